	.target	sm_100a

	.elftype	@"ET_EXEC"


//--------------------- .note.nv.tkinfo           --------------------------
	.section	.note.nv.tkinfo,"",@"SHT_NOTE"
	.sectionflags	@"SHF_NOTE_NV_TKINFO"
	.tkinfo
        /*0018*/ 	.word	0x00000002
        /*0030*/ 	.string	""
        /*0030*/ 	.string	"ptxas"
        /*0030*/ 	.string	"Cuda compilation tools, release 13.0, V13.0.88"
        /*0030*/ 	.string	"Build cuda_13.0.r13.0/compiler.36424714_0"
        /*0030*/ 	.string	"-arch sm_100a -m 64 "



//--------------------- .note.nv.cuinfo           --------------------------
	.section	.note.nv.cuinfo,"",@"SHT_NOTE"
	.sectionflags	@"SHF_NOTE_NV_CUINFO"
        /*0018*/ 	.short	0x0002
        /*001a*/ 	.short	0x0064
        /*001c*/ 	.short	0x0082
	.zero		2


//--------------------- .nv.info                  --------------------------
	.section	.nv.info,"",@"SHT_CUDA_INFO"
	.align	4


	//----- nvinfo : EIATTR_REGCOUNT
	.align		4
        /*0000*/ 	.byte	0x04, 0x2f
        /*0002*/ 	.short	(.L_10 - .L_9)
	.align		4
.L_9:
        /*0004*/ 	.word	index@(_ZN10layer_norm13ln_fwd_kernelINS_13Kernel_traitsIfffffjLj512ELj1ELj4ELj1ELj16ENS_18Kernel_traits_baseILj512EfffffjLj128EEEEELb1ELb1ELb1ELb1EEEvNS_9FwdParamsE)
        /*0008*/ 	.word	0x00000071


	//----- nvinfo : EIATTR_FRAME_SIZE
	.align		4
.L_10:
        /*000c*/ 	.byte	0x04, 0x11
        /*000e*/ 	.short	(.L_12 - .L_11)
	.align		4
.L_11:
        /*0010*/ 	.word	index@(_ZN10layer_norm13ln_fwd_kernelINS_13Kernel_traitsIfffffjLj512ELj1ELj4ELj1ELj16ENS_18Kernel_traits_baseILj512EfffffjLj128EEEEELb1ELb1ELb1ELb1EEEvNS_9FwdParamsE)
        /*0014*/ 	.word	0x00000000


	//----- nvinfo : EIATTR_REGCOUNT
	.align		4
.L_12:
        /*0018*/ 	.byte	0x04, 0x2f
        /*001a*/ 	.short	(.L_14 - .L_13)
	.align		4
.L_13:
        /*001c*/ 	.word	index@(_ZN10layer_norm13ln_fwd_kernelINS_13Kernel_traitsIfffffjLj512ELj1ELj4ELj1ELj16ENS_18Kernel_traits_baseILj512EfffffjLj128EEEEELb1ELb1ELb1ELb0EEEvNS_9FwdParamsE)
        /*0020*/ 	.word	0x0000006a


	//----- nvinfo : EIATTR_FRAME_SIZE
	.align		4
.L_14:
        /*0024*/ 	.byte	0x04, 0x11
        /*0026*/ 	.short	(.L_16 - .L_15)
	.align		4
.L_15:
        /*0028*/ 	.word	index@(_ZN10layer_norm13ln_fwd_kernelINS_13Kernel_traitsIfffffjLj512ELj1ELj4ELj1ELj16ENS_18Kernel_traits_baseILj512EfffffjLj128EEEEELb1ELb1ELb1ELb0EEEvNS_9FwdParamsE)
        /*002c*/ 	.word	0x00000000


	//----- nvinfo : EIATTR_REGCOUNT
	.align		4
.L_16:
        /*0030*/ 	.byte	0x04, 0x2f
        /*0032*/ 	.short	(.L_18 - .L_17)
	.align		4
.L_17:
        /*0034*/ 	.word	index@(_ZN10layer_norm13ln_fwd_kernelINS_13Kernel_traitsIfffffjLj512ELj1ELj4ELj1ELj16ENS_18Kernel_traits_baseILj512EfffffjLj128EEEEELb1ELb1ELb0ELb1EEEvNS_9FwdParamsE)
        /*0038*/ 	.word	0x00000071


	//----- nvinfo : EIATTR_FRAME_SIZE
	.align		4
.L_18:
        /*003c*/ 	.byte	0x04, 0x11
        /*003e*/ 	.short	(.L_20 - .L_19)
	.align		4
.L_19:
        /*0040*/ 	.word	index@(_ZN10layer_norm13ln_fwd_kernelINS_13Kernel_traitsIfffffjLj512ELj1ELj4ELj1ELj16ENS_18Kernel_traits_baseILj512EfffffjLj128EEEEELb1ELb1ELb0ELb1EEEvNS_9FwdParamsE)
        /*0044*/ 	.word	0x00000000


	//----- nvinfo : EIATTR_REGCOUNT
	.align		4
.L_20:
        /*0048*/ 	.byte	0x04, 0x2f
        /*004a*/ 	.short	(.L_22 - .L_21)
	.align		4
.L_21:
        /*004c*/ 	.word	index@(_ZN10layer_norm13ln_fwd_kernelINS_13Kernel_traitsIfffffjLj512ELj1ELj4ELj1ELj16ENS_18Kernel_traits_baseILj512EfffffjLj128EEEEELb1ELb1ELb0ELb0EEEvNS_9FwdParamsE)
        /*0050*/ 	.word	0x00000060


	//----- nvinfo : EIATTR_FRAME_SIZE
	.align		4
.L_22:
        /*0054*/ 	.byte	0x04, 0x11
        /*0056*/ 	.short	(.L_24 - .L_23)
	.align		4
.L_23:
        /*0058*/ 	.word	index@(_ZN10layer_norm13ln_fwd_kernelINS_13Kernel_traitsIfffffjLj512ELj1ELj4ELj1ELj16ENS_18Kernel_traits_baseILj512EfffffjLj128EEEEELb1ELb1ELb0ELb0EEEvNS_9FwdParamsE)
        /*005c*/ 	.word	0x00000000


	//----- nvinfo : EIATTR_REGCOUNT
	.align		4
.L_24:
        /*0060*/ 	.byte	0x04, 0x2f
        /*0062*/ 	.short	(.L_26 - .L_25)
	.align		4
.L_25:
        /*0064*/ 	.word	index@(_ZN10layer_norm13ln_fwd_kernelINS_13Kernel_traitsIfffffjLj512ELj1ELj4ELj1ELj16ENS_18Kernel_traits_baseILj512EfffffjLj128EEEEELb1ELb0ELb1ELb1EEEvNS_9FwdParamsE)
        /*0068*/ 	.word	0x00000050


	//----- nvinfo : EIATTR_FRAME_SIZE
	.align		4
.L_26:
        /*006c*/ 	.byte	0x04, 0x11
        /*006e*/ 	.short	(.L_28 - .L_27)
	.align		4
.L_27:
        /*0070*/ 	.word	index@(_ZN10layer_norm13ln_fwd_kernelINS_13Kernel_traitsIfffffjLj512ELj1ELj4ELj1ELj16ENS_18Kernel_traits_baseILj512EfffffjLj128EEEEELb1ELb0ELb1ELb1EEEvNS_9FwdParamsE)
        /*0074*/ 	.word	0x00000000


	//----- nvinfo : EIATTR_REGCOUNT
	.align		4
.L_28:
        /*0078*/ 	.byte	0x04, 0x2f
        /*007a*/ 	.short	(.L_30 - .L_29)
	.align		4
.L_29:
        /*007c*/ 	.word	index@(_ZN10layer_norm13ln_fwd_kernelINS_13Kernel_traitsIfffffjLj512ELj1ELj4ELj1ELj16ENS_18Kernel_traits_baseILj512EfffffjLj128EEEEELb1ELb0ELb1ELb0EEEvNS_9FwdParamsE)
        /*0080*/ 	.word	0x00000058


	//----- nvinfo : EIATTR_FRAME_SIZE
	.align		4
.L_30:
        /*0084*/ 	.byte	0x04, 0x11
        /*0086*/ 	.short	(.L_32 - .L_31)
	.align		4
.L_31:
        /*0088*/ 	.word	index@(_ZN10layer_norm13ln_fwd_kernelINS_13Kernel_traitsIfffffjLj512ELj1ELj4ELj1ELj16ENS_18Kernel_traits_baseILj512EfffffjLj128EEEEELb1ELb0ELb1ELb0EEEvNS_9FwdParamsE)
        /*008c*/ 	.word	0x00000000


	//----- nvinfo : EIATTR_REGCOUNT
	.align		4
.L_32:
        /*0090*/ 	.byte	0x04, 0x2f
        /*0092*/ 	.short	(.L_34 - .L_33)
	.align		4
.L_33:
        /*0094*/ 	.word	index@(_ZN10layer_norm13ln_fwd_kernelINS_13Kernel_traitsIfffffjLj512ELj1ELj4ELj1ELj16ENS_18Kernel_traits_baseILj512EfffffjLj128EEEEELb1ELb0ELb0ELb1EEEvNS_9FwdParamsE)
        /*0098*/ 	.word	0x0000005f


	//----- nvinfo : EIATTR_FRAME_SIZE
	.align		4
.L_34:
        /*009c*/ 	.byte	0x04, 0x11
        /*009e*/ 	.short	(.L_36 - .L_35)
	.align		4
.L_35:
        /*00a0*/ 	.word	index@(_ZN10layer_norm13ln_fwd_kernelINS_13Kernel_traitsIfffffjLj512ELj1ELj4ELj1ELj16ENS_18Kernel_traits_baseILj512EfffffjLj128EEEEELb1ELb0ELb0ELb1EEEvNS_9FwdParamsE)
        /*00a4*/ 	.word	0x00000000


	//----- nvinfo : EIATTR_REGCOUNT
	.align		4
.L_36:
        /*00a8*/ 	.byte	0x04, 0x2f
        /*00aa*/ 	.short	(.L_38 - .L_37)
	.align		4
.L_37:
        /*00ac*/ 	.word	index@(_ZN10layer_norm13ln_fwd_kernelINS_13Kernel_traitsIfffffjLj512ELj1ELj4ELj1ELj16ENS_18Kernel_traits_baseILj512EfffffjLj128EEEEELb1ELb0ELb0ELb0EEEvNS_9FwdParamsE)
        /*00b0*/ 	.word	0x0000004e


	//----- nvinfo : EIATTR_FRAME_SIZE
	.align		4
.L_38:
        /*00b4*/ 	.byte	0x04, 0x11
        /*00b6*/ 	.short	(.L_40 - .L_39)
	.align		4
.L_39:
        /*00b8*/ 	.word	index@(_ZN10layer_norm13ln_fwd_kernelINS_13Kernel_traitsIfffffjLj512ELj1ELj4ELj1ELj16ENS_18Kernel_traits_baseILj512EfffffjLj128EEEEELb1ELb0ELb0ELb0EEEvNS_9FwdParamsE)
        /*00bc*/ 	.word	0x00000000


	//----- nvinfo : EIATTR_REGCOUNT
	.align		4
.L_40:
        /*00c0*/ 	.byte	0x04, 0x2f
        /*00c2*/ 	.short	(.L_42 - .L_41)
	.align		4
.L_41:
        /*00c4*/ 	.word	index@(_ZN10layer_norm13ln_fwd_kernelINS_13Kernel_traitsIfffffjLj512ELj1ELj4ELj1ELj16ENS_18Kernel_traits_baseILj512EfffffjLj128EEEEELb0ELb1ELb1ELb1EEEvNS_9FwdParamsE)
        /*00c8*/ 	.word	0x0000005f


	//----- nvinfo : EIATTR_FRAME_SIZE
	.align		4
.L_42:
        /*00cc*/ 	.byte	0x04, 0x11
        /*00ce*/ 	.short	(.L_44 - .L_43)
	.align		4
.L_43:
        /*00d0*/ 	.word	index@(_ZN10layer_norm13ln_fwd_kernelINS_13Kernel_traitsIfffffjLj512ELj1ELj4ELj1ELj16ENS_18Kernel_traits_baseILj512EfffffjLj128EEEEELb0ELb1ELb1ELb1EEEvNS_9FwdParamsE)
        /*00d4*/ 	.word	0x00000000


	//----- nvinfo : EIATTR_REGCOUNT
	.align		4
.L_44:
        /*00d8*/ 	.byte	0x04, 0x2f
        /*00da*/ 	.short	(.L_46 - .L_45)
	.align		4
.L_45:
        /*00dc*/ 	.word	index@(_ZN10layer_norm13ln_fwd_kernelINS_13Kernel_traitsIfffffjLj512ELj1ELj4ELj1ELj16ENS_18Kernel_traits_baseILj512EfffffjLj128EEEEELb0ELb1ELb1ELb0EEEvNS_9FwdParamsE)
        /*00e0*/ 	.word	0x0000005e


	//----- nvinfo : EIATTR_FRAME_SIZE
	.align		4
.L_46:
        /*00e4*/ 	.byte	0x04, 0x11
        /*00e6*/ 	.short	(.L_48 - .L_47)
	.align		4
.L_47:
        /*00e8*/ 	.word	index@(_ZN10layer_norm13ln_fwd_kernelINS_13Kernel_traitsIfffffjLj512ELj1ELj4ELj1ELj16ENS_18Kernel_traits_baseILj512EfffffjLj128EEEEELb0ELb1ELb1ELb0EEEvNS_9FwdParamsE)
        /*00ec*/ 	.word	0x00000000


	//----- nvinfo : EIATTR_REGCOUNT
	.align		4
.L_48:
        /*00f0*/ 	.byte	0x04, 0x2f
        /*00f2*/ 	.short	(.L_50 - .L_49)
	.align		4
.L_49:
        /*00f4*/ 	.word	index@(_ZN10layer_norm13ln_fwd_kernelINS_13Kernel_traitsIfffffjLj512ELj1ELj4ELj1ELj16ENS_18Kernel_traits_baseILj512EfffffjLj128EEEEELb0ELb1ELb0ELb1EEEvNS_9FwdParamsE)
        /*00f8*/ 	.word	0x00000059


	//----- nvinfo : EIATTR_FRAME_SIZE
	.align		4
.L_50:
        /*00fc*/ 	.byte	0x04, 0x11
        /*00fe*/ 	.short	(.L_52 - .L_51)
	.align		4
.L_51:
        /*0100*/ 	.word	index@(_ZN10layer_norm13ln_fwd_kernelINS_13Kernel_traitsIfffffjLj512ELj1ELj4ELj1ELj16ENS_18Kernel_traits_baseILj512EfffffjLj128EEEEELb0ELb1ELb0ELb1EEEvNS_9FwdParamsE)
        /*0104*/ 	.word	0x00000000


	//----- nvinfo : EIATTR_REGCOUNT
	.align		4
.L_52:
        /*0108*/ 	.byte	0x04, 0x2f
        /*010a*/ 	.short	(.L_54 - .L_53)
	.align		4
.L_53:
        /*010c*/ 	.word	index@(_ZN10layer_norm13ln_fwd_kernelINS_13Kernel_traitsIfffffjLj512ELj1ELj4ELj1ELj16ENS_18Kernel_traits_baseILj512EfffffjLj128EEEEELb0ELb1ELb0ELb0EEEvNS_9FwdParamsE)
        /*0110*/ 	.word	0x0000005a


	//----- nvinfo : EIATTR_FRAME_SIZE
	.align		4
.L_54:
        /*0114*/ 	.byte	0x04, 0x11
        /*0116*/ 	.short	(.L_56 - .L_55)
	.align		4
.L_55:
        /*0118*/ 	.word	index@(_ZN10layer_norm13ln_fwd_kernelINS_13Kernel_traitsIfffffjLj512ELj1ELj4ELj1ELj16ENS_18Kernel_traits_baseILj512EfffffjLj128EEEEELb0ELb1ELb0ELb0EEEvNS_9FwdParamsE)
        /*011c*/ 	.word	0x00000000


	//----- nvinfo : EIATTR_REGCOUNT
	.align		4
.L_56:
        /*0120*/ 	.byte	0x04, 0x2f
        /*0122*/ 	.short	(.L_58 - .L_57)
	.align		4
.L_57:
        /*0124*/ 	.word	index@(_ZN10layer_norm13ln_fwd_kernelINS_13Kernel_traitsIfffffjLj512ELj1ELj4ELj1ELj16ENS_18Kernel_traits_baseILj512EfffffjLj128EEEEELb0ELb0ELb1ELb1EEEvNS_9FwdParamsE)
        /*0128*/ 	.word	0x00000040


	//----- nvinfo : EIATTR_FRAME_SIZE
	.align		4
.L_58:
        /*012c*/ 	.byte	0x04, 0x11
        /*012e*/ 	.short	(.L_60 - .L_59)
	.align		4
.L_59:
        /*0130*/ 	.word	index@(_ZN10layer_norm13ln_fwd_kernelINS_13Kernel_traitsIfffffjLj512ELj1ELj4ELj1ELj16ENS_18Kernel_traits_baseILj512EfffffjLj128EEEEELb0ELb0ELb1ELb1EEEvNS_9FwdParamsE)
        /*0134*/ 	.word	0x00000008


	//----- nvinfo : EIATTR_REGCOUNT
	.align		4
.L_60:
        /*0138*/ 	.byte	0x04, 0x2f
        /*013a*/ 	.short	(.L_62 - .L_61)
	.align		4
.L_61:
        /*013c*/ 	.word	index@(_ZN10layer_norm13ln_fwd_kernelINS_13Kernel_traitsIfffffjLj512ELj1ELj4ELj1ELj16ENS_18Kernel_traits_baseILj512EfffffjLj128EEEEELb0ELb0ELb1ELb0EEEvNS_9FwdParamsE)
        /*0140*/ 	.word	0x00000048


	//----- nvinfo : EIATTR_FRAME_SIZE
	.align		4
.L_62:
        /*0144*/ 	.byte	0x04, 0x11
        /*0146*/ 	.short	(.L_64 - .L_63)
	.align		4
.L_63:
        /*0148*/ 	.word	index@(_ZN10layer_norm13ln_fwd_kernelINS_13Kernel_traitsIfffffjLj512ELj1ELj4ELj1ELj16ENS_18Kernel_traits_baseILj512EfffffjLj128EEEEELb0ELb0ELb1ELb0EEEvNS_9FwdParamsE)
        /*014c*/ 	.word	0x00000000


	//----- nvinfo : EIATTR_REGCOUNT
	.align		4
.L_64:
        /*0150*/ 	.byte	0x04, 0x2f
        /*0152*/ 	.short	(.L_66 - .L_65)
	.align		4
.L_65:
        /*0154*/ 	.word	index@(_ZN10layer_norm13ln_fwd_kernelINS_13Kernel_traitsIfffffjLj512ELj1ELj4ELj1ELj16ENS_18Kernel_traits_baseILj512EfffffjLj128EEEEELb0ELb0ELb0ELb1EEEvNS_9FwdParamsE)
        /*0158*/ 	.word	0x00000048


	//----- nvinfo : EIATTR_FRAME_SIZE
	.align		4
.L_66:
        /*015c*/ 	.byte	0x04, 0x11
        /*015e*/ 	.short	(.L_68 - .L_67)
	.align		4
.L_67:
        /*0160*/ 	.word	index@(_ZN10layer_norm13ln_fwd_kernelINS_13Kernel_traitsIfffffjLj512ELj1ELj4ELj1ELj16ENS_18Kernel_traits_baseILj512EfffffjLj128EEEEELb0ELb0ELb0ELb1EEEvNS_9FwdParamsE)
        /*0164*/ 	.word	0x00000000


	//----- nvinfo : EIATTR_REGCOUNT
	.align		4
.L_68:
        /*0168*/ 	.byte	0x04, 0x2f
        /*016a*/ 	.short	(.L_70 - .L_69)
	.align		4
.L_69:
        /*016c*/ 	.word	index@(_ZN10layer_norm13ln_fwd_kernelINS_13Kernel_traitsIfffffjLj512ELj1ELj4ELj1ELj16ENS_18Kernel_traits_baseILj512EfffffjLj128EEEEELb0ELb0ELb0ELb0EEEvNS_9FwdParamsE)
        /*0170*/ 	.word	0x00000048


	//----- nvinfo : EIATTR_FRAME_SIZE
	.align		4
.L_70:
        /*0174*/ 	.byte	0x04, 0x11
        /*0176*/ 	.short	(.L_72 - .L_71)
	.align		4
.L_71:
        /*0178*/ 	.word	index@(_ZN10layer_norm13ln_fwd_kernelINS_13Kernel_traitsIfffffjLj512ELj1ELj4ELj1ELj16ENS_18Kernel_traits_baseILj512EfffffjLj128EEEEELb0ELb0ELb0ELb0EEEvNS_9FwdParamsE)
        /*017c*/ 	.word	0x00000000


	//----- nvinfo : EIATTR_REGCOUNT
	.align		4
.L_72:
        /*0180*/ 	.byte	0x04, 0x2f
        /*0182*/ 	.short	(.L_74 - .L_73)
	.align		4
.L_73:
        /*0184*/ 	.word	index@(_ZN10layer_norm13ln_fwd_kernelINS_13Kernel_traitsI6__halfffffjLj512ELj1ELj4ELj1ELj16ENS_18Kernel_traits_baseILj512ES2_ffffjLj128EEEEELb1ELb1ELb1ELb1EEEvNS_9FwdParamsE)
        /*0188*/ 	.word	0x00000050


	//----- nvinfo : EIATTR_FRAME_SIZE
	.align		4
.L_74:
        /*018c*/ 	.byte	0x04, 0x11
        /*018e*/ 	.short	(.L_76 - .L_75)
	.align		4
.L_75:
        /*0190*/ 	.word	index@(_ZN10layer_norm13ln_fwd_kernelINS_13Kernel_traitsI6__halfffffjLj512ELj1ELj4ELj1ELj16ENS_18Kernel_traits_baseILj512ES2_ffffjLj128EEEEELb1ELb1ELb1ELb1EEEvNS_9FwdParamsE)
        /*0194*/ 	.word	0x00000000


	//----- nvinfo : EIATTR_REGCOUNT
	.align		4
.L_76:
        /*0198*/ 	.byte	0x04, 0x2f
        /*019a*/ 	.short	(.L_78 - .L_77)
	.align		4
.L_77:
        /*019c*/ 	.word	index@(_ZN10layer_norm13ln_fwd_kernelINS_13Kernel_traitsI6__halfffffjLj512ELj1ELj4ELj1ELj16ENS_18Kernel_traits_baseILj512ES2_ffffjLj128EEEEELb1ELb1ELb1ELb0EEEvNS_9FwdParamsE)
        /*01a0*/ 	.word	0x0000005a


	//----- nvinfo : EIATTR_FRAME_SIZE
	.align		4
.L_78:
        /*01a4*/ 	.byte	0x04, 0x11
        /*01a6*/ 	.short	(.L_80 - .L_79)
	.align		4
.L_79:
        /*01a8*/ 	.word	index@(_ZN10layer_norm13ln_fwd_kernelINS_13Kernel_traitsI6__halfffffjLj512ELj1ELj4ELj1ELj16ENS_18Kernel_traits_baseILj512ES2_ffffjLj128EEEEELb1ELb1ELb1ELb0EEEvNS_9FwdParamsE)
        /*01ac*/ 	.word	0x00000000


	//----- nvinfo : EIATTR_REGCOUNT
	.align		4
.L_80:
        /*01b0*/ 	.byte	0x04, 0x2f
        /*01b2*/ 	.short	(.L_82 - .L_81)
	.align		4
.L_81:
        /*01b4*/ 	.word	index@(_ZN10layer_norm13ln_fwd_kernelINS_13Kernel_traitsI6__halfffffjLj512ELj1ELj4ELj1ELj16ENS_18Kernel_traits_baseILj512ES2_ffffjLj128EEEEELb1ELb1ELb0ELb1EEEvNS_9FwdParamsE)
        /*01b8*/ 	.word	0x0000005e


	//----- nvinfo : EIATTR_FRAME_SIZE
	.align		4
.L_82:
        /*01bc*/ 	.byte	0x04, 0x11
        /*01be*/ 	.short	(.L_84 - .L_83)
	.align		4
.L_83:
        /*01c0*/ 	.word	index@(_ZN10layer_norm13ln_fwd_kernelINS_13Kernel_traitsI6__halfffffjLj512ELj1ELj4ELj1ELj16ENS_18Kernel_traits_baseILj512ES2_ffffjLj128EEEEELb1ELb1ELb0ELb1EEEvNS_9FwdParamsE)
        /*01c4*/ 	.word	0x00000000


	//----- nvinfo : EIATTR_REGCOUNT
	.align		4
.L_84:
        /*01c8*/ 	.byte	0x04, 0x2f
        /*01ca*/ 	.short	(.L_86 - .L_85)
	.align		4
.L_85:
        /*01cc*/ 	.word	index@(_ZN10layer_norm13ln_fwd_kernelINS_13Kernel_traitsI6__halfffffjLj512ELj1ELj4ELj1ELj16ENS_18Kernel_traits_baseILj512ES2_ffffjLj128EEEEELb1ELb1ELb0ELb0EEEvNS_9FwdParamsE)
        /*01d0*/ 	.word	0x00000050


	//----- nvinfo : EIATTR_FRAME_SIZE
	.align		4
.L_86:
        /*01d4*/ 	.byte	0x04, 0x11
        /*01d6*/ 	.short	(.L_88 - .L_87)
	.align		4
.L_87:
        /*01d8*/ 	.word	index@(_ZN10layer_norm13ln_fwd_kernelINS_13Kernel_traitsI6__halfffffjLj512ELj1ELj4ELj1ELj16ENS_18Kernel_traits_baseILj512ES2_ffffjLj128EEEEELb1ELb1ELb0ELb0EEEvNS_9FwdParamsE)
        /*01dc*/ 	.word	0x00000000


	//----- nvinfo : EIATTR_REGCOUNT
	.align		4
.L_88:
        /*01e0*/ 	.byte	0x04, 0x2f
        /*01e2*/ 	.short	(.L_90 - .L_89)
	.align		4
.L_89:
        /*01e4*/ 	.word	index@(_ZN10layer_norm13ln_fwd_kernelINS_13Kernel_traitsI6__halfffffjLj512ELj1ELj4ELj1ELj16ENS_18Kernel_traits_baseILj512ES2_ffffjLj128EEEEELb1ELb0ELb1ELb1EEEvNS_9FwdParamsE)
        /*01e8*/ 	.word	0x00000047


	//----- nvinfo : EIATTR_FRAME_SIZE
	.align		4
.L_90:
        /*01ec*/ 	.byte	0x04, 0x11
        /*01ee*/ 	.short	(.L_92 - .L_91)
	.align		4
.L_91:
        /*01f0*/ 	.word	index@(_ZN10layer_norm13ln_fwd_kernelINS_13Kernel_traitsI6__halfffffjLj512ELj1ELj4ELj1ELj16ENS_18Kernel_traits_baseILj512ES2_ffffjLj128EEEEELb1ELb0ELb1ELb1EEEvNS_9FwdParamsE)
        /*01f4*/ 	.word	0x00000000


	//----- nvinfo : EIATTR_REGCOUNT
	.align		4
.L_92:
        /*01f8*/ 	.byte	0x04, 0x2f
        /*01fa*/ 	.short	(.L_94 - .L_93)
	.align		4
.L_93:
        /*01fc*/ 	.word	index@(_ZN10layer_norm13ln_fwd_kernelINS_13Kernel_traitsI6__halfffffjLj512ELj1ELj4ELj1ELj16ENS_18Kernel_traits_baseILj512ES2_ffffjLj128EEEEELb1ELb0ELb1ELb0EEEvNS_9FwdParamsE)
        /*0200*/ 	.word	0x0000004c


	//----- nvinfo : EIATTR_FRAME_SIZE
	.align		4
.L_94:
        /*0204*/ 	.byte	0x04, 0x11
        /*0206*/ 	.short	(.L_96 - .L_95)
	.align		4
.L_95:
        /*0208*/ 	.word	index@(_ZN10layer_norm13ln_fwd_kernelINS_13Kernel_traitsI6__halfffffjLj512ELj1ELj4ELj1ELj16ENS_18Kernel_traits_baseILj512ES2_ffffjLj128EEEEELb1ELb0ELb1ELb0EEEvNS_9FwdParamsE)
        /*020c*/ 	.word	0x00000000


	//----- nvinfo : EIATTR_REGCOUNT
	.align		4
.L_96:
        /*0210*/ 	.byte	0x04, 0x2f
        /*0212*/ 	.short	(.L_98 - .L_97)
	.align		4
.L_97:
        /*0214*/ 	.word	index@(_ZN10layer_norm13ln_fwd_kernelINS_13Kernel_traitsI6__halfffffjLj512ELj1ELj4ELj1ELj16ENS_18Kernel_traits_baseILj512ES2_ffffjLj128EEEEELb1ELb0ELb0ELb1EEEvNS_9FwdParamsE)
        /*0218*/ 	.word	0x0000005f


	//----- nvinfo : EIATTR_FRAME_SIZE
	.align		4
.L_98:
        /*021c*/ 	.byte	0x04, 0x11
        /*021e*/ 	.short	(.L_100 - .L_99)
	.align		4
.L_99:
        /*0220*/ 	.word	index@(_ZN10layer_norm13ln_fwd_kernelINS_13Kernel_traitsI6__halfffffjLj512ELj1ELj4ELj1ELj16ENS_18Kernel_traits_baseILj512ES2_ffffjLj128EEEEELb1ELb0ELb0ELb1EEEvNS_9FwdParamsE)
        /*0224*/ 	.word	0x00000000


	//----- nvinfo : EIATTR_REGCOUNT
	.align		4
.L_100:
        /*0228*/ 	.byte	0x04, 0x2f
        /*022a*/ 	.short	(.L_102 - .L_101)
	.align		4
.L_101:
        /*022c*/ 	.word	index@(_ZN10layer_norm13ln_fwd_kernelINS_13Kernel_traitsI6__halfffffjLj512ELj1ELj4ELj1ELj16ENS_18Kernel_traits_baseILj512ES2_ffffjLj128EEEEELb1ELb0ELb0ELb0EEEvNS_9FwdParamsE)
        /*0230*/ 	.word	0x00000048


	//----- nvinfo : EIATTR_FRAME_SIZE
	.align		4
.L_102:
        /*0234*/ 	.byte	0x04, 0x11
        /*0236*/ 	.short	(.L_104 - .L_103)
	.align		4
.L_103:
        /*0238*/ 	.word	index@(_ZN10layer_norm13ln_fwd_kernelINS_13Kernel_traitsI6__halfffffjLj512ELj1ELj4ELj1ELj16ENS_18Kernel_traits_baseILj512ES2_ffffjLj128EEEEELb1ELb0ELb0ELb0EEEvNS_9FwdParamsE)
        /*023c*/ 	.word	0x00000000


	//----- nvinfo : EIATTR_REGCOUNT
	.align		4
.L_104:
        /*0240*/ 	.byte	0x04, 0x2f
        /*0242*/ 	.short	(.L_106 - .L_105)
	.align		4
.L_105:
        /*0244*/ 	.word	index@(_ZN10layer_norm13ln_fwd_kernelINS_13Kernel_traitsI6__halfffffjLj512ELj1ELj4ELj1ELj16ENS_18Kernel_traits_baseILj512ES2_ffffjLj128EEEEELb0ELb1ELb1ELb1EEEvNS_9FwdParamsE)
        /*0248*/ 	.word	0x00000047


	//----- nvinfo : EIATTR_FRAME_SIZE
	.align		4
.L_106:
        /*024c*/ 	.byte	0x04, 0x11
        /*024e*/ 	.short	(.L_108 - .L_107)
	.align		4
.L_107:
        /*0250*/ 	.word	index@(_ZN10layer_norm13ln_fwd_kernelINS_13Kernel_traitsI6__halfffffjLj512ELj1ELj4ELj1ELj16ENS_18Kernel_traits_baseILj512ES2_ffffjLj128EEEEELb0ELb1ELb1ELb1EEEvNS_9FwdParamsE)
        /*0254*/ 	.word	0x00000000


	//----- nvinfo : EIATTR_REGCOUNT
	.align		4
.L_108:
        /*0258*/ 	.byte	0x04, 0x2f
        /*025a*/ 	.short	(.L_110 - .L_109)
	.align		4
.L_109:
        /*025c*/ 	.word	index@(_ZN10layer_norm13ln_fwd_kernelINS_13Kernel_traitsI6__halfffffjLj512ELj1ELj4ELj1ELj16ENS_18Kernel_traits_baseILj512ES2_ffffjLj128EEEEELb0ELb1ELb1ELb0EEEvNS_9FwdParamsE)
        /*0260*/ 	.word	0x00000048


	//----- nvinfo : EIATTR_FRAME_SIZE
	.align		4
.L_110:
        /*0264*/ 	.byte	0x04, 0x11
        /*0266*/ 	.short	(.L_112 - .L_111)
	.align		4
.L_111:
        /*0268*/ 	.word	index@(_ZN10layer_norm13ln_fwd_kernelINS_13Kernel_traitsI6__halfffffjLj512ELj1ELj4ELj1ELj16ENS_18Kernel_traits_baseILj512ES2_ffffjLj128EEEEELb0ELb1ELb1ELb0EEEvNS_9FwdParamsE)
        /*026c*/ 	.word	0x00000000


	//----- nvinfo : EIATTR_REGCOUNT
	.align		4
.L_112:
        /*0270*/ 	.byte	0x04, 0x2f
        /*0272*/ 	.short	(.L_114 - .L_113)
	.align		4
.L_113:
        /*0274*/ 	.word	index@(_ZN10layer_norm13ln_fwd_kernelINS_13Kernel_traitsI6__halfffffjLj512ELj1ELj4ELj1ELj16ENS_18Kernel_traits_baseILj512ES2_ffffjLj128EEEEELb0ELb1ELb0ELb1EEEvNS_9FwdParamsE)
        /*0278*/ 	.word	0x00000056


	//----- nvinfo : EIATTR_FRAME_SIZE
	.align		4
.L_114:
        /*027c*/ 	.byte	0x04, 0x11
        /*027e*/ 	.short	(.L_116 - .L_115)
	.align		4
.L_115:
        /*0280*/ 	.word	index@(_ZN10layer_norm13ln_fwd_kernelINS_13Kernel_traitsI6__halfffffjLj512ELj1ELj4ELj1ELj16ENS_18Kernel_traits_baseILj512ES2_ffffjLj128EEEEELb0ELb1ELb0ELb1EEEvNS_9FwdParamsE)
        /*0284*/ 	.word	0x00000000


	//----- nvinfo : EIATTR_REGCOUNT
	.align		4
.L_116:
        /*0288*/ 	.byte	0x04, 0x2f
        /*028a*/ 	.short	(.L_118 - .L_117)
	.align		4
.L_117:
        /*028c*/ 	.word	index@(_ZN10layer_norm13ln_fwd_kernelINS_13Kernel_traitsI6__halfffffjLj512ELj1ELj4ELj1ELj16ENS_18Kernel_traits_baseILj512ES2_ffffjLj128EEEEELb0ELb1ELb0ELb0EEEvNS_9FwdParamsE)
        /*0290*/ 	.word	0x00000048


	//----- nvinfo : EIATTR_FRAME_SIZE
	.align		4
.L_118:
        /*0294*/ 	.byte	0x04, 0x11
        /*0296*/ 	.short	(.L_120 - .L_119)
	.align		4
.L_119:
        /*0298*/ 	.word	index@(_ZN10layer_norm13ln_fwd_kernelINS_13Kernel_traitsI6__halfffffjLj512ELj1ELj4ELj1ELj16ENS_18Kernel_traits_baseILj512ES2_ffffjLj128EEEEELb0ELb1ELb0ELb0EEEvNS_9FwdParamsE)
        /*029c*/ 	.word	0x00000000


	//----- nvinfo : EIATTR_REGCOUNT
	.align		4
.L_120:
        /*02a0*/ 	.byte	0x04, 0x2f
        /*02a2*/ 	.short	(.L_122 - .L_121)
	.align		4
.L_121:
        /*02a4*/ 	.word	index@(_ZN10layer_norm13ln_fwd_kernelINS_13Kernel_traitsI6__halfffffjLj512ELj1ELj4ELj1ELj16ENS_18Kernel_traits_baseILj512ES2_ffffjLj128EEEEELb0ELb0ELb1ELb1EEEvNS_9FwdParamsE)
        /*02a8*/ 	.word	0x00000038


	//----- nvinfo : EIATTR_FRAME_SIZE
	.align		4
.L_122:
        /*02ac*/ 	.byte	0x04, 0x11
        /*02ae*/ 	.short	(.L_124 - .L_123)
	.align		4
.L_123:
        /*02b0*/ 	.word	index@(_ZN10layer_norm13ln_fwd_kernelINS_13Kernel_traitsI6__halfffffjLj512ELj1ELj4ELj1ELj16ENS_18Kernel_traits_baseILj512ES2_ffffjLj128EEEEELb0ELb0ELb1ELb1EEEvNS_9FwdParamsE)
        /*02b4*/ 	.word	0x00000000


	//----- nvinfo : EIATTR_REGCOUNT
	.align		4
.L_124:
        /*02b8*/ 	.byte	0x04, 0x2f
        /*02ba*/ 	.short	(.L_126 - .L_125)
	.align		4
.L_125:
        /*02bc*/ 	.word	index@(_ZN10layer_norm13ln_fwd_kernelINS_13Kernel_traitsI6__halfffffjLj512ELj1ELj4ELj1ELj16ENS_18Kernel_traits_baseILj512ES2_ffffjLj128EEEEELb0ELb0ELb1ELb0EEEvNS_9FwdParamsE)
        /*02c0*/ 	.word	0x00000040


	//----- nvinfo : EIATTR_FRAME_SIZE
	.align		4
.L_126:
        /*02c4*/ 	.byte	0x04, 0x11
        /*02c6*/ 	.short	(.L_128 - .L_127)
	.align		4
.L_127:
        /*02c8*/ 	.word	index@(_ZN10layer_norm13ln_fwd_kernelINS_13Kernel_traitsI6__halfffffjLj512ELj1ELj4ELj1ELj16ENS_18Kernel_traits_baseILj512ES2_ffffjLj128EEEEELb0ELb0ELb1ELb0EEEvNS_9FwdParamsE)
        /*02cc*/ 	.word	0x00000000


	//----- nvinfo : EIATTR_REGCOUNT
	.align		4
.L_128:
        /*02d0*/ 	.byte	0x04, 0x2f
        /*02d2*/ 	.short	(.L_130 - .L_129)
	.align		4
.L_129:
        /*02d4*/ 	.word	index@(_ZN10layer_norm13ln_fwd_kernelINS_13Kernel_traitsI6__halfffffjLj512ELj1ELj4ELj1ELj16ENS_18Kernel_traits_baseILj512ES2_ffffjLj128EEEEELb0ELb0ELb0ELb1EEEvNS_9FwdParamsE)
        /*02d8*/ 	.word	0x00000048


	//----- nvinfo : EIATTR_FRAME_SIZE
	.align		4
.L_130:
        /*02dc*/ 	.byte	0x04, 0x11
        /*02de*/ 	.short	(.L_132 - .L_131)
	.align		4
.L_131:
        /*02e0*/ 	.word	index@(_ZN10layer_norm13ln_fwd_kernelINS_13Kernel_traitsI6__halfffffjLj512ELj1ELj4ELj1ELj16ENS_18Kernel_traits_baseILj512ES2_ffffjLj128EEEEELb0ELb0ELb0ELb1EEEvNS_9FwdParamsE)
        /*02e4*/ 	.word	0x00000000


	//----- nvinfo : EIATTR_REGCOUNT
	.align		4
.L_132:
        /*02e8*/ 	.byte	0x04, 0x2f
        /*02ea*/ 	.short	(.L_134 - .L_133)
	.align		4
.L_133:
        /*02ec*/ 	.word	index@(_ZN10layer_norm13ln_fwd_kernelINS_13Kernel_traitsI6__halfffffjLj512ELj1ELj4ELj1ELj16ENS_18Kernel_traits_baseILj512ES2_ffffjLj128EEEEELb0ELb0ELb0ELb0EEEvNS_9FwdParamsE)
        /*02f0*/ 	.word	0x0000003f


	//----- nvinfo : EIATTR_FRAME_SIZE
	.align		4
.L_134:
        /*02f4*/ 	.byte	0x04, 0x11
        /*02f6*/ 	.short	(.L_136 - .L_135)
	.align		4
.L_135:
        /*02f8*/ 	.word	index@(_ZN10layer_norm13ln_fwd_kernelINS_13Kernel_traitsI6__halfffffjLj512ELj1ELj4ELj1ELj16ENS_18Kernel_traits_baseILj512ES2_ffffjLj128EEEEELb0ELb0ELb0ELb0EEEvNS_9FwdParamsE)
        /*02fc*/ 	.word	0x00000000


	//----- nvinfo : EIATTR_REGCOUNT
	.align		4
.L_136:
        /*0300*/ 	.byte	0x04, 0x2f
        /*0302*/ 	.short	(.L_138 - .L_137)
	.align		4
.L_137:
        /*0304*/ 	.word	index@(_ZN10layer_norm13ln_fwd_kernelINS_13Kernel_traitsIf6__halffS2_fjLj512ELj1ELj4ELj1ELj16ENS_18Kernel_traits_baseILj512EfS2_fS2_fjLj128EEEEELb1ELb1ELb1ELb1EEEvNS_9FwdParamsE)
        /*0308*/ 	.word	0x00000077


	//----- nvinfo : EIATTR_FRAME_SIZE
	.align		4
.L_138:
        /*030c*/ 	.byte	0x04, 0x11
        /*030e*/ 	.short	(.L_140 - .L_139)
	.align		4
.L_139:
        /*0310*/ 	.word	index@(_ZN10layer_norm13ln_fwd_kernelINS_13Kernel_traitsIf6__halffS2_fjLj512ELj1ELj4ELj1ELj16ENS_18Kernel_traits_baseILj512EfS2_fS2_fjLj128EEEEELb1ELb1ELb1ELb1EEEvNS_9FwdParamsE)
        /*0314*/ 	.word	0x00000000


	//----- nvinfo : EIATTR_REGCOUNT
	.align		4
.L_140:
        /*0318*/ 	.byte	0x04, 0x2f
        /*031a*/ 	.short	(.L_142 - .L_141)
	.align		4
.L_141:
        /*031c*/ 	.word	index@(_ZN10layer_norm13ln_fwd_kernelINS_13Kernel_traitsIf6__halffS2_fjLj512ELj1ELj4ELj1ELj16ENS_18Kernel_traits_baseILj512EfS2_fS2_fjLj128EEEEELb1ELb1ELb1ELb0EEEvNS_9FwdParamsE)
        /*0320*/ 	.word	0x00000075


	//----- nvinfo : EIATTR_FRAME_SIZE
	.align		4
.L_142:
        /*0324*/ 	.byte	0x04, 0x11
        /*0326*/ 	.short	(.L_144 - .L_143)
	.align		4
.L_143:
        /*0328*/ 	.word	index@(_ZN10layer_norm13ln_fwd_kernelINS_13Kernel_traitsIf6__halffS2_fjLj512ELj1ELj4ELj1ELj16ENS_18Kernel_traits_baseILj512EfS2_fS2_fjLj128EEEEELb1ELb1ELb1ELb0EEEvNS_9FwdParamsE)
        /*032c*/ 	.word	0x00000000


	//----- nvinfo : EIATTR_REGCOUNT
	.align		4
.L_144:
        /*0330*/ 	.byte	0x04, 0x2f
        /*0332*/ 	.short	(.L_146 - .L_145)
	.align		4
.L_145:
        /*0334*/ 	.word	index@(_ZN10layer_norm13ln_fwd_kernelINS_13Kernel_traitsIf6__halffS2_fjLj512ELj1ELj4ELj1ELj16ENS_18Kernel_traits_baseILj512EfS2_fS2_fjLj128EEEEELb1ELb1ELb0ELb1EEEvNS_9FwdParamsE)
        /*0338*/ 	.word	0x0000006f


	//----- nvinfo : EIATTR_FRAME_SIZE
	.align		4
.L_146:
        /*033c*/ 	.byte	0x04, 0x11
        /*033e*/ 	.short	(.L_148 - .L_147)
	.align		4
.L_147:
        /*0340*/ 	.word	index@(_ZN10layer_norm13ln_fwd_kernelINS_13Kernel_traitsIf6__halffS2_fjLj512ELj1ELj4ELj1ELj16ENS_18Kernel_traits_baseILj512EfS2_fS2_fjLj128EEEEELb1ELb1ELb0ELb1EEEvNS_9FwdParamsE)
        /*0344*/ 	.word	0x00000000


	//----- nvinfo : EIATTR_REGCOUNT
	.align		4
.L_148:
        /*0348*/ 	.byte	0x04, 0x2f
        /*034a*/ 	.short	(.L_150 - .L_149)
	.align		4
.L_149:
        /*034c*/ 	.word	index@(_ZN10layer_norm13ln_fwd_kernelINS_13Kernel_traitsIf6__halffS2_fjLj512ELj1ELj4ELj1ELj16ENS_18Kernel_traits_baseILj512EfS2_fS2_fjLj128EEEEELb1ELb1ELb0ELb0EEEvNS_9FwdParamsE)
        /*0350*/ 	.word	0x0000006c


	//----- nvinfo : EIATTR_FRAME_SIZE
	.align		4
.L_150:
        /*0354*/ 	.byte	0x04, 0x11
        /*0356*/ 	.short	(.L_152 - .L_151)
	.align		4
.L_151:
        /*0358*/ 	.word	index@(_ZN10layer_norm13ln_fwd_kernelINS_13Kernel_traitsIf6__halffS2_fjLj512ELj1ELj4ELj1ELj16ENS_18Kernel_traits_baseILj512EfS2_fS2_fjLj128EEEEELb1ELb1ELb0ELb0EEEvNS_9FwdParamsE)
        /*035c*/ 	.word	0x00000000


	//----- nvinfo : EIATTR_REGCOUNT
	.align		4
.L_152:
        /*0360*/ 	.byte	0x04, 0x2f
        /*0362*/ 	.short	(.L_154 - .L_153)
	.align		4
.L_153:
        /*0364*/ 	.word	index@(_ZN10layer_norm13ln_fwd_kernelINS_13Kernel_traitsIf6__halffS2_fjLj512ELj1ELj4ELj1ELj16ENS_18Kernel_traits_baseILj512EfS2_fS2_fjLj128EEEEELb1ELb0ELb1ELb1EEEvNS_9FwdParamsE)
        /*0368*/ 	.word	0x0000005f


	//----- nvinfo : EIATTR_FRAME_SIZE
	.align		4
.L_154:
        /*036c*/ 	.byte	0x04, 0x11
        /*036e*/ 	.short	(.L_156 - .L_155)
	.align		4
.L_155:
        /*0370*/ 	.word	index@(_ZN10layer_norm13ln_fwd_kernelINS_13Kernel_traitsIf6__halffS2_fjLj512ELj1ELj4ELj1ELj16ENS_18Kernel_traits_baseILj512EfS2_fS2_fjLj128EEEEELb1ELb0ELb1ELb1EEEvNS_9FwdParamsE)
        /*0374*/ 	.word	0x00000000


	//----- nvinfo : EIATTR_REGCOUNT
	.align		4
.L_156:
        /*0378*/ 	.byte	0x04, 0x2f
        /*037a*/ 	.short	(.L_158 - .L_157)
	.align		4
.L_157:
        /*037c*/ 	.word	index@(_ZN10layer_norm13ln_fwd_kernelINS_13Kernel_traitsIf6__halffS2_fjLj512ELj1ELj4ELj1ELj16ENS_18Kernel_traits_baseILj512EfS2_fS2_fjLj128EEEEELb1ELb0ELb1ELb0EEEvNS_9FwdParamsE)
        /*0380*/ 	.word	0x0000005d


	//----- nvinfo : EIATTR_FRAME_SIZE
	.align		4
.L_158:
        /*0384*/ 	.byte	0x04, 0x11
        /*0386*/ 	.short	(.L_160 - .L_159)
	.align		4
.L_159:
        /*0388*/ 	.word	index@(_ZN10layer_norm13ln_fwd_kernelINS_13Kernel_traitsIf6__halffS2_fjLj512ELj1ELj4ELj1ELj16ENS_18Kernel_traits_baseILj512EfS2_fS2_fjLj128EEEEELb1ELb0ELb1ELb0EEEvNS_9FwdParamsE)
        /*038c*/ 	.word	0x00000000


	//----- nvinfo : EIATTR_REGCOUNT
	.align		4
.L_160:
        /*0390*/ 	.byte	0x04, 0x2f
        /*0392*/ 	.short	(.L_162 - .L_161)
	.align		4
.L_161:
        /*0394*/ 	.word	index@(_ZN10layer_norm13ln_fwd_kernelINS_13Kernel_traitsIf6__halffS2_fjLj512ELj1ELj4ELj1ELj16ENS_18Kernel_traits_baseILj512EfS2_fS2_fjLj128EEEEELb1ELb0ELb0ELb1EEEvNS_9FwdParamsE)
        /*0398*/ 	.word	0x00000050


	//----- nvinfo : EIATTR_FRAME_SIZE
	.align		4
.L_162:
        /*039c*/ 	.byte	0x04, 0x11
        /*039e*/ 	.short	(.L_164 - .L_163)
	.align		4
.L_163:
        /*03a0*/ 	.word	index@(_ZN10layer_norm13ln_fwd_kernelINS_13Kernel_traitsIf6__halffS2_fjLj512ELj1ELj4ELj1ELj16ENS_18Kernel_traits_baseILj512EfS2_fS2_fjLj128EEEEELb1ELb0ELb0ELb1EEEvNS_9FwdParamsE)
        /*03a4*/ 	.word	0x00000000


	//----- nvinfo : EIATTR_REGCOUNT
	.align		4
.L_164:
        /*03a8*/ 	.byte	0x04, 0x2f
        /*03aa*/ 	.short	(.L_166 - .L_165)
	.align		4
.L_165:
        /*03ac*/ 	.word	index@(_ZN10layer_norm13ln_fwd_kernelINS_13Kernel_traitsIf6__halffS2_fjLj512ELj1ELj4ELj1ELj16ENS_18Kernel_traits_baseILj512EfS2_fS2_fjLj128EEEEELb1ELb0ELb0ELb0EEEvNS_9FwdParamsE)
        /*03b0*/ 	.word	0x00000050


	//----- nvinfo : EIATTR_FRAME_SIZE
	.align		4
.L_166:
        /*03b4*/ 	.byte	0x04, 0x11
        /*03b6*/ 	.short	(.L_168 - .L_167)
	.align		4
.L_167:
        /*03b8*/ 	.word	index@(_ZN10layer_norm13ln_fwd_kernelINS_13Kernel_traitsIf6__halffS2_fjLj512ELj1ELj4ELj1ELj16ENS_18Kernel_traits_baseILj512EfS2_fS2_fjLj128EEEEELb1ELb0ELb0ELb0EEEvNS_9FwdParamsE)
        /*03bc*/ 	.word	0x00000000


	//----- nvinfo : EIATTR_REGCOUNT
	.align		4
.L_168:
        /*03c0*/ 	.byte	0x04, 0x2f
        /*03c2*/ 	.short	(.L_170 - .L_169)
	.align		4
.L_169:
        /*03c4*/ 	.word	index@(_ZN10layer_norm13ln_fwd_kernelINS_13Kernel_traitsIf6__halffS2_fjLj512ELj1ELj4ELj1ELj16ENS_18Kernel_traits_baseILj512EfS2_fS2_fjLj128EEEEELb0ELb1ELb1ELb1EEEvNS_9FwdParamsE)
        /*03c8*/ 	.word	0x00000060


	//----- nvinfo : EIATTR_FRAME_SIZE
	.align		4
.L_170:
        /*03cc*/ 	.byte	0x04, 0x11
        /*03ce*/ 	.short	(.L_172 - .L_171)
	.align		4
.L_171:
        /*03d0*/ 	.word	index@(_ZN10layer_norm13ln_fwd_kernelINS_13Kernel_traitsIf6__halffS2_fjLj512ELj1ELj4ELj1ELj16ENS_18Kernel_traits_baseILj512EfS2_fS2_fjLj128EEEEELb0ELb1ELb1ELb1EEEvNS_9FwdParamsE)
        /*03d4*/ 	.word	0x00000000


	//----- nvinfo : EIATTR_REGCOUNT
	.align		4
.L_172:
        /*03d8*/ 	.byte	0x04, 0x2f
        /*03da*/ 	.short	(.L_174 - .L_173)
	.align		4
.L_173:
        /*03dc*/ 	.word	index@(_ZN10layer_norm13ln_fwd_kernelINS_13Kernel_traitsIf6__halffS2_fjLj512ELj1ELj4ELj1ELj16ENS_18Kernel_traits_baseILj512EfS2_fS2_fjLj128EEEEELb0ELb1ELb1ELb0EEEvNS_9FwdParamsE)
        /*03e0*/ 	.word	0x00000060


	//----- nvinfo : EIATTR_FRAME_SIZE
	.align		4
.L_174:
        /*03e4*/ 	.byte	0x04, 0x11
        /*03e6*/ 	.short	(.L_176 - .L_175)
	.align		4
.L_175:
        /*03e8*/ 	.word	index@(_ZN10layer_norm13ln_fwd_kernelINS_13Kernel_traitsIf6__halffS2_fjLj512ELj1ELj4ELj1ELj16ENS_18Kernel_traits_baseILj512EfS2_fS2_fjLj128EEEEELb0ELb1ELb1ELb0EEEvNS_9FwdParamsE)
        /*03ec*/ 	.word	0x00000000


	//----- nvinfo : EIATTR_REGCOUNT
	.align		4
.L_176:
        /*03f0*/ 	.byte	0x04, 0x2f
        /*03f2*/ 	.short	(.L_178 - .L_177)
	.align		4
.L_177:
        /*03f4*/ 	.word	index@(_ZN10layer_norm13ln_fwd_kernelINS_13Kernel_traitsIf6__halffS2_fjLj512ELj1ELj4ELj1ELj16ENS_18Kernel_traits_baseILj512EfS2_fS2_fjLj128EEEEELb0ELb1ELb0ELb1EEEvNS_9FwdParamsE)
        /*03f8*/ 	.word	0x0000005f


	//----- nvinfo : EIATTR_FRAME_SIZE
	.align		4
.L_178:
        /*03fc*/ 	.byte	0x04, 0x11
        /*03fe*/ 	.short	(.L_180 - .L_179)
	.align		4
.L_179:
        /*0400*/ 	.word	index@(_ZN10layer_norm13ln_fwd_kernelINS_13Kernel_traitsIf6__halffS2_fjLj512ELj1ELj4ELj1ELj16ENS_18Kernel_traits_baseILj512EfS2_fS2_fjLj128EEEEELb0ELb1ELb0ELb1EEEvNS_9FwdParamsE)
        /*0404*/ 	.word	0x00000000


	//----- nvinfo : EIATTR_REGCOUNT
	.align		4
.L_180:
        /*0408*/ 	.byte	0x04, 0x2f
        /*040a*/ 	.short	(.L_182 - .L_181)
	.align		4
.L_181:
        /*040c*/ 	.word	index@(_ZN10layer_norm13ln_fwd_kernelINS_13Kernel_traitsIf6__halffS2_fjLj512ELj1ELj4ELj1ELj16ENS_18Kernel_traits_baseILj512EfS2_fS2_fjLj128EEEEELb0ELb1ELb0ELb0EEEvNS_9FwdParamsE)
        /*0410*/ 	.word	0x00000060


	//----- nvinfo : EIATTR_FRAME_SIZE
	.align		4
.L_182:
        /*0414*/ 	.byte	0x04, 0x11
        /*0416*/ 	.short	(.L_184 - .L_183)
	.align		4
.L_183:
        /*0418*/ 	.word	index@(_ZN10layer_norm13ln_fwd_kernelINS_13Kernel_traitsIf6__halffS2_fjLj512ELj1ELj4ELj1ELj16ENS_18Kernel_traits_baseILj512EfS2_fS2_fjLj128EEEEELb0ELb1ELb0ELb0EEEvNS_9FwdParamsE)
        /*041c*/ 	.word	0x00000000


	//----- nvinfo : EIATTR_REGCOUNT
	.align		4
.L_184:
        /*0420*/ 	.byte	0x04, 0x2f
        /*0422*/ 	.short	(.L_186 - .L_185)
	.align		4
.L_185:
        /*0424*/ 	.word	index@(_ZN10layer_norm13ln_fwd_kernelINS_13Kernel_traitsIf6__halffS2_fjLj512ELj1ELj4ELj1ELj16ENS_18Kernel_traits_baseILj512EfS2_fS2_fjLj128EEEEELb0ELb0ELb1ELb1EEEvNS_9FwdParamsE)
        /*0428*/ 	.word	0x00000040


	//----- nvinfo : EIATTR_FRAME_SIZE
	.align		4
.L_186:
        /*042c*/ 	.byte	0x04, 0x11
        /*042e*/ 	.short	(.L_188 - .L_187)
	.align		4
.L_187:
        /*0430*/ 	.word	index@(_ZN10layer_norm13ln_fwd_kernelINS_13Kernel_traitsIf6__halffS2_fjLj512ELj1ELj4ELj1ELj16ENS_18Kernel_traits_baseILj512EfS2_fS2_fjLj128EEEEELb0ELb0ELb1ELb1EEEvNS_9FwdParamsE)
        /*0434*/ 	.word	0x00000008


	//----- nvinfo : EIATTR_REGCOUNT
	.align		4
.L_188:
        /*0438*/ 	.byte	0x04, 0x2f
        /*043a*/ 	.short	(.L_190 - .L_189)
	.align		4
.L_189:
        /*043c*/ 	.word	index@(_ZN10layer_norm13ln_fwd_kernelINS_13Kernel_traitsIf6__halffS2_fjLj512ELj1ELj4ELj1ELj16ENS_18Kernel_traits_baseILj512EfS2_fS2_fjLj128EEEEELb0ELb0ELb1ELb0EEEvNS_9FwdParamsE)
        /*0440*/ 	.word	0x00000048


	//----- nvinfo : EIATTR_FRAME_SIZE
	.align		4
.L_190:
        /*0444*/ 	.byte	0x04, 0x11
        /*0446*/ 	.short	(.L_192 - .L_191)
	.align		4
.L_191:
        /*0448*/ 	.word	index@(_ZN10layer_norm13ln_fwd_kernelINS_13Kernel_traitsIf6__halffS2_fjLj512ELj1ELj4ELj1ELj16ENS_18Kernel_traits_baseILj512EfS2_fS2_fjLj128EEEEELb0ELb0ELb1ELb0EEEvNS_9FwdParamsE)
        /*044c*/ 	.word	0x00000000


	//----- nvinfo : EIATTR_REGCOUNT
	.align		4
.L_192:
        /*0450*/ 	.byte	0x04, 0x2f
        /*0452*/ 	.short	(.L_194 - .L_193)
	.align		4
.L_193:
        /*0454*/ 	.word	index@(_ZN10layer_norm13ln_fwd_kernelINS_13Kernel_traitsIf6__halffS2_fjLj512ELj1ELj4ELj1ELj16ENS_18Kernel_traits_baseILj512EfS2_fS2_fjLj128EEEEELb0ELb0ELb0ELb1EEEvNS_9FwdParamsE)
        /*0458*/ 	.word	0x00000040


	//----- nvinfo : EIATTR_FRAME_SIZE
	.align		4
.L_194:
        /*045c*/ 	.byte	0x04, 0x11
        /*045e*/ 	.short	(.L_196 - .L_195)
	.align		4
.L_195:
        /*0460*/ 	.word	index@(_ZN10layer_norm13ln_fwd_kernelINS_13Kernel_traitsIf6__halffS2_fjLj512ELj1ELj4ELj1ELj16ENS_18Kernel_traits_baseILj512EfS2_fS2_fjLj128EEEEELb0ELb0ELb0ELb1EEEvNS_9FwdParamsE)
        /*0464*/ 	.word	0x00000000


	//----- nvinfo : EIATTR_REGCOUNT
	.align		4
.L_196:
        /*0468*/ 	.byte	0x04, 0x2f
        /*046a*/ 	.short	(.L_198 - .L_197)
	.align		4
.L_197:
        /*046c*/ 	.word	index@(_ZN10layer_norm13ln_fwd_kernelINS_13Kernel_traitsIf6__halffS2_fjLj512ELj1ELj4ELj1ELj16ENS_18Kernel_traits_baseILj512EfS2_fS2_fjLj128EEEEELb0ELb0ELb0ELb0EEEvNS_9FwdParamsE)
        /*0470*/ 	.word	0x00000040


	//----- nvinfo : EIATTR_FRAME_SIZE
	.align		4
.L_198:
        /*0474*/ 	.byte	0x04, 0x11
        /*0476*/ 	.short	(.L_200 - .L_199)
	.align		4
.L_199:
        /*0478*/ 	.word	index@(_ZN10layer_norm13ln_fwd_kernelINS_13Kernel_traitsIf6__halffS2_fjLj512ELj1ELj4ELj1ELj16ENS_18Kernel_traits_baseILj512EfS2_fS2_fjLj128EEEEELb0ELb0ELb0ELb0EEEvNS_9FwdParamsE)
        /*047c*/ 	.word	0x00000000


	//----- nvinfo : EIATTR_REGCOUNT
	.align		4
.L_200:
        /*0480*/ 	.byte	0x04, 0x2f
        /*0482*/ 	.short	(.L_202 - .L_201)
	.align		4
.L_201:
        /*0484*/ 	.word	index@(_ZN10layer_norm13ln_fwd_kernelINS_13Kernel_traitsI6__halfS2_fS2_fjLj512ELj1ELj4ELj1ELj16ENS_18Kernel_traits_baseILj512ES2_S2_fS2_fjLj128EEEEELb1ELb1ELb1ELb1EEEvNS_9FwdParamsE)
        /*0488*/ 	.word	0x0000005f


	//----- nvinfo : EIATTR_FRAME_SIZE
	.align		4
.L_202:
        /*048c*/ 	.byte	0x04, 0x11
        /*048e*/ 	.short	(.L_204 - .L_203)
	.align		4
.L_203:
        /*0490*/ 	.word	index@(_ZN10layer_norm13ln_fwd_kernelINS_13Kernel_traitsI6__halfS2_fS2_fjLj512ELj1ELj4ELj1ELj16ENS_18Kernel_traits_baseILj512ES2_S2_fS2_fjLj128EEEEELb1ELb1ELb1ELb1EEEvNS_9FwdParamsE)
        /*0494*/ 	.word	0x00000000


	//----- nvinfo : EIATTR_REGCOUNT
	.align		4
.L_204:
        /*0498*/ 	.byte	0x04, 0x2f
        /*049a*/ 	.short	(.L_206 - .L_205)
	.align		4
.L_205:
        /*049c*/ 	.word	index@(_ZN10layer_norm13ln_fwd_kernelINS_13Kernel_traitsI6__halfS2_fS2_fjLj512ELj1ELj4ELj1ELj16ENS_18Kernel_traits_baseILj512ES2_S2_fS2_fjLj128EEEEELb1ELb1ELb1ELb0EEEvNS_9FwdParamsE)
        /*04a0*/ 	.word	0x0000005c


	//----- nvinfo : EIATTR_FRAME_SIZE
	.align		4
.L_206:
        /*04a4*/ 	.byte	0x04, 0x11
        /*04a6*/ 	.short	(.L_208 - .L_207)
	.align		4
.L_207:
        /*04a8*/ 	.word	index@(_ZN10layer_norm13ln_fwd_kernelINS_13Kernel_traitsI6__halfS2_fS2_fjLj512ELj1ELj4ELj1ELj16ENS_18Kernel_traits_baseILj512ES2_S2_fS2_fjLj128EEEEELb1ELb1ELb1ELb0EEEvNS_9FwdParamsE)
        /*04ac*/ 	.word	0x00000000


	//----- nvinfo : EIATTR_REGCOUNT
	.align		4
.L_208:
        /*04b0*/ 	.byte	0x04, 0x2f
        /*04b2*/ 	.short	(.L_210 - .L_209)
	.align		4
.L_209:
        /*04b4*/ 	.word	index@(_ZN10layer_norm13ln_fwd_kernelINS_13Kernel_traitsI6__halfS2_fS2_fjLj512ELj1ELj4ELj1ELj16ENS_18Kernel_traits_baseILj512ES2_S2_fS2_fjLj128EEEEELb1ELb1ELb0ELb1EEEvNS_9FwdParamsE)
        /*04b8*/ 	.word	0x00000060


	//----- nvinfo : EIATTR_FRAME_SIZE
	.align		4
.L_210:
        /*04bc*/ 	.byte	0x04, 0x11
        /*04be*/ 	.short	(.L_212 - .L_211)
	.align		4
.L_211:
        /*04c0*/ 	.word	index@(_ZN10layer_norm13ln_fwd_kernelINS_13Kernel_traitsI6__halfS2_fS2_fjLj512ELj1ELj4ELj1ELj16ENS_18Kernel_traits_baseILj512ES2_S2_fS2_fjLj128EEEEELb1ELb1ELb0ELb1EEEvNS_9FwdParamsE)
        /*04c4*/ 	.word	0x00000000


	//----- nvinfo : EIATTR_REGCOUNT
	.align		4
.L_212:
        /*04c8*/ 	.byte	0x04, 0x2f
        /*04ca*/ 	.short	(.L_214 - .L_213)
	.align		4
.L_213:
        /*04cc*/ 	.word	index@(_ZN10layer_norm13ln_fwd_kernelINS_13Kernel_traitsI6__halfS2_fS2_fjLj512ELj1ELj4ELj1ELj16ENS_18Kernel_traits_baseILj512ES2_S2_fS2_fjLj128EEEEELb1ELb1ELb0ELb0EEEvNS_9FwdParamsE)
        /*04d0*/ 	.word	0x0000004e


	//----- nvinfo : EIATTR_FRAME_SIZE
	.align		4
.L_214:
        /*04d4*/ 	.byte	0x04, 0x11
        /*04d6*/ 	.short	(.L_216 - .L_215)
	.align		4
.L_215:
        /*04d8*/ 	.word	index@(_ZN10layer_norm13ln_fwd_kernelINS_13Kernel_traitsI6__halfS2_fS2_fjLj512ELj1ELj4ELj1ELj16ENS_18Kernel_traits_baseILj512ES2_S2_fS2_fjLj128EEEEELb1ELb1ELb0ELb0EEEvNS_9FwdParamsE)
        /*04dc*/ 	.word	0x00000000


	//----- nvinfo : EIATTR_REGCOUNT
	.align		4
.L_216:
        /*04e0*/ 	.byte	0x04, 0x2f
        /*04e2*/ 	.short	(.L_218 - .L_217)
	.align		4
.L_217:
        /*04e4*/ 	.word	index@(_ZN10layer_norm13ln_fwd_kernelINS_13Kernel_traitsI6__halfS2_fS2_fjLj512ELj1ELj4ELj1ELj16ENS_18Kernel_traits_baseILj512ES2_S2_fS2_fjLj128EEEEELb1ELb0ELb1ELb1EEEvNS_9FwdParamsE)
        /*04e8*/ 	.word	0x00000048


	//----- nvinfo : EIATTR_FRAME_SIZE
	.align		4
.L_218:
        /*04ec*/ 	.byte	0x04, 0x11
        /*04ee*/ 	.short	(.L_220 - .L_219)
	.align		4
.L_219:
        /*04f0*/ 	.word	index@(_ZN10layer_norm13ln_fwd_kernelINS_13Kernel_traitsI6__halfS2_fS2_fjLj512ELj1ELj4ELj1ELj16ENS_18Kernel_traits_baseILj512ES2_S2_fS2_fjLj128EEEEELb1ELb0ELb1ELb1EEEvNS_9FwdParamsE)
        /*04f4*/ 	.word	0x00000000


	//----- nvinfo : EIATTR_REGCOUNT
	.align		4
.L_220:
        /*04f8*/ 	.byte	0x04, 0x2f
        /*04fa*/ 	.short	(.L_222 - .L_221)
	.align		4
.L_221:
        /*04fc*/ 	.word	index@(_ZN10layer_norm13ln_fwd_kernelINS_13Kernel_traitsI6__halfS2_fS2_fjLj512ELj1ELj4ELj1ELj16ENS_18Kernel_traits_baseILj512ES2_S2_fS2_fjLj128EEEEELb1ELb0ELb1ELb0EEEvNS_9FwdParamsE)
        /*0500*/ 	.word	0x00000048


	//----- nvinfo : EIATTR_FRAME_SIZE
	.align		4
.L_222:
        /*0504*/ 	.byte	0x04, 0x11
        /*0506*/ 	.short	(.L_224 - .L_223)
	.align		4
.L_223:
        /*0508*/ 	.word	index@(_ZN10layer_norm13ln_fwd_kernelINS_13Kernel_traitsI6__halfS2_fS2_fjLj512ELj1ELj4ELj1ELj16ENS_18Kernel_traits_baseILj512ES2_S2_fS2_fjLj128EEEEELb1ELb0ELb1ELb0EEEvNS_9FwdParamsE)
        /*050c*/ 	.word	0x00000000


	//----- nvinfo : EIATTR_REGCOUNT
	.align		4
.L_224:
        /*0510*/ 	.byte	0x04, 0x2f
        /*0512*/ 	.short	(.L_226 - .L_225)
	.align		4
.L_225:
        /*0514*/ 	.word	index@(_ZN10layer_norm13ln_fwd_kernelINS_13Kernel_traitsI6__halfS2_fS2_fjLj512ELj1ELj4ELj1ELj16ENS_18Kernel_traits_baseILj512ES2_S2_fS2_fjLj128EEEEELb1ELb0ELb0ELb1EEEvNS_9FwdParamsE)
        /*0518*/ 	.word	0x00000050


	//----- nvinfo : EIATTR_FRAME_SIZE
	.align		4
.L_226:
        /*051c*/ 	.byte	0x04, 0x11
        /*051e*/ 	.short	(.L_228 - .L_227)
	.align		4
.L_227:
        /*0520*/ 	.word	index@(_ZN10layer_norm13ln_fwd_kernelINS_13Kernel_traitsI6__halfS2_fS2_fjLj512ELj1ELj4ELj1ELj16ENS_18Kernel_traits_baseILj512ES2_S2_fS2_fjLj128EEEEELb1ELb0ELb0ELb1EEEvNS_9FwdParamsE)
        /*0524*/ 	.word	0x00000000


	//----- nvinfo : EIATTR_REGCOUNT
	.align		4
.L_228:
        /*0528*/ 	.byte	0x04, 0x2f
        /*052a*/ 	.short	(.L_230 - .L_229)
	.align		4
.L_229:
        /*052c*/ 	.word	index@(_ZN10layer_norm13ln_fwd_kernelINS_13Kernel_traitsI6__halfS2_fS2_fjLj512ELj1ELj4ELj1ELj16ENS_18Kernel_traits_baseILj512ES2_S2_fS2_fjLj128EEEEELb1ELb0ELb0ELb0EEEvNS_9FwdParamsE)
        /*0530*/ 	.word	0x00000042


	//----- nvinfo : EIATTR_FRAME_SIZE
	.align		4
.L_230:
        /*0534*/ 	.byte	0x04, 0x11
        /*0536*/ 	.short	(.L_232 - .L_231)
	.align		4
.L_231:
        /*0538*/ 	.word	index@(_ZN10layer_norm13ln_fwd_kernelINS_13Kernel_traitsI6__halfS2_fS2_fjLj512ELj1ELj4ELj1ELj16ENS_18Kernel_traits_baseILj512ES2_S2_fS2_fjLj128EEEEELb1ELb0ELb0ELb0EEEvNS_9FwdParamsE)
        /*053c*/ 	.word	0x00000000


	//----- nvinfo : EIATTR_REGCOUNT
	.align		4
.L_232:
        /*0540*/ 	.byte	0x04, 0x2f
        /*0542*/ 	.short	(.L_234 - .L_233)
	.align		4
.L_233:
        /*0544*/ 	.word	index@(_ZN10layer_norm13ln_fwd_kernelINS_13Kernel_traitsI6__halfS2_fS2_fjLj512ELj1ELj4ELj1ELj16ENS_18Kernel_traits_baseILj512ES2_S2_fS2_fjLj128EEEEELb0ELb1ELb1ELb1EEEvNS_9FwdParamsE)
        /*0548*/ 	.word	0x00000040


	//----- nvinfo : EIATTR_FRAME_SIZE
	.align		4
.L_234:
        /*054c*/ 	.byte	0x04, 0x11
        /*054e*/ 	.short	(.L_236 - .L_235)
	.align		4
.L_235:
        /*0550*/ 	.word	index@(_ZN10layer_norm13ln_fwd_kernelINS_13Kernel_traitsI6__halfS2_fS2_fjLj512ELj1ELj4ELj1ELj16ENS_18Kernel_traits_baseILj512ES2_S2_fS2_fjLj128EEEEELb0ELb1ELb1ELb1EEEvNS_9FwdParamsE)
        /*0554*/ 	.word	0x00000000


	//----- nvinfo : EIATTR_REGCOUNT
	.align		4
.L_236:
        /*0558*/ 	.byte	0x04, 0x2f
        /*055a*/ 	.short	(.L_238 - .L_237)
	.align		4
.L_237:
        /*055c*/ 	.word	index@(_ZN10layer_norm13ln_fwd_kernelINS_13Kernel_traitsI6__halfS2_fS2_fjLj512ELj1ELj4ELj1ELj16ENS_18Kernel_traits_baseILj512ES2_S2_fS2_fjLj128EEEEELb0ELb1ELb1ELb0EEEvNS_9FwdParamsE)
        /*0560*/ 	.word	0x00000048


	//----- nvinfo : EIATTR_FRAME_SIZE
	.align		4
.L_238:
        /*0564*/ 	.byte	0x04, 0x11
        /*0566*/ 	.short	(.L_240 - .L_239)
	.align		4
.L_239:
        /*0568*/ 	.word	index@(_ZN10layer_norm13ln_fwd_kernelINS_13Kernel_traitsI6__halfS2_fS2_fjLj512ELj1ELj4ELj1ELj16ENS_18Kernel_traits_baseILj512ES2_S2_fS2_fjLj128EEEEELb0ELb1ELb1ELb0EEEvNS_9FwdParamsE)
        /*056c*/ 	.word	0x00000000


	//----- nvinfo : EIATTR_REGCOUNT
	.align		4
.L_240:
        /*0570*/ 	.byte	0x04, 0x2f
        /*0572*/ 	.short	(.L_242 - .L_241)
	.align		4
.L_241:
        /*0574*/ 	.word	index@(_ZN10layer_norm13ln_fwd_kernelINS_13Kernel_traitsI6__halfS2_fS2_fjLj512ELj1ELj4ELj1ELj16ENS_18Kernel_traits_baseILj512ES2_S2_fS2_fjLj128EEEEELb0ELb1ELb0ELb1EEEvNS_9FwdParamsE)
        /*0578*/ 	.word	0x00000050


	//----- nvinfo : EIATTR_FRAME_SIZE
	.align		4
.L_242:
        /*057c*/ 	.byte	0x04, 0x11
        /*057e*/ 	.short	(.L_244 - .L_243)
	.align		4
.L_243:
        /*0580*/ 	.word	index@(_ZN10layer_norm13ln_fwd_kernelINS_13Kernel_traitsI6__halfS2_fS2_fjLj512ELj1ELj4ELj1ELj16ENS_18Kernel_traits_baseILj512ES2_S2_fS2_fjLj128EEEEELb0ELb1ELb0ELb1EEEvNS_9FwdParamsE)
        /*0584*/ 	.word	0x00000000


	//----- nvinfo : EIATTR_REGCOUNT
	.align		4
.L_244:
        /*0588*/ 	.byte	0x04, 0x2f
        /*058a*/ 	.short	(.L_246 - .L_245)
	.align		4
.L_245:
        /*058c*/ 	.word	index@(_ZN10layer_norm13ln_fwd_kernelINS_13Kernel_traitsI6__halfS2_fS2_fjLj512ELj1ELj4ELj1ELj16ENS_18Kernel_traits_baseILj512ES2_S2_fS2_fjLj128EEEEELb0ELb1ELb0ELb0EEEvNS_9FwdParamsE)
        /*0590*/ 	.word	0x00000046


	//----- nvinfo : EIATTR_FRAME_SIZE
	.align		4
.L_246:
        /*0594*/ 	.byte	0x04, 0x11
        /*0596*/ 	.short	(.L_248 - .L_247)
	.align		4
.L_247:
        /*0598*/ 	.word	index@(_ZN10layer_norm13ln_fwd_kernelINS_13Kernel_traitsI6__halfS2_fS2_fjLj512ELj1ELj4ELj1ELj16ENS_18Kernel_traits_baseILj512ES2_S2_fS2_fjLj128EEEEELb0ELb1ELb0ELb0EEEvNS_9FwdParamsE)
        /*059c*/ 	.word	0x00000000


	//----- nvinfo : EIATTR_REGCOUNT
	.align		4
.L_248:
        /*05a0*/ 	.byte	0x04, 0x2f
        /*05a2*/ 	.short	(.L_250 - .L_249)
	.align		4
.L_249:
        /*05a4*/ 	.word	index@(_ZN10layer_norm13ln_fwd_kernelINS_13Kernel_traitsI6__halfS2_fS2_fjLj512ELj1ELj4ELj1ELj16ENS_18Kernel_traits_baseILj512ES2_S2_fS2_fjLj128EEEEELb0ELb0ELb1ELb1EEEvNS_9FwdParamsE)
        /*05a8*/ 	.word	0x00000038


	//----- nvinfo : EIATTR_FRAME_SIZE
	.align		4
.L_250:
        /*05ac*/ 	.byte	0x04, 0x11
        /*05ae*/ 	.short	(.L_252 - .L_251)
	.align		4
.L_251:
        /*05b0*/ 	.word	index@(_ZN10layer_norm13ln_fwd_kernelINS_13Kernel_traitsI6__halfS2_fS2_fjLj512ELj1ELj4ELj1ELj16ENS_18Kernel_traits_baseILj512ES2_S2_fS2_fjLj128EEEEELb0ELb0ELb1ELb1EEEvNS_9FwdParamsE)
        /*05b4*/ 	.word	0x00000000


	//----- nvinfo : EIATTR_REGCOUNT
	.align		4
.L_252:
        /*05b8*/ 	.byte	0x04, 0x2f
        /*05ba*/ 	.short	(.L_254 - .L_253)
	.align		4
.L_253:
        /*05bc*/ 	.word	index@(_ZN10layer_norm13ln_fwd_kernelINS_13Kernel_traitsI6__halfS2_fS2_fjLj512ELj1ELj4ELj1ELj16ENS_18Kernel_traits_baseILj512ES2_S2_fS2_fjLj128EEEEELb0ELb0ELb1ELb0EEEvNS_9FwdParamsE)
        /*05c0*/ 	.word	0x00000038


	//----- nvinfo : EIATTR_FRAME_SIZE
	.align		4
.L_254:
        /*05c4*/ 	.byte	0x04, 0x11
        /*05c6*/ 	.short	(.L_256 - .L_255)
	.align		4
.L_255:
        /*05c8*/ 	.word	index@(_ZN10layer_norm13ln_fwd_kernelINS_13Kernel_traitsI6__halfS2_fS2_fjLj512ELj1ELj4ELj1ELj16ENS_18Kernel_traits_baseILj512ES2_S2_fS2_fjLj128EEEEELb0ELb0ELb1ELb0EEEvNS_9FwdParamsE)
        /*05cc*/ 	.word	0x00000000


	//----- nvinfo : EIATTR_REGCOUNT
	.align		4
.L_256:
        /*05d0*/ 	.byte	0x04, 0x2f
        /*05d2*/ 	.short	(.L_258 - .L_257)
	.align		4
.L_257:
        /*05d4*/ 	.word	index@(_ZN10layer_norm13ln_fwd_kernelINS_13Kernel_traitsI6__halfS2_fS2_fjLj512ELj1ELj4ELj1ELj16ENS_18Kernel_traits_baseILj512ES2_S2_fS2_fjLj128EEEEELb0ELb0ELb0ELb1EEEvNS_9FwdParamsE)
        /*05d8*/ 	.word	0x00000040


	//----- nvinfo : EIATTR_FRAME_SIZE
	.align		4
.L_258:
        /*05dc*/ 	.byte	0x04, 0x11
        /*05de*/ 	.short	(.L_260 - .L_259)
	.align		4
.L_259:
        /*05e0*/ 	.word	index@(_ZN10layer_norm13ln_fwd_kernelINS_13Kernel_traitsI6__halfS2_fS2_fjLj512ELj1ELj4ELj1ELj16ENS_18Kernel_traits_baseILj512ES2_S2_fS2_fjLj128EEEEELb0ELb0ELb0ELb1EEEvNS_9FwdParamsE)
        /*05e4*/ 	.word	0x00000000


	//----- nvinfo : EIATTR_REGCOUNT
	.align		4
.L_260:
        /*05e8*/ 	.byte	0x04, 0x2f
        /*05ea*/ 	.short	(.L_262 - .L_261)
	.align		4
.L_261:
        /*05ec*/ 	.word	index@(_ZN10layer_norm13ln_fwd_kernelINS_13Kernel_traitsI6__halfS2_fS2_fjLj512ELj1ELj4ELj1ELj16ENS_18Kernel_traits_baseILj512ES2_S2_fS2_fjLj128EEEEELb0ELb0ELb0ELb0EEEvNS_9FwdParamsE)
        /*05f0*/ 	.word	0x00000037


	//----- nvinfo : EIATTR_FRAME_SIZE
	.align		4
.L_262:
        /*05f4*/ 	.byte	0x04, 0x11
        /*05f6*/ 	.short	(.L_264 - .L_263)
	.align		4
.L_263:
        /*05f8*/ 	.word	index@(_ZN10layer_norm13ln_fwd_kernelINS_13Kernel_traitsI6__halfS2_fS2_fjLj512ELj1ELj4ELj1ELj16ENS_18Kernel_traits_baseILj512ES2_S2_fS2_fjLj128EEEEELb0ELb0ELb0ELb0EEEvNS_9FwdParamsE)
        /*05fc*/ 	.word	0x00000000


	//----- nvinfo : EIATTR_REGCOUNT
	.align		4
.L_264:
        /*0600*/ 	.byte	0x04, 0x2f
        /*0602*/ 	.short	(.L_266 - .L_265)
	.align		4
.L_265:
        /*0604*/ 	.word	index@(_ZN10layer_norm13ln_fwd_kernelINS_13Kernel_traitsIf6__halfS2_S2_fjLj512ELj1ELj4ELj1ELj16ENS_18Kernel_traits_baseILj512EfS2_S2_S2_fjLj128EEEEELb1ELb1ELb1ELb1EEEvNS_9FwdParamsE)
        /*0608*/ 	.word	0x00000075


	//----- nvinfo : EIATTR_FRAME_SIZE
	.align		4
.L_266:
        /*060c*/ 	.byte	0x04, 0x11
        /*060e*/ 	.short	(.L_268 - .L_267)
	.align		4
.L_267:
        /*0610*/ 	.word	index@(_ZN10layer_norm13ln_fwd_kernelINS_13Kernel_traitsIf6__halfS2_S2_fjLj512ELj1ELj4ELj1ELj16ENS_18Kernel_traits_baseILj512EfS2_S2_S2_fjLj128EEEEELb1ELb1ELb1ELb1EEEvNS_9FwdParamsE)
        /*0614*/ 	.word	0x00000000


	//----- nvinfo : EIATTR_REGCOUNT
	.align		4
.L_268:
        /*0618*/ 	.byte	0x04, 0x2f
        /*061a*/ 	.short	(.L_270 - .L_269)
	.align		4
.L_269:
        /*061c*/ 	.word	index@(_ZN10layer_norm13ln_fwd_kernelINS_13Kernel_traitsIf6__halfS2_S2_fjLj512ELj1ELj4ELj1ELj16ENS_18Kernel_traits_baseILj512EfS2_S2_S2_fjLj128EEEEELb1ELb1ELb1ELb0EEEvNS_9FwdParamsE)
        /*0620*/ 	.word	0x00000072


	//----- nvinfo : EIATTR_FRAME_SIZE
	.align		4
.L_270:
        /*0624*/ 	.byte	0x04, 0x11
        /*0626*/ 	.short	(.L_272 - .L_271)
	.align		4
.L_271:
        /*0628*/ 	.word	index@(_ZN10layer_norm13ln_fwd_kernelINS_13Kernel_traitsIf6__halfS2_S2_fjLj512ELj1ELj4ELj1ELj16ENS_18Kernel_traits_baseILj512EfS2_S2_S2_fjLj128EEEEELb1ELb1ELb1ELb0EEEvNS_9FwdParamsE)
        /*062c*/ 	.word	0x00000000


	//----- nvinfo : EIATTR_REGCOUNT
	.align		4
.L_272:
        /*0630*/ 	.byte	0x04, 0x2f
        /*0632*/ 	.short	(.L_274 - .L_273)
	.align		4
.L_273:
        /*0634*/ 	.word	index@(_ZN10layer_norm13ln_fwd_kernelINS_13Kernel_traitsIf6__halfS2_S2_fjLj512ELj1ELj4ELj1ELj16ENS_18Kernel_traits_baseILj512EfS2_S2_S2_fjLj128EEEEELb1ELb1ELb0ELb1EEEvNS_9FwdParamsE)
        /*0638*/ 	.word	0x0000006d


	//----- nvinfo : EIATTR_FRAME_SIZE
	.align		4
.L_274:
        /*063c*/ 	.byte	0x04, 0x11
        /*063e*/ 	.short	(.L_276 - .L_275)
	.align		4
.L_275:
        /*0640*/ 	.word	index@(_ZN10layer_norm13ln_fwd_kernelINS_13Kernel_traitsIf6__halfS2_S2_fjLj512ELj1ELj4ELj1ELj16ENS_18Kernel_traits_baseILj512EfS2_S2_S2_fjLj128EEEEELb1ELb1ELb0ELb1EEEvNS_9FwdParamsE)
        /*0644*/ 	.word	0x00000000


	//----- nvinfo : EIATTR_REGCOUNT
	.align		4
.L_276:
        /*0648*/ 	.byte	0x04, 0x2f
        /*064a*/ 	.short	(.L_278 - .L_277)
	.align		4
.L_277:
        /*064c*/ 	.word	index@(_ZN10layer_norm13ln_fwd_kernelINS_13Kernel_traitsIf6__halfS2_S2_fjLj512ELj1ELj4ELj1ELj16ENS_18Kernel_traits_baseILj512EfS2_S2_S2_fjLj128EEEEELb1ELb1ELb0ELb0EEEvNS_9FwdParamsE)
        /*0650*/ 	.word	0x00000069


	//----- nvinfo : EIATTR_FRAME_SIZE
	.align		4
.L_278:
        /*0654*/ 	.byte	0x04, 0x11
        /*0656*/ 	.short	(.L_280 - .L_279)
	.align		4
.L_279:
        /*0658*/ 	.word	index@(_ZN10layer_norm13ln_fwd_kernelINS_13Kernel_traitsIf6__halfS2_S2_fjLj512ELj1ELj4ELj1ELj16ENS_18Kernel_traits_baseILj512EfS2_S2_S2_fjLj128EEEEELb1ELb1ELb0ELb0EEEvNS_9FwdParamsE)
        /*065c*/ 	.word	0x00000000


	//----- nvinfo : EIATTR_REGCOUNT
	.align		4
.L_280:
        /*0660*/ 	.byte	0x04, 0x2f
        /*0662*/ 	.short	(.L_282 - .L_281)
	.align		4
.L_281:
        /*0664*/ 	.word	index@(_ZN10layer_norm13ln_fwd_kernelINS_13Kernel_traitsIf6__halfS2_S2_fjLj512ELj1ELj4ELj1ELj16ENS_18Kernel_traits_baseILj512EfS2_S2_S2_fjLj128EEEEELb1ELb0ELb1ELb1EEEvNS_9FwdParamsE)
        /*0668*/ 	.word	0x0000005d


	//----- nvinfo : EIATTR_FRAME_SIZE
	.align		4
.L_282:
        /*066c*/ 	.byte	0x04, 0x11
        /*066e*/ 	.short	(.L_284 - .L_283)
	.align		4
.L_283:
        /*0670*/ 	.word	index@(_ZN10layer_norm13ln_fwd_kernelINS_13Kernel_traitsIf6__halfS2_S2_fjLj512ELj1ELj4ELj1ELj16ENS_18Kernel_traits_baseILj512EfS2_S2_S2_fjLj128EEEEELb1ELb0ELb1ELb1EEEvNS_9FwdParamsE)
        /*0674*/ 	.word	0x00000000


	//----- nvinfo : EIATTR_REGCOUNT
	.align		4
.L_284:
        /*0678*/ 	.byte	0x04, 0x2f
        /*067a*/ 	.short	(.L_286 - .L_285)
	.align		4
.L_285:
        /*067c*/ 	.word	index@(_ZN10layer_norm13ln_fwd_kernelINS_13Kernel_traitsIf6__halfS2_S2_fjLj512ELj1ELj4ELj1ELj16ENS_18Kernel_traits_baseILj512EfS2_S2_S2_fjLj128EEEEELb1ELb0ELb1ELb0EEEvNS_9FwdParamsE)
        /*0680*/ 	.word	0x0000005e


	//----- nvinfo : EIATTR_FRAME_SIZE
	.align		4
.L_286:
        /*0684*/ 	.byte	0x04, 0x11
        /*0686*/ 	.short	(.L_288 - .L_287)
	.align		4
.L_287:
        /*0688*/ 	.word	index@(_ZN10layer_norm13ln_fwd_kernelINS_13Kernel_traitsIf6__halfS2_S2_fjLj512ELj1ELj4ELj1ELj16ENS_18Kernel_traits_baseILj512EfS2_S2_S2_fjLj128EEEEELb1ELb0ELb1ELb0EEEvNS_9FwdParamsE)
        /*068c*/ 	.word	0x00000000


	//----- nvinfo : EIATTR_REGCOUNT
	.align		4
.L_288:
        /*0690*/ 	.byte	0x04, 0x2f
        /*0692*/ 	.short	(.L_290 - .L_289)
	.align		4
.L_289:
        /*0694*/ 	.word	index@(_ZN10layer_norm13ln_fwd_kernelINS_13Kernel_traitsIf6__halfS2_S2_fjLj512ELj1ELj4ELj1ELj16ENS_18Kernel_traits_baseILj512EfS2_S2_S2_fjLj128EEEEELb1ELb0ELb0ELb1EEEvNS_9FwdParamsE)
        /*0698*/ 	.word	0x0000004f


	//----- nvinfo : EIATTR_FRAME_SIZE
	.align		4
.L_290:
        /*069c*/ 	.byte	0x04, 0x11
        /*069e*/ 	.short	(.L_292 - .L_291)
	.align		4
.L_291:
        /*06a0*/ 	.word	index@(_ZN10layer_norm13ln_fwd_kernelINS_13Kernel_traitsIf6__halfS2_S2_fjLj512ELj1ELj4ELj1ELj16ENS_18Kernel_traits_baseILj512EfS2_S2_S2_fjLj128EEEEELb1ELb0ELb0ELb1EEEvNS_9FwdParamsE)
        /*06a4*/ 	.word	0x00000000


	//----- nvinfo : EIATTR_REGCOUNT
	.align		4
.L_292:
        /*06a8*/ 	.byte	0x04, 0x2f
        /*06aa*/ 	.short	(.L_294 - .L_293)
	.align		4
.L_293:
        /*06ac*/ 	.word	index@(_ZN10layer_norm13ln_fwd_kernelINS_13Kernel_traitsIf6__halfS2_S2_fjLj512ELj1ELj4ELj1ELj16ENS_18Kernel_traits_baseILj512EfS2_S2_S2_fjLj128EEEEELb1ELb0ELb0ELb0EEEvNS_9FwdParamsE)
        /*06b0*/ 	.word	0x00000052


	//----- nvinfo : EIATTR_FRAME_SIZE
	.align		4
.L_294:
        /*06b4*/ 	.byte	0x04, 0x11
        /*06b6*/ 	.short	(.L_296 - .L_295)
	.align		4
.L_295:
        /*06b8*/ 	.word	index@(_ZN10layer_norm13ln_fwd_kernelINS_13Kernel_traitsIf6__halfS2_S2_fjLj512ELj1ELj4ELj1ELj16ENS_18Kernel_traits_baseILj512EfS2_S2_S2_fjLj128EEEEELb1ELb0ELb0ELb0EEEvNS_9FwdParamsE)
        /*06bc*/ 	.word	0x00000000


	//----- nvinfo : EIATTR_REGCOUNT
	.align		4
.L_296:
        /*06c0*/ 	.byte	0x04, 0x2f
        /*06c2*/ 	.short	(.L_298 - .L_297)
	.align		4
.L_297:
        /*06c4*/ 	.word	index@(_ZN10layer_norm13ln_fwd_kernelINS_13Kernel_traitsIf6__halfS2_S2_fjLj512ELj1ELj4ELj1ELj16ENS_18Kernel_traits_baseILj512EfS2_S2_S2_fjLj128EEEEELb0ELb1ELb1ELb1EEEvNS_9FwdParamsE)
        /*06c8*/ 	.word	0x0000005f


	//----- nvinfo : EIATTR_FRAME_SIZE
	.align		4
.L_298:
        /*06cc*/ 	.byte	0x04, 0x11
        /*06ce*/ 	.short	(.L_300 - .L_299)
	.align		4
.L_299:
        /*06d0*/ 	.word	index@(_ZN10layer_norm13ln_fwd_kernelINS_13Kernel_traitsIf6__halfS2_S2_fjLj512ELj1ELj4ELj1ELj16ENS_18Kernel_traits_baseILj512EfS2_S2_S2_fjLj128EEEEELb0ELb1ELb1ELb1EEEvNS_9FwdParamsE)
        /*06d4*/ 	.word	0x00000000


	//----- nvinfo : EIATTR_REGCOUNT
	.align		4
.L_300:
        /*06d8*/ 	.byte	0x04, 0x2f
        /*06da*/ 	.short	(.L_302 - .L_301)
	.align		4
.L_301:
        /*06dc*/ 	.word	index@(_ZN10layer_norm13ln_fwd_kernelINS_13Kernel_traitsIf6__halfS2_S2_fjLj512ELj1ELj4ELj1ELj16ENS_18Kernel_traits_baseILj512EfS2_S2_S2_fjLj128EEEEELb0ELb1ELb1ELb0EEEvNS_9FwdParamsE)
        /*06e0*/ 	.word	0x0000005f


	//----- nvinfo : EIATTR_FRAME_SIZE
	.align		4
.L_302:
        /*06e4*/ 	.byte	0x04, 0x11
        /*06e6*/ 	.short	(.L_304 - .L_303)
	.align		4
.L_303:
        /*06e8*/ 	.word	index@(_ZN10layer_norm13ln_fwd_kernelINS_13Kernel_traitsIf6__halfS2_S2_fjLj512ELj1ELj4ELj1ELj16ENS_18Kernel_traits_baseILj512EfS2_S2_S2_fjLj128EEEEELb0ELb1ELb1ELb0EEEvNS_9FwdParamsE)
        /*06ec*/ 	.word	0x00000000


	//----- nvinfo : EIATTR_REGCOUNT
	.align		4
.L_304:
        /*06f0*/ 	.byte	0x04, 0x2f
        /*06f2*/ 	.short	(.L_306 - .L_305)
	.align		4
.L_305:
        /*06f4*/ 	.word	index@(_ZN10layer_norm13ln_fwd_kernelINS_13Kernel_traitsIf6__halfS2_S2_fjLj512ELj1ELj4ELj1ELj16ENS_18Kernel_traits_baseILj512EfS2_S2_S2_fjLj128EEEEELb0ELb1ELb0ELb1EEEvNS_9FwdParamsE)
        /*06f8*/ 	.word	0x0000005f


	//----- nvinfo : EIATTR_FRAME_SIZE
	.align		4
.L_306:
        /*06fc*/ 	.byte	0x04, 0x11
        /*06fe*/ 	.short	(.L_308 - .L_307)
	.align		4
.L_307:
        /*0700*/ 	.word	index@(_ZN10layer_norm13ln_fwd_kernelINS_13Kernel_traitsIf6__halfS2_S2_fjLj512ELj1ELj4ELj1ELj16ENS_18Kernel_traits_baseILj512EfS2_S2_S2_fjLj128EEEEELb0ELb1ELb0ELb1EEEvNS_9FwdParamsE)
        /*0704*/ 	.word	0x00000000


	//----- nvinfo : EIATTR_REGCOUNT
	.align		4
.L_308:
        /*0708*/ 	.byte	0x04, 0x2f
        /*070a*/ 	.short	(.L_310 - .L_309)
	.align		4
.L_309:
        /*070c*/ 	.word	index@(_ZN10layer_norm13ln_fwd_kernelINS_13Kernel_traitsIf6__halfS2_S2_fjLj512ELj1ELj4ELj1ELj16ENS_18Kernel_traits_baseILj512EfS2_S2_S2_fjLj128EEEEELb0ELb1ELb0ELb0EEEvNS_9FwdParamsE)
        /*0710*/ 	.word	0x0000005d


	//----- nvinfo : EIATTR_FRAME_SIZE
	.align		4
.L_310:
        /*0714*/ 	.byte	0x04, 0x11
        /*0716*/ 	.short	(.L_312 - .L_311)
	.align		4
.L_311:
        /*0718*/ 	.word	index@(_ZN10layer_norm13ln_fwd_kernelINS_13Kernel_traitsIf6__halfS2_S2_fjLj512ELj1ELj4ELj1ELj16ENS_18Kernel_traits_baseILj512EfS2_S2_S2_fjLj128EEEEELb0ELb1ELb0ELb0EEEvNS_9FwdParamsE)
        /*071c*/ 	.word	0x00000000


	//----- nvinfo : EIATTR_REGCOUNT
	.align		4
.L_312:
        /*0720*/ 	.byte	0x04, 0x2f
        /*0722*/ 	.short	(.L_314 - .L_313)
	.align		4
.L_313:
        /*0724*/ 	.word	index@(_ZN10layer_norm13ln_fwd_kernelINS_13Kernel_traitsIf6__halfS2_S2_fjLj512ELj1ELj4ELj1ELj16ENS_18Kernel_traits_baseILj512EfS2_S2_S2_fjLj128EEEEELb0ELb0ELb1ELb1EEEvNS_9FwdParamsE)
        /*0728*/ 	.word	0x00000048


	//----- nvinfo : EIATTR_FRAME_SIZE
	.align		4
.L_314:
        /*072c*/ 	.byte	0x04, 0x11
        /*072e*/ 	.short	(.L_316 - .L_315)
	.align		4
.L_315:
        /*0730*/ 	.word	index@(_ZN10layer_norm13ln_fwd_kernelINS_13Kernel_traitsIf6__halfS2_S2_fjLj512ELj1ELj4ELj1ELj16ENS_18Kernel_traits_baseILj512EfS2_S2_S2_fjLj128EEEEELb0ELb0ELb1ELb1EEEvNS_9FwdParamsE)
        /*0734*/ 	.word	0x00000000


	//----- nvinfo : EIATTR_REGCOUNT
	.align		4
.L_316:
        /*0738*/ 	.byte	0x04, 0x2f
        /*073a*/ 	.short	(.L_318 - .L_317)
	.align		4
.L_317:
        /*073c*/ 	.word	index@(_ZN10layer_norm13ln_fwd_kernelINS_13Kernel_traitsIf6__halfS2_S2_fjLj512ELj1ELj4ELj1ELj16ENS_18Kernel_traits_baseILj512EfS2_S2_S2_fjLj128EEEEELb0ELb0ELb1ELb0EEEvNS_9FwdParamsE)
        /*0740*/ 	.word	0x00000048


	//----- nvinfo : EIATTR_FRAME_SIZE
	.align		4
.L_318:
        /*0744*/ 	.byte	0x04, 0x11
        /*0746*/ 	.short	(.L_320 - .L_319)
	.align		4
.L_319:
        /*0748*/ 	.word	index@(_ZN10layer_norm13ln_fwd_kernelINS_13Kernel_traitsIf6__halfS2_S2_fjLj512ELj1ELj4ELj1ELj16ENS_18Kernel_traits_baseILj512EfS2_S2_S2_fjLj128EEEEELb0ELb0ELb1ELb0EEEvNS_9FwdParamsE)
        /*074c*/ 	.word	0x00000000


	//----- nvinfo : EIATTR_REGCOUNT
	.align		4
.L_320:
        /*0750*/ 	.byte	0x04, 0x2f
        /*0752*/ 	.short	(.L_322 - .L_321)
	.align		4
.L_321:
        /*0754*/ 	.word	index@(_ZN10layer_norm13ln_fwd_kernelINS_13Kernel_traitsIf6__halfS2_S2_fjLj512ELj1ELj4ELj1ELj16ENS_18Kernel_traits_baseILj512EfS2_S2_S2_fjLj128EEEEELb0ELb0ELb0ELb1EEEvNS_9FwdParamsE)
        /*0758*/ 	.word	0x00000040


	//----- nvinfo : EIATTR_FRAME_SIZE
	.align		4
.L_322:
        /*075c*/ 	.byte	0x04, 0x11
        /*075e*/ 	.short	(.L_324 - .L_323)
	.align		4
.L_323:
        /*0760*/ 	.word	index@(_ZN10layer_norm13ln_fwd_kernelINS_13Kernel_traitsIf6__halfS2_S2_fjLj512ELj1ELj4ELj1ELj16ENS_18Kernel_traits_baseILj512EfS2_S2_S2_fjLj128EEEEELb0ELb0ELb0ELb1EEEvNS_9FwdParamsE)
        /*0764*/ 	.word	0x00000000


	//----- nvinfo : EIATTR_REGCOUNT
	.align		4
.L_324:
        /*0768*/ 	.byte	0x04, 0x2f
        /*076a*/ 	.short	(.L_326 - .L_325)
	.align		4
.L_325:
        /*076c*/ 	.word	index@(_ZN10layer_norm13ln_fwd_kernelINS_13Kernel_traitsIf6__halfS2_S2_fjLj512ELj1ELj4ELj1ELj16ENS_18Kernel_traits_baseILj512EfS2_S2_S2_fjLj128EEEEELb0ELb0ELb0ELb0EEEvNS_9FwdParamsE)
        /*0770*/ 	.word	0x00000048


	//----- nvinfo : EIATTR_FRAME_SIZE
	.align		4
.L_326:
        /*0774*/ 	.byte	0x04, 0x11
        /*0776*/ 	.short	(.L_328 - .L_327)
	.align		4
.L_327:
        /*0778*/ 	.word	index@(_ZN10layer_norm13ln_fwd_kernelINS_13Kernel_traitsIf6__halfS2_S2_fjLj512ELj1ELj4ELj1ELj16ENS_18Kernel_traits_baseILj512EfS2_S2_S2_fjLj128EEEEELb0ELb0ELb0ELb0EEEvNS_9FwdParamsE)
        /*077c*/ 	.word	0x00000000


	//----- nvinfo : EIATTR_REGCOUNT
	.align		4
.L_328:
        /*0780*/ 	.byte	0x04, 0x2f
        /*0782*/ 	.short	(.L_330 - .L_329)
	.align		4
.L_329:
        /*0784*/ 	.word	index@(_ZN10layer_norm13ln_fwd_kernelINS_13Kernel_traitsIf13__nv_bfloat16fS2_fjLj512ELj1ELj4ELj1ELj16ENS_18Kernel_traits_baseILj512EfS2_fS2_fjLj128EEEEELb1ELb1ELb1ELb1EEEvNS_9FwdParamsE)
        /*0788*/ 	.word	0x00000077


	//----- nvinfo : EIATTR_FRAME_SIZE
	.align		4
.L_330:
        /*078c*/ 	.byte	0x04, 0x11
        /*078e*/ 	.short	(.L_332 - .L_331)
	.align		4
.L_331:
        /*0790*/ 	.word	index@(_ZN10layer_norm13ln_fwd_kernelINS_13Kernel_traitsIf13__nv_bfloat16fS2_fjLj512ELj1ELj4ELj1ELj16ENS_18Kernel_traits_baseILj512EfS2_fS2_fjLj128EEEEELb1ELb1ELb1ELb1EEEvNS_9FwdParamsE)
        /*0794*/ 	.word	0x00000000


	//----- nvinfo : EIATTR_REGCOUNT
	.align		4
.L_332:
        /*0798*/ 	.byte	0x04, 0x2f
        /*079a*/ 	.short	(.L_334 - .L_333)
	.align		4
.L_333:
        /*079c*/ 	.word	index@(_ZN10layer_norm13ln_fwd_kernelINS_13Kernel_traitsIf13__nv_bfloat16fS2_fjLj512ELj1ELj4ELj1ELj16ENS_18Kernel_traits_baseILj512EfS2_fS2_fjLj128EEEEELb1ELb1ELb1ELb0EEEvNS_9FwdParamsE)
        /*07a0*/ 	.word	0x00000075


	//----- nvinfo : EIATTR_FRAME_SIZE
	.align		4
.L_334:
        /*07a4*/ 	.byte	0x04, 0x11
        /*07a6*/ 	.short	(.L_336 - .L_335)
	.align		4
.L_335:
        /*07a8*/ 	.word	index@(_ZN10layer_norm13ln_fwd_kernelINS_13Kernel_traitsIf13__nv_bfloat16fS2_fjLj512ELj1ELj4ELj1ELj16ENS_18Kernel_traits_baseILj512EfS2_fS2_fjLj128EEEEELb1ELb1ELb1ELb0EEEvNS_9FwdParamsE)
        /*07ac*/ 	.word	0x00000000


	//----- nvinfo : EIATTR_REGCOUNT
	.align		4
.L_336:
        /*07b0*/ 	.byte	0x04, 0x2f
        /*07b2*/ 	.short	(.L_338 - .L_337)
	.align		4
.L_337:
        /*07b4*/ 	.word	index@(_ZN10layer_norm13ln_fwd_kernelINS_13Kernel_traitsIf13__nv_bfloat16fS2_fjLj512ELj1ELj4ELj1ELj16ENS_18Kernel_traits_baseILj512EfS2_fS2_fjLj128EEEEELb1ELb1ELb0ELb1EEEvNS_9FwdParamsE)
        /*07b8*/ 	.word	0x0000006f


	//----- nvinfo : EIATTR_FRAME_SIZE
	.align		4
.L_338:
        /*07bc*/ 	.byte	0x04, 0x11
        /*07be*/ 	.short	(.L_340 - .L_339)
	.align		4
.L_339:
        /*07c0*/ 	.word	index@(_ZN10layer_norm13ln_fwd_kernelINS_13Kernel_traitsIf13__nv_bfloat16fS2_fjLj512ELj1ELj4ELj1ELj16ENS_18Kernel_traits_baseILj512EfS2_fS2_fjLj128EEEEELb1ELb1ELb0ELb1EEEvNS_9FwdParamsE)
        /*07c4*/ 	.word	0x00000000


	//----- nvinfo : EIATTR_REGCOUNT
	.align		4
.L_340:
        /*07c8*/ 	.byte	0x04, 0x2f
        /*07ca*/ 	.short	(.L_342 - .L_341)
	.align		4
.L_341:
        /*07cc*/ 	.word	index@(_ZN10layer_norm13ln_fwd_kernelINS_13Kernel_traitsIf13__nv_bfloat16fS2_fjLj512ELj1ELj4ELj1ELj16ENS_18Kernel_traits_baseILj512EfS2_fS2_fjLj128EEEEELb1ELb1ELb0ELb0EEEvNS_9FwdParamsE)
        /*07d0*/ 	.word	0x0000006c


	//----- nvinfo : EIATTR_FRAME_SIZE
	.align		4
.L_342:
        /*07d4*/ 	.byte	0x04, 0x11
        /*07d6*/ 	.short	(.L_344 - .L_343)
	.align		4
.L_343:
        /*07d8*/ 	.word	index@(_ZN10layer_norm13ln_fwd_kernelINS_13Kernel_traitsIf13__nv_bfloat16fS2_fjLj512ELj1ELj4ELj1ELj16ENS_18Kernel_traits_baseILj512EfS2_fS2_fjLj128EEEEELb1ELb1ELb0ELb0EEEvNS_9FwdParamsE)
        /*07dc*/ 	.word	0x00000000


	//----- nvinfo : EIATTR_REGCOUNT
	.align		4
.L_344:
        /*07e0*/ 	.byte	0x04, 0x2f
        /*07e2*/ 	.short	(.L_346 - .L_345)
	.align		4
.L_345:
        /*07e4*/ 	.word	index@(_ZN10layer_norm13ln_fwd_kernelINS_13Kernel_traitsIf13__nv_bfloat16fS2_fjLj512ELj1ELj4ELj1ELj16ENS_18Kernel_traits_baseILj512EfS2_fS2_fjLj128EEEEELb1ELb0ELb1ELb1EEEvNS_9FwdParamsE)
        /*07e8*/ 	.word	0x0000005f


	//----- nvinfo : EIATTR_FRAME_SIZE
	.align		4
.L_346:
        /*07ec*/ 	.byte	0x04, 0x11
        /*07ee*/ 	.short	(.L_348 - .L_347)
	.align		4
.L_347:
        /*07f0*/ 	.word	index@(_ZN10layer_norm13ln_fwd_kernelINS_13Kernel_traitsIf13__nv_bfloat16fS2_fjLj512ELj1ELj4ELj1ELj16ENS_18Kernel_traits_baseILj512EfS2_fS2_fjLj128EEEEELb1ELb0ELb1ELb1EEEvNS_9FwdParamsE)
        /*07f4*/ 	.word	0x00000000


	//----- nvinfo : EIATTR_REGCOUNT
	.align		4
.L_348:
        /*07f8*/ 	.byte	0x04, 0x2f
        /*07fa*/ 	.short	(.L_350 - .L_349)
	.align		4
.L_349:
        /*07fc*/ 	.word	index@(_ZN10layer_norm13ln_fwd_kernelINS_13Kernel_traitsIf13__nv_bfloat16fS2_fjLj512ELj1ELj4ELj1ELj16ENS_18Kernel_traits_baseILj512EfS2_fS2_fjLj128EEEEELb1ELb0ELb1ELb0EEEvNS_9FwdParamsE)
        /*0800*/ 	.word	0x0000005d


	//----- nvinfo : EIATTR_FRAME_SIZE
	.align		4
.L_350:
        /*0804*/ 	.byte	0x04, 0x11
        /*0806*/ 	.short	(.L_352 - .L_351)
	.align		4
.L_351:
        /*0808*/ 	.word	index@(_ZN10layer_norm13ln_fwd_kernelINS_13Kernel_traitsIf13__nv_bfloat16fS2_fjLj512ELj1ELj4ELj1ELj16ENS_18Kernel_traits_baseILj512EfS2_fS2_fjLj128EEEEELb1ELb0ELb1ELb0EEEvNS_9FwdParamsE)
        /*080c*/ 	.word	0x00000000


	//----- nvinfo : EIATTR_REGCOUNT
	.align		4
.L_352:
        /*0810*/ 	.byte	0x04, 0x2f
        /*0812*/ 	.short	(.L_354 - .L_353)
	.align		4
.L_353:
        /*0814*/ 	.word	index@(_ZN10layer_norm13ln_fwd_kernelINS_13Kernel_traitsIf13__nv_bfloat16fS2_fjLj512ELj1ELj4ELj1ELj16ENS_18Kernel_traits_baseILj512EfS2_fS2_fjLj128EEEEELb1ELb0ELb0ELb1EEEvNS_9FwdParamsE)
        /*0818*/ 	.word	0x00000050


	//----- nvinfo : EIATTR_FRAME_SIZE
	.align		4
.L_354:
        /*081c*/ 	.byte	0x04, 0x11
        /*081e*/ 	.short	(.L_356 - .L_355)
	.align		4
.L_355:
        /*0820*/ 	.word	index@(_ZN10layer_norm13ln_fwd_kernelINS_13Kernel_traitsIf13__nv_bfloat16fS2_fjLj512ELj1ELj4ELj1ELj16ENS_18Kernel_traits_baseILj512EfS2_fS2_fjLj128EEEEELb1ELb0ELb0ELb1EEEvNS_9FwdParamsE)
        /*0824*/ 	.word	0x00000000


	//----- nvinfo : EIATTR_REGCOUNT
	.align		4
.L_356:
        /*0828*/ 	.byte	0x04, 0x2f
        /*082a*/ 	.short	(.L_358 - .L_357)
	.align		4
.L_357:
        /*082c*/ 	.word	index@(_ZN10layer_norm13ln_fwd_kernelINS_13Kernel_traitsIf13__nv_bfloat16fS2_fjLj512ELj1ELj4ELj1ELj16ENS_18Kernel_traits_baseILj512EfS2_fS2_fjLj128EEEEELb1ELb0ELb0ELb0EEEvNS_9FwdParamsE)
        /*0830*/ 	.word	0x00000050


	//----- nvinfo : EIATTR_FRAME_SIZE
	.align		4
.L_358:
        /*0834*/ 	.byte	0x04, 0x11
        /*0836*/ 	.short	(.L_360 - .L_359)
	.align		4
.L_359:
        /*0838*/ 	.word	index@(_ZN10layer_norm13ln_fwd_kernelINS_13Kernel_traitsIf13__nv_bfloat16fS2_fjLj512ELj1ELj4ELj1ELj16ENS_18Kernel_traits_baseILj512EfS2_fS2_fjLj128EEEEELb1ELb0ELb0ELb0EEEvNS_9FwdParamsE)
        /*083c*/ 	.word	0x00000000


	//----- nvinfo : EIATTR_REGCOUNT
	.align		4
.L_360:
        /*0840*/ 	.byte	0x04, 0x2f
        /*0842*/ 	.short	(.L_362 - .L_361)
	.align		4
.L_361:
        /*0844*/ 	.word	index@(_ZN10layer_norm13ln_fwd_kernelINS_13Kernel_traitsIf13__nv_bfloat16fS2_fjLj512ELj1ELj4ELj1ELj16ENS_18Kernel_traits_baseILj512EfS2_fS2_fjLj128EEEEELb0ELb1ELb1ELb1EEEvNS_9FwdParamsE)
        /*0848*/ 	.word	0x00000060


	//----- nvinfo : EIATTR_FRAME_SIZE
	.align		4
.L_362:
        /*084c*/ 	.byte	0x04, 0x11
        /*084e*/ 	.short	(.L_364 - .L_363)
	.align		4
.L_363:
        /*0850*/ 	.word	index@(_ZN10layer_norm13ln_fwd_kernelINS_13Kernel_traitsIf13__nv_bfloat16fS2_fjLj512ELj1ELj4ELj1ELj16ENS_18Kernel_traits_baseILj512EfS2_fS2_fjLj128EEEEELb0ELb1ELb1ELb1EEEvNS_9FwdParamsE)
        /*0854*/ 	.word	0x00000000


	//----- nvinfo : EIATTR_REGCOUNT
	.align		4
.L_364:
        /*0858*/ 	.byte	0x04, 0x2f
        /*085a*/ 	.short	(.L_366 - .L_365)
	.align		4
.L_365:
        /*085c*/ 	.word	index@(_ZN10layer_norm13ln_fwd_kernelINS_13Kernel_traitsIf13__nv_bfloat16fS2_fjLj512ELj1ELj4ELj1ELj16ENS_18Kernel_traits_baseILj512EfS2_fS2_fjLj128EEEEELb0ELb1ELb1ELb0EEEvNS_9FwdParamsE)
        /*0860*/ 	.word	0x00000060


	//----- nvinfo : EIATTR_FRAME_SIZE
	.align		4
.L_366:
        /*0864*/ 	.byte	0x04, 0x11
        /*0866*/ 	.short	(.L_368 - .L_367)
	.align		4
.L_367:
        /*0868*/ 	.word	index@(_ZN10layer_norm13ln_fwd_kernelINS_13Kernel_traitsIf13__nv_bfloat16fS2_fjLj512ELj1ELj4ELj1ELj16ENS_18Kernel_traits_baseILj512EfS2_fS2_fjLj128EEEEELb0ELb1ELb1ELb0EEEvNS_9FwdParamsE)
        /*086c*/ 	.word	0x00000000


	//----- nvinfo : EIATTR_REGCOUNT
	.align		4
.L_368:
        /*0870*/ 	.byte	0x04, 0x2f
        /*0872*/ 	.short	(.L_370 - .L_369)
	.align		4
.L_369:
        /*0874*/ 	.word	index@(_ZN10layer_norm13ln_fwd_kernelINS_13Kernel_traitsIf13__nv_bfloat16fS2_fjLj512ELj1ELj4ELj1ELj16ENS_18Kernel_traits_baseILj512EfS2_fS2_fjLj128EEEEELb0ELb1ELb0ELb1EEEvNS_9FwdParamsE)
        /*0878*/ 	.word	0x0000005f


	//----- nvinfo : EIATTR_FRAME_SIZE
	.align		4
.L_370:
        /*087c*/ 	.byte	0x04, 0x11
        /*087e*/ 	.short	(.L_372 - .L_371)
	.align		4
.L_371:
        /*0880*/ 	.word	index@(_ZN10layer_norm13ln_fwd_kernelINS_13Kernel_traitsIf13__nv_bfloat16fS2_fjLj512ELj1ELj4ELj1ELj16ENS_18Kernel_traits_baseILj512EfS2_fS2_fjLj128EEEEELb0ELb1ELb0ELb1EEEvNS_9FwdParamsE)
        /*0884*/ 	.word	0x00000000


	//----- nvinfo : EIATTR_REGCOUNT
	.align		4
.L_372:
        /*0888*/ 	.byte	0x04, 0x2f
        /*088a*/ 	.short	(.L_374 - .L_373)
	.align		4
.L_373:
        /*088c*/ 	.word	index@(_ZN10layer_norm13ln_fwd_kernelINS_13Kernel_traitsIf13__nv_bfloat16fS2_fjLj512ELj1ELj4ELj1ELj16ENS_18Kernel_traits_baseILj512EfS2_fS2_fjLj128EEEEELb0ELb1ELb0ELb0EEEvNS_9FwdParamsE)
        /*0890*/ 	.word	0x00000060


	//----- nvinfo : EIATTR_FRAME_SIZE
	.align		4
.L_374:
        /*0894*/ 	.byte	0x04, 0x11
        /*0896*/ 	.short	(.L_376 - .L_375)
	.align		4
.L_375:
        /*0898*/ 	.word	index@(_ZN10layer_norm13ln_fwd_kernelINS_13Kernel_traitsIf13__nv_bfloat16fS2_fjLj512ELj1ELj4ELj1ELj16ENS_18Kernel_traits_baseILj512EfS2_fS2_fjLj128EEEEELb0ELb1ELb0ELb0EEEvNS_9FwdParamsE)
        /*089c*/ 	.word	0x00000000


	//----- nvinfo : EIATTR_REGCOUNT
	.align		4
.L_376:
        /*08a0*/ 	.byte	0x04, 0x2f
        /*08a2*/ 	.short	(.L_378 - .L_377)
	.align		4
.L_377:
        /*08a4*/ 	.word	index@(_ZN10layer_norm13ln_fwd_kernelINS_13Kernel_traitsIf13__nv_bfloat16fS2_fjLj512ELj1ELj4ELj1ELj16ENS_18Kernel_traits_baseILj512EfS2_fS2_fjLj128EEEEELb0ELb0ELb1ELb1EEEvNS_9FwdParamsE)
        /*08a8*/ 	.word	0x00000040


	//----- nvinfo : EIATTR_FRAME_SIZE
	.align		4
.L_378:
        /*08ac*/ 	.byte	0x04, 0x11
        /*08ae*/ 	.short	(.L_380 - .L_379)
	.align		4
.L_379:
        /*08b0*/ 	.word	index@(_ZN10layer_norm13ln_fwd_kernelINS_13Kernel_traitsIf13__nv_bfloat16fS2_fjLj512ELj1ELj4ELj1ELj16ENS_18Kernel_traits_baseILj512EfS2_fS2_fjLj128EEEEELb0ELb0ELb1ELb1EEEvNS_9FwdParamsE)
        /*08b4*/ 	.word	0x00000000


	//----- nvinfo : EIATTR_REGCOUNT
	.align		4
.L_380:
        /*08b8*/ 	.byte	0x04, 0x2f
        /*08ba*/ 	.short	(.L_382 - .L_381)
	.align		4
.L_381:
        /*08bc*/ 	.word	index@(_ZN10layer_norm13ln_fwd_kernelINS_13Kernel_traitsIf13__nv_bfloat16fS2_fjLj512ELj1ELj4ELj1ELj16ENS_18Kernel_traits_baseILj512EfS2_fS2_fjLj128EEEEELb0ELb0ELb1ELb0EEEvNS_9FwdParamsE)
        /*08c0*/ 	.word	0x00000048


	//----- nvinfo : EIATTR_FRAME_SIZE
	.align		4
.L_382:
        /*08c4*/ 	.byte	0x04, 0x11
        /*08c6*/ 	.short	(.L_384 - .L_383)
	.align		4
.L_383:
        /*08c8*/ 	.word	index@(_ZN10layer_norm13ln_fwd_kernelINS_13Kernel_traitsIf13__nv_bfloat16fS2_fjLj512ELj1ELj4ELj1ELj16ENS_18Kernel_traits_baseILj512EfS2_fS2_fjLj128EEEEELb0ELb0ELb1ELb0EEEvNS_9FwdParamsE)
        /*08cc*/ 	.word	0x00000000


	//----- nvinfo : EIATTR_REGCOUNT
	.align		4
.L_384:
        /*08d0*/ 	.byte	0x04, 0x2f
        /*08d2*/ 	.short	(.L_386 - .L_385)
	.align		4
.L_385:
        /*08d4*/ 	.word	index@(_ZN10layer_norm13ln_fwd_kernelINS_13Kernel_traitsIf13__nv_bfloat16fS2_fjLj512ELj1ELj4ELj1ELj16ENS_18Kernel_traits_baseILj512EfS2_fS2_fjLj128EEEEELb0ELb0ELb0ELb1EEEvNS_9FwdParamsE)
        /*08d8*/ 	.word	0x00000040


	//----- nvinfo : EIATTR_FRAME_SIZE
	.align		4
.L_386:
        /*08dc*/ 	.byte	0x04, 0x11
        /*08de*/ 	.short	(.L_388 - .L_387)
	.align		4
.L_387:
        /*08e0*/ 	.word	index@(_ZN10layer_norm13ln_fwd_kernelINS_13Kernel_traitsIf13__nv_bfloat16fS2_fjLj512ELj1ELj4ELj1ELj16ENS_18Kernel_traits_baseILj512EfS2_fS2_fjLj128EEEEELb0ELb0ELb0ELb1EEEvNS_9FwdParamsE)
        /*08e4*/ 	.word	0x00000000


	//----- nvinfo : EIATTR_REGCOUNT
	.align		4
.L_388:
        /*08e8*/ 	.byte	0x04, 0x2f
        /*08ea*/ 	.short	(.L_390 - .L_389)
	.align		4
.L_389:
        /*08ec*/ 	.word	index@(_ZN10layer_norm13ln_fwd_kernelINS_13Kernel_traitsIf13__nv_bfloat16fS2_fjLj512ELj1ELj4ELj1ELj16ENS_18Kernel_traits_baseILj512EfS2_fS2_fjLj128EEEEELb0ELb0ELb0ELb0EEEvNS_9FwdParamsE)
        /*08f0*/ 	.word	0x00000040


	//----- nvinfo : EIATTR_FRAME_SIZE
	.align		4
.L_390:
        /*08f4*/ 	.byte	0x04, 0x11
        /*08f6*/ 	.short	(.L_392 - .L_391)
	.align		4
.L_391:
        /*08f8*/ 	.word	index@(_ZN10layer_norm13ln_fwd_kernelINS_13Kernel_traitsIf13__nv_bfloat16fS2_fjLj512ELj1ELj4ELj1ELj16ENS_18Kernel_traits_baseILj512EfS2_fS2_fjLj128EEEEELb0ELb0ELb0ELb0EEEvNS_9FwdParamsE)
        /*08fc*/ 	.word	0x00000000


	//----- nvinfo : EIATTR_REGCOUNT
	.align		4
.L_392:
        /*0900*/ 	.byte	0x04, 0x2f
        /*0902*/ 	.short	(.L_394 - .L_393)
	.align		4
.L_393:
        /*0904*/ 	.word	index@(_ZN10layer_norm13ln_fwd_kernelINS_13Kernel_traitsI13__nv_bfloat16S2_fS2_fjLj512ELj1ELj4ELj1ELj16ENS_18Kernel_traits_baseILj512ES2_S2_fS2_fjLj128EEEEELb1ELb1ELb1ELb1EEEvNS_9FwdParamsE)
        /*0908*/ 	.word	0x0000007d


	//----- nvinfo : EIATTR_FRAME_SIZE
	.align		4
.L_394:
        /*090c*/ 	.byte	0x04, 0x11
        /*090e*/ 	.short	(.L_396 - .L_395)
	.align		4
.L_395:
        /*0910*/ 	.word	index@(_ZN10layer_norm13ln_fwd_kernelINS_13Kernel_traitsI13__nv_bfloat16S2_fS2_fjLj512ELj1ELj4ELj1ELj16ENS_18Kernel_traits_baseILj512ES2_S2_fS2_fjLj128EEEEELb1ELb1ELb1ELb1EEEvNS_9FwdParamsE)
        /*0914*/ 	.word	0x00000000


	//----- nvinfo : EIATTR_REGCOUNT
	.align		4
.L_396:
        /*0918*/ 	.byte	0x04, 0x2f
        /*091a*/ 	.short	(.L_398 - .L_397)
	.align		4
.L_397:
        /*091c*/ 	.word	index@(_ZN10layer_norm13ln_fwd_kernelINS_13Kernel_traitsI13__nv_bfloat16S2_fS2_fjLj512ELj1ELj4ELj1ELj16ENS_18Kernel_traits_baseILj512ES2_S2_fS2_fjLj128EEEEELb1ELb1ELb1ELb0EEEvNS_9FwdParamsE)
        /*0920*/ 	.word	0x00000077


	//----- nvinfo : EIATTR_FRAME_SIZE
	.align		4
.L_398:
        /*0924*/ 	.byte	0x04, 0x11
        /*0926*/ 	.short	(.L_400 - .L_399)
	.align		4
.L_399:
        /*0928*/ 	.word	index@(_ZN10layer_norm13ln_fwd_kernelINS_13Kernel_traitsI13__nv_bfloat16S2_fS2_fjLj512ELj1ELj4ELj1ELj16ENS_18Kernel_traits_baseILj512ES2_S2_fS2_fjLj128EEEEELb1ELb1ELb1ELb0EEEvNS_9FwdParamsE)
        /*092c*/ 	.word	0x00000000


	//----- nvinfo : EIATTR_REGCOUNT
	.align		4
.L_400:
        /*0930*/ 	.byte	0x04, 0x2f
        /*0932*/ 	.short	(.L_402 - .L_401)
	.align		4
.L_401:
        /*0934*/ 	.word	index@(_ZN10layer_norm13ln_fwd_kernelINS_13Kernel_traitsI13__nv_bfloat16S2_fS2_fjLj512ELj1ELj4ELj1ELj16ENS_18Kernel_traits_baseILj512ES2_S2_fS2_fjLj128EEEEELb1ELb1ELb0ELb1EEEvNS_9FwdParamsE)
        /*0938*/ 	.word	0x0000006d


	//----- nvinfo : EIATTR_FRAME_SIZE
	.align		4
.L_402:
        /*093c*/ 	.byte	0x04, 0x11
        /*093e*/ 	.short	(.L_404 - .L_403)
	.align		4
.L_403:
        /*0940*/ 	.word	index@(_ZN10layer_norm13ln_fwd_kernelINS_13Kernel_traitsI13__nv_bfloat16S2_fS2_fjLj512ELj1ELj4ELj1ELj16ENS_18Kernel_traits_baseILj512ES2_S2_fS2_fjLj128EEEEELb1ELb1ELb0ELb1EEEvNS_9FwdParamsE)
        /*0944*/ 	.word	0x00000000


	//----- nvinfo : EIATTR_REGCOUNT
	.align		4
.L_404:
        /*0948*/ 	.byte	0x04, 0x2f
        /*094a*/ 	.short	(.L_406 - .L_405)
	.align		4
.L_405:
        /*094c*/ 	.word	index@(_ZN10layer_norm13ln_fwd_kernelINS_13Kernel_traitsI13__nv_bfloat16S2_fS2_fjLj512ELj1ELj4ELj1ELj16ENS_18Kernel_traits_baseILj512ES2_S2_fS2_fjLj128EEEEELb1ELb1ELb0ELb0EEEvNS_9FwdParamsE)
        /*0950*/ 	.word	0x0000006d


	//----- nvinfo : EIATTR_FRAME_SIZE
	.align		4
.L_406:
        /*0954*/ 	.byte	0x04, 0x11
        /*0956*/ 	.short	(.L_408 - .L_407)
	.align		4
.L_407:
        /*0958*/ 	.word	index@(_ZN10layer_norm13ln_fwd_kernelINS_13Kernel_traitsI13__nv_bfloat16S2_fS2_fjLj512ELj1ELj4ELj1ELj16ENS_18Kernel_traits_baseILj512ES2_S2_fS2_fjLj128EEEEELb1ELb1ELb0ELb0EEEvNS_9FwdParamsE)
        /*095c*/ 	.word	0x00000000


	//----- nvinfo : EIATTR_REGCOUNT
	.align		4
.L_408:
        /*0960*/ 	.byte	0x04, 0x2f
        /*0962*/ 	.short	(.L_410 - .L_409)
	.align		4
.L_409:
        /*0964*/ 	.word	index@(_ZN10layer_norm13ln_fwd_kernelINS_13Kernel_traitsI13__nv_bfloat16S2_fS2_fjLj512ELj1ELj4ELj1ELj16ENS_18Kernel_traits_baseILj512ES2_S2_fS2_fjLj128EEEEELb1ELb0ELb1ELb1EEEvNS_9FwdParamsE)
        /*0968*/ 	.word	0x00000050


	//----- nvinfo : EIATTR_FRAME_SIZE
	.align		4
.L_410:
        /*096c*/ 	.byte	0x04, 0x11
        /*096e*/ 	.short	(.L_412 - .L_411)
	.align		4
.L_411:
        /*0970*/ 	.word	index@(_ZN10layer_norm13ln_fwd_kernelINS_13Kernel_traitsI13__nv_bfloat16S2_fS2_fjLj512ELj1ELj4ELj1ELj16ENS_18Kernel_traits_baseILj512ES2_S2_fS2_fjLj128EEEEELb1ELb0ELb1ELb1EEEvNS_9FwdParamsE)
        /*0974*/ 	.word	0x00000000


	//----- nvinfo : EIATTR_REGCOUNT
	.align		4
.L_412:
        /*0978*/ 	.byte	0x04, 0x2f
        /*097a*/ 	.short	(.L_414 - .L_413)
	.align		4
.L_413:
        /*097c*/ 	.word	index@(_ZN10layer_norm13ln_fwd_kernelINS_13Kernel_traitsI13__nv_bfloat16S2_fS2_fjLj512ELj1ELj4ELj1ELj16ENS_18Kernel_traits_baseILj512ES2_S2_fS2_fjLj128EEEEELb1ELb0ELb1ELb0EEEvNS_9FwdParamsE)
        /*0980*/ 	.word	0x0000005b


	//----- nvinfo : EIATTR_FRAME_SIZE
	.align		4
.L_414:
        /*0984*/ 	.byte	0x04, 0x11
        /*0986*/ 	.short	(.L_416 - .L_415)
	.align		4
.L_415:
        /*0988*/ 	.word	index@(_ZN10layer_norm13ln_fwd_kernelINS_13Kernel_traitsI13__nv_bfloat16S2_fS2_fjLj512ELj1ELj4ELj1ELj16ENS_18Kernel_traits_baseILj512ES2_S2_fS2_fjLj128EEEEELb1ELb0ELb1ELb0EEEvNS_9FwdParamsE)
        /*098c*/ 	.word	0x00000000


	//----- nvinfo : EIATTR_REGCOUNT
	.align		4
.L_416:
        /*0990*/ 	.byte	0x04, 0x2f
        /*0992*/ 	.short	(.L_418 - .L_417)
	.align		4
.L_417:
        /*0994*/ 	.word	index@(_ZN10layer_norm13ln_fwd_kernelINS_13Kernel_traitsI13__nv_bfloat16S2_fS2_fjLj512ELj1ELj4ELj1ELj16ENS_18Kernel_traits_baseILj512ES2_S2_fS2_fjLj128EEEEELb1ELb0ELb0ELb1EEEvNS_9FwdParamsE)
        /*0998*/ 	.word	0x00000050


	//----- nvinfo : EIATTR_FRAME_SIZE
	.align		4
.L_418:
        /*099c*/ 	.byte	0x04, 0x11
        /*099e*/ 	.short	(.L_420 - .L_419)
	.align		4
.L_419:
        /*09a0*/ 	.word	index@(_ZN10layer_norm13ln_fwd_kernelINS_13Kernel_traitsI13__nv_bfloat16S2_fS2_fjLj512ELj1ELj4ELj1ELj16ENS_18Kernel_traits_baseILj512ES2_S2_fS2_fjLj128EEEEELb1ELb0ELb0ELb1EEEvNS_9FwdParamsE)
        /*09a4*/ 	.word	0x00000000


	//----- nvinfo : EIATTR_REGCOUNT
	.align		4
.L_420:
        /*09a8*/ 	.byte	0x04, 0x2f
        /*09aa*/ 	.short	(.L_422 - .L_421)
	.align		4
.L_421:
        /*09ac*/ 	.word	index@(_ZN10layer_norm13ln_fwd_kernelINS_13Kernel_traitsI13__nv_bfloat16S2_fS2_fjLj512ELj1ELj4ELj1ELj16ENS_18Kernel_traits_baseILj512ES2_S2_fS2_fjLj128EEEEELb1ELb0ELb0ELb0EEEvNS_9FwdParamsE)
        /*09b0*/ 	.word	0x00000046


	//----- nvinfo : EIATTR_FRAME_SIZE
	.align		4
.L_422:
        /*09b4*/ 	.byte	0x04, 0x11
        /*09b6*/ 	.short	(.L_424 - .L_423)
	.align		4
.L_423:
        /*09b8*/ 	.word	index@(_ZN10layer_norm13ln_fwd_kernelINS_13Kernel_traitsI13__nv_bfloat16S2_fS2_fjLj512ELj1ELj4ELj1ELj16ENS_18Kernel_traits_baseILj512ES2_S2_fS2_fjLj128EEEEELb1ELb0ELb0ELb0EEEvNS_9FwdParamsE)
        /*09bc*/ 	.word	0x00000000


	//----- nvinfo : EIATTR_REGCOUNT
	.align		4
.L_424:
        /*09c0*/ 	.byte	0x04, 0x2f
        /*09c2*/ 	.short	(.L_426 - .L_425)
	.align		4
.L_425:
        /*09c4*/ 	.word	index@(_ZN10layer_norm13ln_fwd_kernelINS_13Kernel_traitsI13__nv_bfloat16S2_fS2_fjLj512ELj1ELj4ELj1ELj16ENS_18Kernel_traits_baseILj512ES2_S2_fS2_fjLj128EEEEELb0ELb1ELb1ELb1EEEvNS_9FwdParamsE)
        /*09c8*/ 	.word	0x00000050


	//----- nvinfo : EIATTR_FRAME_SIZE
	.align		4
.L_426:
        /*09cc*/ 	.byte	0x04, 0x11
        /*09ce*/ 	.short	(.L_428 - .L_427)
	.align		4
.L_427:
        /*09d0*/ 	.word	index@(_ZN10layer_norm13ln_fwd_kernelINS_13Kernel_traitsI13__nv_bfloat16S2_fS2_fjLj512ELj1ELj4ELj1ELj16ENS_18Kernel_traits_baseILj512ES2_S2_fS2_fjLj128EEEEELb0ELb1ELb1ELb1EEEvNS_9FwdParamsE)
        /*09d4*/ 	.word	0x00000000


	//----- nvinfo : EIATTR_REGCOUNT
	.align		4
.L_428:
        /*09d8*/ 	.byte	0x04, 0x2f
        /*09da*/ 	.short	(.L_430 - .L_429)
	.align		4
.L_429:
        /*09dc*/ 	.word	index@(_ZN10layer_norm13ln_fwd_kernelINS_13Kernel_traitsI13__nv_bfloat16S2_fS2_fjLj512ELj1ELj4ELj1ELj16ENS_18Kernel_traits_baseILj512ES2_S2_fS2_fjLj128EEEEELb0ELb1ELb1ELb0EEEvNS_9FwdParamsE)
        /*09e0*/ 	.word	0x00000060


	//----- nvinfo : EIATTR_FRAME_SIZE
	.align		4
.L_430:
        /*09e4*/ 	.byte	0x04, 0x11
        /*09e6*/ 	.short	(.L_432 - .L_431)
	.align		4
.L_431:
        /*09e8*/ 	.word	index@(_ZN10layer_norm13ln_fwd_kernelINS_13Kernel_traitsI13__nv_bfloat16S2_fS2_fjLj512ELj1ELj4ELj1ELj16ENS_18Kernel_traits_baseILj512ES2_S2_fS2_fjLj128EEEEELb0ELb1ELb1ELb0EEEvNS_9FwdParamsE)
        /*09ec*/ 	.word	0x00000000


	//----- nvinfo : EIATTR_REGCOUNT
	.align		4
.L_432:
        /*09f0*/ 	.byte	0x04, 0x2f
        /*09f2*/ 	.short	(.L_434 - .L_433)
	.align		4
.L_433:
        /*09f4*/ 	.word	index@(_ZN10layer_norm13ln_fwd_kernelINS_13Kernel_traitsI13__nv_bfloat16S2_fS2_fjLj512ELj1ELj4ELj1ELj16ENS_18Kernel_traits_baseILj512ES2_S2_fS2_fjLj128EEEEELb0ELb1ELb0ELb1EEEvNS_9FwdParamsE)
        /*09f8*/ 	.word	0x0000005f


	//----- nvinfo : EIATTR_FRAME_SIZE
	.align		4
.L_434:
        /*09fc*/ 	.byte	0x04, 0x11
        /*09fe*/ 	.short	(.L_436 - .L_435)
	.align		4
.L_435:
        /*0a00*/ 	.word	index@(_ZN10layer_norm13ln_fwd_kernelINS_13Kernel_traitsI13__nv_bfloat16S2_fS2_fjLj512ELj1ELj4ELj1ELj16ENS_18Kernel_traits_baseILj512ES2_S2_fS2_fjLj128EEEEELb0ELb1ELb0ELb1EEEvNS_9FwdParamsE)
        /*0a04*/ 	.word	0x00000000


	//----- nvinfo : EIATTR_REGCOUNT
	.align		4
.L_436:
        /*0a08*/ 	.byte	0x04, 0x2f
        /*0a0a*/ 	.short	(.L_438 - .L_437)
	.align		4
.L_437:
        /*0a0c*/ 	.word	index@(_ZN10layer_norm13ln_fwd_kernelINS_13Kernel_traitsI13__nv_bfloat16S2_fS2_fjLj512ELj1ELj4ELj1ELj16ENS_18Kernel_traits_baseILj512ES2_S2_fS2_fjLj128EEEEELb0ELb1ELb0ELb0EEEvNS_9FwdParamsE)
        /*0a10*/ 	.word	0x0000005e


	//----- nvinfo : EIATTR_FRAME_SIZE
	.align		4
.L_438:
        /*0a14*/ 	.byte	0x04, 0x11
        /*0a16*/ 	.short	(.L_440 - .L_439)
	.align		4
.L_439:
        /*0a18*/ 	.word	index@(_ZN10layer_norm13ln_fwd_kernelINS_13Kernel_traitsI13__nv_bfloat16S2_fS2_fjLj512ELj1ELj4ELj1ELj16ENS_18Kernel_traits_baseILj512ES2_S2_fS2_fjLj128EEEEELb0ELb1ELb0ELb0EEEvNS_9FwdParamsE)
        /*0a1c*/ 	.word	0x00000000


	//----- nvinfo : EIATTR_REGCOUNT
	.align		4
.L_440:
        /*0a20*/ 	.byte	0x04, 0x2f
        /*0a22*/ 	.short	(.L_442 - .L_441)
	.align		4
.L_441:
        /*0a24*/ 	.word	index@(_ZN10layer_norm13ln_fwd_kernelINS_13Kernel_traitsI13__nv_bfloat16S2_fS2_fjLj512ELj1ELj4ELj1ELj16ENS_18Kernel_traits_baseILj512ES2_S2_fS2_fjLj128EEEEELb0ELb0ELb1ELb1EEEvNS_9FwdParamsE)
        /*0a28*/ 	.word	0x00000040


	//----- nvinfo : EIATTR_FRAME_SIZE
	.align		4
.L_442:
        /*0a2c*/ 	.byte	0x04, 0x11
        /*0a2e*/ 	.short	(.L_444 - .L_443)
	.align		4
.L_443:
        /*0a30*/ 	.word	index@(_ZN10layer_norm13ln_fwd_kernelINS_13Kernel_traitsI13__nv_bfloat16S2_fS2_fjLj512ELj1ELj4ELj1ELj16ENS_18Kernel_traits_baseILj512ES2_S2_fS2_fjLj128EEEEELb0ELb0ELb1ELb1EEEvNS_9FwdParamsE)
        /*0a34*/ 	.word	0x00000000


	//----- nvinfo : EIATTR_REGCOUNT
	.align		4
.L_444:
        /*0a38*/ 	.byte	0x04, 0x2f
        /*0a3a*/ 	.short	(.L_446 - .L_445)
	.align		4
.L_445:
        /*0a3c*/ 	.word	index@(_ZN10layer_norm13ln_fwd_kernelINS_13Kernel_traitsI13__nv_bfloat16S2_fS2_fjLj512ELj1ELj4ELj1ELj16ENS_18Kernel_traits_baseILj512ES2_S2_fS2_fjLj128EEEEELb0ELb0ELb1ELb0EEEvNS_9FwdParamsE)
        /*0a40*/ 	.word	0x00000044


	//----- nvinfo : EIATTR_FRAME_SIZE
	.align		4
.L_446:
        /*0a44*/ 	.byte	0x04, 0x11
        /*0a46*/ 	.short	(.L_448 - .L_447)
	.align		4
.L_447:
        /*0a48*/ 	.word	index@(_ZN10layer_norm13ln_fwd_kernelINS_13Kernel_traitsI13__nv_bfloat16S2_fS2_fjLj512ELj1ELj4ELj1ELj16ENS_18Kernel_traits_baseILj512ES2_S2_fS2_fjLj128EEEEELb0ELb0ELb1ELb0EEEvNS_9FwdParamsE)
        /*0a4c*/ 	.word	0x00000000


	//----- nvinfo : EIATTR_REGCOUNT
	.align		4
.L_448:
        /*0a50*/ 	.byte	0x04, 0x2f
        /*0a52*/ 	.short	(.L_450 - .L_449)
	.align		4
.L_449:
        /*0a54*/ 	.word	index@(_ZN10layer_norm13ln_fwd_kernelINS_13Kernel_traitsI13__nv_bfloat16S2_fS2_fjLj512ELj1ELj4ELj1ELj16ENS_18Kernel_traits_baseILj512ES2_S2_fS2_fjLj128EEEEELb0ELb0ELb0ELb1EEEvNS_9FwdParamsE)
        /*0a58*/ 	.word	0x00000040


	//----- nvinfo : EIATTR_FRAME_SIZE
	.align		4
.L_450:
        /*0a5c*/ 	.byte	0x04, 0x11
        /*0a5e*/ 	.short	(.L_452 - .L_451)
	.align		4
.L_451:
        /*0a60*/ 	.word	index@(_ZN10layer_norm13ln_fwd_kernelINS_13Kernel_traitsI13__nv_bfloat16S2_fS2_fjLj512ELj1ELj4ELj1ELj16ENS_18Kernel_traits_baseILj512ES2_S2_fS2_fjLj128EEEEELb0ELb0ELb0ELb1EEEvNS_9FwdParamsE)
        /*0a64*/ 	.word	0x00000000


	//----- nvinfo : EIATTR_REGCOUNT
	.align		4
.L_452:
        /*0a68*/ 	.byte	0x04, 0x2f
        /*0a6a*/ 	.short	(.L_454 - .L_453)
	.align		4
.L_453:
        /*0a6c*/ 	.word	index@(_ZN10layer_norm13ln_fwd_kernelINS_13Kernel_traitsI13__nv_bfloat16S2_fS2_fjLj512ELj1ELj4ELj1ELj16ENS_18Kernel_traits_baseILj512ES2_S2_fS2_fjLj128EEEEELb0ELb0ELb0ELb0EEEvNS_9FwdParamsE)
        /*0a70*/ 	.word	0x0000003e


	//----- nvinfo : EIATTR_FRAME_SIZE
	.align		4
.L_454:
        /*0a74*/ 	.byte	0x04, 0x11
        /*0a76*/ 	.short	(.L_456 - .L_455)
	.align		4
.L_455:
        /*0a78*/ 	.word	index@(_ZN10layer_norm13ln_fwd_kernelINS_13Kernel_traitsI13__nv_bfloat16S2_fS2_fjLj512ELj1ELj4ELj1ELj16ENS_18Kernel_traits_baseILj512ES2_S2_fS2_fjLj128EEEEELb0ELb0ELb0ELb0EEEvNS_9FwdParamsE)
        /*0a7c*/ 	.word	0x00000000


	//----- nvinfo : EIATTR_REGCOUNT
	.align		4
.L_456:
        /*0a80*/ 	.byte	0x04, 0x2f
        /*0a82*/ 	.short	(.L_458 - .L_457)
	.align		4
.L_457:
        /*0a84*/ 	.word	index@(_ZN10layer_norm13ln_fwd_kernelINS_13Kernel_traitsIf13__nv_bfloat16S2_S2_fjLj512ELj1ELj4ELj1ELj16ENS_18Kernel_traits_baseILj512EfS2_S2_S2_fjLj128EEEEELb1ELb1ELb1ELb1EEEvNS_9FwdParamsE)
        /*0a88*/ 	.word	0x00000075


	//----- nvinfo : EIATTR_FRAME_SIZE
	.align		4
.L_458:
        /*0a8c*/ 	.byte	0x04, 0x11
        /*0a8e*/ 	.short	(.L_460 - .L_459)
	.align		4
.L_459:
        /*0a90*/ 	.word	index@(_ZN10layer_norm13ln_fwd_kernelINS_13Kernel_traitsIf13__nv_bfloat16S2_S2_fjLj512ELj1ELj4ELj1ELj16ENS_18Kernel_traits_baseILj512EfS2_S2_S2_fjLj128EEEEELb1ELb1ELb1ELb1EEEvNS_9FwdParamsE)
        /*0a94*/ 	.word	0x00000000


	//----- nvinfo : EIATTR_REGCOUNT
	.align		4
.L_460:
        /*0a98*/ 	.byte	0x04, 0x2f
        /*0a9a*/ 	.short	(.L_462 - .L_461)
	.align		4
.L_461:
        /*0a9c*/ 	.word	index@(_ZN10layer_norm13ln_fwd_kernelINS_13Kernel_traitsIf13__nv_bfloat16S2_S2_fjLj512ELj1ELj4ELj1ELj16ENS_18Kernel_traits_baseILj512EfS2_S2_S2_fjLj128EEEEELb1ELb1ELb1ELb0EEEvNS_9FwdParamsE)
        /*0aa0*/ 	.word	0x00000072


	//----- nvinfo : EIATTR_FRAME_SIZE
	.align		4
.L_462:
        /*0aa4*/ 	.byte	0x04, 0x11
        /*0aa6*/ 	.short	(.L_464 - .L_463)
	.align		4
.L_463:
        /*0aa8*/ 	.word	index@(_ZN10layer_norm13ln_fwd_kernelINS_13Kernel_traitsIf13__nv_bfloat16S2_S2_fjLj512ELj1ELj4ELj1ELj16ENS_18Kernel_traits_baseILj512EfS2_S2_S2_fjLj128EEEEELb1ELb1ELb1ELb0EEEvNS_9FwdParamsE)
        /*0aac*/ 	.word	0x00000000


	//----- nvinfo : EIATTR_REGCOUNT
	.align		4
.L_464:
        /*0ab0*/ 	.byte	0x04, 0x2f
        /*0ab2*/ 	.short	(.L_466 - .L_465)
	.align		4
.L_465:
        /*0ab4*/ 	.word	index@(_ZN10layer_norm13ln_fwd_kernelINS_13Kernel_traitsIf13__nv_bfloat16S2_S2_fjLj512ELj1ELj4ELj1ELj16ENS_18Kernel_traits_baseILj512EfS2_S2_S2_fjLj128EEEEELb1ELb1ELb0ELb1EEEvNS_9FwdParamsE)
        /*0ab8*/ 	.word	0x00000060


	//----- nvinfo : EIATTR_FRAME_SIZE
	.align		4
.L_466:
        /*0abc*/ 	.byte	0x04, 0x11
        /*0abe*/ 	.short	(.L_468 - .L_467)
	.align		4
.L_467:
        /*0ac0*/ 	.word	index@(_ZN10layer_norm13ln_fwd_kernelINS_13Kernel_traitsIf13__nv_bfloat16S2_S2_fjLj512ELj1ELj4ELj1ELj16ENS_18Kernel_traits_baseILj512EfS2_S2_S2_fjLj128EEEEELb1ELb1ELb0ELb1EEEvNS_9FwdParamsE)
        /*0ac4*/ 	.word	0x00000000


	//----- nvinfo : EIATTR_REGCOUNT
	.align		4
.L_468:
        /*0ac8*/ 	.byte	0x04, 0x2f
        /*0aca*/ 	.short	(.L_470 - .L_469)
	.align		4
.L_469:
        /*0acc*/ 	.word	index@(_ZN10layer_norm13ln_fwd_kernelINS_13Kernel_traitsIf13__nv_bfloat16S2_S2_fjLj512ELj1ELj4ELj1ELj16ENS_18Kernel_traits_baseILj512EfS2_S2_S2_fjLj128EEEEELb1ELb1ELb0ELb0EEEvNS_9FwdParamsE)
        /*0ad0*/ 	.word	0x00000065


	//----- nvinfo : EIATTR_FRAME_SIZE
	.align		4
.L_470:
        /*0ad4*/ 	.byte	0x04, 0x11
        /*0ad6*/ 	.short	(.L_472 - .L_471)
	.align		4
.L_471:
        /*0ad8*/ 	.word	index@(_ZN10layer_norm13ln_fwd_kernelINS_13Kernel_traitsIf13__nv_bfloat16S2_S2_fjLj512ELj1ELj4ELj1ELj16ENS_18Kernel_traits_baseILj512EfS2_S2_S2_fjLj128EEEEELb1ELb1ELb0ELb0EEEvNS_9FwdParamsE)
        /*0adc*/ 	.word	0x00000000


	//----- nvinfo : EIATTR_REGCOUNT
	.align		4
.L_472:
        /*0ae0*/ 	.byte	0x04, 0x2f
        /*0ae2*/ 	.short	(.L_474 - .L_473)
	.align		4
.L_473:
        /*0ae4*/ 	.word	index@(_ZN10layer_norm13ln_fwd_kernelINS_13Kernel_traitsIf13__nv_bfloat16S2_S2_fjLj512ELj1ELj4ELj1ELj16ENS_18Kernel_traits_baseILj512EfS2_S2_S2_fjLj128EEEEELb1ELb0ELb1ELb1EEEvNS_9FwdParamsE)
        /*0ae8*/ 	.word	0x0000005d


	//----- nvinfo : EIATTR_FRAME_SIZE
	.align		4
.L_474:
        /*0aec*/ 	.byte	0x04, 0x11
        /*0aee*/ 	.short	(.L_476 - .L_475)
	.align		4
.L_475:
        /*0af0*/ 	.word	index@(_ZN10layer_norm13ln_fwd_kernelINS_13Kernel_traitsIf13__nv_bfloat16S2_S2_fjLj512ELj1ELj4ELj1ELj16ENS_18Kernel_traits_baseILj512EfS2_S2_S2_fjLj128EEEEELb1ELb0ELb1ELb1EEEvNS_9FwdParamsE)
        /*0af4*/ 	.word	0x00000000


	//----- nvinfo : EIATTR_REGCOUNT
	.align		4
.L_476:
        /*0af8*/ 	.byte	0x04, 0x2f
        /*0afa*/ 	.short	(.L_478 - .L_477)
	.align		4
.L_477:
        /*0afc*/ 	.word	index@(_ZN10layer_norm13ln_fwd_kernelINS_13Kernel_traitsIf13__nv_bfloat16S2_S2_fjLj512ELj1ELj4ELj1ELj16ENS_18Kernel_traits_baseILj512EfS2_S2_S2_fjLj128EEEEELb1ELb0ELb1ELb0EEEvNS_9FwdParamsE)
        /*0b00*/ 	.word	0x0000005e


	//----- nvinfo : EIATTR_FRAME_SIZE
	.align		4
.L_478:
        /*0b04*/ 	.byte	0x04, 0x11
        /*0b06*/ 	.short	(.L_480 - .L_479)
	.align		4
.L_479:
        /*0b08*/ 	.word	index@(_ZN10layer_norm13ln_fwd_kernelINS_13Kernel_traitsIf13__nv_bfloat16S2_S2_fjLj512ELj1ELj4ELj1ELj16ENS_18Kernel_traits_baseILj512EfS2_S2_S2_fjLj128EEEEELb1ELb0ELb1ELb0EEEvNS_9FwdParamsE)
        /*0b0c*/ 	.word	0x00000000


	//----- nvinfo : EIATTR_REGCOUNT
	.align		4
.L_480:
        /*0b10*/ 	.byte	0x04, 0x2f
        /*0b12*/ 	.short	(.L_482 - .L_481)
	.align		4
.L_481:
        /*0b14*/ 	.word	index@(_ZN10layer_norm13ln_fwd_kernelINS_13Kernel_traitsIf13__nv_bfloat16S2_S2_fjLj512ELj1ELj4ELj1ELj16ENS_18Kernel_traits_baseILj512EfS2_S2_S2_fjLj128EEEEELb1ELb0ELb0ELb1EEEvNS_9FwdParamsE)
        /*0b18*/ 	.word	0x0000004f


	//----- nvinfo : EIATTR_FRAME_SIZE
	.align		4
.L_482:
        /*0b1c*/ 	.byte	0x04, 0x11
        /*0b1e*/ 	.short	(.L_484 - .L_483)
	.align		4
.L_483:
        /*0b20*/ 	.word	index@(_ZN10layer_norm13ln_fwd_kernelINS_13Kernel_traitsIf13__nv_bfloat16S2_S2_fjLj512ELj1ELj4ELj1ELj16ENS_18Kernel_traits_baseILj512EfS2_S2_S2_fjLj128EEEEELb1ELb0ELb0ELb1EEEvNS_9FwdParamsE)
        /*0b24*/ 	.word	0x00000000


	//----- nvinfo : EIATTR_REGCOUNT
	.align		4
.L_484:
        /*0b28*/ 	.byte	0x04, 0x2f
        /*0b2a*/ 	.short	(.L_486 - .L_485)
	.align		4
.L_485:
        /*0b2c*/ 	.word	index@(_ZN10layer_norm13ln_fwd_kernelINS_13Kernel_traitsIf13__nv_bfloat16S2_S2_fjLj512ELj1ELj4ELj1ELj16ENS_18Kernel_traits_baseILj512EfS2_S2_S2_fjLj128EEEEELb1ELb0ELb0ELb0EEEvNS_9FwdParamsE)
        /*0b30*/ 	.word	0x00000054


	//----- nvinfo : EIATTR_FRAME_SIZE
	.align		4
.L_486:
        /*0b34*/ 	.byte	0x04, 0x11
        /*0b36*/ 	.short	(.L_488 - .L_487)
	.align		4
.L_487:
        /*0b38*/ 	.word	index@(_ZN10layer_norm13ln_fwd_kernelINS_13Kernel_traitsIf13__nv_bfloat16S2_S2_fjLj512ELj1ELj4ELj1ELj16ENS_18Kernel_traits_baseILj512EfS2_S2_S2_fjLj128EEEEELb1ELb0ELb0ELb0EEEvNS_9FwdParamsE)
        /*0b3c*/ 	.word	0x00000000


	//----- nvinfo : EIATTR_REGCOUNT
	.align		4
.L_488:
        /*0b40*/ 	.byte	0x04, 0x2f
        /*0b42*/ 	.short	(.L_490 - .L_489)
	.align		4
.L_489:
        /*0b44*/ 	.word	index@(_ZN10layer_norm13ln_fwd_kernelINS_13Kernel_traitsIf13__nv_bfloat16S2_S2_fjLj512ELj1ELj4ELj1ELj16ENS_18Kernel_traits_baseILj512EfS2_S2_S2_fjLj128EEEEELb0ELb1ELb1ELb1EEEvNS_9FwdParamsE)
        /*0b48*/ 	.word	0x0000005f


	//----- nvinfo : EIATTR_FRAME_SIZE
	.align		4
.L_490:
        /*0b4c*/ 	.byte	0x04, 0x11
        /*0b4e*/ 	.short	(.L_492 - .L_491)
	.align		4
.L_491:
        /*0b50*/ 	.word	index@(_ZN10layer_norm13ln_fwd_kernelINS_13Kernel_traitsIf13__nv_bfloat16S2_S2_fjLj512ELj1ELj4ELj1ELj16ENS_18Kernel_traits_baseILj512EfS2_S2_S2_fjLj128EEEEELb0ELb1ELb1ELb1EEEvNS_9FwdParamsE)
        /*0b54*/ 	.word	0x00000000


	//----- nvinfo : EIATTR_REGCOUNT
	.align		4
.L_492:
        /*0b58*/ 	.byte	0x04, 0x2f
        /*0b5a*/ 	.short	(.L_494 - .L_493)
	.align		4
.L_493:
        /*0b5c*/ 	.word	index@(_ZN10layer_norm13ln_fwd_kernelINS_13Kernel_traitsIf13__nv_bfloat16S2_S2_fjLj512ELj1ELj4ELj1ELj16ENS_18Kernel_traits_baseILj512EfS2_S2_S2_fjLj128EEEEELb0ELb1ELb1ELb0EEEvNS_9FwdParamsE)
        /*0b60*/ 	.word	0x0000005f


	//----- nvinfo : EIATTR_FRAME_SIZE
	.align		4
.L_494:
        /*0b64*/ 	.byte	0x04, 0x11
        /*0b66*/ 	.short	(.L_496 - .L_495)
	.align		4
.L_495:
        /*0b68*/ 	.word	index@(_ZN10layer_norm13ln_fwd_kernelINS_13Kernel_traitsIf13__nv_bfloat16S2_S2_fjLj512ELj1ELj4ELj1ELj16ENS_18Kernel_traits_baseILj512EfS2_S2_S2_fjLj128EEEEELb0ELb1ELb1ELb0EEEvNS_9FwdParamsE)
        /*0b6c*/ 	.word	0x00000000


	//----- nvinfo : EIATTR_REGCOUNT
	.align		4
.L_496:
        /*0b70*/ 	.byte	0x04, 0x2f
        /*0b72*/ 	.short	(.L_498 - .L_497)
	.align		4
.L_497:
        /*0b74*/ 	.word	index@(_ZN10layer_norm13ln_fwd_kernelINS_13Kernel_traitsIf13__nv_bfloat16S2_S2_fjLj512ELj1ELj4ELj1ELj16ENS_18Kernel_traits_baseILj512EfS2_S2_S2_fjLj128EEEEELb0ELb1ELb0ELb1EEEvNS_9FwdParamsE)
        /*0b78*/ 	.word	0x0000005f


	//----- nvinfo : EIATTR_FRAME_SIZE
	.align		4
.L_498:
        /*0b7c*/ 	.byte	0x04, 0x11
        /*0b7e*/ 	.short	(.L_500 - .L_499)
	.align		4
.L_499:
        /*0b80*/ 	.word	index@(_ZN10layer_norm13ln_fwd_kernelINS_13Kernel_traitsIf13__nv_bfloat16S2_S2_fjLj512ELj1ELj4ELj1ELj16ENS_18Kernel_traits_baseILj512EfS2_S2_S2_fjLj128EEEEELb0ELb1ELb0ELb1EEEvNS_9FwdParamsE)
        /*0b84*/ 	.word	0x00000000


	//----- nvinfo : EIATTR_REGCOUNT
	.align		4
.L_500:
        /*0b88*/ 	.byte	0x04, 0x2f
        /*0b8a*/ 	.short	(.L_502 - .L_501)
	.align		4
.L_501:
        /*0b8c*/ 	.word	index@(_ZN10layer_norm13ln_fwd_kernelINS_13Kernel_traitsIf13__nv_bfloat16S2_S2_fjLj512ELj1ELj4ELj1ELj16ENS_18Kernel_traits_baseILj512EfS2_S2_S2_fjLj128EEEEELb0ELb1ELb0ELb0EEEvNS_9FwdParamsE)
        /*0b90*/ 	.word	0x0000005d


	//----- nvinfo : EIATTR_FRAME_SIZE
	.align		4
.L_502:
        /*0b94*/ 	.byte	0x04, 0x11
        /*0b96*/ 	.short	(.L_504 - .L_503)
	.align		4
.L_503:
        /*0b98*/ 	.word	index@(_ZN10layer_norm13ln_fwd_kernelINS_13Kernel_traitsIf13__nv_bfloat16S2_S2_fjLj512ELj1ELj4ELj1ELj16ENS_18Kernel_traits_baseILj512EfS2_S2_S2_fjLj128EEEEELb0ELb1ELb0ELb0EEEvNS_9FwdParamsE)
        /*0b9c*/ 	.word	0x00000000


	//----- nvinfo : EIATTR_REGCOUNT
	.align		4
.L_504:
        /*0ba0*/ 	.byte	0x04, 0x2f
        /*0ba2*/ 	.short	(.L_506 - .L_505)
	.align		4
.L_505:
        /*0ba4*/ 	.word	index@(_ZN10layer_norm13ln_fwd_kernelINS_13Kernel_traitsIf13__nv_bfloat16S2_S2_fjLj512ELj1ELj4ELj1ELj16ENS_18Kernel_traits_baseILj512EfS2_S2_S2_fjLj128EEEEELb0ELb0ELb1ELb1EEEvNS_9FwdParamsE)
        /*0ba8*/ 	.word	0x00000048


	//----- nvinfo : EIATTR_FRAME_SIZE
	.align		4
.L_506:
        /*0bac*/ 	.byte	0x04, 0x11
        /*0bae*/ 	.short	(.L_508 - .L_507)
	.align		4
.L_507:
        /*0bb0*/ 	.word	index@(_ZN10layer_norm13ln_fwd_kernelINS_13Kernel_traitsIf13__nv_bfloat16S2_S2_fjLj512ELj1ELj4ELj1ELj16ENS_18Kernel_traits_baseILj512EfS2_S2_S2_fjLj128EEEEELb0ELb0ELb1ELb1EEEvNS_9FwdParamsE)
        /*0bb4*/ 	.word	0x00000000


	//----- nvinfo : EIATTR_REGCOUNT
	.align		4
.L_508:
        /*0bb8*/ 	.byte	0x04, 0x2f
        /*0bba*/ 	.short	(.L_510 - .L_509)
	.align		4
.L_509:
        /*0bbc*/ 	.word	index@(_ZN10layer_norm13ln_fwd_kernelINS_13Kernel_traitsIf13__nv_bfloat16S2_S2_fjLj512ELj1ELj4ELj1ELj16ENS_18Kernel_traits_baseILj512EfS2_S2_S2_fjLj128EEEEELb0ELb0ELb1ELb0EEEvNS_9FwdParamsE)
        /*0bc0*/ 	.word	0x00000048


	//----- nvinfo : EIATTR_FRAME_SIZE
	.align		4
.L_510:
        /*0bc4*/ 	.byte	0x04, 0x11
        /*0bc6*/ 	.short	(.L_512 - .L_511)
	.align		4
.L_511:
        /*0bc8*/ 	.word	index@(_ZN10layer_norm13ln_fwd_kernelINS_13Kernel_traitsIf13__nv_bfloat16S2_S2_fjLj512ELj1ELj4ELj1ELj16ENS_18Kernel_traits_baseILj512EfS2_S2_S2_fjLj128EEEEELb0ELb0ELb1ELb0EEEvNS_9FwdParamsE)
        /*0bcc*/ 	.word	0x00000000


	//----- nvinfo : EIATTR_REGCOUNT
	.align		4
.L_512:
        /*0bd0*/ 	.byte	0x04, 0x2f
        /*0bd2*/ 	.short	(.L_514 - .L_513)
	.align		4
.L_513:
        /*0bd4*/ 	.word	index@(_ZN10layer_norm13ln_fwd_kernelINS_13Kernel_traitsIf13__nv_bfloat16S2_S2_fjLj512ELj1ELj4ELj1ELj16ENS_18Kernel_traits_baseILj512EfS2_S2_S2_fjLj128EEEEELb0ELb0ELb0ELb1EEEvNS_9FwdParamsE)
        /*0bd8*/ 	.word	0x00000040


	//----- nvinfo : EIATTR_FRAME_SIZE
	.align		4
.L_514:
        /*0bdc*/ 	.byte	0x04, 0x11
        /*0bde*/ 	.short	(.L_516 - .L_515)
	.align		4
.L_515:
        /*0be0*/ 	.word	index@(_ZN10layer_norm13ln_fwd_kernelINS_13Kernel_traitsIf13__nv_bfloat16S2_S2_fjLj512ELj1ELj4ELj1ELj16ENS_18Kernel_traits_baseILj512EfS2_S2_S2_fjLj128EEEEELb0ELb0ELb0ELb1EEEvNS_9FwdParamsE)
        /*0be4*/ 	.word	0x00000000


	//----- nvinfo : EIATTR_REGCOUNT
	.align		4
.L_516:
        /*0be8*/ 	.byte	0x04, 0x2f
        /*0bea*/ 	.short	(.L_518 - .L_517)
	.align		4
.L_517:
        /*0bec*/ 	.word	index@(_ZN10layer_norm13ln_fwd_kernelINS_13Kernel_traitsIf13__nv_bfloat16S2_S2_fjLj512ELj1ELj4ELj1ELj16ENS_18Kernel_traits_baseILj512EfS2_S2_S2_fjLj128EEEEELb0ELb0ELb0ELb0EEEvNS_9FwdParamsE)
        /*0bf0*/ 	.word	0x00000048


	//----- nvinfo : EIATTR_FRAME_SIZE
	.align		4
.L_518:
        /*0bf4*/ 	.byte	0x04, 0x11
        /*0bf6*/ 	.short	(.L_520 - .L_519)
	.align		4
.L_519:
        /*0bf8*/ 	.word	index@(_ZN10layer_norm13ln_fwd_kernelINS_13Kernel_traitsIf13__nv_bfloat16S2_S2_fjLj512ELj1ELj4ELj1ELj16ENS_18Kernel_traits_baseILj512EfS2_S2_S2_fjLj128EEEEELb0ELb0ELb0ELb0EEEvNS_9FwdParamsE)
        /*0bfc*/ 	.word	0x00000000


	//----- nvinfo : EIATTR_REGCOUNT
	.align		4
.L_520:
        /*0c00*/ 	.byte	0x04, 0x2f
        /*0c02*/ 	.short	(.L_522 - .L_521)
	.align		4
.L_521:
        /*0c04*/ 	.word	index@(_ZN10layer_norm13ln_fwd_kernelINS_13Kernel_traitsI6__halfS2_S2_S2_fjLj512ELj1ELj4ELj1ELj16ENS_18Kernel_traits_baseILj512ES2_S2_S2_S2_fjLj128EEEEELb1ELb1ELb1ELb1EEEvNS_9FwdParamsE)
        /*0c08*/ 	.word	0x0000005b


	//----- nvinfo : EIATTR_FRAME_SIZE
	.align		4
.L_522:
        /*0c0c*/ 	.byte	0x04, 0x11
        /*0c0e*/ 	.short	(.L_524 - .L_523)
	.align		4
.L_523:
        /*0c10*/ 	.word	index@(_ZN10layer_norm13ln_fwd_kernelINS_13Kernel_traitsI6__halfS2_S2_S2_fjLj512ELj1ELj4ELj1ELj16ENS_18Kernel_traits_baseILj512ES2_S2_S2_S2_fjLj128EEEEELb1ELb1ELb1ELb1EEEvNS_9FwdParamsE)
        /*0c14*/ 	.word	0x00000000


	//----- nvinfo : EIATTR_REGCOUNT
	.align		4
.L_524:
        /*0c18*/ 	.byte	0x04, 0x2f
        /*0c1a*/ 	.short	(.L_526 - .L_525)
	.align		4
.L_525:
        /*0c1c*/ 	.word	index@(_ZN10layer_norm13ln_fwd_kernelINS_13Kernel_traitsI6__halfS2_S2_S2_fjLj512ELj1ELj4ELj1ELj16ENS_18Kernel_traits_baseILj512ES2_S2_S2_S2_fjLj128EEEEELb1ELb1ELb1ELb0EEEvNS_9FwdParamsE)
        /*0c20*/ 	.word	0x0000005c


	//----- nvinfo : EIATTR_FRAME_SIZE
	.align		4
.L_526:
        /*0c24*/ 	.byte	0x04, 0x11
        /*0c26*/ 	.short	(.L_528 - .L_527)
	.align		4
.L_527:
        /*0c28*/ 	.word	index@(_ZN10layer_norm13ln_fwd_kernelINS_13Kernel_traitsI6__halfS2_S2_S2_fjLj512ELj1ELj4ELj1ELj16ENS_18Kernel_traits_baseILj512ES2_S2_S2_S2_fjLj128EEEEELb1ELb1ELb1ELb0EEEvNS_9FwdParamsE)
        /*0c2c*/ 	.word	0x00000000


	//----- nvinfo : EIATTR_REGCOUNT
	.align		4
.L_528:
        /*0c30*/ 	.byte	0x04, 0x2f
        /*0c32*/ 	.short	(.L_530 - .L_529)
	.align		4
.L_529:
        /*0c34*/ 	.word	index@(_ZN10layer_norm13ln_fwd_kernelINS_13Kernel_traitsI6__halfS2_S2_S2_fjLj512ELj1ELj4ELj1ELj16ENS_18Kernel_traits_baseILj512ES2_S2_S2_S2_fjLj128EEEEELb1ELb1ELb0ELb1EEEvNS_9FwdParamsE)
        /*0c38*/ 	.word	0x0000005f


	//----- nvinfo : EIATTR_FRAME_SIZE
	.align		4
.L_530:
        /*0c3c*/ 	.byte	0x04, 0x11
        /*0c3e*/ 	.short	(.L_532 - .L_531)
	.align		4
.L_531:
        /*0c40*/ 	.word	index@(_ZN10layer_norm13ln_fwd_kernelINS_13Kernel_traitsI6__halfS2_S2_S2_fjLj512ELj1ELj4ELj1ELj16ENS_18Kernel_traits_baseILj512ES2_S2_S2_S2_fjLj128EEEEELb1ELb1ELb0ELb1EEEvNS_9FwdParamsE)
        /*0c44*/ 	.word	0x00000000


	//----- nvinfo : EIATTR_REGCOUNT
	.align		4
.L_532:
        /*0c48*/ 	.byte	0x04, 0x2f
        /*0c4a*/ 	.short	(.L_534 - .L_533)
	.align		4
.L_533:
        /*0c4c*/ 	.word	index@(_ZN10layer_norm13ln_fwd_kernelINS_13Kernel_traitsI6__halfS2_S2_S2_fjLj512ELj1ELj4ELj1ELj16ENS_18Kernel_traits_baseILj512ES2_S2_S2_S2_fjLj128EEEEELb1ELb1ELb0ELb0EEEvNS_9FwdParamsE)
        /*0c50*/ 	.word	0x0000004b


	//----- nvinfo : EIATTR_FRAME_SIZE
	.align		4
.L_534:
        /*0c54*/ 	.byte	0x04, 0x11
        /*0c56*/ 	.short	(.L_536 - .L_535)
	.align		4
.L_535:
        /*0c58*/ 	.word	index@(_ZN10layer_norm13ln_fwd_kernelINS_13Kernel_traitsI6__halfS2_S2_S2_fjLj512ELj1ELj4ELj1ELj16ENS_18Kernel_traits_baseILj512ES2_S2_S2_S2_fjLj128EEEEELb1ELb1ELb0ELb0EEEvNS_9FwdParamsE)
        /*0c5c*/ 	.word	0x00000000


	//----- nvinfo : EIATTR_REGCOUNT
	.align		4
.L_536:
        /*0c60*/ 	.byte	0x04, 0x2f
        /*0c62*/ 	.short	(.L_538 - .L_537)
	.align		4
.L_537:
        /*0c64*/ 	.word	index@(_ZN10layer_norm13ln_fwd_kernelINS_13Kernel_traitsI6__halfS2_S2_S2_fjLj512ELj1ELj4ELj1ELj16ENS_18Kernel_traits_baseILj512ES2_S2_S2_S2_fjLj128EEEEELb1ELb0ELb1ELb1EEEvNS_9FwdParamsE)
        /*0c68*/ 	.word	0x0000004e


	//----- nvinfo : EIATTR_FRAME_SIZE
	.align		4
.L_538:
        /*0c6c*/ 	.byte	0x04, 0x11
        /*0c6e*/ 	.short	(.L_540 - .L_539)
	.align		4
.L_539:
        /*0c70*/ 	.word	index@(_ZN10layer_norm13ln_fwd_kernelINS_13Kernel_traitsI6__halfS2_S2_S2_fjLj512ELj1ELj4ELj1ELj16ENS_18Kernel_traits_baseILj512ES2_S2_S2_S2_fjLj128EEEEELb1ELb0ELb1ELb1EEEvNS_9FwdParamsE)
        /*0c74*/ 	.word	0x00000000


	//----- nvinfo : EIATTR_REGCOUNT
	.align		4
.L_540:
        /*0c78*/ 	.byte	0x04, 0x2f
        /*0c7a*/ 	.short	(.L_542 - .L_541)
	.align		4
.L_541:
        /*0c7c*/ 	.word	index@(_ZN10layer_norm13ln_fwd_kernelINS_13Kernel_traitsI6__halfS2_S2_S2_fjLj512ELj1ELj4ELj1ELj16ENS_18Kernel_traits_baseILj512ES2_S2_S2_S2_fjLj128EEEEELb1ELb0ELb1ELb0EEEvNS_9FwdParamsE)
        /*0c80*/ 	.word	0x0000004e


	//----- nvinfo : EIATTR_FRAME_SIZE
	.align		4
.L_542:
        /*0c84*/ 	.byte	0x04, 0x11
        /*0c86*/ 	.short	(.L_544 - .L_543)
	.align		4
.L_543:
        /*0c88*/ 	.word	index@(_ZN10layer_norm13ln_fwd_kernelINS_13Kernel_traitsI6__halfS2_S2_S2_fjLj512ELj1ELj4ELj1ELj16ENS_18Kernel_traits_baseILj512ES2_S2_S2_S2_fjLj128EEEEELb1ELb0ELb1ELb0EEEvNS_9FwdParamsE)
        /*0c8c*/ 	.word	0x00000000


	//----- nvinfo : EIATTR_REGCOUNT
	.align		4
.L_544:
        /*0c90*/ 	.byte	0x04, 0x2f
        /*0c92*/ 	.short	(.L_546 - .L_545)
	.align		4
.L_545:
        /*0c94*/ 	.word	index@(_ZN10layer_norm13ln_fwd_kernelINS_13Kernel_traitsI6__halfS2_S2_S2_fjLj512ELj1ELj4ELj1ELj16ENS_18Kernel_traits_baseILj512ES2_S2_S2_S2_fjLj128EEEEELb1ELb0ELb0ELb1EEEvNS_9FwdParamsE)
        /*0c98*/ 	.word	0x00000050


	//----- nvinfo : EIATTR_FRAME_SIZE
	.align		4
.L_546:
        /*0c9c*/ 	.byte	0x04, 0x11
        /*0c9e*/ 	.short	(.L_548 - .L_547)
	.align		4
.L_547:
        /*0ca0*/ 	.word	index@(_ZN10layer_norm13ln_fwd_kernelINS_13Kernel_traitsI6__halfS2_S2_S2_fjLj512ELj1ELj4ELj1ELj16ENS_18Kernel_traits_baseILj512ES2_S2_S2_S2_fjLj128EEEEELb1ELb0ELb0ELb1EEEvNS_9FwdParamsE)
        /*0ca4*/ 	.word	0x00000000


	//----- nvinfo : EIATTR_REGCOUNT
	.align		4
.L_548:
        /*0ca8*/ 	.byte	0x04, 0x2f
        /*0caa*/ 	.short	(.L_550 - .L_549)
	.align		4
.L_549:
        /*0cac*/ 	.word	index@(_ZN10layer_norm13ln_fwd_kernelINS_13Kernel_traitsI6__halfS2_S2_S2_fjLj512ELj1ELj4ELj1ELj16ENS_18Kernel_traits_baseILj512ES2_S2_S2_S2_fjLj128EEEEELb1ELb0ELb0ELb0EEEvNS_9FwdParamsE)
        /*0cb0*/ 	.word	0x00000042


	//----- nvinfo : EIATTR_FRAME_SIZE
	.align		4
.L_550:
        /*0cb4*/ 	.byte	0x04, 0x11
        /*0cb6*/ 	.short	(.L_552 - .L_551)
	.align		4
.L_551:
        /*0cb8*/ 	.word	index@(_ZN10layer_norm13ln_fwd_kernelINS_13Kernel_traitsI6__halfS2_S2_S2_fjLj512ELj1ELj4ELj1ELj16ENS_18Kernel_traits_baseILj512ES2_S2_S2_S2_fjLj128EEEEELb1ELb0ELb0ELb0EEEvNS_9FwdParamsE)
        /*0cbc*/ 	.word	0x00000000


	//----- nvinfo : EIATTR_REGCOUNT
	.align		4
.L_552:
        /*0cc0*/ 	.byte	0x04, 0x2f
        /*0cc2*/ 	.short	(.L_554 - .L_553)
	.align		4
.L_553:
        /*0cc4*/ 	.word	index@(_ZN10layer_norm13ln_fwd_kernelINS_13Kernel_traitsI6__halfS2_S2_S2_fjLj512ELj1ELj4ELj1ELj16ENS_18Kernel_traits_baseILj512ES2_S2_S2_S2_fjLj128EEEEELb0ELb1ELb1ELb1EEEvNS_9FwdParamsE)
        /*0cc8*/ 	.word	0x00000040


	//----- nvinfo : EIATTR_FRAME_SIZE
	.align		4
.L_554:
        /*0ccc*/ 	.byte	0x04, 0x11
        /*0cce*/ 	.short	(.L_556 - .L_555)
	.align		4
.L_555:
        /*0cd0*/ 	.word	index@(_ZN10layer_norm13ln_fwd_kernelINS_13Kernel_traitsI6__halfS2_S2_S2_fjLj512ELj1ELj4ELj1ELj16ENS_18Kernel_traits_baseILj512ES2_S2_S2_S2_fjLj128EEEEELb0ELb1ELb1ELb1EEEvNS_9FwdParamsE)
        /*0cd4*/ 	.word	0x00000000


	//----- nvinfo : EIATTR_REGCOUNT
	.align		4
.L_556:
        /*0cd8*/ 	.byte	0x04, 0x2f
        /*0cda*/ 	.short	(.L_558 - .L_557)
	.align		4
.L_557:
        /*0cdc*/ 	.word	index@(_ZN10layer_norm13ln_fwd_kernelINS_13Kernel_traitsI6__halfS2_S2_S2_fjLj512ELj1ELj4ELj1ELj16ENS_18Kernel_traits_baseILj512ES2_S2_S2_S2_fjLj128EEEEELb0ELb1ELb1ELb0EEEvNS_9FwdParamsE)
        /*0ce0*/ 	.word	0x00000047


	//----- nvinfo : EIATTR_FRAME_SIZE
	.align		4
.L_558:
        /*0ce4*/ 	.byte	0x04, 0x11
        /*0ce6*/ 	.short	(.L_560 - .L_559)
	.align		4
.L_559:
        /*0ce8*/ 	.word	index@(_ZN10layer_norm13ln_fwd_kernelINS_13Kernel_traitsI6__halfS2_S2_S2_fjLj512ELj1ELj4ELj1ELj16ENS_18Kernel_traits_baseILj512ES2_S2_S2_S2_fjLj128EEEEELb0ELb1ELb1ELb0EEEvNS_9FwdParamsE)
        /*0cec*/ 	.word	0x00000000


	//----- nvinfo : EIATTR_REGCOUNT
	.align		4
.L_560:
        /*0cf0*/ 	.byte	0x04, 0x2f
        /*0cf2*/ 	.short	(.L_562 - .L_561)
	.align		4
.L_561:
        /*0cf4*/ 	.word	index@(_ZN10layer_norm13ln_fwd_kernelINS_13Kernel_traitsI6__halfS2_S2_S2_fjLj512ELj1ELj4ELj1ELj16ENS_18Kernel_traits_baseILj512ES2_S2_S2_S2_fjLj128EEEEELb0ELb1ELb0ELb1EEEvNS_9FwdParamsE)
        /*0cf8*/ 	.word	0x00000050


	//----- nvinfo : EIATTR_FRAME_SIZE
	.align		4
.L_562:
        /*0cfc*/ 	.byte	0x04, 0x11
        /*0cfe*/ 	.short	(.L_564 - .L_563)
	.align		4
.L_563:
        /*0d00*/ 	.word	index@(_ZN10layer_norm13ln_fwd_kernelINS_13Kernel_traitsI6__halfS2_S2_S2_fjLj512ELj1ELj4ELj1ELj16ENS_18Kernel_traits_baseILj512ES2_S2_S2_S2_fjLj128EEEEELb0ELb1ELb0ELb1EEEvNS_9FwdParamsE)
        /*0d04*/ 	.word	0x00000000


	//----- nvinfo : EIATTR_REGCOUNT
	.align		4
.L_564:
        /*0d08*/ 	.byte	0x04, 0x2f
        /*0d0a*/ 	.short	(.L_566 - .L_565)
	.align		4
.L_565:
        /*0d0c*/ 	.word	index@(_ZN10layer_norm13ln_fwd_kernelINS_13Kernel_traitsI6__halfS2_S2_S2_fjLj512ELj1ELj4ELj1ELj16ENS_18Kernel_traits_baseILj512ES2_S2_S2_S2_fjLj128EEEEELb0ELb1ELb0ELb0EEEvNS_9FwdParamsE)
        /*0d10*/ 	.word	0x00000040


	//----- nvinfo : EIATTR_FRAME_SIZE
	.align		4
.L_566:
        /*0d14*/ 	.byte	0x04, 0x11
        /*0d16*/ 	.short	(.L_568 - .L_567)
	.align		4
.L_567:
        /*0d18*/ 	.word	index@(_ZN10layer_norm13ln_fwd_kernelINS_13Kernel_traitsI6__halfS2_S2_S2_fjLj512ELj1ELj4ELj1ELj16ENS_18Kernel_traits_baseILj512ES2_S2_S2_S2_fjLj128EEEEELb0ELb1ELb0ELb0EEEvNS_9FwdParamsE)
        /*0d1c*/ 	.word	0x00000000


	//----- nvinfo : EIATTR_REGCOUNT
	.align		4
.L_568:
        /*0d20*/ 	.byte	0x04, 0x2f
        /*0d22*/ 	.short	(.L_570 - .L_569)
	.align		4
.L_569:
        /*0d24*/ 	.word	index@(_ZN10layer_norm13ln_fwd_kernelINS_13Kernel_traitsI6__halfS2_S2_S2_fjLj512ELj1ELj4ELj1ELj16ENS_18Kernel_traits_baseILj512ES2_S2_S2_S2_fjLj128EEEEELb0ELb0ELb1ELb1EEEvNS_9FwdParamsE)
        /*0d28*/ 	.word	0x00000037


	//----- nvinfo : EIATTR_FRAME_SIZE
	.align		4
.L_570:
        /*0d2c*/ 	.byte	0x04, 0x11
        /*0d2e*/ 	.short	(.L_572 - .L_571)
	.align		4
.L_571:
        /*0d30*/ 	.word	index@(_ZN10layer_norm13ln_fwd_kernelINS_13Kernel_traitsI6__halfS2_S2_S2_fjLj512ELj1ELj4ELj1ELj16ENS_18Kernel_traits_baseILj512ES2_S2_S2_S2_fjLj128EEEEELb0ELb0ELb1ELb1EEEvNS_9FwdParamsE)
        /*0d34*/ 	.word	0x00000000


	//----- nvinfo : EIATTR_REGCOUNT
	.align		4
.L_572:
        /*0d38*/ 	.byte	0x04, 0x2f
        /*0d3a*/ 	.short	(.L_574 - .L_573)
	.align		4
.L_573:
        /*0d3c*/ 	.word	index@(_ZN10layer_norm13ln_fwd_kernelINS_13Kernel_traitsI6__halfS2_S2_S2_fjLj512ELj1ELj4ELj1ELj16ENS_18Kernel_traits_baseILj512ES2_S2_S2_S2_fjLj128EEEEELb0ELb0ELb1ELb0EEEvNS_9FwdParamsE)
        /*0d40*/ 	.word	0x00000038


	//----- nvinfo : EIATTR_FRAME_SIZE
	.align		4
.L_574:
        /*0d44*/ 	.byte	0x04, 0x11
        /*0d46*/ 	.short	(.L_576 - .L_575)
	.align		4
.L_575:
        /*0d48*/ 	.word	index@(_ZN10layer_norm13ln_fwd_kernelINS_13Kernel_traitsI6__halfS2_S2_S2_fjLj512ELj1ELj4ELj1ELj16ENS_18Kernel_traits_baseILj512ES2_S2_S2_S2_fjLj128EEEEELb0ELb0ELb1ELb0EEEvNS_9FwdParamsE)
        /*0d4c*/ 	.word	0x00000000


	//----- nvinfo : EIATTR_REGCOUNT
	.align		4
.L_576:
        /*0d50*/ 	.byte	0x04, 0x2f
        /*0d52*/ 	.short	(.L_578 - .L_577)
	.align		4
.L_577:
        /*0d54*/ 	.word	index@(_ZN10layer_norm13ln_fwd_kernelINS_13Kernel_traitsI6__halfS2_S2_S2_fjLj512ELj1ELj4ELj1ELj16ENS_18Kernel_traits_baseILj512ES2_S2_S2_S2_fjLj128EEEEELb0ELb0ELb0ELb1EEEvNS_9FwdParamsE)
        /*0d58*/ 	.word	0x00000048


	//----- nvinfo : EIATTR_FRAME_SIZE
	.align		4
.L_578:
        /*0d5c*/ 	.byte	0x04, 0x11
        /*0d5e*/ 	.short	(.L_580 - .L_579)
	.align		4
.L_579:
        /*0d60*/ 	.word	index@(_ZN10layer_norm13ln_fwd_kernelINS_13Kernel_traitsI6__halfS2_S2_S2_fjLj512ELj1ELj4ELj1ELj16ENS_18Kernel_traits_baseILj512ES2_S2_S2_S2_fjLj128EEEEELb0ELb0ELb0ELb1EEEvNS_9FwdParamsE)
        /*0d64*/ 	.word	0x00000000


	//----- nvinfo : EIATTR_REGCOUNT
	.align		4
.L_580:
        /*0d68*/ 	.byte	0x04, 0x2f
        /*0d6a*/ 	.short	(.L_582 - .L_581)
	.align		4
.L_581:
        /*0d6c*/ 	.word	index@(_ZN10layer_norm13ln_fwd_kernelINS_13Kernel_traitsI6__halfS2_S2_S2_fjLj512ELj1ELj4ELj1ELj16ENS_18Kernel_traits_baseILj512ES2_S2_S2_S2_fjLj128EEEEELb0ELb0ELb0ELb0EEEvNS_9FwdParamsE)
        /*0d70*/ 	.word	0x00000038


	//----- nvinfo : EIATTR_FRAME_SIZE
	.align		4
.L_582:
        /*0d74*/ 	.byte	0x04, 0x11
        /*0d76*/ 	.short	(.L_584 - .L_583)
	.align		4
.L_583:
        /*0d78*/ 	.word	index@(_ZN10layer_norm13ln_fwd_kernelINS_13Kernel_traitsI6__halfS2_S2_S2_fjLj512ELj1ELj4ELj1ELj16ENS_18Kernel_traits_baseILj512ES2_S2_S2_S2_fjLj128EEEEELb0ELb0ELb0ELb0EEEvNS_9FwdParamsE)
        /*0d7c*/ 	.word	0x00000000


	//----- nvinfo : EIATTR_REGCOUNT
	.align		4
.L_584:
        /*0d80*/ 	.byte	0x04, 0x2f
        /*0d82*/ 	.short	(.L_586 - .L_585)
	.align		4
.L_585:
        /*0d84*/ 	.word	index@(_ZN10layer_norm13ln_fwd_kernelINS_13Kernel_traitsI13__nv_bfloat16S2_S2_S2_fjLj512ELj1ELj4ELj1ELj16ENS_18Kernel_traits_baseILj512ES2_S2_S2_S2_fjLj128EEEEELb1ELb1ELb1ELb1EEEvNS_9FwdParamsE)
        /*0d88*/ 	.word	0x00000077


	//----- nvinfo : EIATTR_FRAME_SIZE
	.align		4
.L_586:
        /*0d8c*/ 	.byte	0x04, 0x11
        /*0d8e*/ 	.short	(.L_588 - .L_587)
	.align		4
.L_587:
        /*0d90*/ 	.word	index@(_ZN10layer_norm13ln_fwd_kernelINS_13Kernel_traitsI13__nv_bfloat16S2_S2_S2_fjLj512ELj1ELj4ELj1ELj16ENS_18Kernel_traits_baseILj512ES2_S2_S2_S2_fjLj128EEEEELb1ELb1ELb1ELb1EEEvNS_9FwdParamsE)
        /*0d94*/ 	.word	0x00000000


	//----- nvinfo : EIATTR_REGCOUNT
	.align		4
.L_588:
        /*0d98*/ 	.byte	0x04, 0x2f
        /*0d9a*/ 	.short	(.L_590 - .L_589)
	.align		4
.L_589:
        /*0d9c*/ 	.word	index@(_ZN10layer_norm13ln_fwd_kernelINS_13Kernel_traitsI13__nv_bfloat16S2_S2_S2_fjLj512ELj1ELj4ELj1ELj16ENS_18Kernel_traits_baseILj512ES2_S2_S2_S2_fjLj128EEEEELb1ELb1ELb1ELb0EEEvNS_9FwdParamsE)
        /*0da0*/ 	.word	0x00000072


	//----- nvinfo : EIATTR_FRAME_SIZE
	.align		4
.L_590:
        /*0da4*/ 	.byte	0x04, 0x11
        /*0da6*/ 	.short	(.L_592 - .L_591)
	.align		4
.L_591:
        /*0da8*/ 	.word	index@(_ZN10layer_norm13ln_fwd_kernelINS_13Kernel_traitsI13__nv_bfloat16S2_S2_S2_fjLj512ELj1ELj4ELj1ELj16ENS_18Kernel_traits_baseILj512ES2_S2_S2_S2_fjLj128EEEEELb1ELb1ELb1ELb0EEEvNS_9FwdParamsE)
        /*0dac*/ 	.word	0x00000000


	//----- nvinfo : EIATTR_REGCOUNT
	.align		4
.L_592:
        /*0db0*/ 	.byte	0x04, 0x2f
        /*0db2*/ 	.short	(.L_594 - .L_593)
	.align		4
.L_593:
        /*0db4*/ 	.word	index@(_ZN10layer_norm13ln_fwd_kernelINS_13Kernel_traitsI13__nv_bfloat16S2_S2_S2_fjLj512ELj1ELj4ELj1ELj16ENS_18Kernel_traits_baseILj512ES2_S2_S2_S2_fjLj128EEEEELb1ELb1ELb0ELb1EEEvNS_9FwdParamsE)
        /*0db8*/ 	.word	0x00000060


	//----- nvinfo : EIATTR_FRAME_SIZE
	.align		4
.L_594:
        /*0dbc*/ 	.byte	0x04, 0x11
        /*0dbe*/ 	.short	(.L_596 - .L_595)
	.align		4
.L_595:
        /*0dc0*/ 	.word	index@(_ZN10layer_norm13ln_fwd_kernelINS_13Kernel_traitsI13__nv_bfloat16S2_S2_S2_fjLj512ELj1ELj4ELj1ELj16ENS_18Kernel_traits_baseILj512ES2_S2_S2_S2_fjLj128EEEEELb1ELb1ELb0ELb1EEEvNS_9FwdParamsE)
        /*0dc4*/ 	.word	0x00000000


	//----- nvinfo : EIATTR_REGCOUNT
	.align		4
.L_596:
        /*0dc8*/ 	.byte	0x04, 0x2f
        /*0dca*/ 	.short	(.L_598 - .L_597)
	.align		4
.L_597:
        /*0dcc*/ 	.word	index@(_ZN10layer_norm13ln_fwd_kernelINS_13Kernel_traitsI13__nv_bfloat16S2_S2_S2_fjLj512ELj1ELj4ELj1ELj16ENS_18Kernel_traits_baseILj512ES2_S2_S2_S2_fjLj128EEEEELb1ELb1ELb0ELb0EEEvNS_9FwdParamsE)
        /*0dd0*/ 	.word	0x00000060


	//----- nvinfo : EIATTR_FRAME_SIZE
	.align		4
.L_598:
        /*0dd4*/ 	.byte	0x04, 0x11
        /*0dd6*/ 	.short	(.L_600 - .L_599)
	.align		4
.L_599:
        /*0dd8*/ 	.word	index@(_ZN10layer_norm13ln_fwd_kernelINS_13Kernel_traitsI13__nv_bfloat16S2_S2_S2_fjLj512ELj1ELj4ELj1ELj16ENS_18Kernel_traits_baseILj512ES2_S2_S2_S2_fjLj128EEEEELb1ELb1ELb0ELb0EEEvNS_9FwdParamsE)
        /*0ddc*/ 	.word	0x00000000


	//----- nvinfo : EIATTR_REGCOUNT
	.align		4
.L_600:
        /*0de0*/ 	.byte	0x04, 0x2f
        /*0de2*/ 	.short	(.L_602 - .L_601)
	.align		4
.L_601:
        /*0de4*/ 	.word	index@(_ZN10layer_norm13ln_fwd_kernelINS_13Kernel_traitsI13__nv_bfloat16S2_S2_S2_fjLj512ELj1ELj4ELj1ELj16ENS_18Kernel_traits_baseILj512ES2_S2_S2_S2_fjLj128EEEEELb1ELb0ELb1ELb1EEEvNS_9FwdParamsE)
        /*0de8*/ 	.word	0x0000005f


	//----- nvinfo : EIATTR_FRAME_SIZE
	.align		4
.L_602:
        /*0dec*/ 	.byte	0x04, 0x11
        /*0dee*/ 	.short	(.L_604 - .L_603)
	.align		4
.L_603:
        /*0df0*/ 	.word	index@(_ZN10layer_norm13ln_fwd_kernelINS_13Kernel_traitsI13__nv_bfloat16S2_S2_S2_fjLj512ELj1ELj4ELj1ELj16ENS_18Kernel_traits_baseILj512ES2_S2_S2_S2_fjLj128EEEEELb1ELb0ELb1ELb1EEEvNS_9FwdParamsE)
        /*0df4*/ 	.word	0x00000000


	//----- nvinfo : EIATTR_REGCOUNT
	.align		4
.L_604:
        /*0df8*/ 	.byte	0x04, 0x2f
        /*0dfa*/ 	.short	(.L_606 - .L_605)
	.align		4
.L_605:
        /*0dfc*/ 	.word	index@(_ZN10layer_norm13ln_fwd_kernelINS_13Kernel_traitsI13__nv_bfloat16S2_S2_S2_fjLj512ELj1ELj4ELj1ELj16ENS_18Kernel_traits_baseILj512ES2_S2_S2_S2_fjLj128EEEEELb1ELb0ELb1ELb0EEEvNS_9FwdParamsE)
        /*0e00*/ 	.word	0x00000060


	//----- nvinfo : EIATTR_FRAME_SIZE
	.align		4
.L_606:
        /*0e04*/ 	.byte	0x04, 0x11
        /*0e06*/ 	.short	(.L_608 - .L_607)
	.align		4
.L_607:
        /*0e08*/ 	.word	index@(_ZN10layer_norm13ln_fwd_kernelINS_13Kernel_traitsI13__nv_bfloat16S2_S2_S2_fjLj512ELj1ELj4ELj1ELj16ENS_18Kernel_traits_baseILj512ES2_S2_S2_S2_fjLj128EEEEELb1ELb0ELb1ELb0EEEvNS_9FwdParamsE)
        /*0e0c*/ 	.word	0x00000000


	//----- nvinfo : EIATTR_REGCOUNT
	.align		4
.L_608:
        /*0e10*/ 	.byte	0x04, 0x2f
        /*0e12*/ 	.short	(.L_610 - .L_609)
	.align		4
.L_609:
        /*0e14*/ 	.word	index@(_ZN10layer_norm13ln_fwd_kernelINS_13Kernel_traitsI13__nv_bfloat16S2_S2_S2_fjLj512ELj1ELj4ELj1ELj16ENS_18Kernel_traits_baseILj512ES2_S2_S2_S2_fjLj128EEEEELb1ELb0ELb0ELb1EEEvNS_9FwdParamsE)
        /*0e18*/ 	.word	0x00000050


	//----- nvinfo : EIATTR_FRAME_SIZE
	.align		4
.L_610:
        /*0e1c*/ 	.byte	0x04, 0x11
        /*0e1e*/ 	.short	(.L_612 - .L_611)
	.align		4
.L_611:
        /*0e20*/ 	.word	index@(_ZN10layer_norm13ln_fwd_kernelINS_13Kernel_traitsI13__nv_bfloat16S2_S2_S2_fjLj512ELj1ELj4ELj1ELj16ENS_18Kernel_traits_baseILj512ES2_S2_S2_S2_fjLj128EEEEELb1ELb0ELb0ELb1EEEvNS_9FwdParamsE)
        /*0e24*/ 	.word	0x00000000


	//----- nvinfo : EIATTR_REGCOUNT
	.align		4
.L_612:
        /*0e28*/ 	.byte	0x04, 0x2f
        /*0e2a*/ 	.short	(.L_614 - .L_613)
	.align		4
.L_613:
        /*0e2c*/ 	.word	index@(_ZN10layer_norm13ln_fwd_kernelINS_13Kernel_traitsI13__nv_bfloat16S2_S2_S2_fjLj512ELj1ELj4ELj1ELj16ENS_18Kernel_traits_baseILj512ES2_S2_S2_S2_fjLj128EEEEELb1ELb0ELb0ELb0EEEvNS_9FwdParamsE)
        /*0e30*/ 	.word	0x00000048


	//----- nvinfo : EIATTR_FRAME_SIZE
	.align		4
.L_614:
        /*0e34*/ 	.byte	0x04, 0x11
        /*0e36*/ 	.short	(.L_616 - .L_615)
	.align		4
.L_615:
        /*0e38*/ 	.word	index@(_ZN10layer_norm13ln_fwd_kernelINS_13Kernel_traitsI13__nv_bfloat16S2_S2_S2_fjLj512ELj1ELj4ELj1ELj16ENS_18Kernel_traits_baseILj512ES2_S2_S2_S2_fjLj128EEEEELb1ELb0ELb0ELb0EEEvNS_9FwdParamsE)
        /*0e3c*/ 	.word	0x00000000


	//----- nvinfo : EIATTR_REGCOUNT
	.align		4
.L_616:
        /*0e40*/ 	.byte	0x04, 0x2f
        /*0e42*/ 	.short	(.L_618 - .L_617)
	.align		4
.L_617:
        /*0e44*/ 	.word	index@(_ZN10layer_norm13ln_fwd_kernelINS_13Kernel_traitsI13__nv_bfloat16S2_S2_S2_fjLj512ELj1ELj4ELj1ELj16ENS_18Kernel_traits_baseILj512ES2_S2_S2_S2_fjLj128EEEEELb0ELb1ELb1ELb1EEEvNS_9FwdParamsE)
        /*0e48*/ 	.word	0x0000005e


	//----- nvinfo : EIATTR_FRAME_SIZE
	.align		4
.L_618:
        /*0e4c*/ 	.byte	0x04, 0x11
        /*0e4e*/ 	.short	(.L_620 - .L_619)
	.align		4
.L_619:
        /*0e50*/ 	.word	index@(_ZN10layer_norm13ln_fwd_kernelINS_13Kernel_traitsI13__nv_bfloat16S2_S2_S2_fjLj512ELj1ELj4ELj1ELj16ENS_18Kernel_traits_baseILj512ES2_S2_S2_S2_fjLj128EEEEELb0ELb1ELb1ELb1EEEvNS_9FwdParamsE)
        /*0e54*/ 	.word	0x00000000


	//----- nvinfo : EIATTR_REGCOUNT
	.align		4
.L_620:
        /*0e58*/ 	.byte	0x04, 0x2f
        /*0e5a*/ 	.short	(.L_622 - .L_621)
	.align		4
.L_621:
        /*0e5c*/ 	.word	index@(_ZN10layer_norm13ln_fwd_kernelINS_13Kernel_traitsI13__nv_bfloat16S2_S2_S2_fjLj512ELj1ELj4ELj1ELj16ENS_18Kernel_traits_baseILj512ES2_S2_S2_S2_fjLj128EEEEELb0ELb1ELb1ELb0EEEvNS_9FwdParamsE)
        /*0e60*/ 	.word	0x0000005e


	//----- nvinfo : EIATTR_FRAME_SIZE
	.align		4
.L_622:
        /*0e64*/ 	.byte	0x04, 0x11
        /*0e66*/ 	.short	(.L_624 - .L_623)
	.align		4
.L_623:
        /*0e68*/ 	.word	index@(_ZN10layer_norm13ln_fwd_kernelINS_13Kernel_traitsI13__nv_bfloat16S2_S2_S2_fjLj512ELj1ELj4ELj1ELj16ENS_18Kernel_traits_baseILj512ES2_S2_S2_S2_fjLj128EEEEELb0ELb1ELb1ELb0EEEvNS_9FwdParamsE)
        /*0e6c*/ 	.word	0x00000000


	//----- nvinfo : EIATTR_REGCOUNT
	.align		4
.L_624:
        /*0e70*/ 	.byte	0x04, 0x2f
        /*0e72*/ 	.short	(.L_626 - .L_625)
	.align		4
.L_625:
        /*0e74*/ 	.word	index@(_ZN10layer_norm13ln_fwd_kernelINS_13Kernel_traitsI13__nv_bfloat16S2_S2_S2_fjLj512ELj1ELj4ELj1ELj16ENS_18Kernel_traits_baseILj512ES2_S2_S2_S2_fjLj128EEEEELb0ELb1ELb0ELb1EEEvNS_9FwdParamsE)
        /*0e78*/ 	.word	0x00000050


	//----- nvinfo : EIATTR_FRAME_SIZE
	.align		4
.L_626:
        /*0e7c*/ 	.byte	0x04, 0x11
        /*0e7e*/ 	.short	(.L_628 - .L_627)
	.align		4
.L_627:
        /*0e80*/ 	.word	index@(_ZN10layer_norm13ln_fwd_kernelINS_13Kernel_traitsI13__nv_bfloat16S2_S2_S2_fjLj512ELj1ELj4ELj1ELj16ENS_18Kernel_traits_baseILj512ES2_S2_S2_S2_fjLj128EEEEELb0ELb1ELb0ELb1EEEvNS_9FwdParamsE)
        /*0e84*/ 	.word	0x00000000


	//----- nvinfo : EIATTR_REGCOUNT
	.align		4
.L_628:
        /*0e88*/ 	.byte	0x04, 0x2f
        /*0e8a*/ 	.short	(.L_630 - .L_629)
	.align		4
.L_629:
        /*0e8c*/ 	.word	index@(_ZN10layer_norm13ln_fwd_kernelINS_13Kernel_traitsI13__nv_bfloat16S2_S2_S2_fjLj512ELj1ELj4ELj1ELj16ENS_18Kernel_traits_baseILj512ES2_S2_S2_S2_fjLj128EEEEELb0ELb1ELb0ELb0EEEvNS_9FwdParamsE)
        /*0e90*/ 	.word	0x0000005b


	//----- nvinfo : EIATTR_FRAME_SIZE
	.align		4
.L_630:
        /*0e94*/ 	.byte	0x04, 0x11
        /*0e96*/ 	.short	(.L_632 - .L_631)
	.align		4
.L_631:
        /*0e98*/ 	.word	index@(_ZN10layer_norm13ln_fwd_kernelINS_13Kernel_traitsI13__nv_bfloat16S2_S2_S2_fjLj512ELj1ELj4ELj1ELj16ENS_18Kernel_traits_baseILj512ES2_S2_S2_S2_fjLj128EEEEELb0ELb1ELb0ELb0EEEvNS_9FwdParamsE)
        /*0e9c*/ 	.word	0x00000000


	//----- nvinfo : EIATTR_REGCOUNT
	.align		4
.L_632:
        /*0ea0*/ 	.byte	0x04, 0x2f
        /*0ea2*/ 	.short	(.L_634 - .L_633)
	.align		4
.L_633:
        /*0ea4*/ 	.word	index@(_ZN10layer_norm13ln_fwd_kernelINS_13Kernel_traitsI13__nv_bfloat16S2_S2_S2_fjLj512ELj1ELj4ELj1ELj16ENS_18Kernel_traits_baseILj512ES2_S2_S2_S2_fjLj128EEEEELb0ELb0ELb1ELb1EEEvNS_9FwdParamsE)
        /*0ea8*/ 	.word	0x0000003f


	//----- nvinfo : EIATTR_FRAME_SIZE
	.align		4
.L_634:
        /*0eac*/ 	.byte	0x04, 0x11
        /*0eae*/ 	.short	(.L_636 - .L_635)
	.align		4
.L_635:
        /*0eb0*/ 	.word	index@(_ZN10layer_norm13ln_fwd_kernelINS_13Kernel_traitsI13__nv_bfloat16S2_S2_S2_fjLj512ELj1ELj4ELj1ELj16ENS_18Kernel_traits_baseILj512ES2_S2_S2_S2_fjLj128EEEEELb0ELb0ELb1ELb1EEEvNS_9FwdParamsE)
        /*0eb4*/ 	.word	0x00000000


	//----- nvinfo : EIATTR_REGCOUNT
	.align		4
.L_636:
        /*0eb8*/ 	.byte	0x04, 0x2f
        /*0eba*/ 	.short	(.L_638 - .L_637)
	.align		4
.L_637:
        /*0ebc*/ 	.word	index@(_ZN10layer_norm13ln_fwd_kernelINS_13Kernel_traitsI13__nv_bfloat16S2_S2_S2_fjLj512ELj1ELj4ELj1ELj16ENS_18Kernel_traits_baseILj512ES2_S2_S2_S2_fjLj128EEEEELb0ELb0ELb1ELb0EEEvNS_9FwdParamsE)
        /*0ec0*/ 	.word	0x00000040


	//----- nvinfo : EIATTR_FRAME_SIZE
	.align		4
.L_638:
        /*0ec4*/ 	.byte	0x04, 0x11
        /*0ec6*/ 	.short	(.L_640 - .L_639)
	.align		4
.L_639:
        /*0ec8*/ 	.word	index@(_ZN10layer_norm13ln_fwd_kernelINS_13Kernel_traitsI13__nv_bfloat16S2_S2_S2_fjLj512ELj1ELj4ELj1ELj16ENS_18Kernel_traits_baseILj512ES2_S2_S2_S2_fjLj128EEEEELb0ELb0ELb1ELb0EEEvNS_9FwdParamsE)
        /*0ecc*/ 	.word	0x00000000


	//----- nvinfo : EIATTR_REGCOUNT
	.align		4
.L_640:
        /*0ed0*/ 	.byte	0x04, 0x2f
        /*0ed2*/ 	.short	(.L_642 - .L_641)
	.align		4
.L_641:
        /*0ed4*/ 	.word	index@(_ZN10layer_norm13ln_fwd_kernelINS_13Kernel_traitsI13__nv_bfloat16S2_S2_S2_fjLj512ELj1ELj4ELj1ELj16ENS_18Kernel_traits_baseILj512ES2_S2_S2_S2_fjLj128EEEEELb0ELb0ELb0ELb1EEEvNS_9FwdParamsE)
        /*0ed8*/ 	.word	0x00000048


	//----- nvinfo : EIATTR_FRAME_SIZE
	.align		4
.L_642:
        /*0edc*/ 	.byte	0x04, 0x11
        /*0ede*/ 	.short	(.L_644 - .L_643)
	.align		4
.L_643:
        /*0ee0*/ 	.word	index@(_ZN10layer_norm13ln_fwd_kernelINS_13Kernel_traitsI13__nv_bfloat16S2_S2_S2_fjLj512ELj1ELj4ELj1ELj16ENS_18Kernel_traits_baseILj512ES2_S2_S2_S2_fjLj128EEEEELb0ELb0ELb0ELb1EEEvNS_9FwdParamsE)
        /*0ee4*/ 	.word	0x00000000


	//----- nvinfo : EIATTR_REGCOUNT
	.align		4
.L_644:
        /*0ee8*/ 	.byte	0x04, 0x2f
        /*0eea*/ 	.short	(.L_646 - .L_645)
	.align		4
.L_645:
        /*0eec*/ 	.word	index@(_ZN10layer_norm13ln_fwd_kernelINS_13Kernel_traitsI13__nv_bfloat16S2_S2_S2_fjLj512ELj1ELj4ELj1ELj16ENS_18Kernel_traits_baseILj512ES2_S2_S2_S2_fjLj128EEEEELb0ELb0ELb0ELb0EEEvNS_9FwdParamsE)
        /*0ef0*/ 	.word	0x00000044


	//----- nvinfo : EIATTR_FRAME_SIZE
	.align		4
.L_646:
        /*0ef4*/ 	.byte	0x04, 0x11
        /*0ef6*/ 	.short	(.L_648 - .L_647)
	.align		4
.L_647:
        /*0ef8*/ 	.word	index@(_ZN10layer_norm13ln_fwd_kernelINS_13Kernel_traitsI13__nv_bfloat16S2_S2_S2_fjLj512ELj1ELj4ELj1ELj16ENS_18Kernel_traits_baseILj512ES2_S2_S2_S2_fjLj128EEEEELb0ELb0ELb0ELb0EEEvNS_9FwdParamsE)
        /*0efc*/ 	.word	0x00000000


	//----- nvinfo : EIATTR_MIN_STACK_SIZE
	.align		4
.L_648:
        /*0f00*/ 	.byte	0x04, 0x12
        /*0f02*/ 	.short	(.L_650 - .L_649)
	.align		4
.L_649:
        /*0f04*/ 	.word	index@(_ZN10layer_norm13ln_fwd_kernelINS_13Kernel_traitsI13__nv_bfloat16S2_S2_S2_fjLj512ELj1ELj4ELj1ELj16ENS_18Kernel_traits_baseILj512ES2_S2_S2_S2_fjLj128EEEEELb0ELb0ELb0ELb0EEEvNS_9FwdParamsE)
        /*0f08*/ 	.word	0x00000000


	//----- nvinfo : EIATTR_MIN_STACK_SIZE
	.align		4
.L_650:
        /*0f0c*/ 	.byte	0x04, 0x12
        /*0f0e*/ 	.short	(.L_652 - .L_651)
	.align		4
.L_651:
        /*0f10*/ 	.word	index@(_ZN10layer_norm13ln_fwd_kernelINS_13Kernel_traitsI13__nv_bfloat16S2_S2_S2_fjLj512ELj1ELj4ELj1ELj16ENS_18Kernel_traits_baseILj512ES2_S2_S2_S2_fjLj128EEEEELb0ELb0ELb0ELb1EEEvNS_9FwdParamsE)
        /*0f14*/ 	.word	0x00000000


	//----- nvinfo : EIATTR_MIN_STACK_SIZE
	.align		4
.L_652:
        /*0f18*/ 	.byte	0x04, 0x12
        /*0f1a*/ 	.short	(.L_654 - .L_653)
	.align		4
.L_653:
        /*0f1c*/ 	.word	index@(_ZN10layer_norm13ln_fwd_kernelINS_13Kernel_traitsI13__nv_bfloat16S2_S2_S2_fjLj512ELj1ELj4ELj1ELj16ENS_18Kernel_traits_baseILj512ES2_S2_S2_S2_fjLj128EEEEELb0ELb0ELb1ELb0EEEvNS_9FwdParamsE)
        /*0f20*/ 	.word	0x00000000


	//----- nvinfo : EIATTR_MIN_STACK_SIZE
	.align		4
.L_654:
        /*0f24*/ 	.byte	0x04, 0x12
        /*0f26*/ 	.short	(.L_656 - .L_655)
	.align		4
.L_655:
        /*0f28*/ 	.word	index@(_ZN10layer_norm13ln_fwd_kernelINS_13Kernel_traitsI13__nv_bfloat16S2_S2_S2_fjLj512ELj1ELj4ELj1ELj16ENS_18Kernel_traits_baseILj512ES2_S2_S2_S2_fjLj128EEEEELb0ELb0ELb1ELb1EEEvNS_9FwdParamsE)
        /*0f2c*/ 	.word	0x00000000


	//----- nvinfo : EIATTR_MIN_STACK_SIZE
	.align		4
.L_656:
        /*0f30*/ 	.byte	0x04, 0x12
        /*0f32*/ 	.short	(.L_658 - .L_657)
	.align		4
.L_657:
        /*0f34*/ 	.word	index@(_ZN10layer_norm13ln_fwd_kernelINS_13Kernel_traitsI13__nv_bfloat16S2_S2_S2_fjLj512ELj1ELj4ELj1ELj16ENS_18Kernel_traits_baseILj512ES2_S2_S2_S2_fjLj128EEEEELb0ELb1ELb0ELb0EEEvNS_9FwdParamsE)
        /*0f38*/ 	.word	0x00000000


	//----- nvinfo : EIATTR_MIN_STACK_SIZE
	.align		4
.L_658:
        /*0f3c*/ 	.byte	0x04, 0x12
        /*0f3e*/ 	.short	(.L_660 - .L_659)
	.align		4
.L_659:
        /*0f40*/ 	.word	index@(_ZN10layer_norm13ln_fwd_kernelINS_13Kernel_traitsI13__nv_bfloat16S2_S2_S2_fjLj512ELj1ELj4ELj1ELj16ENS_18Kernel_traits_baseILj512ES2_S2_S2_S2_fjLj128EEEEELb0ELb1ELb0ELb1EEEvNS_9FwdParamsE)
        /*0f44*/ 	.word	0x00000000


	//----- nvinfo : EIATTR_MIN_STACK_SIZE
	.align		4
.L_660:
        /*0f48*/ 	.byte	0x04, 0x12
        /*0f4a*/ 	.short	(.L_662 - .L_661)
	.align		4
.L_661:
        /*0f4c*/ 	.word	index@(_ZN10layer_norm13ln_fwd_kernelINS_13Kernel_traitsI13__nv_bfloat16S2_S2_S2_fjLj512ELj1ELj4ELj1ELj16ENS_18Kernel_traits_baseILj512ES2_S2_S2_S2_fjLj128EEEEELb0ELb1ELb1ELb0EEEvNS_9FwdParamsE)
        /*0f50*/ 	.word	0x00000000


	//----- nvinfo : EIATTR_MIN_STACK_SIZE
	.align		4
.L_662:
        /*0f54*/ 	.byte	0x04, 0x12
        /*0f56*/ 	.short	(.L_664 - .L_663)
	.align		4
.L_663:
        /*0f58*/ 	.word	index@(_ZN10layer_norm13ln_fwd_kernelINS_13Kernel_traitsI13__nv_bfloat16S2_S2_S2_fjLj512ELj1ELj4ELj1ELj16ENS_18Kernel_traits_baseILj512ES2_S2_S2_S2_fjLj128EEEEELb0ELb1ELb1ELb1EEEvNS_9FwdParamsE)
        /*0f5c*/ 	.word	0x00000000


	//----- nvinfo : EIATTR_MIN_STACK_SIZE
	.align		4
.L_664:
        /*0f60*/ 	.byte	0x04, 0x12
        /*0f62*/ 	.short	(.L_666 - .L_665)
	.align		4
.L_665:
        /*0f64*/ 	.word	index@(_ZN10layer_norm13ln_fwd_kernelINS_13Kernel_traitsI13__nv_bfloat16S2_S2_S2_fjLj512ELj1ELj4ELj1ELj16ENS_18Kernel_traits_baseILj512ES2_S2_S2_S2_fjLj128EEEEELb1ELb0ELb0ELb0EEEvNS_9FwdParamsE)
        /*0f68*/ 	.word	0x00000000


	//----- nvinfo : EIATTR_MIN_STACK_SIZE
	.align		4
.L_666:
        /*0f6c*/ 	.byte	0x04, 0x12
        /*0f6e*/ 	.short	(.L_668 - .L_667)
	.align		4
.L_667:
        /*0f70*/ 	.word	index@(_ZN10layer_norm13ln_fwd_kernelINS_13Kernel_traitsI13__nv_bfloat16S2_S2_S2_fjLj512ELj1ELj4ELj1ELj16ENS_18Kernel_traits_baseILj512ES2_S2_S2_S2_fjLj128EEEEELb1ELb0ELb0ELb1EEEvNS_9FwdParamsE)
        /*0f74*/ 	.word	0x00000000


	//----- nvinfo : EIATTR_MIN_STACK_SIZE
	.align		4
.L_668:
        /*0f78*/ 	.byte	0x04, 0x12
        /*0f7a*/ 	.short	(.L_670 - .L_669)
	.align		4
.L_669:
        /*0f7c*/ 	.word	index@(_ZN10layer_norm13ln_fwd_kernelINS_13Kernel_traitsI13__nv_bfloat16S2_S2_S2_fjLj512ELj1ELj4ELj1ELj16ENS_18Kernel_traits_baseILj512ES2_S2_S2_S2_fjLj128EEEEELb1ELb0ELb1ELb0EEEvNS_9FwdParamsE)
        /*0f80*/ 	.word	0x00000000


	//----- nvinfo : EIATTR_MIN_STACK_SIZE
	.align		4
.L_670:
        /*0f84*/ 	.byte	0x04, 0x12
        /*0f86*/ 	.short	(.L_672 - .L_671)
	.align		4
.L_671:
        /*0f88*/ 	.word	index@(_ZN10layer_norm13ln_fwd_kernelINS_13Kernel_traitsI13__nv_bfloat16S2_S2_S2_fjLj512ELj1ELj4ELj1ELj16ENS_18Kernel_traits_baseILj512ES2_S2_S2_S2_fjLj128EEEEELb1ELb0ELb1ELb1EEEvNS_9FwdParamsE)
        /*0f8c*/ 	.word	0x00000000


	//----- nvinfo : EIATTR_MIN_STACK_SIZE
	.align		4
.L_672:
        /*0f90*/ 	.byte	0x04, 0x12
        /*0f92*/ 	.short	(.L_674 - .L_673)
	.align		4
.L_673:
        /*0f94*/ 	.word	index@(_ZN10layer_norm13ln_fwd_kernelINS_13Kernel_traitsI13__nv_bfloat16S2_S2_S2_fjLj512ELj1ELj4ELj1ELj16ENS_18Kernel_traits_baseILj512ES2_S2_S2_S2_fjLj128EEEEELb1ELb1ELb0ELb0EEEvNS_9FwdParamsE)
        /*0f98*/ 	.word	0x00000000


	//----- nvinfo : EIATTR_MIN_STACK_SIZE
	.align		4
.L_674:
        /*0f9c*/ 	.byte	0x04, 0x12
        /*0f9e*/ 	.short	(.L_676 - .L_675)
	.align		4
.L_675:
        /*0fa0*/ 	.word	index@(_ZN10layer_norm13ln_fwd_kernelINS_13Kernel_traitsI13__nv_bfloat16S2_S2_S2_fjLj512ELj1ELj4ELj1ELj16ENS_18Kernel_traits_baseILj512ES2_S2_S2_S2_fjLj128EEEEELb1ELb1ELb0ELb1EEEvNS_9FwdParamsE)
        /*0fa4*/ 	.word	0x00000000


	//----- nvinfo : EIATTR_MIN_STACK_SIZE
	.align		4
.L_676:
        /*0fa8*/ 	.byte	0x04, 0x12
        /*0faa*/ 	.short	(.L_678 - .L_677)
	.align		4
.L_677:
        /*0fac*/ 	.word	index@(_ZN10layer_norm13ln_fwd_kernelINS_13Kernel_traitsI13__nv_bfloat16S2_S2_S2_fjLj512ELj1ELj4ELj1ELj16ENS_18Kernel_traits_baseILj512ES2_S2_S2_S2_fjLj128EEEEELb1ELb1ELb1ELb0EEEvNS_9FwdParamsE)
        /*0fb0*/ 	.word	0x00000000


	//----- nvinfo : EIATTR_MIN_STACK_SIZE
	.align		4
.L_678:
        /*0fb4*/ 	.byte	0x04, 0x12
        /*0fb6*/ 	.short	(.L_680 - .L_679)
	.align		4
.L_679:
        /*0fb8*/ 	.word	index@(_ZN10layer_norm13ln_fwd_kernelINS_13Kernel_traitsI13__nv_bfloat16S2_S2_S2_fjLj512ELj1ELj4ELj1ELj16ENS_18Kernel_traits_baseILj512ES2_S2_S2_S2_fjLj128EEEEELb1ELb1ELb1ELb1EEEvNS_9FwdParamsE)
        /*0fbc*/ 	.word	0x00000000


	//----- nvinfo : EIATTR_MIN_STACK_SIZE
	.align		4
.L_680:
        /*0fc0*/ 	.byte	0x04, 0x12
        /*0fc2*/ 	.short	(.L_682 - .L_681)
	.align		4
.L_681:
        /*0fc4*/ 	.word	index@(_ZN10layer_norm13ln_fwd_kernelINS_13Kernel_traitsI6__halfS2_S2_S2_fjLj512ELj1ELj4ELj1ELj16ENS_18Kernel_traits_baseILj512ES2_S2_S2_S2_fjLj128EEEEELb0ELb0ELb0ELb0EEEvNS_9FwdParamsE)
        /*0fc8*/ 	.word	0x00000000


	//----- nvinfo : EIATTR_MIN_STACK_SIZE
	.align		4
.L_682:
        /*0fcc*/ 	.byte	0x04, 0x12
        /*0fce*/ 	.short	(.L_684 - .L_683)
	.align		4
.L_683:
        /*0fd0*/ 	.word	index@(_ZN10layer_norm13ln_fwd_kernelINS_13Kernel_traitsI6__halfS2_S2_S2_fjLj512ELj1ELj4ELj1ELj16ENS_18Kernel_traits_baseILj512ES2_S2_S2_S2_fjLj128EEEEELb0ELb0ELb0ELb1EEEvNS_9FwdParamsE)
        /*0fd4*/ 	.word	0x00000000


	//----- nvinfo : EIATTR_MIN_STACK_SIZE
	.align		4
.L_684:
        /*0fd8*/ 	.byte	0x04, 0x12
        /*0fda*/ 	.short	(.L_686 - .L_685)
	.align		4
.L_685:
        /*0fdc*/ 	.word	index@(_ZN10layer_norm13ln_fwd_kernelINS_13Kernel_traitsI6__halfS2_S2_S2_fjLj512ELj1ELj4ELj1ELj16ENS_18Kernel_traits_baseILj512ES2_S2_S2_S2_fjLj128EEEEELb0ELb0ELb1ELb0EEEvNS_9FwdParamsE)
        /*0fe0*/ 	.word	0x00000000


	//----- nvinfo : EIATTR_MIN_STACK_SIZE
	.align		4
.L_686:
        /*0fe4*/ 	.byte	0x04, 0x12
        /*0fe6*/ 	.short	(.L_688 - .L_687)
	.align		4
.L_687:
        /*0fe8*/ 	.word	index@(_ZN10layer_norm13ln_fwd_kernelINS_13Kernel_traitsI6__halfS2_S2_S2_fjLj512ELj1ELj4ELj1ELj16ENS_18Kernel_traits_baseILj512ES2_S2_S2_S2_fjLj128EEEEELb0ELb0ELb1ELb1EEEvNS_9FwdParamsE)
        /*0fec*/ 	.word	0x00000000


	//----- nvinfo : EIATTR_MIN_STACK_SIZE
	.align		4
.L_688:
        /*0ff0*/ 	.byte	0x04, 0x12
        /*0ff2*/ 	.short	(.L_690 - .L_689)
	.align		4
.L_689:
        /*0ff4*/ 	.word	index@(_ZN10layer_norm13ln_fwd_kernelINS_13Kernel_traitsI6__halfS2_S2_S2_fjLj512ELj1ELj4ELj1ELj16ENS_18Kernel_traits_baseILj512ES2_S2_S2_S2_fjLj128EEEEELb0ELb1ELb0ELb0EEEvNS_9FwdParamsE)
        /*0ff8*/ 	.word	0x00000000


	//----- nvinfo : EIATTR_MIN_STACK_SIZE
	.align		4
.L_690:
        /*0ffc*/ 	.byte	0x04, 0x12
        /*0ffe*/ 	.short	(.L_692 - .L_691)
	.align		4
.L_691:
        /*1000*/ 	.word	index@(_ZN10layer_norm13ln_fwd_kernelINS_13Kernel_traitsI6__halfS2_S2_S2_fjLj512ELj1ELj4ELj1ELj16ENS_18Kernel_traits_baseILj512ES2_S2_S2_S2_fjLj128EEEEELb0ELb1ELb0ELb1EEEvNS_9FwdParamsE)
        /*1004*/ 	.word	0x00000000


	//----- nvinfo : EIATTR_MIN_STACK_SIZE
	.align		4
.L_692:
        /*1008*/ 	.byte	0x04, 0x12
        /*100a*/ 	.short	(.L_694 - .L_693)
	.align		4
.L_693:
        /*100c*/ 	.word	index@(_ZN10layer_norm13ln_fwd_kernelINS_13Kernel_traitsI6__halfS2_S2_S2_fjLj512ELj1ELj4ELj1ELj16ENS_18Kernel_traits_baseILj512ES2_S2_S2_S2_fjLj128EEEEELb0ELb1ELb1ELb0EEEvNS_9FwdParamsE)
        /*1010*/ 	.word	0x00000000


	//----- nvinfo : EIATTR_MIN_STACK_SIZE
	.align		4
.L_694:
        /*1014*/ 	.byte	0x04, 0x12
        /*1016*/ 	.short	(.L_696 - .L_695)
	.align		4
.L_695:
        /*1018*/ 	.word	index@(_ZN10layer_norm13ln_fwd_kernelINS_13Kernel_traitsI6__halfS2_S2_S2_fjLj512ELj1ELj4ELj1ELj16ENS_18Kernel_traits_baseILj512ES2_S2_S2_S2_fjLj128EEEEELb0ELb1ELb1ELb1EEEvNS_9FwdParamsE)
        /*101c*/ 	.word	0x00000000


	//----- nvinfo : EIATTR_MIN_STACK_SIZE
	.align		4
.L_696:
        /*1020*/ 	.byte	0x04, 0x12
        /*1022*/ 	.short	(.L_698 - .L_697)
	.align		4
.L_697:
        /*1024*/ 	.word	index@(_ZN10layer_norm13ln_fwd_kernelINS_13Kernel_traitsI6__halfS2_S2_S2_fjLj512ELj1ELj4ELj1ELj16ENS_18Kernel_traits_baseILj512ES2_S2_S2_S2_fjLj128EEEEELb1ELb0ELb0ELb0EEEvNS_9FwdParamsE)
        /*1028*/ 	.word	0x00000000


	//----- nvinfo : EIATTR_MIN_STACK_SIZE
	.align		4
.L_698:
        /*102c*/ 	.byte	0x04, 0x12
        /*102e*/ 	.short	(.L_700 - .L_699)
	.align		4
.L_699:
        /*1030*/ 	.word	index@(_ZN10layer_norm13ln_fwd_kernelINS_13Kernel_traitsI6__halfS2_S2_S2_fjLj512ELj1ELj4ELj1ELj16ENS_18Kernel_traits_baseILj512ES2_S2_S2_S2_fjLj128EEEEELb1ELb0ELb0ELb1EEEvNS_9FwdParamsE)
        /*1034*/ 	.word	0x00000000


	//----- nvinfo : EIATTR_MIN_STACK_SIZE
	.align		4
.L_700:
        /*1038*/ 	.byte	0x04, 0x12
        /*103a*/ 	.short	(.L_702 - .L_701)
	.align		4
.L_701:
        /*103c*/ 	.word	index@(_ZN10layer_norm13ln_fwd_kernelINS_13Kernel_traitsI6__halfS2_S2_S2_fjLj512ELj1ELj4ELj1ELj16ENS_18Kernel_traits_baseILj512ES2_S2_S2_S2_fjLj128EEEEELb1ELb0ELb1ELb0EEEvNS_9FwdParamsE)
        /*1040*/ 	.word	0x00000000


	//----- nvinfo : EIATTR_MIN_STACK_SIZE
	.align		4
.L_702:
        /*1044*/ 	.byte	0x04, 0x12
        /*1046*/ 	.short	(.L_704 - .L_703)
	.align		4
.L_703:
        /*1048*/ 	.word	index@(_ZN10layer_norm13ln_fwd_kernelINS_13Kernel_traitsI6__halfS2_S2_S2_fjLj512ELj1ELj4ELj1ELj16ENS_18Kernel_traits_baseILj512ES2_S2_S2_S2_fjLj128EEEEELb1ELb0ELb1ELb1EEEvNS_9FwdParamsE)
        /*104c*/ 	.word	0x00000000


	//----- nvinfo : EIATTR_MIN_STACK_SIZE
	.align		4
.L_704:
        /*1050*/ 	.byte	0x04, 0x12
        /*1052*/ 	.short	(.L_706 - .L_705)
	.align		4
.L_705:
        /*1054*/ 	.word	index@(_ZN10layer_norm13ln_fwd_kernelINS_13Kernel_traitsI6__halfS2_S2_S2_fjLj512ELj1ELj4ELj1ELj16ENS_18Kernel_traits_baseILj512ES2_S2_S2_S2_fjLj128EEEEELb1ELb1ELb0ELb0EEEvNS_9FwdParamsE)
        /*1058*/ 	.word	0x00000000


	//----- nvinfo : EIATTR_MIN_STACK_SIZE
	.align		4
.L_706:
        /*105c*/ 	.byte	0x04, 0x12
        /*105e*/ 	.short	(.L_708 - .L_707)
	.align		4
.L_707:
        /*1060*/ 	.word	index@(_ZN10layer_norm13ln_fwd_kernelINS_13Kernel_traitsI6__halfS2_S2_S2_fjLj512ELj1ELj4ELj1ELj16ENS_18Kernel_traits_baseILj512ES2_S2_S2_S2_fjLj128EEEEELb1ELb1ELb0ELb1EEEvNS_9FwdParamsE)
        /*1064*/ 	.word	0x00000000


	//----- nvinfo : EIATTR_MIN_STACK_SIZE
	.align		4
.L_708:
        /*1068*/ 	.byte	0x04, 0x12
        /*106a*/ 	.short	(.L_710 - .L_709)
	.align		4
.L_709:
        /*106c*/ 	.word	index@(_ZN10layer_norm13ln_fwd_kernelINS_13Kernel_traitsI6__halfS2_S2_S2_fjLj512ELj1ELj4ELj1ELj16ENS_18Kernel_traits_baseILj512ES2_S2_S2_S2_fjLj128EEEEELb1ELb1ELb1ELb0EEEvNS_9FwdParamsE)
        /*1070*/ 	.word	0x00000000


	//----- nvinfo : EIATTR_MIN_STACK_SIZE
	.align		4
.L_710:
        /*1074*/ 	.byte	0x04, 0x12
        /*1076*/ 	.short	(.L_712 - .L_711)
	.align		4
.L_711:
        /*1078*/ 	.word	index@(_ZN10layer_norm13ln_fwd_kernelINS_13Kernel_traitsI6__halfS2_S2_S2_fjLj512ELj1ELj4ELj1ELj16ENS_18Kernel_traits_baseILj512ES2_S2_S2_S2_fjLj128EEEEELb1ELb1ELb1ELb1EEEvNS_9FwdParamsE)
        /*107c*/ 	.word	0x00000000


	//----- nvinfo : EIATTR_MIN_STACK_SIZE
	.align		4
.L_712:
        /*1080*/ 	.byte	0x04, 0x12
        /*1082*/ 	.short	(.L_714 - .L_713)
	.align		4
.L_713:
        /*1084*/ 	.word	index@(_ZN10layer_norm13ln_fwd_kernelINS_13Kernel_traitsIf13__nv_bfloat16S2_S2_fjLj512ELj1ELj4ELj1ELj16ENS_18Kernel_traits_baseILj512EfS2_S2_S2_fjLj128EEEEELb0ELb0ELb0ELb0EEEvNS_9FwdParamsE)
        /*1088*/ 	.word	0x00000000


	//----- nvinfo : EIATTR_MIN_STACK_SIZE
	.align		4
.L_714:
        /*108c*/ 	.byte	0x04, 0x12
        /*108e*/ 	.short	(.L_716 - .L_715)
	.align		4
.L_715:
        /*1090*/ 	.word	index@(_ZN10layer_norm13ln_fwd_kernelINS_13Kernel_traitsIf13__nv_bfloat16S2_S2_fjLj512ELj1ELj4ELj1ELj16ENS_18Kernel_traits_baseILj512EfS2_S2_S2_fjLj128EEEEELb0ELb0ELb0ELb1EEEvNS_9FwdParamsE)
        /*1094*/ 	.word	0x00000000


	//----- nvinfo : EIATTR_MIN_STACK_SIZE
	.align		4
.L_716:
        /*1098*/ 	.byte	0x04, 0x12
        /*109a*/ 	.short	(.L_718 - .L_717)
	.align		4
.L_717:
        /*109c*/ 	.word	index@(_ZN10layer_norm13ln_fwd_kernelINS_13Kernel_traitsIf13__nv_bfloat16S2_S2_fjLj512ELj1ELj4ELj1ELj16ENS_18Kernel_traits_baseILj512EfS2_S2_S2_fjLj128EEEEELb0ELb0ELb1ELb0EEEvNS_9FwdParamsE)
        /*10a0*/ 	.word	0x00000000


	//----- nvinfo : EIATTR_MIN_STACK_SIZE
	.align		4
.L_718:
        /*10a4*/ 	.byte	0x04, 0x12
        /*10a6*/ 	.short	(.L_720 - .L_719)
	.align		4
.L_719:
        /*10a8*/ 	.word	index@(_ZN10layer_norm13ln_fwd_kernelINS_13Kernel_traitsIf13__nv_bfloat16S2_S2_fjLj512ELj1ELj4ELj1ELj16ENS_18Kernel_traits_baseILj512EfS2_S2_S2_fjLj128EEEEELb0ELb0ELb1ELb1EEEvNS_9FwdParamsE)
        /*10ac*/ 	.word	0x00000000


	//----- nvinfo : EIATTR_MIN_STACK_SIZE
	.align		4
.L_720:
        /*10b0*/ 	.byte	0x04, 0x12
        /*10b2*/ 	.short	(.L_722 - .L_721)
	.align		4
.L_721:
        /*10b4*/ 	.word	index@(_ZN10layer_norm13ln_fwd_kernelINS_13Kernel_traitsIf13__nv_bfloat16S2_S2_fjLj512ELj1ELj4ELj1ELj16ENS_18Kernel_traits_baseILj512EfS2_S2_S2_fjLj128EEEEELb0ELb1ELb0ELb0EEEvNS_9FwdParamsE)
        /*10b8*/ 	.word	0x00000000


	//----- nvinfo : EIATTR_MIN_STACK_SIZE
	.align		4
.L_722:
        /*10bc*/ 	.byte	0x04, 0x12
        /*10be*/ 	.short	(.L_724 - .L_723)
	.align		4
.L_723:
        /*10c0*/ 	.word	index@(_ZN10layer_norm13ln_fwd_kernelINS_13Kernel_traitsIf13__nv_bfloat16S2_S2_fjLj512ELj1ELj4ELj1ELj16ENS_18Kernel_traits_baseILj512EfS2_S2_S2_fjLj128EEEEELb0ELb1ELb0ELb1EEEvNS_9FwdParamsE)
        /*10c4*/ 	.word	0x00000000


	//----- nvinfo : EIATTR_MIN_STACK_SIZE
	.align		4
.L_724:
        /*10c8*/ 	.byte	0x04, 0x12
        /*10ca*/ 	.short	(.L_726 - .L_725)
	.align		4
.L_725:
        /*10cc*/ 	.word	index@(_ZN10layer_norm13ln_fwd_kernelINS_13Kernel_traitsIf13__nv_bfloat16S2_S2_fjLj512ELj1ELj4ELj1ELj16ENS_18Kernel_traits_baseILj512EfS2_S2_S2_fjLj128EEEEELb0ELb1ELb1ELb0EEEvNS_9FwdParamsE)
        /*10d0*/ 	.word	0x00000000


	//----- nvinfo : EIATTR_MIN_STACK_SIZE
	.align		4
.L_726:
        /*10d4*/ 	.byte	0x04, 0x12
        /*10d6*/ 	.short	(.L_728 - .L_727)
	.align		4
.L_727:
        /*10d8*/ 	.word	index@(_ZN10layer_norm13ln_fwd_kernelINS_13Kernel_traitsIf13__nv_bfloat16S2_S2_fjLj512ELj1ELj4ELj1ELj16ENS_18Kernel_traits_baseILj512EfS2_S2_S2_fjLj128EEEEELb0ELb1ELb1ELb1EEEvNS_9FwdParamsE)
        /*10dc*/ 	.word	0x00000000


	//----- nvinfo : EIATTR_MIN_STACK_SIZE
	.align		4
.L_728:
        /*10e0*/ 	.byte	0x04, 0x12
        /*10e2*/ 	.short	(.L_730 - .L_729)
	.align		4
.L_729:
        /*10e4*/ 	.word	index@(_ZN10layer_norm13ln_fwd_kernelINS_13Kernel_traitsIf13__nv_bfloat16S2_S2_fjLj512ELj1ELj4ELj1ELj16ENS_18Kernel_traits_baseILj512EfS2_S2_S2_fjLj128EEEEELb1ELb0ELb0ELb0EEEvNS_9FwdParamsE)
        /*10e8*/ 	.word	0x00000000


	//----- nvinfo : EIATTR_MIN_STACK_SIZE
	.align		4
.L_730:
        /*10ec*/ 	.byte	0x04, 0x12
        /*10ee*/ 	.short	(.L_732 - .L_731)
	.align		4
.L_731:
        /*10f0*/ 	.word	index@(_ZN10layer_norm13ln_fwd_kernelINS_13Kernel_traitsIf13__nv_bfloat16S2_S2_fjLj512ELj1ELj4ELj1ELj16ENS_18Kernel_traits_baseILj512EfS2_S2_S2_fjLj128EEEEELb1ELb0ELb0ELb1EEEvNS_9FwdParamsE)
        /*10f4*/ 	.word	0x00000000


	//----- nvinfo : EIATTR_MIN_STACK_SIZE
	.align		4
.L_732:
        /*10f8*/ 	.byte	0x04, 0x12
        /*10fa*/ 	.short	(.L_734 - .L_733)
	.align		4
.L_733:
        /*10fc*/ 	.word	index@(_ZN10layer_norm13ln_fwd_kernelINS_13Kernel_traitsIf13__nv_bfloat16S2_S2_fjLj512ELj1ELj4ELj1ELj16ENS_18Kernel_traits_baseILj512EfS2_S2_S2_fjLj128EEEEELb1ELb0ELb1ELb0EEEvNS_9FwdParamsE)
        /*1100*/ 	.word	0x00000000


	//----- nvinfo : EIATTR_MIN_STACK_SIZE
	.align		4
.L_734:
        /*1104*/ 	.byte	0x04, 0x12
        /*1106*/ 	.short	(.L_736 - .L_735)
	.align		4
.L_735:
        /*1108*/ 	.word	index@(_ZN10layer_norm13ln_fwd_kernelINS_13Kernel_traitsIf13__nv_bfloat16S2_S2_fjLj512ELj1ELj4ELj1ELj16ENS_18Kernel_traits_baseILj512EfS2_S2_S2_fjLj128EEEEELb1ELb0ELb1ELb1EEEvNS_9FwdParamsE)
        /*110c*/ 	.word	0x00000000


	//----- nvinfo : EIATTR_MIN_STACK_SIZE
	.align		4
.L_736:
        /*1110*/ 	.byte	0x04, 0x12
        /*1112*/ 	.short	(.L_738 - .L_737)
	.align		4
.L_737:
        /*1114*/ 	.word	index@(_ZN10layer_norm13ln_fwd_kernelINS_13Kernel_traitsIf13__nv_bfloat16S2_S2_fjLj512ELj1ELj4ELj1ELj16ENS_18Kernel_traits_baseILj512EfS2_S2_S2_fjLj128EEEEELb1ELb1ELb0ELb0EEEvNS_9FwdParamsE)
        /*1118*/ 	.word	0x00000000


	//----- nvinfo : EIATTR_MIN_STACK_SIZE
	.align		4
.L_738:
        /*111c*/ 	.byte	0x04, 0x12
        /*111e*/ 	.short	(.L_740 - .L_739)
	.align		4
.L_739:
        /*1120*/ 	.word	index@(_ZN10layer_norm13ln_fwd_kernelINS_13Kernel_traitsIf13__nv_bfloat16S2_S2_fjLj512ELj1ELj4ELj1ELj16ENS_18Kernel_traits_baseILj512EfS2_S2_S2_fjLj128EEEEELb1ELb1ELb0ELb1EEEvNS_9FwdParamsE)
        /*1124*/ 	.word	0x00000000


	//----- nvinfo : EIATTR_MIN_STACK_SIZE
	.align		4
.L_740:
        /*1128*/ 	.byte	0x04, 0x12
        /*112a*/ 	.short	(.L_742 - .L_741)
	.align		4
.L_741:
        /*112c*/ 	.word	index@(_ZN10layer_norm13ln_fwd_kernelINS_13Kernel_traitsIf13__nv_bfloat16S2_S2_fjLj512ELj1ELj4ELj1ELj16ENS_18Kernel_traits_baseILj512EfS2_S2_S2_fjLj128EEEEELb1ELb1ELb1ELb0EEEvNS_9FwdParamsE)
        /*1130*/ 	.word	0x00000000


	//----- nvinfo : EIATTR_MIN_STACK_SIZE
	.align		4
.L_742:
        /*1134*/ 	.byte	0x04, 0x12
        /*1136*/ 	.short	(.L_744 - .L_743)
	.align		4
.L_743:
        /*1138*/ 	.word	index@(_ZN10layer_norm13ln_fwd_kernelINS_13Kernel_traitsIf13__nv_bfloat16S2_S2_fjLj512ELj1ELj4ELj1ELj16ENS_18Kernel_traits_baseILj512EfS2_S2_S2_fjLj128EEEEELb1ELb1ELb1ELb1EEEvNS_9FwdParamsE)
        /*113c*/ 	.word	0x00000000


	//----- nvinfo : EIATTR_MIN_STACK_SIZE
	.align		4
.L_744:
        /*1140*/ 	.byte	0x04, 0x12
        /*1142*/ 	.short	(.L_746 - .L_745)
	.align		4
.L_745:
        /*1144*/ 	.word	index@(_ZN10layer_norm13ln_fwd_kernelINS_13Kernel_traitsI13__nv_bfloat16S2_fS2_fjLj512ELj1ELj4ELj1ELj16ENS_18Kernel_traits_baseILj512ES2_S2_fS2_fjLj128EEEEELb0ELb0ELb0ELb0EEEvNS_9FwdParamsE)
        /*1148*/ 	.word	0x00000000


	//----- nvinfo : EIATTR_MIN_STACK_SIZE
	.align		4
.L_746:
        /*114c*/ 	.byte	0x04, 0x12
        /*114e*/ 	.short	(.L_748 - .L_747)
	.align		4
.L_747:
        /*1150*/ 	.word	index@(_ZN10layer_norm13ln_fwd_kernelINS_13Kernel_traitsI13__nv_bfloat16S2_fS2_fjLj512ELj1ELj4ELj1ELj16ENS_18Kernel_traits_baseILj512ES2_S2_fS2_fjLj128EEEEELb0ELb0ELb0ELb1EEEvNS_9FwdParamsE)
        /*1154*/ 	.word	0x00000000


	//----- nvinfo : EIATTR_MIN_STACK_SIZE
	.align		4
.L_748:
        /*1158*/ 	.byte	0x04, 0x12
        /*115a*/ 	.short	(.L_750 - .L_749)
	.align		4
.L_749:
        /*115c*/ 	.word	index@(_ZN10layer_norm13ln_fwd_kernelINS_13Kernel_traitsI13__nv_bfloat16S2_fS2_fjLj512ELj1ELj4ELj1ELj16ENS_18Kernel_traits_baseILj512ES2_S2_fS2_fjLj128EEEEELb0ELb0ELb1ELb0EEEvNS_9FwdParamsE)
        /*1160*/ 	.word	0x00000000


	//----- nvinfo : EIATTR_MIN_STACK_SIZE
	.align		4
.L_750:
        /*1164*/ 	.byte	0x04, 0x12
        /*1166*/ 	.short	(.L_752 - .L_751)
	.align		4
.L_751:
        /*1168*/ 	.word	index@(_ZN10layer_norm13ln_fwd_kernelINS_13Kernel_traitsI13__nv_bfloat16S2_fS2_fjLj512ELj1ELj4ELj1ELj16ENS_18Kernel_traits_baseILj512ES2_S2_fS2_fjLj128EEEEELb0ELb0ELb1ELb1EEEvNS_9FwdParamsE)
        /*116c*/ 	.word	0x00000000


	//----- nvinfo : EIATTR_MIN_STACK_SIZE
	.align		4
.L_752:
        /*1170*/ 	.byte	0x04, 0x12
        /*1172*/ 	.short	(.L_754 - .L_753)
	.align		4
.L_753:
        /*1174*/ 	.word	index@(_ZN10layer_norm13ln_fwd_kernelINS_13Kernel_traitsI13__nv_bfloat16S2_fS2_fjLj512ELj1ELj4ELj1ELj16ENS_18Kernel_traits_baseILj512ES2_S2_fS2_fjLj128EEEEELb0ELb1ELb0ELb0EEEvNS_9FwdParamsE)
        /*1178*/ 	.word	0x00000000


	//----- nvinfo : EIATTR_MIN_STACK_SIZE
	.align		4
.L_754:
        /*117c*/ 	.byte	0x04, 0x12
        /*117e*/ 	.short	(.L_756 - .L_755)
	.align		4
.L_755:
        /*1180*/ 	.word	index@(_ZN10layer_norm13ln_fwd_kernelINS_13Kernel_traitsI13__nv_bfloat16S2_fS2_fjLj512ELj1ELj4ELj1ELj16ENS_18Kernel_traits_baseILj512ES2_S2_fS2_fjLj128EEEEELb0ELb1ELb0ELb1EEEvNS_9FwdParamsE)
        /*1184*/ 	.word	0x00000000


	//----- nvinfo : EIATTR_MIN_STACK_SIZE
	.align		4
.L_756:
        /*1188*/ 	.byte	0x04, 0x12
        /*118a*/ 	.short	(.L_758 - .L_757)
	.align		4
.L_757:
        /*118c*/ 	.word	index@(_ZN10layer_norm13ln_fwd_kernelINS_13Kernel_traitsI13__nv_bfloat16S2_fS2_fjLj512ELj1ELj4ELj1ELj16ENS_18Kernel_traits_baseILj512ES2_S2_fS2_fjLj128EEEEELb0ELb1ELb1ELb0EEEvNS_9FwdParamsE)
        /*1190*/ 	.word	0x00000000


	//----- nvinfo : EIATTR_MIN_STACK_SIZE
	.align		4
.L_758:
        /*1194*/ 	.byte	0x04, 0x12
        /*1196*/ 	.short	(.L_760 - .L_759)
	.align		4
.L_759:
        /*1198*/ 	.word	index@(_ZN10layer_norm13ln_fwd_kernelINS_13Kernel_traitsI13__nv_bfloat16S2_fS2_fjLj512ELj1ELj4ELj1ELj16ENS_18Kernel_traits_baseILj512ES2_S2_fS2_fjLj128EEEEELb0ELb1ELb1ELb1EEEvNS_9FwdParamsE)
        /*119c*/ 	.word	0x00000000


	//----- nvinfo : EIATTR_MIN_STACK_SIZE
	.align		4
.L_760:
        /*11a0*/ 	.byte	0x04, 0x12
        /*11a2*/ 	.short	(.L_762 - .L_761)
	.align		4
.L_761:
        /*11a4*/ 	.word	index@(_ZN10layer_norm13ln_fwd_kernelINS_13Kernel_traitsI13__nv_bfloat16S2_fS2_fjLj512ELj1ELj4ELj1ELj16ENS_18Kernel_traits_baseILj512ES2_S2_fS2_fjLj128EEEEELb1ELb0ELb0ELb0EEEvNS_9FwdParamsE)
        /*11a8*/ 	.word	0x00000000


	//----- nvinfo : EIATTR_MIN_STACK_SIZE
	.align		4
.L_762:
        /*11ac*/ 	.byte	0x04, 0x12
        /*11ae*/ 	.short	(.L_764 - .L_763)
	.align		4
.L_763:
        /*11b0*/ 	.word	index@(_ZN10layer_norm13ln_fwd_kernelINS_13Kernel_traitsI13__nv_bfloat16S2_fS2_fjLj512ELj1ELj4ELj1ELj16ENS_18Kernel_traits_baseILj512ES2_S2_fS2_fjLj128EEEEELb1ELb0ELb0ELb1EEEvNS_9FwdParamsE)
        /*11b4*/ 	.word	0x00000000


	//----- nvinfo : EIATTR_MIN_STACK_SIZE
	.align		4
.L_764:
        /*11b8*/ 	.byte	0x04, 0x12
        /*11ba*/ 	.short	(.L_766 - .L_765)
	.align		4
.L_765:
        /*11bc*/ 	.word	index@(_ZN10layer_norm13ln_fwd_kernelINS_13Kernel_traitsI13__nv_bfloat16S2_fS2_fjLj512ELj1ELj4ELj1ELj16ENS_18Kernel_traits_baseILj512ES2_S2_fS2_fjLj128EEEEELb1ELb0ELb1ELb0EEEvNS_9FwdParamsE)
        /*11c0*/ 	.word	0x00000000


	//----- nvinfo : EIATTR_MIN_STACK_SIZE
	.align		4
.L_766:
        /*11c4*/ 	.byte	0x04, 0x12
        /*11c6*/ 	.short	(.L_768 - .L_767)
	.align		4
.L_767:
        /*11c8*/ 	.word	index@(_ZN10layer_norm13ln_fwd_kernelINS_13Kernel_traitsI13__nv_bfloat16S2_fS2_fjLj512ELj1ELj4ELj1ELj16ENS_18Kernel_traits_baseILj512ES2_S2_fS2_fjLj128EEEEELb1ELb0ELb1ELb1EEEvNS_9FwdParamsE)
        /*11cc*/ 	.word	0x00000000


	//----- nvinfo : EIATTR_MIN_STACK_SIZE
	.align		4
.L_768:
        /*11d0*/ 	.byte	0x04, 0x12
        /*11d2*/ 	.short	(.L_770 - .L_769)
	.align		4
.L_769:
        /*11d4*/ 	.word	index@(_ZN10layer_norm13ln_fwd_kernelINS_13Kernel_traitsI13__nv_bfloat16S2_fS2_fjLj512ELj1ELj4ELj1ELj16ENS_18Kernel_traits_baseILj512ES2_S2_fS2_fjLj128EEEEELb1ELb1ELb0ELb0EEEvNS_9FwdParamsE)
        /*11d8*/ 	.word	0x00000000


	//----- nvinfo : EIATTR_MIN_STACK_SIZE
	.align		4
.L_770:
        /*11dc*/ 	.byte	0x04, 0x12
        /*11de*/ 	.short	(.L_772 - .L_771)
	.align		4
.L_771:
        /*11e0*/ 	.word	index@(_ZN10layer_norm13ln_fwd_kernelINS_13Kernel_traitsI13__nv_bfloat16S2_fS2_fjLj512ELj1ELj4ELj1ELj16ENS_18Kernel_traits_baseILj512ES2_S2_fS2_fjLj128EEEEELb1ELb1ELb0ELb1EEEvNS_9FwdParamsE)
        /*11e4*/ 	.word	0x00000000


	//----- nvinfo : EIATTR_MIN_STACK_SIZE
	.align		4
.L_772:
        /*11e8*/ 	.byte	0x04, 0x12
        /*11ea*/ 	.short	(.L_774 - .L_773)
	.align		4
.L_773:
        /*11ec*/ 	.word	index@(_ZN10layer_norm13ln_fwd_kernelINS_13Kernel_traitsI13__nv_bfloat16S2_fS2_fjLj512ELj1ELj4ELj1ELj16ENS_18Kernel_traits_baseILj512ES2_S2_fS2_fjLj128EEEEELb1ELb1ELb1ELb0EEEvNS_9FwdParamsE)
        /*11f0*/ 	.word	0x00000000


	//----- nvinfo : EIATTR_MIN_STACK_SIZE
	.align		4
.L_774:
        /*11f4*/ 	.byte	0x04, 0x12
        /*11f6*/ 	.short	(.L_776 - .L_775)
	.align		4
.L_775:
        /*11f8*/ 	.word	index@(_ZN10layer_norm13ln_fwd_kernelINS_13Kernel_traitsI13__nv_bfloat16S2_fS2_fjLj512ELj1ELj4ELj1ELj16ENS_18Kernel_traits_baseILj512ES2_S2_fS2_fjLj128EEEEELb1ELb1ELb1ELb1EEEvNS_9FwdParamsE)
        /*11fc*/ 	.word	0x00000000


	//----- nvinfo : EIATTR_MIN_STACK_SIZE
	.align		4
.L_776:
        /*1200*/ 	.byte	0x04, 0x12
        /*1202*/ 	.short	(.L_778 - .L_777)
	.align		4
.L_777:
        /*1204*/ 	.word	index@(_ZN10layer_norm13ln_fwd_kernelINS_13Kernel_traitsIf13__nv_bfloat16fS2_fjLj512ELj1ELj4ELj1ELj16ENS_18Kernel_traits_baseILj512EfS2_fS2_fjLj128EEEEELb0ELb0ELb0ELb0EEEvNS_9FwdParamsE)
        /*1208*/ 	.word	0x00000000


	//----- nvinfo : EIATTR_MIN_STACK_SIZE
	.align		4
.L_778:
        /*120c*/ 	.byte	0x04, 0x12
        /*120e*/ 	.short	(.L_780 - .L_779)
	.align		4
.L_779:
        /*1210*/ 	.word	index@(_ZN10layer_norm13ln_fwd_kernelINS_13Kernel_traitsIf13__nv_bfloat16fS2_fjLj512ELj1ELj4ELj1ELj16ENS_18Kernel_traits_baseILj512EfS2_fS2_fjLj128EEEEELb0ELb0ELb0ELb1EEEvNS_9FwdParamsE)
        /*1214*/ 	.word	0x00000000


	//----- nvinfo : EIATTR_MIN_STACK_SIZE
	.align		4
.L_780:
        /*1218*/ 	.byte	0x04, 0x12
        /*121a*/ 	.short	(.L_782 - .L_781)
	.align		4
.L_781:
        /*121c*/ 	.word	index@(_ZN10layer_norm13ln_fwd_kernelINS_13Kernel_traitsIf13__nv_bfloat16fS2_fjLj512ELj1ELj4ELj1ELj16ENS_18Kernel_traits_baseILj512EfS2_fS2_fjLj128EEEEELb0ELb0ELb1ELb0EEEvNS_9FwdParamsE)
        /*1220*/ 	.word	0x00000000


	//----- nvinfo : EIATTR_MIN_STACK_SIZE
	.align		4
.L_782:
        /*1224*/ 	.byte	0x04, 0x12
        /*1226*/ 	.short	(.L_784 - .L_783)
	.align		4
.L_783:
        /*1228*/ 	.word	index@(_ZN10layer_norm13ln_fwd_kernelINS_13Kernel_traitsIf13__nv_bfloat16fS2_fjLj512ELj1ELj4ELj1ELj16ENS_18Kernel_traits_baseILj512EfS2_fS2_fjLj128EEEEELb0ELb0ELb1ELb1EEEvNS_9FwdParamsE)
        /*122c*/ 	.word	0x00000000


	//----- nvinfo : EIATTR_MIN_STACK_SIZE
	.align		4
.L_784:
        /*1230*/ 	.byte	0x04, 0x12
        /*1232*/ 	.short	(.L_786 - .L_785)
	.align		4
.L_785:
        /*1234*/ 	.word	index@(_ZN10layer_norm13ln_fwd_kernelINS_13Kernel_traitsIf13__nv_bfloat16fS2_fjLj512ELj1ELj4ELj1ELj16ENS_18Kernel_traits_baseILj512EfS2_fS2_fjLj128EEEEELb0ELb1ELb0ELb0EEEvNS_9FwdParamsE)
        /*1238*/ 	.word	0x00000000


	//----- nvinfo : EIATTR_MIN_STACK_SIZE
	.align		4
.L_786:
        /*123c*/ 	.byte	0x04, 0x12
        /*123e*/ 	.short	(.L_788 - .L_787)
	.align		4
.L_787:
        /*1240*/ 	.word	index@(_ZN10layer_norm13ln_fwd_kernelINS_13Kernel_traitsIf13__nv_bfloat16fS2_fjLj512ELj1ELj4ELj1ELj16ENS_18Kernel_traits_baseILj512EfS2_fS2_fjLj128EEEEELb0ELb1ELb0ELb1EEEvNS_9FwdParamsE)
        /*1244*/ 	.word	0x00000000


	//----- nvinfo : EIATTR_MIN_STACK_SIZE
	.align		4
.L_788:
        /*1248*/ 	.byte	0x04, 0x12
        /*124a*/ 	.short	(.L_790 - .L_789)
	.align		4
.L_789:
        /*124c*/ 	.word	index@(_ZN10layer_norm13ln_fwd_kernelINS_13Kernel_traitsIf13__nv_bfloat16fS2_fjLj512ELj1ELj4ELj1ELj16ENS_18Kernel_traits_baseILj512EfS2_fS2_fjLj128EEEEELb0ELb1ELb1ELb0EEEvNS_9FwdParamsE)
        /*1250*/ 	.word	0x00000000


	//----- nvinfo : EIATTR_MIN_STACK_SIZE
	.align		4
.L_790:
        /*1254*/ 	.byte	0x04, 0x12
        /*1256*/ 	.short	(.L_792 - .L_791)
	.align		4
.L_791:
        /*1258*/ 	.word	index@(_ZN10layer_norm13ln_fwd_kernelINS_13Kernel_traitsIf13__nv_bfloat16fS2_fjLj512ELj1ELj4ELj1ELj16ENS_18Kernel_traits_baseILj512EfS2_fS2_fjLj128EEEEELb0ELb1ELb1ELb1EEEvNS_9FwdParamsE)
        /*125c*/ 	.word	0x00000000


	//----- nvinfo : EIATTR_MIN_STACK_SIZE
	.align		4
.L_792:
        /*1260*/ 	.byte	0x04, 0x12
        /*1262*/ 	.short	(.L_794 - .L_793)
	.align		4
.L_793:
        /*1264*/ 	.word	index@(_ZN10layer_norm13ln_fwd_kernelINS_13Kernel_traitsIf13__nv_bfloat16fS2_fjLj512ELj1ELj4ELj1ELj16ENS_18Kernel_traits_baseILj512EfS2_fS2_fjLj128EEEEELb1ELb0ELb0ELb0EEEvNS_9FwdParamsE)
        /*1268*/ 	.word	0x00000000


	//----- nvinfo : EIATTR_MIN_STACK_SIZE
	.align		4
.L_794:
        /*126c*/ 	.byte	0x04, 0x12
        /*126e*/ 	.short	(.L_796 - .L_795)
	.align		4
.L_795:
        /*1270*/ 	.word	index@(_ZN10layer_norm13ln_fwd_kernelINS_13Kernel_traitsIf13__nv_bfloat16fS2_fjLj512ELj1ELj4ELj1ELj16ENS_18Kernel_traits_baseILj512EfS2_fS2_fjLj128EEEEELb1ELb0ELb0ELb1EEEvNS_9FwdParamsE)
        /*1274*/ 	.word	0x00000000


	//----- nvinfo : EIATTR_MIN_STACK_SIZE
	.align		4
.L_796:
        /*1278*/ 	.byte	0x04, 0x12
        /*127a*/ 	.short	(.L_798 - .L_797)
	.align		4
.L_797:
        /*127c*/ 	.word	index@(_ZN10layer_norm13ln_fwd_kernelINS_13Kernel_traitsIf13__nv_bfloat16fS2_fjLj512ELj1ELj4ELj1ELj16ENS_18Kernel_traits_baseILj512EfS2_fS2_fjLj128EEEEELb1ELb0ELb1ELb0EEEvNS_9FwdParamsE)
        /*1280*/ 	.word	0x00000000


	//----- nvinfo : EIATTR_MIN_STACK_SIZE
	.align		4
.L_798:
        /*1284*/ 	.byte	0x04, 0x12
        /*1286*/ 	.short	(.L_800 - .L_799)
	.align		4
.L_799:
        /*1288*/ 	.word	index@(_ZN10layer_norm13ln_fwd_kernelINS_13Kernel_traitsIf13__nv_bfloat16fS2_fjLj512ELj1ELj4ELj1ELj16ENS_18Kernel_traits_baseILj512EfS2_fS2_fjLj128EEEEELb1ELb0ELb1ELb1EEEvNS_9FwdParamsE)
        /*128c*/ 	.word	0x00000000


	//----- nvinfo : EIATTR_MIN_STACK_SIZE
	.align		4
.L_800:
        /*1290*/ 	.byte	0x04, 0x12
        /*1292*/ 	.short	(.L_802 - .L_801)
	.align		4
.L_801:
        /*1294*/ 	.word	index@(_ZN10layer_norm13ln_fwd_kernelINS_13Kernel_traitsIf13__nv_bfloat16fS2_fjLj512ELj1ELj4ELj1ELj16ENS_18Kernel_traits_baseILj512EfS2_fS2_fjLj128EEEEELb1ELb1ELb0ELb0EEEvNS_9FwdParamsE)
        /*1298*/ 	.word	0x00000000


	//----- nvinfo : EIATTR_MIN_STACK_SIZE
	.align		4
.L_802:
        /*129c*/ 	.byte	0x04, 0x12
        /*129e*/ 	.short	(.L_804 - .L_803)
	.align		4
.L_803:
        /*12a0*/ 	.word	index@(_ZN10layer_norm13ln_fwd_kernelINS_13Kernel_traitsIf13__nv_bfloat16fS2_fjLj512ELj1ELj4ELj1ELj16ENS_18Kernel_traits_baseILj512EfS2_fS2_fjLj128EEEEELb1ELb1ELb0ELb1EEEvNS_9FwdParamsE)
        /*12a4*/ 	.word	0x00000000


	//----- nvinfo : EIATTR_MIN_STACK_SIZE
	.align		4
.L_804:
        /*12a8*/ 	.byte	0x04, 0x12
        /*12aa*/ 	.short	(.L_806 - .L_805)
	.align		4
.L_805:
        /*12ac*/ 	.word	index@(_ZN10layer_norm13ln_fwd_kernelINS_13Kernel_traitsIf13__nv_bfloat16fS2_fjLj512ELj1ELj4ELj1ELj16ENS_18Kernel_traits_baseILj512EfS2_fS2_fjLj128EEEEELb1ELb1ELb1ELb0EEEvNS_9FwdParamsE)
        /*12b0*/ 	.word	0x00000000


	//----- nvinfo : EIATTR_MIN_STACK_SIZE
	.align		4
.L_806:
        /*12b4*/ 	.byte	0x04, 0x12
        /*12b6*/ 	.short	(.L_808 - .L_807)
	.align		4
.L_807:
        /*12b8*/ 	.word	index@(_ZN10layer_norm13ln_fwd_kernelINS_13Kernel_traitsIf13__nv_bfloat16fS2_fjLj512ELj1ELj4ELj1ELj16ENS_18Kernel_traits_baseILj512EfS2_fS2_fjLj128EEEEELb1ELb1ELb1ELb1EEEvNS_9FwdParamsE)
        /*12bc*/ 	.word	0x00000000


	//----- nvinfo : EIATTR_MIN_STACK_SIZE
	.align		4
.L_808:
        /*12c0*/ 	.byte	0x04, 0x12
        /*12c2*/ 	.short	(.L_810 - .L_809)
	.align		4
.L_809:
        /*12c4*/ 	.word	index@(_ZN10layer_norm13ln_fwd_kernelINS_13Kernel_traitsIf6__halfS2_S2_fjLj512ELj1ELj4ELj1ELj16ENS_18Kernel_traits_baseILj512EfS2_S2_S2_fjLj128EEEEELb0ELb0ELb0ELb0EEEvNS_9FwdParamsE)
        /*12c8*/ 	.word	0x00000000


	//----- nvinfo : EIATTR_MIN_STACK_SIZE
	.align		4
.L_810:
        /*12cc*/ 	.byte	0x04, 0x12
        /*12ce*/ 	.short	(.L_812 - .L_811)
	.align		4
.L_811:
        /*12d0*/ 	.word	index@(_ZN10layer_norm13ln_fwd_kernelINS_13Kernel_traitsIf6__halfS2_S2_fjLj512ELj1ELj4ELj1ELj16ENS_18Kernel_traits_baseILj512EfS2_S2_S2_fjLj128EEEEELb0ELb0ELb0ELb1EEEvNS_9FwdParamsE)
        /*12d4*/ 	.word	0x00000000


	//----- nvinfo : EIATTR_MIN_STACK_SIZE
	.align		4
.L_812:
        /*12d8*/ 	.byte	0x04, 0x12
        /*12da*/ 	.short	(.L_814 - .L_813)
	.align		4
.L_813:
        /*12dc*/ 	.word	index@(_ZN10layer_norm13ln_fwd_kernelINS_13Kernel_traitsIf6__halfS2_S2_fjLj512ELj1ELj4ELj1ELj16ENS_18Kernel_traits_baseILj512EfS2_S2_S2_fjLj128EEEEELb0ELb0ELb1ELb0EEEvNS_9FwdParamsE)
        /*12e0*/ 	.word	0x00000000


	//----- nvinfo : EIATTR_MIN_STACK_SIZE
	.align		4
.L_814:
        /*12e4*/ 	.byte	0x04, 0x12
        /*12e6*/ 	.short	(.L_816 - .L_815)
	.align		4
.L_815:
        /*12e8*/ 	.word	index@(_ZN10layer_norm13ln_fwd_kernelINS_13Kernel_traitsIf6__halfS2_S2_fjLj512ELj1ELj4ELj1ELj16ENS_18Kernel_traits_baseILj512EfS2_S2_S2_fjLj128EEEEELb0ELb0ELb1ELb1EEEvNS_9FwdParamsE)
        /*12ec*/ 	.word	0x00000000


	//----- nvinfo : EIATTR_MIN_STACK_SIZE
	.align		4
.L_816:
        /*12f0*/ 	.byte	0x04, 0x12
        /*12f2*/ 	.short	(.L_818 - .L_817)
	.align		4
.L_817:
        /*12f4*/ 	.word	index@(_ZN10layer_norm13ln_fwd_kernelINS_13Kernel_traitsIf6__halfS2_S2_fjLj512ELj1ELj4ELj1ELj16ENS_18Kernel_traits_baseILj512EfS2_S2_S2_fjLj128EEEEELb0ELb1ELb0ELb0EEEvNS_9FwdParamsE)
        /*12f8*/ 	.word	0x00000000


	//----- nvinfo : EIATTR_MIN_STACK_SIZE
	.align		4
.L_818:
        /*12fc*/ 	.byte	0x04, 0x12
        /*12fe*/ 	.short	(.L_820 - .L_819)
	.align		4
.L_819:
        /*1300*/ 	.word	index@(_ZN10layer_norm13ln_fwd_kernelINS_13Kernel_traitsIf6__halfS2_S2_fjLj512ELj1ELj4ELj1ELj16ENS_18Kernel_traits_baseILj512EfS2_S2_S2_fjLj128EEEEELb0ELb1ELb0ELb1EEEvNS_9FwdParamsE)
        /*1304*/ 	.word	0x00000000


	//----- nvinfo : EIATTR_MIN_STACK_SIZE
	.align		4
.L_820:
        /*1308*/ 	.byte	0x04, 0x12
        /*130a*/ 	.short	(.L_822 - .L_821)
	.align		4
.L_821:
        /*130c*/ 	.word	index@(_ZN10layer_norm13ln_fwd_kernelINS_13Kernel_traitsIf6__halfS2_S2_fjLj512ELj1ELj4ELj1ELj16ENS_18Kernel_traits_baseILj512EfS2_S2_S2_fjLj128EEEEELb0ELb1ELb1ELb0EEEvNS_9FwdParamsE)
        /*1310*/ 	.word	0x00000000


	//----- nvinfo : EIATTR_MIN_STACK_SIZE
	.align		4
.L_822:
        /*1314*/ 	.byte	0x04, 0x12
        /*1316*/ 	.short	(.L_824 - .L_823)
	.align		4
.L_823:
        /*1318*/ 	.word	index@(_ZN10layer_norm13ln_fwd_kernelINS_13Kernel_traitsIf6__halfS2_S2_fjLj512ELj1ELj4ELj1ELj16ENS_18Kernel_traits_baseILj512EfS2_S2_S2_fjLj128EEEEELb0ELb1ELb1ELb1EEEvNS_9FwdParamsE)
        /*131c*/ 	.word	0x00000000


	//----- nvinfo : EIATTR_MIN_STACK_SIZE
	.align		4
.L_824:
        /*1320*/ 	.byte	0x04, 0x12
        /*1322*/ 	.short	(.L_826 - .L_825)
	.align		4
.L_825:
        /*1324*/ 	.word	index@(_ZN10layer_norm13ln_fwd_kernelINS_13Kernel_traitsIf6__halfS2_S2_fjLj512ELj1ELj4ELj1ELj16ENS_18Kernel_traits_baseILj512EfS2_S2_S2_fjLj128EEEEELb1ELb0ELb0ELb0EEEvNS_9FwdParamsE)
        /*1328*/ 	.word	0x00000000


	//----- nvinfo : EIATTR_MIN_STACK_SIZE
	.align		4
.L_826:
        /*132c*/ 	.byte	0x04, 0x12
        /*132e*/ 	.short	(.L_828 - .L_827)
	.align		4
.L_827:
        /*1330*/ 	.word	index@(_ZN10layer_norm13ln_fwd_kernelINS_13Kernel_traitsIf6__halfS2_S2_fjLj512ELj1ELj4ELj1ELj16ENS_18Kernel_traits_baseILj512EfS2_S2_S2_fjLj128EEEEELb1ELb0ELb0ELb1EEEvNS_9FwdParamsE)
        /*1334*/ 	.word	0x00000000


	//----- nvinfo : EIATTR_MIN_STACK_SIZE
	.align		4
.L_828:
        /*1338*/ 	.byte	0x04, 0x12
        /*133a*/ 	.short	(.L_830 - .L_829)
	.align		4
.L_829:
        /*133c*/ 	.word	index@(_ZN10layer_norm13ln_fwd_kernelINS_13Kernel_traitsIf6__halfS2_S2_fjLj512ELj1ELj4ELj1ELj16ENS_18Kernel_traits_baseILj512EfS2_S2_S2_fjLj128EEEEELb1ELb0ELb1ELb0EEEvNS_9FwdParamsE)
        /*1340*/ 	.word	0x00000000


	//----- nvinfo : EIATTR_MIN_STACK_SIZE
	.align		4
.L_830:
        /*1344*/ 	.byte	0x04, 0x12
        /*1346*/ 	.short	(.L_832 - .L_831)
	.align		4
.L_831:
        /*1348*/ 	.word	index@(_ZN10layer_norm13ln_fwd_kernelINS_13Kernel_traitsIf6__halfS2_S2_fjLj512ELj1ELj4ELj1ELj16ENS_18Kernel_traits_baseILj512EfS2_S2_S2_fjLj128EEEEELb1ELb0ELb1ELb1EEEvNS_9FwdParamsE)
        /*134c*/ 	.word	0x00000000


	//----- nvinfo : EIATTR_MIN_STACK_SIZE
	.align		4
.L_832:
        /*1350*/ 	.byte	0x04, 0x12
        /*1352*/ 	.short	(.L_834 - .L_833)
	.align		4
.L_833:
        /*1354*/ 	.word	index@(_ZN10layer_norm13ln_fwd_kernelINS_13Kernel_traitsIf6__halfS2_S2_fjLj512ELj1ELj4ELj1ELj16ENS_18Kernel_traits_baseILj512EfS2_S2_S2_fjLj128EEEEELb1ELb1ELb0ELb0EEEvNS_9FwdParamsE)
        /*1358*/ 	.word	0x00000000


	//----- nvinfo : EIATTR_MIN_STACK_SIZE
	.align		4
.L_834:
        /*135c*/ 	.byte	0x04, 0x12
        /*135e*/ 	.short	(.L_836 - .L_835)
	.align		4
.L_835:
        /*1360*/ 	.word	index@(_ZN10layer_norm13ln_fwd_kernelINS_13Kernel_traitsIf6__halfS2_S2_fjLj512ELj1ELj4ELj1ELj16ENS_18Kernel_traits_baseILj512EfS2_S2_S2_fjLj128EEEEELb1ELb1ELb0ELb1EEEvNS_9FwdParamsE)
        /*1364*/ 	.word	0x00000000


	//----- nvinfo : EIATTR_MIN_STACK_SIZE
	.align		4
.L_836:
        /*1368*/ 	.byte	0x04, 0x12
        /*136a*/ 	.short	(.L_838 - .L_837)
	.align		4
.L_837:
        /*136c*/ 	.word	index@(_ZN10layer_norm13ln_fwd_kernelINS_13Kernel_traitsIf6__halfS2_S2_fjLj512ELj1ELj4ELj1ELj16ENS_18Kernel_traits_baseILj512EfS2_S2_S2_fjLj128EEEEELb1ELb1ELb1ELb0EEEvNS_9FwdParamsE)
        /*1370*/ 	.word	0x00000000


	//----- nvinfo : EIATTR_MIN_STACK_SIZE
	.align		4
.L_838:
        /*1374*/ 	.byte	0x04, 0x12
        /*1376*/ 	.short	(.L_840 - .L_839)
	.align		4
.L_839:
        /*1378*/ 	.word	index@(_ZN10layer_norm13ln_fwd_kernelINS_13Kernel_traitsIf6__halfS2_S2_fjLj512ELj1ELj4ELj1ELj16ENS_18Kernel_traits_baseILj512EfS2_S2_S2_fjLj128EEEEELb1ELb1ELb1ELb1EEEvNS_9FwdParamsE)
        /*137c*/ 	.word	0x00000000


	//----- nvinfo : EIATTR_MIN_STACK_SIZE
	.align		4
.L_840:
        /*1380*/ 	.byte	0x04, 0x12
        /*1382*/ 	.short	(.L_842 - .L_841)
	.align		4
.L_841:
        /*1384*/ 	.word	index@(_ZN10layer_norm13ln_fwd_kernelINS_13Kernel_traitsI6__halfS2_fS2_fjLj512ELj1ELj4ELj1ELj16ENS_18Kernel_traits_baseILj512ES2_S2_fS2_fjLj128EEEEELb0ELb0ELb0ELb0EEEvNS_9FwdParamsE)
        /*1388*/ 	.word	0x00000000


	//----- nvinfo : EIATTR_MIN_STACK_SIZE
	.align		4
.L_842:
        /*138c*/ 	.byte	0x04, 0x12
        /*138e*/ 	.short	(.L_844 - .L_843)
	.align		4
.L_843:
        /*1390*/ 	.word	index@(_ZN10layer_norm13ln_fwd_kernelINS_13Kernel_traitsI6__halfS2_fS2_fjLj512ELj1ELj4ELj1ELj16ENS_18Kernel_traits_baseILj512ES2_S2_fS2_fjLj128EEEEELb0ELb0ELb0ELb1EEEvNS_9FwdParamsE)
        /*1394*/ 	.word	0x00000000


	//----- nvinfo : EIATTR_MIN_STACK_SIZE
	.align		4
.L_844:
        /*1398*/ 	.byte	0x04, 0x12
        /*139a*/ 	.short	(.L_846 - .L_845)
	.align		4
.L_845:
        /*139c*/ 	.word	index@(_ZN10layer_norm13ln_fwd_kernelINS_13Kernel_traitsI6__halfS2_fS2_fjLj512ELj1ELj4ELj1ELj16ENS_18Kernel_traits_baseILj512ES2_S2_fS2_fjLj128EEEEELb0ELb0ELb1ELb0EEEvNS_9FwdParamsE)
        /*13a0*/ 	.word	0x00000000


	//----- nvinfo : EIATTR_MIN_STACK_SIZE
	.align		4
.L_846:
        /*13a4*/ 	.byte	0x04, 0x12
        /*13a6*/ 	.short	(.L_848 - .L_847)
	.align		4
.L_847:
        /*13a8*/ 	.word	index@(_ZN10layer_norm13ln_fwd_kernelINS_13Kernel_traitsI6__halfS2_fS2_fjLj512ELj1ELj4ELj1ELj16ENS_18Kernel_traits_baseILj512ES2_S2_fS2_fjLj128EEEEELb0ELb0ELb1ELb1EEEvNS_9FwdParamsE)
        /*13ac*/ 	.word	0x00000000


	//----- nvinfo : EIATTR_MIN_STACK_SIZE
	.align		4
.L_848:
        /*13b0*/ 	.byte	0x04, 0x12
        /*13b2*/ 	.short	(.L_850 - .L_849)
	.align		4
.L_849:
        /*13b4*/ 	.word	index@(_ZN10layer_norm13ln_fwd_kernelINS_13Kernel_traitsI6__halfS2_fS2_fjLj512ELj1ELj4ELj1ELj16ENS_18Kernel_traits_baseILj512ES2_S2_fS2_fjLj128EEEEELb0ELb1ELb0ELb0EEEvNS_9FwdParamsE)
        /*13b8*/ 	.word	0x00000000


	//----- nvinfo : EIATTR_MIN_STACK_SIZE
	.align		4
.L_850:
        /*13bc*/ 	.byte	0x04, 0x12
        /*13be*/ 	.short	(.L_852 - .L_851)
	.align		4
.L_851:
        /*13c0*/ 	.word	index@(_ZN10layer_norm13ln_fwd_kernelINS_13Kernel_traitsI6__halfS2_fS2_fjLj512ELj1ELj4ELj1ELj16ENS_18Kernel_traits_baseILj512ES2_S2_fS2_fjLj128EEEEELb0ELb1ELb0ELb1EEEvNS_9FwdParamsE)
        /*13c4*/ 	.word	0x00000000


	//----- nvinfo : EIATTR_MIN_STACK_SIZE
	.align		4
.L_852:
        /*13c8*/ 	.byte	0x04, 0x12
        /*13ca*/ 	.short	(.L_854 - .L_853)
	.align		4
.L_853:
        /*13cc*/ 	.word	index@(_ZN10layer_norm13ln_fwd_kernelINS_13Kernel_traitsI6__halfS2_fS2_fjLj512ELj1ELj4ELj1ELj16ENS_18Kernel_traits_baseILj512ES2_S2_fS2_fjLj128EEEEELb0ELb1ELb1ELb0EEEvNS_9FwdParamsE)
        /*13d0*/ 	.word	0x00000000


	//----- nvinfo : EIATTR_MIN_STACK_SIZE
	.align		4
.L_854:
        /*13d4*/ 	.byte	0x04, 0x12
        /*13d6*/ 	.short	(.L_856 - .L_855)
	.align		4
.L_855:
        /*13d8*/ 	.word	index@(_ZN10layer_norm13ln_fwd_kernelINS_13Kernel_traitsI6__halfS2_fS2_fjLj512ELj1ELj4ELj1ELj16ENS_18Kernel_traits_baseILj512ES2_S2_fS2_fjLj128EEEEELb0ELb1ELb1ELb1EEEvNS_9FwdParamsE)
        /*13dc*/ 	.word	0x00000000


	//----- nvinfo : EIATTR_MIN_STACK_SIZE
	.align		4
.L_856:
        /*13e0*/ 	.byte	0x04, 0x12
        /*13e2*/ 	.short	(.L_858 - .L_857)
	.align		4
.L_857:
        /*13e4*/ 	.word	index@(_ZN10layer_norm13ln_fwd_kernelINS_13Kernel_traitsI6__halfS2_fS2_fjLj512ELj1ELj4ELj1ELj16ENS_18Kernel_traits_baseILj512ES2_S2_fS2_fjLj128EEEEELb1ELb0ELb0ELb0EEEvNS_9FwdParamsE)
        /*13e8*/ 	.word	0x00000000


	//----- nvinfo : EIATTR_MIN_STACK_SIZE
	.align		4
.L_858:
        /*13ec*/ 	.byte	0x04, 0x12
        /*13ee*/ 	.short	(.L_860 - .L_859)
	.align		4
.L_859:
        /*13f0*/ 	.word	index@(_ZN10layer_norm13ln_fwd_kernelINS_13Kernel_traitsI6__halfS2_fS2_fjLj512ELj1ELj4ELj1ELj16ENS_18Kernel_traits_baseILj512ES2_S2_fS2_fjLj128EEEEELb1ELb0ELb0ELb1EEEvNS_9FwdParamsE)
        /*13f4*/ 	.word	0x00000000


	//----- nvinfo : EIATTR_MIN_STACK_SIZE
	.align		4
.L_860:
        /*13f8*/ 	.byte	0x04, 0x12
        /*13fa*/ 	.short	(.L_862 - .L_861)
	.align		4
.L_861:
        /*13fc*/ 	.word	index@(_ZN10layer_norm13ln_fwd_kernelINS_13Kernel_traitsI6__halfS2_fS2_fjLj512ELj1ELj4ELj1ELj16ENS_18Kernel_traits_baseILj512ES2_S2_fS2_fjLj128EEEEELb1ELb0ELb1ELb0EEEvNS_9FwdParamsE)
        /*1400*/ 	.word	0x00000000


	//----- nvinfo : EIATTR_MIN_STACK_SIZE
	.align		4
.L_862:
        /*1404*/ 	.byte	0x04, 0x12
        /*1406*/ 	.short	(.L_864 - .L_863)
	.align		4
.L_863:
        /*1408*/ 	.word	index@(_ZN10layer_norm13ln_fwd_kernelINS_13Kernel_traitsI6__halfS2_fS2_fjLj512ELj1ELj4ELj1ELj16ENS_18Kernel_traits_baseILj512ES2_S2_fS2_fjLj128EEEEELb1ELb0ELb1ELb1EEEvNS_9FwdParamsE)
        /*140c*/ 	.word	0x00000000


	//----- nvinfo : EIATTR_MIN_STACK_SIZE
	.align		4
.L_864:
        /*1410*/ 	.byte	0x04, 0x12
        /*1412*/ 	.short	(.L_866 - .L_865)
	.align		4
.L_865:
        /*1414*/ 	.word	index@(_ZN10layer_norm13ln_fwd_kernelINS_13Kernel_traitsI6__halfS2_fS2_fjLj512ELj1ELj4ELj1ELj16ENS_18Kernel_traits_baseILj512ES2_S2_fS2_fjLj128EEEEELb1ELb1ELb0ELb0EEEvNS_9FwdParamsE)
        /*1418*/ 	.word	0x00000000


	//----- nvinfo : EIATTR_MIN_STACK_SIZE
	.align		4
.L_866:
        /*141c*/ 	.byte	0x04, 0x12
        /*141e*/ 	.short	(.L_868 - .L_867)
	.align		4
.L_867:
        /*1420*/ 	.word	index@(_ZN10layer_norm13ln_fwd_kernelINS_13Kernel_traitsI6__halfS2_fS2_fjLj512ELj1ELj4ELj1ELj16ENS_18Kernel_traits_baseILj512ES2_S2_fS2_fjLj128EEEEELb1ELb1ELb0ELb1EEEvNS_9FwdParamsE)
        /*1424*/ 	.word	0x00000000


	//----- nvinfo : EIATTR_MIN_STACK_SIZE
	.align		4
.L_868:
        /*1428*/ 	.byte	0x04, 0x12
        /*142a*/ 	.short	(.L_870 - .L_869)
	.align		4
.L_869:
        /*142c*/ 	.word	index@(_ZN10layer_norm13ln_fwd_kernelINS_13Kernel_traitsI6__halfS2_fS2_fjLj512ELj1ELj4ELj1ELj16ENS_18Kernel_traits_baseILj512ES2_S2_fS2_fjLj128EEEEELb1ELb1ELb1ELb0EEEvNS_9FwdParamsE)
        /*1430*/ 	.word	0x00000000


	//----- nvinfo : EIATTR_MIN_STACK_SIZE
	.align		4
.L_870:
        /*1434*/ 	.byte	0x04, 0x12
        /*1436*/ 	.short	(.L_872 - .L_871)
	.align		4
.L_871:
        /*1438*/ 	.word	index@(_ZN10layer_norm13ln_fwd_kernelINS_13Kernel_traitsI6__halfS2_fS2_fjLj512ELj1ELj4ELj1ELj16ENS_18Kernel_traits_baseILj512ES2_S2_fS2_fjLj128EEEEELb1ELb1ELb1ELb1EEEvNS_9FwdParamsE)
        /*143c*/ 	.word	0x00000000


	//----- nvinfo : EIATTR_MIN_STACK_SIZE
	.align		4
.L_872:
        /*1440*/ 	.byte	0x04, 0x12
        /*1442*/ 	.short	(.L_874 - .L_873)
	.align		4
.L_873:
        /*1444*/ 	.word	index@(_ZN10layer_norm13ln_fwd_kernelINS_13Kernel_traitsIf6__halffS2_fjLj512ELj1ELj4ELj1ELj16ENS_18Kernel_traits_baseILj512EfS2_fS2_fjLj128EEEEELb0ELb0ELb0ELb0EEEvNS_9FwdParamsE)
        /*1448*/ 	.word	0x00000000


	//----- nvinfo : EIATTR_MIN_STACK_SIZE
	.align		4
.L_874:
        /*144c*/ 	.byte	0x04, 0x12
        /*144e*/ 	.short	(.L_876 - .L_875)
	.align		4
.L_875:
        /*1450*/ 	.word	index@(_ZN10layer_norm13ln_fwd_kernelINS_13Kernel_traitsIf6__halffS2_fjLj512ELj1ELj4ELj1ELj16ENS_18Kernel_traits_baseILj512EfS2_fS2_fjLj128EEEEELb0ELb0ELb0ELb1EEEvNS_9FwdParamsE)
        /*1454*/ 	.word	0x00000000


	//----- nvinfo : EIATTR_MIN_STACK_SIZE
	.align		4
.L_876:
        /*1458*/ 	.byte	0x04, 0x12
        /*145a*/ 	.short	(.L_878 - .L_877)
	.align		4
.L_877:
        /*145c*/ 	.word	index@(_ZN10layer_norm13ln_fwd_kernelINS_13Kernel_traitsIf6__halffS2_fjLj512ELj1ELj4ELj1ELj16ENS_18Kernel_traits_baseILj512EfS2_fS2_fjLj128EEEEELb0ELb0ELb1ELb0EEEvNS_9FwdParamsE)
        /*1460*/ 	.word	0x00000000


	//----- nvinfo : EIATTR_MIN_STACK_SIZE
	.align		4
.L_878:
        /*1464*/ 	.byte	0x04, 0x12
        /*1466*/ 	.short	(.L_880 - .L_879)
	.align		4
.L_879:
        /*1468*/ 	.word	index@(_ZN10layer_norm13ln_fwd_kernelINS_13Kernel_traitsIf6__halffS2_fjLj512ELj1ELj4ELj1ELj16ENS_18Kernel_traits_baseILj512EfS2_fS2_fjLj128EEEEELb0ELb0ELb1ELb1EEEvNS_9FwdParamsE)
        /*146c*/ 	.word	0x00000008


	//----- nvinfo : EIATTR_MIN_STACK_SIZE
	.align		4
.L_880:
        /*1470*/ 	.byte	0x04, 0x12
        /*1472*/ 	.short	(.L_882 - .L_881)
	.align		4
.L_881:
        /*1474*/ 	.word	index@(_ZN10layer_norm13ln_fwd_kernelINS_13Kernel_traitsIf6__halffS2_fjLj512ELj1ELj4ELj1ELj16ENS_18Kernel_traits_baseILj512EfS2_fS2_fjLj128EEEEELb0ELb1ELb0ELb0EEEvNS_9FwdParamsE)
        /*1478*/ 	.word	0x00000000


	//----- nvinfo : EIATTR_MIN_STACK_SIZE
	.align		4
.L_882:
        /*147c*/ 	.byte	0x04, 0x12
        /*147e*/ 	.short	(.L_884 - .L_883)
	.align		4
.L_883:
        /*1480*/ 	.word	index@(_ZN10layer_norm13ln_fwd_kernelINS_13Kernel_traitsIf6__halffS2_fjLj512ELj1ELj4ELj1ELj16ENS_18Kernel_traits_baseILj512EfS2_fS2_fjLj128EEEEELb0ELb1ELb0ELb1EEEvNS_9FwdParamsE)
        /*1484*/ 	.word	0x00000000


	//----- nvinfo : EIATTR_MIN_STACK_SIZE
	.align		4
.L_884:
        /*1488*/ 	.byte	0x04, 0x12
        /*148a*/ 	.short	(.L_886 - .L_885)
	.align		4
.L_885:
        /*148c*/ 	.word	index@(_ZN10layer_norm13ln_fwd_kernelINS_13Kernel_traitsIf6__halffS2_fjLj512ELj1ELj4ELj1ELj16ENS_18Kernel_traits_baseILj512EfS2_fS2_fjLj128EEEEELb0ELb1ELb1ELb0EEEvNS_9FwdParamsE)
        /*1490*/ 	.word	0x00000000


	//----- nvinfo : EIATTR_MIN_STACK_SIZE
	.align		4
.L_886:
        /*1494*/ 	.byte	0x04, 0x12
        /*1496*/ 	.short	(.L_888 - .L_887)
	.align		4
.L_887:
        /*1498*/ 	.word	index@(_ZN10layer_norm13ln_fwd_kernelINS_13Kernel_traitsIf6__halffS2_fjLj512ELj1ELj4ELj1ELj16ENS_18Kernel_traits_baseILj512EfS2_fS2_fjLj128EEEEELb0ELb1ELb1ELb1EEEvNS_9FwdParamsE)
        /*149c*/ 	.word	0x00000000


	//----- nvinfo : EIATTR_MIN_STACK_SIZE
	.align		4
.L_888:
        /*14a0*/ 	.byte	0x04, 0x12
        /*14a2*/ 	.short	(.L_890 - .L_889)
	.align		4
.L_889:
        /*14a4*/ 	.word	index@(_ZN10layer_norm13ln_fwd_kernelINS_13Kernel_traitsIf6__halffS2_fjLj512ELj1ELj4ELj1ELj16ENS_18Kernel_traits_baseILj512EfS2_fS2_fjLj128EEEEELb1ELb0ELb0ELb0EEEvNS_9FwdParamsE)
        /*14a8*/ 	.word	0x00000000


	//----- nvinfo : EIATTR_MIN_STACK_SIZE
	.align		4
.L_890:
        /*14ac*/ 	.byte	0x04, 0x12
        /*14ae*/ 	.short	(.L_892 - .L_891)
	.align		4
.L_891:
        /*14b0*/ 	.word	index@(_ZN10layer_norm13ln_fwd_kernelINS_13Kernel_traitsIf6__halffS2_fjLj512ELj1ELj4ELj1ELj16ENS_18Kernel_traits_baseILj512EfS2_fS2_fjLj128EEEEELb1ELb0ELb0ELb1EEEvNS_9FwdParamsE)
        /*14b4*/ 	.word	0x00000000


	//----- nvinfo : EIATTR_MIN_STACK_SIZE
	.align		4
.L_892:
        /*14b8*/ 	.byte	0x04, 0x12
        /*14ba*/ 	.short	(.L_894 - .L_893)
	.align		4
.L_893:
        /*14bc*/ 	.word	index@(_ZN10layer_norm13ln_fwd_kernelINS_13Kernel_traitsIf6__halffS2_fjLj512ELj1ELj4ELj1ELj16ENS_18Kernel_traits_baseILj512EfS2_fS2_fjLj128EEEEELb1ELb0ELb1ELb0EEEvNS_9FwdParamsE)
        /*14c0*/ 	.word	0x00000000


	//----- nvinfo : EIATTR_MIN_STACK_SIZE
	.align		4
.L_894:
        /*14c4*/ 	.byte	0x04, 0x12
        /*14c6*/ 	.short	(.L_896 - .L_895)
	.align		4
.L_895:
        /*14c8*/ 	.word	index@(_ZN10layer_norm13ln_fwd_kernelINS_13Kernel_traitsIf6__halffS2_fjLj512ELj1ELj4ELj1ELj16ENS_18Kernel_traits_baseILj512EfS2_fS2_fjLj128EEEEELb1ELb0ELb1ELb1EEEvNS_9FwdParamsE)
        /*14cc*/ 	.word	0x00000000


	//----- nvinfo : EIATTR_MIN_STACK_SIZE
	.align		4
.L_896:
        /*14d0*/ 	.byte	0x04, 0x12
        /*14d2*/ 	.short	(.L_898 - .L_897)
	.align		4
.L_897:
        /*14d4*/ 	.word	index@(_ZN10layer_norm13ln_fwd_kernelINS_13Kernel_traitsIf6__halffS2_fjLj512ELj1ELj4ELj1ELj16ENS_18Kernel_traits_baseILj512EfS2_fS2_fjLj128EEEEELb1ELb1ELb0ELb0EEEvNS_9FwdParamsE)
        /*14d8*/ 	.word	0x00000000


	//----- nvinfo : EIATTR_MIN_STACK_SIZE
	.align		4
.L_898:
        /*14dc*/ 	.byte	0x04, 0x12
        /*14de*/ 	.short	(.L_900 - .L_899)
	.align		4
.L_899:
        /*14e0*/ 	.word	index@(_ZN10layer_norm13ln_fwd_kernelINS_13Kernel_traitsIf6__halffS2_fjLj512ELj1ELj4ELj1ELj16ENS_18Kernel_traits_baseILj512EfS2_fS2_fjLj128EEEEELb1ELb1ELb0ELb1EEEvNS_9FwdParamsE)
        /*14e4*/ 	.word	0x00000000


	//----- nvinfo : EIATTR_MIN_STACK_SIZE
	.align		4
.L_900:
        /*14e8*/ 	.byte	0x04, 0x12
        /*14ea*/ 	.short	(.L_902 - .L_901)
	.align		4
.L_901:
        /*14ec*/ 	.word	index@(_ZN10layer_norm13ln_fwd_kernelINS_13Kernel_traitsIf6__halffS2_fjLj512ELj1ELj4ELj1ELj16ENS_18Kernel_traits_baseILj512EfS2_fS2_fjLj128EEEEELb1ELb1ELb1ELb0EEEvNS_9FwdParamsE)
        /*14f0*/ 	.word	0x00000000


	//----- nvinfo : EIATTR_MIN_STACK_SIZE
	.align		4
.L_902:
        /*14f4*/ 	.byte	0x04, 0x12
        /*14f6*/ 	.short	(.L_904 - .L_903)
	.align		4
.L_903:
        /*14f8*/ 	.word	index@(_ZN10layer_norm13ln_fwd_kernelINS_13Kernel_traitsIf6__halffS2_fjLj512ELj1ELj4ELj1ELj16ENS_18Kernel_traits_baseILj512EfS2_fS2_fjLj128EEEEELb1ELb1ELb1ELb1EEEvNS_9FwdParamsE)
        /*14fc*/ 	.word	0x00000000


	//----- nvinfo : EIATTR_MIN_STACK_SIZE
	.align		4
.L_904:
        /*1500*/ 	.byte	0x04, 0x12
        /*1502*/ 	.short	(.L_906 - .L_905)
	.align		4
.L_905:
        /*1504*/ 	.word	index@(_ZN10layer_norm13ln_fwd_kernelINS_13Kernel_traitsI6__halfffffjLj512ELj1ELj4ELj1ELj16ENS_18Kernel_traits_baseILj512ES2_ffffjLj128EEEEELb0ELb0ELb0ELb0EEEvNS_9FwdParamsE)
        /*1508*/ 	.word	0x00000000


	//----- nvinfo : EIATTR_MIN_STACK_SIZE
	.align		4
.L_906:
        /*150c*/ 	.byte	0x04, 0x12
        /*150e*/ 	.short	(.L_908 - .L_907)
	.align		4
.L_907:
        /*1510*/ 	.word	index@(_ZN10layer_norm13ln_fwd_kernelINS_13Kernel_traitsI6__halfffffjLj512ELj1ELj4ELj1ELj16ENS_18Kernel_traits_baseILj512ES2_ffffjLj128EEEEELb0ELb0ELb0ELb1EEEvNS_9FwdParamsE)
        /*1514*/ 	.word	0x00000000


	//----- nvinfo : EIATTR_MIN_STACK_SIZE
	.align		4
.L_908:
        /*1518*/ 	.byte	0x04, 0x12
        /*151a*/ 	.short	(.L_910 - .L_909)
	.align		4
.L_909:
        /*151c*/ 	.word	index@(_ZN10layer_norm13ln_fwd_kernelINS_13Kernel_traitsI6__halfffffjLj512ELj1ELj4ELj1ELj16ENS_18Kernel_traits_baseILj512ES2_ffffjLj128EEEEELb0ELb0ELb1ELb0EEEvNS_9FwdParamsE)
        /*1520*/ 	.word	0x00000000


	//----- nvinfo : EIATTR_MIN_STACK_SIZE
	.align		4
.L_910:
        /*1524*/ 	.byte	0x04, 0x12
        /*1526*/ 	.short	(.L_912 - .L_911)
	.align		4
.L_911:
        /*1528*/ 	.word	index@(_ZN10layer_norm13ln_fwd_kernelINS_13Kernel_traitsI6__halfffffjLj512ELj1ELj4ELj1ELj16ENS_18Kernel_traits_baseILj512ES2_ffffjLj128EEEEELb0ELb0ELb1ELb1EEEvNS_9FwdParamsE)
        /*152c*/ 	.word	0x00000000


	//----- nvinfo : EIATTR_MIN_STACK_SIZE
	.align		4
.L_912:
        /*1530*/ 	.byte	0x04, 0x12
        /*1532*/ 	.short	(.L_914 - .L_913)
	.align		4
.L_913:
        /*1534*/ 	.word	index@(_ZN10layer_norm13ln_fwd_kernelINS_13Kernel_traitsI6__halfffffjLj512ELj1ELj4ELj1ELj16ENS_18Kernel_traits_baseILj512ES2_ffffjLj128EEEEELb0ELb1ELb0ELb0EEEvNS_9FwdParamsE)
        /*1538*/ 	.word	0x00000000


	//----- nvinfo : EIATTR_MIN_STACK_SIZE
	.align		4
.L_914:
        /*153c*/ 	.byte	0x04, 0x12
        /*153e*/ 	.short	(.L_916 - .L_915)
	.align		4
.L_915:
        /*1540*/ 	.word	index@(_ZN10layer_norm13ln_fwd_kernelINS_13Kernel_traitsI6__halfffffjLj512ELj1ELj4ELj1ELj16ENS_18Kernel_traits_baseILj512ES2_ffffjLj128EEEEELb0ELb1ELb0ELb1EEEvNS_9FwdParamsE)
        /*1544*/ 	.word	0x00000000


	//----- nvinfo : EIATTR_MIN_STACK_SIZE
	.align		4
.L_916:
        /*1548*/ 	.byte	0x04, 0x12
        /*154a*/ 	.short	(.L_918 - .L_917)
	.align		4
.L_917:
        /*154c*/ 	.word	index@(_ZN10layer_norm13ln_fwd_kernelINS_13Kernel_traitsI6__halfffffjLj512ELj1ELj4ELj1ELj16ENS_18Kernel_traits_baseILj512ES2_ffffjLj128EEEEELb0ELb1ELb1ELb0EEEvNS_9FwdParamsE)
        /*1550*/ 	.word	0x00000000


	//----- nvinfo : EIATTR_MIN_STACK_SIZE
	.align		4
.L_918:
        /*1554*/ 	.byte	0x04, 0x12
        /*1556*/ 	.short	(.L_920 - .L_919)
	.align		4
.L_919:
        /*1558*/ 	.word	index@(_ZN10layer_norm13ln_fwd_kernelINS_13Kernel_traitsI6__halfffffjLj512ELj1ELj4ELj1ELj16ENS_18Kernel_traits_baseILj512ES2_ffffjLj128EEEEELb0ELb1ELb1ELb1EEEvNS_9FwdParamsE)
        /*155c*/ 	.word	0x00000000


	//----- nvinfo : EIATTR_MIN_STACK_SIZE
	.align		4
.L_920:
        /*1560*/ 	.byte	0x04, 0x12
        /*1562*/ 	.short	(.L_922 - .L_921)
	.align		4
.L_921:
        /*1564*/ 	.word	index@(_ZN10layer_norm13ln_fwd_kernelINS_13Kernel_traitsI6__halfffffjLj512ELj1ELj4ELj1ELj16ENS_18Kernel_traits_baseILj512ES2_ffffjLj128EEEEELb1ELb0ELb0ELb0EEEvNS_9FwdParamsE)
        /*1568*/ 	.word	0x00000000


	//----- nvinfo : EIATTR_MIN_STACK_SIZE
	.align		4
.L_922:
        /*156c*/ 	.byte	0x04, 0x12
        /*156e*/ 	.short	(.L_924 - .L_923)
	.align		4
.L_923:
        /*1570*/ 	.word	index@(_ZN10layer_norm13ln_fwd_kernelINS_13Kernel_traitsI6__halfffffjLj512ELj1ELj4ELj1ELj16ENS_18Kernel_traits_baseILj512ES2_ffffjLj128EEEEELb1ELb0ELb0ELb1EEEvNS_9FwdParamsE)
        /*1574*/ 	.word	0x00000000


	//----- nvinfo : EIATTR_MIN_STACK_SIZE
	.align		4
.L_924:
        /*1578*/ 	.byte	0x04, 0x12
        /*157a*/ 	.short	(.L_926 - .L_925)
	.align		4
.L_925:
        /*157c*/ 	.word	index@(_ZN10layer_norm13ln_fwd_kernelINS_13Kernel_traitsI6__halfffffjLj512ELj1ELj4ELj1ELj16ENS_18Kernel_traits_baseILj512ES2_ffffjLj128EEEEELb1ELb0ELb1ELb0EEEvNS_9FwdParamsE)
        /*1580*/ 	.word	0x00000000


	//----- nvinfo : EIATTR_MIN_STACK_SIZE
	.align		4
.L_926:
        /*1584*/ 	.byte	0x04, 0x12
        /*1586*/ 	.short	(.L_928 - .L_927)
	.align		4
.L_927:
        /*1588*/ 	.word	index@(_ZN10layer_norm13ln_fwd_kernelINS_13Kernel_traitsI6__halfffffjLj512ELj1ELj4ELj1ELj16ENS_18Kernel_traits_baseILj512ES2_ffffjLj128EEEEELb1ELb0ELb1ELb1EEEvNS_9FwdParamsE)
        /*158c*/ 	.word	0x00000000


	//----- nvinfo : EIATTR_MIN_STACK_SIZE
	.align		4
.L_928:
        /*1590*/ 	.byte	0x04, 0x12
        /*1592*/ 	.short	(.L_930 - .L_929)
	.align		4
.L_929:
        /*1594*/ 	.word	index@(_ZN10layer_norm13ln_fwd_kernelINS_13Kernel_traitsI6__halfffffjLj512ELj1ELj4ELj1ELj16ENS_18Kernel_traits_baseILj512ES2_ffffjLj128EEEEELb1ELb1ELb0ELb0EEEvNS_9FwdParamsE)
        /*1598*/ 	.word	0x00000000


	//----- nvinfo : EIATTR_MIN_STACK_SIZE
	.align		4
.L_930:
        /*159c*/ 	.byte	0x04, 0x12
        /*159e*/ 	.short	(.L_932 - .L_931)
	.align		4
.L_931:
        /*15a0*/ 	.word	index@(_ZN10layer_norm13ln_fwd_kernelINS_13Kernel_traitsI6__halfffffjLj512ELj1ELj4ELj1ELj16ENS_18Kernel_traits_baseILj512ES2_ffffjLj128EEEEELb1ELb1ELb0ELb1EEEvNS_9FwdParamsE)
        /*15a4*/ 	.word	0x00000000


	//----- nvinfo : EIATTR_MIN_STACK_SIZE
	.align		4
.L_932:
        /*15a8*/ 	.byte	0x04, 0x12
        /*15aa*/ 	.short	(.L_934 - .L_933)
	.align		4
.L_933:
        /*15ac*/ 	.word	index@(_ZN10layer_norm13ln_fwd_kernelINS_13Kernel_traitsI6__halfffffjLj512ELj1ELj4ELj1ELj16ENS_18Kernel_traits_baseILj512ES2_ffffjLj128EEEEELb1ELb1ELb1ELb0EEEvNS_9FwdParamsE)
        /*15b0*/ 	.word	0x00000000


	//----- nvinfo : EIATTR_MIN_STACK_SIZE
	.align		4
.L_934:
        /*15b4*/ 	.byte	0x04, 0x12
        /*15b6*/ 	.short	(.L_936 - .L_935)
	.align		4
.L_935:
        /*15b8*/ 	.word	index@(_ZN10layer_norm13ln_fwd_kernelINS_13Kernel_traitsI6__halfffffjLj512ELj1ELj4ELj1ELj16ENS_18Kernel_traits_baseILj512ES2_ffffjLj128EEEEELb1ELb1ELb1ELb1EEEvNS_9FwdParamsE)
        /*15bc*/ 	.word	0x00000000


	//----- nvinfo : EIATTR_MIN_STACK_SIZE
	.align		4
.L_936:
        /*15c0*/ 	.byte	0x04, 0x12
        /*15c2*/ 	.short	(.L_938 - .L_937)
	.align		4
.L_937:
        /*15c4*/ 	.word	index@(_ZN10layer_norm13ln_fwd_kernelINS_13Kernel_traitsIfffffjLj512ELj1ELj4ELj1ELj16ENS_18Kernel_traits_baseILj512EfffffjLj128EEEEELb0ELb0ELb0ELb0EEEvNS_9FwdParamsE)
        /*15c8*/ 	.word	0x00000000


	//----- nvinfo : EIATTR_MIN_STACK_SIZE
	.align		4
.L_938:
        /*15cc*/ 	.byte	0x04, 0x12
        /*15ce*/ 	.short	(.L_940 - .L_939)
	.align		4
.L_939:
        /*15d0*/ 	.word	index@(_ZN10layer_norm13ln_fwd_kernelINS_13Kernel_traitsIfffffjLj512ELj1ELj4ELj1ELj16ENS_18Kernel_traits_baseILj512EfffffjLj128EEEEELb0ELb0ELb0ELb1EEEvNS_9FwdParamsE)
        /*15d4*/ 	.word	0x00000000


	//----- nvinfo : EIATTR_MIN_STACK_SIZE
	.align		4
.L_940:
        /*15d8*/ 	.byte	0x04, 0x12
        /*15da*/ 	.short	(.L_942 - .L_941)
	.align		4
.L_941:
        /*15dc*/ 	.word	index@(_ZN10layer_norm13ln_fwd_kernelINS_13Kernel_traitsIfffffjLj512ELj1ELj4ELj1ELj16ENS_18Kernel_traits_baseILj512EfffffjLj128EEEEELb0ELb0ELb1ELb0EEEvNS_9FwdParamsE)
        /*15e0*/ 	.word	0x00000000


	//----- nvinfo : EIATTR_MIN_STACK_SIZE
	.align		4
.L_942:
        /*15e4*/ 	.byte	0x04, 0x12
        /*15e6*/ 	.short	(.L_944 - .L_943)
	.align		4
.L_943:
        /*15e8*/ 	.word	index@(_ZN10layer_norm13ln_fwd_kernelINS_13Kernel_traitsIfffffjLj512ELj1ELj4ELj1ELj16ENS_18Kernel_traits_baseILj512EfffffjLj128EEEEELb0ELb0ELb1ELb1EEEvNS_9FwdParamsE)
        /*15ec*/ 	.word	0x00000008


	//----- nvinfo : EIATTR_MIN_STACK_SIZE
	.align		4
.L_944:
        /*15f0*/ 	.byte	0x04, 0x12
        /*15f2*/ 	.short	(.L_946 - .L_945)
	.align		4
.L_945:
        /*15f4*/ 	.word	index@(_ZN10layer_norm13ln_fwd_kernelINS_13Kernel_traitsIfffffjLj512ELj1ELj4ELj1ELj16ENS_18Kernel_traits_baseILj512EfffffjLj128EEEEELb0ELb1ELb0ELb0EEEvNS_9FwdParamsE)
        /*15f8*/ 	.word	0x00000000


	//----- nvinfo : EIATTR_MIN_STACK_SIZE
	.align		4
.L_946:
        /*15fc*/ 	.byte	0x04, 0x12
        /*15fe*/ 	.short	(.L_948 - .L_947)
	.align		4
.L_947:
        /*1600*/ 	.word	index@(_ZN10layer_norm13ln_fwd_kernelINS_13Kernel_traitsIfffffjLj512ELj1ELj4ELj1ELj16ENS_18Kernel_traits_baseILj512EfffffjLj128EEEEELb0ELb1ELb0ELb1EEEvNS_9FwdParamsE)
        /*1604*/ 	.word	0x00000000


	//----- nvinfo : EIATTR_MIN_STACK_SIZE
	.align		4
.L_948:
        /*1608*/ 	.byte	0x04, 0x12
        /*160a*/ 	.short	(.L_950 - .L_949)
	.align		4
.L_949:
        /*160c*/ 	.word	index@(_ZN10layer_norm13ln_fwd_kernelINS_13Kernel_traitsIfffffjLj512ELj1ELj4ELj1ELj16ENS_18Kernel_traits_baseILj512EfffffjLj128EEEEELb0ELb1ELb1ELb0EEEvNS_9FwdParamsE)
        /*1610*/ 	.word	0x00000000


	//----- nvinfo : EIATTR_MIN_STACK_SIZE
	.align		4
.L_950:
        /*1614*/ 	.byte	0x04, 0x12
        /*1616*/ 	.short	(.L_952 - .L_951)
	.align		4
.L_951:
        /*1618*/ 	.word	index@(_ZN10layer_norm13ln_fwd_kernelINS_13Kernel_traitsIfffffjLj512ELj1ELj4ELj1ELj16ENS_18Kernel_traits_baseILj512EfffffjLj128EEEEELb0ELb1ELb1ELb1EEEvNS_9FwdParamsE)
        /*161c*/ 	.word	0x00000000


	//----- nvinfo : EIATTR_MIN_STACK_SIZE
	.align		4
.L_952:
        /*1620*/ 	.byte	0x04, 0x12
        /*1622*/ 	.short	(.L_954 - .L_953)
	.align		4
.L_953:
        /*1624*/ 	.word	index@(_ZN10layer_norm13ln_fwd_kernelINS_13Kernel_traitsIfffffjLj512ELj1ELj4ELj1ELj16ENS_18Kernel_traits_baseILj512EfffffjLj128EEEEELb1ELb0ELb0ELb0EEEvNS_9FwdParamsE)
        /*1628*/ 	.word	0x00000000


	//----- nvinfo : EIATTR_MIN_STACK_SIZE
	.align		4
.L_954:
        /*162c*/ 	.byte	0x04, 0x12
        /*162e*/ 	.short	(.L_956 - .L_955)
	.align		4
.L_955:
        /*1630*/ 	.word	index@(_ZN10layer_norm13ln_fwd_kernelINS_13Kernel_traitsIfffffjLj512ELj1ELj4ELj1ELj16ENS_18Kernel_traits_baseILj512EfffffjLj128EEEEELb1ELb0ELb0ELb1EEEvNS_9FwdParamsE)
        /*1634*/ 	.word	0x00000000


	//----- nvinfo : EIATTR_MIN_STACK_SIZE
	.align		4
.L_956:
        /*1638*/ 	.byte	0x04, 0x12
        /*163a*/ 	.short	(.L_958 - .L_957)
	.align		4
.L_957:
        /*163c*/ 	.word	index@(_ZN10layer_norm13ln_fwd_kernelINS_13Kernel_traitsIfffffjLj512ELj1ELj4ELj1ELj16ENS_18Kernel_traits_baseILj512EfffffjLj128EEEEELb1ELb0ELb1ELb0EEEvNS_9FwdParamsE)
        /*1640*/ 	.word	0x00000000


	//----- nvinfo : EIATTR_MIN_STACK_SIZE
	.align		4
.L_958:
        /*1644*/ 	.byte	0x04, 0x12
        /*1646*/ 	.short	(.L_960 - .L_959)
	.align		4
.L_959:
        /*1648*/ 	.word	index@(_ZN10layer_norm13ln_fwd_kernelINS_13Kernel_traitsIfffffjLj512ELj1ELj4ELj1ELj16ENS_18Kernel_traits_baseILj512EfffffjLj128EEEEELb1ELb0ELb1ELb1EEEvNS_9FwdParamsE)
        /*164c*/ 	.word	0x00000000


	//----- nvinfo : EIATTR_MIN_STACK_SIZE
	.align		4
.L_960:
        /*1650*/ 	.byte	0x04, 0x12
        /*1652*/ 	.short	(.L_962 - .L_961)
	.align		4
.L_961:
        /*1654*/ 	.word	index@(_ZN10layer_norm13ln_fwd_kernelINS_13Kernel_traitsIfffffjLj512ELj1ELj4ELj1ELj16ENS_18Kernel_traits_baseILj512EfffffjLj128EEEEELb1ELb1ELb0ELb0EEEvNS_9FwdParamsE)
        /*1658*/ 	.word	0x00000000


	//----- nvinfo : EIATTR_MIN_STACK_SIZE
	.align		4
.L_962:
        /*165c*/ 	.byte	0x04, 0x12
        /*165e*/ 	.short	(.L_964 - .L_963)
	.align		4
.L_963:
        /*1660*/ 	.word	index@(_ZN10layer_norm13ln_fwd_kernelINS_13Kernel_traitsIfffffjLj512ELj1ELj4ELj1ELj16ENS_18Kernel_traits_baseILj512EfffffjLj128EEEEELb1ELb1ELb0ELb1EEEvNS_9FwdParamsE)
        /*1664*/ 	.word	0x00000000


	//----- nvinfo : EIATTR_MIN_STACK_SIZE
	.align		4
.L_964:
        /*1668*/ 	.byte	0x04, 0x12
        /*166a*/ 	.short	(.L_966 - .L_965)
	.align		4
.L_965:
        /*166c*/ 	.word	index@(_ZN10layer_norm13ln_fwd_kernelINS_13Kernel_traitsIfffffjLj512ELj1ELj4ELj1ELj16ENS_18Kernel_traits_baseILj512EfffffjLj128EEEEELb1ELb1ELb1ELb0EEEvNS_9FwdParamsE)
        /*1670*/ 	.word	0x00000000


	//----- nvinfo : EIATTR_MIN_STACK_SIZE
	.align		4
.L_966:
        /*1674*/ 	.byte	0x04, 0x12
        /*1676*/ 	.short	(.L_968 - .L_967)
	.align		4
.L_967:
        /*1678*/ 	.word	index@(_ZN10layer_norm13ln_fwd_kernelINS_13Kernel_traitsIfffffjLj512ELj1ELj4ELj1ELj16ENS_18Kernel_traits_baseILj512EfffffjLj128EEEEELb1ELb1ELb1ELb1EEEvNS_9FwdParamsE)
        /*167c*/ 	.word	0x00000000
.L_968:


//--------------------- .nv.compat                --------------------------
	.section	.nv.compat,"",@"SHT_CUDA_COMPAT_INFO"
	.align	4
        /*0000*/ 	.byte	0x02, 0x09, 0x01, 0x00, 0x02, 0x02, 0x01, 0x00, 0x02, 0x05, 0x05, 0x00, 0x03, 0x07, 0x01, 0x01
        /*0010*/ 	.byte	0x02, 0x03, 0x00, 0x00, 0x02, 0x06, 0x01, 0x00, 0x04, 0x0b, 0x08, 0x00, 0x09, 0x00, 0x00, 0x00
        /*0020*/ 	.byte	0x00, 0x00, 0x00, 0x00


//--------------------- .nv.info._ZN10layer_norm13ln_fwd_kernelINS_13Kernel_traitsI13__nv_bfloat16S2_S2_S2_fjLj512ELj1ELj4ELj1ELj16ENS_18Kernel_traits_baseILj512ES2_S2_S2_S2_fjLj128EEEEELb0ELb0ELb0ELb0EEEvNS_9FwdParamsE --------------------------
	.section	.nv.info._ZN10layer_norm13ln_fwd_kernelINS_13Kernel_traitsI13__nv_bfloat16S2_S2_S2_fjLj512ELj1ELj4ELj1ELj16ENS_18Kernel_traits_baseILj512ES2_S2_S2_S2_fjLj128EEEEELb0ELb0ELb0ELb0EEEvNS_9FwdParamsE,"",@"SHT_CUDA_INFO"
	.sectionflags	@""
	.align	4


	//----- nvinfo : EIATTR_CUDA_API_VERSION
	.align		4
        /*0000*/ 	.byte	0x04, 0x37
        /*0002*/ 	.short	(.L_970 - .L_969)
.L_969:
        /*0004*/ 	.word	0x00000082


	//----- nvinfo : EIATTR_KPARAM_INFO
	.align		4
.L_970:
        /*0008*/ 	.byte	0x04, 0x17
        /*000a*/ 	.short	(.L_972 - .L_971)
.L_971:
        /*000c*/ 	.word	0x00000000
        /*0010*/ 	.short	0x0000
        /*0012*/ 	.short	0x0000
        /*0014*/ 	.byte	0x00, 0xf0, 0xa1, 0x03


	//----- nvinfo : EIATTR_SPARSE_MMA_MASK
	.align		4
.L_972:
        /*0018*/ 	.byte	0x03, 0x50
        /*001a*/ 	.short	0x0000


	//----- nvinfo : EIATTR_MAXREG_COUNT
	.align		4
        /*001c*/ 	.byte	0x03, 0x1b
        /*001e*/ 	.short	0x00ff


	//----- nvinfo : EIATTR_MERCURY_ISA_VERSION
	.align		4
        /*0020*/ 	.byte	0x03, 0x5f
        /*0022*/ 	.short	0x0101


	//----- nvinfo : EIATTR_COOP_GROUP_MASK_REGIDS
	.align		4
        /*0024*/ 	.byte	0x04, 0x29
        /*0026*/ 	.short	(.L_974 - .L_973)


	//   ....[0]....
.L_973:
        /*0028*/ 	.word	0xffffffff


	//   ....[1]....
        /*002c*/ 	.word	0xffffffff


	//   ....[2]....
        /*0030*/ 	.word	0xffffffff


	//   ....[3]....
        /*0034*/ 	.word	0xffffffff


	//   ....[4]....
        /*0038*/ 	.word	0xffffffff


	//   ....[5]....
        /*003c*/ 	.word	0xffffffff


	//   ....[6]....
        /*0040*/ 	.word	0xffffffff


	//   ....[7]....
        /*0044*/ 	.word	0xffffffff


	//   ....[8]....
        /*0048*/ 	.word	0xffffffff


	//   ....[9]....
        /*004c*/ 	.word	0xffffffff


	//   ....[10]....
        /*0050*/ 	.word	0x0500003c


	//   ....[11]....
        /*0054*/ 	.word	0x0500003c


	//   ....[12]....
        /*0058*/ 	.word	0x0500003c


	//   ....[13]....
        /*005c*/ 	.word	0x0500003c


	//   ....[14]....
        /*0060*/ 	.word	0x0500003c


	//   ....[15]....
        /*0064*/ 	.word	0x0500003c


	//   ....[16]....
        /*0068*/ 	.word	0x0500003c


	//   ....[17]....
        /*006c*/ 	.word	0x0500003c


	//   ....[18]....
        /*0070*/ 	.word	0x0500003c


	//   ....[19]....
        /*0074*/ 	.word	0x0500003c


	//----- nvinfo : EIATTR_COOP_GROUP_INSTR_OFFSETS
	.align		4
.L_974:
        /*0078*/ 	.byte	0x04, 0x28
        /*007a*/ 	.short	(.L_976 - .L_975)


	//   ....[0]....
.L_975:
        /*007c*/ 	.word	0x000013c0


	//   ....[1]....
        /*0080*/ 	.word	0x000013f0


	//   ....[2]....
        /*0084*/ 	.word	0x00001410


	//   ....[3]....
        /*0088*/ 	.word	0x00001430


	//   ....[4]....
        /*008c*/ 	.word	0x00001450


	//   ....[5]....
        /*0090*/ 	.word	0x00001690


	//   ....[6]....
        /*0094*/ 	.word	0x000016b0


	//   ....[7]....
        /*0098*/ 	.word	0x000016d0


	//   ....[8]....
        /*009c*/ 	.word	0x000016f0


	//   ....[9]....
        /*00a0*/ 	.word	0x00001710


	//   ....[10]....
        /*00a4*/ 	.word	0x00001f60


	//   ....[11]....
        /*00a8*/ 	.word	0x00002010


	//   ....[12]....
        /*00ac*/ 	.word	0x00002080


	//   ....[13]....
        /*00b0*/ 	.word	0x000020f0


	//   ....[14]....
        /*00b4*/ 	.word	0x00002160


	//   ....[15]....
        /*00b8*/ 	.word	0x000023f0


	//   ....[16]....
        /*00bc*/ 	.word	0x00002460


	//   ....[17]....
        /*00c0*/ 	.word	0x000024d0


	//   ....[18]....
        /*00c4*/ 	.word	0x00002540


	//   ....[19]....
        /*00c8*/ 	.word	0x000025b0


	//----- nvinfo : EIATTR_VRC_CTA_INIT_COUNT
	.align		4
.L_976:
        /*00cc*/ 	.byte	0x02, 0x4a
	.zero		1
	.zero		1


	//----- nvinfo : EIATTR_EXIT_INSTR_OFFSETS
	.align		4
        /*00d0*/ 	.byte	0x04, 0x1c
        /*00d2*/ 	.short	(.L_978 - .L_977)


	//   ....[0]....
.L_977:
        /*00d4*/ 	.word	0x000003d0


	//   ....[1]....
        /*00d8*/ 	.word	0x00001ef0


	//----- nvinfo : EIATTR_MAX_THREADS
	.align		4
.L_978:
        /*00dc*/ 	.byte	0x04, 0x05
        /*00de*/ 	.short	(.L_980 - .L_979)
.L_979:
        /*00e0*/ 	.word	0x00000080
        /*00e4*/ 	.word	0x00000001
        /*00e8*/ 	.word	0x00000001


	//----- nvinfo : EIATTR_CRS_STACK_SIZE
	.align		4
.L_980:
        /*00ec*/ 	.byte	0x04, 0x1e
        /*00ee*/ 	.short	(.L_982 - .L_981)
.L_981:
        /*00f0*/ 	.word	0x00000000


	//----- nvinfo : EIATTR_CBANK_PARAM_SIZE
	.align		4
.L_982:
        /*00f4*/ 	.byte	0x03, 0x19
        /*00f6*/ 	.short	0x00e8


	//----- nvinfo : EIATTR_PARAM_CBANK
	.align		4
        /*00f8*/ 	.byte	0x04, 0x0a
        /*00fa*/ 	.short	(.L_984 - .L_983)
	.align		4
.L_983:
        /*00fc*/ 	.word	index@(.nv.constant0._ZN10layer_norm13ln_fwd_kernelINS_13Kernel_traitsI13__nv_bfloat16S2_S2_S2_fjLj512ELj1ELj4ELj1ELj16ENS_18Kernel_traits_baseILj512ES2_S2_S2_S2_fjLj128EEEEELb0ELb0ELb0ELb0EEEvNS_9FwdParamsE)
        /*0100*/ 	.short	0x0380
        /*0102*/ 	.short	0x00e8


	//----- nvinfo : EIATTR_SW_WAR
	.align		4
.L_984:
        /*0104*/ 	.byte	0x04, 0x36
        /*0106*/ 	.short	(.L_986 - .L_985)
.L_985:
        /*0108*/ 	.word	0x00000008
.L_986:


//--------------------- .nv.info._ZN10layer_norm13ln_fwd_kernelINS_13Kernel_traitsI13__nv_bfloat16S2_S2_S2_fjLj512ELj1ELj4ELj1ELj16ENS_18Kernel_traits_baseILj512ES2_S2_S2_S2_fjLj128EEEEELb0ELb0ELb0ELb1EEEvNS_9FwdParamsE --------------------------
	.section	.nv.info._ZN10layer_norm13ln_fwd_kernelINS_13Kernel_traitsI13__nv_bfloat16S2_S2_S2_fjLj512ELj1ELj4ELj1ELj16ENS_18Kernel_traits_baseILj512ES2_S2_S2_S2_fjLj128EEEEELb0ELb0ELb0ELb1EEEvNS_9FwdParamsE,"",@"SHT_CUDA_INFO"
	.sectionflags	@""
	.align	4


	//----- nvinfo : EIATTR_CUDA_API_VERSION
	.align		4
        /*0000*/ 	.byte	0x04, 0x37
        /*0002*/ 	.short	(.L_988 - .L_987)
.L_987:
        /*0004*/ 	.word	0x00000082


	//----- nvinfo : EIATTR_KPARAM_INFO
	.align		4
.L_988:
        /*0008*/ 	.byte	0x04, 0x17
        /*000a*/ 	.short	(.L_990 - .L_989)
.L_989:
        /*000c*/ 	.word	0x00000000
        /*0010*/ 	.short	0x0000
        /*0012*/ 	.short	0x0000
        /*0014*/ 	.byte	0x00, 0xf0, 0xa1, 0x03


	//----- nvinfo : EIATTR_SPARSE_MMA_MASK
	.align		4
.L_990:
        /*0018*/ 	.byte	0x03, 0x50
        /*001a*/ 	.short	0x0000


	//----- nvinfo : EIATTR_MAXREG_COUNT
	.align		4
        /*001c*/ 	.byte	0x03, 0x1b
        /*001e*/ 	.short	0x00ff


	//----- nvinfo : EIATTR_MERCURY_ISA_VERSION
	.align		4
        /*0020*/ 	.byte	0x03, 0x5f
        /*0022*/ 	.short	0x0101


	//----- nvinfo : EIATTR_COOP_GROUP_MASK_REGIDS
	.align		4
        /*0024*/ 	.byte	0x04, 0x29
        /*0026*/ 	.short	(.L_992 - .L_991)


	//   ....[0]....
.L_991:
        /*0028*/ 	.word	0xffffffff


	//   ....[1]....
        /*002c*/ 	.word	0xffffffff


	//   ....[2]....
        /*0030*/ 	.word	0xffffffff


	//   ....[3]....
        /*0034*/ 	.word	0xffffffff


	//   ....[4]....
        /*0038*/ 	.word	0xffffffff


	//   ....[5]....
        /*003c*/ 	.word	0xffffffff


	//   ....[6]....
        /*0040*/ 	.word	0xffffffff


	//   ....[7]....
        /*0044*/ 	.word	0xffffffff


	//   ....[8]....
        /*0048*/ 	.word	0xffffffff


	//   ....[9]....
        /*004c*/ 	.word	0xffffffff


	//   ....[10]....
        /*0050*/ 	.word	0x05000018


	//   ....[11]....
        /*0054*/ 	.word	0x05000018


	//   ....[12]....
        /*0058*/ 	.word	0x05000018


	//   ....[13]....
        /*005c*/ 	.word	0x05000018


	//   ....[14]....
        /*0060*/ 	.word	0x05000018


	//   ....[15]....
        /*0064*/ 	.word	0x05000018


	//   ....[16]....
        /*0068*/ 	.word	0x05000018


	//   ....[17]....
        /*006c*/ 	.word	0x05000018


	//   ....[18]....
        /*0070*/ 	.word	0x05000018


	//   ....[19]....
        /*0074*/ 	.word	0x05000018


	//----- nvinfo : EIATTR_COOP_GROUP_INSTR_OFFSETS
	.align		4
.L_992:
        /*0078*/ 	.byte	0x04, 0x28
        /*007a*/ 	.short	(.L_994 - .L_993)


	//   ....[0]....
.L_993:
        /*007c*/ 	.word	0x000013b0


	//   ....[1]....
        /*0080*/ 	.word	0x000013e0


	//   ....[2]....
        /*0084*/ 	.word	0x00001400


	//   ....[3]....
        /*0088*/ 	.word	0x00001420


	//   ....[4]....
        /*008c*/ 	.word	0x00001440


	//   ....[5]....
        /*0090*/ 	.word	0x00001670


	//   ....[6]....
        /*0094*/ 	.word	0x00001690


	//   ....[7]....
        /*0098*/ 	.word	0x000016b0


	//   ....[8]....
        /*009c*/ 	.word	0x000016d0


	//   ....[9]....
        /*00a0*/ 	.word	0x000016f0


	//   ....[10]....
        /*00a4*/ 	.word	0x00001c50


	//   ....[11]....
        /*00a8*/ 	.word	0x00001d00


	//   ....[12]....
        /*00ac*/ 	.word	0x00001d70


	//   ....[13]....
        /*00b0*/ 	.word	0x00001de0


	//   ....[14]....
        /*00b4*/ 	.word	0x00001e40


	//   ....[15]....
        /*00b8*/ 	.word	0x000020d0


	//   ....[16]....
        /*00bc*/ 	.word	0x00002140


	//   ....[17]....
        /*00c0*/ 	.word	0x000021b0


	//   ....[18]....
        /*00c4*/ 	.word	0x00002220


	//   ....[19]....
        /*00c8*/ 	.word	0x00002290


	//----- nvinfo : EIATTR_VRC_CTA_INIT_COUNT
	.align		4
.L_994:
        /*00cc*/ 	.byte	0x02, 0x4a
	.zero		1
	.zero		1


	//----- nvinfo : EIATTR_EXIT_INSTR_OFFSETS
	.align		4
        /*00d0*/ 	.byte	0x04, 0x1c
        /*00d2*/ 	.short	(.L_996 - .L_995)


	//   ....[0]....
.L_995:
        /*00d4*/ 	.word	0x00000210


	//   ....[1]....
        /*00d8*/ 	.word	0x00001be0


	//----- nvinfo : EIATTR_MAX_THREADS
	.align		4
.L_996:
        /*00dc*/ 	.byte	0x04, 0x05
        /*00de*/ 	.short	(.L_998 - .L_997)
.L_997:
        /*00e0*/ 	.word	0x00000080
        /*00e4*/ 	.word	0x00000001
        /*00e8*/ 	.word	0x00000001


	//----- nvinfo : EIATTR_CRS_STACK_SIZE
	.align		4
.L_998:
        /*00ec*/ 	.byte	0x04, 0x1e
        /*00ee*/ 	.short	(.L_1000 - .L_999)
.L_999:
        /*00f0*/ 	.word	0x00000000


	//----- nvinfo : EIATTR_CBANK_PARAM_SIZE
	.align		4
.L_1000:
        /*00f4*/ 	.byte	0x03, 0x19
        /*00f6*/ 	.short	0x00e8


	//----- nvinfo : EIATTR_PARAM_CBANK
	.align		4
        /*00f8*/ 	.byte	0x04, 0x0a
        /*00fa*/ 	.short	(.L_1002 - .L_1001)
	.align		4
.L_1001:
        /*00fc*/ 	.word	index@(.nv.constant0._ZN10layer_norm13ln_fwd_kernelINS_13Kernel_traitsI13__nv_bfloat16S2_S2_S2_fjLj512ELj1ELj4ELj1ELj16ENS_18Kernel_traits_baseILj512ES2_S2_S2_S2_fjLj128EEEEELb0ELb0ELb0ELb1EEEvNS_9FwdParamsE)
        /*0100*/ 	.short	0x0380
        /*0102*/ 	.short	0x00e8


	//----- nvinfo : EIATTR_SW_WAR
	.align		4
.L_1002:
        /*0104*/ 	.byte	0x04, 0x36
        /*0106*/ 	.short	(.L_1004 - .L_1003)
.L_1003:
        /*0108*/ 	.word	0x00000008
.L_1004:


//--------------------- .nv.info._ZN10layer_norm13ln_fwd_kernelINS_13Kernel_traitsI13__nv_bfloat16S2_S2_S2_fjLj512ELj1ELj4ELj1ELj16ENS_18Kernel_traits_baseILj512ES2_S2_S2_S2_fjLj128EEEEELb0ELb0ELb1ELb0EEEvNS_9FwdParamsE --------------------------
	.section	.nv.info._ZN10layer_norm13ln_fwd_kernelINS_13Kernel_traitsI13__nv_bfloat16S2_S2_S2_fjLj512ELj1ELj4ELj1ELj16ENS_18Kernel_traits_baseILj512ES2_S2_S2_S2_fjLj128EEEEELb0ELb0ELb1ELb0EEEvNS_9FwdParamsE,"",@"SHT_CUDA_INFO"
	.sectionflags	@""
	.align	4


	//----- nvinfo : EIATTR_CUDA_API_VERSION
	.align		4
        /*0000*/ 	.byte	0x04, 0x37
        /*0002*/ 	.short	(.L_1006 - .L_1005)
.L_1005:
        /*0004*/ 	.word	0x00000082


	//----- nvinfo : EIATTR_KPARAM_INFO
	.align		4
.L_1006:
        /*0008*/ 	.byte	0x04, 0x17
        /*000a*/ 	.short	(.L_1008 - .L_1007)
.L_1007:
        /*000c*/ 	.word	0x00000000
        /*0010*/ 	.short	0x0000
        /*0012*/ 	.short	0x0000
        /*0014*/ 	.byte	0x00, 0xf0, 0xa1, 0x03


	//----- nvinfo : EIATTR_SPARSE_MMA_MASK
	.align		4
.L_1008:
        /*0018*/ 	.byte	0x03, 0x50
        /*001a*/ 	.short	0x0000


	//----- nvinfo : EIATTR_MAXREG_COUNT
	.align		4
        /*001c*/ 	.byte	0x03, 0x1b
        /*001e*/ 	.short	0x00ff


	//----- nvinfo : EIATTR_MERCURY_ISA_VERSION
	.align		4
        /*0020*/ 	.byte	0x03, 0x5f
        /*0022*/ 	.short	0x0101


	//----- nvinfo : EIATTR_COOP_GROUP_MASK_REGIDS
	.align		4
        /*0024*/ 	.byte	0x04, 0x29
        /*0026*/ 	.short	(.L_1010 - .L_1009)


	//   ....[0]....
.L_1009:
        /*0028*/ 	.word	0xffffffff


	//   ....[1]....
        /*002c*/ 	.word	0xffffffff


	//   ....[2]....
        /*0030*/ 	.word	0xffffffff


	//   ....[3]....
        /*0034*/ 	.word	0xffffffff


	//   ....[4]....
        /*0038*/ 	.word	0xffffffff


	//   ....[5]....
        /*003c*/ 	.word	0xffffffff


	//   ....[6]....
        /*0040*/ 	.word	0xffffffff


	//   ....[7]....
        /*0044*/ 	.word	0xffffffff


	//   ....[8]....
        /*0048*/ 	.word	0xffffffff


	//   ....[9]....
        /*004c*/ 	.word	0xffffffff


	//   ....[10]....
        /*0050*/ 	.word	0x05000022


	//   ....[11]....
        /*0054*/ 	.word	0x05000022


	//   ....[12]....
        /*0058*/ 	.word	0x05000022


	//   ....[13]....
        /*005c*/ 	.word	0x05000022


	//   ....[14]....
        /*0060*/ 	.word	0x05000022


	//   ....[15]....
        /*0064*/ 	.word	0x05000022


	//   ....[16]....
        /*0068*/ 	.word	0x05000022


	//   ....[17]....
        /*006c*/ 	.word	0x05000022


	//   ....[18]....
        /*0070*/ 	.word	0x05000022


	//   ....[19]....
        /*0074*/ 	.word	0x05000022


	//----- nvinfo : EIATTR_COOP_GROUP_INSTR_OFFSETS
	.align		4
.L_1010:
        /*0078*/ 	.byte	0x04, 0x28
        /*007a*/ 	.short	(.L_1012 - .L_1011)


	//   ....[0]....
.L_1011:
        /*007c*/ 	.word	0x00001620


	//   ....[1]....
        /*0080*/ 	.word	0x00001640


	//   ....[2]....
        /*0084*/ 	.word	0x00001660


	//   ....[3]....
        /*0088*/ 	.word	0x00001690


	//   ....[4]....
        /*008c*/ 	.word	0x000016b0


	//   ....[5]....
        /*0090*/ 	.word	0x000018f0


	//   ....[6]....
        /*0094*/ 	.word	0x00001910


	//   ....[7]....
        /*0098*/ 	.word	0x00001930


	//   ....[8]....
        /*009c*/ 	.word	0x00001950


	//   ....[9]....
        /*00a0*/ 	.word	0x00001970


	//   ....[10]....
        /*00a4*/ 	.word	0x00002250


	//   ....[11]....
        /*00a8*/ 	.word	0x000022f0


	//   ....[12]....
        /*00ac*/ 	.word	0x00002360


	//   ....[13]....
        /*00b0*/ 	.word	0x000023e0


	//   ....[14]....
        /*00b4*/ 	.word	0x00002450


	//   ....[15]....
        /*00b8*/ 	.word	0x00002700


	//   ....[16]....
        /*00bc*/ 	.word	0x00002770


	//   ....[17]....
        /*00c0*/ 	.word	0x000027e0


	//   ....[18]....
        /*00c4*/ 	.word	0x00002850


	//   ....[19]....
        /*00c8*/ 	.word	0x000028c0


	//----- nvinfo : EIATTR_VRC_CTA_INIT_COUNT
	.align		4
.L_1012:
        /*00cc*/ 	.byte	0x02, 0x4a
	.zero		1
	.zero		1


	//----- nvinfo : EIATTR_EXIT_INSTR_OFFSETS
	.align		4
        /*00d0*/ 	.byte	0x04, 0x1c
        /*00d2*/ 	.short	(.L_1014 - .L_1013)


	//   ....[0]....
.L_1013:
        /*00d4*/ 	.word	0x00000390


	//   ....[1]....
        /*00d8*/ 	.word	0x000021e0


	//----- nvinfo : EIATTR_MAX_THREADS
	.align		4
.L_1014:
        /*00dc*/ 	.byte	0x04, 0x05
        /*00de*/ 	.short	(.L_1016 - .L_1015)
.L_1015:
        /*00e0*/ 	.word	0x00000080
        /*00e4*/ 	.word	0x00000001
        /*00e8*/ 	.word	0x00000001


	//----- nvinfo : EIATTR_CRS_STACK_SIZE
	.align		4
.L_1016:
        /*00ec*/ 	.byte	0x04, 0x1e
        /*00ee*/ 	.short	(.L_1018 - .L_1017)
.L_1017:
        /*00f0*/ 	.word	0x00000000


	//----- nvinfo : EIATTR_CBANK_PARAM_SIZE
	.align		4
.L_1018:
        /*00f4*/ 	.byte	0x03, 0x19
        /*00f6*/ 	.short	0x00e8


	//----- nvinfo : EIATTR_PARAM_CBANK
	.align		4
        /*00f8*/ 	.byte	0x04, 0x0a
        /*00fa*/ 	.short	(.L_1020 - .L_1019)
	.align		4
.L_1019:
        /*00fc*/ 	.word	index@(.nv.constant0._ZN10layer_norm13ln_fwd_kernelINS_13Kernel_traitsI13__nv_bfloat16S2_S2_S2_fjLj512ELj1ELj4ELj1ELj16ENS_18Kernel_traits_baseILj512ES2_S2_S2_S2_fjLj128EEEEELb0ELb0ELb1ELb0EEEvNS_9FwdParamsE)
        /*0100*/ 	.short	0x0380
        /*0102*/ 	.short	0x00e8


	//----- nvinfo : EIATTR_SW_WAR
	.align		4
.L_1020:
        /*0104*/ 	.byte	0x04, 0x36
        /*0106*/ 	.short	(.L_1022 - .L_1021)
.L_1021:
        /*0108*/ 	.word	0x00000008
.L_1022:


//--------------------- .nv.info._ZN10layer_norm13ln_fwd_kernelINS_13Kernel_traitsI13__nv_bfloat16S2_S2_S2_fjLj512ELj1ELj4ELj1ELj16ENS_18Kernel_traits_baseILj512ES2_S2_S2_S2_fjLj128EEEEELb0ELb0ELb1ELb1EEEvNS_9FwdParamsE --------------------------
	.section	.nv.info._ZN10layer_norm13ln_fwd_kernelINS_13Kernel_traitsI13__nv_bfloat16S2_S2_S2_fjLj512ELj1ELj4ELj1ELj16ENS_18Kernel_traits_baseILj512ES2_S2_S2_S2_fjLj128EEEEELb0ELb0ELb1ELb1EEEvNS_9FwdParamsE,"",@"SHT_CUDA_INFO"
	.sectionflags	@""
	.align	4


	//----- nvinfo : EIATTR_CUDA_API_VERSION
	.align		4
        /*0000*/ 	.byte	0x04, 0x37
        /*0002*/ 	.short	(.L_1024 - .L_1023)
.L_1023:
        /*0004*/ 	.word	0x00000082


	//----- nvinfo : EIATTR_KPARAM_INFO
	.align		4
.L_1024:
        /*0008*/ 	.byte	0x04, 0x17
        /*000a*/ 	.short	(.L_1026 - .L_1025)
.L_1025:
        /*000c*/ 	.word	0x00000000
        /*0010*/ 	.short	0x0000
        /*0012*/ 	.short	0x0000
        /*0014*/ 	.byte	0x00, 0xf0, 0xa1, 0x03


	//----- nvinfo : EIATTR_SPARSE_MMA_MASK
	.align		4
.L_1026:
        /*0018*/ 	.byte	0x03, 0x50
        /*001a*/ 	.short	0x0000


	//----- nvinfo : EIATTR_MAXREG_COUNT
	.align		4
        /*001c*/ 	.byte	0x03, 0x1b
        /*001e*/ 	.short	0x00ff


	//----- nvinfo : EIATTR_MERCURY_ISA_VERSION
	.align		4
        /*0020*/ 	.byte	0x03, 0x5f
        /*0022*/ 	.short	0x0101


	//----- nvinfo : EIATTR_COOP_GROUP_MASK_REGIDS
	.align		4
        /*0024*/ 	.byte	0x04, 0x29
        /*0026*/ 	.short	(.L_1028 - .L_1027)


	//   ....[0]....
.L_1027:
        /*0028*/ 	.word	0xffffffff


	//   ....[1]....
        /*002c*/ 	.word	0xffffffff


	//   ....[2]....
        /*0030*/ 	.word	0xffffffff


	//   ....[3]....
        /*0034*/ 	.word	0xffffffff


	//   ....[4]....
        /*0038*/ 	.word	0xffffffff


	//   ....[5]....
        /*003c*/ 	.word	0xffffffff


	//   ....[6]....
        /*0040*/ 	.word	0xffffffff


	//   ....[7]....
        /*0044*/ 	.word	0xffffffff


	//   ....[8]....
        /*0048*/ 	.word	0xffffffff


	//   ....[9]....
        /*004c*/ 	.word	0xffffffff


	//   ....[10]....
        /*0050*/ 	.word	0x05000019


	//   ....[11]....
        /*0054*/ 	.word	0x05000019


	//   ....[12]....
        /*0058*/ 	.word	0x05000019


	//   ....[13]....
        /*005c*/ 	.word	0x05000019


	//   ....[14]....
        /*0060*/ 	.word	0x05000019


	//   ....[15]....
        /*0064*/ 	.word	0x05000019


	//   ....[16]....
        /*0068*/ 	.word	0x05000019


	//   ....[17]....
        /*006c*/ 	.word	0x05000019


	//   ....[18]....
        /*0070*/ 	.word	0x05000019


	//   ....[19]....
        /*0074*/ 	.word	0x05000019


	//----- nvinfo : EIATTR_COOP_GROUP_INSTR_OFFSETS
	.align		4
.L_1028:
        /*0078*/ 	.byte	0x04, 0x28
        /*007a*/ 	.short	(.L_1030 - .L_1029)


	//   ....[0]....
.L_1029:
        /*007c*/ 	.word	0x000013b0


	//   ....[1]....
        /*0080*/ 	.word	0x000013e0


	//   ....[2]....
        /*0084*/ 	.word	0x00001400


	//   ....[3]....
        /*0088*/ 	.word	0x00001420


	//   ....[4]....
        /*008c*/ 	.word	0x00001440


	//   ....[5]....
        /*0090*/ 	.word	0x00001670


	//   ....[6]....
        /*0094*/ 	.word	0x00001690


	//   ....[7]....
        /*0098*/ 	.word	0x000016b0


	//   ....[8]....
        /*009c*/ 	.word	0x000016d0


	//   ....[9]....
        /*00a0*/ 	.word	0x000016f0


	//   ....[10]....
        /*00a4*/ 	.word	0x00001f80


	//   ....[11]....
        /*00a8*/ 	.word	0x00002030


	//   ....[12]....
        /*00ac*/ 	.word	0x000020a0


	//   ....[13]....
        /*00b0*/ 	.word	0x00002110


	//   ....[14]....
        /*00b4*/ 	.word	0x00002180


	//   ....[15]....
        /*00b8*/ 	.word	0x00002410


	//   ....[16]....
        /*00bc*/ 	.word	0x00002480


	//   ....[17]....
        /*00c0*/ 	.word	0x000024f0


	//   ....[18]....
        /*00c4*/ 	.word	0x00002560


	//   ....[19]....
        /*00c8*/ 	.word	0x000025d0


	//----- nvinfo : EIATTR_VRC_CTA_INIT_COUNT
	.align		4
.L_1030:
        /*00cc*/ 	.byte	0x02, 0x4a
	.zero		1
	.zero		1


	//----- nvinfo : EIATTR_EXIT_INSTR_OFFSETS
	.align		4
        /*00d0*/ 	.byte	0x04, 0x1c
        /*00d2*/ 	.short	(.L_1032 - .L_1031)


	//   ....[0]....
.L_1031:
        /*00d4*/ 	.word	0x000001f0


	//   ....[1]....
        /*00d8*/ 	.word	0x00001f10


	//----- nvinfo : EIATTR_MAX_THREADS
	.align		4
.L_1032:
        /*00dc*/ 	.byte	0x04, 0x05
        /*00de*/ 	.short	(.L_1034 - .L_1033)
.L_1033:
        /*00e0*/ 	.word	0x00000080
        /*00e4*/ 	.word	0x00000001
        /*00e8*/ 	.word	0x00000001


	//----- nvinfo : EIATTR_CRS_STACK_SIZE
	.align		4
.L_1034:
        /*00ec*/ 	.byte	0x04, 0x1e
        /*00ee*/ 	.short	(.L_1036 - .L_1035)
.L_1035:
        /*00f0*/ 	.word	0x00000000


	//----- nvinfo : EIATTR_CBANK_PARAM_SIZE
	.align		4
.L_1036:
        /*00f4*/ 	.byte	0x03, 0x19
        /*00f6*/ 	.short	0x00e8


	//----- nvinfo : EIATTR_PARAM_CBANK
	.align		4
        /*00f8*/ 	.byte	0x04, 0x0a
        /*00fa*/ 	.short	(.L_1038 - .L_1037)
	.align		4
.L_1037:
        /*00fc*/ 	.word	index@(.nv.constant0._ZN10layer_norm13ln_fwd_kernelINS_13Kernel_traitsI13__nv_bfloat16S2_S2_S2_fjLj512ELj1ELj4ELj1ELj16ENS_18Kernel_traits_baseILj512ES2_S2_S2_S2_fjLj128EEEEELb0ELb0ELb1ELb1EEEvNS_9FwdParamsE)
        /*0100*/ 	.short	0x0380
        /*0102*/ 	.short	0x00e8


	//----- nvinfo : EIATTR_SW_WAR
	.align		4
.L_1038:
        /*0104*/ 	.byte	0x04, 0x36
        /*0106*/ 	.short	(.L_1040 - .L_1039)
.L_1039:
        /*0108*/ 	.word	0x00000008
.L_1040:


//--------------------- .nv.info._ZN10layer_norm13ln_fwd_kernelINS_13Kernel_traitsI13__nv_bfloat16S2_S2_S2_fjLj512ELj1ELj4ELj1ELj16ENS_18Kernel_traits_baseILj512ES2_S2_S2_S2_fjLj128EEEEELb0ELb1ELb0ELb0EEEvNS_9FwdParamsE --------------------------
	.section	.nv.info._ZN10layer_norm13ln_fwd_kernelINS_13Kernel_traitsI13__nv_bfloat16S2_S2_S2_fjLj512ELj1ELj4ELj1ELj16ENS_18Kernel_traits_baseILj512ES2_S2_S2_S2_fjLj128EEEEELb0ELb1ELb0ELb0EEEvNS_9FwdParamsE,"",@"SHT_CUDA_INFO"
	.sectionflags	@""
	.align	4


	//----- nvinfo : EIATTR_CUDA_API_VERSION
	.align		4
        /*0000*/ 	.byte	0x04, 0x37
        /*0002*/ 	.short	(.L_1042 - .L_1041)
.L_1041:
        /*0004*/ 	.word	0x00000082


	//----- nvinfo : EIATTR_KPARAM_INFO
	.align		4
.L_1042:
        /*0008*/ 	.byte	0x04, 0x17
        /*000a*/ 	.short	(.L_1044 - .L_1043)
.L_1043:
        /*000c*/ 	.word	0x00000000
        /*0010*/ 	.short	0x0000
        /*0012*/ 	.short	0x0000
        /*0014*/ 	.byte	0x00, 0xf0, 0xa1, 0x03


	//----- nvinfo : EIATTR_SPARSE_MMA_MASK
	.align		4
.L_1044:
        /*0018*/ 	.byte	0x03, 0x50
        /*001a*/ 	.short	0x0000


	//----- nvinfo : EIATTR_MAXREG_COUNT
	.align		4
        /*001c*/ 	.byte	0x03, 0x1b
        /*001e*/ 	.short	0x00ff


	//----- nvinfo : EIATTR_MERCURY_ISA_VERSION
	.align		4
        /*0020*/ 	.byte	0x03, 0x5f
        /*0022*/ 	.short	0x0101


	//----- nvinfo : EIATTR_COOP_GROUP_MASK_REGIDS
	.align		4
        /*0024*/ 	.byte	0x04, 0x29
        /*0026*/ 	.short	(.L_1046 - .L_1045)


	//   ....[0]....
.L_1045:
        /*0028*/ 	.word	0xffffffff


	//   ....[1]....
        /*002c*/ 	.word	0xffffffff


	//   ....[2]....
        /*0030*/ 	.word	0xffffffff


	//   ....[3]....
        /*0034*/ 	.word	0xffffffff


	//   ....[4]....
        /*0038*/ 	.word	0xffffffff


	//   ....[5]....
        /*003c*/ 	.word	0xffffffff


	//   ....[6]....
        /*0040*/ 	.word	0xffffffff


	//   ....[7]....
        /*0044*/ 	.word	0xffffffff


	//   ....[8]....
        /*0048*/ 	.word	0xffffffff


	//   ....[9]....
        /*004c*/ 	.word	0xffffffff


	//   ....[10]....
        /*0050*/ 	.word	0x05000052


	//   ....[11]....
        /*0054*/ 	.word	0x05000052


	//   ....[12]....
        /*0058*/ 	.word	0x05000052


	//   ....[13]....
        /*005c*/ 	.word	0x05000052


	//   ....[14]....
        /*0060*/ 	.word	0x05000052


	//   ....[15]....
        /*0064*/ 	.word	0x05000052


	//   ....[16]....
        /*0068*/ 	.word	0x05000052


	//   ....[17]....
        /*006c*/ 	.word	0x05000052


	//   ....[18]....
        /*0070*/ 	.word	0x05000052


	//   ....[19]....
        /*0074*/ 	.word	0x05000052


	//----- nvinfo : EIATTR_COOP_GROUP_INSTR_OFFSETS
	.align		4
.L_1046:
        /*0078*/ 	.byte	0x04, 0x28
        /*007a*/ 	.short	(.L_1048 - .L_1047)


	//   ....[0]....
.L_1047:
        /*007c*/ 	.word	0x00001600


	//   ....[1]....
        /*0080*/ 	.word	0x00001620


	//   ....[2]....
        /*0084*/ 	.word	0x00001640


	//   ....[3]....
        /*0088*/ 	.word	0x00001660


	//   ....[4]....
        /*008c*/ 	.word	0x00001690


	//   ....[5]....
        /*0090*/ 	.word	0x000018d0


	//   ....[6]....
        /*0094*/ 	.word	0x000018f0


	//   ....[7]....
        /*0098*/ 	.word	0x00001910


	//   ....[8]....
        /*009c*/ 	.word	0x00001930


	//   ....[9]....
        /*00a0*/ 	.word	0x00001950


	//   ....[10]....
        /*00a4*/ 	.word	0x00002130


	//   ....[11]....
        /*00a8*/ 	.word	0x000021d0


	//   ....[12]....
        /*00ac*/ 	.word	0x00002240


	//   ....[13]....
        /*00b0*/ 	.word	0x000022b0


	//   ....[14]....
        /*00b4*/ 	.word	0x00002330


	//   ....[15]....
        /*00b8*/ 	.word	0x000025c0


	//   ....[16]....
        /*00bc*/ 	.word	0x00002630


	//   ....[17]....
        /*00c0*/ 	.word	0x000026a0


	//   ....[18]....
        /*00c4*/ 	.word	0x00002710


	//   ....[19]....
        /*00c8*/ 	.word	0x00002780


	//----- nvinfo : EIATTR_VRC_CTA_INIT_COUNT
	.align		4
.L_1048:
        /*00cc*/ 	.byte	0x02, 0x4a
	.zero		1
	.zero		1


	//----- nvinfo : EIATTR_EXIT_INSTR_OFFSETS
	.align		4
        /*00d0*/ 	.byte	0x04, 0x1c
        /*00d2*/ 	.short	(.L_1050 - .L_1049)


	//   ....[0]....
.L_1049:
        /*00d4*/ 	.word	0x00000450


	//   ....[1]....
        /*00d8*/ 	.word	0x000020c0


	//----- nvinfo : EIATTR_MAX_THREADS
	.align		4
.L_1050:
        /*00dc*/ 	.byte	0x04, 0x05
        /*00de*/ 	.short	(.L_1052 - .L_1051)
.L_1051:
        /*00e0*/ 	.word	0x00000080
        /*00e4*/ 	.word	0x00000001
        /*00e8*/ 	.word	0x00000001


	//----- nvinfo : EIATTR_CRS_STACK_SIZE
	.align		4
.L_1052:
        /*00ec*/ 	.byte	0x04, 0x1e
        /*00ee*/ 	.short	(.L_1054 - .L_1053)
.L_1053:
        /*00f0*/ 	.word	0x00000000


	//----- nvinfo : EIATTR_CBANK_PARAM_SIZE
	.align		4
.L_1054:
        /*00f4*/ 	.byte	0x03, 0x19
        /*00f6*/ 	.short	0x00e8


	//----- nvinfo : EIATTR_PARAM_CBANK
	.align		4
        /*00f8*/ 	.byte	0x04, 0x0a
        /*00fa*/ 	.short	(.L_1056 - .L_1055)
	.align		4
.L_1055:
        /*00fc*/ 	.word	index@(.nv.constant0._ZN10layer_norm13ln_fwd_kernelINS_13Kernel_traitsI13__nv_bfloat16S2_S2_S2_fjLj512ELj1ELj4ELj1ELj16ENS_18Kernel_traits_baseILj512ES2_S2_S2_S2_fjLj128EEEEELb0ELb1ELb0ELb0EEEvNS_9FwdParamsE)
        /*0100*/ 	.short	0x0380
        /*0102*/ 	.short	0x00e8


	//----- nvinfo : EIATTR_SW_WAR
	.align		4
.L_1056:
        /*0104*/ 	.byte	0x04, 0x36
        /*0106*/ 	.short	(.L_1058 - .L_1057)
.L_1057:
        /*0108*/ 	.word	0x00000008
.L_1058:


//--------------------- .nv.info._ZN10layer_norm13ln_fwd_kernelINS_13Kernel_traitsI13__nv_bfloat16S2_S2_S2_fjLj512ELj1ELj4ELj1ELj16ENS_18Kernel_traits_baseILj512ES2_S2_S2_S2_fjLj128EEEEELb0ELb1ELb0ELb1EEEvNS_9FwdParamsE --------------------------
	.section	.nv.info._ZN10layer_norm13ln_fwd_kernelINS_13Kernel_traitsI13__nv_bfloat16S2_S2_S2_fjLj512ELj1ELj4ELj1ELj16ENS_18Kernel_traits_baseILj512ES2_S2_S2_S2_fjLj128EEEEELb0ELb1ELb0ELb1EEEvNS_9FwdParamsE,"",@"SHT_CUDA_INFO"
	.sectionflags	@""
	.align	4


	//----- nvinfo : EIATTR_CUDA_API_VERSION
	.align		4
        /*0000*/ 	.byte	0x04, 0x37
        /*0002*/ 	.short	(.L_1060 - .L_1059)
.L_1059:
        /*0004*/ 	.word	0x00000082


	//----- nvinfo : EIATTR_KPARAM_INFO
	.align		4
.L_1060:
        /*0008*/ 	.byte	0x04, 0x17
        /*000a*/ 	.short	(.L_1062 - .L_1061)
.L_1061:
        /*000c*/ 	.word	0x00000000
        /*0010*/ 	.short	0x0000
        /*0012*/ 	.short	0x0000
        /*0014*/ 	.byte	0x00, 0xf0, 0xa1, 0x03


	//----- nvinfo : EIATTR_SPARSE_MMA_MASK
	.align		4
.L_1062:
        /*0018*/ 	.byte	0x03, 0x50
        /*001a*/ 	.short	0x0000


	//----- nvinfo : EIATTR_MAXREG_COUNT
	.align		4
        /*001c*/ 	.byte	0x03, 0x1b
        /*001e*/ 	.short	0x00ff


	//----- nvinfo : EIATTR_MERCURY_ISA_VERSION
	.align		4
        /*0020*/ 	.byte	0x03, 0x5f
        /*0022*/ 	.short	0x0101


	//----- nvinfo : EIATTR_COOP_GROUP_MASK_REGIDS
	.align		4
        /*0024*/ 	.byte	0x04, 0x29
        /*0026*/ 	.short	(.L_1064 - .L_1063)


	//   ....[0]....
.L_1063:
        /*0028*/ 	.word	0xffffffff


	//   ....[1]....
        /*002c*/ 	.word	0xffffffff


	//   ....[2]....
        /*0030*/ 	.word	0xffffffff


	//   ....[3]....
        /*0034*/ 	.word	0xffffffff


	//   ....[4]....
        /*0038*/ 	.word	0xffffffff


	//   ....[5]....
        /*003c*/ 	.word	0xffffffff


	//   ....[6]....
        /*0040*/ 	.word	0xffffffff


	//   ....[7]....
        /*0044*/ 	.word	0xffffffff


	//   ....[8]....
        /*0048*/ 	.word	0xffffffff


	//   ....[9]....
        /*004c*/ 	.word	0xffffffff


	//   ....[10]....
        /*0050*/ 	.word	0xffffffff


	//   ....[11]....
        /*0054*/ 	.word	0xffffffff


	//   ....[12]....
        /*0058*/ 	.word	0xffffffff


	//   ....[13]....
        /*005c*/ 	.word	0xffffffff


	//   ....[14]....
        /*0060*/ 	.word	0xffffffff


	//   ....[15]....
        /*0064*/ 	.word	0xffffffff


	//   ....[16]....
        /*0068*/ 	.word	0xffffffff


	//   ....[17]....
        /*006c*/ 	.word	0xffffffff


	//   ....[18]....
        /*0070*/ 	.word	0xffffffff


	//   ....[19]....
        /*0074*/ 	.word	0xffffffff


	//   ....[20]....
        /*0078*/ 	.word	0x05000017


	//   ....[21]....
        /*007c*/ 	.word	0x05000017


	//   ....[22]....
        /*0080*/ 	.word	0x05000017


	//   ....[23]....
        /*0084*/ 	.word	0x05000017


	//   ....[24]....
        /*0088*/ 	.word	0x05000017


	//   ....[25]....
        /*008c*/ 	.word	0x05000017


	//   ....[26]....
        /*0090*/ 	.word	0x05000017


	//   ....[27]....
        /*0094*/ 	.word	0x05000017


	//   ....[28]....
        /*0098*/ 	.word	0x05000017


	//   ....[29]....
        /*009c*/ 	.word	0x05000017


	//   ....[30]....
        /*00a0*/ 	.word	0x05000017


	//   ....[31]....
        /*00a4*/ 	.word	0x05000017


	//   ....[32]....
        /*00a8*/ 	.word	0x05000017


	//   ....[33]....
        /*00ac*/ 	.word	0x05000017


	//   ....[34]....
        /*00b0*/ 	.word	0x05000017


	//   ....[35]....
        /*00b4*/ 	.word	0x05000017


	//   ....[36]....
        /*00b8*/ 	.word	0x05000017


	//   ....[37]....
        /*00bc*/ 	.word	0x05000017


	//   ....[38]....
        /*00c0*/ 	.word	0x05000017


	//   ....[39]....
        /*00c4*/ 	.word	0x05000017


	//----- nvinfo : EIATTR_COOP_GROUP_INSTR_OFFSETS
	.align		4
.L_1064:
        /*00c8*/ 	.byte	0x04, 0x28
        /*00ca*/ 	.short	(.L_1066 - .L_1065)


	//   ....[0]....
.L_1065:
        /*00cc*/ 	.word	0x00001450


	//   ....[1]....
        /*00d0*/ 	.word	0x00001480


	//   ....[2]....
        /*00d4*/ 	.word	0x000014a0


	//   ....[3]....
        /*00d8*/ 	.word	0x000014c0


	//   ....[4]....
        /*00dc*/ 	.word	0x000014e0


	//   ....[5]....
        /*00e0*/ 	.word	0x00001710


	//   ....[6]....
        /*00e4*/ 	.word	0x00001730


	//   ....[7]....
        /*00e8*/ 	.word	0x00001750


	//   ....[8]....
        /*00ec*/ 	.word	0x00001770


	//   ....[9]....
        /*00f0*/ 	.word	0x00001790


	//   ....[10]....
        /*00f4*/ 	.word	0x00002dd0


	//   ....[11]....
        /*00f8*/ 	.word	0x00002e00


	//   ....[12]....
        /*00fc*/ 	.word	0x00002e20


	//   ....[13]....
        /*0100*/ 	.word	0x00002e40


	//   ....[14]....
        /*0104*/ 	.word	0x00002e60


	//   ....[15]....
        /*0108*/ 	.word	0x00003090


	//   ....[16]....
        /*010c*/ 	.word	0x000030b0


	//   ....[17]....
        /*0110*/ 	.word	0x000030d0


	//   ....[18]....
        /*0114*/ 	.word	0x000030f0


	//   ....[19]....
        /*0118*/ 	.word	0x00003110


	//   ....[20]....
        /*011c*/ 	.word	0x00003670


	//   ....[21]....
        /*0120*/ 	.word	0x00003710


	//   ....[22]....
        /*0124*/ 	.word	0x00003770


	//   ....[23]....
        /*0128*/ 	.word	0x000037d0


	//   ....[24]....
        /*012c*/ 	.word	0x00003830


	//   ....[25]....
        /*0130*/ 	.word	0x00003a90


	//   ....[26]....
        /*0134*/ 	.word	0x00003af0


	//   ....[27]....
        /*0138*/ 	.word	0x00003b50


	//   ....[28]....
        /*013c*/ 	.word	0x00003bb0


	//   ....[29]....
        /*0140*/ 	.word	0x00003c10


	//   ....[30]....
        /*0144*/ 	.word	0x00003c90


	//   ....[31]....
        /*0148*/ 	.word	0x00003d30


	//   ....[32]....
        /*014c*/ 	.word	0x00003d90


	//   ....[33]....
        /*0150*/ 	.word	0x00003df0


	//   ....[34]....
        /*0154*/ 	.word	0x00003e50


	//   ....[35]....
        /*0158*/ 	.word	0x000040b0


	//   ....[36]....
        /*015c*/ 	.word	0x00004110


	//   ....[37]....
        /*0160*/ 	.word	0x00004170


	//   ....[38]....
        /*0164*/ 	.word	0x000041d0


	//   ....[39]....
        /*0168*/ 	.word	0x00004230


	//----- nvinfo : EIATTR_VRC_CTA_INIT_COUNT
	.align		4
.L_1066:
        /*016c*/ 	.byte	0x02, 0x4a
	.zero		1
	.zero		1


	//----- nvinfo : EIATTR_EXIT_INSTR_OFFSETS
	.align		4
        /*0170*/ 	.byte	0x04, 0x1c
        /*0172*/ 	.short	(.L_1068 - .L_1067)


	//   ....[0]....
.L_1067:
        /*0174*/ 	.word	0x00000250


	//   ....[1]....
        /*0178*/ 	.word	0x00001ca0


	//   ....[2]....
        /*017c*/ 	.word	0x00003610


	//----- nvinfo : EIATTR_MAX_THREADS
	.align		4
.L_1068:
        /*0180*/ 	.byte	0x04, 0x05
        /*0182*/ 	.short	(.L_1070 - .L_1069)
.L_1069:
        /*0184*/ 	.word	0x00000080
        /*0188*/ 	.word	0x00000001
        /*018c*/ 	.word	0x00000001


	//----- nvinfo : EIATTR_CRS_STACK_SIZE
	.align		4
.L_1070:
        /*0190*/ 	.byte	0x04, 0x1e
        /*0192*/ 	.short	(.L_1072 - .L_1071)
.L_1071:
        /*0194*/ 	.word	0x00000000


	//----- nvinfo : EIATTR_CBANK_PARAM_SIZE
	.align		4
.L_1072:
        /*0198*/ 	.byte	0x03, 0x19
        /*019a*/ 	.short	0x00e8


	//----- nvinfo : EIATTR_PARAM_CBANK
	.align		4
        /*019c*/ 	.byte	0x04, 0x0a
        /*019e*/ 	.short	(.L_1074 - .L_1073)
	.align		4
.L_1073:
        /*01a0*/ 	.word	index@(.nv.constant0._ZN10layer_norm13ln_fwd_kernelINS_13Kernel_traitsI13__nv_bfloat16S2_S2_S2_fjLj512ELj1ELj4ELj1ELj16ENS_18Kernel_traits_baseILj512ES2_S2_S2_S2_fjLj128EEEEELb0ELb1ELb0ELb1EEEvNS_9FwdParamsE)
        /*01a4*/ 	.short	0x0380
        /*01a6*/ 	.short	0x00e8


	//----- nvinfo : EIATTR_SW_WAR
	.align		4
.L_1074:
        /*01a8*/ 	.byte	0x04, 0x36
        /*01aa*/ 	.short	(.L_1076 - .L_1075)
.L_1075:
        /*01ac*/ 	.word	0x00000008
.L_1076:


//--------------------- .nv.info._ZN10layer_norm13ln_fwd_kernelINS_13Kernel_traitsI13__nv_bfloat16S2_S2_S2_fjLj512ELj1ELj4ELj1ELj16ENS_18Kernel_traits_baseILj512ES2_S2_S2_S2_fjLj128EEEEELb0ELb1ELb1ELb0EEEvNS_9FwdParamsE --------------------------
	.section	.nv.info._ZN10layer_norm13ln_fwd_kernelINS_13Kernel_traitsI13__nv_bfloat16S2_S2_S2_fjLj512ELj1ELj4ELj1ELj16ENS_18Kernel_traits_baseILj512ES2_S2_S2_S2_fjLj128EEEEELb0ELb1ELb1ELb0EEEvNS_9FwdParamsE,"",@"SHT_CUDA_INFO"
	.sectionflags	@""
	.align	4


	//----- nvinfo : EIATTR_CUDA_API_VERSION
	.align		4
        /*0000*/ 	.byte	0x04, 0x37
        /*0002*/ 	.short	(.L_1078 - .L_1077)
.L_1077:
        /*0004*/ 	.word	0x00000082


	//----- nvinfo : EIATTR_KPARAM_INFO
	.align		4
.L_1078:
        /*0008*/ 	.byte	0x04, 0x17
        /*000a*/ 	.short	(.L_1080 - .L_1079)
.L_1079:
        /*000c*/ 	.word	0x00000000
        /*0010*/ 	.short	0x0000
        /*0012*/ 	.short	0x0000
        /*0014*/ 	.byte	0x00, 0xf0, 0xa1, 0x03


	//----- nvinfo : EIATTR_SPARSE_MMA_MASK
	.align		4
.L_1080:
        /*0018*/ 	.byte	0x03, 0x50
        /*001a*/ 	.short	0x0000


	//----- nvinfo : EIATTR_MAXREG_COUNT
	.align		4
        /*001c*/ 	.byte	0x03, 0x1b
        /*001e*/ 	.short	0x00ff


	//----- nvinfo : EIATTR_MERCURY_ISA_VERSION
	.align		4
        /*0020*/ 	.byte	0x03, 0x5f
        /*0022*/ 	.short	0x0101


	//----- nvinfo : EIATTR_COOP_GROUP_MASK_REGIDS
	.align		4
        /*0024*/ 	.byte	0x04, 0x29
        /*0026*/ 	.short	(.L_1082 - .L_1081)


	//   ....[0]....
.L_1081:
        /*0028*/ 	.word	0xffffffff


	//   ....[1]....
        /*002c*/ 	.word	0xffffffff


	//   ....[2]....
        /*0030*/ 	.word	0xffffffff


	//   ....[3]....
        /*0034*/ 	.word	0xffffffff


	//   ....[4]....
        /*0038*/ 	.word	0xffffffff


	//   ....[5]....
        /*003c*/ 	.word	0xffffffff


	//   ....[6]....
        /*0040*/ 	.word	0xffffffff


	//   ....[7]....
        /*0044*/ 	.word	0xffffffff


	//   ....[8]....
        /*0048*/ 	.word	0xffffffff


	//   ....[9]....
        /*004c*/ 	.word	0xffffffff


	//   ....[10]....
        /*0050*/ 	.word	0x05000056


	//   ....[11]....
        /*0054*/ 	.word	0x05000056


	//   ....[12]....
        /*0058*/ 	.word	0x05000056


	//   ....[13]....
        /*005c*/ 	.word	0x05000056


	//   ....[14]....
        /*0060*/ 	.word	0x05000056


	//   ....[15]....
        /*0064*/ 	.word	0x05000056


	//   ....[16]....
        /*0068*/ 	.word	0x05000056


	//   ....[17]....
        /*006c*/ 	.word	0x05000056


	//   ....[18]....
        /*0070*/ 	.word	0x05000056


	//   ....[19]....
        /*0074*/ 	.word	0x05000056


	//----- nvinfo : EIATTR_COOP_GROUP_INSTR_OFFSETS
	.align		4
.L_1082:
        /*0078*/ 	.byte	0x04, 0x28
        /*007a*/ 	.short	(.L_1084 - .L_1083)


	//   ....[0]....
.L_1083:
        /*007c*/ 	.word	0x00001c40


	//   ....[1]....
        /*0080*/ 	.word	0x00001c60


	//   ....[2]....
        /*0084*/ 	.word	0x00001c80


	//   ....[3]....
        /*0088*/ 	.word	0x00001cb0


	//   ....[4]....
        /*008c*/ 	.word	0x00001cd0


	//   ....[5]....
        /*0090*/ 	.word	0x00001f10


	//   ....[6]....
        /*0094*/ 	.word	0x00001f30


	//   ....[7]....
        /*0098*/ 	.word	0x00001f50


	//   ....[8]....
        /*009c*/ 	.word	0x00001f70


	//   ....[9]....
        /*00a0*/ 	.word	0x00001f90


	//   ....[10]....
        /*00a4*/ 	.word	0x000027f0


	//   ....[11]....
        /*00a8*/ 	.word	0x00002890


	//   ....[12]....
        /*00ac*/ 	.word	0x00002900


	//   ....[13]....
        /*00b0*/ 	.word	0x00002980


	//   ....[14]....
        /*00b4*/ 	.word	0x000029f0


	//   ....[15]....
        /*00b8*/ 	.word	0x00002c80


	//   ....[16]....
        /*00bc*/ 	.word	0x00002cf0


	//   ....[17]....
        /*00c0*/ 	.word	0x00002d60


	//   ....[18]....
        /*00c4*/ 	.word	0x00002dd0


	//   ....[19]....
        /*00c8*/ 	.word	0x00002e40


	//----- nvinfo : EIATTR_VRC_CTA_INIT_COUNT
	.align		4
.L_1084:
        /*00cc*/ 	.byte	0x02, 0x4a
	.zero		1
	.zero		1


	//----- nvinfo : EIATTR_EXIT_INSTR_OFFSETS
	.align		4
        /*00d0*/ 	.byte	0x04, 0x1c
        /*00d2*/ 	.short	(.L_1086 - .L_1085)


	//   ....[0]....
.L_1085:
        /*00d4*/ 	.word	0x00000450


	//   ....[1]....
        /*00d8*/ 	.word	0x00002780


	//----- nvinfo : EIATTR_MAX_THREADS
	.align		4
.L_1086:
        /*00dc*/ 	.byte	0x04, 0x05
        /*00de*/ 	.short	(.L_1088 - .L_1087)
.L_1087:
        /*00e0*/ 	.word	0x00000080
        /*00e4*/ 	.word	0x00000001
        /*00e8*/ 	.word	0x00000001


	//----- nvinfo : EIATTR_CRS_STACK_SIZE
	.align		4
.L_1088:
        /*00ec*/ 	.byte	0x04, 0x1e
        /*00ee*/ 	.short	(.L_1090 - .L_1089)
.L_1089:
        /*00f0*/ 	.word	0x00000000


	//----- nvinfo : EIATTR_CBANK_PARAM_SIZE
	.align		4
.L_1090:
        /*00f4*/ 	.byte	0x03, 0x19
        /*00f6*/ 	.short	0x00e8


	//----- nvinfo : EIATTR_PARAM_CBANK
	.align		4
        /*00f8*/ 	.byte	0x04, 0x0a
        /*00fa*/ 	.short	(.L_1092 - .L_1091)
	.align		4
.L_1091:
        /*00fc*/ 	.word	index@(.nv.constant0._ZN10layer_norm13ln_fwd_kernelINS_13Kernel_traitsI13__nv_bfloat16S2_S2_S2_fjLj512ELj1ELj4ELj1ELj16ENS_18Kernel_traits_baseILj512ES2_S2_S2_S2_fjLj128EEEEELb0ELb1ELb1ELb0EEEvNS_9FwdParamsE)
        /*0100*/ 	.short	0x0380
        /*0102*/ 	.short	0x00e8


	//----- nvinfo : EIATTR_SW_WAR
	.align		4
.L_1092:
        /*0104*/ 	.byte	0x04, 0x36
        /*0106*/ 	.short	(.L_1094 - .L_1093)
.L_1093:
        /*0108*/ 	.word	0x00000008
.L_1094:


//--------------------- .nv.info._ZN10layer_norm13ln_fwd_kernelINS_13Kernel_traitsI13__nv_bfloat16S2_S2_S2_fjLj512ELj1ELj4ELj1ELj16ENS_18Kernel_traits_baseILj512ES2_S2_S2_S2_fjLj128EEEEELb0ELb1ELb1ELb1EEEvNS_9FwdParamsE --------------------------
	.section	.nv.info._ZN10layer_norm13ln_fwd_kernelINS_13Kernel_traitsI13__nv_bfloat16S2_S2_S2_fjLj512ELj1ELj4ELj1ELj16ENS_18Kernel_traits_baseILj512ES2_S2_S2_S2_fjLj128EEEEELb0ELb1ELb1ELb1EEEvNS_9FwdParamsE,"",@"SHT_CUDA_INFO"
	.sectionflags	@""
	.align	4


	//----- nvinfo : EIATTR_CUDA_API_VERSION
	.align		4
        /*0000*/ 	.byte	0x04, 0x37
        /*0002*/ 	.short	(.L_1096 - .L_1095)
.L_1095:
        /*0004*/ 	.word	0x00000082


	//----- nvinfo : EIATTR_KPARAM_INFO
	.align		4
.L_1096:
        /*0008*/ 	.byte	0x04, 0x17
        /*000a*/ 	.short	(.L_1098 - .L_1097)
.L_1097:
        /*000c*/ 	.word	0x00000000
        /*0010*/ 	.short	0x0000
        /*0012*/ 	.short	0x0000
        /*0014*/ 	.byte	0x00, 0xf0, 0xa1, 0x03


	//----- nvinfo : EIATTR_SPARSE_MMA_MASK
	.align		4
.L_1098:
        /*0018*/ 	.byte	0x03, 0x50
        /*001a*/ 	.short	0x0000


	//----- nvinfo : EIATTR_MAXREG_COUNT
	.align		4
        /*001c*/ 	.byte	0x03, 0x1b
        /*001e*/ 	.short	0x00ff


	//----- nvinfo : EIATTR_MERCURY_ISA_VERSION
	.align		4
        /*0020*/ 	.byte	0x03, 0x5f
        /*0022*/ 	.short	0x0101


	//----- nvinfo : EIATTR_COOP_GROUP_MASK_REGIDS
	.align		4
        /*0024*/ 	.byte	0x04, 0x29
        /*0026*/ 	.short	(.L_1100 - .L_1099)


	//   ....[0]....
.L_1099:
        /*0028*/ 	.word	0xffffffff


	//   ....[1]....
        /*002c*/ 	.word	0xffffffff


	//   ....[2]....
        /*0030*/ 	.word	0xffffffff


	//   ....[3]....
        /*0034*/ 	.word	0xffffffff


	//   ....[4]....
        /*0038*/ 	.word	0xffffffff


	//   ....[5]....
        /*003c*/ 	.word	0xffffffff


	//   ....[6]....
        /*0040*/ 	.word	0xffffffff


	//   ....[7]....
        /*0044*/ 	.word	0xffffffff


	//   ....[8]....
        /*0048*/ 	.word	0xffffffff


	//   ....[9]....
        /*004c*/ 	.word	0xffffffff


	//   ....[10]....
        /*0050*/ 	.word	0x05000055


	//   ....[11]....
        /*0054*/ 	.word	0x05000055


	//   ....[12]....
        /*0058*/ 	.word	0x05000055


	//   ....[13]....
        /*005c*/ 	.word	0x05000055


	//   ....[14]....
        /*0060*/ 	.word	0x05000055


	//   ....[15]....
        /*0064*/ 	.word	0x05000055


	//   ....[16]....
        /*0068*/ 	.word	0x05000055


	//   ....[17]....
        /*006c*/ 	.word	0x05000055


	//   ....[18]....
        /*0070*/ 	.word	0x05000055


	//   ....[19]....
        /*0074*/ 	.word	0x05000055


	//----- nvinfo : EIATTR_COOP_GROUP_INSTR_OFFSETS
	.align		4
.L_1100:
        /*0078*/ 	.byte	0x04, 0x28
        /*007a*/ 	.short	(.L_1102 - .L_1101)


	//   ....[0]....
.L_1101:
        /*007c*/ 	.word	0x00001ac0


	//   ....[1]....
        /*0080*/ 	.word	0x00001af0


	//   ....[2]....
        /*0084*/ 	.word	0x00001b10


	//   ....[3]....
        /*0088*/ 	.word	0x00001b30


	//   ....[4]....
        /*008c*/ 	.word	0x00001b50


	//   ....[5]....
        /*0090*/ 	.word	0x00001d80


	//   ....[6]....
        /*0094*/ 	.word	0x00001da0


	//   ....[7]....
        /*0098*/ 	.word	0x00001dc0


	//   ....[8]....
        /*009c*/ 	.word	0x00001de0


	//   ....[9]....
        /*00a0*/ 	.word	0x00001e00


	//   ....[10]....
        /*00a4*/ 	.word	0x00002600


	//   ....[11]....
        /*00a8*/ 	.word	0x000026b0


	//   ....[12]....
        /*00ac*/ 	.word	0x00002720


	//   ....[13]....
        /*00b0*/ 	.word	0x00002790


	//   ....[14]....
        /*00b4*/ 	.word	0x00002800


	//   ....[15]....
        /*00b8*/ 	.word	0x00002a80


	//   ....[16]....
        /*00bc*/ 	.word	0x00002af0


	//   ....[17]....
        /*00c0*/ 	.word	0x00002b60


	//   ....[18]....
        /*00c4*/ 	.word	0x00002bd0


	//   ....[19]....
        /*00c8*/ 	.word	0x00002c40


	//----- nvinfo : EIATTR_VRC_CTA_INIT_COUNT
	.align		4
.L_1102:
        /*00cc*/ 	.byte	0x02, 0x4a
	.zero		1
	.zero		1


	//----- nvinfo : EIATTR_EXIT_INSTR_OFFSETS
	.align		4
        /*00d0*/ 	.byte	0x04, 0x1c
        /*00d2*/ 	.short	(.L_1104 - .L_1103)


	//   ....[0]....
.L_1103:
        /*00d4*/ 	.word	0x000003c0


	//   ....[1]....
        /*00d8*/ 	.word	0x00002590


	//----- nvinfo : EIATTR_MAX_THREADS
	.align		4
.L_1104:
        /*00dc*/ 	.byte	0x04, 0x05
        /*00de*/ 	.short	(.L_1106 - .L_1105)
.L_1105:
        /*00e0*/ 	.word	0x00000080
        /*00e4*/ 	.word	0x00000001
        /*00e8*/ 	.word	0x00000001


	//----- nvinfo : EIATTR_CRS_STACK_SIZE
	.align		4
.L_1106:
        /*00ec*/ 	.byte	0x04, 0x1e
        /*00ee*/ 	.short	(.L_1108 - .L_1107)
.L_1107:
        /*00f0*/ 	.word	0x00000000


	//----- nvinfo : EIATTR_CBANK_PARAM_SIZE
	.align		4
.L_1108:
        /*00f4*/ 	.byte	0x03, 0x19
        /*00f6*/ 	.short	0x00e8


	//----- nvinfo : EIATTR_PARAM_CBANK
	.align		4
        /*00f8*/ 	.byte	0x04, 0x0a
        /*00fa*/ 	.short	(.L_1110 - .L_1109)
	.align		4
.L_1109:
        /*00fc*/ 	.word	index@(.nv.constant0._ZN10layer_norm13ln_fwd_kernelINS_13Kernel_traitsI13__nv_bfloat16S2_S2_S2_fjLj512ELj1ELj4ELj1ELj16ENS_18Kernel_traits_baseILj512ES2_S2_S2_S2_fjLj128EEEEELb0ELb1ELb1ELb1EEEvNS_9FwdParamsE)
        /*0100*/ 	.short	0x0380
        /*0102*/ 	.short	0x00e8


	//----- nvinfo : EIATTR_SW_WAR
	.align		4
.L_1110:
        /*0104*/ 	.byte	0x04, 0x36
        /*0106*/ 	.short	(.L_1112 - .L_1111)
.L_1111:
        /*0108*/ 	.word	0x00000008
.L_1112:


//--------------------- .nv.info._ZN10layer_norm13ln_fwd_kernelINS_13Kernel_traitsI13__nv_bfloat16S2_S2_S2_fjLj512ELj1ELj4ELj1ELj16ENS_18Kernel_traits_baseILj512ES2_S2_S2_S2_fjLj128EEEEELb1ELb0ELb0ELb0EEEvNS_9FwdParamsE --------------------------
	.section	.nv.info._ZN10layer_norm13ln_fwd_kernelINS_13Kernel_traitsI13__nv_bfloat16S2_S2_S2_fjLj512ELj1ELj4ELj1ELj16ENS_18Kernel_traits_baseILj512ES2_S2_S2_S2_fjLj128EEEEELb1ELb0ELb0ELb0EEEvNS_9FwdParamsE,"",@"SHT_CUDA_INFO"
	.sectionflags	@""
	.align	4


	//----- nvinfo : EIATTR_CUDA_API_VERSION
	.align		4
        /*0000*/ 	.byte	0x04, 0x37
        /*0002*/ 	.short	(.L_1114 - .L_1113)
.L_1113:
        /*0004*/ 	.word	0x00000082


	//----- nvinfo : EIATTR_KPARAM_INFO
	.align		4
.L_1114:
        /*0008*/ 	.byte	0x04, 0x17
        /*000a*/ 	.short	(.L_1116 - .L_1115)
.L_1115:
        /*000c*/ 	.word	0x00000000
        /*0010*/ 	.short	0x0000
        /*0012*/ 	.short	0x0000
        /*0014*/ 	.byte	0x00, 0xf0, 0xa1, 0x03


	//----- nvinfo : EIATTR_SPARSE_MMA_MASK
	.align		4
.L_1116:
        /*0018*/ 	.byte	0x03, 0x50
        /*001a*/ 	.short	0x0000


	//----- nvinfo : EIATTR_MAXREG_COUNT
	.align		4
        /*001c*/ 	.byte	0x03, 0x1b
        /*001e*/ 	.short	0x00ff


	//----- nvinfo : EIATTR_MERCURY_ISA_VERSION
	.align		4
        /*0020*/ 	.byte	0x03, 0x5f
        /*0022*/ 	.short	0x0101


	//----- nvinfo : EIATTR_COOP_GROUP_MASK_REGIDS
	.align		4
        /*0024*/ 	.byte	0x04, 0x29
        /*0026*/ 	.short	(.L_1118 - .L_1117)


	//   ....[0]....
.L_1117:
        /*0028*/ 	.word	0xffffffff


	//   ....[1]....
        /*002c*/ 	.word	0xffffffff


	//   ....[2]....
        /*0030*/ 	.word	0xffffffff


	//   ....[3]....
        /*0034*/ 	.word	0xffffffff


	//   ....[4]....
        /*0038*/ 	.word	0xffffffff


	//   ....[5]....
        /*003c*/ 	.word	0xffffffff


	//   ....[6]....
        /*0040*/ 	.word	0xffffffff


	//   ....[7]....
        /*0044*/ 	.word	0xffffffff


	//   ....[8]....
        /*0048*/ 	.word	0xffffffff


	//   ....[9]....
        /*004c*/ 	.word	0xffffffff


	//   ....[10]....
        /*0050*/ 	.word	0x0500003c


	//   ....[11]....
        /*0054*/ 	.word	0x0500003c


	//   ....[12]....
        /*0058*/ 	.word	0x0500003c


	//   ....[13]....
        /*005c*/ 	.word	0x0500003c


	//   ....[14]....
        /*0060*/ 	.word	0x0500003c


	//   ....[15]....
        /*0064*/ 	.word	0x0500003c


	//   ....[16]....
        /*0068*/ 	.word	0x0500003c


	//   ....[17]....
        /*006c*/ 	.word	0x0500003c


	//   ....[18]....
        /*0070*/ 	.word	0x0500003c


	//   ....[19]....
        /*0074*/ 	.word	0x0500003c


	//----- nvinfo : EIATTR_COOP_GROUP_INSTR_OFFSETS
	.align		4
.L_1118:
        /*0078*/ 	.byte	0x04, 0x28
        /*007a*/ 	.short	(.L_1120 - .L_1119)


	//   ....[0]....
.L_1119:
        /*007c*/ 	.word	0x0000b650


	//   ....[1]....
        /*0080*/ 	.word	0x0000b670


	//   ....[2]....
        /*0084*/ 	.word	0x0000b690


	//   ....[3]....
        /*0088*/ 	.word	0x0000b6b0


	//   ....[4]....
        /*008c*/ 	.word	0x0000b6e0


	//   ....[5]....
        /*0090*/ 	.word	0x0000b920


	//   ....[6]....
        /*0094*/ 	.word	0x0000b940


	//   ....[7]....
        /*0098*/ 	.word	0x0000b960


	//   ....[8]....
        /*009c*/ 	.word	0x0000b980


	//   ....[9]....
        /*00a0*/ 	.word	0x0000b9a0


	//   ....[10]....
        /*00a4*/ 	.word	0x0000c240


	//   ....[11]....
        /*00a8*/ 	.word	0x0000c2e0


	//   ....[12]....
        /*00ac*/ 	.word	0x0000c350


	//   ....[13]....
        /*00b0*/ 	.word	0x0000c3c0


	//   ....[14]....
        /*00b4*/ 	.word	0x0000c440


	//   ....[15]....
        /*00b8*/ 	.word	0x0000c6d0


	//   ....[16]....
        /*00bc*/ 	.word	0x0000c740


	//   ....[17]....
        /*00c0*/ 	.word	0x0000c7b0


	//   ....[18]....
        /*00c4*/ 	.word	0x0000c820


	//   ....[19]....
        /*00c8*/ 	.word	0x0000c890


	//----- nvinfo : EIATTR_VRC_CTA_INIT_COUNT
	.align		4
.L_1120:
        /*00cc*/ 	.byte	0x02, 0x4a
	.zero		1
	.zero		1


	//----- nvinfo : EIATTR_EXIT_INSTR_OFFSETS
	.align		4
        /*00d0*/ 	.byte	0x04, 0x1c
        /*00d2*/ 	.short	(.L_1122 - .L_1121)


	//   ....[0]....
.L_1121:
        /*00d4*/ 	.word	0x000005f0


	//   ....[1]....
        /*00d8*/ 	.word	0x0000c1d0


	//----- nvinfo : EIATTR_INDIRECT_BRANCH_TARGETS
	.align		4
.L_1122:
        /*00dc*/ 	.byte	0x04, 0x34
        /*00de*/ 	.short	(.L_1124 - .L_1123)


	//   ....[0]....
.L_1123:
        /*00e0*/ 	.word	.L_x_20061@srel
        /*00e4*/ 	.short	0x0
        /*00e6*/ 	.short	0x0
        /*00e8*/ 	.word	0x3
        /*00ec*/ 	.word	.L_x_20062@srel
        /*00f0*/ 	.word	.L_x_20063@srel
        /*00f4*/ 	.word	.L_x_20064@srel


	//----- nvinfo : EIATTR_MAX_THREADS
	.align		4
.L_1124:
        /*00f8*/ 	.byte	0x04, 0x05
        /*00fa*/ 	.short	(.L_1126 - .L_1125)
.L_1125:
        /*00fc*/ 	.word	0x00000080
        /*0100*/ 	.word	0x00000001
        /*0104*/ 	.word	0x00000001


	//----- nvinfo : EIATTR_CRS_STACK_SIZE
	.align		4
.L_1126:
        /*0108*/ 	.byte	0x04, 0x1e
        /*010a*/ 	.short	(.L_1128 - .L_1127)
.L_1127:
        /*010c*/ 	.word	0x00000000


	//----- nvinfo : EIATTR_CBANK_PARAM_SIZE
	.align		4
.L_1128:
        /*0110*/ 	.byte	0x03, 0x19
        /*0112*/ 	.short	0x00e8


	//----- nvinfo : EIATTR_PARAM_CBANK
	.align		4
        /*0114*/ 	.byte	0x04, 0x0a
        /*0116*/ 	.short	(.L_1130 - .L_1129)
	.align		4
.L_1129:
        /*0118*/ 	.word	index@(.nv.constant0._ZN10layer_norm13ln_fwd_kernelINS_13Kernel_traitsI13__nv_bfloat16S2_S2_S2_fjLj512ELj1ELj4ELj1ELj16ENS_18Kernel_traits_baseILj512ES2_S2_S2_S2_fjLj128EEEEELb1ELb0ELb0ELb0EEEvNS_9FwdParamsE)
        /*011c*/ 	.short	0x0380
        /*011e*/ 	.short	0x00e8


	//----- nvinfo : EIATTR_SW_WAR
	.align		4
.L_1130:
        /*0120*/ 	.byte	0x04, 0x36
        /*0122*/ 	.short	(.L_1132 - .L_1131)
.L_1131:
        /*0124*/ 	.word	0x00000008
.L_1132:


//--------------------- .nv.info._ZN10layer_norm13ln_fwd_kernelINS_13Kernel_traitsI13__nv_bfloat16S2_S2_S2_fjLj512ELj1ELj4ELj1ELj16ENS_18Kernel_traits_baseILj512ES2_S2_S2_S2_fjLj128EEEEELb1ELb0ELb0ELb1EEEvNS_9FwdParamsE --------------------------
	.section	.nv.info._ZN10layer_norm13ln_fwd_kernelINS_13Kernel_traitsI13__nv_bfloat16S2_S2_S2_fjLj512ELj1ELj4ELj1ELj16ENS_18Kernel_traits_baseILj512ES2_S2_S2_S2_fjLj128EEEEELb1ELb0ELb0ELb1EEEvNS_9FwdParamsE,"",@"SHT_CUDA_INFO"
	.sectionflags	@""
	.align	4


	//----- nvinfo : EIATTR_CUDA_API_VERSION
	.align		4
        /*0000*/ 	.byte	0x04, 0x37
        /*0002*/ 	.short	(.L_1134 - .L_1133)
.L_1133:
        /*0004*/ 	.word	0x00000082


	//----- nvinfo : EIATTR_KPARAM_INFO
	.align		4
.L_1134:
        /*0008*/ 	.byte	0x04, 0x17
        /*000a*/ 	.short	(.L_1136 - .L_1135)
.L_1135:
        /*000c*/ 	.word	0x00000000
        /*0010*/ 	.short	0x0000
        /*0012*/ 	.short	0x0000
        /*0014*/ 	.byte	0x00, 0xf0, 0xa1, 0x03


	//----- nvinfo : EIATTR_SPARSE_MMA_MASK
	.align		4
.L_1136:
        /*0018*/ 	.byte	0x03, 0x50
        /*001a*/ 	.short	0x0000


	//----- nvinfo : EIATTR_MAXREG_COUNT
	.align		4
        /*001c*/ 	.byte	0x03, 0x1b
        /*001e*/ 	.short	0x00ff


	//----- nvinfo : EIATTR_MERCURY_ISA_VERSION
	.align		4
        /*0020*/ 	.byte	0x03, 0x5f
        /*0022*/ 	.short	0x0101


	//----- nvinfo : EIATTR_COOP_GROUP_MASK_REGIDS
	.align		4
        /*0024*/ 	.byte	0x04, 0x29
        /*0026*/ 	.short	(.L_1138 - .L_1137)


	//   ....[0]....
.L_1137:
        /*0028*/ 	.word	0xffffffff


	//   ....[1]....
        /*002c*/ 	.word	0xffffffff


	//   ....[2]....
        /*0030*/ 	.word	0xffffffff


	//   ....[3]....
        /*0034*/ 	.word	0xffffffff


	//   ....[4]....
        /*0038*/ 	.word	0xffffffff


	//   ....[5]....
        /*003c*/ 	.word	0xffffffff


	//   ....[6]....
        /*0040*/ 	.word	0xffffffff


	//   ....[7]....
        /*0044*/ 	.word	0xffffffff


	//   ....[8]....
        /*0048*/ 	.word	0xffffffff


	//   ....[9]....
        /*004c*/ 	.word	0xffffffff


	//   ....[10]....
        /*0050*/ 	.word	0x05000021


	//   ....[11]....
        /*0054*/ 	.word	0x05000021


	//   ....[12]....
        /*0058*/ 	.word	0x05000021


	//   ....[13]....
        /*005c*/ 	.word	0x05000021


	//   ....[14]....
        /*0060*/ 	.word	0x05000021


	//   ....[15]....
        /*0064*/ 	.word	0x05000021


	//   ....[16]....
        /*0068*/ 	.word	0x05000021


	//   ....[17]....
        /*006c*/ 	.word	0x05000021


	//   ....[18]....
        /*0070*/ 	.word	0x05000021


	//   ....[19]....
        /*0074*/ 	.word	0x05000021


	//----- nvinfo : EIATTR_COOP_GROUP_INSTR_OFFSETS
	.align		4
.L_1138:
        /*0078*/ 	.byte	0x04, 0x28
        /*007a*/ 	.short	(.L_1140 - .L_1139)


	//   ....[0]....
.L_1139:
        /*007c*/ 	.word	0x0000b450


	//   ....[1]....
        /*0080*/ 	.word	0x0000b470


	//   ....[2]....
        /*0084*/ 	.word	0x0000b490


	//   ....[3]....
        /*0088*/ 	.word	0x0000b4c0


	//   ....[4]....
        /*008c*/ 	.word	0x0000b4e0


	//   ....[5]....
        /*0090*/ 	.word	0x0000b710


	//   ....[6]....
        /*0094*/ 	.word	0x0000b730


	//   ....[7]....
        /*0098*/ 	.word	0x0000b750


	//   ....[8]....
        /*009c*/ 	.word	0x0000b770


	//   ....[9]....
        /*00a0*/ 	.word	0x0000b790


	//   ....[10]....
        /*00a4*/ 	.word	0x0000bd10


	//   ....[11]....
        /*00a8*/ 	.word	0x0000bdb0


	//   ....[12]....
        /*00ac*/ 	.word	0x0000be20


	//   ....[13]....
        /*00b0*/ 	.word	0x0000bea0


	//   ....[14]....
        /*00b4*/ 	.word	0x0000bf10


	//   ....[15]....
        /*00b8*/ 	.word	0x0000c190


	//   ....[16]....
        /*00bc*/ 	.word	0x0000c200


	//   ....[17]....
        /*00c0*/ 	.word	0x0000c270


	//   ....[18]....
        /*00c4*/ 	.word	0x0000c2e0


	//   ....[19]....
        /*00c8*/ 	.word	0x0000c350


	//----- nvinfo : EIATTR_VRC_CTA_INIT_COUNT
	.align		4
.L_1140:
        /*00cc*/ 	.byte	0x02, 0x4a
	.zero		1
	.zero		1


	//----- nvinfo : EIATTR_EXIT_INSTR_OFFSETS
	.align		4
        /*00d0*/ 	.byte	0x04, 0x1c
        /*00d2*/ 	.short	(.L_1142 - .L_1141)


	//   ....[0]....
.L_1141:
        /*00d4*/ 	.word	0x00000260


	//   ....[1]....
        /*00d8*/ 	.word	0x0000bca0


	//----- nvinfo : EIATTR_INDIRECT_BRANCH_TARGETS
	.align		4
.L_1142:
        /*00dc*/ 	.byte	0x04, 0x34
        /*00de*/ 	.short	(.L_1144 - .L_1143)


	//   ....[0]....
.L_1143:
        /*00e0*/ 	.word	.L_x_20065@srel
        /*00e4*/ 	.short	0x0
        /*00e6*/ 	.short	0x0
        /*00e8*/ 	.word	0x3
        /*00ec*/ 	.word	.L_x_20066@srel
        /*00f0*/ 	.word	.L_x_20067@srel
        /*00f4*/ 	.word	.L_x_20068@srel


	//----- nvinfo : EIATTR_MAX_THREADS
	.align		4
.L_1144:
        /*00f8*/ 	.byte	0x04, 0x05
        /*00fa*/ 	.short	(.L_1146 - .L_1145)
.L_1145:
        /*00fc*/ 	.word	0x00000080
        /*0100*/ 	.word	0x00000001
        /*0104*/ 	.word	0x00000001


	//----- nvinfo : EIATTR_CRS_STACK_SIZE
	.align		4
.L_1146:
        /*0108*/ 	.byte	0x04, 0x1e
        /*010a*/ 	.short	(.L_1148 - .L_1147)
.L_1147:
        /*010c*/ 	.word	0x00000000


	//----- nvinfo : EIATTR_CBANK_PARAM_SIZE
	.align		4
.L_1148:
        /*0110*/ 	.byte	0x03, 0x19
        /*0112*/ 	.short	0x00e8


	//----- nvinfo : EIATTR_PARAM_CBANK
	.align		4
        /*0114*/ 	.byte	0x04, 0x0a
        /*0116*/ 	.short	(.L_1150 - .L_1149)
	.align		4
.L_1149:
        /*0118*/ 	.word	index@(.nv.constant0._ZN10layer_norm13ln_fwd_kernelINS_13Kernel_traitsI13__nv_bfloat16S2_S2_S2_fjLj512ELj1ELj4ELj1ELj16ENS_18Kernel_traits_baseILj512ES2_S2_S2_S2_fjLj128EEEEELb1ELb0ELb0ELb1EEEvNS_9FwdParamsE)
        /*011c*/ 	.short	0x0380
        /*011e*/ 	.short	0x00e8


	//----- nvinfo : EIATTR_SW_WAR
	.align		4
.L_1150:
        /*0120*/ 	.byte	0x04, 0x36
        /*0122*/ 	.short	(.L_1152 - .L_1151)
.L_1151:
        /*0124*/ 	.word	0x00000008
.L_1152:


//--------------------- .nv.info._ZN10layer_norm13ln_fwd_kernelINS_13Kernel_traitsI13__nv_bfloat16S2_S2_S2_fjLj512ELj1ELj4ELj1ELj16ENS_18Kernel_traits_baseILj512ES2_S2_S2_S2_fjLj128EEEEELb1ELb0ELb1ELb0EEEvNS_9FwdParamsE --------------------------
	.section	.nv.info._ZN10layer_norm13ln_fwd_kernelINS_13Kernel_traitsI13__nv_bfloat16S2_S2_S2_fjLj512ELj1ELj4ELj1ELj16ENS_18Kernel_traits_baseILj512ES2_S2_S2_S2_fjLj128EEEEELb1ELb0ELb1ELb0EEEvNS_9FwdParamsE,"",@"SHT_CUDA_INFO"
	.sectionflags	@""
	.align	4


	//----- nvinfo : EIATTR_CUDA_API_VERSION
	.align		4
        /*0000*/ 	.byte	0x04, 0x37
        /*0002*/ 	.short	(.L_1154 - .L_1153)
.L_1153:
        /*0004*/ 	.word	0x00000082


	//----- nvinfo : EIATTR_KPARAM_INFO
	.align		4
.L_1154:
        /*0008*/ 	.byte	0x04, 0x17
        /*000a*/ 	.short	(.L_1156 - .L_1155)
.L_1155:
        /*000c*/ 	.word	0x00000000
        /*0010*/ 	.short	0x0000
        /*0012*/ 	.short	0x0000
        /*0014*/ 	.byte	0x00, 0xf0, 0xa1, 0x03


	//----- nvinfo : EIATTR_SPARSE_MMA_MASK
	.align		4
.L_1156:
        /*0018*/ 	.byte	0x03, 0x50
        /*001a*/ 	.short	0x0000


	//----- nvinfo : EIATTR_MAXREG_COUNT
	.align		4
        /*001c*/ 	.byte	0x03, 0x1b
        /*001e*/ 	.short	0x00ff


	//----- nvinfo : EIATTR_MERCURY_ISA_VERSION
	.align		4
        /*0020*/ 	.byte	0x03, 0x5f
        /*0022*/ 	.short	0x0101


	//----- nvinfo : EIATTR_COOP_GROUP_MASK_REGIDS
	.align		4
        /*0024*/ 	.byte	0x04, 0x29
        /*0026*/ 	.short	(.L_1158 - .L_1157)


	//   ....[0]....
.L_1157:
        /*0028*/ 	.word	0xffffffff


	//   ....[1]....
        /*002c*/ 	.word	0xffffffff


	//   ....[2]....
        /*0030*/ 	.word	0xffffffff


	//   ....[3]....
        /*0034*/ 	.word	0xffffffff


	//   ....[4]....
        /*0038*/ 	.word	0xffffffff


	//   ....[5]....
        /*003c*/ 	.word	0xffffffff


	//   ....[6]....
        /*0040*/ 	.word	0xffffffff


	//   ....[7]....
        /*0044*/ 	.word	0xffffffff


	//   ....[8]....
        /*0048*/ 	.word	0xffffffff


	//   ....[9]....
        /*004c*/ 	.word	0xffffffff


	//   ....[10]....
        /*0050*/ 	.word	0x05000052


	//   ....[11]....
        /*0054*/ 	.word	0x05000052


	//   ....[12]....
        /*0058*/ 	.word	0x05000052


	//   ....[13]....
        /*005c*/ 	.word	0x05000052


	//   ....[14]....
        /*0060*/ 	.word	0x05000052


	//   ....[15]....
        /*0064*/ 	.word	0x05000052


	//   ....[16]....
        /*0068*/ 	.word	0x05000052


	//   ....[17]....
        /*006c*/ 	.word	0x05000052


	//   ....[18]....
        /*0070*/ 	.word	0x05000052


	//   ....[19]....
        /*0074*/ 	.word	0x05000052


	//----- nvinfo : EIATTR_COOP_GROUP_INSTR_OFFSETS
	.align		4
.L_1158:
        /*0078*/ 	.byte	0x04, 0x28
        /*007a*/ 	.short	(.L_1160 - .L_1159)


	//   ....[0]....
.L_1159:
        /*007c*/ 	.word	0x0000c870


	//   ....[1]....
        /*0080*/ 	.word	0x0000c8a0


	//   ....[2]....
        /*0084*/ 	.word	0x0000c8c0


	//   ....[3]....
        /*0088*/ 	.word	0x0000c8e0


	//   ....[4]....
        /*008c*/ 	.word	0x0000c900


	//   ....[5]....
        /*0090*/ 	.word	0x0000cb40


	//   ....[6]....
        /*0094*/ 	.word	0x0000cb60


	//   ....[7]....
        /*0098*/ 	.word	0x0000cb80


	//   ....[8]....
        /*009c*/ 	.word	0x0000cba0


	//   ....[9]....
        /*00a0*/ 	.word	0x0000cbc0


	//   ....[10]....
        /*00a4*/ 	.word	0x0000d420


	//   ....[11]....
        /*00a8*/ 	.word	0x0000d4d0


	//   ....[12]....
        /*00ac*/ 	.word	0x0000d540


	//   ....[13]....
        /*00b0*/ 	.word	0x0000d5b0


	//   ....[14]....
        /*00b4*/ 	.word	0x0000d620


	//   ....[15]....
        /*00b8*/ 	.word	0x0000d8b0


	//   ....[16]....
        /*00bc*/ 	.word	0x0000d920


	//   ....[17]....
        /*00c0*/ 	.word	0x0000d990


	//   ....[18]....
        /*00c4*/ 	.word	0x0000da00


	//   ....[19]....
        /*00c8*/ 	.word	0x0000da70


	//----- nvinfo : EIATTR_VRC_CTA_INIT_COUNT
	.align		4
.L_1160:
        /*00cc*/ 	.byte	0x02, 0x4a
	.zero		1
	.zero		1


	//----- nvinfo : EIATTR_EXIT_INSTR_OFFSETS
	.align		4
        /*00d0*/ 	.byte	0x04, 0x1c
        /*00d2*/ 	.short	(.L_1162 - .L_1161)


	//   ....[0]....
.L_1161:
        /*00d4*/ 	.word	0x000005f0


	//   ....[1]....
        /*00d8*/ 	.word	0x0000d3b0


	//----- nvinfo : EIATTR_MAX_THREADS
	.align		4
.L_1162:
        /*00dc*/ 	.byte	0x04, 0x05
        /*00de*/ 	.short	(.L_1164 - .L_1163)
.L_1163:
        /*00e0*/ 	.word	0x00000080
        /*00e4*/ 	.word	0x00000001
        /*00e8*/ 	.word	0x00000001


	//----- nvinfo : EIATTR_CRS_STACK_SIZE
	.align		4
.L_1164:
        /*00ec*/ 	.byte	0x04, 0x1e
        /*00ee*/ 	.short	(.L_1166 - .L_1165)
.L_1165:
        /*00f0*/ 	.word	0x00000000


	//----- nvinfo : EIATTR_CBANK_PARAM_SIZE
	.align		4
.L_1166:
        /*00f4*/ 	.byte	0x03, 0x19
        /*00f6*/ 	.short	0x00e8


	//----- nvinfo : EIATTR_PARAM_CBANK
	.align		4
        /*00f8*/ 	.byte	0x04, 0x0a
        /*00fa*/ 	.short	(.L_1168 - .L_1167)
	.align		4
.L_1167:
        /*00fc*/ 	.word	index@(.nv.constant0._ZN10layer_norm13ln_fwd_kernelINS_13Kernel_traitsI13__nv_bfloat16S2_S2_S2_fjLj512ELj1ELj4ELj1ELj16ENS_18Kernel_traits_baseILj512ES2_S2_S2_S2_fjLj128EEEEELb1ELb0ELb1ELb0EEEvNS_9FwdParamsE)
        /*0100*/ 	.short	0x0380
        /*0102*/ 	.short	0x00e8


	//----- nvinfo : EIATTR_SW_WAR
	.align		4
.L_1168:
        /*0104*/ 	.byte	0x04, 0x36
        /*0106*/ 	.short	(.L_1170 - .L_1169)
.L_1169:
        /*0108*/ 	.word	0x00000008
.L_1170:


//--------------------- .nv.info._ZN10layer_norm13ln_fwd_kernelINS_13Kernel_traitsI13__nv_bfloat16S2_S2_S2_fjLj512ELj1ELj4ELj1ELj16ENS_18Kernel_traits_baseILj512ES2_S2_S2_S2_fjLj128EEEEELb1ELb0ELb1ELb1EEEvNS_9FwdParamsE --------------------------
	.section	.nv.info._ZN10layer_norm13ln_fwd_kernelINS_13Kernel_traitsI13__nv_bfloat16S2_S2_S2_fjLj512ELj1ELj4ELj1ELj16ENS_18Kernel_traits_baseILj512ES2_S2_S2_S2_fjLj128EEEEELb1ELb0ELb1ELb1EEEvNS_9FwdParamsE,"",@"SHT_CUDA_INFO"
	.sectionflags	@""
	.align	4


	//----- nvinfo : EIATTR_CUDA_API_VERSION
	.align		4
        /*0000*/ 	.byte	0x04, 0x37
        /*0002*/ 	.short	(.L_1172 - .L_1171)
.L_1171:
        /*0004*/ 	.word	0x00000082


	//----- nvinfo : EIATTR_KPARAM_INFO
	.align		4
.L_1172:
        /*0008*/ 	.byte	0x04, 0x17
        /*000a*/ 	.short	(.L_1174 - .L_1173)
.L_1173:
        /*000c*/ 	.word	0x00000000
        /*0010*/ 	.short	0x0000
        /*0012*/ 	.short	0x0000
        /*0014*/ 	.byte	0x00, 0xf0, 0xa1, 0x03


	//----- nvinfo : EIATTR_SPARSE_MMA_MASK
	.align		4
.L_1174:
        /*0018*/ 	.byte	0x03, 0x50
        /*001a*/ 	.short	0x0000


	//----- nvinfo : EIATTR_MAXREG_COUNT
	.align		4
        /*001c*/ 	.byte	0x03, 0x1b
        /*001e*/ 	.short	0x00ff


	//----- nvinfo : EIATTR_MERCURY_ISA_VERSION
	.align		4
        /*0020*/ 	.byte	0x03, 0x5f
        /*0022*/ 	.short	0x0101


	//----- nvinfo : EIATTR_COOP_GROUP_MASK_REGIDS
	.align		4
        /*0024*/ 	.byte	0x04, 0x29
        /*0026*/ 	.short	(.L_1176 - .L_1175)


	//   ....[0]....
.L_1175:
        /*0028*/ 	.word	0xffffffff


	//   ....[1]....
        /*002c*/ 	.word	0xffffffff


	//   ....[2]....
        /*0030*/ 	.word	0xffffffff


	//   ....[3]....
        /*0034*/ 	.word	0xffffffff


	//   ....[4]....
        /*0038*/ 	.word	0xffffffff


	//   ....[5]....
        /*003c*/ 	.word	0xffffffff


	//   ....[6]....
        /*0040*/ 	.word	0xffffffff


	//   ....[7]....
        /*0044*/ 	.word	0xffffffff


	//   ....[8]....
        /*0048*/ 	.word	0xffffffff


	//   ....[9]....
        /*004c*/ 	.word	0xffffffff


	//   ....[10]....
        /*0050*/ 	.word	0x0500004d


	//   ....[11]....
        /*0054*/ 	.word	0x0500004d


	//   ....[12]....
        /*0058*/ 	.word	0x0500004d


	//   ....[13]....
        /*005c*/ 	.word	0x0500004d


	//   ....[14]....
        /*0060*/ 	.word	0x0500004d


	//   ....[15]....
        /*0064*/ 	.word	0x0500004d


	//   ....[16]....
        /*0068*/ 	.word	0x0500004d


	//   ....[17]....
        /*006c*/ 	.word	0x0500004d


	//   ....[18]....
        /*0070*/ 	.word	0x0500004d


	//   ....[19]....
        /*0074*/ 	.word	0x0500004d


	//----- nvinfo : EIATTR_COOP_GROUP_INSTR_OFFSETS
	.align		4
.L_1176:
        /*0078*/ 	.byte	0x04, 0x28
        /*007a*/ 	.short	(.L_1178 - .L_1177)


	//   ....[0]....
.L_1177:
        /*007c*/ 	.word	0x0000c430


	//   ....[1]....
        /*0080*/ 	.word	0x0000c460


	//   ....[2]....
        /*0084*/ 	.word	0x0000c480


	//   ....[3]....
        /*0088*/ 	.word	0x0000c4a0


	//   ....[4]....
        /*008c*/ 	.word	0x0000c4c0


	//   ....[5]....
        /*0090*/ 	.word	0x0000c6f0


	//   ....[6]....
        /*0094*/ 	.word	0x0000c710


	//   ....[7]....
        /*0098*/ 	.word	0x0000c730


	//   ....[8]....
        /*009c*/ 	.word	0x0000c750


	//   ....[9]....
        /*00a0*/ 	.word	0x0000c770


	//   ....[10]....
        /*00a4*/ 	.word	0x0000cf80


	//   ....[11]....
        /*00a8*/ 	.word	0x0000d030


	//   ....[12]....
        /*00ac*/ 	.word	0x0000d0a0


	//   ....[13]....
        /*00b0*/ 	.word	0x0000d110


	//   ....[14]....
        /*00b4*/ 	.word	0x0000d180


	//   ....[15]....
        /*00b8*/ 	.word	0x0000d400


	//   ....[16]....
        /*00bc*/ 	.word	0x0000d470


	//   ....[17]....
        /*00c0*/ 	.word	0x0000d4e0


	//   ....[18]....
        /*00c4*/ 	.word	0x0000d550


	//   ....[19]....
        /*00c8*/ 	.word	0x0000d5c0


	//----- nvinfo : EIATTR_VRC_CTA_INIT_COUNT
	.align		4
.L_1178:
        /*00cc*/ 	.byte	0x02, 0x4a
	.zero		1
	.zero		1


	//----- nvinfo : EIATTR_EXIT_INSTR_OFFSETS
	.align		4
        /*00d0*/ 	.byte	0x04, 0x1c
        /*00d2*/ 	.short	(.L_1180 - .L_1179)


	//   ....[0]....
.L_1179:
        /*00d4*/ 	.word	0x00000270


	//   ....[1]....
        /*00d8*/ 	.word	0x0000cf10


	//----- nvinfo : EIATTR_MAX_THREADS
	.align		4
.L_1180:
        /*00dc*/ 	.byte	0x04, 0x05
        /*00de*/ 	.short	(.L_1182 - .L_1181)
.L_1181:
        /*00e0*/ 	.word	0x00000080
        /*00e4*/ 	.word	0x00000001
        /*00e8*/ 	.word	0x00000001


	//----- nvinfo : EIATTR_CRS_STACK_SIZE
	.align		4
.L_1182:
        /*00ec*/ 	.byte	0x04, 0x1e
        /*00ee*/ 	.short	(.L_1184 - .L_1183)
.L_1183:
        /*00f0*/ 	.word	0x00000000


	//----- nvinfo : EIATTR_CBANK_PARAM_SIZE
	.align		4
.L_1184:
        /*00f4*/ 	.byte	0x03, 0x19
        /*00f6*/ 	.short	0x00e8


	//----- nvinfo : EIATTR_PARAM_CBANK
	.align		4
        /*00f8*/ 	.byte	0x04, 0x0a
        /*00fa*/ 	.short	(.L_1186 - .L_1185)
	.align		4
.L_1185:
        /*00fc*/ 	.word	index@(.nv.constant0._ZN10layer_norm13ln_fwd_kernelINS_13Kernel_traitsI13__nv_bfloat16S2_S2_S2_fjLj512ELj1ELj4ELj1ELj16ENS_18Kernel_traits_baseILj512ES2_S2_S2_S2_fjLj128EEEEELb1ELb0ELb1ELb1EEEvNS_9FwdParamsE)
        /*0100*/ 	.short	0x0380
        /*0102*/ 	.short	0x00e8


	//----- nvinfo : EIATTR_SW_WAR
	.align		4
.L_1186:
        /*0104*/ 	.byte	0x04, 0x36
        /*0106*/ 	.short	(.L_1188 - .L_1187)
.L_1187:
        /*0108*/ 	.word	0x00000008
.L_1188:


//--------------------- .nv.info._ZN10layer_norm13ln_fwd_kernelINS_13Kernel_traitsI13__nv_bfloat16S2_S2_S2_fjLj512ELj1ELj4ELj1ELj16ENS_18Kernel_traits_baseILj512ES2_S2_S2_S2_fjLj128EEEEELb1ELb1ELb0ELb0EEEvNS_9FwdParamsE --------------------------
	.section	.nv.info._ZN10layer_norm13ln_fwd_kernelINS_13Kernel_traitsI13__nv_bfloat16S2_S2_S2_fjLj512ELj1ELj4ELj1ELj16ENS_18Kernel_traits_baseILj512ES2_S2_S2_S2_fjLj128EEEEELb1ELb1ELb0ELb0EEEvNS_9FwdParamsE,"",@"SHT_CUDA_INFO"
	.sectionflags	@""
	.align	4


	//----- nvinfo : EIATTR_CUDA_API_VERSION
	.align		4
        /*0000*/ 	.byte	0x04, 0x37
        /*0002*/ 	.short	(.L_1190 - .L_1189)
.L_1189:
        /*0004*/ 	.word	0x00000082


	//----- nvinfo : EIATTR_KPARAM_INFO
	.align		4
.L_1190:
        /*0008*/ 	.byte	0x04, 0x17
        /*000a*/ 	.short	(.L_1192 - .L_1191)
.L_1191:
        /*000c*/ 	.word	0x00000000
        /*0010*/ 	.short	0x0000
        /*0012*/ 	.short	0x0000
        /*0014*/ 	.byte	0x00, 0xf0, 0xa1, 0x03


	//----- nvinfo : EIATTR_SPARSE_MMA_MASK
	.align		4
.L_1192:
        /*0018*/ 	.byte	0x03, 0x50
        /*001a*/ 	.short	0x0000


	//----- nvinfo : EIATTR_MAXREG_COUNT
	.align		4
        /*001c*/ 	.byte	0x03, 0x1b
        /*001e*/ 	.short	0x00ff


	//----- nvinfo : EIATTR_MERCURY_ISA_VERSION
	.align		4
        /*0020*/ 	.byte	0x03, 0x5f
        /*0022*/ 	.short	0x0101


	//----- nvinfo : EIATTR_COOP_GROUP_MASK_REGIDS
	.align		4
        /*0024*/ 	.byte	0x04, 0x29
        /*0026*/ 	.short	(.L_1194 - .L_1193)


	//   ....[0]....
.L_1193:
        /*0028*/ 	.word	0xffffffff


	//   ....[1]....
        /*002c*/ 	.word	0xffffffff


	//   ....[2]....
        /*0030*/ 	.word	0xffffffff


	//   ....[3]....
        /*0034*/ 	.word	0xffffffff


	//   ....[4]....
        /*0038*/ 	.word	0xffffffff


	//   ....[5]....
        /*003c*/ 	.word	0xffffffff


	//   ....[6]....
        /*0040*/ 	.word	0xffffffff


	//   ....[7]....
        /*0044*/ 	.word	0xffffffff


	//   ....[8]....
        /*0048*/ 	.word	0xffffffff


	//   ....[9]....
        /*004c*/ 	.word	0xffffffff


	//   ....[10]....
        /*0050*/ 	.word	0x05000034


	//   ....[11]....
        /*0054*/ 	.word	0x05000034


	//   ....[12]....
        /*0058*/ 	.word	0x05000034


	//   ....[13]....
        /*005c*/ 	.word	0x05000034


	//   ....[14]....
        /*0060*/ 	.word	0x05000034


	//   ....[15]....
        /*0064*/ 	.word	0x05000034


	//   ....[16]....
        /*0068*/ 	.word	0x05000034


	//   ....[17]....
        /*006c*/ 	.word	0x05000034


	//   ....[18]....
        /*0070*/ 	.word	0x05000034


	//   ....[19]....
        /*0074*/ 	.word	0x05000034


	//----- nvinfo : EIATTR_COOP_GROUP_INSTR_OFFSETS
	.align		4
.L_1194:
        /*0078*/ 	.byte	0x04, 0x28
        /*007a*/ 	.short	(.L_1196 - .L_1195)


	//   ....[0]....
.L_1195:
        /*007c*/ 	.word	0x0000bc40


	//   ....[1]....
        /*0080*/ 	.word	0x0000bc60


	//   ....[2]....
        /*0084*/ 	.word	0x0000bc80


	//   ....[3]....
        /*0088*/ 	.word	0x0000bcb0


	//   ....[4]....
        /*008c*/ 	.word	0x0000bcd0


	//   ....[5]....
        /*0090*/ 	.word	0x0000bf10


	//   ....[6]....
        /*0094*/ 	.word	0x0000bf30


	//   ....[7]....
        /*0098*/ 	.word	0x0000bf50


	//   ....[8]....
        /*009c*/ 	.word	0x0000bf70


	//   ....[9]....
        /*00a0*/ 	.word	0x0000bf90


	//   ....[10]....
        /*00a4*/ 	.word	0x0000c7d0


	//   ....[11]....
        /*00a8*/ 	.word	0x0000c870


	//   ....[12]....
        /*00ac*/ 	.word	0x0000c8e0


	//   ....[13]....
        /*00b0*/ 	.word	0x0000c960


	//   ....[14]....
        /*00b4*/ 	.word	0x0000c9d0


	//   ....[15]....
        /*00b8*/ 	.word	0x0000cc70


	//   ....[16]....
        /*00bc*/ 	.word	0x0000cce0


	//   ....[17]....
        /*00c0*/ 	.word	0x0000cd50


	//   ....[18]....
        /*00c4*/ 	.word	0x0000cdc0


	//   ....[19]....
        /*00c8*/ 	.word	0x0000ce30


	//----- nvinfo : EIATTR_VRC_CTA_INIT_COUNT
	.align		4
.L_1196:
        /*00cc*/ 	.byte	0x02, 0x4a
	.zero		1
	.zero		1


	//----- nvinfo : EIATTR_EXIT_INSTR_OFFSETS
	.align		4
        /*00d0*/ 	.byte	0x04, 0x1c
        /*00d2*/ 	.short	(.L_1198 - .L_1197)


	//   ....[0]....
.L_1197:
        /*00d4*/ 	.word	0x00000690


	//   ....[1]....
        /*00d8*/ 	.word	0x0000c760


	//----- nvinfo : EIATTR_INDIRECT_BRANCH_TARGETS
	.align		4
.L_1198:
        /*00dc*/ 	.byte	0x04, 0x34
        /*00de*/ 	.short	(.L_1200 - .L_1199)


	//   ....[0]....
.L_1199:
        /*00e0*/ 	.word	.L_x_20069@srel
        /*00e4*/ 	.short	0x0
        /*00e6*/ 	.short	0x0
        /*00e8*/ 	.word	0x3
        /*00ec*/ 	.word	.L_x_20070@srel
        /*00f0*/ 	.word	.L_x_20071@srel
        /*00f4*/ 	.word	.L_x_20072@srel


	//----- nvinfo : EIATTR_MAX_THREADS
	.align		4
.L_1200:
        /*00f8*/ 	.byte	0x04, 0x05
        /*00fa*/ 	.short	(.L_1202 - .L_1201)
.L_1201:
        /*00fc*/ 	.word	0x00000080
        /*0100*/ 	.word	0x00000001
        /*0104*/ 	.word	0x00000001


	//----- nvinfo : EIATTR_CRS_STACK_SIZE
	.align		4
.L_1202:
        /*0108*/ 	.byte	0x04, 0x1e
        /*010a*/ 	.short	(.L_1204 - .L_1203)
.L_1203:
        /*010c*/ 	.word	0x00000000


	//----- nvinfo : EIATTR_CBANK_PARAM_SIZE
	.align		4
.L_1204:
        /*0110*/ 	.byte	0x03, 0x19
        /*0112*/ 	.short	0x00e8


	//----- nvinfo : EIATTR_PARAM_CBANK
	.align		4
        /*0114*/ 	.byte	0x04, 0x0a
        /*0116*/ 	.short	(.L_1206 - .L_1205)
	.align		4
.L_1205:
        /*0118*/ 	.word	index@(.nv.constant0._ZN10layer_norm13ln_fwd_kernelINS_13Kernel_traitsI13__nv_bfloat16S2_S2_S2_fjLj512ELj1ELj4ELj1ELj16ENS_18Kernel_traits_baseILj512ES2_S2_S2_S2_fjLj128EEEEELb1ELb1ELb0ELb0EEEvNS_9FwdParamsE)
        /*011c*/ 	.short	0x0380
        /*011e*/ 	.short	0x00e8


	//----- nvinfo : EIATTR_SW_WAR
	.align		4
.L_1206:
        /*0120*/ 	.byte	0x04, 0x36
        /*0122*/ 	.short	(.L_1208 - .L_1207)
.L_1207:
        /*0124*/ 	.word	0x00000008
.L_1208:


//--------------------- .nv.info._ZN10layer_norm13ln_fwd_kernelINS_13Kernel_traitsI13__nv_bfloat16S2_S2_S2_fjLj512ELj1ELj4ELj1ELj16ENS_18Kernel_traits_baseILj512ES2_S2_S2_S2_fjLj128EEEEELb1ELb1ELb0ELb1EEEvNS_9FwdParamsE --------------------------
	.section	.nv.info._ZN10layer_norm13ln_fwd_kernelINS_13Kernel_traitsI13__nv_bfloat16S2_S2_S2_fjLj512ELj1ELj4ELj1ELj16ENS_18Kernel_traits_baseILj512ES2_S2_S2_S2_fjLj128EEEEELb1ELb1ELb0ELb1EEEvNS_9FwdParamsE,"",@"SHT_CUDA_INFO"
	.sectionflags	@""
	.align	4


	//----- nvinfo : EIATTR_CUDA_API_VERSION
	.align		4
        /*0000*/ 	.byte	0x04, 0x37
        /*0002*/ 	.short	(.L_1210 - .L_1209)
.L_1209:
        /*0004*/ 	.word	0x00000082


	//----- nvinfo : EIATTR_KPARAM_INFO
	.align		4
.L_1210:
        /*0008*/ 	.byte	0x04, 0x17
        /*000a*/ 	.short	(.L_1212 - .L_1211)
.L_1211:
        /*000c*/ 	.word	0x00000000
        /*0010*/ 	.short	0x0000
        /*0012*/ 	.short	0x0000
        /*0014*/ 	.byte	0x00, 0xf0, 0xa1, 0x03


	//----- nvinfo : EIATTR_SPARSE_MMA_MASK
	.align		4
.L_1212:
        /*0018*/ 	.byte	0x03, 0x50
        /*001a*/ 	.short	0x0000


	//----- nvinfo : EIATTR_MAXREG_COUNT
	.align		4
        /*001c*/ 	.byte	0x03, 0x1b
        /*001e*/ 	.short	0x00ff


	//----- nvinfo : EIATTR_MERCURY_ISA_VERSION
	.align		4
        /*0020*/ 	.byte	0x03, 0x5f
        /*0022*/ 	.short	0x0101


	//----- nvinfo : EIATTR_COOP_GROUP_MASK_REGIDS
	.align		4
        /*0024*/ 	.byte	0x04, 0x29
        /*0026*/ 	.short	(.L_1214 - .L_1213)


	//   ....[0]....
.L_1213:
        /*0028*/ 	.word	0xffffffff


	//   ....[1]....
        /*002c*/ 	.word	0xffffffff


	//   ....[2]....
        /*0030*/ 	.word	0xffffffff


	//   ....[3]....
        /*0034*/ 	.word	0xffffffff


	//   ....[4]....
        /*0038*/ 	.word	0xffffffff


	//   ....[5]....
        /*003c*/ 	.word	0xffffffff


	//   ....[6]....
        /*0040*/ 	.word	0xffffffff


	//   ....[7]....
        /*0044*/ 	.word	0xffffffff


	//   ....[8]....
        /*0048*/ 	.word	0xffffffff


	//   ....[9]....
        /*004c*/ 	.word	0xffffffff


	//   ....[10]....
        /*0050*/ 	.word	0x0500001c


	//   ....[11]....
        /*0054*/ 	.word	0x0500001c


	//   ....[12]....
        /*0058*/ 	.word	0x0500001c


	//   ....[13]....
        /*005c*/ 	.word	0x0500001c


	//   ....[14]....
        /*0060*/ 	.word	0x0500001c


	//   ....[15]....
        /*0064*/ 	.word	0x0500001c


	//   ....[16]....
        /*0068*/ 	.word	0x0500001c


	//   ....[17]....
        /*006c*/ 	.word	0x0500001c


	//   ....[18]....
        /*0070*/ 	.word	0x0500001c


	//   ....[19]....
        /*0074*/ 	.word	0x0500001c


	//----- nvinfo : EIATTR_COOP_GROUP_INSTR_OFFSETS
	.align		4
.L_1214:
        /*0078*/ 	.byte	0x04, 0x28
        /*007a*/ 	.short	(.L_1216 - .L_1215)


	//   ....[0]....
.L_1215:
        /*007c*/ 	.word	0x0000b8a0


	//   ....[1]....
        /*0080*/ 	.word	0x0000b8c0


	//   ....[2]....
        /*0084*/ 	.word	0x0000b8e0


	//   ....[3]....
        /*0088*/ 	.word	0x0000b900


	//   ....[4]....
        /*008c*/ 	.word	0x0000b930


	//   ....[5]....
        /*0090*/ 	.word	0x0000bb60


	//   ....[6]....
        /*0094*/ 	.word	0x0000bb80


	//   ....[7]....
        /*0098*/ 	.word	0x0000bba0


	//   ....[8]....
        /*009c*/ 	.word	0x0000bbc0


	//   ....[9]....
        /*00a0*/ 	.word	0x0000bbe0


	//   ....[10]....
        /*00a4*/ 	.word	0x0000c170


	//   ....[11]....
        /*00a8*/ 	.word	0x0000c210


	//   ....[12]....
        /*00ac*/ 	.word	0x0000c280


	//   ....[13]....
        /*00b0*/ 	.word	0x0000c2f0


	//   ....[14]....
        /*00b4*/ 	.word	0x0000c370


	//   ....[15]....
        /*00b8*/ 	.word	0x0000c600


	//   ....[16]....
        /*00bc*/ 	.word	0x0000c670


	//   ....[17]....
        /*00c0*/ 	.word	0x0000c6e0


	//   ....[18]....
        /*00c4*/ 	.word	0x0000c750


	//   ....[19]....
        /*00c8*/ 	.word	0x0000c7c0


	//----- nvinfo : EIATTR_VRC_CTA_INIT_COUNT
	.align		4
.L_1216:
        /*00cc*/ 	.byte	0x02, 0x4a
	.zero		1
	.zero		1


	//----- nvinfo : EIATTR_EXIT_INSTR_OFFSETS
	.align		4
        /*00d0*/ 	.byte	0x04, 0x1c
        /*00d2*/ 	.short	(.L_1218 - .L_1217)


	//   ....[0]....
.L_1217:
        /*00d4*/ 	.word	0x00000290


	//   ....[1]....
        /*00d8*/ 	.word	0x0000c100


	//----- nvinfo : EIATTR_INDIRECT_BRANCH_TARGETS
	.align		4
.L_1218:
        /*00dc*/ 	.byte	0x04, 0x34
        /*00de*/ 	.short	(.L_1220 - .L_1219)


	//   ....[0]....
.L_1219:
        /*00e0*/ 	.word	.L_x_20073@srel
        /*00e4*/ 	.short	0x0
        /*00e6*/ 	.short	0x0
        /*00e8*/ 	.word	0x3
        /*00ec*/ 	.word	.L_x_20074@srel
        /*00f0*/ 	.word	.L_x_20075@srel
        /*00f4*/ 	.word	.L_x_20076@srel


	//----- nvinfo : EIATTR_MAX_THREADS
	.align		4
.L_1220:
        /*00f8*/ 	.byte	0x04, 0x05
        /*00fa*/ 	.short	(.L_1222 - .L_1221)
.L_1221:
        /*00fc*/ 	.word	0x00000080
        /*0100*/ 	.word	0x00000001
        /*0104*/ 	.word	0x00000001


	//----- nvinfo : EIATTR_CRS_STACK_SIZE
	.align		4
.L_1222:
        /*0108*/ 	.byte	0x04, 0x1e
        /*010a*/ 	.short	(.L_1224 - .L_1223)
.L_1223:
        /*010c*/ 	.word	0x00000000


	//----- nvinfo : EIATTR_CBANK_PARAM_SIZE
	.align		4
.L_1224:
        /*0110*/ 	.byte	0x03, 0x19
        /*0112*/ 	.short	0x00e8


	//----- nvinfo : EIATTR_PARAM_CBANK
	.align		4
        /*0114*/ 	.byte	0x04, 0x0a
        /*0116*/ 	.short	(.L_1226 - .L_1225)
	.align		4
.L_1225:
        /*0118*/ 	.word	index@(.nv.constant0._ZN10layer_norm13ln_fwd_kernelINS_13Kernel_traitsI13__nv_bfloat16S2_S2_S2_fjLj512ELj1ELj4ELj1ELj16ENS_18Kernel_traits_baseILj512ES2_S2_S2_S2_fjLj128EEEEELb1ELb1ELb0ELb1EEEvNS_9FwdParamsE)
        /*011c*/ 	.short	0x0380
        /*011e*/ 	.short	0x00e8


	//----- nvinfo : EIATTR_SW_WAR
	.align		4
.L_1226:
        /*0120*/ 	.byte	0x04, 0x36
        /*0122*/ 	.short	(.L_1228 - .L_1227)
.L_1227:
        /*0124*/ 	.word	0x00000008
.L_1228:


//--------------------- .nv.info._ZN10layer_norm13ln_fwd_kernelINS_13Kernel_traitsI13__nv_bfloat16S2_S2_S2_fjLj512ELj1ELj4ELj1ELj16ENS_18Kernel_traits_baseILj512ES2_S2_S2_S2_fjLj128EEEEELb1ELb1ELb1ELb0EEEvNS_9FwdParamsE --------------------------
	.section	.nv.info._ZN10layer_norm13ln_fwd_kernelINS_13Kernel_traitsI13__nv_bfloat16S2_S2_S2_fjLj512ELj1ELj4ELj1ELj16ENS_18Kernel_traits_baseILj512ES2_S2_S2_S2_fjLj128EEEEELb1ELb1ELb1ELb0EEEvNS_9FwdParamsE,"",@"SHT_CUDA_INFO"
	.sectionflags	@""
	.align	4


	//----- nvinfo : EIATTR_CUDA_API_VERSION
	.align		4
        /*0000*/ 	.byte	0x04, 0x37
        /*0002*/ 	.short	(.L_1230 - .L_1229)
.L_1229:
        /*0004*/ 	.word	0x00000082


	//----- nvinfo : EIATTR_KPARAM_INFO
	.align		4
.L_1230:
        /*0008*/ 	.byte	0x04, 0x17
        /*000a*/ 	.short	(.L_1232 - .L_1231)
.L_1231:
        /*000c*/ 	.word	0x00000000
        /*0010*/ 	.short	0x0000
        /*0012*/ 	.short	0x0000
        /*0014*/ 	.byte	0x00, 0xf0, 0xa1, 0x03


	//----- nvinfo : EIATTR_SPARSE_MMA_MASK
	.align		4
.L_1232:
        /*0018*/ 	.byte	0x03, 0x50
        /*001a*/ 	.short	0x0000


	//----- nvinfo : EIATTR_MAXREG_COUNT
	.align		4
        /*001c*/ 	.byte	0x03, 0x1b
        /*001e*/ 	.short	0x00ff


	//----- nvinfo : EIATTR_MERCURY_ISA_VERSION
	.align		4
        /*0020*/ 	.byte	0x03, 0x5f
        /*0022*/ 	.short	0x0101


	//----- nvinfo : EIATTR_COOP_GROUP_MASK_REGIDS
	.align		4
        /*0024*/ 	.byte	0x04, 0x29
        /*0026*/ 	.short	(.L_1234 - .L_1233)


	//   ....[0]....
.L_1233:
        /*0028*/ 	.word	0xffffffff


	//   ....[1]....
        /*002c*/ 	.word	0xffffffff


	//   ....[2]....
        /*0030*/ 	.word	0xffffffff


	//   ....[3]....
        /*0034*/ 	.word	0xffffffff


	//   ....[4]....
        /*0038*/ 	.word	0xffffffff


	//   ....[5]....
        /*003c*/ 	.word	0xffffffff


	//   ....[6]....
        /*0040*/ 	.word	0xffffffff


	//   ....[7]....
        /*0044*/ 	.word	0xffffffff


	//   ....[8]....
        /*0048*/ 	.word	0xffffffff


	//   ....[9]....
        /*004c*/ 	.word	0xffffffff


	//   ....[10]....
        /*0050*/ 	.word	0x05000062


	//   ....[11]....
        /*0054*/ 	.word	0x05000062


	//   ....[12]....
        /*0058*/ 	.word	0x05000062


	//   ....[13]....
        /*005c*/ 	.word	0x05000062


	//   ....[14]....
        /*0060*/ 	.word	0x05000062


	//   ....[15]....
        /*0064*/ 	.word	0x05000062


	//   ....[16]....
        /*0068*/ 	.word	0x05000062


	//   ....[17]....
        /*006c*/ 	.word	0x05000062


	//   ....[18]....
        /*0070*/ 	.word	0x05000062


	//   ....[19]....
        /*0074*/ 	.word	0x05000062


	//----- nvinfo : EIATTR_COOP_GROUP_INSTR_OFFSETS
	.align		4
.L_1234:
        /*0078*/ 	.byte	0x04, 0x28
        /*007a*/ 	.short	(.L_1236 - .L_1235)


	//   ....[0]....
.L_1235:
        /*007c*/ 	.word	0x0000c9f0


	//   ....[1]....
        /*0080*/ 	.word	0x0000ca20


	//   ....[2]....
        /*0084*/ 	.word	0x0000ca40


	//   ....[3]....
        /*0088*/ 	.word	0x0000ca60


	//   ....[4]....
        /*008c*/ 	.word	0x0000ca80


	//   ....[5]....
        /*0090*/ 	.word	0x0000ccc0


	//   ....[6]....
        /*0094*/ 	.word	0x0000cce0


	//   ....[7]....
        /*0098*/ 	.word	0x0000cd00


	//   ....[8]....
        /*009c*/ 	.word	0x0000cd20


	//   ....[9]....
        /*00a0*/ 	.word	0x0000cd40


	//   ....[10]....
        /*00a4*/ 	.word	0x0000d5f0


	//   ....[11]....
        /*00a8*/ 	.word	0x0000d6a0


	//   ....[12]....
        /*00ac*/ 	.word	0x0000d710


	//   ....[13]....
        /*00b0*/ 	.word	0x0000d780


	//   ....[14]....
        /*00b4*/ 	.word	0x0000d7f0


	//   ....[15]....
        /*00b8*/ 	.word	0x0000da70


	//   ....[16]....
        /*00bc*/ 	.word	0x0000dae0


	//   ....[17]....
        /*00c0*/ 	.word	0x0000db50


	//   ....[18]....
        /*00c4*/ 	.word	0x0000dbc0


	//   ....[19]....
        /*00c8*/ 	.word	0x0000dc30


	//----- nvinfo : EIATTR_VRC_CTA_INIT_COUNT
	.align		4
.L_1236:
        /*00cc*/ 	.byte	0x02, 0x4a
	.zero		1
	.zero		1


	//----- nvinfo : EIATTR_EXIT_INSTR_OFFSETS
	.align		4
        /*00d0*/ 	.byte	0x04, 0x1c
        /*00d2*/ 	.short	(.L_1238 - .L_1237)


	//   ....[0]....
.L_1237:
        /*00d4*/ 	.word	0x00000680


	//   ....[1]....
        /*00d8*/ 	.word	0x0000d580


	//----- nvinfo : EIATTR_MAX_THREADS
	.align		4
.L_1238:
        /*00dc*/ 	.byte	0x04, 0x05
        /*00de*/ 	.short	(.L_1240 - .L_1239)
.L_1239:
        /*00e0*/ 	.word	0x00000080
        /*00e4*/ 	.word	0x00000001
        /*00e8*/ 	.word	0x00000001


	//----- nvinfo : EIATTR_CRS_STACK_SIZE
	.align		4
.L_1240:
        /*00ec*/ 	.byte	0x04, 0x1e
        /*00ee*/ 	.short	(.L_1242 - .L_1241)
.L_1241:
        /*00f0*/ 	.word	0x00000000


	//----- nvinfo : EIATTR_CBANK_PARAM_SIZE
	.align		4
.L_1242:
        /*00f4*/ 	.byte	0x03, 0x19
        /*00f6*/ 	.short	0x00e8


	//----- nvinfo : EIATTR_PARAM_CBANK
	.align		4
        /*00f8*/ 	.byte	0x04, 0x0a
        /*00fa*/ 	.short	(.L_1244 - .L_1243)
	.align		4
.L_1243:
        /*00fc*/ 	.word	index@(.nv.constant0._ZN10layer_norm13ln_fwd_kernelINS_13Kernel_traitsI13__nv_bfloat16S2_S2_S2_fjLj512ELj1ELj4ELj1ELj16ENS_18Kernel_traits_baseILj512ES2_S2_S2_S2_fjLj128EEEEELb1ELb1ELb1ELb0EEEvNS_9FwdParamsE)
        /*0100*/ 	.short	0x0380
        /*0102*/ 	.short	0x00e8


	//----- nvinfo : EIATTR_SW_WAR
	.align		4
.L_1244:
        /*0104*/ 	.byte	0x04, 0x36
        /*0106*/ 	.short	(.L_1246 - .L_1245)
.L_1245:
        /*0108*/ 	.word	0x00000008
.L_1246:


//--------------------- .nv.info._ZN10layer_norm13ln_fwd_kernelINS_13Kernel_traitsI13__nv_bfloat16S2_S2_S2_fjLj512ELj1ELj4ELj1ELj16ENS_18Kernel_traits_baseILj512ES2_S2_S2_S2_fjLj128EEEEELb1ELb1ELb1ELb1EEEvNS_9FwdParamsE --------------------------
	.section	.nv.info._ZN10layer_norm13ln_fwd_kernelINS_13Kernel_traitsI13__nv_bfloat16S2_S2_S2_fjLj512ELj1ELj4ELj1ELj16ENS_18Kernel_traits_baseILj512ES2_S2_S2_S2_fjLj128EEEEELb1ELb1ELb1ELb1EEEvNS_9FwdParamsE,"",@"SHT_CUDA_INFO"
	.sectionflags	@""
	.align	4


	//----- nvinfo : EIATTR_CUDA_API_VERSION
	.align		4
        /*0000*/ 	.byte	0x04, 0x37
        /*0002*/ 	.short	(.L_1248 - .L_1247)
.L_1247:
        /*0004*/ 	.word	0x00000082


	//----- nvinfo : EIATTR_KPARAM_INFO
	.align		4
.L_1248:
        /*0008*/ 	.byte	0x04, 0x17
        /*000a*/ 	.short	(.L_1250 - .L_1249)
.L_1249:
        /*000c*/ 	.word	0x00000000
        /*0010*/ 	.short	0x0000
        /*0012*/ 	.short	0x0000
        /*0014*/ 	.byte	0x00, 0xf0, 0xa1, 0x03


	//----- nvinfo : EIATTR_SPARSE_MMA_MASK
	.align		4
.L_1250:
        /*0018*/ 	.byte	0x03, 0x50
        /*001a*/ 	.short	0x0000


	//----- nvinfo : EIATTR_MAXREG_COUNT
	.align		4
        /*001c*/ 	.byte	0x03, 0x1b
        /*001e*/ 	.short	0x00ff


	//----- nvinfo : EIATTR_MERCURY_ISA_VERSION
	.align		4
        /*0020*/ 	.byte	0x03, 0x5f
        /*0022*/ 	.short	0x0101


	//----- nvinfo : EIATTR_COOP_GROUP_MASK_REGIDS
	.align		4
        /*0024*/ 	.byte	0x04, 0x29
        /*0026*/ 	.short	(.L_1252 - .L_1251)


	//   ....[0]....
.L_1251:
        /*0028*/ 	.word	0xffffffff


	//   ....[1]....
        /*002c*/ 	.word	0xffffffff


	//   ....[2]....
        /*0030*/ 	.word	0xffffffff


	//   ....[3]....
        /*0034*/ 	.word	0xffffffff


	//   ....[4]....
        /*0038*/ 	.word	0xffffffff


	//   ....[5]....
        /*003c*/ 	.word	0xffffffff


	//   ....[6]....
        /*0040*/ 	.word	0xffffffff


	//   ....[7]....
        /*0044*/ 	.word	0xffffffff


	//   ....[8]....
        /*0048*/ 	.word	0xffffffff


	//   ....[9]....
        /*004c*/ 	.word	0xffffffff


	//   ....[10]....
        /*0050*/ 	.word	0x0500004f


	//   ....[11]....
        /*0054*/ 	.word	0x0500004f


	//   ....[12]....
        /*0058*/ 	.word	0x0500004f


	//   ....[13]....
        /*005c*/ 	.word	0x0500004f


	//   ....[14]....
        /*0060*/ 	.word	0x0500004f


	//   ....[15]....
        /*0064*/ 	.word	0x0500004f


	//   ....[16]....
        /*0068*/ 	.word	0x0500004f


	//   ....[17]....
        /*006c*/ 	.word	0x0500004f


	//   ....[18]....
        /*0070*/ 	.word	0x0500004f


	//   ....[19]....
        /*0074*/ 	.word	0x0500004f


	//----- nvinfo : EIATTR_COOP_GROUP_INSTR_OFFSETS
	.align		4
.L_1252:
        /*0078*/ 	.byte	0x04, 0x28
        /*007a*/ 	.short	(.L_1254 - .L_1253)


	//   ....[0]....
.L_1253:
        /*007c*/ 	.word	0x0000c920


	//   ....[1]....
        /*0080*/ 	.word	0x0000c950


	//   ....[2]....
        /*0084*/ 	.word	0x0000c970


	//   ....[3]....
        /*0088*/ 	.word	0x0000c990


	//   ....[4]....
        /*008c*/ 	.word	0x0000c9b0


	//   ....[5]....
        /*0090*/ 	.word	0x0000cbe0


	//   ....[6]....
        /*0094*/ 	.word	0x0000cc00


	//   ....[7]....
        /*0098*/ 	.word	0x0000cc20


	//   ....[8]....
        /*009c*/ 	.word	0x0000cc40


	//   ....[9]....
        /*00a0*/ 	.word	0x0000cc60


	//   ....[10]....
        /*00a4*/ 	.word	0x0000d490


	//   ....[11]....
        /*00a8*/ 	.word	0x0000d540


	//   ....[12]....
        /*00ac*/ 	.word	0x0000d5b0


	//   ....[13]....
        /*00b0*/ 	.word	0x0000d620


	//   ....[14]....
        /*00b4*/ 	.word	0x0000d690


	//   ....[15]....
        /*00b8*/ 	.word	0x0000d900


	//   ....[16]....
        /*00bc*/ 	.word	0x0000d970


	//   ....[17]....
        /*00c0*/ 	.word	0x0000d9e0


	//   ....[18]....
        /*00c4*/ 	.word	0x0000da50


	//   ....[19]....
        /*00c8*/ 	.word	0x0000dac0


	//----- nvinfo : EIATTR_VRC_CTA_INIT_COUNT
	.align		4
.L_1254:
        /*00cc*/ 	.byte	0x02, 0x4a
	.zero		1
	.zero		1


	//----- nvinfo : EIATTR_EXIT_INSTR_OFFSETS
	.align		4
        /*00d0*/ 	.byte	0x04, 0x1c
        /*00d2*/ 	.short	(.L_1256 - .L_1255)


	//   ....[0]....
.L_1255:
        /*00d4*/ 	.word	0x00000290


	//   ....[1]....
        /*00d8*/ 	.word	0x0000d430


	//----- nvinfo : EIATTR_MAX_THREADS
	.align		4
.L_1256:
        /*00dc*/ 	.byte	0x04, 0x05
        /*00de*/ 	.short	(.L_1258 - .L_1257)
.L_1257:
        /*00e0*/ 	.word	0x00000080
        /*00e4*/ 	.word	0x00000001
        /*00e8*/ 	.word	0x00000001


	//----- nvinfo : EIATTR_CRS_STACK_SIZE
	.align		4
.L_1258:
        /*00ec*/ 	.byte	0x04, 0x1e
        /*00ee*/ 	.short	(.L_1260 - .L_1259)
.L_1259:
        /*00f0*/ 	.word	0x00000000


	//----- nvinfo : EIATTR_CBANK_PARAM_SIZE
	.align		4
.L_1260:
        /*00f4*/ 	.byte	0x03, 0x19
        /*00f6*/ 	.short	0x00e8


	//----- nvinfo : EIATTR_PARAM_CBANK
	.align		4
        /*00f8*/ 	.byte	0x04, 0x0a
        /*00fa*/ 	.short	(.L_1262 - .L_1261)
	.align		4
.L_1261:
        /*00fc*/ 	.word	index@(.nv.constant0._ZN10layer_norm13ln_fwd_kernelINS_13Kernel_traitsI13__nv_bfloat16S2_S2_S2_fjLj512ELj1ELj4ELj1ELj16ENS_18Kernel_traits_baseILj512ES2_S2_S2_S2_fjLj128EEEEELb1ELb1ELb1ELb1EEEvNS_9FwdParamsE)
        /*0100*/ 	.short	0x0380
        /*0102*/ 	.short	0x00e8


	//----- nvinfo : EIATTR_SW_WAR
	.align		4
.L_1262:
        /*0104*/ 	.byte	0x04, 0x36
        /*0106*/ 	.short	(.L_1264 - .L_1263)
.L_1263:
        /*0108*/ 	.word	0x00000008
.L_1264:


//--------------------- .nv.info._ZN10layer_norm13ln_fwd_kernelINS_13Kernel_traitsI6__halfS2_S2_S2_fjLj512ELj1ELj4ELj1ELj16ENS_18Kernel_traits_baseILj512ES2_S2_S2_S2_fjLj128EEEEELb0ELb0ELb0ELb0EEEvNS_9FwdParamsE --------------------------
	.section	.nv.info._ZN10layer_norm13ln_fwd_kernelINS_13Kernel_traitsI6__halfS2_S2_S2_fjLj512ELj1ELj4ELj1ELj16ENS_18Kernel_traits_baseILj512ES2_S2_S2_S2_fjLj128EEEEELb0ELb0ELb0ELb0EEEvNS_9FwdParamsE,"",@"SHT_CUDA_INFO"
	.sectionflags	@""
	.align	4


	//----- nvinfo : EIATTR_CUDA_API_VERSION
	.align		4
        /*0000*/ 	.byte	0x04, 0x37
        /*0002*/ 	.short	(.L_1266 - .L_1265)
.L_1265:
        /*0004*/ 	.word	0x00000082


	//----- nvinfo : EIATTR_KPARAM_INFO
	.align		4
.L_1266:
        /*0008*/ 	.byte	0x04, 0x17
        /*000a*/ 	.short	(.L_1268 - .L_1267)
.L_1267:
        /*000c*/ 	.word	0x00000000
        /*0010*/ 	.short	0x0000
        /*0012*/ 	.short	0x0000
        /*0014*/ 	.byte	0x00, 0xf0, 0xa1, 0x03


	//----- nvinfo : EIATTR_SPARSE_MMA_MASK
	.align		4
.L_1268:
        /*0018*/ 	.byte	0x03, 0x50
        /*001a*/ 	.short	0x0000


	//----- nvinfo : EIATTR_MAXREG_COUNT
	.align		4
        /*001c*/ 	.byte	0x03, 0x1b
        /*001e*/ 	.short	0x00ff


	//----- nvinfo : EIATTR_MERCURY_ISA_VERSION
	.align		4
        /*0020*/ 	.byte	0x03, 0x5f
        /*0022*/ 	.short	0x0101


	//----- nvinfo : EIATTR_COOP_GROUP_MASK_REGIDS
	.align		4
        /*0024*/ 	.byte	0x04, 0x29
        /*0026*/ 	.short	(.L_1270 - .L_1269)


	//   ....[0]....
.L_1269:
        /*0028*/ 	.word	0xffffffff


	//   ....[1]....
        /*002c*/ 	.word	0xffffffff


	//   ....[2]....
        /*0030*/ 	.word	0xffffffff


	//   ....[3]....
        /*0034*/ 	.word	0xffffffff


	//   ....[4]....
        /*0038*/ 	.word	0xffffffff


	//   ....[5]....
        /*003c*/ 	.word	0xffffffff


	//   ....[6]....
        /*0040*/ 	.word	0xffffffff


	//   ....[7]....
        /*0044*/ 	.word	0xffffffff


	//   ....[8]....
        /*0048*/ 	.word	0xffffffff


	//   ....[9]....
        /*004c*/ 	.word	0xffffffff


	//   ....[10]....
        /*0050*/ 	.word	0x0500001a


	//   ....[11]....
        /*0054*/ 	.word	0x0500001a


	//   ....[12]....
        /*0058*/ 	.word	0x0500001a


	//   ....[13]....
        /*005c*/ 	.word	0x0500001a


	//   ....[14]....
        /*0060*/ 	.word	0x0500001a


	//   ....[15]....
        /*0064*/ 	.word	0x0500001a


	//   ....[16]....
        /*0068*/ 	.word	0x0500001a


	//   ....[17]....
        /*006c*/ 	.word	0x0500001a


	//   ....[18]....
        /*0070*/ 	.word	0x0500001a


	//   ....[19]....
        /*0074*/ 	.word	0x0500001a


	//----- nvinfo : EIATTR_COOP_GROUP_INSTR_OFFSETS
	.align		4
.L_1270:
        /*0078*/ 	.byte	0x04, 0x28
        /*007a*/ 	.short	(.L_1272 - .L_1271)


	//   ....[0]....
.L_1271:
        /*007c*/ 	.word	0x00001120


	//   ....[1]....
        /*0080*/ 	.word	0x00001150


	//   ....[2]....
        /*0084*/ 	.word	0x00001170


	//   ....[3]....
        /*0088*/ 	.word	0x00001190


	//   ....[4]....
        /*008c*/ 	.word	0x000011b0


	//   ....[5]....
        /*0090*/ 	.word	0x000013f0


	//   ....[6]....
        /*0094*/ 	.word	0x00001410


	//   ....[7]....
        /*0098*/ 	.word	0x00001430


	//   ....[8]....
        /*009c*/ 	.word	0x00001450


	//   ....[9]....
        /*00a0*/ 	.word	0x00001470


	//   ....[10]....
        /*00a4*/ 	.word	0x00001c60


	//   ....[11]....
        /*00a8*/ 	.word	0x00001d00


	//   ....[12]....
        /*00ac*/ 	.word	0x00001d60


	//   ....[13]....
        /*00b0*/ 	.word	0x00001dc0


	//   ....[14]....
        /*00b4*/ 	.word	0x00001e10


	//   ....[15]....
        /*00b8*/ 	.word	0x000020a0


	//   ....[16]....
        /*00bc*/ 	.word	0x00002100


	//   ....[17]....
        /*00c0*/ 	.word	0x00002160


	//   ....[18]....
        /*00c4*/ 	.word	0x000021c0


	//   ....[19]....
        /*00c8*/ 	.word	0x00002220


	//----- nvinfo : EIATTR_VRC_CTA_INIT_COUNT
	.align		4
.L_1272:
        /*00cc*/ 	.byte	0x02, 0x4a
	.zero		1
	.zero		1


	//----- nvinfo : EIATTR_EXIT_INSTR_OFFSETS
	.align		4
        /*00d0*/ 	.byte	0x04, 0x1c
        /*00d2*/ 	.short	(.L_1274 - .L_1273)


	//   ....[0]....
.L_1273:
        /*00d4*/ 	.word	0x000003d0


	//   ....[1]....
        /*00d8*/ 	.word	0x00001bf0


	//----- nvinfo : EIATTR_MAX_THREADS
	.align		4
.L_1274:
        /*00dc*/ 	.byte	0x04, 0x05
        /*00de*/ 	.short	(.L_1276 - .L_1275)
.L_1275:
        /*00e0*/ 	.word	0x00000080
        /*00e4*/ 	.word	0x00000001
        /*00e8*/ 	.word	0x00000001


	//----- nvinfo : EIATTR_CRS_STACK_SIZE
	.align		4
.L_1276:
        /*00ec*/ 	.byte	0x04, 0x1e
        /*00ee*/ 	.short	(.L_1278 - .L_1277)
.L_1277:
        /*00f0*/ 	.word	0x00000000


	//----- nvinfo : EIATTR_CBANK_PARAM_SIZE
	.align		4
.L_1278:
        /*00f4*/ 	.byte	0x03, 0x19
        /*00f6*/ 	.short	0x00e8


	//----- nvinfo : EIATTR_PARAM_CBANK
	.align		4
        /*00f8*/ 	.byte	0x04, 0x0a
        /*00fa*/ 	.short	(.L_1280 - .L_1279)
	.align		4
.L_1279:
        /*00fc*/ 	.word	index@(.nv.constant0._ZN10layer_norm13ln_fwd_kernelINS_13Kernel_traitsI6__halfS2_S2_S2_fjLj512ELj1ELj4ELj1ELj16ENS_18Kernel_traits_baseILj512ES2_S2_S2_S2_fjLj128EEEEELb0ELb0ELb0ELb0EEEvNS_9FwdParamsE)
        /*0100*/ 	.short	0x0380
        /*0102*/ 	.short	0x00e8


	//----- nvinfo : EIATTR_SW_WAR
	.align		4
.L_1280:
        /*0104*/ 	.byte	0x04, 0x36
        /*0106*/ 	.short	(.L_1282 - .L_1281)
.L_1281:
        /*0108*/ 	.word	0x00000008
.L_1282:


//--------------------- .nv.info._ZN10layer_norm13ln_fwd_kernelINS_13Kernel_traitsI6__halfS2_S2_S2_fjLj512ELj1ELj4ELj1ELj16ENS_18Kernel_traits_baseILj512ES2_S2_S2_S2_fjLj128EEEEELb0ELb0ELb0ELb1EEEvNS_9FwdParamsE --------------------------
	.section	.nv.info._ZN10layer_norm13ln_fwd_kernelINS_13Kernel_traitsI6__halfS2_S2_S2_fjLj512ELj1ELj4ELj1ELj16ENS_18Kernel_traits_baseILj512ES2_S2_S2_S2_fjLj128EEEEELb0ELb0ELb0ELb1EEEvNS_9FwdParamsE,"",@"SHT_CUDA_INFO"
	.sectionflags	@""
	.align	4


	//----- nvinfo : EIATTR_CUDA_API_VERSION
	.align		4
        /*0000*/ 	.byte	0x04, 0x37
        /*0002*/ 	.short	(.L_1284 - .L_1283)
.L_1283:
        /*0004*/ 	.word	0x00000082


	//----- nvinfo : EIATTR_KPARAM_INFO
	.align		4
.L_1284:
        /*0008*/ 	.byte	0x04, 0x17
        /*000a*/ 	.short	(.L_1286 - .L_1285)
.L_1285:
        /*000c*/ 	.word	0x00000000
        /*0010*/ 	.short	0x0000
        /*0012*/ 	.short	0x0000
        /*0014*/ 	.byte	0x00, 0xf0, 0xa1, 0x03


	//----- nvinfo : EIATTR_SPARSE_MMA_MASK
	.align		4
.L_1286:
        /*0018*/ 	.byte	0x03, 0x50
        /*001a*/ 	.short	0x0000


	//----- nvinfo : EIATTR_MAXREG_COUNT
	.align		4
        /*001c*/ 	.byte	0x03, 0x1b
        /*001e*/ 	.short	0x00ff


	//----- nvinfo : EIATTR_MERCURY_ISA_VERSION
	.align		4
        /*0020*/ 	.byte	0x03, 0x5f
        /*0022*/ 	.short	0x0101


	//----- nvinfo : EIATTR_COOP_GROUP_MASK_REGIDS
	.align		4
        /*0024*/ 	.byte	0x04, 0x29
        /*0026*/ 	.short	(.L_1288 - .L_1287)


	//   ....[0]....
.L_1287:
        /*0028*/ 	.word	0xffffffff


	//   ....[1]....
        /*002c*/ 	.word	0xffffffff


	//   ....[2]....
        /*0030*/ 	.word	0xffffffff


	//   ....[3]....
        /*0034*/ 	.word	0xffffffff


	//   ....[4]....
        /*0038*/ 	.word	0xffffffff


	//   ....[5]....
        /*003c*/ 	.word	0xffffffff


	//   ....[6]....
        /*0040*/ 	.word	0xffffffff


	//   ....[7]....
        /*0044*/ 	.word	0xffffffff


	//   ....[8]....
        /*0048*/ 	.word	0xffffffff


	//   ....[9]....
        /*004c*/ 	.word	0xffffffff


	//   ....[10]....
        /*0050*/ 	.word	0x0500001a


	//   ....[11]....
        /*0054*/ 	.word	0x0500001a


	//   ....[12]....
        /*0058*/ 	.word	0x0500001a


	//   ....[13]....
        /*005c*/ 	.word	0x0500001a


	//   ....[14]....
        /*0060*/ 	.word	0x0500001a


	//   ....[15]....
        /*0064*/ 	.word	0x0500001a


	//   ....[16]....
        /*0068*/ 	.word	0x0500001a


	//   ....[17]....
        /*006c*/ 	.word	0x0500001a


	//   ....[18]....
        /*0070*/ 	.word	0x0500001a


	//   ....[19]....
        /*0074*/ 	.word	0x0500001a


	//----- nvinfo : EIATTR_COOP_GROUP_INSTR_OFFSETS
	.align		4
.L_1288:
        /*0078*/ 	.byte	0x04, 0x28
        /*007a*/ 	.short	(.L_1290 - .L_1289)


	//   ....[0]....
.L_1289:
        /*007c*/ 	.word	0x000010b0


	//   ....[1]....
        /*0080*/ 	.word	0x000010d0


	//   ....[2]....
        /*0084*/ 	.word	0x000010f0


	//   ....[3]....
        /*0088*/ 	.word	0x00001120


	//   ....[4]....
        /*008c*/ 	.word	0x00001140


	//   ....[5]....
        /*0090*/ 	.word	0x00001370


	//   ....[6]....
        /*0094*/ 	.word	0x00001390


	//   ....[7]....
        /*0098*/ 	.word	0x000013b0


	//   ....[8]....
        /*009c*/ 	.word	0x000013d0


	//   ....[9]....
        /*00a0*/ 	.word	0x000013f0


	//   ....[10]....
        /*00a4*/ 	.word	0x00001950


	//   ....[11]....
        /*00a8*/ 	.word	0x000019f0


	//   ....[12]....
        /*00ac*/ 	.word	0x00001a60


	//   ....[13]....
        /*00b0*/ 	.word	0x00001ae0


	//   ....[14]....
        /*00b4*/ 	.word	0x00001b50


	//   ....[15]....
        /*00b8*/ 	.word	0x00001dd0


	//   ....[16]....
        /*00bc*/ 	.word	0x00001e40


	//   ....[17]....
        /*00c0*/ 	.word	0x00001eb0


	//   ....[18]....
        /*00c4*/ 	.word	0x00001f20


	//   ....[19]....
        /*00c8*/ 	.word	0x00001f90


	//----- nvinfo : EIATTR_VRC_CTA_INIT_COUNT
	.align		4
.L_1290:
        /*00cc*/ 	.byte	0x02, 0x4a
	.zero		1
	.zero		1


	//----- nvinfo : EIATTR_EXIT_INSTR_OFFSETS
	.align		4
        /*00d0*/ 	.byte	0x04, 0x1c
        /*00d2*/ 	.short	(.L_1292 - .L_1291)


	//   ....[0]....
.L_1291:
        /*00d4*/ 	.word	0x00000210


	//   ....[1]....
        /*00d8*/ 	.word	0x000018e0


	//----- nvinfo : EIATTR_MAX_THREADS
	.align		4
.L_1292:
        /*00dc*/ 	.byte	0x04, 0x05
        /*00de*/ 	.short	(.L_1294 - .L_1293)
.L_1293:
        /*00e0*/ 	.word	0x00000080
        /*00e4*/ 	.word	0x00000001
        /*00e8*/ 	.word	0x00000001


	//----- nvinfo : EIATTR_CRS_STACK_SIZE
	.align		4
.L_1294:
        /*00ec*/ 	.byte	0x04, 0x1e
        /*00ee*/ 	.short	(.L_1296 - .L_1295)
.L_1295:
        /*00f0*/ 	.word	0x00000000


	//----- nvinfo : EIATTR_CBANK_PARAM_SIZE
	.align		4
.L_1296:
        /*00f4*/ 	.byte	0x03, 0x19
        /*00f6*/ 	.short	0x00e8


	//----- nvinfo : EIATTR_PARAM_CBANK
	.align		4
        /*00f8*/ 	.byte	0x04, 0x0a
        /*00fa*/ 	.short	(.L_1298 - .L_1297)
	.align		4
.L_1297:
        /*00fc*/ 	.word	index@(.nv.constant0._ZN10layer_norm13ln_fwd_kernelINS_13Kernel_traitsI6__halfS2_S2_S2_fjLj512ELj1ELj4ELj1ELj16ENS_18Kernel_traits_baseILj512ES2_S2_S2_S2_fjLj128EEEEELb0ELb0ELb0ELb1EEEvNS_9FwdParamsE)
        /*0100*/ 	.short	0x0380
        /*0102*/ 	.short	0x00e8


	//----- nvinfo : EIATTR_SW_WAR
	.align		4
.L_1298:
        /*0104*/ 	.byte	0x04, 0x36
        /*0106*/ 	.short	(.L_1300 - .L_1299)
.L_1299:
        /*0108*/ 	.word	0x00000008
.L_1300:


//--------------------- .nv.info._ZN10layer_norm13ln_fwd_kernelINS_13Kernel_traitsI6__halfS2_S2_S2_fjLj512ELj1ELj4ELj1ELj16ENS_18Kernel_traits_baseILj512ES2_S2_S2_S2_fjLj128EEEEELb0ELb0ELb1ELb0EEEvNS_9FwdParamsE --------------------------
	.section	.nv.info._ZN10layer_norm13ln_fwd_kernelINS_13Kernel_traitsI6__halfS2_S2_S2_fjLj512ELj1ELj4ELj1ELj16ENS_18Kernel_traits_baseILj512ES2_S2_S2_S2_fjLj128EEEEELb0ELb0ELb1ELb0EEEvNS_9FwdParamsE,"",@"SHT_CUDA_INFO"
	.sectionflags	@""
	.align	4


	//----- nvinfo : EIATTR_CUDA_API_VERSION
	.align		4
        /*0000*/ 	.byte	0x04, 0x37
        /*0002*/ 	.short	(.L_1302 - .L_1301)
.L_1301:
        /*0004*/ 	.word	0x00000082


	//----- nvinfo : EIATTR_KPARAM_INFO
	.align		4
.L_1302:
        /*0008*/ 	.byte	0x04, 0x17
        /*000a*/ 	.short	(.L_1304 - .L_1303)
.L_1303:
        /*000c*/ 	.word	0x00000000
        /*0010*/ 	.short	0x0000
        /*0012*/ 	.short	0x0000
        /*0014*/ 	.byte	0x00, 0xf0, 0xa1, 0x03


	//----- nvinfo : EIATTR_SPARSE_MMA_MASK
	.align		4
.L_1304:
        /*0018*/ 	.byte	0x03, 0x50
        /*001a*/ 	.short	0x0000


	//----- nvinfo : EIATTR_MAXREG_COUNT
	.align		4
        /*001c*/ 	.byte	0x03, 0x1b
        /*001e*/ 	.short	0x00ff


	//----- nvinfo : EIATTR_MERCURY_ISA_VERSION
	.align		4
        /*0020*/ 	.byte	0x03, 0x5f
        /*0022*/ 	.short	0x0101


	//----- nvinfo : EIATTR_COOP_GROUP_MASK_REGIDS
	.align		4
        /*0024*/ 	.byte	0x04, 0x29
        /*0026*/ 	.short	(.L_1306 - .L_1305)


	//   ....[0]....
.L_1305:
        /*0028*/ 	.word	0xffffffff


	//   ....[1]....
        /*002c*/ 	.word	0xffffffff


	//   ....[2]....
        /*0030*/ 	.word	0xffffffff


	//   ....[3]....
        /*0034*/ 	.word	0xffffffff


	//   ....[4]....
        /*0038*/ 	.word	0xffffffff


	//   ....[5]....
        /*003c*/ 	.word	0xffffffff


	//   ....[6]....
        /*0040*/ 	.word	0xffffffff


	//   ....[7]....
        /*0044*/ 	.word	0xffffffff


	//   ....[8]....
        /*0048*/ 	.word	0xffffffff


	//   ....[9]....
        /*004c*/ 	.word	0xffffffff


	//   ....[10]....
        /*0050*/ 	.word	0x0500001f


	//   ....[11]....
        /*0054*/ 	.word	0x0500001f


	//   ....[12]....
        /*0058*/ 	.word	0x0500001f


	//   ....[13]....
        /*005c*/ 	.word	0x0500001f


	//   ....[14]....
        /*0060*/ 	.word	0x0500001f


	//   ....[15]....
        /*0064*/ 	.word	0x0500001f


	//   ....[16]....
        /*0068*/ 	.word	0x0500001f


	//   ....[17]....
        /*006c*/ 	.word	0x0500001f


	//   ....[18]....
        /*0070*/ 	.word	0x0500001f


	//   ....[19]....
        /*0074*/ 	.word	0x0500001f


	//----- nvinfo : EIATTR_COOP_GROUP_INSTR_OFFSETS
	.align		4
.L_1306:
        /*0078*/ 	.byte	0x04, 0x28
        /*007a*/ 	.short	(.L_1308 - .L_1307)


	//   ....[0]....
.L_1307:
        /*007c*/ 	.word	0x00001420


	//   ....[1]....
        /*0080*/ 	.word	0x00001450


	//   ....[2]....
        /*0084*/ 	.word	0x00001470


	//   ....[3]....
        /*0088*/ 	.word	0x00001490


	//   ....[4]....
        /*008c*/ 	.word	0x000014b0


	//   ....[5]....
        /*0090*/ 	.word	0x000016f0


	//   ....[6]....
        /*0094*/ 	.word	0x00001710


	//   ....[7]....
        /*0098*/ 	.word	0x00001730


	//   ....[8]....
        /*009c*/ 	.word	0x00001750


	//   ....[9]....
        /*00a0*/ 	.word	0x00001770


	//   ....[10]....
        /*00a4*/ 	.word	0x00001fc0


	//   ....[11]....
        /*00a8*/ 	.word	0x00002060


	//   ....[12]....
        /*00ac*/ 	.word	0x000020c0


	//   ....[13]....
        /*00b0*/ 	.word	0x00002120


	//   ....[14]....
        /*00b4*/ 	.word	0x00002170


	//   ....[15]....
        /*00b8*/ 	.word	0x00002400


	//   ....[16]....
        /*00bc*/ 	.word	0x00002460


	//   ....[17]....
        /*00c0*/ 	.word	0x000024c0


	//   ....[18]....
        /*00c4*/ 	.word	0x00002520


	//   ....[19]....
        /*00c8*/ 	.word	0x00002580


	//----- nvinfo : EIATTR_VRC_CTA_INIT_COUNT
	.align		4
.L_1308:
        /*00cc*/ 	.byte	0x02, 0x4a
	.zero		1
	.zero		1


	//----- nvinfo : EIATTR_EXIT_INSTR_OFFSETS
	.align		4
        /*00d0*/ 	.byte	0x04, 0x1c
        /*00d2*/ 	.short	(.L_1310 - .L_1309)


	//   ....[0]....
.L_1309:
        /*00d4*/ 	.word	0x00000390


	//   ....[1]....
        /*00d8*/ 	.word	0x00001f50


	//----- nvinfo : EIATTR_MAX_THREADS
	.align		4
.L_1310:
        /*00dc*/ 	.byte	0x04, 0x05
        /*00de*/ 	.short	(.L_1312 - .L_1311)
.L_1311:
        /*00e0*/ 	.word	0x00000080
        /*00e4*/ 	.word	0x00000001
        /*00e8*/ 	.word	0x00000001


	//----- nvinfo : EIATTR_CRS_STACK_SIZE
	.align		4
.L_1312:
        /*00ec*/ 	.byte	0x04, 0x1e
        /*00ee*/ 	.short	(.L_1314 - .L_1313)
.L_1313:
        /*00f0*/ 	.word	0x00000000


	//----- nvinfo : EIATTR_CBANK_PARAM_SIZE
	.align		4
.L_1314:
        /*00f4*/ 	.byte	0x03, 0x19
        /*00f6*/ 	.short	0x00e8


	//----- nvinfo : EIATTR_PARAM_CBANK
	.align		4
        /*00f8*/ 	.byte	0x04, 0x0a
        /*00fa*/ 	.short	(.L_1316 - .L_1315)
	.align		4
.L_1315:
        /*00fc*/ 	.word	index@(.nv.constant0._ZN10layer_norm13ln_fwd_kernelINS_13Kernel_traitsI6__halfS2_S2_S2_fjLj512ELj1ELj4ELj1ELj16ENS_18Kernel_traits_baseILj512ES2_S2_S2_S2_fjLj128EEEEELb0ELb0ELb1ELb0EEEvNS_9FwdParamsE)
        /*0100*/ 	.short	0x0380
        /*0102*/ 	.short	0x00e8


	//----- nvinfo : EIATTR_SW_WAR
	.align		4
.L_1316:
        /*0104*/ 	.byte	0x04, 0x36
        /*0106*/ 	.short	(.L_1318 - .L_1317)
.L_1317:
        /*0108*/ 	.word	0x00000008
.L_1318:


//--------------------- .nv.info._ZN10layer_norm13ln_fwd_kernelINS_13Kernel_traitsI6__halfS2_S2_S2_fjLj512ELj1ELj4ELj1ELj16ENS_18Kernel_traits_baseILj512ES2_S2_S2_S2_fjLj128EEEEELb0ELb0ELb1ELb1EEEvNS_9FwdParamsE --------------------------
	.section	.nv.info._ZN10layer_norm13ln_fwd_kernelINS_13Kernel_traitsI6__halfS2_S2_S2_fjLj512ELj1ELj4ELj1ELj16ENS_18Kernel_traits_baseILj512ES2_S2_S2_S2_fjLj128EEEEELb0ELb0ELb1ELb1EEEvNS_9FwdParamsE,"",@"SHT_CUDA_INFO"
	.sectionflags	@""
	.align	4


	//----- nvinfo : EIATTR_CUDA_API_VERSION
	.align		4
        /*0000*/ 	.byte	0x04, 0x37
        /*0002*/ 	.short	(.L_1320 - .L_1319)
.L_1319:
        /*0004*/ 	.word	0x00000082


	//----- nvinfo : EIATTR_KPARAM_INFO
	.align		4
.L_1320:
        /*0008*/ 	.byte	0x04, 0x17
        /*000a*/ 	.short	(.L_1322 - .L_1321)
.L_1321:
        /*000c*/ 	.word	0x00000000
        /*0010*/ 	.short	0x0000
        /*0012*/ 	.short	0x0000
        /*0014*/ 	.byte	0x00, 0xf0, 0xa1, 0x03


	//----- nvinfo : EIATTR_SPARSE_MMA_MASK
	.align		4
.L_1322:
        /*0018*/ 	.byte	0x03, 0x50
        /*001a*/ 	.short	0x0000


	//----- nvinfo : EIATTR_MAXREG_COUNT
	.align		4
        /*001c*/ 	.byte	0x03, 0x1b
        /*001e*/ 	.short	0x00ff


	//----- nvinfo : EIATTR_MERCURY_ISA_VERSION
	.align		4
        /*0020*/ 	.byte	0x03, 0x5f
        /*0022*/ 	.short	0x0101


	//----- nvinfo : EIATTR_COOP_GROUP_MASK_REGIDS
	.align		4
        /*0024*/ 	.byte	0x04, 0x29
        /*0026*/ 	.short	(.L_1324 - .L_1323)


	//   ....[0]....
.L_1323:
        /*0028*/ 	.word	0xffffffff


	//   ....[1]....
        /*002c*/ 	.word	0xffffffff


	//   ....[2]....
        /*0030*/ 	.word	0xffffffff


	//   ....[3]....
        /*0034*/ 	.word	0xffffffff


	//   ....[4]....
        /*0038*/ 	.word	0xffffffff


	//   ....[5]....
        /*003c*/ 	.word	0xffffffff


	//   ....[6]....
        /*0040*/ 	.word	0xffffffff


	//   ....[7]....
        /*0044*/ 	.word	0xffffffff


	//   ....[8]....
        /*0048*/ 	.word	0xffffffff


	//   ....[9]....
        /*004c*/ 	.word	0xffffffff


	//   ....[10]....
        /*0050*/ 	.word	0x05000015


	//   ....[11]....
        /*0054*/ 	.word	0x05000015


	//   ....[12]....
        /*0058*/ 	.word	0x05000015


	//   ....[13]....
        /*005c*/ 	.word	0x05000015


	//   ....[14]....
        /*0060*/ 	.word	0x05000015


	//   ....[15]....
        /*0064*/ 	.word	0x05000015


	//   ....[16]....
        /*0068*/ 	.word	0x05000015


	//   ....[17]....
        /*006c*/ 	.word	0x05000015


	//   ....[18]....
        /*0070*/ 	.word	0x05000015


	//   ....[19]....
        /*0074*/ 	.word	0x05000015


	//----- nvinfo : EIATTR_COOP_GROUP_INSTR_OFFSETS
	.align		4
.L_1324:
        /*0078*/ 	.byte	0x04, 0x28
        /*007a*/ 	.short	(.L_1326 - .L_1325)


	//   ....[0]....
.L_1325:
        /*007c*/ 	.word	0x000011e0


	//   ....[1]....
        /*0080*/ 	.word	0x00001210


	//   ....[2]....
        /*0084*/ 	.word	0x00001230


	//   ....[3]....
        /*0088*/ 	.word	0x00001250


	//   ....[4]....
        /*008c*/ 	.word	0x00001270


	//   ....[5]....
        /*0090*/ 	.word	0x000014a0


	//   ....[6]....
        /*0094*/ 	.word	0x000014c0


	//   ....[7]....
        /*0098*/ 	.word	0x000014e0


	//   ....[8]....
        /*009c*/ 	.word	0x00001500


	//   ....[9]....
        /*00a0*/ 	.word	0x00001520


	//   ....[10]....
        /*00a4*/ 	.word	0x00001d20


	//   ....[11]....
        /*00a8*/ 	.word	0x00001dd0


	//   ....[12]....
        /*00ac*/ 	.word	0x00001e40


	//   ....[13]....
        /*00b0*/ 	.word	0x00001eb0


	//   ....[14]....
        /*00b4*/ 	.word	0x00001f20


	//   ....[15]....
        /*00b8*/ 	.word	0x000021a0


	//   ....[16]....
        /*00bc*/ 	.word	0x00002210


	//   ....[17]....
        /*00c0*/ 	.word	0x00002280


	//   ....[18]....
        /*00c4*/ 	.word	0x000022f0


	//   ....[19]....
        /*00c8*/ 	.word	0x00002360


	//----- nvinfo : EIATTR_VRC_CTA_INIT_COUNT
	.align		4
.L_1326:
        /*00cc*/ 	.byte	0x02, 0x4a
	.zero		1
	.zero		1


	//----- nvinfo : EIATTR_EXIT_INSTR_OFFSETS
	.align		4
        /*00d0*/ 	.byte	0x04, 0x1c
        /*00d2*/ 	.short	(.L_1328 - .L_1327)


	//   ....[0]....
.L_1327:
        /*00d4*/ 	.word	0x00000180


	//   ....[1]....
        /*00d8*/ 	.word	0x00001cb0


	//----- nvinfo : EIATTR_MAX_THREADS
	.align		4
.L_1328:
        /*00dc*/ 	.byte	0x04, 0x05
        /*00de*/ 	.short	(.L_1330 - .L_1329)
.L_1329:
        /*00e0*/ 	.word	0x00000080
        /*00e4*/ 	.word	0x00000001
        /*00e8*/ 	.word	0x00000001


	//----- nvinfo : EIATTR_CRS_STACK_SIZE
	.align		4
.L_1330:
        /*00ec*/ 	.byte	0x04, 0x1e
        /*00ee*/ 	.short	(.L_1332 - .L_1331)
.L_1331:
        /*00f0*/ 	.word	0x00000000


	//----- nvinfo : EIATTR_CBANK_PARAM_SIZE
	.align		4
.L_1332:
        /*00f4*/ 	.byte	0x03, 0x19
        /*00f6*/ 	.short	0x00e8


	//----- nvinfo : EIATTR_PARAM_CBANK
	.align		4
        /*00f8*/ 	.byte	0x04, 0x0a
        /*00fa*/ 	.short	(.L_1334 - .L_1333)
	.align		4
.L_1333:
        /*00fc*/ 	.word	index@(.nv.constant0._ZN10layer_norm13ln_fwd_kernelINS_13Kernel_traitsI6__halfS2_S2_S2_fjLj512ELj1ELj4ELj1ELj16ENS_18Kernel_traits_baseILj512ES2_S2_S2_S2_fjLj128EEEEELb0ELb0ELb1ELb1EEEvNS_9FwdParamsE)
        /*0100*/ 	.short	0x0380
        /*0102*/ 	.short	0x00e8


	//----- nvinfo : EIATTR_SW_WAR
	.align		4
.L_1334:
        /*0104*/ 	.byte	0x04, 0x36
        /*0106*/ 	.short	(.L_1336 - .L_1335)
.L_1335:
        /*0108*/ 	.word	0x00000008
.L_1336:


//--------------------- .nv.info._ZN10layer_norm13ln_fwd_kernelINS_13Kernel_traitsI6__halfS2_S2_S2_fjLj512ELj1ELj4ELj1ELj16ENS_18Kernel_traits_baseILj512ES2_S2_S2_S2_fjLj128EEEEELb0ELb1ELb0ELb0EEEvNS_9FwdParamsE --------------------------
	.section	.nv.info._ZN10layer_norm13ln_fwd_kernelINS_13Kernel_traitsI6__halfS2_S2_S2_fjLj512ELj1ELj4ELj1ELj16ENS_18Kernel_traits_baseILj512ES2_S2_S2_S2_fjLj128EEEEELb0ELb1ELb0ELb0EEEvNS_9FwdParamsE,"",@"SHT_CUDA_INFO"
	.sectionflags	@""
	.align	4


	//----- nvinfo : EIATTR_CUDA_API_VERSION
	.align		4
        /*0000*/ 	.byte	0x04, 0x37
        /*0002*/ 	.short	(.L_1338 - .L_1337)
.L_1337:
        /*0004*/ 	.word	0x00000082


	//----- nvinfo : EIATTR_KPARAM_INFO
	.align		4
.L_1338:
        /*0008*/ 	.byte	0x04, 0x17
        /*000a*/ 	.short	(.L_1340 - .L_1339)
.L_1339:
        /*000c*/ 	.word	0x00000000
        /*0010*/ 	.short	0x0000
        /*0012*/ 	.short	0x0000
        /*0014*/ 	.byte	0x00, 0xf0, 0xa1, 0x03


	//----- nvinfo : EIATTR_SPARSE_MMA_MASK
	.align		4
.L_1340:
        /*0018*/ 	.byte	0x03, 0x50
        /*001a*/ 	.short	0x0000


	//----- nvinfo : EIATTR_MAXREG_COUNT
	.align		4
        /*001c*/ 	.byte	0x03, 0x1b
        /*001e*/ 	.short	0x00ff


	//----- nvinfo : EIATTR_MERCURY_ISA_VERSION
	.align		4
        /*0020*/ 	.byte	0x03, 0x5f
        /*0022*/ 	.short	0x0101


	//----- nvinfo : EIATTR_COOP_GROUP_MASK_REGIDS
	.align		4
        /*0024*/ 	.byte	0x04, 0x29
        /*0026*/ 	.short	(.L_1342 - .L_1341)


	//   ....[0]....
.L_1341:
        /*0028*/ 	.word	0xffffffff


	//   ....[1]....
        /*002c*/ 	.word	0xffffffff


	//   ....[2]....
        /*0030*/ 	.word	0xffffffff


	//   ....[3]....
        /*0034*/ 	.word	0xffffffff


	//   ....[4]....
        /*0038*/ 	.word	0xffffffff


	//   ....[5]....
        /*003c*/ 	.word	0xffffffff


	//   ....[6]....
        /*0040*/ 	.word	0xffffffff


	//   ....[7]....
        /*0044*/ 	.word	0xffffffff


	//   ....[8]....
        /*0048*/ 	.word	0xffffffff


	//   ....[9]....
        /*004c*/ 	.word	0xffffffff


	//   ....[10]....
        /*0050*/ 	.word	0x05000026


	//   ....[11]....
        /*0054*/ 	.word	0x05000026


	//   ....[12]....
        /*0058*/ 	.word	0x05000026


	//   ....[13]....
        /*005c*/ 	.word	0x05000026


	//   ....[14]....
        /*0060*/ 	.word	0x05000026


	//   ....[15]....
        /*0064*/ 	.word	0x05000026


	//   ....[16]....
        /*0068*/ 	.word	0x05000026


	//   ....[17]....
        /*006c*/ 	.word	0x05000026


	//   ....[18]....
        /*0070*/ 	.word	0x05000026


	//   ....[19]....
        /*0074*/ 	.word	0x05000026


	//----- nvinfo : EIATTR_COOP_GROUP_INSTR_OFFSETS
	.align		4
.L_1342:
        /*0078*/ 	.byte	0x04, 0x28
        /*007a*/ 	.short	(.L_1344 - .L_1343)


	//   ....[0]....
.L_1343:
        /*007c*/ 	.word	0x00001300


	//   ....[1]....
        /*0080*/ 	.word	0x00001320


	//   ....[2]....
        /*0084*/ 	.word	0x00001340


	//   ....[3]....
        /*0088*/ 	.word	0x00001370


	//   ....[4]....
        /*008c*/ 	.word	0x00001390


	//   ....[5]....
        /*0090*/ 	.word	0x000015d0


	//   ....[6]....
        /*0094*/ 	.word	0x000015f0


	//   ....[7]....
        /*0098*/ 	.word	0x00001610


	//   ....[8]....
        /*009c*/ 	.word	0x00001630


	//   ....[9]....
        /*00a0*/ 	.word	0x00001650


	//   ....[10]....
        /*00a4*/ 	.word	0x00001e30


	//   ....[11]....
        /*00a8*/ 	.word	0x00001ed0


	//   ....[12]....
        /*00ac*/ 	.word	0x00001f40


	//   ....[13]....
        /*00b0*/ 	.word	0x00001fc0


	//   ....[14]....
        /*00b4*/ 	.word	0x00002030


	//   ....[15]....
        /*00b8*/ 	.word	0x000022e0


	//   ....[16]....
        /*00bc*/ 	.word	0x00002350


	//   ....[17]....
        /*00c0*/ 	.word	0x000023c0


	//   ....[18]....
        /*00c4*/ 	.word	0x00002430


	//   ....[19]....
        /*00c8*/ 	.word	0x000024a0


	//----- nvinfo : EIATTR_VRC_CTA_INIT_COUNT
	.align		4
.L_1344:
        /*00cc*/ 	.byte	0x02, 0x4a
	.zero		1
	.zero		1


	//----- nvinfo : EIATTR_EXIT_INSTR_OFFSETS
	.align		4
        /*00d0*/ 	.byte	0x04, 0x1c
        /*00d2*/ 	.short	(.L_1346 - .L_1345)


	//   ....[0]....
.L_1345:
        /*00d4*/ 	.word	0x00000450


	//   ....[1]....
        /*00d8*/ 	.word	0x00001dc0


	//----- nvinfo : EIATTR_MAX_THREADS
	.align		4
.L_1346:
        /*00dc*/ 	.byte	0x04, 0x05
        /*00de*/ 	.short	(.L_1348 - .L_1347)
.L_1347:
        /*00e0*/ 	.word	0x00000080
        /*00e4*/ 	.word	0x00000001
        /*00e8*/ 	.word	0x00000001


	//----- nvinfo : EIATTR_CRS_STACK_SIZE
	.align		4
.L_1348:
        /*00ec*/ 	.byte	0x04, 0x1e
        /*00ee*/ 	.short	(.L_1350 - .L_1349)
.L_1349:
        /*00f0*/ 	.word	0x00000000


	//----- nvinfo : EIATTR_CBANK_PARAM_SIZE
	.align		4
.L_1350:
        /*00f4*/ 	.byte	0x03, 0x19
        /*00f6*/ 	.short	0x00e8


	//----- nvinfo : EIATTR_PARAM_CBANK
	.align		4
        /*00f8*/ 	.byte	0x04, 0x0a
        /*00fa*/ 	.short	(.L_1352 - .L_1351)
	.align		4
.L_1351:
        /*00fc*/ 	.word	index@(.nv.constant0._ZN10layer_norm13ln_fwd_kernelINS_13Kernel_traitsI6__halfS2_S2_S2_fjLj512ELj1ELj4ELj1ELj16ENS_18Kernel_traits_baseILj512ES2_S2_S2_S2_fjLj128EEEEELb0ELb1ELb0ELb0EEEvNS_9FwdParamsE)
        /*0100*/ 	.short	0x0380
        /*0102*/ 	.short	0x00e8


	//----- nvinfo : EIATTR_SW_WAR
	.align		4
.L_1352:
        /*0104*/ 	.byte	0x04, 0x36
        /*0106*/ 	.short	(.L_1354 - .L_1353)
.L_1353:
        /*0108*/ 	.word	0x00000008
.L_1354:


//--------------------- .nv.info._ZN10layer_norm13ln_fwd_kernelINS_13Kernel_traitsI6__halfS2_S2_S2_fjLj512ELj1ELj4ELj1ELj16ENS_18Kernel_traits_baseILj512ES2_S2_S2_S2_fjLj128EEEEELb0ELb1ELb0ELb1EEEvNS_9FwdParamsE --------------------------
	.section	.nv.info._ZN10layer_norm13ln_fwd_kernelINS_13Kernel_traitsI6__halfS2_S2_S2_fjLj512ELj1ELj4ELj1ELj16ENS_18Kernel_traits_baseILj512ES2_S2_S2_S2_fjLj128EEEEELb0ELb1ELb0ELb1EEEvNS_9FwdParamsE,"",@"SHT_CUDA_INFO"
	.sectionflags	@""
	.align	4


	//----- nvinfo : EIATTR_CUDA_API_VERSION
	.align		4
        /*0000*/ 	.byte	0x04, 0x37
        /*0002*/ 	.short	(.L_1356 - .L_1355)
.L_1355:
        /*0004*/ 	.word	0x00000082


	//----- nvinfo : EIATTR_KPARAM_INFO
	.align		4
.L_1356:
        /*0008*/ 	.byte	0x04, 0x17
        /*000a*/ 	.short	(.L_1358 - .L_1357)
.L_1357:
        /*000c*/ 	.word	0x00000000
        /*0010*/ 	.short	0x0000
        /*0012*/ 	.short	0x0000
        /*0014*/ 	.byte	0x00, 0xf0, 0xa1, 0x03


	//----- nvinfo : EIATTR_SPARSE_MMA_MASK
	.align		4
.L_1358:
        /*0018*/ 	.byte	0x03, 0x50
        /*001a*/ 	.short	0x0000


	//----- nvinfo : EIATTR_MAXREG_COUNT
	.align		4
        /*001c*/ 	.byte	0x03, 0x1b
        /*001e*/ 	.short	0x00ff


	//----- nvinfo : EIATTR_MERCURY_ISA_VERSION
	.align		4
        /*0020*/ 	.byte	0x03, 0x5f
        /*0022*/ 	.short	0x0101


	//----- nvinfo : EIATTR_COOP_GROUP_MASK_REGIDS
	.align		4
        /*0024*/ 	.byte	0x04, 0x29
        /*0026*/ 	.short	(.L_1360 - .L_1359)


	//   ....[0]....
.L_1359:
        /*0028*/ 	.word	0xffffffff


	//   ....[1]....
        /*002c*/ 	.word	0xffffffff


	//   ....[2]....
        /*0030*/ 	.word	0xffffffff


	//   ....[3]....
        /*0034*/ 	.word	0xffffffff


	//   ....[4]....
        /*0038*/ 	.word	0xffffffff


	//   ....[5]....
        /*003c*/ 	.word	0xffffffff


	//   ....[6]....
        /*0040*/ 	.word	0xffffffff


	//   ....[7]....
        /*0044*/ 	.word	0xffffffff


	//   ....[8]....
        /*0048*/ 	.word	0xffffffff


	//   ....[9]....
        /*004c*/ 	.word	0xffffffff


	//   ....[10]....
        /*0050*/ 	.word	0xffffffff


	//   ....[11]....
        /*0054*/ 	.word	0xffffffff


	//   ....[12]....
        /*0058*/ 	.word	0xffffffff


	//   ....[13]....
        /*005c*/ 	.word	0xffffffff


	//   ....[14]....
        /*0060*/ 	.word	0xffffffff


	//   ....[15]....
        /*0064*/ 	.word	0xffffffff


	//   ....[16]....
        /*0068*/ 	.word	0xffffffff


	//   ....[17]....
        /*006c*/ 	.word	0xffffffff


	//   ....[18]....
        /*0070*/ 	.word	0xffffffff


	//   ....[19]....
        /*0074*/ 	.word	0xffffffff


	//   ....[20]....
        /*0078*/ 	.word	0x05000017


	//   ....[21]....
        /*007c*/ 	.word	0x05000017


	//   ....[22]....
        /*0080*/ 	.word	0x05000017


	//   ....[23]....
        /*0084*/ 	.word	0x05000017


	//   ....[24]....
        /*0088*/ 	.word	0x05000017


	//   ....[25]....
        /*008c*/ 	.word	0x05000017


	//   ....[26]....
        /*0090*/ 	.word	0x05000017


	//   ....[27]....
        /*0094*/ 	.word	0x05000017


	//   ....[28]....
        /*0098*/ 	.word	0x05000017


	//   ....[29]....
        /*009c*/ 	.word	0x05000017


	//   ....[30]....
        /*00a0*/ 	.word	0x05000017


	//   ....[31]....
        /*00a4*/ 	.word	0x05000017


	//   ....[32]....
        /*00a8*/ 	.word	0x05000017


	//   ....[33]....
        /*00ac*/ 	.word	0x05000017


	//   ....[34]....
        /*00b0*/ 	.word	0x05000017


	//   ....[35]....
        /*00b4*/ 	.word	0x05000017


	//   ....[36]....
        /*00b8*/ 	.word	0x05000017


	//   ....[37]....
        /*00bc*/ 	.word	0x05000017


	//   ....[38]....
        /*00c0*/ 	.word	0x05000017


	//   ....[39]....
        /*00c4*/ 	.word	0x05000017


	//----- nvinfo : EIATTR_COOP_GROUP_INSTR_OFFSETS
	.align		4
.L_1360:
        /*00c8*/ 	.byte	0x04, 0x28
        /*00ca*/ 	.short	(.L_1362 - .L_1361)


	//   ....[0]....
.L_1361:
        /*00cc*/ 	.word	0x00001110


	//   ....[1]....
        /*00d0*/ 	.word	0x00001140


	//   ....[2]....
        /*00d4*/ 	.word	0x00001160


	//   ....[3]....
        /*00d8*/ 	.word	0x00001180


	//   ....[4]....
        /*00dc*/ 	.word	0x000011a0


	//   ....[5]....
        /*00e0*/ 	.word	0x000013d0


	//   ....[6]....
        /*00e4*/ 	.word	0x000013f0


	//   ....[7]....
        /*00e8*/ 	.word	0x00001410


	//   ....[8]....
        /*00ec*/ 	.word	0x00001430


	//   ....[9]....
        /*00f0*/ 	.word	0x00001450


	//   ....[10]....
        /*00f4*/ 	.word	0x000028d0


	//   ....[11]....
        /*00f8*/ 	.word	0x00002900


	//   ....[12]....
        /*00fc*/ 	.word	0x00002920


	//   ....[13]....
        /*0100*/ 	.word	0x00002940


	//   ....[14]....
        /*0104*/ 	.word	0x00002960


	//   ....[15]....
        /*0108*/ 	.word	0x00002b90


	//   ....[16]....
        /*010c*/ 	.word	0x00002bb0


	//   ....[17]....
        /*0110*/ 	.word	0x00002bd0


	//   ....[18]....
        /*0114*/ 	.word	0x00002bf0


	//   ....[19]....
        /*0118*/ 	.word	0x00002c10


	//   ....[20]....
        /*011c*/ 	.word	0x00003170


	//   ....[21]....
        /*0120*/ 	.word	0x00003210


	//   ....[22]....
        /*0124*/ 	.word	0x00003270


	//   ....[23]....
        /*0128*/ 	.word	0x000032d0


	//   ....[24]....
        /*012c*/ 	.word	0x00003330


	//   ....[25]....
        /*0130*/ 	.word	0x00003590


	//   ....[26]....
        /*0134*/ 	.word	0x000035f0


	//   ....[27]....
        /*0138*/ 	.word	0x00003650


	//   ....[28]....
        /*013c*/ 	.word	0x000036b0


	//   ....[29]....
        /*0140*/ 	.word	0x00003710


	//   ....[30]....
        /*0144*/ 	.word	0x00003790


	//   ....[31]....
        /*0148*/ 	.word	0x00003830


	//   ....[32]....
        /*014c*/ 	.word	0x00003890


	//   ....[33]....
        /*0150*/ 	.word	0x000038f0


	//   ....[34]....
        /*0154*/ 	.word	0x00003950


	//   ....[35]....
        /*0158*/ 	.word	0x00003bb0


	//   ....[36]....
        /*015c*/ 	.word	0x00003c10


	//   ....[37]....
        /*0160*/ 	.word	0x00003c70


	//   ....[38]....
        /*0164*/ 	.word	0x00003cd0


	//   ....[39]....
        /*0168*/ 	.word	0x00003d30


	//----- nvinfo : EIATTR_VRC_CTA_INIT_COUNT
	.align		4
.L_1362:
        /*016c*/ 	.byte	0x02, 0x4a
	.zero		1
	.zero		1


	//----- nvinfo : EIATTR_EXIT_INSTR_OFFSETS
	.align		4
        /*0170*/ 	.byte	0x04, 0x1c
        /*0172*/ 	.short	(.L_1364 - .L_1363)


	//   ....[0]....
.L_1363:
        /*0174*/ 	.word	0x00000230


	//   ....[1]....
        /*0178*/ 	.word	0x00001960


	//   ....[2]....
        /*017c*/ 	.word	0x00003110


	//----- nvinfo : EIATTR_MAX_THREADS
	.align		4
.L_1364:
        /*0180*/ 	.byte	0x04, 0x05
        /*0182*/ 	.short	(.L_1366 - .L_1365)
.L_1365:
        /*0184*/ 	.word	0x00000080
        /*0188*/ 	.word	0x00000001
        /*018c*/ 	.word	0x00000001


	//----- nvinfo : EIATTR_CRS_STACK_SIZE
	.align		4
.L_1366:
        /*0190*/ 	.byte	0x04, 0x1e
        /*0192*/ 	.short	(.L_1368 - .L_1367)
.L_1367:
        /*0194*/ 	.word	0x00000000


	//----- nvinfo : EIATTR_CBANK_PARAM_SIZE
	.align		4
.L_1368:
        /*0198*/ 	.byte	0x03, 0x19
        /*019a*/ 	.short	0x00e8


	//----- nvinfo : EIATTR_PARAM_CBANK
	.align		4
        /*019c*/ 	.byte	0x04, 0x0a
        /*019e*/ 	.short	(.L_1370 - .L_1369)
	.align		4
.L_1369:
        /*01a0*/ 	.word	index@(.nv.constant0._ZN10layer_norm13ln_fwd_kernelINS_13Kernel_traitsI6__halfS2_S2_S2_fjLj512ELj1ELj4ELj1ELj16ENS_18Kernel_traits_baseILj512ES2_S2_S2_S2_fjLj128EEEEELb0ELb1ELb0ELb1EEEvNS_9FwdParamsE)
        /*01a4*/ 	.short	0x0380
        /*01a6*/ 	.short	0x00e8


	//----- nvinfo : EIATTR_SW_WAR
	.align		4
.L_1370:
        /*01a8*/ 	.byte	0x04, 0x36
        /*01aa*/ 	.short	(.L_1372 - .L_1371)
.L_1371:
        /*01ac*/ 	.word	0x00000008
.L_1372:


//--------------------- .nv.info._ZN10layer_norm13ln_fwd_kernelINS_13Kernel_traitsI6__halfS2_S2_S2_fjLj512ELj1ELj4ELj1ELj16ENS_18Kernel_traits_baseILj512ES2_S2_S2_S2_fjLj128EEEEELb0ELb1ELb1ELb0EEEvNS_9FwdParamsE --------------------------
	.section	.nv.info._ZN10layer_norm13ln_fwd_kernelINS_13Kernel_traitsI6__halfS2_S2_S2_fjLj512ELj1ELj4ELj1ELj16ENS_18Kernel_traits_baseILj512ES2_S2_S2_S2_fjLj128EEEEELb0ELb1ELb1ELb0EEEvNS_9FwdParamsE,"",@"SHT_CUDA_INFO"
	.sectionflags	@""
	.align	4


	//----- nvinfo : EIATTR_CUDA_API_VERSION
	.align		4
        /*0000*/ 	.byte	0x04, 0x37
        /*0002*/ 	.short	(.L_1374 - .L_1373)
.L_1373:
        /*0004*/ 	.word	0x00000082


	//----- nvinfo : EIATTR_KPARAM_INFO
	.align		4
.L_1374:
        /*0008*/ 	.byte	0x04, 0x17
        /*000a*/ 	.short	(.L_1376 - .L_1375)
.L_1375:
        /*000c*/ 	.word	0x00000000
        /*0010*/ 	.short	0x0000
        /*0012*/ 	.short	0x0000
        /*0014*/ 	.byte	0x00, 0xf0, 0xa1, 0x03


	//----- nvinfo : EIATTR_SPARSE_MMA_MASK
	.align		4
.L_1376:
        /*0018*/ 	.byte	0x03, 0x50
        /*001a*/ 	.short	0x0000


	//----- nvinfo : EIATTR_MAXREG_COUNT
	.align		4
        /*001c*/ 	.byte	0x03, 0x1b
        /*001e*/ 	.short	0x00ff


	//----- nvinfo : EIATTR_MERCURY_ISA_VERSION
	.align		4
        /*0020*/ 	.byte	0x03, 0x5f
        /*0022*/ 	.short	0x0101


	//----- nvinfo : EIATTR_COOP_GROUP_MASK_REGIDS
	.align		4
        /*0024*/ 	.byte	0x04, 0x29
        /*0026*/ 	.short	(.L_1378 - .L_1377)


	//   ....[0]....
.L_1377:
        /*0028*/ 	.word	0xffffffff


	//   ....[1]....
        /*002c*/ 	.word	0xffffffff


	//   ....[2]....
        /*0030*/ 	.word	0xffffffff


	//   ....[3]....
        /*0034*/ 	.word	0xffffffff


	//   ....[4]....
        /*0038*/ 	.word	0xffffffff


	//   ....[5]....
        /*003c*/ 	.word	0xffffffff


	//   ....[6]....
        /*0040*/ 	.word	0xffffffff


	//   ....[7]....
        /*0044*/ 	.word	0xffffffff


	//   ....[8]....
        /*0048*/ 	.word	0xffffffff


	//   ....[9]....
        /*004c*/ 	.word	0xffffffff


	//   ....[10]....
        /*0050*/ 	.word	0x0500003f


	//   ....[11]....
        /*0054*/ 	.word	0x0500003f


	//   ....[12]....
        /*0058*/ 	.word	0x0500003f


	//   ....[13]....
        /*005c*/ 	.word	0x0500003f


	//   ....[14]....
        /*0060*/ 	.word	0x0500003f


	//   ....[15]....
        /*0064*/ 	.word	0x0500003f


	//   ....[16]....
        /*0068*/ 	.word	0x0500003f


	//   ....[17]....
        /*006c*/ 	.word	0x0500003f


	//   ....[18]....
        /*0070*/ 	.word	0x0500003f


	//   ....[19]....
        /*0074*/ 	.word	0x0500003f


	//----- nvinfo : EIATTR_COOP_GROUP_INSTR_OFFSETS
	.align		4
.L_1378:
        /*0078*/ 	.byte	0x04, 0x28
        /*007a*/ 	.short	(.L_1380 - .L_1379)


	//   ....[0]....
.L_1379:
        /*007c*/ 	.word	0x00001900


	//   ....[1]....
        /*0080*/ 	.word	0x00001930


	//   ....[2]....
        /*0084*/ 	.word	0x00001950


	//   ....[3]....
        /*0088*/ 	.word	0x00001970


	//   ....[4]....
        /*008c*/ 	.word	0x00001990


	//   ....[5]....
        /*0090*/ 	.word	0x00001bd0


	//   ....[6]....
        /*0094*/ 	.word	0x00001bf0


	//   ....[7]....
        /*0098*/ 	.word	0x00001c10


	//   ....[8]....
        /*009c*/ 	.word	0x00001c30


	//   ....[9]....
        /*00a0*/ 	.word	0x00001c50


	//   ....[10]....
        /*00a4*/ 	.word	0x000024b0


	//   ....[11]....
        /*00a8*/ 	.word	0x00002560


	//   ....[12]....
        /*00ac*/ 	.word	0x000025d0


	//   ....[13]....
        /*00b0*/ 	.word	0x00002640


	//   ....[14]....
        /*00b4*/ 	.word	0x000026b0


	//   ....[15]....
        /*00b8*/ 	.word	0x00002940


	//   ....[16]....
        /*00bc*/ 	.word	0x000029b0


	//   ....[17]....
        /*00c0*/ 	.word	0x00002a20


	//   ....[18]....
        /*00c4*/ 	.word	0x00002a90


	//   ....[19]....
        /*00c8*/ 	.word	0x00002b00


	//----- nvinfo : EIATTR_VRC_CTA_INIT_COUNT
	.align		4
.L_1380:
        /*00cc*/ 	.byte	0x02, 0x4a
	.zero		1
	.zero		1


	//----- nvinfo : EIATTR_EXIT_INSTR_OFFSETS
	.align		4
        /*00d0*/ 	.byte	0x04, 0x1c
        /*00d2*/ 	.short	(.L_1382 - .L_1381)


	//   ....[0]....
.L_1381:
        /*00d4*/ 	.word	0x00000480


	//   ....[1]....
        /*00d8*/ 	.word	0x00002440


	//----- nvinfo : EIATTR_MAX_THREADS
	.align		4
.L_1382:
        /*00dc*/ 	.byte	0x04, 0x05
        /*00de*/ 	.short	(.L_1384 - .L_1383)
.L_1383:
        /*00e0*/ 	.word	0x00000080
        /*00e4*/ 	.word	0x00000001
        /*00e8*/ 	.word	0x00000001


	//----- nvinfo : EIATTR_CRS_STACK_SIZE
	.align		4
.L_1384:
        /*00ec*/ 	.byte	0x04, 0x1e
        /*00ee*/ 	.short	(.L_1386 - .L_1385)
.L_1385:
        /*00f0*/ 	.word	0x00000000


	//----- nvinfo : EIATTR_CBANK_PARAM_SIZE
	.align		4
.L_1386:
        /*00f4*/ 	.byte	0x03, 0x19
        /*00f6*/ 	.short	0x00e8


	//----- nvinfo : EIATTR_PARAM_CBANK
	.align		4
        /*00f8*/ 	.byte	0x04, 0x0a
        /*00fa*/ 	.short	(.L_1388 - .L_1387)
	.align		4
.L_1387:
        /*00fc*/ 	.word	index@(.nv.constant0._ZN10layer_norm13ln_fwd_kernelINS_13Kernel_traitsI6__halfS2_S2_S2_fjLj512ELj1ELj4ELj1ELj16ENS_18Kernel_traits_baseILj512ES2_S2_S2_S2_fjLj128EEEEELb0ELb1ELb1ELb0EEEvNS_9FwdParamsE)
        /*0100*/ 	.short	0x0380
        /*0102*/ 	.short	0x00e8


	//----- nvinfo : EIATTR_SW_WAR
	.align		4
.L_1388:
        /*0104*/ 	.byte	0x04, 0x36
        /*0106*/ 	.short	(.L_1390 - .L_1389)
.L_1389:
        /*0108*/ 	.word	0x00000008
.L_1390:


//--------------------- .nv.info._ZN10layer_norm13ln_fwd_kernelINS_13Kernel_traitsI6__halfS2_S2_S2_fjLj512ELj1ELj4ELj1ELj16ENS_18Kernel_traits_baseILj512ES2_S2_S2_S2_fjLj128EEEEELb0ELb1ELb1ELb1EEEvNS_9FwdParamsE --------------------------
	.section	.nv.info._ZN10layer_norm13ln_fwd_kernelINS_13Kernel_traitsI6__halfS2_S2_S2_fjLj512ELj1ELj4ELj1ELj16ENS_18Kernel_traits_baseILj512ES2_S2_S2_S2_fjLj128EEEEELb0ELb1ELb1ELb1EEEvNS_9FwdParamsE,"",@"SHT_CUDA_INFO"
	.sectionflags	@""
	.align	4


	//----- nvinfo : EIATTR_CUDA_API_VERSION
	.align		4
        /*0000*/ 	.byte	0x04, 0x37
        /*0002*/ 	.short	(.L_1392 - .L_1391)
.L_1391:
        /*0004*/ 	.word	0x00000082


	//----- nvinfo : EIATTR_KPARAM_INFO
	.align		4
.L_1392:
        /*0008*/ 	.byte	0x04, 0x17
        /*000a*/ 	.short	(.L_1394 - .L_1393)
.L_1393:
        /*000c*/ 	.word	0x00000000
        /*0010*/ 	.short	0x0000
        /*0012*/ 	.short	0x0000
        /*0014*/ 	.byte	0x00, 0xf0, 0xa1, 0x03


	//----- nvinfo : EIATTR_SPARSE_MMA_MASK
	.align		4
.L_1394:
        /*0018*/ 	.byte	0x03, 0x50
        /*001a*/ 	.short	0x0000


	//----- nvinfo : EIATTR_MAXREG_COUNT
	.align		4
        /*001c*/ 	.byte	0x03, 0x1b
        /*001e*/ 	.short	0x00ff


	//----- nvinfo : EIATTR_MERCURY_ISA_VERSION
	.align		4
        /*0020*/ 	.byte	0x03, 0x5f
        /*0022*/ 	.short	0x0101


	//----- nvinfo : EIATTR_COOP_GROUP_MASK_REGIDS
	.align		4
        /*0024*/ 	.byte	0x04, 0x29
        /*0026*/ 	.short	(.L_1396 - .L_1395)


	//   ....[0]....
.L_1395:
        /*0028*/ 	.word	0xffffffff


	//   ....[1]....
        /*002c*/ 	.word	0xffffffff


	//   ....[2]....
        /*0030*/ 	.word	0xffffffff


	//   ....[3]....
        /*0034*/ 	.word	0xffffffff


	//   ....[4]....
        /*0038*/ 	.word	0xffffffff


	//   ....[5]....
        /*003c*/ 	.word	0xffffffff


	//   ....[6]....
        /*0040*/ 	.word	0xffffffff


	//   ....[7]....
        /*0044*/ 	.word	0xffffffff


	//   ....[8]....
        /*0048*/ 	.word	0xffffffff


	//   ....[9]....
        /*004c*/ 	.word	0xffffffff


	//   ....[10]....
        /*0050*/ 	.word	0x0500001d


	//   ....[11]....
        /*0054*/ 	.word	0x0500001d


	//   ....[12]....
        /*0058*/ 	.word	0x0500001d


	//   ....[13]....
        /*005c*/ 	.word	0x0500001d


	//   ....[14]....
        /*0060*/ 	.word	0x0500001d


	//   ....[15]....
        /*0064*/ 	.word	0x0500001d


	//   ....[16]....
        /*0068*/ 	.word	0x0500001d


	//   ....[17]....
        /*006c*/ 	.word	0x0500001d


	//   ....[18]....
        /*0070*/ 	.word	0x0500001d


	//   ....[19]....
        /*0074*/ 	.word	0x0500001d


	//----- nvinfo : EIATTR_COOP_GROUP_INSTR_OFFSETS
	.align		4
.L_1396:
        /*0078*/ 	.byte	0x04, 0x28
        /*007a*/ 	.short	(.L_1398 - .L_1397)


	//   ....[0]....
.L_1397:
        /*007c*/ 	.word	0x00001770


	//   ....[1]....
        /*0080*/ 	.word	0x000017a0


	//   ....[2]....
        /*0084*/ 	.word	0x000017c0


	//   ....[3]....
        /*0088*/ 	.word	0x000017e0


	//   ....[4]....
        /*008c*/ 	.word	0x00001800


	//   ....[5]....
        /*0090*/ 	.word	0x00001a30


	//   ....[6]....
        /*0094*/ 	.word	0x00001a50


	//   ....[7]....
        /*0098*/ 	.word	0x00001a70


	//   ....[8]....
        /*009c*/ 	.word	0x00001a90


	//   ....[9]....
        /*00a0*/ 	.word	0x00001ab0


	//   ....[10]....
        /*00a4*/ 	.word	0x000022b0


	//   ....[11]....
        /*00a8*/ 	.word	0x00002350


	//   ....[12]....
        /*00ac*/ 	.word	0x000023a0


	//   ....[13]....
        /*00b0*/ 	.word	0x00002400


	//   ....[14]....
        /*00b4*/ 	.word	0x00002460


	//   ....[15]....
        /*00b8*/ 	.word	0x000026e0


	//   ....[16]....
        /*00bc*/ 	.word	0x00002730


	//   ....[17]....
        /*00c0*/ 	.word	0x00002790


	//   ....[18]....
        /*00c4*/ 	.word	0x000027f0


	//   ....[19]....
        /*00c8*/ 	.word	0x00002850


	//----- nvinfo : EIATTR_VRC_CTA_INIT_COUNT
	.align		4
.L_1398:
        /*00cc*/ 	.byte	0x02, 0x4a
	.zero		1
	.zero		1


	//----- nvinfo : EIATTR_EXIT_INSTR_OFFSETS
	.align		4
        /*00d0*/ 	.byte	0x04, 0x1c
        /*00d2*/ 	.short	(.L_1400 - .L_1399)


	//   ....[0]....
.L_1399:
        /*00d4*/ 	.word	0x000002c0


	//   ....[1]....
        /*00d8*/ 	.word	0x00002240


	//----- nvinfo : EIATTR_MAX_THREADS
	.align		4
.L_1400:
        /*00dc*/ 	.byte	0x04, 0x05
        /*00de*/ 	.short	(.L_1402 - .L_1401)
.L_1401:
        /*00e0*/ 	.word	0x00000080
        /*00e4*/ 	.word	0x00000001
        /*00e8*/ 	.word	0x00000001


	//----- nvinfo : EIATTR_CRS_STACK_SIZE
	.align		4
.L_1402:
        /*00ec*/ 	.byte	0x04, 0x1e
        /*00ee*/ 	.short	(.L_1404 - .L_1403)
.L_1403:
        /*00f0*/ 	.word	0x00000000


	//----- nvinfo : EIATTR_CBANK_PARAM_SIZE
	.align		4
.L_1404:
        /*00f4*/ 	.byte	0x03, 0x19
        /*00f6*/ 	.short	0x00e8


	//----- nvinfo : EIATTR_PARAM_CBANK
	.align		4
        /*00f8*/ 	.byte	0x04, 0x0a
        /*00fa*/ 	.short	(.L_1406 - .L_1405)
	.align		4
.L_1405:
        /*00fc*/ 	.word	index@(.nv.constant0._ZN10layer_norm13ln_fwd_kernelINS_13Kernel_traitsI6__halfS2_S2_S2_fjLj512ELj1ELj4ELj1ELj16ENS_18Kernel_traits_baseILj512ES2_S2_S2_S2_fjLj128EEEEELb0ELb1ELb1ELb1EEEvNS_9FwdParamsE)
        /*0100*/ 	.short	0x0380
        /*0102*/ 	.short	0x00e8


	//----- nvinfo : EIATTR_SW_WAR
	.align		4
.L_1406:
        /*0104*/ 	.byte	0x04, 0x36
        /*0106*/ 	.short	(.L_1408 - .L_1407)
.L_1407:
        /*0108*/ 	.word	0x00000008
.L_1408:


//--------------------- .nv.info._ZN10layer_norm13ln_fwd_kernelINS_13Kernel_traitsI6__halfS2_S2_S2_fjLj512ELj1ELj4ELj1ELj16ENS_18Kernel_traits_baseILj512ES2_S2_S2_S2_fjLj128EEEEELb1ELb0ELb0ELb0EEEvNS_9FwdParamsE --------------------------
	.section	.nv.info._ZN10layer_norm13ln_fwd_kernelINS_13Kernel_traitsI6__halfS2_S2_S2_fjLj512ELj1ELj4ELj1ELj16ENS_18Kernel_traits_baseILj512ES2_S2_S2_S2_fjLj128EEEEELb1ELb0ELb0ELb0EEEvNS_9FwdParamsE,"",@"SHT_CUDA_INFO"
	.sectionflags	@""
	.align	4


	//----- nvinfo : EIATTR_CUDA_API_VERSION
	.align		4
        /*0000*/ 	.byte	0x04, 0x37
        /*0002*/ 	.short	(.L_1410 - .L_1409)
.L_1409:
        /*0004*/ 	.word	0x00000082


	//----- nvinfo : EIATTR_KPARAM_INFO
	.align		4
.L_1410:
        /*0008*/ 	.byte	0x04, 0x17
        /*000a*/ 	.short	(.L_1412 - .L_1411)
.L_1411:
        /*000c*/ 	.word	0x00000000
        /*0010*/ 	.short	0x0000
        /*0012*/ 	.short	0x0000
        /*0014*/ 	.byte	0x00, 0xf0, 0xa1, 0x03


	//----- nvinfo : EIATTR_SPARSE_MMA_MASK
	.align		4
.L_1412:
        /*0018*/ 	.byte	0x03, 0x50
        /*001a*/ 	.short	0x0000


	//----- nvinfo : EIATTR_MAXREG_COUNT
	.align		4
        /*001c*/ 	.byte	0x03, 0x1b
        /*001e*/ 	.short	0x00ff


	//----- nvinfo : EIATTR_MERCURY_ISA_VERSION
	.align		4
        /*0020*/ 	.byte	0x03, 0x5f
        /*0022*/ 	.short	0x0101


	//----- nvinfo : EIATTR_COOP_GROUP_MASK_REGIDS
	.align		4
        /*0024*/ 	.byte	0x04, 0x29
        /*0026*/ 	.short	(.L_1414 - .L_1413)


	//   ....[0]....
.L_1413:
        /*0028*/ 	.word	0xffffffff


	//   ....[1]....
        /*002c*/ 	.word	0xffffffff


	//   ....[2]....
        /*0030*/ 	.word	0xffffffff


	//   ....[3]....
        /*0034*/ 	.word	0xffffffff


	//   ....[4]....
        /*0038*/ 	.word	0xffffffff


	//   ....[5]....
        /*003c*/ 	.word	0xffffffff


	//   ....[6]....
        /*0040*/ 	.word	0xffffffff


	//   ....[7]....
        /*0044*/ 	.word	0xffffffff


	//   ....[8]....
        /*0048*/ 	.word	0xffffffff


	//   ....[9]....
        /*004c*/ 	.word	0xffffffff


	//   ....[10]....
        /*0050*/ 	.word	0x05000036


	//   ....[11]....
        /*0054*/ 	.word	0x05000036


	//   ....[12]....
        /*0058*/ 	.word	0x05000036


	//   ....[13]....
        /*005c*/ 	.word	0x05000036


	//   ....[14]....
        /*0060*/ 	.word	0x05000036


	//   ....[15]....
        /*0064*/ 	.word	0x05000036


	//   ....[16]....
        /*0068*/ 	.word	0x05000036


	//   ....[17]....
        /*006c*/ 	.word	0x05000036


	//   ....[18]....
        /*0070*/ 	.word	0x05000036


	//   ....[19]....
        /*0074*/ 	.word	0x05000036


	//----- nvinfo : EIATTR_COOP_GROUP_INSTR_OFFSETS
	.align		4
.L_1414:
        /*0078*/ 	.byte	0x04, 0x28
        /*007a*/ 	.short	(.L_1416 - .L_1415)


	//   ....[0]....
.L_1415:
        /*007c*/ 	.word	0x0000b470


	//   ....[1]....
        /*0080*/ 	.word	0x0000b490


	//   ....[2]....
        /*0084*/ 	.word	0x0000b4b0


	//   ....[3]....
        /*0088*/ 	.word	0x0000b4d0


	//   ....[4]....
        /*008c*/ 	.word	0x0000b500


	//   ....[5]....
        /*0090*/ 	.word	0x0000b740


	//   ....[6]....
        /*0094*/ 	.word	0x0000b760


	//   ....[7]....
        /*0098*/ 	.word	0x0000b780


	//   ....[8]....
        /*009c*/ 	.word	0x0000b7a0


	//   ....[9]....
        /*00a0*/ 	.word	0x0000b7c0


	//   ....[10]....
        /*00a4*/ 	.word	0x0000bfc0


	//   ....[11]....
        /*00a8*/ 	.word	0x0000c060


	//   ....[12]....
        /*00ac*/ 	.word	0x0000c0d0


	//   ....[13]....
        /*00b0*/ 	.word	0x0000c140


	//   ....[14]....
        /*00b4*/ 	.word	0x0000c1c0


	//   ....[15]....
        /*00b8*/ 	.word	0x0000c450


	//   ....[16]....
        /*00bc*/ 	.word	0x0000c4c0


	//   ....[17]....
        /*00c0*/ 	.word	0x0000c530


	//   ....[18]....
        /*00c4*/ 	.word	0x0000c5a0


	//   ....[19]....
        /*00c8*/ 	.word	0x0000c610


	//----- nvinfo : EIATTR_VRC_CTA_INIT_COUNT
	.align		4
.L_1416:
        /*00cc*/ 	.byte	0x02, 0x4a
	.zero		1
	.zero		1


	//----- nvinfo : EIATTR_EXIT_INSTR_OFFSETS
	.align		4
        /*00d0*/ 	.byte	0x04, 0x1c
        /*00d2*/ 	.short	(.L_1418 - .L_1417)


	//   ....[0]....
.L_1417:
        /*00d4*/ 	.word	0x000005f0


	//   ....[1]....
        /*00d8*/ 	.word	0x0000bf50


	//----- nvinfo : EIATTR_INDIRECT_BRANCH_TARGETS
	.align		4
.L_1418:
        /*00dc*/ 	.byte	0x04, 0x34
        /*00de*/ 	.short	(.L_1420 - .L_1419)


	//   ....[0]....
.L_1419:
        /*00e0*/ 	.word	.L_x_20077@srel
        /*00e4*/ 	.short	0x0
        /*00e6*/ 	.short	0x0
        /*00e8*/ 	.word	0x3
        /*00ec*/ 	.word	.L_x_20078@srel
        /*00f0*/ 	.word	.L_x_20079@srel
        /*00f4*/ 	.word	.L_x_20080@srel


	//----- nvinfo : EIATTR_MAX_THREADS
	.align		4
.L_1420:
        /*00f8*/ 	.byte	0x04, 0x05
        /*00fa*/ 	.short	(.L_1422 - .L_1421)
.L_1421:
        /*00fc*/ 	.word	0x00000080
        /*0100*/ 	.word	0x00000001
        /*0104*/ 	.word	0x00000001


	//----- nvinfo : EIATTR_CRS_STACK_SIZE
	.align		4
.L_1422:
        /*0108*/ 	.byte	0x04, 0x1e
        /*010a*/ 	.short	(.L_1424 - .L_1423)
.L_1423:
        /*010c*/ 	.word	0x00000000


	//----- nvinfo : EIATTR_CBANK_PARAM_SIZE
	.align		4
.L_1424:
        /*0110*/ 	.byte	0x03, 0x19
        /*0112*/ 	.short	0x00e8


	//----- nvinfo : EIATTR_PARAM_CBANK
	.align		4
        /*0114*/ 	.byte	0x04, 0x0a
        /*0116*/ 	.short	(.L_1426 - .L_1425)
	.align		4
.L_1425:
        /*0118*/ 	.word	index@(.nv.constant0._ZN10layer_norm13ln_fwd_kernelINS_13Kernel_traitsI6__halfS2_S2_S2_fjLj512ELj1ELj4ELj1ELj16ENS_18Kernel_traits_baseILj512ES2_S2_S2_S2_fjLj128EEEEELb1ELb0ELb0ELb0EEEvNS_9FwdParamsE)
        /*011c*/ 	.short	0x0380
        /*011e*/ 	.short	0x00e8


	//----- nvinfo : EIATTR_SW_WAR
	.align		4
.L_1426:
        /*0120*/ 	.byte	0x04, 0x36
        /*0122*/ 	.short	(.L_1428 - .L_1427)
.L_1427:
        /*0124*/ 	.word	0x00000008
.L_1428:


//--------------------- .nv.info._ZN10layer_norm13ln_fwd_kernelINS_13Kernel_traitsI6__halfS2_S2_S2_fjLj512ELj1ELj4ELj1ELj16ENS_18Kernel_traits_baseILj512ES2_S2_S2_S2_fjLj128EEEEELb1ELb0ELb0ELb1EEEvNS_9FwdParamsE --------------------------
	.section	.nv.info._ZN10layer_norm13ln_fwd_kernelINS_13Kernel_traitsI6__halfS2_S2_S2_fjLj512ELj1ELj4ELj1ELj16ENS_18Kernel_traits_baseILj512ES2_S2_S2_S2_fjLj128EEEEELb1ELb0ELb0ELb1EEEvNS_9FwdParamsE,"",@"SHT_CUDA_INFO"
	.sectionflags	@""
	.align	4


	//----- nvinfo : EIATTR_CUDA_API_VERSION
	.align		4
        /*0000*/ 	.byte	0x04, 0x37
        /*0002*/ 	.short	(.L_1430 - .L_1429)
.L_1429:
        /*0004*/ 	.word	0x00000082


	//----- nvinfo : EIATTR_KPARAM_INFO
	.align		4
.L_1430:
        /*0008*/ 	.byte	0x04, 0x17
        /*000a*/ 	.short	(.L_1432 - .L_1431)
.L_1431:
        /*000c*/ 	.word	0x00000000
        /*0010*/ 	.short	0x0000
        /*0012*/ 	.short	0x0000
        /*0014*/ 	.byte	0x00, 0xf0, 0xa1, 0x03


	//----- nvinfo : EIATTR_SPARSE_MMA_MASK
	.align		4
.L_1432:
        /*0018*/ 	.byte	0x03, 0x50
        /*001a*/ 	.short	0x0000


	//----- nvinfo : EIATTR_MAXREG_COUNT
	.align		4
        /*001c*/ 	.byte	0x03, 0x1b
        /*001e*/ 	.short	0x00ff


	//----- nvinfo : EIATTR_MERCURY_ISA_VERSION
	.align		4
        /*0020*/ 	.byte	0x03, 0x5f
        /*0022*/ 	.short	0x0101


	//----- nvinfo : EIATTR_COOP_GROUP_MASK_REGIDS
	.align		4
        /*0024*/ 	.byte	0x04, 0x29
        /*0026*/ 	.short	(.L_1434 - .L_1433)


	//   ....[0]....
.L_1433:
        /*0028*/ 	.word	0xffffffff


	//   ....[1]....
        /*002c*/ 	.word	0xffffffff


	//   ....[2]....
        /*0030*/ 	.word	0xffffffff


	//   ....[3]....
        /*0034*/ 	.word	0xffffffff


	//   ....[4]....
        /*0038*/ 	.word	0xffffffff


	//   ....[5]....
        /*003c*/ 	.word	0xffffffff


	//   ....[6]....
        /*0040*/ 	.word	0xffffffff


	//   ....[7]....
        /*0044*/ 	.word	0xffffffff


	//   ....[8]....
        /*0048*/ 	.word	0xffffffff


	//   ....[9]....
        /*004c*/ 	.word	0xffffffff


	//   ....[10]....
        /*0050*/ 	.word	0x05000024


	//   ....[11]....
        /*0054*/ 	.word	0x05000024


	//   ....[12]....
        /*0058*/ 	.word	0x05000024


	//   ....[13]....
        /*005c*/ 	.word	0x05000024


	//   ....[14]....
        /*0060*/ 	.word	0x05000024


	//   ....[15]....
        /*0064*/ 	.word	0x05000024


	//   ....[16]....
        /*0068*/ 	.word	0x05000024


	//   ....[17]....
        /*006c*/ 	.word	0x05000024


	//   ....[18]....
        /*0070*/ 	.word	0x05000024


	//   ....[19]....
        /*0074*/ 	.word	0x05000024


	//----- nvinfo : EIATTR_COOP_GROUP_INSTR_OFFSETS
	.align		4
.L_1434:
        /*0078*/ 	.byte	0x04, 0x28
        /*007a*/ 	.short	(.L_1436 - .L_1435)


	//   ....[0]....
.L_1435:
        /*007c*/ 	.word	0x0000b390


	//   ....[1]....
        /*0080*/ 	.word	0x0000b3b0


	//   ....[2]....
        /*0084*/ 	.word	0x0000b3d0


	//   ....[3]....
        /*0088*/ 	.word	0x0000b3f0


	//   ....[4]....
        /*008c*/ 	.word	0x0000b420


	//   ....[5]....
        /*0090*/ 	.word	0x0000b650


	//   ....[6]....
        /*0094*/ 	.word	0x0000b670


	//   ....[7]....
        /*0098*/ 	.word	0x0000b690


	//   ....[8]....
        /*009c*/ 	.word	0x0000b6b0


	//   ....[9]....
        /*00a0*/ 	.word	0x0000b6d0


	//   ....[10]....
        /*00a4*/ 	.word	0x0000bc50


	//   ....[11]....
        /*00a8*/ 	.word	0x0000bcf0


	//   ....[12]....
        /*00ac*/ 	.word	0x0000bd60


	//   ....[13]....
        /*00b0*/ 	.word	0x0000bdd0


	//   ....[14]....
        /*00b4*/ 	.word	0x0000be50


	//   ....[15]....
        /*00b8*/ 	.word	0x0000c0d0


	//   ....[16]....
        /*00bc*/ 	.word	0x0000c140


	//   ....[17]....
        /*00c0*/ 	.word	0x0000c1b0


	//   ....[18]....
        /*00c4*/ 	.word	0x0000c220


	//   ....[19]....
        /*00c8*/ 	.word	0x0000c290


	//----- nvinfo : EIATTR_VRC_CTA_INIT_COUNT
	.align		4
.L_1436:
        /*00cc*/ 	.byte	0x02, 0x4a
	.zero		1
	.zero		1


	//----- nvinfo : EIATTR_EXIT_INSTR_OFFSETS
	.align		4
        /*00d0*/ 	.byte	0x04, 0x1c
        /*00d2*/ 	.short	(.L_1438 - .L_1437)


	//   ....[0]....
.L_1437:
        /*00d4*/ 	.word	0x00000260


	//   ....[1]....
        /*00d8*/ 	.word	0x0000bbe0


	//----- nvinfo : EIATTR_INDIRECT_BRANCH_TARGETS
	.align		4
.L_1438:
        /*00dc*/ 	.byte	0x04, 0x34
        /*00de*/ 	.short	(.L_1440 - .L_1439)


	//   ....[0]....
.L_1439:
        /*00e0*/ 	.word	.L_x_20081@srel
        /*00e4*/ 	.short	0x0
        /*00e6*/ 	.short	0x0
        /*00e8*/ 	.word	0x3
        /*00ec*/ 	.word	.L_x_20082@srel
        /*00f0*/ 	.word	.L_x_20083@srel
        /*00f4*/ 	.word	.L_x_20084@srel


	//----- nvinfo : EIATTR_MAX_THREADS
	.align		4
.L_1440:
        /*00f8*/ 	.byte	0x04, 0x05
        /*00fa*/ 	.short	(.L_1442 - .L_1441)
.L_1441:
        /*00fc*/ 	.word	0x00000080
        /*0100*/ 	.word	0x00000001
        /*0104*/ 	.word	0x00000001


	//----- nvinfo : EIATTR_CRS_STACK_SIZE
	.align		4
.L_1442:
        /*0108*/ 	.byte	0x04, 0x1e
        /*010a*/ 	.short	(.L_1444 - .L_1443)
.L_1443:
        /*010c*/ 	.word	0x00000000


	//----- nvinfo : EIATTR_CBANK_PARAM_SIZE
	.align		4
.L_1444:
        /*0110*/ 	.byte	0x03, 0x19
        /*0112*/ 	.short	0x00e8


	//----- nvinfo : EIATTR_PARAM_CBANK
	.align		4
        /*0114*/ 	.byte	0x04, 0x0a
        /*0116*/ 	.short	(.L_1446 - .L_1445)
	.align		4
.L_1445:
        /*0118*/ 	.word	index@(.nv.constant0._ZN10layer_norm13ln_fwd_kernelINS_13Kernel_traitsI6__halfS2_S2_S2_fjLj512ELj1ELj4ELj1ELj16ENS_18Kernel_traits_baseILj512ES2_S2_S2_S2_fjLj128EEEEELb1ELb0ELb0ELb1EEEvNS_9FwdParamsE)
        /*011c*/ 	.short	0x0380
        /*011e*/ 	.short	0x00e8


	//----- nvinfo : EIATTR_SW_WAR
	.align		4
.L_1446:
        /*0120*/ 	.byte	0x04, 0x36
        /*0122*/ 	.short	(.L_1448 - .L_1447)
.L_1447:
        /*0124*/ 	.word	0x00000008
.L_1448:


//--------------------- .nv.info._ZN10layer_norm13ln_fwd_kernelINS_13Kernel_traitsI6__halfS2_S2_S2_fjLj512ELj1ELj4ELj1ELj16ENS_18Kernel_traits_baseILj512ES2_S2_S2_S2_fjLj128EEEEELb1ELb0ELb1ELb0EEEvNS_9FwdParamsE --------------------------
	.section	.nv.info._ZN10layer_norm13ln_fwd_kernelINS_13Kernel_traitsI6__halfS2_S2_S2_fjLj512ELj1ELj4ELj1ELj16ENS_18Kernel_traits_baseILj512ES2_S2_S2_S2_fjLj128EEEEELb1ELb0ELb1ELb0EEEvNS_9FwdParamsE,"",@"SHT_CUDA_INFO"
	.sectionflags	@""
	.align	4


	//----- nvinfo : EIATTR_CUDA_API_VERSION
	.align		4
        /*0000*/ 	.byte	0x04, 0x37
        /*0002*/ 	.short	(.L_1450 - .L_1449)
.L_1449:
        /*0004*/ 	.word	0x00000082


	//----- nvinfo : EIATTR_KPARAM_INFO
	.align		4
.L_1450:
        /*0008*/ 	.byte	0x04, 0x17
        /*000a*/ 	.short	(.L_1452 - .L_1451)
.L_1451:
        /*000c*/ 	.word	0x00000000
        /*0010*/ 	.short	0x0000
        /*0012*/ 	.short	0x0000
        /*0014*/ 	.byte	0x00, 0xf0, 0xa1, 0x03


	//----- nvinfo : EIATTR_SPARSE_MMA_MASK
	.align		4
.L_1452:
        /*0018*/ 	.byte	0x03, 0x50
        /*001a*/ 	.short	0x0000


	//----- nvinfo : EIATTR_MAXREG_COUNT
	.align		4
        /*001c*/ 	.byte	0x03, 0x1b
        /*001e*/ 	.short	0x00ff


	//----- nvinfo : EIATTR_MERCURY_ISA_VERSION
	.align		4
        /*0020*/ 	.byte	0x03, 0x5f
        /*0022*/ 	.short	0x0101


	//----- nvinfo : EIATTR_COOP_GROUP_MASK_REGIDS
	.align		4
        /*0024*/ 	.byte	0x04, 0x29
        /*0026*/ 	.short	(.L_1454 - .L_1453)


	//   ....[0]....
.L_1453:
        /*0028*/ 	.word	0xffffffff


	//   ....[1]....
        /*002c*/ 	.word	0xffffffff


	//   ....[2]....
        /*0030*/ 	.word	0xffffffff


	//   ....[3]....
        /*0034*/ 	.word	0xffffffff


	//   ....[4]....
        /*0038*/ 	.word	0xffffffff


	//   ....[5]....
        /*003c*/ 	.word	0xffffffff


	//   ....[6]....
        /*0040*/ 	.word	0xffffffff


	//   ....[7]....
        /*0044*/ 	.word	0xffffffff


	//   ....[8]....
        /*0048*/ 	.word	0xffffffff


	//   ....[9]....
        /*004c*/ 	.word	0xffffffff


	//   ....[10]....
        /*0050*/ 	.word	0x05000023


	//   ....[11]....
        /*0054*/ 	.word	0x05000023


	//   ....[12]....
        /*0058*/ 	.word	0x05000023


	//   ....[13]....
        /*005c*/ 	.word	0x05000023


	//   ....[14]....
        /*0060*/ 	.word	0x05000023


	//   ....[15]....
        /*0064*/ 	.word	0x05000023


	//   ....[16]....
        /*0068*/ 	.word	0x05000023


	//   ....[17]....
        /*006c*/ 	.word	0x05000023


	//   ....[18]....
        /*0070*/ 	.word	0x05000023


	//   ....[19]....
        /*0074*/ 	.word	0x05000023


	//----- nvinfo : EIATTR_COOP_GROUP_INSTR_OFFSETS
	.align		4
.L_1454:
        /*0078*/ 	.byte	0x04, 0x28
        /*007a*/ 	.short	(.L_1456 - .L_1455)


	//   ....[0]....
.L_1455:
        /*007c*/ 	.word	0x0000c330


	//   ....[1]....
        /*0080*/ 	.word	0x0000c360


	//   ....[2]....
        /*0084*/ 	.word	0x0000c380


	//   ....[3]....
        /*0088*/ 	.word	0x0000c3a0


	//   ....[4]....
        /*008c*/ 	.word	0x0000c3c0


	//   ....[5]....
        /*0090*/ 	.word	0x0000c600


	//   ....[6]....
        /*0094*/ 	.word	0x0000c620


	//   ....[7]....
        /*0098*/ 	.word	0x0000c640


	//   ....[8]....
        /*009c*/ 	.word	0x0000c660


	//   ....[9]....
        /*00a0*/ 	.word	0x0000c680


	//   ....[10]....
        /*00a4*/ 	.word	0x0000cee0


	//   ....[11]....
        /*00a8*/ 	.word	0x0000cf80


	//   ....[12]....
        /*00ac*/ 	.word	0x0000cfe0


	//   ....[13]....
        /*00b0*/ 	.word	0x0000d040


	//   ....[14]....
        /*00b4*/ 	.word	0x0000d0a0


	//   ....[15]....
        /*00b8*/ 	.word	0x0000d330


	//   ....[16]....
        /*00bc*/ 	.word	0x0000d390


	//   ....[17]....
        /*00c0*/ 	.word	0x0000d3f0


	//   ....[18]....
        /*00c4*/ 	.word	0x0000d450


	//   ....[19]....
        /*00c8*/ 	.word	0x0000d4b0


	//----- nvinfo : EIATTR_VRC_CTA_INIT_COUNT
	.align		4
.L_1456:
        /*00cc*/ 	.byte	0x02, 0x4a
	.zero		1
	.zero		1


	//----- nvinfo : EIATTR_EXIT_INSTR_OFFSETS
	.align		4
        /*00d0*/ 	.byte	0x04, 0x1c
        /*00d2*/ 	.short	(.L_1458 - .L_1457)


	//   ....[0]....
.L_1457:
        /*00d4*/ 	.word	0x000005f0


	//   ....[1]....
        /*00d8*/ 	.word	0x0000ce70


	//----- nvinfo : EIATTR_MAX_THREADS
	.align		4
.L_1458:
        /*00dc*/ 	.byte	0x04, 0x05
        /*00de*/ 	.short	(.L_1460 - .L_1459)
.L_1459:
        /*00e0*/ 	.word	0x00000080
        /*00e4*/ 	.word	0x00000001
        /*00e8*/ 	.word	0x00000001


	//----- nvinfo : EIATTR_CRS_STACK_SIZE
	.align		4
.L_1460:
        /*00ec*/ 	.byte	0x04, 0x1e
        /*00ee*/ 	.short	(.L_1462 - .L_1461)
.L_1461:
        /*00f0*/ 	.word	0x00000000


	//----- nvinfo : EIATTR_CBANK_PARAM_SIZE
	.align		4
.L_1462:
        /*00f4*/ 	.byte	0x03, 0x19
        /*00f6*/ 	.short	0x00e8


	//----- nvinfo : EIATTR_PARAM_CBANK
	.align		4
        /*00f8*/ 	.byte	0x04, 0x0a
        /*00fa*/ 	.short	(.L_1464 - .L_1463)
	.align		4
.L_1463:
        /*00fc*/ 	.word	index@(.nv.constant0._ZN10layer_norm13ln_fwd_kernelINS_13Kernel_traitsI6__halfS2_S2_S2_fjLj512ELj1ELj4ELj1ELj16ENS_18Kernel_traits_baseILj512ES2_S2_S2_S2_fjLj128EEEEELb1ELb0ELb1ELb0EEEvNS_9FwdParamsE)
        /*0100*/ 	.short	0x0380
        /*0102*/ 	.short	0x00e8


	//----- nvinfo : EIATTR_SW_WAR
	.align		4
.L_1464:
        /*0104*/ 	.byte	0x04, 0x36
        /*0106*/ 	.short	(.L_1466 - .L_1465)
.L_1465:
        /*0108*/ 	.word	0x00000008
.L_1466:


//--------------------- .nv.info._ZN10layer_norm13ln_fwd_kernelINS_13Kernel_traitsI6__halfS2_S2_S2_fjLj512ELj1ELj4ELj1ELj16ENS_18Kernel_traits_baseILj512ES2_S2_S2_S2_fjLj128EEEEELb1ELb0ELb1ELb1EEEvNS_9FwdParamsE --------------------------
	.section	.nv.info._ZN10layer_norm13ln_fwd_kernelINS_13Kernel_traitsI6__halfS2_S2_S2_fjLj512ELj1ELj4ELj1ELj16ENS_18Kernel_traits_baseILj512ES2_S2_S2_S2_fjLj128EEEEELb1ELb0ELb1ELb1EEEvNS_9FwdParamsE,"",@"SHT_CUDA_INFO"
	.sectionflags	@""
	.align	4


	//----- nvinfo : EIATTR_CUDA_API_VERSION
	.align		4
        /*0000*/ 	.byte	0x04, 0x37
        /*0002*/ 	.short	(.L_1468 - .L_1467)
.L_1467:
        /*0004*/ 	.word	0x00000082


	//----- nvinfo : EIATTR_KPARAM_INFO
	.align		4
.L_1468:
        /*0008*/ 	.byte	0x04, 0x17
        /*000a*/ 	.short	(.L_1470 - .L_1469)
.L_1469:
        /*000c*/ 	.word	0x00000000
        /*0010*/ 	.short	0x0000
        /*0012*/ 	.short	0x0000
        /*0014*/ 	.byte	0x00, 0xf0, 0xa1, 0x03


	//----- nvinfo : EIATTR_SPARSE_MMA_MASK
	.align		4
.L_1470:
        /*0018*/ 	.byte	0x03, 0x50
        /*001a*/ 	.short	0x0000


	//----- nvinfo : EIATTR_MAXREG_COUNT
	.align		4
        /*001c*/ 	.byte	0x03, 0x1b
        /*001e*/ 	.short	0x00ff


	//----- nvinfo : EIATTR_MERCURY_ISA_VERSION
	.align		4
        /*0020*/ 	.byte	0x03, 0x5f
        /*0022*/ 	.short	0x0101


	//----- nvinfo : EIATTR_COOP_GROUP_MASK_REGIDS
	.align		4
        /*0024*/ 	.byte	0x04, 0x29
        /*0026*/ 	.short	(.L_1472 - .L_1471)


	//   ....[0]....
.L_1471:
        /*0028*/ 	.word	0xffffffff


	//   ....[1]....
        /*002c*/ 	.word	0xffffffff


	//   ....[2]....
        /*0030*/ 	.word	0xffffffff


	//   ....[3]....
        /*0034*/ 	.word	0xffffffff


	//   ....[4]....
        /*0038*/ 	.word	0xffffffff


	//   ....[5]....
        /*003c*/ 	.word	0xffffffff


	//   ....[6]....
        /*0040*/ 	.word	0xffffffff


	//   ....[7]....
        /*0044*/ 	.word	0xffffffff


	//   ....[8]....
        /*0048*/ 	.word	0xffffffff


	//   ....[9]....
        /*004c*/ 	.word	0xffffffff


	//   ....[10]....
        /*0050*/ 	.word	0x0500001a


	//   ....[11]....
        /*0054*/ 	.word	0x0500001a


	//   ....[12]....
        /*0058*/ 	.word	0x0500001a


	//   ....[13]....
        /*005c*/ 	.word	0x0500001a


	//   ....[14]....
        /*0060*/ 	.word	0x0500001a


	//   ....[15]....
        /*0064*/ 	.word	0x0500001a


	//   ....[16]....
        /*0068*/ 	.word	0x0500001a


	//   ....[17]....
        /*006c*/ 	.word	0x0500001a


	//   ....[18]....
        /*0070*/ 	.word	0x0500001a


	//   ....[19]....
        /*0074*/ 	.word	0x0500001a


	//----- nvinfo : EIATTR_COOP_GROUP_INSTR_OFFSETS
	.align		4
.L_1472:
        /*0078*/ 	.byte	0x04, 0x28
        /*007a*/ 	.short	(.L_1474 - .L_1473)


	//   ....[0]....
.L_1473:
        /*007c*/ 	.word	0x0000c340


	//   ....[1]....
        /*0080*/ 	.word	0x0000c370


	//   ....[2]....
        /*0084*/ 	.word	0x0000c390


	//   ....[3]....
        /*0088*/ 	.word	0x0000c3b0


	//   ....[4]....
        /*008c*/ 	.word	0x0000c3d0


	//   ....[5]....
        /*0090*/ 	.word	0x0000c600


	//   ....[6]....
        /*0094*/ 	.word	0x0000c620


	//   ....[7]....
        /*0098*/ 	.word	0x0000c640


	//   ....[8]....
        /*009c*/ 	.word	0x0000c660


	//   ....[9]....
        /*00a0*/ 	.word	0x0000c680


	//   ....[10]....
        /*00a4*/ 	.word	0x0000ce90


	//   ....[11]....
        /*00a8*/ 	.word	0x0000cf30


	//   ....[12]....
        /*00ac*/ 	.word	0x0000cf90


	//   ....[13]....
        /*00b0*/ 	.word	0x0000cff0


	//   ....[14]....
        /*00b4*/ 	.word	0x0000d050


	//   ....[15]....
        /*00b8*/ 	.word	0x0000d2d0


	//   ....[16]....
        /*00bc*/ 	.word	0x0000d330


	//   ....[17]....
        /*00c0*/ 	.word	0x0000d390


	//   ....[18]....
        /*00c4*/ 	.word	0x0000d3f0


	//   ....[19]....
        /*00c8*/ 	.word	0x0000d450


	//----- nvinfo : EIATTR_VRC_CTA_INIT_COUNT
	.align		4
.L_1474:
        /*00cc*/ 	.byte	0x02, 0x4a
	.zero		1
	.zero		1


	//----- nvinfo : EIATTR_EXIT_INSTR_OFFSETS
	.align		4
        /*00d0*/ 	.byte	0x04, 0x1c
        /*00d2*/ 	.short	(.L_1476 - .L_1475)


	//   ....[0]....
.L_1475:
        /*00d4*/ 	.word	0x00000270


	//   ....[1]....
        /*00d8*/ 	.word	0x0000ce20


	//----- nvinfo : EIATTR_MAX_THREADS
	.align		4
.L_1476:
        /*00dc*/ 	.byte	0x04, 0x05
        /*00de*/ 	.short	(.L_1478 - .L_1477)
.L_1477:
        /*00e0*/ 	.word	0x00000080
        /*00e4*/ 	.word	0x00000001
        /*00e8*/ 	.word	0x00000001


	//----- nvinfo : EIATTR_CRS_STACK_SIZE
	.align		4
.L_1478:
        /*00ec*/ 	.byte	0x04, 0x1e
        /*00ee*/ 	.short	(.L_1480 - .L_1479)
.L_1479:
        /*00f0*/ 	.word	0x00000000


	//----- nvinfo : EIATTR_CBANK_PARAM_SIZE
	.align		4
.L_1480:
        /*00f4*/ 	.byte	0x03, 0x19
        /*00f6*/ 	.short	0x00e8


	//----- nvinfo : EIATTR_PARAM_CBANK
	.align		4
        /*00f8*/ 	.byte	0x04, 0x0a
        /*00fa*/ 	.short	(.L_1482 - .L_1481)
	.align		4
.L_1481:
        /*00fc*/ 	.word	index@(.nv.constant0._ZN10layer_norm13ln_fwd_kernelINS_13Kernel_traitsI6__halfS2_S2_S2_fjLj512ELj1ELj4ELj1ELj16ENS_18Kernel_traits_baseILj512ES2_S2_S2_S2_fjLj128EEEEELb1ELb0ELb1ELb1EEEvNS_9FwdParamsE)
        /*0100*/ 	.short	0x0380
        /*0102*/ 	.short	0x00e8


	//----- nvinfo : EIATTR_SW_WAR
	.align		4
.L_1482:
        /*0104*/ 	.byte	0x04, 0x36
        /*0106*/ 	.short	(.L_1484 - .L_1483)
.L_1483:
        /*0108*/ 	.word	0x00000008
.L_1484:


//--------------------- .nv.info._ZN10layer_norm13ln_fwd_kernelINS_13Kernel_traitsI6__halfS2_S2_S2_fjLj512ELj1ELj4ELj1ELj16ENS_18Kernel_traits_baseILj512ES2_S2_S2_S2_fjLj128EEEEELb1ELb1ELb0ELb0EEEvNS_9FwdParamsE --------------------------
	.section	.nv.info._ZN10layer_norm13ln_fwd_kernelINS_13Kernel_traitsI6__halfS2_S2_S2_fjLj512ELj1ELj4ELj1ELj16ENS_18Kernel_traits_baseILj512ES2_S2_S2_S2_fjLj128EEEEELb1ELb1ELb0ELb0EEEvNS_9FwdParamsE,"",@"SHT_CUDA_INFO"
	.sectionflags	@""
	.align	4


	//----- nvinfo : EIATTR_CUDA_API_VERSION
	.align		4
        /*0000*/ 	.byte	0x04, 0x37
        /*0002*/ 	.short	(.L_1486 - .L_1485)
.L_1485:
        /*0004*/ 	.word	0x00000082


	//----- nvinfo : EIATTR_KPARAM_INFO
	.align		4
.L_1486:
        /*0008*/ 	.byte	0x04, 0x17
        /*000a*/ 	.short	(.L_1488 - .L_1487)
.L_1487:
        /*000c*/ 	.word	0x00000000
        /*0010*/ 	.short	0x0000
        /*0012*/ 	.short	0x0000
        /*0014*/ 	.byte	0x00, 0xf0, 0xa1, 0x03


	//----- nvinfo : EIATTR_SPARSE_MMA_MASK
	.align		4
.L_1488:
        /*0018*/ 	.byte	0x03, 0x50
        /*001a*/ 	.short	0x0000


	//----- nvinfo : EIATTR_MAXREG_COUNT
	.align		4
        /*001c*/ 	.byte	0x03, 0x1b
        /*001e*/ 	.short	0x00ff


	//----- nvinfo : EIATTR_MERCURY_ISA_VERSION
	.align		4
        /*0020*/ 	.byte	0x03, 0x5f
        /*0022*/ 	.short	0x0101


	//----- nvinfo : EIATTR_COOP_GROUP_MASK_REGIDS
	.align		4
        /*0024*/ 	.byte	0x04, 0x29
        /*0026*/ 	.short	(.L_1490 - .L_1489)


	//   ....[0]....
.L_1489:
        /*0028*/ 	.word	0xffffffff


	//   ....[1]....
        /*002c*/ 	.word	0xffffffff


	//   ....[2]....
        /*0030*/ 	.word	0xffffffff


	//   ....[3]....
        /*0034*/ 	.word	0xffffffff


	//   ....[4]....
        /*0038*/ 	.word	0xffffffff


	//   ....[5]....
        /*003c*/ 	.word	0xffffffff


	//   ....[6]....
        /*0040*/ 	.word	0xffffffff


	//   ....[7]....
        /*0044*/ 	.word	0xffffffff


	//   ....[8]....
        /*0048*/ 	.word	0xffffffff


	//   ....[9]....
        /*004c*/ 	.word	0xffffffff


	//   ....[10]....
        /*0050*/ 	.word	0x05000042


	//   ....[11]....
        /*0054*/ 	.word	0x05000042


	//   ....[12]....
        /*0058*/ 	.word	0x05000042


	//   ....[13]....
        /*005c*/ 	.word	0x05000042


	//   ....[14]....
        /*0060*/ 	.word	0x05000042


	//   ....[15]....
        /*0064*/ 	.word	0x05000042


	//   ....[16]....
        /*0068*/ 	.word	0x05000042


	//   ....[17]....
        /*006c*/ 	.word	0x05000042


	//   ....[18]....
        /*0070*/ 	.word	0x05000042


	//   ....[19]....
        /*0074*/ 	.word	0x05000042


	//----- nvinfo : EIATTR_COOP_GROUP_INSTR_OFFSETS
	.align		4
.L_1490:
        /*0078*/ 	.byte	0x04, 0x28
        /*007a*/ 	.short	(.L_1492 - .L_1491)


	//   ....[0]....
.L_1491:
        /*007c*/ 	.word	0x0000b820


	//   ....[1]....
        /*0080*/ 	.word	0x0000b850


	//   ....[2]....
        /*0084*/ 	.word	0x0000b870


	//   ....[3]....
        /*0088*/ 	.word	0x0000b890


	//   ....[4]....
        /*008c*/ 	.word	0x0000b8b0


	//   ....[5]....
        /*0090*/ 	.word	0x0000baf0


	//   ....[6]....
        /*0094*/ 	.word	0x0000bb10


	//   ....[7]....
        /*0098*/ 	.word	0x0000bb30


	//   ....[8]....
        /*009c*/ 	.word	0x0000bb50


	//   ....[9]....
        /*00a0*/ 	.word	0x0000bb70


	//   ....[10]....
        /*00a4*/ 	.word	0x0000c380


	//   ....[11]....
        /*00a8*/ 	.word	0x0000c430


	//   ....[12]....
        /*00ac*/ 	.word	0x0000c4a0


	//   ....[13]....
        /*00b0*/ 	.word	0x0000c510


	//   ....[14]....
        /*00b4*/ 	.word	0x0000c580


	//   ....[15]....
        /*00b8*/ 	.word	0x0000c800


	//   ....[16]....
        /*00bc*/ 	.word	0x0000c870


	//   ....[17]....
        /*00c0*/ 	.word	0x0000c8e0


	//   ....[18]....
        /*00c4*/ 	.word	0x0000c950


	//   ....[19]....
        /*00c8*/ 	.word	0x0000c9c0


	//----- nvinfo : EIATTR_VRC_CTA_INIT_COUNT
	.align		4
.L_1492:
        /*00cc*/ 	.byte	0x02, 0x4a
	.zero		1
	.zero		1


	//----- nvinfo : EIATTR_EXIT_INSTR_OFFSETS
	.align		4
        /*00d0*/ 	.byte	0x04, 0x1c
        /*00d2*/ 	.short	(.L_1494 - .L_1493)


	//   ....[0]....
.L_1493:
        /*00d4*/ 	.word	0x00000690


	//   ....[1]....
        /*00d8*/ 	.word	0x0000c310


	//----- nvinfo : EIATTR_INDIRECT_BRANCH_TARGETS
	.align		4
.L_1494:
        /*00dc*/ 	.byte	0x04, 0x34
        /*00de*/ 	.short	(.L_1496 - .L_1495)


	//   ....[0]....
.L_1495:
        /*00e0*/ 	.word	.L_x_20085@srel
        /*00e4*/ 	.short	0x0
        /*00e6*/ 	.short	0x0
        /*00e8*/ 	.word	0x3
        /*00ec*/ 	.word	.L_x_20086@srel
        /*00f0*/ 	.word	.L_x_20087@srel
        /*00f4*/ 	.word	.L_x_20088@srel


	//----- nvinfo : EIATTR_MAX_THREADS
	.align		4
.L_1496:
        /*00f8*/ 	.byte	0x04, 0x05
        /*00fa*/ 	.short	(.L_1498 - .L_1497)
.L_1497:
        /*00fc*/ 	.word	0x00000080
        /*0100*/ 	.word	0x00000001
        /*0104*/ 	.word	0x00000001


	//----- nvinfo : EIATTR_CRS_STACK_SIZE
	.align		4
.L_1498:
        /*0108*/ 	.byte	0x04, 0x1e
        /*010a*/ 	.short	(.L_1500 - .L_1499)
.L_1499:
        /*010c*/ 	.word	0x00000000


	//----- nvinfo : EIATTR_CBANK_PARAM_SIZE
	.align		4
.L_1500:
        /*0110*/ 	.byte	0x03, 0x19
        /*0112*/ 	.short	0x00e8


	//----- nvinfo : EIATTR_PARAM_CBANK
	.align		4
        /*0114*/ 	.byte	0x04, 0x0a
        /*0116*/ 	.short	(.L_1502 - .L_1501)
	.align		4
.L_1501:
        /*0118*/ 	.word	index@(.nv.constant0._ZN10layer_norm13ln_fwd_kernelINS_13Kernel_traitsI6__halfS2_S2_S2_fjLj512ELj1ELj4ELj1ELj16ENS_18Kernel_traits_baseILj512ES2_S2_S2_S2_fjLj128EEEEELb1ELb1ELb0ELb0EEEvNS_9FwdParamsE)
        /*011c*/ 	.short	0x0380
        /*011e*/ 	.short	0x00e8


	//----- nvinfo : EIATTR_SW_WAR
	.align		4
.L_1502:
        /*0120*/ 	.byte	0x04, 0x36
        /*0122*/ 	.short	(.L_1504 - .L_1503)
.L_1503:
        /*0124*/ 	.word	0x00000008
.L_1504:


//--------------------- .nv.info._ZN10layer_norm13ln_fwd_kernelINS_13Kernel_traitsI6__halfS2_S2_S2_fjLj512ELj1ELj4ELj1ELj16ENS_18Kernel_traits_baseILj512ES2_S2_S2_S2_fjLj128EEEEELb1ELb1ELb0ELb1EEEvNS_9FwdParamsE --------------------------
	.section	.nv.info._ZN10layer_norm13ln_fwd_kernelINS_13Kernel_traitsI6__halfS2_S2_S2_fjLj512ELj1ELj4ELj1ELj16ENS_18Kernel_traits_baseILj512ES2_S2_S2_S2_fjLj128EEEEELb1ELb1ELb0ELb1EEEvNS_9FwdParamsE,"",@"SHT_CUDA_INFO"
	.sectionflags	@""
	.align	4


	//----- nvinfo : EIATTR_CUDA_API_VERSION
	.align		4
        /*0000*/ 	.byte	0x04, 0x37
        /*0002*/ 	.short	(.L_1506 - .L_1505)
.L_1505:
        /*0004*/ 	.word	0x00000082


	//----- nvinfo : EIATTR_KPARAM_INFO
	.align		4
.L_1506:
        /*0008*/ 	.byte	0x04, 0x17
        /*000a*/ 	.short	(.L_1508 - .L_1507)
.L_1507:
        /*000c*/ 	.word	0x00000000
        /*0010*/ 	.short	0x0000
        /*0012*/ 	.short	0x0000
        /*0014*/ 	.byte	0x00, 0xf0, 0xa1, 0x03


	//----- nvinfo : EIATTR_SPARSE_MMA_MASK
	.align		4
.L_1508:
        /*0018*/ 	.byte	0x03, 0x50
        /*001a*/ 	.short	0x0000


	//----- nvinfo : EIATTR_MAXREG_COUNT
	.align		4
        /*001c*/ 	.byte	0x03, 0x1b
        /*001e*/ 	.short	0x00ff


	//----- nvinfo : EIATTR_MERCURY_ISA_VERSION
	.align		4
        /*0020*/ 	.byte	0x03, 0x5f
        /*0022*/ 	.short	0x0101


	//----- nvinfo : EIATTR_COOP_GROUP_MASK_REGIDS
	.align		4
        /*0024*/ 	.byte	0x04, 0x29
        /*0026*/ 	.short	(.L_1510 - .L_1509)


	//   ....[0]....
.L_1509:
        /*0028*/ 	.word	0xffffffff


	//   ....[1]....
        /*002c*/ 	.word	0xffffffff


	//   ....[2]....
        /*0030*/ 	.word	0xffffffff


	//   ....[3]....
        /*0034*/ 	.word	0xffffffff


	//   ....[4]....
        /*0038*/ 	.word	0xffffffff


	//   ....[5]....
        /*003c*/ 	.word	0xffffffff


	//   ....[6]....
        /*0040*/ 	.word	0xffffffff


	//   ....[7]....
        /*0044*/ 	.word	0xffffffff


	//   ....[8]....
        /*0048*/ 	.word	0xffffffff


	//   ....[9]....
        /*004c*/ 	.word	0xffffffff


	//   ....[10]....
        /*0050*/ 	.word	0x05000037


	//   ....[11]....
        /*0054*/ 	.word	0x05000037


	//   ....[12]....
        /*0058*/ 	.word	0x05000037


	//   ....[13]....
        /*005c*/ 	.word	0x05000037


	//   ....[14]....
        /*0060*/ 	.word	0x05000037


	//   ....[15]....
        /*0064*/ 	.word	0x05000037


	//   ....[16]....
        /*0068*/ 	.word	0x05000037


	//   ....[17]....
        /*006c*/ 	.word	0x05000037


	//   ....[18]....
        /*0070*/ 	.word	0x05000037


	//   ....[19]....
        /*0074*/ 	.word	0x05000037


	//----- nvinfo : EIATTR_COOP_GROUP_INSTR_OFFSETS
	.align		4
.L_1510:
        /*0078*/ 	.byte	0x04, 0x28
        /*007a*/ 	.short	(.L_1512 - .L_1511)


	//   ....[0]....
.L_1511:
        /*007c*/ 	.word	0x0000b830


	//   ....[1]....
        /*0080*/ 	.word	0x0000b850


	//   ....[2]....
        /*0084*/ 	.word	0x0000b870


	//   ....[3]....
        /*0088*/ 	.word	0x0000b8a0


	//   ....[4]....
        /*008c*/ 	.word	0x0000b8c0


	//   ....[5]....
        /*0090*/ 	.word	0x0000baf0


	//   ....[6]....
        /*0094*/ 	.word	0x0000bb10


	//   ....[7]....
        /*0098*/ 	.word	0x0000bb30


	//   ....[8]....
        /*009c*/ 	.word	0x0000bb50


	//   ....[9]....
        /*00a0*/ 	.word	0x0000bb70


	//   ....[10]....
        /*00a4*/ 	.word	0x0000c100


	//   ....[11]....
        /*00a8*/ 	.word	0x0000c1a0


	//   ....[12]....
        /*00ac*/ 	.word	0x0000c210


	//   ....[13]....
        /*00b0*/ 	.word	0x0000c290


	//   ....[14]....
        /*00b4*/ 	.word	0x0000c300


	//   ....[15]....
        /*00b8*/ 	.word	0x0000c570


	//   ....[16]....
        /*00bc*/ 	.word	0x0000c5e0


	//   ....[17]....
        /*00c0*/ 	.word	0x0000c650


	//   ....[18]....
        /*00c4*/ 	.word	0x0000c6c0


	//   ....[19]....
        /*00c8*/ 	.word	0x0000c730


	//----- nvinfo : EIATTR_VRC_CTA_INIT_COUNT
	.align		4
.L_1512:
        /*00cc*/ 	.byte	0x02, 0x4a
	.zero		1
	.zero		1


	//----- nvinfo : EIATTR_EXIT_INSTR_OFFSETS
	.align		4
        /*00d0*/ 	.byte	0x04, 0x1c
        /*00d2*/ 	.short	(.L_1514 - .L_1513)


	//   ....[0]....
.L_1513:
        /*00d4*/ 	.word	0x00000290


	//   ....[1]....
        /*00d8*/ 	.word	0x0000c090


	//----- nvinfo : EIATTR_INDIRECT_BRANCH_TARGETS
	.align		4
.L_1514:
        /*00dc*/ 	.byte	0x04, 0x34
        /*00de*/ 	.short	(.L_1516 - .L_1515)


	//   ....[0]....
.L_1515:
        /*00e0*/ 	.word	.L_x_20089@srel
        /*00e4*/ 	.short	0x0
        /*00e6*/ 	.short	0x0
        /*00e8*/ 	.word	0x3
        /*00ec*/ 	.word	.L_x_20090@srel
        /*00f0*/ 	.word	.L_x_20091@srel
        /*00f4*/ 	.word	.L_x_20092@srel


	//----- nvinfo : EIATTR_MAX_THREADS
	.align		4
.L_1516:
        /*00f8*/ 	.byte	0x04, 0x05
        /*00fa*/ 	.short	(.L_1518 - .L_1517)
.L_1517:
        /*00fc*/ 	.word	0x00000080
        /*0100*/ 	.word	0x00000001
        /*0104*/ 	.word	0x00000001


	//----- nvinfo : EIATTR_CRS_STACK_SIZE
	.align		4
.L_1518:
        /*0108*/ 	.byte	0x04, 0x1e
        /*010a*/ 	.short	(.L_1520 - .L_1519)
.L_1519:
        /*010c*/ 	.word	0x00000000


	//----- nvinfo : EIATTR_CBANK_PARAM_SIZE
	.align		4
.L_1520:
        /*0110*/ 	.byte	0x03, 0x19
        /*0112*/ 	.short	0x00e8


	//----- nvinfo : EIATTR_PARAM_CBANK
	.align		4
        /*0114*/ 	.byte	0x04, 0x0a
        /*0116*/ 	.short	(.L_1522 - .L_1521)
	.align		4
.L_1521:
        /*0118*/ 	.word	index@(.nv.constant0._ZN10layer_norm13ln_fwd_kernelINS_13Kernel_traitsI6__halfS2_S2_S2_fjLj512ELj1ELj4ELj1ELj16ENS_18Kernel_traits_baseILj512ES2_S2_S2_S2_fjLj128EEEEELb1ELb1ELb0ELb1EEEvNS_9FwdParamsE)
        /*011c*/ 	.short	0x0380
        /*011e*/ 	.short	0x00e8


	//----- nvinfo : EIATTR_SW_WAR
	.align		4
.L_1522:
        /*0120*/ 	.byte	0x04, 0x36
        /*0122*/ 	.short	(.L_1524 - .L_1523)
.L_1523:
        /*0124*/ 	.word	0x00000008
.L_1524:


//--------------------- .nv.info._ZN10layer_norm13ln_fwd_kernelINS_13Kernel_traitsI6__halfS2_S2_S2_fjLj512ELj1ELj4ELj1ELj16ENS_18Kernel_traits_baseILj512ES2_S2_S2_S2_fjLj128EEEEELb1ELb1ELb1ELb0EEEvNS_9FwdParamsE --------------------------
	.section	.nv.info._ZN10layer_norm13ln_fwd_kernelINS_13Kernel_traitsI6__halfS2_S2_S2_fjLj512ELj1ELj4ELj1ELj16ENS_18Kernel_traits_baseILj512ES2_S2_S2_S2_fjLj128EEEEELb1ELb1ELb1ELb0EEEvNS_9FwdParamsE,"",@"SHT_CUDA_INFO"
	.sectionflags	@""
	.align	4


	//----- nvinfo : EIATTR_CUDA_API_VERSION
	.align		4
        /*0000*/ 	.byte	0x04, 0x37
        /*0002*/ 	.short	(.L_1526 - .L_1525)
.L_1525:
        /*0004*/ 	.word	0x00000082


	//----- nvinfo : EIATTR_KPARAM_INFO
	.align		4
.L_1526:
        /*0008*/ 	.byte	0x04, 0x17
        /*000a*/ 	.short	(.L_1528 - .L_1527)
.L_1527:
        /*000c*/ 	.word	0x00000000
        /*0010*/ 	.short	0x0000
        /*0012*/ 	.short	0x0000
        /*0014*/ 	.byte	0x00, 0xf0, 0xa1, 0x03


	//----- nvinfo : EIATTR_SPARSE_MMA_MASK
	.align		4
.L_1528:
        /*0018*/ 	.byte	0x03, 0x50
        /*001a*/ 	.short	0x0000


	//----- nvinfo : EIATTR_MAXREG_COUNT
	.align		4
        /*001c*/ 	.byte	0x03, 0x1b
        /*001e*/ 	.short	0x00ff


	//----- nvinfo : EIATTR_MERCURY_ISA_VERSION
	.align		4
        /*0020*/ 	.byte	0x03, 0x5f
        /*0022*/ 	.short	0x0101


	//----- nvinfo : EIATTR_COOP_GROUP_MASK_REGIDS
	.align		4
        /*0024*/ 	.byte	0x04, 0x29
        /*0026*/ 	.short	(.L_1530 - .L_1529)


	//   ....[0]....
.L_1529:
        /*0028*/ 	.word	0xffffffff


	//   ....[1]....
        /*002c*/ 	.word	0xffffffff


	//   ....[2]....
        /*0030*/ 	.word	0xffffffff


	//   ....[3]....
        /*0034*/ 	.word	0xffffffff


	//   ....[4]....
        /*0038*/ 	.word	0xffffffff


	//   ....[5]....
        /*003c*/ 	.word	0xffffffff


	//   ....[6]....
        /*0040*/ 	.word	0xffffffff


	//   ....[7]....
        /*0044*/ 	.word	0xffffffff


	//   ....[8]....
        /*0048*/ 	.word	0xffffffff


	//   ....[9]....
        /*004c*/ 	.word	0xffffffff


	//   ....[10]....
        /*0050*/ 	.word	0x05000051


	//   ....[11]....
        /*0054*/ 	.word	0x05000051


	//   ....[12]....
        /*0058*/ 	.word	0x05000051


	//   ....[13]....
        /*005c*/ 	.word	0x05000051


	//   ....[14]....
        /*0060*/ 	.word	0x05000051


	//   ....[15]....
        /*0064*/ 	.word	0x05000051


	//   ....[16]....
        /*0068*/ 	.word	0x05000051


	//   ....[17]....
        /*006c*/ 	.word	0x05000051


	//   ....[18]....
        /*0070*/ 	.word	0x05000051


	//   ....[19]....
        /*0074*/ 	.word	0x05000051


	//----- nvinfo : EIATTR_COOP_GROUP_INSTR_OFFSETS
	.align		4
.L_1530:
        /*0078*/ 	.byte	0x04, 0x28
        /*007a*/ 	.short	(.L_1532 - .L_1531)


	//   ....[0]....
.L_1531:
        /*007c*/ 	.word	0x0000c6e0


	//   ....[1]....
        /*0080*/ 	.word	0x0000c710


	//   ....[2]....
        /*0084*/ 	.word	0x0000c730


	//   ....[3]....
        /*0088*/ 	.word	0x0000c750


	//   ....[4]....
        /*008c*/ 	.word	0x0000c770


	//   ....[5]....
        /*0090*/ 	.word	0x0000c9b0


	//   ....[6]....
        /*0094*/ 	.word	0x0000c9d0


	//   ....[7]....
        /*0098*/ 	.word	0x0000c9f0


	//   ....[8]....
        /*009c*/ 	.word	0x0000ca10


	//   ....[9]....
        /*00a0*/ 	.word	0x0000ca30


	//   ....[10]....
        /*00a4*/ 	.word	0x0000d2a0


	//   ....[11]....
        /*00a8*/ 	.word	0x0000d350


	//   ....[12]....
        /*00ac*/ 	.word	0x0000d3c0


	//   ....[13]....
        /*00b0*/ 	.word	0x0000d430


	//   ....[14]....
        /*00b4*/ 	.word	0x0000d4a0


	//   ....[15]....
        /*00b8*/ 	.word	0x0000d730


	//   ....[16]....
        /*00bc*/ 	.word	0x0000d7a0


	//   ....[17]....
        /*00c0*/ 	.word	0x0000d810


	//   ....[18]....
        /*00c4*/ 	.word	0x0000d880


	//   ....[19]....
        /*00c8*/ 	.word	0x0000d8f0


	//----- nvinfo : EIATTR_VRC_CTA_INIT_COUNT
	.align		4
.L_1532:
        /*00cc*/ 	.byte	0x02, 0x4a
	.zero		1
	.zero		1


	//----- nvinfo : EIATTR_EXIT_INSTR_OFFSETS
	.align		4
        /*00d0*/ 	.byte	0x04, 0x1c
        /*00d2*/ 	.short	(.L_1534 - .L_1533)


	//   ....[0]....
.L_1533:
        /*00d4*/ 	.word	0x000006a0


	//   ....[1]....
        /*00d8*/ 	.word	0x0000d230


	//----- nvinfo : EIATTR_MAX_THREADS
	.align		4
.L_1534:
        /*00dc*/ 	.byte	0x04, 0x05
        /*00de*/ 	.short	(.L_1536 - .L_1535)
.L_1535:
        /*00e0*/ 	.word	0x00000080
        /*00e4*/ 	.word	0x00000001
        /*00e8*/ 	.word	0x00000001


	//----- nvinfo : EIATTR_CRS_STACK_SIZE
	.align		4
.L_1536:
        /*00ec*/ 	.byte	0x04, 0x1e
        /*00ee*/ 	.short	(.L_1538 - .L_1537)
.L_1537:
        /*00f0*/ 	.word	0x00000000


	//----- nvinfo : EIATTR_CBANK_PARAM_SIZE
	.align		4
.L_1538:
        /*00f4*/ 	.byte	0x03, 0x19
        /*00f6*/ 	.short	0x00e8


	//----- nvinfo : EIATTR_PARAM_CBANK
	.align		4
        /*00f8*/ 	.byte	0x04, 0x0a
        /*00fa*/ 	.short	(.L_1540 - .L_1539)
	.align		4
.L_1539:
        /*00fc*/ 	.word	index@(.nv.constant0._ZN10layer_norm13ln_fwd_kernelINS_13Kernel_traitsI6__halfS2_S2_S2_fjLj512ELj1ELj4ELj1ELj16ENS_18Kernel_traits_baseILj512ES2_S2_S2_S2_fjLj128EEEEELb1ELb1ELb1ELb0EEEvNS_9FwdParamsE)
        /*0100*/ 	.short	0x0380
        /*0102*/ 	.short	0x00e8


	//----- nvinfo : EIATTR_SW_WAR
	.align		4
.L_1540:
        /*0104*/ 	.byte	0x04, 0x36
        /*0106*/ 	.short	(.L_1542 - .L_1541)
.L_1541:
        /*0108*/ 	.word	0x00000008
.L_1542:


//--------------------- .nv.info._ZN10layer_norm13ln_fwd_kernelINS_13Kernel_traitsI6__halfS2_S2_S2_fjLj512ELj1ELj4ELj1ELj16ENS_18Kernel_traits_baseILj512ES2_S2_S2_S2_fjLj128EEEEELb1ELb1ELb1ELb1EEEvNS_9FwdParamsE --------------------------
	.section	.nv.info._ZN10layer_norm13ln_fwd_kernelINS_13Kernel_traitsI6__halfS2_S2_S2_fjLj512ELj1ELj4ELj1ELj16ENS_18Kernel_traits_baseILj512ES2_S2_S2_S2_fjLj128EEEEELb1ELb1ELb1ELb1EEEvNS_9FwdParamsE,"",@"SHT_CUDA_INFO"
	.sectionflags	@""
	.align	4


	//----- nvinfo : EIATTR_CUDA_API_VERSION
	.align		4
        /*0000*/ 	.byte	0x04, 0x37
        /*0002*/ 	.short	(.L_1544 - .L_1543)
.L_1543:
        /*0004*/ 	.word	0x00000082


	//----- nvinfo : EIATTR_KPARAM_INFO
	.align		4
.L_1544:
        /*0008*/ 	.byte	0x04, 0x17
        /*000a*/ 	.short	(.L_1546 - .L_1545)
.L_1545:
        /*000c*/ 	.word	0x00000000
        /*0010*/ 	.short	0x0000
        /*0012*/ 	.short	0x0000
        /*0014*/ 	.byte	0x00, 0xf0, 0xa1, 0x03


	//----- nvinfo : EIATTR_SPARSE_MMA_MASK
	.align		4
.L_1546:
        /*0018*/ 	.byte	0x03, 0x50
        /*001a*/ 	.short	0x0000


	//----- nvinfo : EIATTR_MAXREG_COUNT
	.align		4
        /*001c*/ 	.byte	0x03, 0x1b
        /*001e*/ 	.short	0x00ff


	//----- nvinfo : EIATTR_MERCURY_ISA_VERSION
	.align		4
        /*0020*/ 	.byte	0x03, 0x5f
        /*0022*/ 	.short	0x0101


	//----- nvinfo : EIATTR_COOP_GROUP_MASK_REGIDS
	.align		4
        /*0024*/ 	.byte	0x04, 0x29
        /*0026*/ 	.short	(.L_1548 - .L_1547)


	//   ....[0]....
.L_1547:
        /*0028*/ 	.word	0xffffffff


	//   ....[1]....
        /*002c*/ 	.word	0xffffffff


	//   ....[2]....
        /*0030*/ 	.word	0xffffffff


	//   ....[3]....
        /*0034*/ 	.word	0xffffffff


	//   ....[4]....
        /*0038*/ 	.word	0xffffffff


	//   ....[5]....
        /*003c*/ 	.word	0xffffffff


	//   ....[6]....
        /*0040*/ 	.word	0xffffffff


	//   ....[7]....
        /*0044*/ 	.word	0xffffffff


	//   ....[8]....
        /*0048*/ 	.word	0xffffffff


	//   ....[9]....
        /*004c*/ 	.word	0xffffffff


	//   ....[10]....
        /*0050*/ 	.word	0x0500004c


	//   ....[11]....
        /*0054*/ 	.word	0x0500004c


	//   ....[12]....
        /*0058*/ 	.word	0x0500004c


	//   ....[13]....
        /*005c*/ 	.word	0x0500004c


	//   ....[14]....
        /*0060*/ 	.word	0x0500004c


	//   ....[15]....
        /*0064*/ 	.word	0x0500004c


	//   ....[16]....
        /*0068*/ 	.word	0x0500004c


	//   ....[17]....
        /*006c*/ 	.word	0x0500004c


	//   ....[18]....
        /*0070*/ 	.word	0x0500004c


	//   ....[19]....
        /*0074*/ 	.word	0x0500004c


	//----- nvinfo : EIATTR_COOP_GROUP_INSTR_OFFSETS
	.align		4
.L_1548:
        /*0078*/ 	.byte	0x04, 0x28
        /*007a*/ 	.short	(.L_1550 - .L_1549)


	//   ....[0]....
.L_1549:
        /*007c*/ 	.word	0x0000c530


	//   ....[1]....
        /*0080*/ 	.word	0x0000c550


	//   ....[2]....
        /*0084*/ 	.word	0x0000c570


	//   ....[3]....
        /*0088*/ 	.word	0x0000c590


	//   ....[4]....
        /*008c*/ 	.word	0x0000c5c0


	//   ....[5]....
        /*0090*/ 	.word	0x0000c7f0


	//   ....[6]....
        /*0094*/ 	.word	0x0000c810


	//   ....[7]....
        /*0098*/ 	.word	0x0000c830


	//   ....[8]....
        /*009c*/ 	.word	0x0000c850


	//   ....[9]....
        /*00a0*/ 	.word	0x0000c870


	//   ....[10]....
        /*00a4*/ 	.word	0x0000d090


	//   ....[11]....
        /*00a8*/ 	.word	0x0000d130


	//   ....[12]....
        /*00ac*/ 	.word	0x0000d1a0


	//   ....[13]....
        /*00b0*/ 	.word	0x0000d210


	//   ....[14]....
        /*00b4*/ 	.word	0x0000d290


	//   ....[15]....
        /*00b8*/ 	.word	0x0000d510


	//   ....[16]....
        /*00bc*/ 	.word	0x0000d580


	//   ....[17]....
        /*00c0*/ 	.word	0x0000d5f0


	//   ....[18]....
        /*00c4*/ 	.word	0x0000d660


	//   ....[19]....
        /*00c8*/ 	.word	0x0000d6d0


	//----- nvinfo : EIATTR_VRC_CTA_INIT_COUNT
	.align		4
.L_1550:
        /*00cc*/ 	.byte	0x02, 0x4a
	.zero		1
	.zero		1


	//----- nvinfo : EIATTR_EXIT_INSTR_OFFSETS
	.align		4
        /*00d0*/ 	.byte	0x04, 0x1c
        /*00d2*/ 	.short	(.L_1552 - .L_1551)


	//   ....[0]....
.L_1551:
        /*00d4*/ 	.word	0x00000290


	//   ....[1]....
        /*00d8*/ 	.word	0x0000d020


	//----- nvinfo : EIATTR_MAX_THREADS
	.align		4
.L_1552:
        /*00dc*/ 	.byte	0x04, 0x05
        /*00de*/ 	.short	(.L_1554 - .L_1553)
.L_1553:
        /*00e0*/ 	.word	0x00000080
        /*00e4*/ 	.word	0x00000001
        /*00e8*/ 	.word	0x00000001


	//----- nvinfo : EIATTR_CRS_STACK_SIZE
	.align		4
.L_1554:
        /*00ec*/ 	.byte	0x04, 0x1e
        /*00ee*/ 	.short	(.L_1556 - .L_1555)
.L_1555:
        /*00f0*/ 	.word	0x00000000


	//----- nvinfo : EIATTR_CBANK_PARAM_SIZE
	.align		4
.L_1556:
        /*00f4*/ 	.byte	0x03, 0x19
        /*00f6*/ 	.short	0x00e8


	//----- nvinfo : EIATTR_PARAM_CBANK
	.align		4
        /*00f8*/ 	.byte	0x04, 0x0a
        /*00fa*/ 	.short	(.L_1558 - .L_1557)
	.align		4
.L_1557:
        /*00fc*/ 	.word	index@(.nv.constant0._ZN10layer_norm13ln_fwd_kernelINS_13Kernel_traitsI6__halfS2_S2_S2_fjLj512ELj1ELj4ELj1ELj16ENS_18Kernel_traits_baseILj512ES2_S2_S2_S2_fjLj128EEEEELb1ELb1ELb1ELb1EEEvNS_9FwdParamsE)
        /*0100*/ 	.short	0x0380
        /*0102*/ 	.short	0x00e8


	//----- nvinfo : EIATTR_SW_WAR
	.align		4
.L_1558:
        /*0104*/ 	.byte	0x04, 0x36
        /*0106*/ 	.short	(.L_1560 - .L_1559)
.L_1559:
        /*0108*/ 	.word	0x00000008
.L_1560:


//--------------------- .nv.info._ZN10layer_norm13ln_fwd_kernelINS_13Kernel_traitsIf13__nv_bfloat16S2_S2_fjLj512ELj1ELj4ELj1ELj16ENS_18Kernel_traits_baseILj512EfS2_S2_S2_fjLj128EEEEELb0ELb0ELb0ELb0EEEvNS_9FwdParamsE --------------------------
	.section	.nv.info._ZN10layer_norm13ln_fwd_kernelINS_13Kernel_traitsIf13__nv_bfloat16S2_S2_fjLj512ELj1ELj4ELj1ELj16ENS_18Kernel_traits_baseILj512EfS2_S2_S2_fjLj128EEEEELb0ELb0ELb0ELb0EEEvNS_9FwdParamsE,"",@"SHT_CUDA_INFO"
	.sectionflags	@""
	.align	4


	//----- nvinfo : EIATTR_CUDA_API_VERSION
	.align		4
        /*0000*/ 	.byte	0x04, 0x37
        /*0002*/ 	.short	(.L_1562 - .L_1561)
.L_1561:
        /*0004*/ 	.word	0x00000082


	//----- nvinfo : EIATTR_KPARAM_INFO
	.align		4
.L_1562:
        /*0008*/ 	.byte	0x04, 0x17
        /*000a*/ 	.short	(.L_1564 - .L_1563)
.L_1563:
        /*000c*/ 	.word	0x00000000
        /*0010*/ 	.short	0x0000
        /*0012*/ 	.short	0x0000
        /*0014*/ 	.byte	0x00, 0xf0, 0xa1, 0x03


	//----- nvinfo : EIATTR_SPARSE_MMA_MASK
	.align		4
.L_1564:
        /*0018*/ 	.byte	0x03, 0x50
        /*001a*/ 	.short	0x0000


	//----- nvinfo : EIATTR_MAXREG_COUNT
	.align		4
        /*001c*/ 	.byte	0x03, 0x1b
        /*001e*/ 	.short	0x00ff


	//----- nvinfo : EIATTR_MERCURY_ISA_VERSION
	.align		4
        /*0020*/ 	.byte	0x03, 0x5f
        /*0022*/ 	.short	0x0101


	//----- nvinfo : EIATTR_COOP_GROUP_MASK_REGIDS
	.align		4
        /*0024*/ 	.byte	0x04, 0x29
        /*0026*/ 	.short	(.L_1566 - .L_1565)


	//   ....[0]....
.L_1565:
        /*0028*/ 	.word	0xffffffff


	//   ....[1]....
        /*002c*/ 	.word	0xffffffff


	//   ....[2]....
        /*0030*/ 	.word	0xffffffff


	//   ....[3]....
        /*0034*/ 	.word	0xffffffff


	//   ....[4]....
        /*0038*/ 	.word	0xffffffff


	//   ....[5]....
        /*003c*/ 	.word	0xffffffff


	//   ....[6]....
        /*0040*/ 	.word	0xffffffff


	//   ....[7]....
        /*0044*/ 	.word	0xffffffff


	//   ....[8]....
        /*0048*/ 	.word	0xffffffff


	//   ....[9]....
        /*004c*/ 	.word	0xffffffff


	//   ....[10]....
        /*0050*/ 	.word	0x0500002e


	//   ....[11]....
        /*0054*/ 	.word	0x0500002e


	//   ....[12]....
        /*0058*/ 	.word	0x0500002e


	//   ....[13]....
        /*005c*/ 	.word	0x0500002e


	//   ....[14]....
        /*0060*/ 	.word	0x0500002e


	//   ....[15]....
        /*0064*/ 	.word	0x0500002e


	//   ....[16]....
        /*0068*/ 	.word	0x0500002e


	//   ....[17]....
        /*006c*/ 	.word	0x0500002e


	//   ....[18]....
        /*0070*/ 	.word	0x0500002e


	//   ....[19]....
        /*0074*/ 	.word	0x0500002e


	//----- nvinfo : EIATTR_COOP_GROUP_INSTR_OFFSETS
	.align		4
.L_1566:
        /*0078*/ 	.byte	0x04, 0x28
        /*007a*/ 	.short	(.L_1568 - .L_1567)


	//   ....[0]....
.L_1567:
        /*007c*/ 	.word	0x000013b0


	//   ....[1]....
        /*0080*/ 	.word	0x000013e0


	//   ....[2]....
        /*0084*/ 	.word	0x00001400


	//   ....[3]....
        /*0088*/ 	.word	0x00001420


	//   ....[4]....
        /*008c*/ 	.word	0x00001440


	//   ....[5]....
        /*0090*/ 	.word	0x00001680


	//   ....[6]....
        /*0094*/ 	.word	0x000016a0


	//   ....[7]....
        /*0098*/ 	.word	0x000016c0


	//   ....[8]....
        /*009c*/ 	.word	0x000016e0


	//   ....[9]....
        /*00a0*/ 	.word	0x00001700


	//   ....[10]....
        /*00a4*/ 	.word	0x00001cf0


	//   ....[11]....
        /*00a8*/ 	.word	0x00001d90


	//   ....[12]....
        /*00ac*/ 	.word	0x00001df0


	//   ....[13]....
        /*00b0*/ 	.word	0x00001e50


	//   ....[14]....
        /*00b4*/ 	.word	0x00001eb0


	//   ....[15]....
        /*00b8*/ 	.word	0x00002150


	//   ....[16]....
        /*00bc*/ 	.word	0x000021b0


	//   ....[17]....
        /*00c0*/ 	.word	0x00002210


	//   ....[18]....
        /*00c4*/ 	.word	0x00002270


	//   ....[19]....
        /*00c8*/ 	.word	0x000022d0


	//----- nvinfo : EIATTR_VRC_CTA_INIT_COUNT
	.align		4
.L_1568:
        /*00cc*/ 	.byte	0x02, 0x4a
	.zero		1
	.zero		1


	//----- nvinfo : EIATTR_EXIT_INSTR_OFFSETS
	.align		4
        /*00d0*/ 	.byte	0x04, 0x1c
        /*00d2*/ 	.short	(.L_1570 - .L_1569)


	//   ....[0]....
.L_1569:
        /*00d4*/ 	.word	0x00000460


	//   ....[1]....
        /*00d8*/ 	.word	0x00001c80


	//----- nvinfo : EIATTR_MAX_THREADS
	.align		4
.L_1570:
        /*00dc*/ 	.byte	0x04, 0x05
        /*00de*/ 	.short	(.L_1572 - .L_1571)
.L_1571:
        /*00e0*/ 	.word	0x00000080
        /*00e4*/ 	.word	0x00000001
        /*00e8*/ 	.word	0x00000001


	//----- nvinfo : EIATTR_CRS_STACK_SIZE
	.align		4
.L_1572:
        /*00ec*/ 	.byte	0x04, 0x1e
        /*00ee*/ 	.short	(.L_1574 - .L_1573)
.L_1573:
        /*00f0*/ 	.word	0x00000000


	//----- nvinfo : EIATTR_CBANK_PARAM_SIZE
	.align		4
.L_1574:
        /*00f4*/ 	.byte	0x03, 0x19
        /*00f6*/ 	.short	0x00e8


	//----- nvinfo : EIATTR_PARAM_CBANK
	.align		4
        /*00f8*/ 	.byte	0x04, 0x0a
        /*00fa*/ 	.short	(.L_1576 - .L_1575)
	.align		4
.L_1575:
        /*00fc*/ 	.word	index@(.nv.constant0._ZN10layer_norm13ln_fwd_kernelINS_13Kernel_traitsIf13__nv_bfloat16S2_S2_fjLj512ELj1ELj4ELj1ELj16ENS_18Kernel_traits_baseILj512EfS2_S2_S2_fjLj128EEEEELb0ELb0ELb0ELb0EEEvNS_9FwdParamsE)
        /*0100*/ 	.short	0x0380
        /*0102*/ 	.short	0x00e8


	//----- nvinfo : EIATTR_SW_WAR
	.align		4
.L_1576:
        /*0104*/ 	.byte	0x04, 0x36
        /*0106*/ 	.short	(.L_1578 - .L_1577)
.L_1577:
        /*0108*/ 	.word	0x00000008
.L_1578:


//--------------------- .nv.info._ZN10layer_norm13ln_fwd_kernelINS_13Kernel_traitsIf13__nv_bfloat16S2_S2_fjLj512ELj1ELj4ELj1ELj16ENS_18Kernel_traits_baseILj512EfS2_S2_S2_fjLj128EEEEELb0ELb0ELb0ELb1EEEvNS_9FwdParamsE --------------------------
	.section	.nv.info._ZN10layer_norm13ln_fwd_kernelINS_13Kernel_traitsIf13__nv_bfloat16S2_S2_fjLj512ELj1ELj4ELj1ELj16ENS_18Kernel_traits_baseILj512EfS2_S2_S2_fjLj128EEEEELb0ELb0ELb0ELb1EEEvNS_9FwdParamsE,"",@"SHT_CUDA_INFO"
	.sectionflags	@""
	.align	4


	//----- nvinfo : EIATTR_CUDA_API_VERSION
	.align		4
        /*0000*/ 	.byte	0x04, 0x37
        /*0002*/ 	.short	(.L_1580 - .L_1579)
.L_1579:
        /*0004*/ 	.word	0x00000082


	//----- nvinfo : EIATTR_KPARAM_INFO
	.align		4
.L_1580:
        /*0008*/ 	.byte	0x04, 0x17
        /*000a*/ 	.short	(.L_1582 - .L_1581)
.L_1581:
        /*000c*/ 	.word	0x00000000
        /*0010*/ 	.short	0x0000
        /*0012*/ 	.short	0x0000
        /*0014*/ 	.byte	0x00, 0xf0, 0xa1, 0x03


	//----- nvinfo : EIATTR_SPARSE_MMA_MASK
	.align		4
.L_1582:
        /*0018*/ 	.byte	0x03, 0x50
        /*001a*/ 	.short	0x0000


	//----- nvinfo : EIATTR_MAXREG_COUNT
	.align		4
        /*001c*/ 	.byte	0x03, 0x1b
        /*001e*/ 	.short	0x00ff


	//----- nvinfo : EIATTR_MERCURY_ISA_VERSION
	.align		4
        /*0020*/ 	.byte	0x03, 0x5f
        /*0022*/ 	.short	0x0101


	//----- nvinfo : EIATTR_COOP_GROUP_MASK_REGIDS
	.align		4
        /*0024*/ 	.byte	0x04, 0x29
        /*0026*/ 	.short	(.L_1584 - .L_1583)


	//   ....[0]....
.L_1583:
        /*0028*/ 	.word	0xffffffff


	//   ....[1]....
        /*002c*/ 	.word	0xffffffff


	//   ....[2]....
        /*0030*/ 	.word	0xffffffff


	//   ....[3]....
        /*0034*/ 	.word	0xffffffff


	//   ....[4]....
        /*0038*/ 	.word	0xffffffff


	//   ....[5]....
        /*003c*/ 	.word	0xffffffff


	//   ....[6]....
        /*0040*/ 	.word	0xffffffff


	//   ....[7]....
        /*0044*/ 	.word	0xffffffff


	//   ....[8]....
        /*0048*/ 	.word	0xffffffff


	//   ....[9]....
        /*004c*/ 	.word	0xffffffff


	//   ....[10]....
        /*0050*/ 	.word	0x0500001c


	//   ....[11]....
        /*0054*/ 	.word	0x0500001c


	//   ....[12]....
        /*0058*/ 	.word	0x0500001c


	//   ....[13]....
        /*005c*/ 	.word	0x0500001c


	//   ....[14]....
        /*0060*/ 	.word	0x0500001c


	//   ....[15]....
        /*0064*/ 	.word	0x0500001c


	//   ....[16]....
        /*0068*/ 	.word	0x0500001c


	//   ....[17]....
        /*006c*/ 	.word	0x0500001c


	//   ....[18]....
        /*0070*/ 	.word	0x0500001c


	//   ....[19]....
        /*0074*/ 	.word	0x0500001c


	//----- nvinfo : EIATTR_COOP_GROUP_INSTR_OFFSETS
	.align		4
.L_1584:
        /*0078*/ 	.byte	0x04, 0x28
        /*007a*/ 	.short	(.L_1586 - .L_1585)


	//   ....[0]....
.L_1585:
        /*007c*/ 	.word	0x000012f0


	//   ....[1]....
        /*0080*/ 	.word	0x00001310


	//   ....[2]....
        /*0084*/ 	.word	0x00001330


	//   ....[3]....
        /*0088*/ 	.word	0x00001350


	//   ....[4]....
        /*008c*/ 	.word	0x00001380


	//   ....[5]....
        /*0090*/ 	.word	0x000015b0


	//   ....[6]....
        /*0094*/ 	.word	0x000015d0


	//   ....[7]....
        /*0098*/ 	.word	0x000015f0


	//   ....[8]....
        /*009c*/ 	.word	0x00001610


	//   ....[9]....
        /*00a0*/ 	.word	0x00001630


	//   ....[10]....
        /*00a4*/ 	.word	0x00001b80


	//   ....[11]....
        /*00a8*/ 	.word	0x00001c00


	//   ....[12]....
        /*00ac*/ 	.word	0x00001c80


	//   ....[13]....
        /*00b0*/ 	.word	0x00001d00


	//   ....[14]....
        /*00b4*/ 	.word	0x00001d90


	//   ....[15]....
        /*00b8*/ 	.word	0x00002010


	//   ....[16]....
        /*00bc*/ 	.word	0x00002070


	//   ....[17]....
        /*00c0*/ 	.word	0x000020d0


	//   ....[18]....
        /*00c4*/ 	.word	0x00002130


	//   ....[19]....
        /*00c8*/ 	.word	0x00002190


	//----- nvinfo : EIATTR_VRC_CTA_INIT_COUNT
	.align		4
.L_1586:
        /*00cc*/ 	.byte	0x02, 0x4a
	.zero		1
	.zero		1


	//----- nvinfo : EIATTR_EXIT_INSTR_OFFSETS
	.align		4
        /*00d0*/ 	.byte	0x04, 0x1c
        /*00d2*/ 	.short	(.L_1588 - .L_1587)


	//   ....[0]....
.L_1587:
        /*00d4*/ 	.word	0x00000390


	//   ....[1]....
        /*00d8*/ 	.word	0x00001b20


	//----- nvinfo : EIATTR_MAX_THREADS
	.align		4
.L_1588:
        /*00dc*/ 	.byte	0x04, 0x05
        /*00de*/ 	.short	(.L_1590 - .L_1589)
.L_1589:
        /*00e0*/ 	.word	0x00000080
        /*00e4*/ 	.word	0x00000001
        /*00e8*/ 	.word	0x00000001


	//----- nvinfo : EIATTR_CRS_STACK_SIZE
	.align		4
.L_1590:
        /*00ec*/ 	.byte	0x04, 0x1e
        /*00ee*/ 	.short	(.L_1592 - .L_1591)
.L_1591:
        /*00f0*/ 	.word	0x00000000


	//----- nvinfo : EIATTR_CBANK_PARAM_SIZE
	.align		4
.L_1592:
        /*00f4*/ 	.byte	0x03, 0x19
        /*00f6*/ 	.short	0x00e8


	//----- nvinfo : EIATTR_PARAM_CBANK
	.align		4
        /*00f8*/ 	.byte	0x04, 0x0a
        /*00fa*/ 	.short	(.L_1594 - .L_1593)
	.align		4
.L_1593:
        /*00fc*/ 	.word	index@(.nv.constant0._ZN10layer_norm13ln_fwd_kernelINS_13Kernel_traitsIf13__nv_bfloat16S2_S2_fjLj512ELj1ELj4ELj1ELj16ENS_18Kernel_traits_baseILj512EfS2_S2_S2_fjLj128EEEEELb0ELb0ELb0ELb1EEEvNS_9FwdParamsE)
        /*0100*/ 	.short	0x0380
        /*0102*/ 	.short	0x00e8


	//----- nvinfo : EIATTR_SW_WAR
	.align		4
.L_1594:
        /*0104*/ 	.byte	0x04, 0x36
        /*0106*/ 	.short	(.L_1596 - .L_1595)
.L_1595:
        /*0108*/ 	.word	0x00000008
.L_1596:


//--------------------- .nv.info._ZN10layer_norm13ln_fwd_kernelINS_13Kernel_traitsIf13__nv_bfloat16S2_S2_fjLj512ELj1ELj4ELj1ELj16ENS_18Kernel_traits_baseILj512EfS2_S2_S2_fjLj128EEEEELb0ELb0ELb1ELb0EEEvNS_9FwdParamsE --------------------------
	.section	.nv.info._ZN10layer_norm13ln_fwd_kernelINS_13Kernel_traitsIf13__nv_bfloat16S2_S2_fjLj512ELj1ELj4ELj1ELj16ENS_18Kernel_traits_baseILj512EfS2_S2_S2_fjLj128EEEEELb0ELb0ELb1ELb0EEEvNS_9FwdParamsE,"",@"SHT_CUDA_INFO"
	.sectionflags	@""
	.align	4


	//----- nvinfo : EIATTR_CUDA_API_VERSION
	.align		4
        /*0000*/ 	.byte	0x04, 0x37
        /*0002*/ 	.short	(.L_1598 - .L_1597)
.L_1597:
        /*0004*/ 	.word	0x00000082


	//----- nvinfo : EIATTR_KPARAM_INFO
	.align		4
.L_1598:
        /*0008*/ 	.byte	0x04, 0x17
        /*000a*/ 	.short	(.L_1600 - .L_1599)
.L_1599:
        /*000c*/ 	.word	0x00000000
        /*0010*/ 	.short	0x0000
        /*0012*/ 	.short	0x0000
        /*0014*/ 	.byte	0x00, 0xf0, 0xa1, 0x03


	//----- nvinfo : EIATTR_SPARSE_MMA_MASK
	.align		4
.L_1600:
        /*0018*/ 	.byte	0x03, 0x50
        /*001a*/ 	.short	0x0000


	//----- nvinfo : EIATTR_MAXREG_COUNT
	.align		4
        /*001c*/ 	.byte	0x03, 0x1b
        /*001e*/ 	.short	0x00ff


	//----- nvinfo : EIATTR_MERCURY_ISA_VERSION
	.align		4
        /*0020*/ 	.byte	0x03, 0x5f
        /*0022*/ 	.short	0x0101


	//----- nvinfo : EIATTR_COOP_GROUP_MASK_REGIDS
	.align		4
        /*0024*/ 	.byte	0x04, 0x29
        /*0026*/ 	.short	(.L_1602 - .L_1601)


	//   ....[0]....
.L_1601:
        /*0028*/ 	.word	0xffffffff


	//   ....[1]....
        /*002c*/ 	.word	0xffffffff


	//   ....[2]....
        /*0030*/ 	.word	0xffffffff


	//   ....[3]....
        /*0034*/ 	.word	0xffffffff


	//   ....[4]....
        /*0038*/ 	.word	0xffffffff


	//   ....[5]....
        /*003c*/ 	.word	0xffffffff


	//   ....[6]....
        /*0040*/ 	.word	0xffffffff


	//   ....[7]....
        /*0044*/ 	.word	0xffffffff


	//   ....[8]....
        /*0048*/ 	.word	0xffffffff


	//   ....[9]....
        /*004c*/ 	.word	0xffffffff


	//   ....[10]....
        /*0050*/ 	.word	0x0500002e


	//   ....[11]....
        /*0054*/ 	.word	0x0500002e


	//   ....[12]....
        /*0058*/ 	.word	0x0500002e


	//   ....[13]....
        /*005c*/ 	.word	0x0500002e


	//   ....[14]....
        /*0060*/ 	.word	0x0500002e


	//   ....[15]....
        /*0064*/ 	.word	0x0500002e


	//   ....[16]....
        /*0068*/ 	.word	0x0500002e


	//   ....[17]....
        /*006c*/ 	.word	0x0500002e


	//   ....[18]....
        /*0070*/ 	.word	0x0500002e


	//   ....[19]....
        /*0074*/ 	.word	0x0500002e


	//----- nvinfo : EIATTR_COOP_GROUP_INSTR_OFFSETS
	.align		4
.L_1602:
        /*0078*/ 	.byte	0x04, 0x28
        /*007a*/ 	.short	(.L_1604 - .L_1603)


	//   ....[0]....
.L_1603:
        /*007c*/ 	.word	0x00001630


	//   ....[1]....
        /*0080*/ 	.word	0x00001660


	//   ....[2]....
        /*0084*/ 	.word	0x00001680


	//   ....[3]....
        /*0088*/ 	.word	0x000016a0


	//   ....[4]....
        /*008c*/ 	.word	0x000016c0


	//   ....[5]....
        /*0090*/ 	.word	0x00001900


	//   ....[6]....
        /*0094*/ 	.word	0x00001920


	//   ....[7]....
        /*0098*/ 	.word	0x00001940


	//   ....[8]....
        /*009c*/ 	.word	0x00001960


	//   ....[9]....
        /*00a0*/ 	.word	0x00001980


	//   ....[10]....
        /*00a4*/ 	.word	0x00001fd0


	//   ....[11]....
        /*00a8*/ 	.word	0x00002070


	//   ....[12]....
        /*00ac*/ 	.word	0x000020d0


	//   ....[13]....
        /*00b0*/ 	.word	0x00002130


	//   ....[14]....
        /*00b4*/ 	.word	0x00002190


	//   ....[15]....
        /*00b8*/ 	.word	0x00002430


	//   ....[16]....
        /*00bc*/ 	.word	0x00002490


	//   ....[17]....
        /*00c0*/ 	.word	0x000024f0


	//   ....[18]....
        /*00c4*/ 	.word	0x00002550


	//   ....[19]....
        /*00c8*/ 	.word	0x000025b0


	//----- nvinfo : EIATTR_VRC_CTA_INIT_COUNT
	.align		4
.L_1604:
        /*00cc*/ 	.byte	0x02, 0x4a
	.zero		1
	.zero		1


	//----- nvinfo : EIATTR_EXIT_INSTR_OFFSETS
	.align		4
        /*00d0*/ 	.byte	0x04, 0x1c
        /*00d2*/ 	.short	(.L_1606 - .L_1605)


	//   ....[0]....
.L_1605:
        /*00d4*/ 	.word	0x00000420


	//   ....[1]....
        /*00d8*/ 	.word	0x00001f60


	//----- nvinfo : EIATTR_MAX_THREADS
	.align		4
.L_1606:
        /*00dc*/ 	.byte	0x04, 0x05
        /*00de*/ 	.short	(.L_1608 - .L_1607)
.L_1607:
        /*00e0*/ 	.word	0x00000080
        /*00e4*/ 	.word	0x00000001
        /*00e8*/ 	.word	0x00000001


	//----- nvinfo : EIATTR_CRS_STACK_SIZE
	.align		4
.L_1608:
        /*00ec*/ 	.byte	0x04, 0x1e
        /*00ee*/ 	.short	(.L_1610 - .L_1609)
.L_1609:
        /*00f0*/ 	.word	0x00000000


	//----- nvinfo : EIATTR_CBANK_PARAM_SIZE
	.align		4
.L_1610:
        /*00f4*/ 	.byte	0x03, 0x19
        /*00f6*/ 	.short	0x00e8


	//----- nvinfo : EIATTR_PARAM_CBANK
	.align		4
        /*00f8*/ 	.byte	0x04, 0x0a
        /*00fa*/ 	.short	(.L_1612 - .L_1611)
	.align		4
.L_1611:
        /*00fc*/ 	.word	index@(.nv.constant0._ZN10layer_norm13ln_fwd_kernelINS_13Kernel_traitsIf13__nv_bfloat16S2_S2_fjLj512ELj1ELj4ELj1ELj16ENS_18Kernel_traits_baseILj512EfS2_S2_S2_fjLj128EEEEELb0ELb0ELb1ELb0EEEvNS_9FwdParamsE)
        /*0100*/ 	.short	0x0380
        /*0102*/ 	.short	0x00e8


	//----- nvinfo : EIATTR_SW_WAR
	.align		4
.L_1612:
        /*0104*/ 	.byte	0x04, 0x36
        /*0106*/ 	.short	(.L_1614 - .L_1613)
.L_1613:
        /*0108*/ 	.word	0x00000008
.L_1614:


//--------------------- .nv.info._ZN10layer_norm13ln_fwd_kernelINS_13Kernel_traitsIf13__nv_bfloat16S2_S2_fjLj512ELj1ELj4ELj1ELj16ENS_18Kernel_traits_baseILj512EfS2_S2_S2_fjLj128EEEEELb0ELb0ELb1ELb1EEEvNS_9FwdParamsE --------------------------
	.section	.nv.info._ZN10layer_norm13ln_fwd_kernelINS_13Kernel_traitsIf13__nv_bfloat16S2_S2_fjLj512ELj1ELj4ELj1ELj16ENS_18Kernel_traits_baseILj512EfS2_S2_S2_fjLj128EEEEELb0ELb0ELb1ELb1EEEvNS_9FwdParamsE,"",@"SHT_CUDA_INFO"
	.sectionflags	@""
	.align	4


	//----- nvinfo : EIATTR_CUDA_API_VERSION
	.align		4
        /*0000*/ 	.byte	0x04, 0x37
        /*0002*/ 	.short	(.L_1616 - .L_1615)
.L_1615:
        /*0004*/ 	.word	0x00000082


	//----- nvinfo : EIATTR_KPARAM_INFO
	.align		4
.L_1616:
        /*0008*/ 	.byte	0x04, 0x17
        /*000a*/ 	.short	(.L_1618 - .L_1617)
.L_1617:
        /*000c*/ 	.word	0x00000000
        /*0010*/ 	.short	0x0000
        /*0012*/ 	.short	0x0000
        /*0014*/ 	.byte	0x00, 0xf0, 0xa1, 0x03


	//----- nvinfo : EIATTR_SPARSE_MMA_MASK
	.align		4
.L_1618:
        /*0018*/ 	.byte	0x03, 0x50
        /*001a*/ 	.short	0x0000


	//----- nvinfo : EIATTR_MAXREG_COUNT
	.align		4
        /*001c*/ 	.byte	0x03, 0x1b
        /*001e*/ 	.short	0x00ff


	//----- nvinfo : EIATTR_MERCURY_ISA_VERSION
	.align		4
        /*0020*/ 	.byte	0x03, 0x5f
        /*0022*/ 	.short	0x0101


	//----- nvinfo : EIATTR_COOP_GROUP_MASK_REGIDS
	.align		4
        /*0024*/ 	.byte	0x04, 0x29
        /*0026*/ 	.short	(.L_1620 - .L_1619)


	//   ....[0]....
.L_1619:
        /*0028*/ 	.word	0xffffffff


	//   ....[1]....
        /*002c*/ 	.word	0xffffffff


	//   ....[2]....
        /*0030*/ 	.word	0xffffffff


	//   ....[3]....
        /*0034*/ 	.word	0xffffffff


	//   ....[4]....
        /*0038*/ 	.word	0xffffffff


	//   ....[5]....
        /*003c*/ 	.word	0xffffffff


	//   ....[6]....
        /*0040*/ 	.word	0xffffffff


	//   ....[7]....
        /*0044*/ 	.word	0xffffffff


	//   ....[8]....
        /*0048*/ 	.word	0xffffffff


	//   ....[9]....
        /*004c*/ 	.word	0xffffffff


	//   ....[10]....
        /*0050*/ 	.word	0x05000022


	//   ....[11]....
        /*0054*/ 	.word	0x05000022


	//   ....[12]....
        /*0058*/ 	.word	0x05000022


	//   ....[13]....
        /*005c*/ 	.word	0x05000022


	//   ....[14]....
        /*0060*/ 	.word	0x05000022


	//   ....[15]....
        /*0064*/ 	.word	0x05000022


	//   ....[16]....
        /*0068*/ 	.word	0x05000022


	//   ....[17]....
        /*006c*/ 	.word	0x05000022


	//   ....[18]....
        /*0070*/ 	.word	0x05000022


	//   ....[19]....
        /*0074*/ 	.word	0x05000022


	//----- nvinfo : EIATTR_COOP_GROUP_INSTR_OFFSETS
	.align		4
.L_1620:
        /*0078*/ 	.byte	0x04, 0x28
        /*007a*/ 	.short	(.L_1622 - .L_1621)


	//   ....[0]....
.L_1621:
        /*007c*/ 	.word	0x000014d0


	//   ....[1]....
        /*0080*/ 	.word	0x000014f0


	//   ....[2]....
        /*0084*/ 	.word	0x00001510


	//   ....[3]....
        /*0088*/ 	.word	0x00001540


	//   ....[4]....
        /*008c*/ 	.word	0x00001560


	//   ....[5]....
        /*0090*/ 	.word	0x00001790


	//   ....[6]....
        /*0094*/ 	.word	0x000017b0


	//   ....[7]....
        /*0098*/ 	.word	0x000017d0


	//   ....[8]....
        /*009c*/ 	.word	0x000017f0


	//   ....[9]....
        /*00a0*/ 	.word	0x00001810


	//   ....[10]....
        /*00a4*/ 	.word	0x00001e10


	//   ....[11]....
        /*00a8*/ 	.word	0x00001eb0


	//   ....[12]....
        /*00ac*/ 	.word	0x00001f20


	//   ....[13]....
        /*00b0*/ 	.word	0x00001fa0


	//   ....[14]....
        /*00b4*/ 	.word	0x00002010


	//   ....[15]....
        /*00b8*/ 	.word	0x000022a0


	//   ....[16]....
        /*00bc*/ 	.word	0x00002310


	//   ....[17]....
        /*00c0*/ 	.word	0x00002380


	//   ....[18]....
        /*00c4*/ 	.word	0x000023f0


	//   ....[19]....
        /*00c8*/ 	.word	0x00002460


	//----- nvinfo : EIATTR_VRC_CTA_INIT_COUNT
	.align		4
.L_1622:
        /*00cc*/ 	.byte	0x02, 0x4a
	.zero		1
	.zero		1


	//----- nvinfo : EIATTR_EXIT_INSTR_OFFSETS
	.align		4
        /*00d0*/ 	.byte	0x04, 0x1c
        /*00d2*/ 	.short	(.L_1624 - .L_1623)


	//   ....[0]....
.L_1623:
        /*00d4*/ 	.word	0x00000340


	//   ....[1]....
        /*00d8*/ 	.word	0x00001da0


	//----- nvinfo : EIATTR_MAX_THREADS
	.align		4
.L_1624:
        /*00dc*/ 	.byte	0x04, 0x05
        /*00de*/ 	.short	(.L_1626 - .L_1625)
.L_1625:
        /*00e0*/ 	.word	0x00000080
        /*00e4*/ 	.word	0x00000001
        /*00e8*/ 	.word	0x00000001


	//----- nvinfo : EIATTR_CRS_STACK_SIZE
	.align		4
.L_1626:
        /*00ec*/ 	.byte	0x04, 0x1e
        /*00ee*/ 	.short	(.L_1628 - .L_1627)
.L_1627:
        /*00f0*/ 	.word	0x00000000


	//----- nvinfo : EIATTR_CBANK_PARAM_SIZE
	.align		4
.L_1628:
        /*00f4*/ 	.byte	0x03, 0x19
        /*00f6*/ 	.short	0x00e8


	//----- nvinfo : EIATTR_PARAM_CBANK
	.align		4
        /*00f8*/ 	.byte	0x04, 0x0a
        /*00fa*/ 	.short	(.L_1630 - .L_1629)
	.align		4
.L_1629:
        /*00fc*/ 	.word	index@(.nv.constant0._ZN10layer_norm13ln_fwd_kernelINS_13Kernel_traitsIf13__nv_bfloat16S2_S2_fjLj512ELj1ELj4ELj1ELj16ENS_18Kernel_traits_baseILj512EfS2_S2_S2_fjLj128EEEEELb0ELb0ELb1ELb1EEEvNS_9FwdParamsE)
        /*0100*/ 	.short	0x0380
        /*0102*/ 	.short	0x00e8


	//----- nvinfo : EIATTR_SW_WAR
	.align		4
.L_1630:
        /*0104*/ 	.byte	0x04, 0x36
        /*0106*/ 	.short	(.L_1632 - .L_1631)
.L_1631:
        /*0108*/ 	.word	0x00000008
.L_1632:


//--------------------- .nv.info._ZN10layer_norm13ln_fwd_kernelINS_13Kernel_traitsIf13__nv_bfloat16S2_S2_fjLj512ELj1ELj4ELj1ELj16ENS_18Kernel_traits_baseILj512EfS2_S2_S2_fjLj128EEEEELb0ELb1ELb0ELb0EEEvNS_9FwdParamsE --------------------------
	.section	.nv.info._ZN10layer_norm13ln_fwd_kernelINS_13Kernel_traitsIf13__nv_bfloat16S2_S2_fjLj512ELj1ELj4ELj1ELj16ENS_18Kernel_traits_baseILj512EfS2_S2_S2_fjLj128EEEEELb0ELb1ELb0ELb0EEEvNS_9FwdParamsE,"",@"SHT_CUDA_INFO"
	.sectionflags	@""
	.align	4


	//----- nvinfo : EIATTR_CUDA_API_VERSION
	.align		4
        /*0000*/ 	.byte	0x04, 0x37
        /*0002*/ 	.short	(.L_1634 - .L_1633)
.L_1633:
        /*0004*/ 	.word	0x00000082


	//----- nvinfo : EIATTR_KPARAM_INFO
	.align		4
.L_1634:
        /*0008*/ 	.byte	0x04, 0x17
        /*000a*/ 	.short	(.L_1636 - .L_1635)
.L_1635:
        /*000c*/ 	.word	0x00000000
        /*0010*/ 	.short	0x0000
        /*0012*/ 	.short	0x0000
        /*0014*/ 	.byte	0x00, 0xf0, 0xa1, 0x03


	//----- nvinfo : EIATTR_SPARSE_MMA_MASK
	.align		4
.L_1636:
        /*0018*/ 	.byte	0x03, 0x50
        /*001a*/ 	.short	0x0000


	//----- nvinfo : EIATTR_MAXREG_COUNT
	.align		4
        /*001c*/ 	.byte	0x03, 0x1b
        /*001e*/ 	.short	0x00ff


	//----- nvinfo : EIATTR_MERCURY_ISA_VERSION
	.align		4
        /*0020*/ 	.byte	0x03, 0x5f
        /*0022*/ 	.short	0x0101


	//----- nvinfo : EIATTR_COOP_GROUP_MASK_REGIDS
	.align		4
        /*0024*/ 	.byte	0x04, 0x29
        /*0026*/ 	.short	(.L_1638 - .L_1637)


	//   ....[0]....
.L_1637:
        /*0028*/ 	.word	0xffffffff


	//   ....[1]....
        /*002c*/ 	.word	0xffffffff


	//   ....[2]....
        /*0030*/ 	.word	0xffffffff


	//   ....[3]....
        /*0034*/ 	.word	0xffffffff


	//   ....[4]....
        /*0038*/ 	.word	0xffffffff


	//   ....[5]....
        /*003c*/ 	.word	0xffffffff


	//   ....[6]....
        /*0040*/ 	.word	0xffffffff


	//   ....[7]....
        /*0044*/ 	.word	0xffffffff


	//   ....[8]....
        /*0048*/ 	.word	0xffffffff


	//   ....[9]....
        /*004c*/ 	.word	0xffffffff


	//   ....[10]....
        /*0050*/ 	.word	0x05000050


	//   ....[11]....
        /*0054*/ 	.word	0x05000050


	//   ....[12]....
        /*0058*/ 	.word	0x05000050


	//   ....[13]....
        /*005c*/ 	.word	0x05000050


	//   ....[14]....
        /*0060*/ 	.word	0x05000050


	//   ....[15]....
        /*0064*/ 	.word	0x05000050


	//   ....[16]....
        /*0068*/ 	.word	0x05000050


	//   ....[17]....
        /*006c*/ 	.word	0x05000050


	//   ....[18]....
        /*0070*/ 	.word	0x05000050


	//   ....[19]....
        /*0074*/ 	.word	0x05000050


	//----- nvinfo : EIATTR_COOP_GROUP_INSTR_OFFSETS
	.align		4
.L_1638:
        /*0078*/ 	.byte	0x04, 0x28
        /*007a*/ 	.short	(.L_1640 - .L_1639)


	//   ....[0]....
.L_1639:
        /*007c*/ 	.word	0x00001350


	//   ....[1]....
        /*0080*/ 	.word	0x00001380


	//   ....[2]....
        /*0084*/ 	.word	0x000013a0


	//   ....[3]....
        /*0088*/ 	.word	0x000013c0


	//   ....[4]....
        /*008c*/ 	.word	0x000013e0


	//   ....[5]....
        /*0090*/ 	.word	0x00001620


	//   ....[6]....
        /*0094*/ 	.word	0x00001640


	//   ....[7]....
        /*0098*/ 	.word	0x00001660


	//   ....[8]....
        /*009c*/ 	.word	0x00001680


	//   ....[9]....
        /*00a0*/ 	.word	0x000016a0


	//   ....[10]....
        /*00a4*/ 	.word	0x00001c80


	//   ....[11]....
        /*00a8*/ 	.word	0x00001d30


	//   ....[12]....
        /*00ac*/ 	.word	0x00001da0


	//   ....[13]....
        /*00b0*/ 	.word	0x00001e10


	//   ....[14]....
        /*00b4*/ 	.word	0x00001e80


	//   ....[15]....
        /*00b8*/ 	.word	0x00002110


	//   ....[16]....
        /*00bc*/ 	.word	0x00002180


	//   ....[17]....
        /*00c0*/ 	.word	0x000021f0


	//   ....[18]....
        /*00c4*/ 	.word	0x00002260


	//   ....[19]....
        /*00c8*/ 	.word	0x000022d0


	//----- nvinfo : EIATTR_VRC_CTA_INIT_COUNT
	.align		4
.L_1640:
        /*00cc*/ 	.byte	0x02, 0x4a
	.zero		1
	.zero		1


	//----- nvinfo : EIATTR_EXIT_INSTR_OFFSETS
	.align		4
        /*00d0*/ 	.byte	0x04, 0x1c
        /*00d2*/ 	.short	(.L_1642 - .L_1641)


	//   ....[0]....
.L_1641:
        /*00d4*/ 	.word	0x00000520


	//   ....[1]....
        /*00d8*/ 	.word	0x00001c10


	//----- nvinfo : EIATTR_MAX_THREADS
	.align		4
.L_1642:
        /*00dc*/ 	.byte	0x04, 0x05
        /*00de*/ 	.short	(.L_1644 - .L_1643)
.L_1643:
        /*00e0*/ 	.word	0x00000080
        /*00e4*/ 	.word	0x00000001
        /*00e8*/ 	.word	0x00000001


	//----- nvinfo : EIATTR_CRS_STACK_SIZE
	.align		4
.L_1644:
        /*00ec*/ 	.byte	0x04, 0x1e
        /*00ee*/ 	.short	(.L_1646 - .L_1645)
.L_1645:
        /*00f0*/ 	.word	0x00000000


	//----- nvinfo : EIATTR_CBANK_PARAM_SIZE
	.align		4
.L_1646:
        /*00f4*/ 	.byte	0x03, 0x19
        /*00f6*/ 	.short	0x00e8


	//----- nvinfo : EIATTR_PARAM_CBANK
	.align		4
        /*00f8*/ 	.byte	0x04, 0x0a
        /*00fa*/ 	.short	(.L_1648 - .L_1647)
	.align		4
.L_1647:
        /*00fc*/ 	.word	index@(.nv.constant0._ZN10layer_norm13ln_fwd_kernelINS_13Kernel_traitsIf13__nv_bfloat16S2_S2_fjLj512ELj1ELj4ELj1ELj16ENS_18Kernel_traits_baseILj512EfS2_S2_S2_fjLj128EEEEELb0ELb1ELb0ELb0EEEvNS_9FwdParamsE)
        /*0100*/ 	.short	0x0380
        /*0102*/ 	.short	0x00e8


	//----- nvinfo : EIATTR_SW_WAR
	.align		4
.L_1648:
        /*0104*/ 	.byte	0x04, 0x36
        /*0106*/ 	.short	(.L_1650 - .L_1649)
.L_1649:
        /*0108*/ 	.word	0x00000008
.L_1650:


//--------------------- .nv.info._ZN10layer_norm13ln_fwd_kernelINS_13Kernel_traitsIf13__nv_bfloat16S2_S2_fjLj512ELj1ELj4ELj1ELj16ENS_18Kernel_traits_baseILj512EfS2_S2_S2_fjLj128EEEEELb0ELb1ELb0ELb1EEEvNS_9FwdParamsE --------------------------
	.section	.nv.info._ZN10layer_norm13ln_fwd_kernelINS_13Kernel_traitsIf13__nv_bfloat16S2_S2_fjLj512ELj1ELj4ELj1ELj16ENS_18Kernel_traits_baseILj512EfS2_S2_S2_fjLj128EEEEELb0ELb1ELb0ELb1EEEvNS_9FwdParamsE,"",@"SHT_CUDA_INFO"
	.sectionflags	@""
	.align	4


	//----- nvinfo : EIATTR_CUDA_API_VERSION
	.align		4
        /*0000*/ 	.byte	0x04, 0x37
        /*0002*/ 	.short	(.L_1652 - .L_1651)
.L_1651:
        /*0004*/ 	.word	0x00000082


	//----- nvinfo : EIATTR_KPARAM_INFO
	.align		4
.L_1652:
        /*0008*/ 	.byte	0x04, 0x17
        /*000a*/ 	.short	(.L_1654 - .L_1653)
.L_1653:
        /*000c*/ 	.word	0x00000000
        /*0010*/ 	.short	0x0000
        /*0012*/ 	.short	0x0000
        /*0014*/ 	.byte	0x00, 0xf0, 0xa1, 0x03


	//----- nvinfo : EIATTR_SPARSE_MMA_MASK
	.align		4
.L_1654:
        /*0018*/ 	.byte	0x03, 0x50
        /*001a*/ 	.short	0x0000


	//----- nvinfo : EIATTR_MAXREG_COUNT
	.align		4
        /*001c*/ 	.byte	0x03, 0x1b
        /*001e*/ 	.short	0x00ff


	//----- nvinfo : EIATTR_MERCURY_ISA_VERSION
	.align		4
        /*0020*/ 	.byte	0x03, 0x5f
        /*0022*/ 	.short	0x0101


	//----- nvinfo : EIATTR_COOP_GROUP_MASK_REGIDS
	.align		4
        /*0024*/ 	.byte	0x04, 0x29
        /*0026*/ 	.short	(.L_1656 - .L_1655)


	//   ....[0]....
.L_1655:
        /*0028*/ 	.word	0xffffffff


	//   ....[1]....
        /*002c*/ 	.word	0xffffffff


	//   ....[2]....
        /*0030*/ 	.word	0xffffffff


	//   ....[3]....
        /*0034*/ 	.word	0xffffffff


	//   ....[4]....
        /*0038*/ 	.word	0xffffffff


	//   ....[5]....
        /*003c*/ 	.word	0xffffffff


	//   ....[6]....
        /*0040*/ 	.word	0xffffffff


	//   ....[7]....
        /*0044*/ 	.word	0xffffffff


	//   ....[8]....
        /*0048*/ 	.word	0xffffffff


	//   ....[9]....
        /*004c*/ 	.word	0xffffffff


	//   ....[10]....
        /*0050*/ 	.word	0xffffffff


	//   ....[11]....
        /*0054*/ 	.word	0xffffffff


	//   ....[12]....
        /*0058*/ 	.word	0xffffffff


	//   ....[13]....
        /*005c*/ 	.word	0xffffffff


	//   ....[14]....
        /*0060*/ 	.word	0xffffffff


	//   ....[15]....
        /*0064*/ 	.word	0xffffffff


	//   ....[16]....
        /*0068*/ 	.word	0xffffffff


	//   ....[17]....
        /*006c*/ 	.word	0xffffffff


	//   ....[18]....
        /*0070*/ 	.word	0xffffffff


	//   ....[19]....
        /*0074*/ 	.word	0xffffffff


	//   ....[20]....
        /*0078*/ 	.word	0x0500002c


	//   ....[21]....
        /*007c*/ 	.word	0x0500002c


	//   ....[22]....
        /*0080*/ 	.word	0x0500002c


	//   ....[23]....
        /*0084*/ 	.word	0x0500002c


	//   ....[24]....
        /*0088*/ 	.word	0x0500002c


	//   ....[25]....
        /*008c*/ 	.word	0x0500002c


	//   ....[26]....
        /*0090*/ 	.word	0x0500002c


	//   ....[27]....
        /*0094*/ 	.word	0x0500002c


	//   ....[28]....
        /*0098*/ 	.word	0x0500002c


	//   ....[29]....
        /*009c*/ 	.word	0x0500002c


	//   ....[30]....
        /*00a0*/ 	.word	0x0500002c


	//   ....[31]....
        /*00a4*/ 	.word	0x0500002c


	//   ....[32]....
        /*00a8*/ 	.word	0x0500002c


	//   ....[33]....
        /*00ac*/ 	.word	0x0500002c


	//   ....[34]....
        /*00b0*/ 	.word	0x0500002c


	//   ....[35]....
        /*00b4*/ 	.word	0x0500002c


	//   ....[36]....
        /*00b8*/ 	.word	0x0500002c


	//   ....[37]....
        /*00bc*/ 	.word	0x0500002c


	//   ....[38]....
        /*00c0*/ 	.word	0x0500002c


	//   ....[39]....
        /*00c4*/ 	.word	0x0500002c


	//----- nvinfo : EIATTR_COOP_GROUP_INSTR_OFFSETS
	.align		4
.L_1656:
        /*00c8*/ 	.byte	0x04, 0x28
        /*00ca*/ 	.short	(.L_1658 - .L_1657)


	//   ....[0]....
.L_1657:
        /*00cc*/ 	.word	0x00001280


	//   ....[1]....
        /*00d0*/ 	.word	0x000012b0


	//   ....[2]....
        /*00d4*/ 	.word	0x000012d0


	//   ....[3]....
        /*00d8*/ 	.word	0x000012f0


	//   ....[4]....
        /*00dc*/ 	.word	0x00001310


	//   ....[5]....
        /*00e0*/ 	.word	0x00001540


	//   ....[6]....
        /*00e4*/ 	.word	0x00001560


	//   ....[7]....
        /*00e8*/ 	.word	0x00001580


	//   ....[8]....
        /*00ec*/ 	.word	0x000015a0


	//   ....[9]....
        /*00f0*/ 	.word	0x000015c0


	//   ....[10]....
        /*00f4*/ 	.word	0x00002560


	//   ....[11]....
        /*00f8*/ 	.word	0x00002590


	//   ....[12]....
        /*00fc*/ 	.word	0x000025b0


	//   ....[13]....
        /*0100*/ 	.word	0x000025d0


	//   ....[14]....
        /*0104*/ 	.word	0x000025f0


	//   ....[15]....
        /*0108*/ 	.word	0x00002820


	//   ....[16]....
        /*010c*/ 	.word	0x00002840


	//   ....[17]....
        /*0110*/ 	.word	0x00002860


	//   ....[18]....
        /*0114*/ 	.word	0x00002880


	//   ....[19]....
        /*0118*/ 	.word	0x000028a0


	//   ....[20]....
        /*011c*/ 	.word	0x00002e20


	//   ....[21]....
        /*0120*/ 	.word	0x00002eb0


	//   ....[22]....
        /*0124*/ 	.word	0x00002f10


	//   ....[23]....
        /*0128*/ 	.word	0x00002f70


	//   ....[24]....
        /*012c*/ 	.word	0x00002fd0


	//   ....[25]....
        /*0130*/ 	.word	0x00003230


	//   ....[26]....
        /*0134*/ 	.word	0x00003290


	//   ....[27]....
        /*0138*/ 	.word	0x000032f0


	//   ....[28]....
        /*013c*/ 	.word	0x00003350


	//   ....[29]....
        /*0140*/ 	.word	0x000033b0


	//   ....[30]....
        /*0144*/ 	.word	0x00003440


	//   ....[31]....
        /*0148*/ 	.word	0x000034d0


	//   ....[32]....
        /*014c*/ 	.word	0x00003530


	//   ....[33]....
        /*0150*/ 	.word	0x00003590


	//   ....[34]....
        /*0154*/ 	.word	0x000035f0


	//   ....[35]....
        /*0158*/ 	.word	0x00003850


	//   ....[36]....
        /*015c*/ 	.word	0x000038b0


	//   ....[37]....
        /*0160*/ 	.word	0x00003910


	//   ....[38]....
        /*0164*/ 	.word	0x00003970


	//   ....[39]....
        /*0168*/ 	.word	0x000039d0


	//----- nvinfo : EIATTR_VRC_CTA_INIT_COUNT
	.align		4
.L_1658:
        /*016c*/ 	.byte	0x02, 0x4a
	.zero		1
	.zero		1


	//----- nvinfo : EIATTR_EXIT_INSTR_OFFSETS
	.align		4
        /*0170*/ 	.byte	0x04, 0x1c
        /*0172*/ 	.short	(.L_1660 - .L_1659)


	//   ....[0]....
.L_1659:
        /*0174*/ 	.word	0x000003d0


	//   ....[1]....
        /*0178*/ 	.word	0x00001ac0


	//   ....[2]....
        /*017c*/ 	.word	0x00002db0


	//----- nvinfo : EIATTR_MAX_THREADS
	.align		4
.L_1660:
        /*0180*/ 	.byte	0x04, 0x05
        /*0182*/ 	.short	(.L_1662 - .L_1661)
.L_1661:
        /*0184*/ 	.word	0x00000080
        /*0188*/ 	.word	0x00000001
        /*018c*/ 	.word	0x00000001


	//----- nvinfo : EIATTR_CRS_STACK_SIZE
	.align		4
.L_1662:
        /*0190*/ 	.byte	0x04, 0x1e
        /*0192*/ 	.short	(.L_1664 - .L_1663)
.L_1663:
        /*0194*/ 	.word	0x00000000


	//----- nvinfo : EIATTR_CBANK_PARAM_SIZE
	.align		4
.L_1664:
        /*0198*/ 	.byte	0x03, 0x19
        /*019a*/ 	.short	0x00e8


	//----- nvinfo : EIATTR_PARAM_CBANK
	.align		4
        /*019c*/ 	.byte	0x04, 0x0a
        /*019e*/ 	.short	(.L_1666 - .L_1665)
	.align		4
.L_1665:
        /*01a0*/ 	.word	index@(.nv.constant0._ZN10layer_norm13ln_fwd_kernelINS_13Kernel_traitsIf13__nv_bfloat16S2_S2_fjLj512ELj1ELj4ELj1ELj16ENS_18Kernel_traits_baseILj512EfS2_S2_S2_fjLj128EEEEELb0ELb1ELb0ELb1EEEvNS_9FwdParamsE)
        /*01a4*/ 	.short	0x0380
        /*01a6*/ 	.short	0x00e8


	//----- nvinfo : EIATTR_SW_WAR
	.align		4
.L_1666:
        /*01a8*/ 	.byte	0x04, 0x36
        /*01aa*/ 	.short	(.L_1668 - .L_1667)
.L_1667:
        /*01ac*/ 	.word	0x00000008
.L_1668:


//--------------------- .nv.info._ZN10layer_norm13ln_fwd_kernelINS_13Kernel_traitsIf13__nv_bfloat16S2_S2_fjLj512ELj1ELj4ELj1ELj16ENS_18Kernel_traits_baseILj512EfS2_S2_S2_fjLj128EEEEELb0ELb1ELb1ELb0EEEvNS_9FwdParamsE --------------------------
	.section	.nv.info._ZN10layer_norm13ln_fwd_kernelINS_13Kernel_traitsIf13__nv_bfloat16S2_S2_fjLj512ELj1ELj4ELj1ELj16ENS_18Kernel_traits_baseILj512EfS2_S2_S2_fjLj128EEEEELb0ELb1ELb1ELb0EEEvNS_9FwdParamsE,"",@"SHT_CUDA_INFO"
	.sectionflags	@""
	.align	4


	//----- nvinfo : EIATTR_CUDA_API_VERSION
	.align		4
        /*0000*/ 	.byte	0x04, 0x37
        /*0002*/ 	.short	(.L_1670 - .L_1669)
.L_1669:
        /*0004*/ 	.word	0x00000082


	//----- nvinfo : EIATTR_KPARAM_INFO
	.align		4
.L_1670:
        /*0008*/ 	.byte	0x04, 0x17
        /*000a*/ 	.short	(.L_1672 - .L_1671)
.L_1671:
        /*000c*/ 	.word	0x00000000
        /*0010*/ 	.short	0x0000
        /*0012*/ 	.short	0x0000
        /*0014*/ 	.byte	0x00, 0xf0, 0xa1, 0x03


	//----- nvinfo : EIATTR_SPARSE_MMA_MASK
	.align		4
.L_1672:
        /*0018*/ 	.byte	0x03, 0x50
        /*001a*/ 	.short	0x0000


	//----- nvinfo : EIATTR_MAXREG_COUNT
	.align		4
        /*001c*/ 	.byte	0x03, 0x1b
        /*001e*/ 	.short	0x00ff


	//----- nvinfo : EIATTR_MERCURY_ISA_VERSION
	.align		4
        /*0020*/ 	.byte	0x03, 0x5f
        /*0022*/ 	.short	0x0101


	//----- nvinfo : EIATTR_COOP_GROUP_MASK_REGIDS
	.align		4
        /*0024*/ 	.byte	0x04, 0x29
        /*0026*/ 	.short	(.L_1674 - .L_1673)


	//   ....[0]....
.L_1673:
        /*0028*/ 	.word	0xffffffff


	//   ....[1]....
        /*002c*/ 	.word	0xffffffff


	//   ....[2]....
        /*0030*/ 	.word	0xffffffff


	//   ....[3]....
        /*0034*/ 	.word	0xffffffff


	//   ....[4]....
        /*0038*/ 	.word	0xffffffff


	//   ....[5]....
        /*003c*/ 	.word	0xffffffff


	//   ....[6]....
        /*0040*/ 	.word	0xffffffff


	//   ....[7]....
        /*0044*/ 	.word	0xffffffff


	//   ....[8]....
        /*0048*/ 	.word	0xffffffff


	//   ....[9]....
        /*004c*/ 	.word	0xffffffff


	//   ....[10]....
        /*0050*/ 	.word	0x05000056


	//   ....[11]....
        /*0054*/ 	.word	0x05000056


	//   ....[12]....
        /*0058*/ 	.word	0x05000056


	//   ....[13]....
        /*005c*/ 	.word	0x05000056


	//   ....[14]....
        /*0060*/ 	.word	0x05000056


	//   ....[15]....
        /*0064*/ 	.word	0x05000056


	//   ....[16]....
        /*0068*/ 	.word	0x05000056


	//   ....[17]....
        /*006c*/ 	.word	0x05000056


	//   ....[18]....
        /*0070*/ 	.word	0x05000056


	//   ....[19]....
        /*0074*/ 	.word	0x05000056


	//----- nvinfo : EIATTR_COOP_GROUP_INSTR_OFFSETS
	.align		4
.L_1674:
        /*0078*/ 	.byte	0x04, 0x28
        /*007a*/ 	.short	(.L_1676 - .L_1675)


	//   ....[0]....
.L_1675:
        /*007c*/ 	.word	0x000019c0


	//   ....[1]....
        /*0080*/ 	.word	0x000019e0


	//   ....[2]....
        /*0084*/ 	.word	0x00001a00


	//   ....[3]....
        /*0088*/ 	.word	0x00001a30


	//   ....[4]....
        /*008c*/ 	.word	0x00001a50


	//   ....[5]....
        /*0090*/ 	.word	0x00001c90


	//   ....[6]....
        /*0094*/ 	.word	0x00001cb0


	//   ....[7]....
        /*0098*/ 	.word	0x00001cd0


	//   ....[8]....
        /*009c*/ 	.word	0x00001cf0


	//   ....[9]....
        /*00a0*/ 	.word	0x00001d10


	//   ....[10]....
        /*00a4*/ 	.word	0x00002370


	//   ....[11]....
        /*00a8*/ 	.word	0x00002410


	//   ....[12]....
        /*00ac*/ 	.word	0x00002480


	//   ....[13]....
        /*00b0*/ 	.word	0x00002500


	//   ....[14]....
        /*00b4*/ 	.word	0x00002570


	//   ....[15]....
        /*00b8*/ 	.word	0x00002800


	//   ....[16]....
        /*00bc*/ 	.word	0x00002870


	//   ....[17]....
        /*00c0*/ 	.word	0x000028e0


	//   ....[18]....
        /*00c4*/ 	.word	0x00002950


	//   ....[19]....
        /*00c8*/ 	.word	0x000029c0


	//----- nvinfo : EIATTR_VRC_CTA_INIT_COUNT
	.align		4
.L_1676:
        /*00cc*/ 	.byte	0x02, 0x4a
	.zero		1
	.zero		1


	//----- nvinfo : EIATTR_EXIT_INSTR_OFFSETS
	.align		4
        /*00d0*/ 	.byte	0x04, 0x1c
        /*00d2*/ 	.short	(.L_1678 - .L_1677)


	//   ....[0]....
.L_1677:
        /*00d4*/ 	.word	0x00000550


	//   ....[1]....
        /*00d8*/ 	.word	0x00002300


	//----- nvinfo : EIATTR_MAX_THREADS
	.align		4
.L_1678:
        /*00dc*/ 	.byte	0x04, 0x05
        /*00de*/ 	.short	(.L_1680 - .L_1679)
.L_1679:
        /*00e0*/ 	.word	0x00000080
        /*00e4*/ 	.word	0x00000001
        /*00e8*/ 	.word	0x00000001


	//----- nvinfo : EIATTR_CRS_STACK_SIZE
	.align		4
.L_1680:
        /*00ec*/ 	.byte	0x04, 0x1e
        /*00ee*/ 	.short	(.L_1682 - .L_1681)
.L_1681:
        /*00f0*/ 	.word	0x00000000


	//----- nvinfo : EIATTR_CBANK_PARAM_SIZE
	.align		4
.L_1682:
        /*00f4*/ 	.byte	0x03, 0x19
        /*00f6*/ 	.short	0x00e8


	//----- nvinfo : EIATTR_PARAM_CBANK
	.align		4
        /*00f8*/ 	.byte	0x04, 0x0a
        /*00fa*/ 	.short	(.L_1684 - .L_1683)
	.align		4
.L_1683:
        /*00fc*/ 	.word	index@(.nv.constant0._ZN10layer_norm13ln_fwd_kernelINS_13Kernel_traitsIf13__nv_bfloat16S2_S2_fjLj512ELj1ELj4ELj1ELj16ENS_18Kernel_traits_baseILj512EfS2_S2_S2_fjLj128EEEEELb0ELb1ELb1ELb0EEEvNS_9FwdParamsE)
        /*0100*/ 	.short	0x0380
        /*0102*/ 	.short	0x00e8


	//----- nvinfo : EIATTR_SW_WAR
	.align		4
.L_1684:
        /*0104*/ 	.byte	0x04, 0x36
        /*0106*/ 	.short	(.L_1686 - .L_1685)
.L_1685:
        /*0108*/ 	.word	0x00000008
.L_1686:


//--------------------- .nv.info._ZN10layer_norm13ln_fwd_kernelINS_13Kernel_traitsIf13__nv_bfloat16S2_S2_fjLj512ELj1ELj4ELj1ELj16ENS_18Kernel_traits_baseILj512EfS2_S2_S2_fjLj128EEEEELb0ELb1ELb1ELb1EEEvNS_9FwdParamsE --------------------------
	.section	.nv.info._ZN10layer_norm13ln_fwd_kernelINS_13Kernel_traitsIf13__nv_bfloat16S2_S2_fjLj512ELj1ELj4ELj1ELj16ENS_18Kernel_traits_baseILj512EfS2_S2_S2_fjLj128EEEEELb0ELb1ELb1ELb1EEEvNS_9FwdParamsE,"",@"SHT_CUDA_INFO"
	.sectionflags	@""
	.align	4


	//----- nvinfo : EIATTR_CUDA_API_VERSION
	.align		4
        /*0000*/ 	.byte	0x04, 0x37
        /*0002*/ 	.short	(.L_1688 - .L_1687)
.L_1687:
        /*0004*/ 	.word	0x00000082


	//----- nvinfo : EIATTR_KPARAM_INFO
	.align		4
.L_1688:
        /*0008*/ 	.byte	0x04, 0x17
        /*000a*/ 	.short	(.L_1690 - .L_1689)
.L_1689:
        /*000c*/ 	.word	0x00000000
        /*0010*/ 	.short	0x0000
        /*0012*/ 	.short	0x0000
        /*0014*/ 	.byte	0x00, 0xf0, 0xa1, 0x03


	//----- nvinfo : EIATTR_SPARSE_MMA_MASK
	.align		4
.L_1690:
        /*0018*/ 	.byte	0x03, 0x50
        /*001a*/ 	.short	0x0000


	//----- nvinfo : EIATTR_MAXREG_COUNT
	.align		4
        /*001c*/ 	.byte	0x03, 0x1b
        /*001e*/ 	.short	0x00ff


	//----- nvinfo : EIATTR_MERCURY_ISA_VERSION
	.align		4
        /*0020*/ 	.byte	0x03, 0x5f
        /*0022*/ 	.short	0x0101


	//----- nvinfo : EIATTR_COOP_GROUP_MASK_REGIDS
	.align		4
        /*0024*/ 	.byte	0x04, 0x29
        /*0026*/ 	.short	(.L_1692 - .L_1691)


	//   ....[0]....
.L_1691:
        /*0028*/ 	.word	0xffffffff


	//   ....[1]....
        /*002c*/ 	.word	0xffffffff


	//   ....[2]....
        /*0030*/ 	.word	0xffffffff


	//   ....[3]....
        /*0034*/ 	.word	0xffffffff


	//   ....[4]....
        /*0038*/ 	.word	0xffffffff


	//   ....[5]....
        /*003c*/ 	.word	0xffffffff


	//   ....[6]....
        /*0040*/ 	.word	0xffffffff


	//   ....[7]....
        /*0044*/ 	.word	0xffffffff


	//   ....[8]....
        /*0048*/ 	.word	0xffffffff


	//   ....[9]....
        /*004c*/ 	.word	0xffffffff


	//   ....[10]....
        /*0050*/ 	.word	0x05000055


	//   ....[11]....
        /*0054*/ 	.word	0x05000055


	//   ....[12]....
        /*0058*/ 	.word	0x05000055


	//   ....[13]....
        /*005c*/ 	.word	0x05000055


	//   ....[14]....
        /*0060*/ 	.word	0x05000055


	//   ....[15]....
        /*0064*/ 	.word	0x05000055


	//   ....[16]....
        /*0068*/ 	.word	0x05000055


	//   ....[17]....
        /*006c*/ 	.word	0x05000055


	//   ....[18]....
        /*0070*/ 	.word	0x05000055


	//   ....[19]....
        /*0074*/ 	.word	0x05000055


	//----- nvinfo : EIATTR_COOP_GROUP_INSTR_OFFSETS
	.align		4
.L_1692:
        /*0078*/ 	.byte	0x04, 0x28
        /*007a*/ 	.short	(.L_1694 - .L_1693)


	//   ....[0]....
.L_1693:
        /*007c*/ 	.word	0x00001940


	//   ....[1]....
        /*0080*/ 	.word	0x00001970


	//   ....[2]....
        /*0084*/ 	.word	0x00001990


	//   ....[3]....
        /*0088*/ 	.word	0x000019b0


	//   ....[4]....
        /*008c*/ 	.word	0x000019d0


	//   ....[5]....
        /*0090*/ 	.word	0x00001c00


	//   ....[6]....
        /*0094*/ 	.word	0x00001c20


	//   ....[7]....
        /*0098*/ 	.word	0x00001c40


	//   ....[8]....
        /*009c*/ 	.word	0x00001c60


	//   ....[9]....
        /*00a0*/ 	.word	0x00001c80


	//   ....[10]....
        /*00a4*/ 	.word	0x00002290


	//   ....[11]....
        /*00a8*/ 	.word	0x00002340


	//   ....[12]....
        /*00ac*/ 	.word	0x000023b0


	//   ....[13]....
        /*00b0*/ 	.word	0x00002420


	//   ....[14]....
        /*00b4*/ 	.word	0x00002490


	//   ....[15]....
        /*00b8*/ 	.word	0x00002710


	//   ....[16]....
        /*00bc*/ 	.word	0x00002780


	//   ....[17]....
        /*00c0*/ 	.word	0x000027f0


	//   ....[18]....
        /*00c4*/ 	.word	0x00002860


	//   ....[19]....
        /*00c8*/ 	.word	0x000028d0


	//----- nvinfo : EIATTR_VRC_CTA_INIT_COUNT
	.align		4
.L_1694:
        /*00cc*/ 	.byte	0x02, 0x4a
	.zero		1
	.zero		1


	//----- nvinfo : EIATTR_EXIT_INSTR_OFFSETS
	.align		4
        /*00d0*/ 	.byte	0x04, 0x1c
        /*00d2*/ 	.short	(.L_1696 - .L_1695)


	//   ....[0]....
.L_1695:
        /*00d4*/ 	.word	0x00000600


	//   ....[1]....
        /*00d8*/ 	.word	0x00002220


	//----- nvinfo : EIATTR_MAX_THREADS
	.align		4
.L_1696:
        /*00dc*/ 	.byte	0x04, 0x05
        /*00de*/ 	.short	(.L_1698 - .L_1697)
.L_1697:
        /*00e0*/ 	.word	0x00000080
        /*00e4*/ 	.word	0x00000001
        /*00e8*/ 	.word	0x00000001


	//----- nvinfo : EIATTR_CRS_STACK_SIZE
	.align		4
.L_1698:
        /*00ec*/ 	.byte	0x04, 0x1e
        /*00ee*/ 	.short	(.L_1700 - .L_1699)
.L_1699:
        /*00f0*/ 	.word	0x00000000


	//----- nvinfo : EIATTR_CBANK_PARAM_SIZE
	.align		4
.L_1700:
        /*00f4*/ 	.byte	0x03, 0x19
        /*00f6*/ 	.short	0x00e8


	//----- nvinfo : EIATTR_PARAM_CBANK
	.align		4
        /*00f8*/ 	.byte	0x04, 0x0a
        /*00fa*/ 	.short	(.L_1702 - .L_1701)
	.align		4
.L_1701:
        /*00fc*/ 	.word	index@(.nv.constant0._ZN10layer_norm13ln_fwd_kernelINS_13Kernel_traitsIf13__nv_bfloat16S2_S2_fjLj512ELj1ELj4ELj1ELj16ENS_18Kernel_traits_baseILj512EfS2_S2_S2_fjLj128EEEEELb0ELb1ELb1ELb1EEEvNS_9FwdParamsE)
        /*0100*/ 	.short	0x0380
        /*0102*/ 	.short	0x00e8


	//----- nvinfo : EIATTR_SW_WAR
	.align		4
.L_1702:
        /*0104*/ 	.byte	0x04, 0x36
        /*0106*/ 	.short	(.L_1704 - .L_1703)
.L_1703:
        /*0108*/ 	.word	0x00000008
.L_1704:


//--------------------- .nv.info._ZN10layer_norm13ln_fwd_kernelINS_13Kernel_traitsIf13__nv_bfloat16S2_S2_fjLj512ELj1ELj4ELj1ELj16ENS_18Kernel_traits_baseILj512EfS2_S2_S2_fjLj128EEEEELb1ELb0ELb0ELb0EEEvNS_9FwdParamsE --------------------------
	.section	.nv.info._ZN10layer_norm13ln_fwd_kernelINS_13Kernel_traitsIf13__nv_bfloat16S2_S2_fjLj512ELj1ELj4ELj1ELj16ENS_18Kernel_traits_baseILj512EfS2_S2_S2_fjLj128EEEEELb1ELb0ELb0ELb0EEEvNS_9FwdParamsE,"",@"SHT_CUDA_INFO"
	.sectionflags	@""
	.align	4


	//----- nvinfo : EIATTR_CUDA_API_VERSION
	.align		4
        /*0000*/ 	.byte	0x04, 0x37
        /*0002*/ 	.short	(.L_1706 - .L_1705)
.L_1705:
        /*0004*/ 	.word	0x00000082


	//----- nvinfo : EIATTR_KPARAM_INFO
	.align		4
.L_1706:
        /*0008*/ 	.byte	0x04, 0x17
        /*000a*/ 	.short	(.L_1708 - .L_1707)
.L_1707:
        /*000c*/ 	.word	0x00000000
        /*0010*/ 	.short	0x0000
        /*0012*/ 	.short	0x0000
        /*0014*/ 	.byte	0x00, 0xf0, 0xa1, 0x03


	//----- nvinfo : EIATTR_SPARSE_MMA_MASK
	.align		4
.L_1708:
        /*0018*/ 	.byte	0x03, 0x50
        /*001a*/ 	.short	0x0000


	//----- nvinfo : EIATTR_MAXREG_COUNT
	.align		4
        /*001c*/ 	.byte	0x03, 0x1b
        /*001e*/ 	.short	0x00ff


	//----- nvinfo : EIATTR_MERCURY_ISA_VERSION
	.align		4
        /*0020*/ 	.byte	0x03, 0x5f
        /*0022*/ 	.short	0x0101


	//----- nvinfo : EIATTR_COOP_GROUP_MASK_REGIDS
	.align		4
        /*0024*/ 	.byte	0x04, 0x29
        /*0026*/ 	.short	(.L_1710 - .L_1709)


	//   ....[0]....
.L_1709:
        /*0028*/ 	.word	0xffffffff


	//   ....[1]....
        /*002c*/ 	.word	0xffffffff


	//   ....[2]....
        /*0030*/ 	.word	0xffffffff


	//   ....[3]....
        /*0034*/ 	.word	0xffffffff


	//   ....[4]....
        /*0038*/ 	.word	0xffffffff


	//   ....[5]....
        /*003c*/ 	.word	0xffffffff


	//   ....[6]....
        /*0040*/ 	.word	0xffffffff


	//   ....[7]....
        /*0044*/ 	.word	0xffffffff


	//   ....[8]....
        /*0048*/ 	.word	0xffffffff


	//   ....[9]....
        /*004c*/ 	.word	0xffffffff


	//   ....[10]....
        /*0050*/ 	.word	0x05000044


	//   ....[11]....
        /*0054*/ 	.word	0x05000044


	//   ....[12]....
        /*0058*/ 	.word	0x05000044


	//   ....[13]....
        /*005c*/ 	.word	0x05000044


	//   ....[14]....
        /*0060*/ 	.word	0x05000044


	//   ....[15]....
        /*0064*/ 	.word	0x05000044


	//   ....[16]....
        /*0068*/ 	.word	0x05000044


	//   ....[17]....
        /*006c*/ 	.word	0x05000044


	//   ....[18]....
        /*0070*/ 	.word	0x05000044


	//   ....[19]....
        /*0074*/ 	.word	0x05000044


	//----- nvinfo : EIATTR_COOP_GROUP_INSTR_OFFSETS
	.align		4
.L_1710:
        /*0078*/ 	.byte	0x04, 0x28
        /*007a*/ 	.short	(.L_1712 - .L_1711)


	//   ....[0]....
.L_1711:
        /*007c*/ 	.word	0x0000b6c0


	//   ....[1]....
        /*0080*/ 	.word	0x0000b6e0


	//   ....[2]....
        /*0084*/ 	.word	0x0000b700


	//   ....[3]....
        /*0088*/ 	.word	0x0000b720


	//   ....[4]....
        /*008c*/ 	.word	0x0000b750


	//   ....[5]....
        /*0090*/ 	.word	0x0000b990


	//   ....[6]....
        /*0094*/ 	.word	0x0000b9b0


	//   ....[7]....
        /*0098*/ 	.word	0x0000b9d0


	//   ....[8]....
        /*009c*/ 	.word	0x0000b9f0


	//   ....[9]....
        /*00a0*/ 	.word	0x0000ba10


	//   ....[10]....
        /*00a4*/ 	.word	0x0000c010


	//   ....[11]....
        /*00a8*/ 	.word	0x0000c0b0


	//   ....[12]....
        /*00ac*/ 	.word	0x0000c120


	//   ....[13]....
        /*00b0*/ 	.word	0x0000c190


	//   ....[14]....
        /*00b4*/ 	.word	0x0000c210


	//   ....[15]....
        /*00b8*/ 	.word	0x0000c4a0


	//   ....[16]....
        /*00bc*/ 	.word	0x0000c510


	//   ....[17]....
        /*00c0*/ 	.word	0x0000c580


	//   ....[18]....
        /*00c4*/ 	.word	0x0000c5f0


	//   ....[19]....
        /*00c8*/ 	.word	0x0000c660


	//----- nvinfo : EIATTR_VRC_CTA_INIT_COUNT
	.align		4
.L_1712:
        /*00cc*/ 	.byte	0x02, 0x4a
	.zero		1
	.zero		1


	//----- nvinfo : EIATTR_EXIT_INSTR_OFFSETS
	.align		4
        /*00d0*/ 	.byte	0x04, 0x1c
        /*00d2*/ 	.short	(.L_1714 - .L_1713)


	//   ....[0]....
.L_1713:
        /*00d4*/ 	.word	0x00000680


	//   ....[1]....
        /*00d8*/ 	.word	0x0000bfa0


	//----- nvinfo : EIATTR_INDIRECT_BRANCH_TARGETS
	.align		4
.L_1714:
        /*00dc*/ 	.byte	0x04, 0x34
        /*00de*/ 	.short	(.L_1716 - .L_1715)


	//   ....[0]....
.L_1715:
        /*00e0*/ 	.word	.L_x_20093@srel
        /*00e4*/ 	.short	0x0
        /*00e6*/ 	.short	0x0
        /*00e8*/ 	.word	0x3
        /*00ec*/ 	.word	.L_x_20094@srel
        /*00f0*/ 	.word	.L_x_20095@srel
        /*00f4*/ 	.word	.L_x_20096@srel


	//----- nvinfo : EIATTR_MAX_THREADS
	.align		4
.L_1716:
        /*00f8*/ 	.byte	0x04, 0x05
        /*00fa*/ 	.short	(.L_1718 - .L_1717)
.L_1717:
        /*00fc*/ 	.word	0x00000080
        /*0100*/ 	.word	0x00000001
        /*0104*/ 	.word	0x00000001


	//----- nvinfo : EIATTR_CRS_STACK_SIZE
	.align		4
.L_1718:
        /*0108*/ 	.byte	0x04, 0x1e
        /*010a*/ 	.short	(.L_1720 - .L_1719)
.L_1719:
        /*010c*/ 	.word	0x00000000


	//----- nvinfo : EIATTR_CBANK_PARAM_SIZE
	.align		4
.L_1720:
        /*0110*/ 	.byte	0x03, 0x19
        /*0112*/ 	.short	0x00e8


	//----- nvinfo : EIATTR_PARAM_CBANK
	.align		4
        /*0114*/ 	.byte	0x04, 0x0a
        /*0116*/ 	.short	(.L_1722 - .L_1721)
	.align		4
.L_1721:
        /*0118*/ 	.word	index@(.nv.constant0._ZN10layer_norm13ln_fwd_kernelINS_13Kernel_traitsIf13__nv_bfloat16S2_S2_fjLj512ELj1ELj4ELj1ELj16ENS_18Kernel_traits_baseILj512EfS2_S2_S2_fjLj128EEEEELb1ELb0ELb0ELb0EEEvNS_9FwdParamsE)
        /*011c*/ 	.short	0x0380
        /*011e*/ 	.short	0x00e8


	//----- nvinfo : EIATTR_SW_WAR
	.align		4
.L_1722:
        /*0120*/ 	.byte	0x04, 0x36
        /*0122*/ 	.short	(.L_1724 - .L_1723)
.L_1723:
        /*0124*/ 	.word	0x00000008
.L_1724:


//--------------------- .nv.info._ZN10layer_norm13ln_fwd_kernelINS_13Kernel_traitsIf13__nv_bfloat16S2_S2_fjLj512ELj1ELj4ELj1ELj16ENS_18Kernel_traits_baseILj512EfS2_S2_S2_fjLj128EEEEELb1ELb0ELb0ELb1EEEvNS_9FwdParamsE --------------------------
	.section	.nv.info._ZN10layer_norm13ln_fwd_kernelINS_13Kernel_traitsIf13__nv_bfloat16S2_S2_fjLj512ELj1ELj4ELj1ELj16ENS_18Kernel_traits_baseILj512EfS2_S2_S2_fjLj128EEEEELb1ELb0ELb0ELb1EEEvNS_9FwdParamsE,"",@"SHT_CUDA_INFO"
	.sectionflags	@""
	.align	4


	//----- nvinfo : EIATTR_CUDA_API_VERSION
	.align		4
        /*0000*/ 	.byte	0x04, 0x37
        /*0002*/ 	.short	(.L_1726 - .L_1725)
.L_1725:
        /*0004*/ 	.word	0x00000082


	//----- nvinfo : EIATTR_KPARAM_INFO
	.align		4
.L_1726:
        /*0008*/ 	.byte	0x04, 0x17
        /*000a*/ 	.short	(.L_1728 - .L_1727)
.L_1727:
        /*000c*/ 	.word	0x00000000
        /*0010*/ 	.short	0x0000
        /*0012*/ 	.short	0x0000
        /*0014*/ 	.byte	0x00, 0xf0, 0xa1, 0x03


	//----- nvinfo : EIATTR_SPARSE_MMA_MASK
	.align		4
.L_1728:
        /*0018*/ 	.byte	0x03, 0x50
        /*001a*/ 	.short	0x0000


	//----- nvinfo : EIATTR_MAXREG_COUNT
	.align		4
        /*001c*/ 	.byte	0x03, 0x1b
        /*001e*/ 	.short	0x00ff


	//----- nvinfo : EIATTR_MERCURY_ISA_VERSION
	.align		4
        /*0020*/ 	.byte	0x03, 0x5f
        /*0022*/ 	.short	0x0101


	//----- nvinfo : EIATTR_COOP_GROUP_MASK_REGIDS
	.align		4
        /*0024*/ 	.byte	0x04, 0x29
        /*0026*/ 	.short	(.L_1730 - .L_1729)


	//   ....[0]....
.L_1729:
        /*0028*/ 	.word	0xffffffff


	//   ....[1]....
        /*002c*/ 	.word	0xffffffff


	//   ....[2]....
        /*0030*/ 	.word	0xffffffff


	//   ....[3]....
        /*0034*/ 	.word	0xffffffff


	//   ....[4]....
        /*0038*/ 	.word	0xffffffff


	//   ....[5]....
        /*003c*/ 	.word	0xffffffff


	//   ....[6]....
        /*0040*/ 	.word	0xffffffff


	//   ....[7]....
        /*0044*/ 	.word	0xffffffff


	//   ....[8]....
        /*0048*/ 	.word	0xffffffff


	//   ....[9]....
        /*004c*/ 	.word	0xffffffff


	//   ....[10]....
        /*0050*/ 	.word	0x05000027


	//   ....[11]....
        /*0054*/ 	.word	0x05000027


	//   ....[12]....
        /*0058*/ 	.word	0x05000027


	//   ....[13]....
        /*005c*/ 	.word	0x05000027


	//   ....[14]....
        /*0060*/ 	.word	0x05000027


	//   ....[15]....
        /*0064*/ 	.word	0x05000027


	//   ....[16]....
        /*0068*/ 	.word	0x05000027


	//   ....[17]....
        /*006c*/ 	.word	0x05000027


	//   ....[18]....
        /*0070*/ 	.word	0x05000027


	//   ....[19]....
        /*0074*/ 	.word	0x05000027


	//----- nvinfo : EIATTR_COOP_GROUP_INSTR_OFFSETS
	.align		4
.L_1730:
        /*0078*/ 	.byte	0x04, 0x28
        /*007a*/ 	.short	(.L_1732 - .L_1731)


	//   ....[0]....
.L_1731:
        /*007c*/ 	.word	0x0000b610


	//   ....[1]....
        /*0080*/ 	.word	0x0000b630


	//   ....[2]....
        /*0084*/ 	.word	0x0000b650


	//   ....[3]....
        /*0088*/ 	.word	0x0000b670


	//   ....[4]....
        /*008c*/ 	.word	0x0000b6a0


	//   ....[5]....
        /*0090*/ 	.word	0x0000b8d0


	//   ....[6]....
        /*0094*/ 	.word	0x0000b8f0


	//   ....[7]....
        /*0098*/ 	.word	0x0000b910


	//   ....[8]....
        /*009c*/ 	.word	0x0000b930


	//   ....[9]....
        /*00a0*/ 	.word	0x0000b950


	//   ....[10]....
        /*00a4*/ 	.word	0x0000bed0


	//   ....[11]....
        /*00a8*/ 	.word	0x0000bf70


	//   ....[12]....
        /*00ac*/ 	.word	0x0000bfe0


	//   ....[13]....
        /*00b0*/ 	.word	0x0000c050


	//   ....[14]....
        /*00b4*/ 	.word	0x0000c0d0


	//   ....[15]....
        /*00b8*/ 	.word	0x0000c350


	//   ....[16]....
        /*00bc*/ 	.word	0x0000c3c0


	//   ....[17]....
        /*00c0*/ 	.word	0x0000c430


	//   ....[18]....
        /*00c4*/ 	.word	0x0000c4a0


	//   ....[19]....
        /*00c8*/ 	.word	0x0000c510


	//----- nvinfo : EIATTR_VRC_CTA_INIT_COUNT
	.align		4
.L_1732:
        /*00cc*/ 	.byte	0x02, 0x4a
	.zero		1
	.zero		1


	//----- nvinfo : EIATTR_EXIT_INSTR_OFFSETS
	.align		4
        /*00d0*/ 	.byte	0x04, 0x1c
        /*00d2*/ 	.short	(.L_1734 - .L_1733)


	//   ....[0]....
.L_1733:
        /*00d4*/ 	.word	0x000002a0


	//   ....[1]....
        /*00d8*/ 	.word	0x0000be60


	//----- nvinfo : EIATTR_INDIRECT_BRANCH_TARGETS
	.align		4
.L_1734:
        /*00dc*/ 	.byte	0x04, 0x34
        /*00de*/ 	.short	(.L_1736 - .L_1735)


	//   ....[0]....
.L_1735:
        /*00e0*/ 	.word	.L_x_20097@srel
        /*00e4*/ 	.short	0x0
        /*00e6*/ 	.short	0x0
        /*00e8*/ 	.word	0x3
        /*00ec*/ 	.word	.L_x_20098@srel
        /*00f0*/ 	.word	.L_x_20099@srel
        /*00f4*/ 	.word	.L_x_20100@srel


	//----- nvinfo : EIATTR_MAX_THREADS
	.align		4
.L_1736:
        /*00f8*/ 	.byte	0x04, 0x05
        /*00fa*/ 	.short	(.L_1738 - .L_1737)
.L_1737:
        /*00fc*/ 	.word	0x00000080
        /*0100*/ 	.word	0x00000001
        /*0104*/ 	.word	0x00000001


	//----- nvinfo : EIATTR_CRS_STACK_SIZE
	.align		4
.L_1738:
        /*0108*/ 	.byte	0x04, 0x1e
        /*010a*/ 	.short	(.L_1740 - .L_1739)
.L_1739:
        /*010c*/ 	.word	0x00000000


	//----- nvinfo : EIATTR_CBANK_PARAM_SIZE
	.align		4
.L_1740:
        /*0110*/ 	.byte	0x03, 0x19
        /*0112*/ 	.short	0x00e8


	//----- nvinfo : EIATTR_PARAM_CBANK
	.align		4
        /*0114*/ 	.byte	0x04, 0x0a
        /*0116*/ 	.short	(.L_1742 - .L_1741)
	.align		4
.L_1741:
        /*0118*/ 	.word	index@(.nv.constant0._ZN10layer_norm13ln_fwd_kernelINS_13Kernel_traitsIf13__nv_bfloat16S2_S2_fjLj512ELj1ELj4ELj1ELj16ENS_18Kernel_traits_baseILj512EfS2_S2_S2_fjLj128EEEEELb1ELb0ELb0ELb1EEEvNS_9FwdParamsE)
        /*011c*/ 	.short	0x0380
        /*011e*/ 	.short	0x00e8


	//----- nvinfo : EIATTR_SW_WAR
	.align		4
.L_1742:
        /*0120*/ 	.byte	0x04, 0x36
        /*0122*/ 	.short	(.L_1744 - .L_1743)
.L_1743:
        /*0124*/ 	.word	0x00000008
.L_1744:


//--------------------- .nv.info._ZN10layer_norm13ln_fwd_kernelINS_13Kernel_traitsIf13__nv_bfloat16S2_S2_fjLj512ELj1ELj4ELj1ELj16ENS_18Kernel_traits_baseILj512EfS2_S2_S2_fjLj128EEEEELb1ELb0ELb1ELb0EEEvNS_9FwdParamsE --------------------------
	.section	.nv.info._ZN10layer_norm13ln_fwd_kernelINS_13Kernel_traitsIf13__nv_bfloat16S2_S2_fjLj512ELj1ELj4ELj1ELj16ENS_18Kernel_traits_baseILj512EfS2_S2_S2_fjLj128EEEEELb1ELb0ELb1ELb0EEEvNS_9FwdParamsE,"",@"SHT_CUDA_INFO"
	.sectionflags	@""
	.align	4


	//----- nvinfo : EIATTR_CUDA_API_VERSION
	.align		4
        /*0000*/ 	.byte	0x04, 0x37
        /*0002*/ 	.short	(.L_1746 - .L_1745)
.L_1745:
        /*0004*/ 	.word	0x00000082


	//----- nvinfo : EIATTR_KPARAM_INFO
	.align		4
.L_1746:
        /*0008*/ 	.byte	0x04, 0x17
        /*000a*/ 	.short	(.L_1748 - .L_1747)
.L_1747:
        /*000c*/ 	.word	0x00000000
        /*0010*/ 	.short	0x0000
        /*0012*/ 	.short	0x0000
        /*0014*/ 	.byte	0x00, 0xf0, 0xa1, 0x03


	//----- nvinfo : EIATTR_SPARSE_MMA_MASK
	.align		4
.L_1748:
        /*0018*/ 	.byte	0x03, 0x50
        /*001a*/ 	.short	0x0000


	//----- nvinfo : EIATTR_MAXREG_COUNT
	.align		4
        /*001c*/ 	.byte	0x03, 0x1b
        /*001e*/ 	.short	0x00ff


	//----- nvinfo : EIATTR_MERCURY_ISA_VERSION
	.align		4
        /*0020*/ 	.byte	0x03, 0x5f
        /*0022*/ 	.short	0x0101


	//----- nvinfo : EIATTR_COOP_GROUP_MASK_REGIDS
	.align		4
        /*0024*/ 	.byte	0x04, 0x29
        /*0026*/ 	.short	(.L_1750 - .L_1749)


	//   ....[0]....
.L_1749:
        /*0028*/ 	.word	0xffffffff


	//   ....[1]....
        /*002c*/ 	.word	0xffffffff


	//   ....[2]....
        /*0030*/ 	.word	0xffffffff


	//   ....[3]....
        /*0034*/ 	.word	0xffffffff


	//   ....[4]....
        /*0038*/ 	.word	0xffffffff


	//   ....[5]....
        /*003c*/ 	.word	0xffffffff


	//   ....[6]....
        /*0040*/ 	.word	0xffffffff


	//   ....[7]....
        /*0044*/ 	.word	0xffffffff


	//   ....[8]....
        /*0048*/ 	.word	0xffffffff


	//   ....[9]....
        /*004c*/ 	.word	0xffffffff


	//   ....[10]....
        /*0050*/ 	.word	0x05000052


	//   ....[11]....
        /*0054*/ 	.word	0x05000052


	//   ....[12]....
        /*0058*/ 	.word	0x05000052


	//   ....[13]....
        /*005c*/ 	.word	0x05000052


	//   ....[14]....
        /*0060*/ 	.word	0x05000052


	//   ....[15]....
        /*0064*/ 	.word	0x05000052


	//   ....[16]....
        /*0068*/ 	.word	0x05000052


	//   ....[17]....
        /*006c*/ 	.word	0x05000052


	//   ....[18]....
        /*0070*/ 	.word	0x05000052


	//   ....[19]....
        /*0074*/ 	.word	0x05000052


	//----- nvinfo : EIATTR_COOP_GROUP_INSTR_OFFSETS
	.align		4
.L_1750:
        /*0078*/ 	.byte	0x04, 0x28
        /*007a*/ 	.short	(.L_1752 - .L_1751)


	//   ....[0]....
.L_1751:
        /*007c*/ 	.word	0x0000c600


	//   ....[1]....
        /*0080*/ 	.word	0x0000c630


	//   ....[2]....
        /*0084*/ 	.word	0x0000c650


	//   ....[3]....
        /*0088*/ 	.word	0x0000c670


	//   ....[4]....
        /*008c*/ 	.word	0x0000c690


	//   ....[5]....
        /*0090*/ 	.word	0x0000c8d0


	//   ....[6]....
        /*0094*/ 	.word	0x0000c8f0


	//   ....[7]....
        /*0098*/ 	.word	0x0000c910


	//   ....[8]....
        /*009c*/ 	.word	0x0000c930


	//   ....[9]....
        /*00a0*/ 	.word	0x0000c950


	//   ....[10]....
        /*00a4*/ 	.word	0x0000cfb0


	//   ....[11]....
        /*00a8*/ 	.word	0x0000d060


	//   ....[12]....
        /*00ac*/ 	.word	0x0000d0d0


	//   ....[13]....
        /*00b0*/ 	.word	0x0000d140


	//   ....[14]....
        /*00b4*/ 	.word	0x0000d1b0


	//   ....[15]....
        /*00b8*/ 	.word	0x0000d440


	//   ....[16]....
        /*00bc*/ 	.word	0x0000d4b0


	//   ....[17]....
        /*00c0*/ 	.word	0x0000d520


	//   ....[18]....
        /*00c4*/ 	.word	0x0000d590


	//   ....[19]....
        /*00c8*/ 	.word	0x0000d600


	//----- nvinfo : EIATTR_VRC_CTA_INIT_COUNT
	.align		4
.L_1752:
        /*00cc*/ 	.byte	0x02, 0x4a
	.zero		1
	.zero		1


	//----- nvinfo : EIATTR_EXIT_INSTR_OFFSETS
	.align		4
        /*00d0*/ 	.byte	0x04, 0x1c
        /*00d2*/ 	.short	(.L_1754 - .L_1753)


	//   ....[0]....
.L_1753:
        /*00d4*/ 	.word	0x00000680


	//   ....[1]....
        /*00d8*/ 	.word	0x0000cf40


	//----- nvinfo : EIATTR_MAX_THREADS
	.align		4
.L_1754:
        /*00dc*/ 	.byte	0x04, 0x05
        /*00de*/ 	.short	(.L_1756 - .L_1755)
.L_1755:
        /*00e0*/ 	.word	0x00000080
        /*00e4*/ 	.word	0x00000001
        /*00e8*/ 	.word	0x00000001


	//----- nvinfo : EIATTR_CRS_STACK_SIZE
	.align		4
.L_1756:
        /*00ec*/ 	.byte	0x04, 0x1e
        /*00ee*/ 	.short	(.L_1758 - .L_1757)
.L_1757:
        /*00f0*/ 	.word	0x00000000


	//----- nvinfo : EIATTR_CBANK_PARAM_SIZE
	.align		4
.L_1758:
        /*00f4*/ 	.byte	0x03, 0x19
        /*00f6*/ 	.short	0x00e8


	//----- nvinfo : EIATTR_PARAM_CBANK
	.align		4
        /*00f8*/ 	.byte	0x04, 0x0a
        /*00fa*/ 	.short	(.L_1760 - .L_1759)
	.align		4
.L_1759:
        /*00fc*/ 	.word	index@(.nv.constant0._ZN10layer_norm13ln_fwd_kernelINS_13Kernel_traitsIf13__nv_bfloat16S2_S2_fjLj512ELj1ELj4ELj1ELj16ENS_18Kernel_traits_baseILj512EfS2_S2_S2_fjLj128EEEEELb1ELb0ELb1ELb0EEEvNS_9FwdParamsE)
        /*0100*/ 	.short	0x0380
        /*0102*/ 	.short	0x00e8


	//----- nvinfo : EIATTR_SW_WAR
	.align		4
.L_1760:
        /*0104*/ 	.byte	0x04, 0x36
        /*0106*/ 	.short	(.L_1762 - .L_1761)
.L_1761:
        /*0108*/ 	.word	0x00000008
.L_1762:


//--------------------- .nv.info._ZN10layer_norm13ln_fwd_kernelINS_13Kernel_traitsIf13__nv_bfloat16S2_S2_fjLj512ELj1ELj4ELj1ELj16ENS_18Kernel_traits_baseILj512EfS2_S2_S2_fjLj128EEEEELb1ELb0ELb1ELb1EEEvNS_9FwdParamsE --------------------------
	.section	.nv.info._ZN10layer_norm13ln_fwd_kernelINS_13Kernel_traitsIf13__nv_bfloat16S2_S2_fjLj512ELj1ELj4ELj1ELj16ENS_18Kernel_traits_baseILj512EfS2_S2_S2_fjLj128EEEEELb1ELb0ELb1ELb1EEEvNS_9FwdParamsE,"",@"SHT_CUDA_INFO"
	.sectionflags	@""
	.align	4


	//----- nvinfo : EIATTR_CUDA_API_VERSION
	.align		4
        /*0000*/ 	.byte	0x04, 0x37
        /*0002*/ 	.short	(.L_1764 - .L_1763)
.L_1763:
        /*0004*/ 	.word	0x00000082


	//----- nvinfo : EIATTR_KPARAM_INFO
	.align		4
.L_1764:
        /*0008*/ 	.byte	0x04, 0x17
        /*000a*/ 	.short	(.L_1766 - .L_1765)
.L_1765:
        /*000c*/ 	.word	0x00000000
        /*0010*/ 	.short	0x0000
        /*0012*/ 	.short	0x0000
        /*0014*/ 	.byte	0x00, 0xf0, 0xa1, 0x03


	//----- nvinfo : EIATTR_SPARSE_MMA_MASK
	.align		4
.L_1766:
        /*0018*/ 	.byte	0x03, 0x50
        /*001a*/ 	.short	0x0000


	//----- nvinfo : EIATTR_MAXREG_COUNT
	.align		4
        /*001c*/ 	.byte	0x03, 0x1b
        /*001e*/ 	.short	0x00ff


	//----- nvinfo : EIATTR_MERCURY_ISA_VERSION
	.align		4
        /*0020*/ 	.byte	0x03, 0x5f
        /*0022*/ 	.short	0x0101


	//----- nvinfo : EIATTR_COOP_GROUP_MASK_REGIDS
	.align		4
        /*0024*/ 	.byte	0x04, 0x29
        /*0026*/ 	.short	(.L_1768 - .L_1767)


	//   ....[0]....
.L_1767:
        /*0028*/ 	.word	0xffffffff


	//   ....[1]....
        /*002c*/ 	.word	0xffffffff


	//   ....[2]....
        /*0030*/ 	.word	0xffffffff


	//   ....[3]....
        /*0034*/ 	.word	0xffffffff


	//   ....[4]....
        /*0038*/ 	.word	0xffffffff


	//   ....[5]....
        /*003c*/ 	.word	0xffffffff


	//   ....[6]....
        /*0040*/ 	.word	0xffffffff


	//   ....[7]....
        /*0044*/ 	.word	0xffffffff


	//   ....[8]....
        /*0048*/ 	.word	0xffffffff


	//   ....[9]....
        /*004c*/ 	.word	0xffffffff


	//   ....[10]....
        /*0050*/ 	.word	0x05000050


	//   ....[11]....
        /*0054*/ 	.word	0x05000050


	//   ....[12]....
        /*0058*/ 	.word	0x05000050


	//   ....[13]....
        /*005c*/ 	.word	0x05000050


	//   ....[14]....
        /*0060*/ 	.word	0x05000050


	//   ....[15]....
        /*0064*/ 	.word	0x05000050


	//   ....[16]....
        /*0068*/ 	.word	0x05000050


	//   ....[17]....
        /*006c*/ 	.word	0x05000050


	//   ....[18]....
        /*0070*/ 	.word	0x05000050


	//   ....[19]....
        /*0074*/ 	.word	0x05000050


	//----- nvinfo : EIATTR_COOP_GROUP_INSTR_OFFSETS
	.align		4
.L_1768:
        /*0078*/ 	.byte	0x04, 0x28
        /*007a*/ 	.short	(.L_1770 - .L_1769)


	//   ....[0]....
.L_1769:
        /*007c*/ 	.word	0x0000c630


	//   ....[1]....
        /*0080*/ 	.word	0x0000c660


	//   ....[2]....
        /*0084*/ 	.word	0x0000c680


	//   ....[3]....
        /*0088*/ 	.word	0x0000c6a0


	//   ....[4]....
        /*008c*/ 	.word	0x0000c6c0


	//   ....[5]....
        /*0090*/ 	.word	0x0000c8f0


	//   ....[6]....
        /*0094*/ 	.word	0x0000c910


	//   ....[7]....
        /*0098*/ 	.word	0x0000c930


	//   ....[8]....
        /*009c*/ 	.word	0x0000c950


	//   ....[9]....
        /*00a0*/ 	.word	0x0000c970


	//   ....[10]....
        /*00a4*/ 	.word	0x0000cf80


	//   ....[11]....
        /*00a8*/ 	.word	0x0000d030


	//   ....[12]....
        /*00ac*/ 	.word	0x0000d0a0


	//   ....[13]....
        /*00b0*/ 	.word	0x0000d110


	//   ....[14]....
        /*00b4*/ 	.word	0x0000d180


	//   ....[15]....
        /*00b8*/ 	.word	0x0000d400


	//   ....[16]....
        /*00bc*/ 	.word	0x0000d470


	//   ....[17]....
        /*00c0*/ 	.word	0x0000d4e0


	//   ....[18]....
        /*00c4*/ 	.word	0x0000d550


	//   ....[19]....
        /*00c8*/ 	.word	0x0000d5c0


	//----- nvinfo : EIATTR_VRC_CTA_INIT_COUNT
	.align		4
.L_1770:
        /*00cc*/ 	.byte	0x02, 0x4a
	.zero		1
	.zero		1


	//----- nvinfo : EIATTR_EXIT_INSTR_OFFSETS
	.align		4
        /*00d0*/ 	.byte	0x04, 0x1c
        /*00d2*/ 	.short	(.L_1772 - .L_1771)


	//   ....[0]....
.L_1771:
        /*00d4*/ 	.word	0x00000290


	//   ....[1]....
        /*00d8*/ 	.word	0x0000cf10


	//----- nvinfo : EIATTR_MAX_THREADS
	.align		4
.L_1772:
        /*00dc*/ 	.byte	0x04, 0x05
        /*00de*/ 	.short	(.L_1774 - .L_1773)
.L_1773:
        /*00e0*/ 	.word	0x00000080
        /*00e4*/ 	.word	0x00000001
        /*00e8*/ 	.word	0x00000001


	//----- nvinfo : EIATTR_CRS_STACK_SIZE
	.align		4
.L_1774:
        /*00ec*/ 	.byte	0x04, 0x1e
        /*00ee*/ 	.short	(.L_1776 - .L_1775)
.L_1775:
        /*00f0*/ 	.word	0x00000000


	//----- nvinfo : EIATTR_CBANK_PARAM_SIZE
	.align		4
.L_1776:
        /*00f4*/ 	.byte	0x03, 0x19
        /*00f6*/ 	.short	0x00e8


	//----- nvinfo : EIATTR_PARAM_CBANK
	.align		4
        /*00f8*/ 	.byte	0x04, 0x0a
        /*00fa*/ 	.short	(.L_1778 - .L_1777)
	.align		4
.L_1777:
        /*00fc*/ 	.word	index@(.nv.constant0._ZN10layer_norm13ln_fwd_kernelINS_13Kernel_traitsIf13__nv_bfloat16S2_S2_fjLj512ELj1ELj4ELj1ELj16ENS_18Kernel_traits_baseILj512EfS2_S2_S2_fjLj128EEEEELb1ELb0ELb1ELb1EEEvNS_9FwdParamsE)
        /*0100*/ 	.short	0x0380
        /*0102*/ 	.short	0x00e8


	//----- nvinfo : EIATTR_SW_WAR
	.align		4
.L_1778:
        /*0104*/ 	.byte	0x04, 0x36
        /*0106*/ 	.short	(.L_1780 - .L_1779)
.L_1779:
        /*0108*/ 	.word	0x00000008
.L_1780:


//--------------------- .nv.info._ZN10layer_norm13ln_fwd_kernelINS_13Kernel_traitsIf13__nv_bfloat16S2_S2_fjLj512ELj1ELj4ELj1ELj16ENS_18Kernel_traits_baseILj512EfS2_S2_S2_fjLj128EEEEELb1ELb1ELb0ELb0EEEvNS_9FwdParamsE --------------------------
	.section	.nv.info._ZN10layer_norm13ln_fwd_kernelINS_13Kernel_traitsIf13__nv_bfloat16S2_S2_fjLj512ELj1ELj4ELj1ELj16ENS_18Kernel_traits_baseILj512EfS2_S2_S2_fjLj128EEEEELb1ELb1ELb0ELb0EEEvNS_9FwdParamsE,"",@"SHT_CUDA_INFO"
	.sectionflags	@""
	.align	4


	//----- nvinfo : EIATTR_CUDA_API_VERSION
	.align		4
        /*0000*/ 	.byte	0x04, 0x37
        /*0002*/ 	.short	(.L_1782 - .L_1781)
.L_1781:
        /*0004*/ 	.word	0x00000082


	//----- nvinfo : EIATTR_KPARAM_INFO
	.align		4
.L_1782:
        /*0008*/ 	.byte	0x04, 0x17
        /*000a*/ 	.short	(.L_1784 - .L_1783)
.L_1783:
        /*000c*/ 	.word	0x00000000
        /*0010*/ 	.short	0x0000
        /*0012*/ 	.short	0x0000
        /*0014*/ 	.byte	0x00, 0xf0, 0xa1, 0x03


	//----- nvinfo : EIATTR_SPARSE_MMA_MASK
	.align		4
.L_1784:
        /*0018*/ 	.byte	0x03, 0x50
        /*001a*/ 	.short	0x0000


	//----- nvinfo : EIATTR_MAXREG_COUNT
	.align		4
        /*001c*/ 	.byte	0x03, 0x1b
        /*001e*/ 	.short	0x00ff


	//----- nvinfo : EIATTR_MERCURY_ISA_VERSION
	.align		4
        /*0020*/ 	.byte	0x03, 0x5f
        /*0022*/ 	.short	0x0101


	//----- nvinfo : EIATTR_COOP_GROUP_MASK_REGIDS
	.align		4
        /*0024*/ 	.byte	0x04, 0x29
        /*0026*/ 	.short	(.L_1786 - .L_1785)


	//   ....[0]....
.L_1785:
        /*0028*/ 	.word	0xffffffff


	//   ....[1]....
        /*002c*/ 	.word	0xffffffff


	//   ....[2]....
        /*0030*/ 	.word	0xffffffff


	//   ....[3]....
        /*0034*/ 	.word	0xffffffff


	//   ....[4]....
        /*0038*/ 	.word	0xffffffff


	//   ....[5]....
        /*003c*/ 	.word	0xffffffff


	//   ....[6]....
        /*0040*/ 	.word	0xffffffff


	//   ....[7]....
        /*0044*/ 	.word	0xffffffff


	//   ....[8]....
        /*0048*/ 	.word	0xffffffff


	//   ....[9]....
        /*004c*/ 	.word	0xffffffff


	//   ....[10]....
        /*0050*/ 	.word	0x05000054


	//   ....[11]....
        /*0054*/ 	.word	0x05000054


	//   ....[12]....
        /*0058*/ 	.word	0x05000054


	//   ....[13]....
        /*005c*/ 	.word	0x05000054


	//   ....[14]....
        /*0060*/ 	.word	0x05000054


	//   ....[15]....
        /*0064*/ 	.word	0x05000054


	//   ....[16]....
        /*0068*/ 	.word	0x05000054


	//   ....[17]....
        /*006c*/ 	.word	0x05000054


	//   ....[18]....
        /*0070*/ 	.word	0x05000054


	//   ....[19]....
        /*0074*/ 	.word	0x05000054


	//----- nvinfo : EIATTR_COOP_GROUP_INSTR_OFFSETS
	.align		4
.L_1786:
        /*0078*/ 	.byte	0x04, 0x28
        /*007a*/ 	.short	(.L_1788 - .L_1787)


	//   ....[0]....
.L_1787:
        /*007c*/ 	.word	0x0000b6c0


	//   ....[1]....
        /*0080*/ 	.word	0x0000b6f0


	//   ....[2]....
        /*0084*/ 	.word	0x0000b710


	//   ....[3]....
        /*0088*/ 	.word	0x0000b730


	//   ....[4]....
        /*008c*/ 	.word	0x0000b750


	//   ....[5]....
        /*0090*/ 	.word	0x0000b990


	//   ....[6]....
        /*0094*/ 	.word	0x0000b9b0


	//   ....[7]....
        /*0098*/ 	.word	0x0000b9d0


	//   ....[8]....
        /*009c*/ 	.word	0x0000b9f0


	//   ....[9]....
        /*00a0*/ 	.word	0x0000ba10


	//   ....[10]....
        /*00a4*/ 	.word	0x0000c020


	//   ....[11]....
        /*00a8*/ 	.word	0x0000c0d0


	//   ....[12]....
        /*00ac*/ 	.word	0x0000c140


	//   ....[13]....
        /*00b0*/ 	.word	0x0000c1b0


	//   ....[14]....
        /*00b4*/ 	.word	0x0000c220


	//   ....[15]....
        /*00b8*/ 	.word	0x0000c4a0


	//   ....[16]....
        /*00bc*/ 	.word	0x0000c510


	//   ....[17]....
        /*00c0*/ 	.word	0x0000c580


	//   ....[18]....
        /*00c4*/ 	.word	0x0000c5f0


	//   ....[19]....
        /*00c8*/ 	.word	0x0000c660


	//----- nvinfo : EIATTR_VRC_CTA_INIT_COUNT
	.align		4
.L_1788:
        /*00cc*/ 	.byte	0x02, 0x4a
	.zero		1
	.zero		1


	//----- nvinfo : EIATTR_EXIT_INSTR_OFFSETS
	.align		4
        /*00d0*/ 	.byte	0x04, 0x1c
        /*00d2*/ 	.short	(.L_1790 - .L_1789)


	//   ....[0]....
.L_1789:
        /*00d4*/ 	.word	0x00000760


	//   ....[1]....
        /*00d8*/ 	.word	0x0000bfb0


	//----- nvinfo : EIATTR_INDIRECT_BRANCH_TARGETS
	.align		4
.L_1790:
        /*00dc*/ 	.byte	0x04, 0x34
        /*00de*/ 	.short	(.L_1792 - .L_1791)


	//   ....[0]....
.L_1791:
        /*00e0*/ 	.word	.L_x_20101@srel
        /*00e4*/ 	.short	0x0
        /*00e6*/ 	.short	0x0
        /*00e8*/ 	.word	0x3
        /*00ec*/ 	.word	.L_x_20102@srel
        /*00f0*/ 	.word	.L_x_20103@srel
        /*00f4*/ 	.word	.L_x_20104@srel


	//----- nvinfo : EIATTR_MAX_THREADS
	.align		4
.L_1792:
        /*00f8*/ 	.byte	0x04, 0x05
        /*00fa*/ 	.short	(.L_1794 - .L_1793)
.L_1793:
        /*00fc*/ 	.word	0x00000080
        /*0100*/ 	.word	0x00000001
        /*0104*/ 	.word	0x00000001


	//----- nvinfo : EIATTR_CRS_STACK_SIZE
	.align		4
.L_1794:
        /*0108*/ 	.byte	0x04, 0x1e
        /*010a*/ 	.short	(.L_1796 - .L_1795)
.L_1795:
        /*010c*/ 	.word	0x00000000


	//----- nvinfo : EIATTR_CBANK_PARAM_SIZE
	.align		4
.L_1796:
        /*0110*/ 	.byte	0x03, 0x19
        /*0112*/ 	.short	0x00e8


	//----- nvinfo : EIATTR_PARAM_CBANK
	.align		4
        /*0114*/ 	.byte	0x04, 0x0a
        /*0116*/ 	.short	(.L_1798 - .L_1797)
	.align		4
.L_1797:
        /*0118*/ 	.word	index@(.nv.constant0._ZN10layer_norm13ln_fwd_kernelINS_13Kernel_traitsIf13__nv_bfloat16S2_S2_fjLj512ELj1ELj4ELj1ELj16ENS_18Kernel_traits_baseILj512EfS2_S2_S2_fjLj128EEEEELb1ELb1ELb0ELb0EEEvNS_9FwdParamsE)
        /*011c*/ 	.short	0x0380
        /*011e*/ 	.short	0x00e8


	//----- nvinfo : EIATTR_SW_WAR
	.align		4
.L_1798:
        /*0120*/ 	.byte	0x04, 0x36
        /*0122*/ 	.short	(.L_1800 - .L_1799)
.L_1799:
        /*0124*/ 	.word	0x00000008
.L_1800:


//--------------------- .nv.info._ZN10layer_norm13ln_fwd_kernelINS_13Kernel_traitsIf13__nv_bfloat16S2_S2_fjLj512ELj1ELj4ELj1ELj16ENS_18Kernel_traits_baseILj512EfS2_S2_S2_fjLj128EEEEELb1ELb1ELb0ELb1EEEvNS_9FwdParamsE --------------------------
	.section	.nv.info._ZN10layer_norm13ln_fwd_kernelINS_13Kernel_traitsIf13__nv_bfloat16S2_S2_fjLj512ELj1ELj4ELj1ELj16ENS_18Kernel_traits_baseILj512EfS2_S2_S2_fjLj128EEEEELb1ELb1ELb0ELb1EEEvNS_9FwdParamsE,"",@"SHT_CUDA_INFO"
	.sectionflags	@""
	.align	4


	//----- nvinfo : EIATTR_CUDA_API_VERSION
	.align		4
        /*0000*/ 	.byte	0x04, 0x37
        /*0002*/ 	.short	(.L_1802 - .L_1801)
.L_1801:
        /*0004*/ 	.word	0x00000082


	//----- nvinfo : EIATTR_KPARAM_INFO
	.align		4
.L_1802:
        /*0008*/ 	.byte	0x04, 0x17
        /*000a*/ 	.short	(.L_1804 - .L_1803)
.L_1803:
        /*000c*/ 	.word	0x00000000
        /*0010*/ 	.short	0x0000
        /*0012*/ 	.short	0x0000
        /*0014*/ 	.byte	0x00, 0xf0, 0xa1, 0x03


	//----- nvinfo : EIATTR_SPARSE_MMA_MASK
	.align		4
.L_1804:
        /*0018*/ 	.byte	0x03, 0x50
        /*001a*/ 	.short	0x0000


	//----- nvinfo : EIATTR_MAXREG_COUNT
	.align		4
        /*001c*/ 	.byte	0x03, 0x1b
        /*001e*/ 	.short	0x00ff


	//----- nvinfo : EIATTR_MERCURY_ISA_VERSION
	.align		4
        /*0020*/ 	.byte	0x03, 0x5f
        /*0022*/ 	.short	0x0101


	//----- nvinfo : EIATTR_COOP_GROUP_MASK_REGIDS
	.align		4
        /*0024*/ 	.byte	0x04, 0x29
        /*0026*/ 	.short	(.L_1806 - .L_1805)


	//   ....[0]....
.L_1805:
        /*0028*/ 	.word	0xffffffff


	//   ....[1]....
        /*002c*/ 	.word	0xffffffff


	//   ....[2]....
        /*0030*/ 	.word	0xffffffff


	//   ....[3]....
        /*0034*/ 	.word	0xffffffff


	//   ....[4]....
        /*0038*/ 	.word	0xffffffff


	//   ....[5]....
        /*003c*/ 	.word	0xffffffff


	//   ....[6]....
        /*0040*/ 	.word	0xffffffff


	//   ....[7]....
        /*0044*/ 	.word	0xffffffff


	//   ....[8]....
        /*0048*/ 	.word	0xffffffff


	//   ....[9]....
        /*004c*/ 	.word	0xffffffff


	//   ....[10]....
        /*0050*/ 	.word	0x05000028


	//   ....[11]....
        /*0054*/ 	.word	0x05000028


	//   ....[12]....
        /*0058*/ 	.word	0x05000028


	//   ....[13]....
        /*005c*/ 	.word	0x05000028


	//   ....[14]....
        /*0060*/ 	.word	0x05000028


	//   ....[15]....
        /*0064*/ 	.word	0x05000028


	//   ....[16]....
        /*0068*/ 	.word	0x05000028


	//   ....[17]....
        /*006c*/ 	.word	0x05000028


	//   ....[18]....
        /*0070*/ 	.word	0x05000028


	//   ....[19]....
        /*0074*/ 	.word	0x05000028


	//----- nvinfo : EIATTR_COOP_GROUP_INSTR_OFFSETS
	.align		4
.L_1806:
        /*0078*/ 	.byte	0x04, 0x28
        /*007a*/ 	.short	(.L_1808 - .L_1807)


	//   ....[0]....
.L_1807:
        /*007c*/ 	.word	0x0000b700


	//   ....[1]....
        /*0080*/ 	.word	0x0000b730


	//   ....[2]....
        /*0084*/ 	.word	0x0000b750


	//   ....[3]....
        /*0088*/ 	.word	0x0000b770


	//   ....[4]....
        /*008c*/ 	.word	0x0000b790


	//   ....[5]....
        /*0090*/ 	.word	0x0000b9c0


	//   ....[6]....
        /*0094*/ 	.word	0x0000b9e0


	//   ....[7]....
        /*0098*/ 	.word	0x0000ba00


	//   ....[8]....
        /*009c*/ 	.word	0x0000ba20


	//   ....[9]....
        /*00a0*/ 	.word	0x0000ba40


	//   ....[10]....
        /*00a4*/ 	.word	0x0000bfd0


	//   ....[11]....
        /*00a8*/ 	.word	0x0000c070


	//   ....[12]....
        /*00ac*/ 	.word	0x0000c0d0


	//   ....[13]....
        /*00b0*/ 	.word	0x0000c130


	//   ....[14]....
        /*00b4*/ 	.word	0x0000c190


	//   ....[15]....
        /*00b8*/ 	.word	0x0000c410


	//   ....[16]....
        /*00bc*/ 	.word	0x0000c470


	//   ....[17]....
        /*00c0*/ 	.word	0x0000c4d0


	//   ....[18]....
        /*00c4*/ 	.word	0x0000c530


	//   ....[19]....
        /*00c8*/ 	.word	0x0000c590


	//----- nvinfo : EIATTR_VRC_CTA_INIT_COUNT
	.align		4
.L_1808:
        /*00cc*/ 	.byte	0x02, 0x4a
	.zero		1
	.zero		1


	//----- nvinfo : EIATTR_EXIT_INSTR_OFFSETS
	.align		4
        /*00d0*/ 	.byte	0x04, 0x1c
        /*00d2*/ 	.short	(.L_1810 - .L_1809)


	//   ....[0]....
.L_1809:
        /*00d4*/ 	.word	0x00000410


	//   ....[1]....
        /*00d8*/ 	.word	0x0000bf60


	//----- nvinfo : EIATTR_INDIRECT_BRANCH_TARGETS
	.align		4
.L_1810:
        /*00dc*/ 	.byte	0x04, 0x34
        /*00de*/ 	.short	(.L_1812 - .L_1811)


	//   ....[0]....
.L_1811:
        /*00e0*/ 	.word	.L_x_20105@srel
        /*00e4*/ 	.short	0x0
        /*00e6*/ 	.short	0x0
        /*00e8*/ 	.word	0x3
        /*00ec*/ 	.word	.L_x_20106@srel
        /*00f0*/ 	.word	.L_x_20107@srel
        /*00f4*/ 	.word	.L_x_20108@srel


	//----- nvinfo : EIATTR_MAX_THREADS
	.align		4
.L_1812:
        /*00f8*/ 	.byte	0x04, 0x05
        /*00fa*/ 	.short	(.L_1814 - .L_1813)
.L_1813:
        /*00fc*/ 	.word	0x00000080
        /*0100*/ 	.word	0x00000001
        /*0104*/ 	.word	0x00000001


	//----- nvinfo : EIATTR_CRS_STACK_SIZE
	.align		4
.L_1814:
        /*0108*/ 	.byte	0x04, 0x1e
        /*010a*/ 	.short	(.L_1816 - .L_1815)
.L_1815:
        /*010c*/ 	.word	0x00000000


	//----- nvinfo : EIATTR_CBANK_PARAM_SIZE
	.align		4
.L_1816:
        /*0110*/ 	.byte	0x03, 0x19
        /*0112*/ 	.short	0x00e8


	//----- nvinfo : EIATTR_PARAM_CBANK
	.align		4
        /*0114*/ 	.byte	0x04, 0x0a
        /*0116*/ 	.short	(.L_1818 - .L_1817)
	.align		4
.L_1817:
        /*0118*/ 	.word	index@(.nv.constant0._ZN10layer_norm13ln_fwd_kernelINS_13Kernel_traitsIf13__nv_bfloat16S2_S2_fjLj512ELj1ELj4ELj1ELj16ENS_18Kernel_traits_baseILj512EfS2_S2_S2_fjLj128EEEEELb1ELb1ELb0ELb1EEEvNS_9FwdParamsE)
        /*011c*/ 	.short	0x0380
        /*011e*/ 	.short	0x00e8


	//----- nvinfo : EIATTR_SW_WAR
	.align		4
.L_1818:
        /*0120*/ 	.byte	0x04, 0x36
        /*0122*/ 	.short	(.L_1820 - .L_1819)
.L_1819:
        /*0124*/ 	.word	0x00000008
.L_1820:


//--------------------- .nv.info._ZN10layer_norm13ln_fwd_kernelINS_13Kernel_traitsIf13__nv_bfloat16S2_S2_fjLj512ELj1ELj4ELj1ELj16ENS_18Kernel_traits_baseILj512EfS2_S2_S2_fjLj128EEEEELb1ELb1ELb1ELb0EEEvNS_9FwdParamsE --------------------------
	.section	.nv.info._ZN10layer_norm13ln_fwd_kernelINS_13Kernel_traitsIf13__nv_bfloat16S2_S2_fjLj512ELj1ELj4ELj1ELj16ENS_18Kernel_traits_baseILj512EfS2_S2_S2_fjLj128EEEEELb1ELb1ELb1ELb0EEEvNS_9FwdParamsE,"",@"SHT_CUDA_INFO"
	.sectionflags	@""
	.align	4


	//----- nvinfo : EIATTR_CUDA_API_VERSION
	.align		4
        /*0000*/ 	.byte	0x04, 0x37
        /*0002*/ 	.short	(.L_1822 - .L_1821)
.L_1821:
        /*0004*/ 	.word	0x00000082


	//----- nvinfo : EIATTR_KPARAM_INFO
	.align		4
.L_1822:
        /*0008*/ 	.byte	0x04, 0x17
        /*000a*/ 	.short	(.L_1824 - .L_1823)
.L_1823:
        /*000c*/ 	.word	0x00000000
        /*0010*/ 	.short	0x0000
        /*0012*/ 	.short	0x0000
        /*0014*/ 	.byte	0x00, 0xf0, 0xa1, 0x03


	//----- nvinfo : EIATTR_SPARSE_MMA_MASK
	.align		4
.L_1824:
        /*0018*/ 	.byte	0x03, 0x50
        /*001a*/ 	.short	0x0000


	//----- nvinfo : EIATTR_MAXREG_COUNT
	.align		4
        /*001c*/ 	.byte	0x03, 0x1b
        /*001e*/ 	.short	0x00ff


	//----- nvinfo : EIATTR_MERCURY_ISA_VERSION
	.align		4
        /*0020*/ 	.byte	0x03, 0x5f
        /*0022*/ 	.short	0x0101


	//----- nvinfo : EIATTR_COOP_GROUP_MASK_REGIDS
	.align		4
        /*0024*/ 	.byte	0x04, 0x29
        /*0026*/ 	.short	(.L_1826 - .L_1825)


	//   ....[0]....
.L_1825:
        /*0028*/ 	.word	0xffffffff


	//   ....[1]....
        /*002c*/ 	.word	0xffffffff


	//   ....[2]....
        /*0030*/ 	.word	0xffffffff


	//   ....[3]....
        /*0034*/ 	.word	0xffffffff


	//   ....[4]....
        /*0038*/ 	.word	0xffffffff


	//   ....[5]....
        /*003c*/ 	.word	0xffffffff


	//   ....[6]....
        /*0040*/ 	.word	0xffffffff


	//   ....[7]....
        /*0044*/ 	.word	0xffffffff


	//   ....[8]....
        /*0048*/ 	.word	0xffffffff


	//   ....[9]....
        /*004c*/ 	.word	0xffffffff


	//   ....[10]....
        /*0050*/ 	.word	0x05000066


	//   ....[11]....
        /*0054*/ 	.word	0x05000066


	//   ....[12]....
        /*0058*/ 	.word	0x05000066


	//   ....[13]....
        /*005c*/ 	.word	0x05000066


	//   ....[14]....
        /*0060*/ 	.word	0x05000066


	//   ....[15]....
        /*0064*/ 	.word	0x05000066


	//   ....[16]....
        /*0068*/ 	.word	0x05000066


	//   ....[17]....
        /*006c*/ 	.word	0x05000066


	//   ....[18]....
        /*0070*/ 	.word	0x05000066


	//   ....[19]....
        /*0074*/ 	.word	0x05000066


	//----- nvinfo : EIATTR_COOP_GROUP_INSTR_OFFSETS
	.align		4
.L_1826:
        /*0078*/ 	.byte	0x04, 0x28
        /*007a*/ 	.short	(.L_1828 - .L_1827)


	//   ....[0]....
.L_1827:
        /*007c*/ 	.word	0x0000c810


	//   ....[1]....
        /*0080*/ 	.word	0x0000c840


	//   ....[2]....
        /*0084*/ 	.word	0x0000c860


	//   ....[3]....
        /*0088*/ 	.word	0x0000c880


	//   ....[4]....
        /*008c*/ 	.word	0x0000c8a0


	//   ....[5]....
        /*0090*/ 	.word	0x0000cae0


	//   ....[6]....
        /*0094*/ 	.word	0x0000cb00


	//   ....[7]....
        /*0098*/ 	.word	0x0000cb20


	//   ....[8]....
        /*009c*/ 	.word	0x0000cb40


	//   ....[9]....
        /*00a0*/ 	.word	0x0000cb60


	//   ....[10]....
        /*00a4*/ 	.word	0x0000d1d0


	//   ....[11]....
        /*00a8*/ 	.word	0x0000d280


	//   ....[12]....
        /*00ac*/ 	.word	0x0000d2f0


	//   ....[13]....
        /*00b0*/ 	.word	0x0000d360


	//   ....[14]....
        /*00b4*/ 	.word	0x0000d3d0


	//   ....[15]....
        /*00b8*/ 	.word	0x0000d650


	//   ....[16]....
        /*00bc*/ 	.word	0x0000d6c0


	//   ....[17]....
        /*00c0*/ 	.word	0x0000d730


	//   ....[18]....
        /*00c4*/ 	.word	0x0000d7a0


	//   ....[19]....
        /*00c8*/ 	.word	0x0000d810


	//----- nvinfo : EIATTR_VRC_CTA_INIT_COUNT
	.align		4
.L_1828:
        /*00cc*/ 	.byte	0x02, 0x4a
	.zero		1
	.zero		1


	//----- nvinfo : EIATTR_EXIT_INSTR_OFFSETS
	.align		4
        /*00d0*/ 	.byte	0x04, 0x1c
        /*00d2*/ 	.short	(.L_1830 - .L_1829)


	//   ....[0]....
.L_1829:
        /*00d4*/ 	.word	0x00000750


	//   ....[1]....
        /*00d8*/ 	.word	0x0000d160


	//----- nvinfo : EIATTR_MAX_THREADS
	.align		4
.L_1830:
        /*00dc*/ 	.byte	0x04, 0x05
        /*00de*/ 	.short	(.L_1832 - .L_1831)
.L_1831:
        /*00e0*/ 	.word	0x00000080
        /*00e4*/ 	.word	0x00000001
        /*00e8*/ 	.word	0x00000001


	//----- nvinfo : EIATTR_CRS_STACK_SIZE
	.align		4
.L_1832:
        /*00ec*/ 	.byte	0x04, 0x1e
        /*00ee*/ 	.short	(.L_1834 - .L_1833)
.L_1833:
        /*00f0*/ 	.word	0x00000000


	//----- nvinfo : EIATTR_CBANK_PARAM_SIZE
	.align		4
.L_1834:
        /*00f4*/ 	.byte	0x03, 0x19
        /*00f6*/ 	.short	0x00e8


	//----- nvinfo : EIATTR_PARAM_CBANK
	.align		4
        /*00f8*/ 	.byte	0x04, 0x0a
        /*00fa*/ 	.short	(.L_1836 - .L_1835)
	.align		4
.L_1835:
        /*00fc*/ 	.word	index@(.nv.constant0._ZN10layer_norm13ln_fwd_kernelINS_13Kernel_traitsIf13__nv_bfloat16S2_S2_fjLj512ELj1ELj4ELj1ELj16ENS_18Kernel_traits_baseILj512EfS2_S2_S2_fjLj128EEEEELb1ELb1ELb1ELb0EEEvNS_9FwdParamsE)
        /*0100*/ 	.short	0x0380
        /*0102*/ 	.short	0x00e8


	//----- nvinfo : EIATTR_SW_WAR
	.align		4
.L_1836:
        /*0104*/ 	.byte	0x04, 0x36
        /*0106*/ 	.short	(.L_1838 - .L_1837)
.L_1837:
        /*0108*/ 	.word	0x00000008
.L_1838:


//--------------------- .nv.info._ZN10layer_norm13ln_fwd_kernelINS_13Kernel_traitsIf13__nv_bfloat16S2_S2_fjLj512ELj1ELj4ELj1ELj16ENS_18Kernel_traits_baseILj512EfS2_S2_S2_fjLj128EEEEELb1ELb1ELb1ELb1EEEvNS_9FwdParamsE --------------------------
	.section	.nv.info._ZN10layer_norm13ln_fwd_kernelINS_13Kernel_traitsIf13__nv_bfloat16S2_S2_fjLj512ELj1ELj4ELj1ELj16ENS_18Kernel_traits_baseILj512EfS2_S2_S2_fjLj128EEEEELb1ELb1ELb1ELb1EEEvNS_9FwdParamsE,"",@"SHT_CUDA_INFO"
	.sectionflags	@""
	.align	4


	//----- nvinfo : EIATTR_CUDA_API_VERSION
	.align		4
        /*0000*/ 	.byte	0x04, 0x37
        /*0002*/ 	.short	(.L_1840 - .L_1839)
.L_1839:
        /*0004*/ 	.word	0x00000082


	//----- nvinfo : EIATTR_KPARAM_INFO
	.align		4
.L_1840:
        /*0008*/ 	.byte	0x04, 0x17
        /*000a*/ 	.short	(.L_1842 - .L_1841)
.L_1841:
        /*000c*/ 	.word	0x00000000
        /*0010*/ 	.short	0x0000
        /*0012*/ 	.short	0x0000
        /*0014*/ 	.byte	0x00, 0xf0, 0xa1, 0x03


	//----- nvinfo : EIATTR_SPARSE_MMA_MASK
	.align		4
.L_1842:
        /*0018*/ 	.byte	0x03, 0x50
        /*001a*/ 	.short	0x0000


	//----- nvinfo : EIATTR_MAXREG_COUNT
	.align		4
        /*001c*/ 	.byte	0x03, 0x1b
        /*001e*/ 	.short	0x00ff


	//----- nvinfo : EIATTR_MERCURY_ISA_VERSION
	.align		4
        /*0020*/ 	.byte	0x03, 0x5f
        /*0022*/ 	.short	0x0101


	//----- nvinfo : EIATTR_COOP_GROUP_MASK_REGIDS
	.align		4
        /*0024*/ 	.byte	0x04, 0x29
        /*0026*/ 	.short	(.L_1844 - .L_1843)


	//   ....[0]....
.L_1843:
        /*0028*/ 	.word	0xffffffff


	//   ....[1]....
        /*002c*/ 	.word	0xffffffff


	//   ....[2]....
        /*0030*/ 	.word	0xffffffff


	//   ....[3]....
        /*0034*/ 	.word	0xffffffff


	//   ....[4]....
        /*0038*/ 	.word	0xffffffff


	//   ....[5]....
        /*003c*/ 	.word	0xffffffff


	//   ....[6]....
        /*0040*/ 	.word	0xffffffff


	//   ....[7]....
        /*0044*/ 	.word	0xffffffff


	//   ....[8]....
        /*0048*/ 	.word	0xffffffff


	//   ....[9]....
        /*004c*/ 	.word	0xffffffff


	//   ....[10]....
        /*0050*/ 	.word	0x05000051


	//   ....[11]....
        /*0054*/ 	.word	0x05000051


	//   ....[12]....
        /*0058*/ 	.word	0x05000051


	//   ....[13]....
        /*005c*/ 	.word	0x05000051


	//   ....[14]....
        /*0060*/ 	.word	0x05000051


	//   ....[15]....
        /*0064*/ 	.word	0x05000051


	//   ....[16]....
        /*0068*/ 	.word	0x05000051


	//   ....[17]....
        /*006c*/ 	.word	0x05000051


	//   ....[18]....
        /*0070*/ 	.word	0x05000051


	//   ....[19]....
        /*0074*/ 	.word	0x05000051


	//----- nvinfo : EIATTR_COOP_GROUP_INSTR_OFFSETS
	.align		4
.L_1844:
        /*0078*/ 	.byte	0x04, 0x28
        /*007a*/ 	.short	(.L_1846 - .L_1845)


	//   ....[0]....
.L_1845:
        /*007c*/ 	.word	0x0000c860


	//   ....[1]....
        /*0080*/ 	.word	0x0000c890


	//   ....[2]....
        /*0084*/ 	.word	0x0000c8b0


	//   ....[3]....
        /*0088*/ 	.word	0x0000c8d0


	//   ....[4]....
        /*008c*/ 	.word	0x0000c8f0


	//   ....[5]....
        /*0090*/ 	.word	0x0000cb20


	//   ....[6]....
        /*0094*/ 	.word	0x0000cb40


	//   ....[7]....
        /*0098*/ 	.word	0x0000cb60


	//   ....[8]....
        /*009c*/ 	.word	0x0000cb80


	//   ....[9]....
        /*00a0*/ 	.word	0x0000cba0


	//   ....[10]....
        /*00a4*/ 	.word	0x0000d1b0


	//   ....[11]....
        /*00a8*/ 	.word	0x0000d260


	//   ....[12]....
        /*00ac*/ 	.word	0x0000d2d0


	//   ....[13]....
        /*00b0*/ 	.word	0x0000d340


	//   ....[14]....
        /*00b4*/ 	.word	0x0000d3b0


	//   ....[15]....
        /*00b8*/ 	.word	0x0000d630


	//   ....[16]....
        /*00bc*/ 	.word	0x0000d6a0


	//   ....[17]....
        /*00c0*/ 	.word	0x0000d710


	//   ....[18]....
        /*00c4*/ 	.word	0x0000d780


	//   ....[19]....
        /*00c8*/ 	.word	0x0000d7f0


	//----- nvinfo : EIATTR_VRC_CTA_INIT_COUNT
	.align		4
.L_1846:
        /*00cc*/ 	.byte	0x02, 0x4a
	.zero		1
	.zero		1


	//----- nvinfo : EIATTR_EXIT_INSTR_OFFSETS
	.align		4
        /*00d0*/ 	.byte	0x04, 0x1c
        /*00d2*/ 	.short	(.L_1848 - .L_1847)


	//   ....[0]....
.L_1847:
        /*00d4*/ 	.word	0x000003a0


	//   ....[1]....
        /*00d8*/ 	.word	0x0000d150


	//----- nvinfo : EIATTR_MAX_THREADS
	.align		4
.L_1848:
        /*00dc*/ 	.byte	0x04, 0x05
        /*00de*/ 	.short	(.L_1850 - .L_1849)
.L_1849:
        /*00e0*/ 	.word	0x00000080
        /*00e4*/ 	.word	0x00000001
        /*00e8*/ 	.word	0x00000001


	//----- nvinfo : EIATTR_CRS_STACK_SIZE
	.align		4
.L_1850:
        /*00ec*/ 	.byte	0x04, 0x1e
        /*00ee*/ 	.short	(.L_1852 - .L_1851)
.L_1851:
        /*00f0*/ 	.word	0x00000000


	//----- nvinfo : EIATTR_CBANK_PARAM_SIZE
	.align		4
.L_1852:
        /*00f4*/ 	.byte	0x03, 0x19
        /*00f6*/ 	.short	0x00e8


	//----- nvinfo : EIATTR_PARAM_CBANK
	.align		4
        /*00f8*/ 	.byte	0x04, 0x0a
        /*00fa*/ 	.short	(.L_1854 - .L_1853)
	.align		4
.L_1853:
        /*00fc*/ 	.word	index@(.nv.constant0._ZN10layer_norm13ln_fwd_kernelINS_13Kernel_traitsIf13__nv_bfloat16S2_S2_fjLj512ELj1ELj4ELj1ELj16ENS_18Kernel_traits_baseILj512EfS2_S2_S2_fjLj128EEEEELb1ELb1ELb1ELb1EEEvNS_9FwdParamsE)
        /*0100*/ 	.short	0x0380
        /*0102*/ 	.short	0x00e8


	//----- nvinfo : EIATTR_SW_WAR
	.align		4
.L_1854:
        /*0104*/ 	.byte	0x04, 0x36
        /*0106*/ 	.short	(.L_1856 - .L_1855)
.L_1855:
        /*0108*/ 	.word	0x00000008
.L_1856:


//--------------------- .nv.info._ZN10layer_norm13ln_fwd_kernelINS_13Kernel_traitsI13__nv_bfloat16S2_fS2_fjLj512ELj1ELj4ELj1ELj16ENS_18Kernel_traits_baseILj512ES2_S2_fS2_fjLj128EEEEELb0ELb0ELb0ELb0EEEvNS_9FwdParamsE --------------------------
	.section	.nv.info._ZN10layer_norm13ln_fwd_kernelINS_13Kernel_traitsI13__nv_bfloat16S2_fS2_fjLj512ELj1ELj4ELj1ELj16ENS_18Kernel_traits_baseILj512ES2_S2_fS2_fjLj128EEEEELb0ELb0ELb0ELb0EEEvNS_9FwdParamsE,"",@"SHT_CUDA_INFO"
	.sectionflags	@""
	.align	4


	//----- nvinfo : EIATTR_CUDA_API_VERSION
	.align		4
        /*0000*/ 	.byte	0x04, 0x37
        /*0002*/ 	.short	(.L_1858 - .L_1857)
.L_1857:
        /*0004*/ 	.word	0x00000082


	//----- nvinfo : EIATTR_KPARAM_INFO
	.align		4
.L_1858:
        /*0008*/ 	.byte	0x04, 0x17
        /*000a*/ 	.short	(.L_1860 - .L_1859)
.L_1859:
        /*000c*/ 	.word	0x00000000
        /*0010*/ 	.short	0x0000
        /*0012*/ 	.short	0x0000
        /*0014*/ 	.byte	0x00, 0xf0, 0xa1, 0x03


	//----- nvinfo : EIATTR_SPARSE_MMA_MASK
	.align		4
.L_1860:
        /*0018*/ 	.byte	0x03, 0x50
        /*001a*/ 	.short	0x0000


	//----- nvinfo : EIATTR_MAXREG_COUNT
	.align		4
        /*001c*/ 	.byte	0x03, 0x1b
        /*001e*/ 	.short	0x00ff


	//----- nvinfo : EIATTR_MERCURY_ISA_VERSION
	.align		4
        /*0020*/ 	.byte	0x03, 0x5f
        /*0022*/ 	.short	0x0101


	//----- nvinfo : EIATTR_COOP_GROUP_MASK_REGIDS
	.align		4
        /*0024*/ 	.byte	0x04, 0x29
        /*0026*/ 	.short	(.L_1862 - .L_1861)


	//   ....[0]....
.L_1861:
        /*0028*/ 	.word	0xffffffff


	//   ....[1]....
        /*002c*/ 	.word	0xffffffff


	//   ....[2]....
        /*0030*/ 	.word	0xffffffff


	//   ....[3]....
        /*0034*/ 	.word	0xffffffff


	//   ....[4]....
        /*0038*/ 	.word	0xffffffff


	//   ....[5]....
        /*003c*/ 	.word	0xffffffff


	//   ....[6]....
        /*0040*/ 	.word	0xffffffff


	//   ....[7]....
        /*0044*/ 	.word	0xffffffff


	//   ....[8]....
        /*0048*/ 	.word	0xffffffff


	//   ....[9]....
        /*004c*/ 	.word	0xffffffff


	//   ....[10]....
        /*0050*/ 	.word	0x05000027


	//   ....[11]....
        /*0054*/ 	.word	0x05000027


	//   ....[12]....
        /*0058*/ 	.word	0x05000027


	//   ....[13]....
        /*005c*/ 	.word	0x05000027


	//   ....[14]....
        /*0060*/ 	.word	0x05000027


	//   ....[15]....
        /*0064*/ 	.word	0x05000027


	//   ....[16]....
        /*0068*/ 	.word	0x05000027


	//   ....[17]....
        /*006c*/ 	.word	0x05000027


	//   ....[18]....
        /*0070*/ 	.word	0x05000027


	//   ....[19]....
        /*0074*/ 	.word	0x05000027


	//----- nvinfo : EIATTR_COOP_GROUP_INSTR_OFFSETS
	.align		4
.L_1862:
        /*0078*/ 	.byte	0x04, 0x28
        /*007a*/ 	.short	(.L_1864 - .L_1863)


	//   ....[0]....
.L_1863:
        /*007c*/ 	.word	0x00000e20


	//   ....[1]....
        /*0080*/ 	.word	0x00000e40


	//   ....[2]....
        /*0084*/ 	.word	0x00000e60


	//   ....[3]....
        /*0088*/ 	.word	0x00000e90


	//   ....[4]....
        /*008c*/ 	.word	0x00000eb0


	//   ....[5]....
        /*0090*/ 	.word	0x000010f0


	//   ....[6]....
        /*0094*/ 	.word	0x00001110


	//   ....[7]....
        /*0098*/ 	.word	0x00001130


	//   ....[8]....
        /*009c*/ 	.word	0x00001150


	//   ....[9]....
        /*00a0*/ 	.word	0x00001170


	//   ....[10]....
        /*00a4*/ 	.word	0x000019b0


	//   ....[11]....
        /*00a8*/ 	.word	0x00001a50


	//   ....[12]....
        /*00ac*/ 	.word	0x00001ac0


	//   ....[13]....
        /*00b0*/ 	.word	0x00001b40


	//   ....[14]....
        /*00b4*/ 	.word	0x00001bb0


	//   ....[15]....
        /*00b8*/ 	.word	0x00001e50


	//   ....[16]....
        /*00bc*/ 	.word	0x00001ec0


	//   ....[17]....
        /*00c0*/ 	.word	0x00001f30


	//   ....[18]....
        /*00c4*/ 	.word	0x00001fa0


	//   ....[19]....
        /*00c8*/ 	.word	0x00002010


	//----- nvinfo : EIATTR_VRC_CTA_INIT_COUNT
	.align		4
.L_1864:
        /*00cc*/ 	.byte	0x02, 0x4a
	.zero		1
	.zero		1


	//----- nvinfo : EIATTR_EXIT_INSTR_OFFSETS
	.align		4
        /*00d0*/ 	.byte	0x04, 0x1c
        /*00d2*/ 	.short	(.L_1866 - .L_1865)


	//   ....[0]....
.L_1865:
        /*00d4*/ 	.word	0x00000390


	//   ....[1]....
        /*00d8*/ 	.word	0x00001940


	//----- nvinfo : EIATTR_MAX_THREADS
	.align		4
.L_1866:
        /*00dc*/ 	.byte	0x04, 0x05
        /*00de*/ 	.short	(.L_1868 - .L_1867)
.L_1867:
        /*00e0*/ 	.word	0x00000080
        /*00e4*/ 	.word	0x00000001
        /*00e8*/ 	.word	0x00000001


	//----- nvinfo : EIATTR_CRS_STACK_SIZE
	.align		4
.L_1868:
        /*00ec*/ 	.byte	0x04, 0x1e
        /*00ee*/ 	.short	(.L_1870 - .L_1869)
.L_1869:
        /*00f0*/ 	.word	0x00000000


	//----- nvinfo : EIATTR_CBANK_PARAM_SIZE
	.align		4
.L_1870:
        /*00f4*/ 	.byte	0x03, 0x19
        /*00f6*/ 	.short	0x00e8


	//----- nvinfo : EIATTR_PARAM_CBANK
	.align		4
        /*00f8*/ 	.byte	0x04, 0x0a
        /*00fa*/ 	.short	(.L_1872 - .L_1871)
	.align		4
.L_1871:
        /*00fc*/ 	.word	index@(.nv.constant0._ZN10layer_norm13ln_fwd_kernelINS_13Kernel_traitsI13__nv_bfloat16S2_fS2_fjLj512ELj1ELj4ELj1ELj16ENS_18Kernel_traits_baseILj512ES2_S2_fS2_fjLj128EEEEELb0ELb0ELb0ELb0EEEvNS_9FwdParamsE)
        /*0100*/ 	.short	0x0380
        /*0102*/ 	.short	0x00e8


	//----- nvinfo : EIATTR_SW_WAR
	.align		4
.L_1872:
        /*0104*/ 	.byte	0x04, 0x36
        /*0106*/ 	.short	(.L_1874 - .L_1873)
.L_1873:
        /*0108*/ 	.word	0x00000008
.L_1874:


//--------------------- .nv.info._ZN10layer_norm13ln_fwd_kernelINS_13Kernel_traitsI13__nv_bfloat16S2_fS2_fjLj512ELj1ELj4ELj1ELj16ENS_18Kernel_traits_baseILj512ES2_S2_fS2_fjLj128EEEEELb0ELb0ELb0ELb1EEEvNS_9FwdParamsE --------------------------
	.section	.nv.info._ZN10layer_norm13ln_fwd_kernelINS_13Kernel_traitsI13__nv_bfloat16S2_fS2_fjLj512ELj1ELj4ELj1ELj16ENS_18Kernel_traits_baseILj512ES2_S2_fS2_fjLj128EEEEELb0ELb0ELb0ELb1EEEvNS_9FwdParamsE,"",@"SHT_CUDA_INFO"
	.sectionflags	@""
	.align	4


	//----- nvinfo : EIATTR_CUDA_API_VERSION
	.align		4
        /*0000*/ 	.byte	0x04, 0x37
        /*0002*/ 	.short	(.L_1876 - .L_1875)
.L_1875:
        /*0004*/ 	.word	0x00000082


	//----- nvinfo : EIATTR_KPARAM_INFO
	.align		4
.L_1876:
        /*0008*/ 	.byte	0x04, 0x17
        /*000a*/ 	.short	(.L_1878 - .L_1877)
.L_1877:
        /*000c*/ 	.word	0x00000000
        /*0010*/ 	.short	0x0000
        /*0012*/ 	.short	0x0000
        /*0014*/ 	.byte	0x00, 0xf0, 0xa1, 0x03


	//----- nvinfo : EIATTR_SPARSE_MMA_MASK
	.align		4
.L_1878:
        /*0018*/ 	.byte	0x03, 0x50
        /*001a*/ 	.short	0x0000


	//----- nvinfo : EIATTR_MAXREG_COUNT
	.align		4
        /*001c*/ 	.byte	0x03, 0x1b
        /*001e*/ 	.short	0x00ff


	//----- nvinfo : EIATTR_MERCURY_ISA_VERSION
	.align		4
        /*0020*/ 	.byte	0x03, 0x5f
        /*0022*/ 	.short	0x0101


	//----- nvinfo : EIATTR_COOP_GROUP_MASK_REGIDS
	.align		4
        /*0024*/ 	.byte	0x04, 0x29
        /*0026*/ 	.short	(.L_1880 - .L_1879)


	//   ....[0]....
.L_1879:
        /*0028*/ 	.word	0xffffffff


	//   ....[1]....
        /*002c*/ 	.word	0xffffffff


	//   ....[2]....
        /*0030*/ 	.word	0xffffffff


	//   ....[3]....
        /*0034*/ 	.word	0xffffffff


	//   ....[4]....
        /*0038*/ 	.word	0xffffffff


	//   ....[5]....
        /*003c*/ 	.word	0xffffffff


	//   ....[6]....
        /*0040*/ 	.word	0xffffffff


	//   ....[7]....
        /*0044*/ 	.word	0xffffffff


	//   ....[8]....
        /*0048*/ 	.word	0xffffffff


	//   ....[9]....
        /*004c*/ 	.word	0xffffffff


	//   ....[10]....
        /*0050*/ 	.word	0xffffffff


	//   ....[11]....
        /*0054*/ 	.word	0xffffffff


	//   ....[12]....
        /*0058*/ 	.word	0xffffffff


	//   ....[13]....
        /*005c*/ 	.word	0xffffffff


	//   ....[14]....
        /*0060*/ 	.word	0xffffffff


	//   ....[15]....
        /*0064*/ 	.word	0xffffffff


	//   ....[16]....
        /*0068*/ 	.word	0xffffffff


	//   ....[17]....
        /*006c*/ 	.word	0xffffffff


	//   ....[18]....
        /*0070*/ 	.word	0xffffffff


	//   ....[19]....
        /*0074*/ 	.word	0xffffffff


	//   ....[20]....
        /*0078*/ 	.word	0x05000014


	//   ....[21]....
        /*007c*/ 	.word	0x05000014


	//   ....[22]....
        /*0080*/ 	.word	0x05000014


	//   ....[23]....
        /*0084*/ 	.word	0x05000014


	//   ....[24]....
        /*0088*/ 	.word	0x05000014


	//   ....[25]....
        /*008c*/ 	.word	0x05000014


	//   ....[26]....
        /*0090*/ 	.word	0x05000014


	//   ....[27]....
        /*0094*/ 	.word	0x05000014


	//   ....[28]....
        /*0098*/ 	.word	0x05000014


	//   ....[29]....
        /*009c*/ 	.word	0x05000014


	//   ....[30]....
        /*00a0*/ 	.word	0x05000014


	//   ....[31]....
        /*00a4*/ 	.word	0x05000014


	//   ....[32]....
        /*00a8*/ 	.word	0x05000014


	//   ....[33]....
        /*00ac*/ 	.word	0x05000014


	//   ....[34]....
        /*00b0*/ 	.word	0x05000014


	//   ....[35]....
        /*00b4*/ 	.word	0x05000014


	//   ....[36]....
        /*00b8*/ 	.word	0x05000014


	//   ....[37]....
        /*00bc*/ 	.word	0x05000014


	//   ....[38]....
        /*00c0*/ 	.word	0x05000014


	//   ....[39]....
        /*00c4*/ 	.word	0x05000014


	//----- nvinfo : EIATTR_COOP_GROUP_INSTR_OFFSETS
	.align		4
.L_1880:
        /*00c8*/ 	.byte	0x04, 0x28
        /*00ca*/ 	.short	(.L_1882 - .L_1881)


	//   ....[0]....
.L_1881:
        /*00cc*/ 	.word	0x00000d90


	//   ....[1]....
        /*00d0*/ 	.word	0x00000dc0


	//   ....[2]....
        /*00d4*/ 	.word	0x00000de0


	//   ....[3]....
        /*00d8*/ 	.word	0x00000e00


	//   ....[4]....
        /*00dc*/ 	.word	0x00000e20


	//   ....[5]....
        /*00e0*/ 	.word	0x00001050


	//   ....[6]....
        /*00e4*/ 	.word	0x00001070


	//   ....[7]....
        /*00e8*/ 	.word	0x00001090


	//   ....[8]....
        /*00ec*/ 	.word	0x000010b0


	//   ....[9]....
        /*00f0*/ 	.word	0x000010d0


	//   ....[10]....
        /*00f4*/ 	.word	0x000020f0


	//   ....[11]....
        /*00f8*/ 	.word	0x00002120


	//   ....[12]....
        /*00fc*/ 	.word	0x00002140


	//   ....[13]....
        /*0100*/ 	.word	0x00002160


	//   ....[14]....
        /*0104*/ 	.word	0x00002180


	//   ....[15]....
        /*0108*/ 	.word	0x000023b0


	//   ....[16]....
        /*010c*/ 	.word	0x000023d0


	//   ....[17]....
        /*0110*/ 	.word	0x000023f0


	//   ....[18]....
        /*0114*/ 	.word	0x00002410


	//   ....[19]....
        /*0118*/ 	.word	0x00002430


	//   ....[20]....
        /*011c*/ 	.word	0x00002990


	//   ....[21]....
        /*0120*/ 	.word	0x00002a20


	//   ....[22]....
        /*0124*/ 	.word	0x00002a80


	//   ....[23]....
        /*0128*/ 	.word	0x00002ae0


	//   ....[24]....
        /*012c*/ 	.word	0x00002b40


	//   ....[25]....
        /*0130*/ 	.word	0x00002db0


	//   ....[26]....
        /*0134*/ 	.word	0x00002e10


	//   ....[27]....
        /*0138*/ 	.word	0x00002e70


	//   ....[28]....
        /*013c*/ 	.word	0x00002ed0


	//   ....[29]....
        /*0140*/ 	.word	0x00002f30


	//   ....[30]....
        /*0144*/ 	.word	0x00002fb0


	//   ....[31]....
        /*0148*/ 	.word	0x00003040


	//   ....[32]....
        /*014c*/ 	.word	0x000030a0


	//   ....[33]....
        /*0150*/ 	.word	0x00003100


	//   ....[34]....
        /*0154*/ 	.word	0x00003160


	//   ....[35]....
        /*0158*/ 	.word	0x000033d0


	//   ....[36]....
        /*015c*/ 	.word	0x00003430


	//   ....[37]....
        /*0160*/ 	.word	0x00003490


	//   ....[38]....
        /*0164*/ 	.word	0x000034f0


	//   ....[39]....
        /*0168*/ 	.word	0x00003550


	//----- nvinfo : EIATTR_VRC_CTA_INIT_COUNT
	.align		4
.L_1882:
        /*016c*/ 	.byte	0x02, 0x4a
	.zero		1
	.zero		1


	//----- nvinfo : EIATTR_EXIT_INSTR_OFFSETS
	.align		4
        /*0170*/ 	.byte	0x04, 0x1c
        /*0172*/ 	.short	(.L_1884 - .L_1883)


	//   ....[0]....
.L_1883:
        /*0174*/ 	.word	0x00000150


	//   ....[1]....
        /*0178*/ 	.word	0x000015e0


	//   ....[2]....
        /*017c*/ 	.word	0x00002930


	//----- nvinfo : EIATTR_MAX_THREADS
	.align		4
.L_1884:
        /*0180*/ 	.byte	0x04, 0x05
        /*0182*/ 	.short	(.L_1886 - .L_1885)
.L_1885:
        /*0184*/ 	.word	0x00000080
        /*0188*/ 	.word	0x00000001
        /*018c*/ 	.word	0x00000001


	//----- nvinfo : EIATTR_CRS_STACK_SIZE
	.align		4
.L_1886:
        /*0190*/ 	.byte	0x04, 0x1e
        /*0192*/ 	.short	(.L_1888 - .L_1887)
.L_1887:
        /*0194*/ 	.word	0x00000000


	//----- nvinfo : EIATTR_CBANK_PARAM_SIZE
	.align		4
.L_1888:
        /*0198*/ 	.byte	0x03, 0x19
        /*019a*/ 	.short	0x00e8


	//----- nvinfo : EIATTR_PARAM_CBANK
	.align		4
        /*019c*/ 	.byte	0x04, 0x0a
        /*019e*/ 	.short	(.L_1890 - .L_1889)
	.align		4
.L_1889:
        /*01a0*/ 	.word	index@(.nv.constant0._ZN10layer_norm13ln_fwd_kernelINS_13Kernel_traitsI13__nv_bfloat16S2_fS2_fjLj512ELj1ELj4ELj1ELj16ENS_18Kernel_traits_baseILj512ES2_S2_fS2_fjLj128EEEEELb0ELb0ELb0ELb1EEEvNS_9FwdParamsE)
        /*01a4*/ 	.short	0x0380
        /*01a6*/ 	.short	0x00e8


	//----- nvinfo : EIATTR_SW_WAR
	.align		4
.L_1890:
        /*01a8*/ 	.byte	0x04, 0x36
        /*01aa*/ 	.short	(.L_1892 - .L_1891)
.L_1891:
        /*01ac*/ 	.word	0x00000008
.L_1892:


//--------------------- .nv.info._ZN10layer_norm13ln_fwd_kernelINS_13Kernel_traitsI13__nv_bfloat16S2_fS2_fjLj512ELj1ELj4ELj1ELj16ENS_18Kernel_traits_baseILj512ES2_S2_fS2_fjLj128EEEEELb0ELb0ELb1ELb0EEEvNS_9FwdParamsE --------------------------
	.section	.nv.info._ZN10layer_norm13ln_fwd_kernelINS_13Kernel_traitsI13__nv_bfloat16S2_fS2_fjLj512ELj1ELj4ELj1ELj16ENS_18Kernel_traits_baseILj512ES2_S2_fS2_fjLj128EEEEELb0ELb0ELb1ELb0EEEvNS_9FwdParamsE,"",@"SHT_CUDA_INFO"
	.sectionflags	@""
	.align	4


	//----- nvinfo : EIATTR_CUDA_API_VERSION
	.align		4
        /*0000*/ 	.byte	0x04, 0x37
        /*0002*/ 	.short	(.L_1894 - .L_1893)
.L_1893:
        /*0004*/ 	.word	0x00000082


	//----- nvinfo : EIATTR_KPARAM_INFO
	.align		4
.L_1894:
        /*0008*/ 	.byte	0x04, 0x17
        /*000a*/ 	.short	(.L_1896 - .L_1895)
.L_1895:
        /*000c*/ 	.word	0x00000000
        /*0010*/ 	.short	0x0000
        /*0012*/ 	.short	0x0000
        /*0014*/ 	.byte	0x00, 0xf0, 0xa1, 0x03


	//----- nvinfo : EIATTR_SPARSE_MMA_MASK
	.align		4
.L_1896:
        /*0018*/ 	.byte	0x03, 0x50
        /*001a*/ 	.short	0x0000


	//----- nvinfo : EIATTR_MAXREG_COUNT
	.align		4
        /*001c*/ 	.byte	0x03, 0x1b
        /*001e*/ 	.short	0x00ff


	//----- nvinfo : EIATTR_MERCURY_ISA_VERSION
	.align		4
        /*0020*/ 	.byte	0x03, 0x5f
        /*0022*/ 	.short	0x0101


	//----- nvinfo : EIATTR_COOP_GROUP_MASK_REGIDS
	.align		4
        /*0024*/ 	.byte	0x04, 0x29
        /*0026*/ 	.short	(.L_1898 - .L_1897)


	//   ....[0]....
.L_1897:
        /*0028*/ 	.word	0xffffffff


	//   ....[1]....
        /*002c*/ 	.word	0xffffffff


	//   ....[2]....
        /*0030*/ 	.word	0xffffffff


	//   ....[3]....
        /*0034*/ 	.word	0xffffffff


	//   ....[4]....
        /*0038*/ 	.word	0xffffffff


	//   ....[5]....
        /*003c*/ 	.word	0xffffffff


	//   ....[6]....
        /*0040*/ 	.word	0xffffffff


	//   ....[7]....
        /*0044*/ 	.word	0xffffffff


	//   ....[8]....
        /*0048*/ 	.word	0xffffffff


	//   ....[9]....
        /*004c*/ 	.word	0xffffffff


	//   ....[10]....
        /*0050*/ 	.word	0x0500003e


	//   ....[11]....
        /*0054*/ 	.word	0x0500003e


	//   ....[12]....
        /*0058*/ 	.word	0x0500003e


	//   ....[13]....
        /*005c*/ 	.word	0x0500003e


	//   ....[14]....
        /*0060*/ 	.word	0x0500003e


	//   ....[15]....
        /*0064*/ 	.word	0x0500003e


	//   ....[16]....
        /*0068*/ 	.word	0x0500003e


	//   ....[17]....
        /*006c*/ 	.word	0x0500003e


	//   ....[18]....
        /*0070*/ 	.word	0x0500003e


	//   ....[19]....
        /*0074*/ 	.word	0x0500003e


	//----- nvinfo : EIATTR_COOP_GROUP_INSTR_OFFSETS
	.align		4
.L_1898:
        /*0078*/ 	.byte	0x04, 0x28
        /*007a*/ 	.short	(.L_1900 - .L_1899)


	//   ....[0]....
.L_1899:
        /*007c*/ 	.word	0x000011e0


	//   ....[1]....
        /*0080*/ 	.word	0x00001200


	//   ....[2]....
        /*0084*/ 	.word	0x00001220


	//   ....[3]....
        /*0088*/ 	.word	0x00001240


	//   ....[4]....
        /*008c*/ 	.word	0x00001270


	//   ....[5]....
        /*0090*/ 	.word	0x000014b0


	//   ....[6]....
        /*0094*/ 	.word	0x000014d0


	//   ....[7]....
        /*0098*/ 	.word	0x000014f0


	//   ....[8]....
        /*009c*/ 	.word	0x00001510


	//   ....[9]....
        /*00a0*/ 	.word	0x00001530


	//   ....[10]....
        /*00a4*/ 	.word	0x00001dd0


	//   ....[11]....
        /*00a8*/ 	.word	0x00001e70


	//   ....[12]....
        /*00ac*/ 	.word	0x00001ee0


	//   ....[13]....
        /*00b0*/ 	.word	0x00001f50


	//   ....[14]....
        /*00b4*/ 	.word	0x00001fd0


	//   ....[15]....
        /*00b8*/ 	.word	0x00002260


	//   ....[16]....
        /*00bc*/ 	.word	0x000022d0


	//   ....[17]....
        /*00c0*/ 	.word	0x00002340


	//   ....[18]....
        /*00c4*/ 	.word	0x000023b0


	//   ....[19]....
        /*00c8*/ 	.word	0x00002420


	//----- nvinfo : EIATTR_VRC_CTA_INIT_COUNT
	.align		4
.L_1900:
        /*00cc*/ 	.byte	0x02, 0x4a
	.zero		1
	.zero		1


	//----- nvinfo : EIATTR_EXIT_INSTR_OFFSETS
	.align		4
        /*00d0*/ 	.byte	0x04, 0x1c
        /*00d2*/ 	.short	(.L_1902 - .L_1901)


	//   ....[0]....
.L_1901:
        /*00d4*/ 	.word	0x00000390


	//   ....[1]....
        /*00d8*/ 	.word	0x00001d60


	//----- nvinfo : EIATTR_MAX_THREADS
	.align		4
.L_1902:
        /*00dc*/ 	.byte	0x04, 0x05
        /*00de*/ 	.short	(.L_1904 - .L_1903)
.L_1903:
        /*00e0*/ 	.word	0x00000080
        /*00e4*/ 	.word	0x00000001
        /*00e8*/ 	.word	0x00000001


	//----- nvinfo : EIATTR_CRS_STACK_SIZE
	.align		4
.L_1904:
        /*00ec*/ 	.byte	0x04, 0x1e
        /*00ee*/ 	.short	(.L_1906 - .L_1905)
.L_1905:
        /*00f0*/ 	.word	0x00000000


	//----- nvinfo : EIATTR_CBANK_PARAM_SIZE
	.align		4
.L_1906:
        /*00f4*/ 	.byte	0x03, 0x19
        /*00f6*/ 	.short	0x00e8


	//----- nvinfo : EIATTR_PARAM_CBANK
	.align		4
        /*00f8*/ 	.byte	0x04, 0x0a
        /*00fa*/ 	.short	(.L_1908 - .L_1907)
	.align		4
.L_1907:
        /*00fc*/ 	.word	index@(.nv.constant0._ZN10layer_norm13ln_fwd_kernelINS_13Kernel_traitsI13__nv_bfloat16S2_fS2_fjLj512ELj1ELj4ELj1ELj16ENS_18Kernel_traits_baseILj512ES2_S2_fS2_fjLj128EEEEELb0ELb0ELb1ELb0EEEvNS_9FwdParamsE)
        /*0100*/ 	.short	0x0380
        /*0102*/ 	.short	0x00e8


	//----- nvinfo : EIATTR_SW_WAR
	.align		4
.L_1908:
        /*0104*/ 	.byte	0x04, 0x36
        /*0106*/ 	.short	(.L_1910 - .L_1909)
.L_1909:
        /*0108*/ 	.word	0x00000008
.L_1910:


//--------------------- .nv.info._ZN10layer_norm13ln_fwd_kernelINS_13Kernel_traitsI13__nv_bfloat16S2_fS2_fjLj512ELj1ELj4ELj1ELj16ENS_18Kernel_traits_baseILj512ES2_S2_fS2_fjLj128EEEEELb0ELb0ELb1ELb1EEEvNS_9FwdParamsE --------------------------
	.section	.nv.info._ZN10layer_norm13ln_fwd_kernelINS_13Kernel_traitsI13__nv_bfloat16S2_fS2_fjLj512ELj1ELj4ELj1ELj16ENS_18Kernel_traits_baseILj512ES2_S2_fS2_fjLj128EEEEELb0ELb0ELb1ELb1EEEvNS_9FwdParamsE,"",@"SHT_CUDA_INFO"
	.sectionflags	@""
	.align	4


	//----- nvinfo : EIATTR_CUDA_API_VERSION
	.align		4
        /*0000*/ 	.byte	0x04, 0x37
        /*0002*/ 	.short	(.L_1912 - .L_1911)
.L_1911:
        /*0004*/ 	.word	0x00000082


	//----- nvinfo : EIATTR_KPARAM_INFO
	.align		4
.L_1912:
        /*0008*/ 	.byte	0x04, 0x17
        /*000a*/ 	.short	(.L_1914 - .L_1913)
.L_1913:
        /*000c*/ 	.word	0x00000000
        /*0010*/ 	.short	0x0000
        /*0012*/ 	.short	0x0000
        /*0014*/ 	.byte	0x00, 0xf0, 0xa1, 0x03


	//----- nvinfo : EIATTR_SPARSE_MMA_MASK
	.align		4
.L_1914:
        /*0018*/ 	.byte	0x03, 0x50
        /*001a*/ 	.short	0x0000


	//----- nvinfo : EIATTR_MAXREG_COUNT
	.align		4
        /*001c*/ 	.byte	0x03, 0x1b
        /*001e*/ 	.short	0x00ff


	//----- nvinfo : EIATTR_MERCURY_ISA_VERSION
	.align		4
        /*0020*/ 	.byte	0x03, 0x5f
        /*0022*/ 	.short	0x0101


	//----- nvinfo : EIATTR_COOP_GROUP_MASK_REGIDS
	.align		4
        /*0024*/ 	.byte	0x04, 0x29
        /*0026*/ 	.short	(.L_1916 - .L_1915)


	//   ....[0]....
.L_1915:
        /*0028*/ 	.word	0xffffffff


	//   ....[1]....
        /*002c*/ 	.word	0xffffffff


	//   ....[2]....
        /*0030*/ 	.word	0xffffffff


	//   ....[3]....
        /*0034*/ 	.word	0xffffffff


	//   ....[4]....
        /*0038*/ 	.word	0xffffffff


	//   ....[5]....
        /*003c*/ 	.word	0xffffffff


	//   ....[6]....
        /*0040*/ 	.word	0xffffffff


	//   ....[7]....
        /*0044*/ 	.word	0xffffffff


	//   ....[8]....
        /*0048*/ 	.word	0xffffffff


	//   ....[9]....
        /*004c*/ 	.word	0xffffffff


	//   ....[10]....
        /*0050*/ 	.word	0x05000033


	//   ....[11]....
        /*0054*/ 	.word	0x05000033


	//   ....[12]....
        /*0058*/ 	.word	0x05000033


	//   ....[13]....
        /*005c*/ 	.word	0x05000033


	//   ....[14]....
        /*0060*/ 	.word	0x05000033


	//   ....[15]....
        /*0064*/ 	.word	0x05000033


	//   ....[16]....
        /*0068*/ 	.word	0x05000033


	//   ....[17]....
        /*006c*/ 	.word	0x05000033


	//   ....[18]....
        /*0070*/ 	.word	0x05000033


	//   ....[19]....
        /*0074*/ 	.word	0x05000033


	//----- nvinfo : EIATTR_COOP_GROUP_INSTR_OFFSETS
	.align		4
.L_1916:
        /*0078*/ 	.byte	0x04, 0x28
        /*007a*/ 	.short	(.L_1918 - .L_1917)


	//   ....[0]....
.L_1917:
        /*007c*/ 	.word	0x00000f90


	//   ....[1]....
        /*0080*/ 	.word	0x00000fb0


	//   ....[2]....
        /*0084*/ 	.word	0x00000fd0


	//   ....[3]....
        /*0088*/ 	.word	0x00000ff0


	//   ....[4]....
        /*008c*/ 	.word	0x00001020


	//   ....[5]....
        /*0090*/ 	.word	0x00001250


	//   ....[6]....
        /*0094*/ 	.word	0x00001270


	//   ....[7]....
        /*0098*/ 	.word	0x00001290


	//   ....[8]....
        /*009c*/ 	.word	0x000012b0


	//   ....[9]....
        /*00a0*/ 	.word	0x000012d0


	//   ....[10]....
        /*00a4*/ 	.word	0x00001b50


	//   ....[11]....
        /*00a8*/ 	.word	0x00001bf0


	//   ....[12]....
        /*00ac*/ 	.word	0x00001c60


	//   ....[13]....
        /*00b0*/ 	.word	0x00001cd0


	//   ....[14]....
        /*00b4*/ 	.word	0x00001d50


	//   ....[15]....
        /*00b8*/ 	.word	0x00001fe0


	//   ....[16]....
        /*00bc*/ 	.word	0x00002050


	//   ....[17]....
        /*00c0*/ 	.word	0x000020c0


	//   ....[18]....
        /*00c4*/ 	.word	0x00002130


	//   ....[19]....
        /*00c8*/ 	.word	0x000021a0


	//----- nvinfo : EIATTR_VRC_CTA_INIT_COUNT
	.align		4
.L_1918:
        /*00cc*/ 	.byte	0x02, 0x4a
	.zero		1
	.zero		1


	//----- nvinfo : EIATTR_EXIT_INSTR_OFFSETS
	.align		4
        /*00d0*/ 	.byte	0x04, 0x1c
        /*00d2*/ 	.short	(.L_1920 - .L_1919)


	//   ....[0]....
.L_1919:
        /*00d4*/ 	.word	0x00000200


	//   ....[1]....
        /*00d8*/ 	.word	0x00001ae0


	//----- nvinfo : EIATTR_MAX_THREADS
	.align		4
.L_1920:
        /*00dc*/ 	.byte	0x04, 0x05
        /*00de*/ 	.short	(.L_1922 - .L_1921)
.L_1921:
        /*00e0*/ 	.word	0x00000080
        /*00e4*/ 	.word	0x00000001
        /*00e8*/ 	.word	0x00000001


	//----- nvinfo : EIATTR_CRS_STACK_SIZE
	.align		4
.L_1922:
        /*00ec*/ 	.byte	0x04, 0x1e
        /*00ee*/ 	.short	(.L_1924 - .L_1923)
.L_1923:
        /*00f0*/ 	.word	0x00000000


	//----- nvinfo : EIATTR_CBANK_PARAM_SIZE
	.align		4
.L_1924:
        /*00f4*/ 	.byte	0x03, 0x19
        /*00f6*/ 	.short	0x00e8


	//----- nvinfo : EIATTR_PARAM_CBANK
	.align		4
        /*00f8*/ 	.byte	0x04, 0x0a
        /*00fa*/ 	.short	(.L_1926 - .L_1925)
	.align		4
.L_1925:
        /*00fc*/ 	.word	index@(.nv.constant0._ZN10layer_norm13ln_fwd_kernelINS_13Kernel_traitsI13__nv_bfloat16S2_fS2_fjLj512ELj1ELj4ELj1ELj16ENS_18Kernel_traits_baseILj512ES2_S2_fS2_fjLj128EEEEELb0ELb0ELb1ELb1EEEvNS_9FwdParamsE)
        /*0100*/ 	.short	0x0380
        /*0102*/ 	.short	0x00e8


	//----- nvinfo : EIATTR_SW_WAR
	.align		4
.L_1926:
        /*0104*/ 	.byte	0x04, 0x36
        /*0106*/ 	.short	(.L_1928 - .L_1927)
.L_1927:
        /*0108*/ 	.word	0x00000008
.L_1928:


//--------------------- .nv.info._ZN10layer_norm13ln_fwd_kernelINS_13Kernel_traitsI13__nv_bfloat16S2_fS2_fjLj512ELj1ELj4ELj1ELj16ENS_18Kernel_traits_baseILj512ES2_S2_fS2_fjLj128EEEEELb0ELb1ELb0ELb0EEEvNS_9FwdParamsE --------------------------
	.section	.nv.info._ZN10layer_norm13ln_fwd_kernelINS_13Kernel_traitsI13__nv_bfloat16S2_fS2_fjLj512ELj1ELj4ELj1ELj16ENS_18Kernel_traits_baseILj512ES2_S2_fS2_fjLj128EEEEELb0ELb1ELb0ELb0EEEvNS_9FwdParamsE,"",@"SHT_CUDA_INFO"
	.sectionflags	@""
	.align	4


	//----- nvinfo : EIATTR_CUDA_API_VERSION
	.align		4
        /*0000*/ 	.byte	0x04, 0x37
        /*0002*/ 	.short	(.L_1930 - .L_1929)
.L_1929:
        /*0004*/ 	.word	0x00000082


	//----- nvinfo : EIATTR_KPARAM_INFO
	.align		4
.L_1930:
        /*0008*/ 	.byte	0x04, 0x17
        /*000a*/ 	.short	(.L_1932 - .L_1931)
.L_1931:
        /*000c*/ 	.word	0x00000000
        /*0010*/ 	.short	0x0000
        /*0012*/ 	.short	0x0000
        /*0014*/ 	.byte	0x00, 0xf0, 0xa1, 0x03


	//----- nvinfo : EIATTR_SPARSE_MMA_MASK
	.align		4
.L_1932:
        /*0018*/ 	.byte	0x03, 0x50
        /*001a*/ 	.short	0x0000


	//----- nvinfo : EIATTR_MAXREG_COUNT
	.align		4
        /*001c*/ 	.byte	0x03, 0x1b
        /*001e*/ 	.short	0x00ff


	//----- nvinfo : EIATTR_MERCURY_ISA_VERSION
	.align		4
        /*0020*/ 	.byte	0x03, 0x5f
        /*0022*/ 	.short	0x0101


	//----- nvinfo : EIATTR_COOP_GROUP_MASK_REGIDS
	.align		4
        /*0024*/ 	.byte	0x04, 0x29
        /*0026*/ 	.short	(.L_1934 - .L_1933)


	//   ....[0]....
.L_1933:
        /*0028*/ 	.word	0xffffffff


	//   ....[1]....
        /*002c*/ 	.word	0xffffffff


	//   ....[2]....
        /*0030*/ 	.word	0xffffffff


	//   ....[3]....
        /*0034*/ 	.word	0xffffffff


	//   ....[4]....
        /*0038*/ 	.word	0xffffffff


	//   ....[5]....
        /*003c*/ 	.word	0xffffffff


	//   ....[6]....
        /*0040*/ 	.word	0xffffffff


	//   ....[7]....
        /*0044*/ 	.word	0xffffffff


	//   ....[8]....
        /*0048*/ 	.word	0xffffffff


	//   ....[9]....
        /*004c*/ 	.word	0xffffffff


	//   ....[10]....
        /*0050*/ 	.word	0x05000056


	//   ....[11]....
        /*0054*/ 	.word	0x05000056


	//   ....[12]....
        /*0058*/ 	.word	0x05000056


	//   ....[13]....
        /*005c*/ 	.word	0x05000056


	//   ....[14]....
        /*0060*/ 	.word	0x05000056


	//   ....[15]....
        /*0064*/ 	.word	0x05000056


	//   ....[16]....
        /*0068*/ 	.word	0x05000056


	//   ....[17]....
        /*006c*/ 	.word	0x05000056


	//   ....[18]....
        /*0070*/ 	.word	0x05000056


	//   ....[19]....
        /*0074*/ 	.word	0x05000056


	//----- nvinfo : EIATTR_COOP_GROUP_INSTR_OFFSETS
	.align		4
.L_1934:
        /*0078*/ 	.byte	0x04, 0x28
        /*007a*/ 	.short	(.L_1936 - .L_1935)


	//   ....[0]....
.L_1935:
        /*007c*/ 	.word	0x000013b0


	//   ....[1]....
        /*0080*/ 	.word	0x000013e0


	//   ....[2]....
        /*0084*/ 	.word	0x00001400


	//   ....[3]....
        /*0088*/ 	.word	0x00001420


	//   ....[4]....
        /*008c*/ 	.word	0x00001440


	//   ....[5]....
        /*0090*/ 	.word	0x00001680


	//   ....[6]....
        /*0094*/ 	.word	0x000016a0


	//   ....[7]....
        /*0098*/ 	.word	0x000016c0


	//   ....[8]....
        /*009c*/ 	.word	0x000016e0


	//   ....[9]....
        /*00a0*/ 	.word	0x00001700


	//   ....[10]....
        /*00a4*/ 	.word	0x00001ef0


	//   ....[11]....
        /*00a8*/ 	.word	0x00001fa0


	//   ....[12]....
        /*00ac*/ 	.word	0x00002010


	//   ....[13]....
        /*00b0*/ 	.word	0x00002080


	//   ....[14]....
        /*00b4*/ 	.word	0x000020f0


	//   ....[15]....
        /*00b8*/ 	.word	0x00002380


	//   ....[16]....
        /*00bc*/ 	.word	0x000023f0


	//   ....[17]....
        /*00c0*/ 	.word	0x00002460


	//   ....[18]....
        /*00c4*/ 	.word	0x000024d0


	//   ....[19]....
        /*00c8*/ 	.word	0x00002540


	//----- nvinfo : EIATTR_VRC_CTA_INIT_COUNT
	.align		4
.L_1936:
        /*00cc*/ 	.byte	0x02, 0x4a
	.zero		1
	.zero		1


	//----- nvinfo : EIATTR_EXIT_INSTR_OFFSETS
	.align		4
        /*00d0*/ 	.byte	0x04, 0x1c
        /*00d2*/ 	.short	(.L_1938 - .L_1937)


	//   ....[0]....
.L_1937:
        /*00d4*/ 	.word	0x00000450


	//   ....[1]....
        /*00d8*/ 	.word	0x00001e80


	//----- nvinfo : EIATTR_MAX_THREADS
	.align		4
.L_1938:
        /*00dc*/ 	.byte	0x04, 0x05
        /*00de*/ 	.short	(.L_1940 - .L_1939)
.L_1939:
        /*00e0*/ 	.word	0x00000080
        /*00e4*/ 	.word	0x00000001
        /*00e8*/ 	.word	0x00000001


	//----- nvinfo : EIATTR_CRS_STACK_SIZE
	.align		4
.L_1940:
        /*00ec*/ 	.byte	0x04, 0x1e
        /*00ee*/ 	.short	(.L_1942 - .L_1941)
.L_1941:
        /*00f0*/ 	.word	0x00000000


	//----- nvinfo : EIATTR_CBANK_PARAM_SIZE
	.align		4
.L_1942:
        /*00f4*/ 	.byte	0x03, 0x19
        /*00f6*/ 	.short	0x00e8


	//----- nvinfo : EIATTR_PARAM_CBANK
	.align		4
        /*00f8*/ 	.byte	0x04, 0x0a
        /*00fa*/ 	.short	(.L_1944 - .L_1943)
	.align		4
.L_1943:
        /*00fc*/ 	.word	index@(.nv.constant0._ZN10layer_norm13ln_fwd_kernelINS_13Kernel_traitsI13__nv_bfloat16S2_fS2_fjLj512ELj1ELj4ELj1ELj16ENS_18Kernel_traits_baseILj512ES2_S2_fS2_fjLj128EEEEELb0ELb1ELb0ELb0EEEvNS_9FwdParamsE)
        /*0100*/ 	.short	0x0380
        /*0102*/ 	.short	0x00e8


	//----- nvinfo : EIATTR_SW_WAR
	.align		4
.L_1944:
        /*0104*/ 	.byte	0x04, 0x36
        /*0106*/ 	.short	(.L_1946 - .L_1945)
.L_1945:
        /*0108*/ 	.word	0x00000008
.L_1946:


//--------------------- .nv.info._ZN10layer_norm13ln_fwd_kernelINS_13Kernel_traitsI13__nv_bfloat16S2_fS2_fjLj512ELj1ELj4ELj1ELj16ENS_18Kernel_traits_baseILj512ES2_S2_fS2_fjLj128EEEEELb0ELb1ELb0ELb1EEEvNS_9FwdParamsE --------------------------
	.section	.nv.info._ZN10layer_norm13ln_fwd_kernelINS_13Kernel_traitsI13__nv_bfloat16S2_fS2_fjLj512ELj1ELj4ELj1ELj16ENS_18Kernel_traits_baseILj512ES2_S2_fS2_fjLj128EEEEELb0ELb1ELb0ELb1EEEvNS_9FwdParamsE,"",@"SHT_CUDA_INFO"
	.sectionflags	@""
	.align	4


	//----- nvinfo : EIATTR_CUDA_API_VERSION
	.align		4
        /*0000*/ 	.byte	0x04, 0x37
        /*0002*/ 	.short	(.L_1948 - .L_1947)
.L_1947:
        /*0004*/ 	.word	0x00000082


	//----- nvinfo : EIATTR_KPARAM_INFO
	.align		4
.L_1948:
        /*0008*/ 	.byte	0x04, 0x17
        /*000a*/ 	.short	(.L_1950 - .L_1949)
.L_1949:
        /*000c*/ 	.word	0x00000000
        /*0010*/ 	.short	0x0000
        /*0012*/ 	.short	0x0000
        /*0014*/ 	.byte	0x00, 0xf0, 0xa1, 0x03


	//----- nvinfo : EIATTR_SPARSE_MMA_MASK
	.align		4
.L_1950:
        /*0018*/ 	.byte	0x03, 0x50
        /*001a*/ 	.short	0x0000


	//----- nvinfo : EIATTR_MAXREG_COUNT
	.align		4
        /*001c*/ 	.byte	0x03, 0x1b
        /*001e*/ 	.short	0x00ff


	//----- nvinfo : EIATTR_MERCURY_ISA_VERSION
	.align		4
        /*0020*/ 	.byte	0x03, 0x5f
        /*0022*/ 	.short	0x0101


	//----- nvinfo : EIATTR_COOP_GROUP_MASK_REGIDS
	.align		4
        /*0024*/ 	.byte	0x04, 0x29
        /*0026*/ 	.short	(.L_1952 - .L_1951)


	//   ....[0]....
.L_1951:
        /*0028*/ 	.word	0xffffffff


	//   ....[1]....
        /*002c*/ 	.word	0xffffffff


	//   ....[2]....
        /*0030*/ 	.word	0xffffffff


	//   ....[3]....
        /*0034*/ 	.word	0xffffffff


	//   ....[4]....
        /*0038*/ 	.word	0xffffffff


	//   ....[5]....
        /*003c*/ 	.word	0xffffffff


	//   ....[6]....
        /*0040*/ 	.word	0xffffffff


	//   ....[7]....
        /*0044*/ 	.word	0xffffffff


	//   ....[8]....
        /*0048*/ 	.word	0xffffffff


	//   ....[9]....
        /*004c*/ 	.word	0xffffffff


	//   ....[10]....
        /*0050*/ 	.word	0x05000055


	//   ....[11]....
        /*0054*/ 	.word	0x05000055


	//   ....[12]....
        /*0058*/ 	.word	0x05000055


	//   ....[13]....
        /*005c*/ 	.word	0x05000055


	//   ....[14]....
        /*0060*/ 	.word	0x05000055


	//   ....[15]....
        /*0064*/ 	.word	0x05000055


	//   ....[16]....
        /*0068*/ 	.word	0x05000055


	//   ....[17]....
        /*006c*/ 	.word	0x05000055


	//   ....[18]....
        /*0070*/ 	.word	0x05000055


	//   ....[19]....
        /*0074*/ 	.word	0x05000055


	//----- nvinfo : EIATTR_COOP_GROUP_INSTR_OFFSETS
	.align		4
.L_1952:
        /*0078*/ 	.byte	0x04, 0x28
        /*007a*/ 	.short	(.L_1954 - .L_1953)


	//   ....[0]....
.L_1953:
        /*007c*/ 	.word	0x000013d0


	//   ....[1]....
        /*0080*/ 	.word	0x000013f0


	//   ....[2]....
        /*0084*/ 	.word	0x00001420


	//   ....[3]....
        /*0088*/ 	.word	0x00001440


	//   ....[4]....
        /*008c*/ 	.word	0x00001460


	//   ....[5]....
        /*0090*/ 	.word	0x00001690


	//   ....[6]....
        /*0094*/ 	.word	0x000016b0


	//   ....[7]....
        /*0098*/ 	.word	0x000016d0


	//   ....[8]....
        /*009c*/ 	.word	0x000016f0


	//   ....[9]....
        /*00a0*/ 	.word	0x00001710


	//   ....[10]....
        /*00a4*/ 	.word	0x00001c70


	//   ....[11]....
        /*00a8*/ 	.word	0x00001d10


	//   ....[12]....
        /*00ac*/ 	.word	0x00001d90


	//   ....[13]....
        /*00b0*/ 	.word	0x00001e00


	//   ....[14]....
        /*00b4*/ 	.word	0x00001e70


	//   ....[15]....
        /*00b8*/ 	.word	0x000020e0


	//   ....[16]....
        /*00bc*/ 	.word	0x00002150


	//   ....[17]....
        /*00c0*/ 	.word	0x000021c0


	//   ....[18]....
        /*00c4*/ 	.word	0x00002230


	//   ....[19]....
        /*00c8*/ 	.word	0x000022a0


	//----- nvinfo : EIATTR_VRC_CTA_INIT_COUNT
	.align		4
.L_1954:
        /*00cc*/ 	.byte	0x02, 0x4a
	.zero		1
	.zero		1


	//----- nvinfo : EIATTR_EXIT_INSTR_OFFSETS
	.align		4
        /*00d0*/ 	.byte	0x04, 0x1c
        /*00d2*/ 	.short	(.L_1956 - .L_1955)


	//   ....[0]....
.L_1955:
        /*00d4*/ 	.word	0x00000330


	//   ....[1]....
        /*00d8*/ 	.word	0x00001c00


	//----- nvinfo : EIATTR_MAX_THREADS
	.align		4
.L_1956:
        /*00dc*/ 	.byte	0x04, 0x05
        /*00de*/ 	.short	(.L_1958 - .L_1957)
.L_1957:
        /*00e0*/ 	.word	0x00000080
        /*00e4*/ 	.word	0x00000001
        /*00e8*/ 	.word	0x00000001


	//----- nvinfo : EIATTR_CRS_STACK_SIZE
	.align		4
.L_1958:
        /*00ec*/ 	.byte	0x04, 0x1e
        /*00ee*/ 	.short	(.L_1960 - .L_1959)
.L_1959:
        /*00f0*/ 	.word	0x00000000


	//----- nvinfo : EIATTR_CBANK_PARAM_SIZE
	.align		4
.L_1960:
        /*00f4*/ 	.byte	0x03, 0x19
        /*00f6*/ 	.short	0x00e8


	//----- nvinfo : EIATTR_PARAM_CBANK
	.align		4
        /*00f8*/ 	.byte	0x04, 0x0a
        /*00fa*/ 	.short	(.L_1962 - .L_1961)
	.align		4
.L_1961:
        /*00fc*/ 	.word	index@(.nv.constant0._ZN10layer_norm13ln_fwd_kernelINS_13Kernel_traitsI13__nv_bfloat16S2_fS2_fjLj512ELj1ELj4ELj1ELj16ENS_18Kernel_traits_baseILj512ES2_S2_fS2_fjLj128EEEEELb0ELb1ELb0ELb1EEEvNS_9FwdParamsE)
        /*0100*/ 	.short	0x0380
        /*0102*/ 	.short	0x00e8


	//----- nvinfo : EIATTR_SW_WAR
	.align		4
.L_1962:
        /*0104*/ 	.byte	0x04, 0x36
        /*0106*/ 	.short	(.L_1964 - .L_1963)
.L_1963:
        /*0108*/ 	.word	0x00000008
.L_1964:


//--------------------- .nv.info._ZN10layer_norm13ln_fwd_kernelINS_13Kernel_traitsI13__nv_bfloat16S2_fS2_fjLj512ELj1ELj4ELj1ELj16ENS_18Kernel_traits_baseILj512ES2_S2_fS2_fjLj128EEEEELb0ELb1ELb1ELb0EEEvNS_9FwdParamsE --------------------------
	.section	.nv.info._ZN10layer_norm13ln_fwd_kernelINS_13Kernel_traitsI13__nv_bfloat16S2_fS2_fjLj512ELj1ELj4ELj1ELj16ENS_18Kernel_traits_baseILj512ES2_S2_fS2_fjLj128EEEEELb0ELb1ELb1ELb0EEEvNS_9FwdParamsE,"",@"SHT_CUDA_INFO"
	.sectionflags	@""
	.align	4


	//----- nvinfo : EIATTR_CUDA_API_VERSION
	.align		4
        /*0000*/ 	.byte	0x04, 0x37
        /*0002*/ 	.short	(.L_1966 - .L_1965)
.L_1965:
        /*0004*/ 	.word	0x00000082


	//----- nvinfo : EIATTR_KPARAM_INFO
	.align		4
.L_1966:
        /*0008*/ 	.byte	0x04, 0x17
        /*000a*/ 	.short	(.L_1968 - .L_1967)
.L_1967:
        /*000c*/ 	.word	0x00000000
        /*0010*/ 	.short	0x0000
        /*0012*/ 	.short	0x0000
        /*0014*/ 	.byte	0x00, 0xf0, 0xa1, 0x03


	//----- nvinfo : EIATTR_SPARSE_MMA_MASK
	.align		4
.L_1968:
        /*0018*/ 	.byte	0x03, 0x50
        /*001a*/ 	.short	0x0000


	//----- nvinfo : EIATTR_MAXREG_COUNT
	.align		4
        /*001c*/ 	.byte	0x03, 0x1b
        /*001e*/ 	.short	0x00ff


	//----- nvinfo : EIATTR_MERCURY_ISA_VERSION
	.align		4
        /*0020*/ 	.byte	0x03, 0x5f
        /*0022*/ 	.short	0x0101


	//----- nvinfo : EIATTR_COOP_GROUP_MASK_REGIDS
	.align		4
        /*0024*/ 	.byte	0x04, 0x29
        /*0026*/ 	.short	(.L_1970 - .L_1969)


	//   ....[0]....
.L_1969:
        /*0028*/ 	.word	0xffffffff


	//   ....[1]....
        /*002c*/ 	.word	0xffffffff


	//   ....[2]....
        /*0030*/ 	.word	0xffffffff


	//   ....[3]....
        /*0034*/ 	.word	0xffffffff


	//   ....[4]....
        /*0038*/ 	.word	0xffffffff


	//   ....[5]....
        /*003c*/ 	.word	0xffffffff


	//   ....[6]....
        /*0040*/ 	.word	0xffffffff


	//   ....[7]....
        /*0044*/ 	.word	0xffffffff


	//   ....[8]....
        /*0048*/ 	.word	0xffffffff


	//   ....[9]....
        /*004c*/ 	.word	0xffffffff


	//   ....[10]....
        /*0050*/ 	.word	0x05000043


	//   ....[11]....
        /*0054*/ 	.word	0x05000043


	//   ....[12]....
        /*0058*/ 	.word	0x05000043


	//   ....[13]....
        /*005c*/ 	.word	0x05000043


	//   ....[14]....
        /*0060*/ 	.word	0x05000043


	//   ....[15]....
        /*0064*/ 	.word	0x05000043


	//   ....[16]....
        /*0068*/ 	.word	0x05000043


	//   ....[17]....
        /*006c*/ 	.word	0x05000043


	//   ....[18]....
        /*0070*/ 	.word	0x05000043


	//   ....[19]....
        /*0074*/ 	.word	0x05000043


	//----- nvinfo : EIATTR_COOP_GROUP_INSTR_OFFSETS
	.align		4
.L_1970:
        /*0078*/ 	.byte	0x04, 0x28
        /*007a*/ 	.short	(.L_1972 - .L_1971)


	//   ....[0]....
.L_1971:
        /*007c*/ 	.word	0x00001890


	//   ....[1]....
        /*0080*/ 	.word	0x000018c0


	//   ....[2]....
        /*0084*/ 	.word	0x000018e0


	//   ....[3]....
        /*0088*/ 	.word	0x00001900


	//   ....[4]....
        /*008c*/ 	.word	0x00001920


	//   ....[5]....
        /*0090*/ 	.word	0x00001b60


	//   ....[6]....
        /*0094*/ 	.word	0x00001b80


	//   ....[7]....
        /*0098*/ 	.word	0x00001ba0


	//   ....[8]....
        /*009c*/ 	.word	0x00001bc0


	//   ....[9]....
        /*00a0*/ 	.word	0x00001be0


	//   ....[10]....
        /*00a4*/ 	.word	0x00002440


	//   ....[11]....
        /*00a8*/ 	.word	0x000024d0


	//   ....[12]....
        /*00ac*/ 	.word	0x00002530


	//   ....[13]....
        /*00b0*/ 	.word	0x00002590


	//   ....[14]....
        /*00b4*/ 	.word	0x000025f0


	//   ....[15]....
        /*00b8*/ 	.word	0x00002880


	//   ....[16]....
        /*00bc*/ 	.word	0x000028e0


	//   ....[17]....
        /*00c0*/ 	.word	0x00002930


	//   ....[18]....
        /*00c4*/ 	.word	0x00002990


	//   ....[19]....
        /*00c8*/ 	.word	0x000029f0


	//----- nvinfo : EIATTR_VRC_CTA_INIT_COUNT
	.align		4
.L_1972:
        /*00cc*/ 	.byte	0x02, 0x4a
	.zero		1
	.zero		1


	//----- nvinfo : EIATTR_EXIT_INSTR_OFFSETS
	.align		4
        /*00d0*/ 	.byte	0x04, 0x1c
        /*00d2*/ 	.short	(.L_1974 - .L_1973)


	//   ....[0]....
.L_1973:
        /*00d4*/ 	.word	0x00000450


	//   ....[1]....
        /*00d8*/ 	.word	0x000023d0


	//----- nvinfo : EIATTR_MAX_THREADS
	.align		4
.L_1974:
        /*00dc*/ 	.byte	0x04, 0x05
        /*00de*/ 	.short	(.L_1976 - .L_1975)
.L_1975:
        /*00e0*/ 	.word	0x00000080
        /*00e4*/ 	.word	0x00000001
        /*00e8*/ 	.word	0x00000001


	//----- nvinfo : EIATTR_CRS_STACK_SIZE
	.align		4
.L_1976:
        /*00ec*/ 	.byte	0x04, 0x1e
        /*00ee*/ 	.short	(.L_1978 - .L_1977)
.L_1977:
        /*00f0*/ 	.word	0x00000000


	//----- nvinfo : EIATTR_CBANK_PARAM_SIZE
	.align		4
.L_1978:
        /*00f4*/ 	.byte	0x03, 0x19
        /*00f6*/ 	.short	0x00e8


	//----- nvinfo : EIATTR_PARAM_CBANK
	.align		4
        /*00f8*/ 	.byte	0x04, 0x0a
        /*00fa*/ 	.short	(.L_1980 - .L_1979)
	.align		4
.L_1979:
        /*00fc*/ 	.word	index@(.nv.constant0._ZN10layer_norm13ln_fwd_kernelINS_13Kernel_traitsI13__nv_bfloat16S2_fS2_fjLj512ELj1ELj4ELj1ELj16ENS_18Kernel_traits_baseILj512ES2_S2_fS2_fjLj128EEEEELb0ELb1ELb1ELb0EEEvNS_9FwdParamsE)
        /*0100*/ 	.short	0x0380
        /*0102*/ 	.short	0x00e8


	//----- nvinfo : EIATTR_SW_WAR
	.align		4
.L_1980:
        /*0104*/ 	.byte	0x04, 0x36
        /*0106*/ 	.short	(.L_1982 - .L_1981)
.L_1981:
        /*0108*/ 	.word	0x00000008
.L_1982:


//--------------------- .nv.info._ZN10layer_norm13ln_fwd_kernelINS_13Kernel_traitsI13__nv_bfloat16S2_fS2_fjLj512ELj1ELj4ELj1ELj16ENS_18Kernel_traits_baseILj512ES2_S2_fS2_fjLj128EEEEELb0ELb1ELb1ELb1EEEvNS_9FwdParamsE --------------------------
	.section	.nv.info._ZN10layer_norm13ln_fwd_kernelINS_13Kernel_traitsI13__nv_bfloat16S2_fS2_fjLj512ELj1ELj4ELj1ELj16ENS_18Kernel_traits_baseILj512ES2_S2_fS2_fjLj128EEEEELb0ELb1ELb1ELb1EEEvNS_9FwdParamsE,"",@"SHT_CUDA_INFO"
	.sectionflags	@""
	.align	4


	//----- nvinfo : EIATTR_CUDA_API_VERSION
	.align		4
        /*0000*/ 	.byte	0x04, 0x37
        /*0002*/ 	.short	(.L_1984 - .L_1983)
.L_1983:
        /*0004*/ 	.word	0x00000082


	//----- nvinfo : EIATTR_KPARAM_INFO
	.align		4
.L_1984:
        /*0008*/ 	.byte	0x04, 0x17
        /*000a*/ 	.short	(.L_1986 - .L_1985)
.L_1985:
        /*000c*/ 	.word	0x00000000
        /*0010*/ 	.short	0x0000
        /*0012*/ 	.short	0x0000
        /*0014*/ 	.byte	0x00, 0xf0, 0xa1, 0x03


	//----- nvinfo : EIATTR_SPARSE_MMA_MASK
	.align		4
.L_1986:
        /*0018*/ 	.byte	0x03, 0x50
        /*001a*/ 	.short	0x0000


	//----- nvinfo : EIATTR_MAXREG_COUNT
	.align		4
        /*001c*/ 	.byte	0x03, 0x1b
        /*001e*/ 	.short	0x00ff


	//----- nvinfo : EIATTR_MERCURY_ISA_VERSION
	.align		4
        /*0020*/ 	.byte	0x03, 0x5f
        /*0022*/ 	.short	0x0101


	//----- nvinfo : EIATTR_COOP_GROUP_MASK_REGIDS
	.align		4
        /*0024*/ 	.byte	0x04, 0x29
        /*0026*/ 	.short	(.L_1988 - .L_1987)


	//   ....[0]....
.L_1987:
        /*0028*/ 	.word	0xffffffff


	//   ....[1]....
        /*002c*/ 	.word	0xffffffff


	//   ....[2]....
        /*0030*/ 	.word	0xffffffff


	//   ....[3]....
        /*0034*/ 	.word	0xffffffff


	//   ....[4]....
        /*0038*/ 	.word	0xffffffff


	//   ....[5]....
        /*003c*/ 	.word	0xffffffff


	//   ....[6]....
        /*0040*/ 	.word	0xffffffff


	//   ....[7]....
        /*0044*/ 	.word	0xffffffff


	//   ....[8]....
        /*0048*/ 	.word	0xffffffff


	//   ....[9]....
        /*004c*/ 	.word	0xffffffff


	//   ....[10]....
        /*0050*/ 	.word	0x05000039


	//   ....[11]....
        /*0054*/ 	.word	0x05000039


	//   ....[12]....
        /*0058*/ 	.word	0x05000039


	//   ....[13]....
        /*005c*/ 	.word	0x05000039


	//   ....[14]....
        /*0060*/ 	.word	0x05000039


	//   ....[15]....
        /*0064*/ 	.word	0x05000039


	//   ....[16]....
        /*0068*/ 	.word	0x05000039


	//   ....[17]....
        /*006c*/ 	.word	0x05000039


	//   ....[18]....
        /*0070*/ 	.word	0x05000039


	//   ....[19]....
        /*0074*/ 	.word	0x05000039


	//----- nvinfo : EIATTR_COOP_GROUP_INSTR_OFFSETS
	.align		4
.L_1988:
        /*0078*/ 	.byte	0x04, 0x28
        /*007a*/ 	.short	(.L_1990 - .L_1989)


	//   ....[0]....
.L_1989:
        /*007c*/ 	.word	0x000016a0


	//   ....[1]....
        /*0080*/ 	.word	0x000016c0


	//   ....[2]....
        /*0084*/ 	.word	0x000016e0


	//   ....[3]....
        /*0088*/ 	.word	0x00001700


	//   ....[4]....
        /*008c*/ 	.word	0x00001730


	//   ....[5]....
        /*0090*/ 	.word	0x00001960


	//   ....[6]....
        /*0094*/ 	.word	0x00001980


	//   ....[7]....
        /*0098*/ 	.word	0x000019a0


	//   ....[8]....
        /*009c*/ 	.word	0x000019c0


	//   ....[9]....
        /*00a0*/ 	.word	0x000019e0


	//   ....[10]....
        /*00a4*/ 	.word	0x00002280


	//   ....[11]....
        /*00a8*/ 	.word	0x00002300


	//   ....[12]....
        /*00ac*/ 	.word	0x00002380


	//   ....[13]....
        /*00b0*/ 	.word	0x00002400


	//   ....[14]....
        /*00b4*/ 	.word	0x00002480


	//   ....[15]....
        /*00b8*/ 	.word	0x00002700


	//   ....[16]....
        /*00bc*/ 	.word	0x00002770


	//   ....[17]....
        /*00c0*/ 	.word	0x000027e0


	//   ....[18]....
        /*00c4*/ 	.word	0x00002850


	//   ....[19]....
        /*00c8*/ 	.word	0x000028c0


	//----- nvinfo : EIATTR_VRC_CTA_INIT_COUNT
	.align		4
.L_1990:
        /*00cc*/ 	.byte	0x02, 0x4a
	.zero		1
	.zero		1


	//----- nvinfo : EIATTR_EXIT_INSTR_OFFSETS
	.align		4
        /*00d0*/ 	.byte	0x04, 0x1c
        /*00d2*/ 	.short	(.L_1992 - .L_1991)


	//   ....[0]....
.L_1991:
        /*00d4*/ 	.word	0x000003a0


	//   ....[1]....
        /*00d8*/ 	.word	0x00002210


	//----- nvinfo : EIATTR_MAX_THREADS
	.align		4
.L_1992:
        /*00dc*/ 	.byte	0x04, 0x05
        /*00de*/ 	.short	(.L_1994 - .L_1993)
.L_1993:
        /*00e0*/ 	.word	0x00000080
        /*00e4*/ 	.word	0x00000001
        /*00e8*/ 	.word	0x00000001


	//----- nvinfo : EIATTR_CRS_STACK_SIZE
	.align		4
.L_1994:
        /*00ec*/ 	.byte	0x04, 0x1e
        /*00ee*/ 	.short	(.L_1996 - .L_1995)
.L_1995:
        /*00f0*/ 	.word	0x00000000


	//----- nvinfo : EIATTR_CBANK_PARAM_SIZE
	.align		4
.L_1996:
        /*00f4*/ 	.byte	0x03, 0x19
        /*00f6*/ 	.short	0x00e8


	//----- nvinfo : EIATTR_PARAM_CBANK
	.align		4
        /*00f8*/ 	.byte	0x04, 0x0a
        /*00fa*/ 	.short	(.L_1998 - .L_1997)
	.align		4
.L_1997:
        /*00fc*/ 	.word	index@(.nv.constant0._ZN10layer_norm13ln_fwd_kernelINS_13Kernel_traitsI13__nv_bfloat16S2_fS2_fjLj512ELj1ELj4ELj1ELj16ENS_18Kernel_traits_baseILj512ES2_S2_fS2_fjLj128EEEEELb0ELb1ELb1ELb1EEEvNS_9FwdParamsE)
        /*0100*/ 	.short	0x0380
        /*0102*/ 	.short	0x00e8


	//----- nvinfo : EIATTR_SW_WAR
	.align		4
.L_1998:
        /*0104*/ 	.byte	0x04, 0x36
        /*0106*/ 	.short	(.L_2000 - .L_1999)
.L_1999:
        /*0108*/ 	.word	0x00000008
.L_2000:


//--------------------- .nv.info._ZN10layer_norm13ln_fwd_kernelINS_13Kernel_traitsI13__nv_bfloat16S2_fS2_fjLj512ELj1ELj4ELj1ELj16ENS_18Kernel_traits_baseILj512ES2_S2_fS2_fjLj128EEEEELb1ELb0ELb0ELb0EEEvNS_9FwdParamsE --------------------------
	.section	.nv.info._ZN10layer_norm13ln_fwd_kernelINS_13Kernel_traitsI13__nv_bfloat16S2_fS2_fjLj512ELj1ELj4ELj1ELj16ENS_18Kernel_traits_baseILj512ES2_S2_fS2_fjLj128EEEEELb1ELb0ELb0ELb0EEEvNS_9FwdParamsE,"",@"SHT_CUDA_INFO"
	.sectionflags	@""
	.align	4


	//----- nvinfo : EIATTR_CUDA_API_VERSION
	.align		4
        /*0000*/ 	.byte	0x04, 0x37
        /*0002*/ 	.short	(.L_2002 - .L_2001)
.L_2001:
        /*0004*/ 	.word	0x00000082


	//----- nvinfo : EIATTR_KPARAM_INFO
	.align		4
.L_2002:
        /*0008*/ 	.byte	0x04, 0x17
        /*000a*/ 	.short	(.L_2004 - .L_2003)
.L_2003:
        /*000c*/ 	.word	0x00000000
        /*0010*/ 	.short	0x0000
        /*0012*/ 	.short	0x0000
        /*0014*/ 	.byte	0x00, 0xf0, 0xa1, 0x03


	//----- nvinfo : EIATTR_SPARSE_MMA_MASK
	.align		4
.L_2004:
        /*0018*/ 	.byte	0x03, 0x50
        /*001a*/ 	.short	0x0000


	//----- nvinfo : EIATTR_MAXREG_COUNT
	.align		4
        /*001c*/ 	.byte	0x03, 0x1b
        /*001e*/ 	.short	0x00ff


	//----- nvinfo : EIATTR_MERCURY_ISA_VERSION
	.align		4
        /*0020*/ 	.byte	0x03, 0x5f
        /*0022*/ 	.short	0x0101


	//----- nvinfo : EIATTR_COOP_GROUP_MASK_REGIDS
	.align		4
        /*0024*/ 	.byte	0x04, 0x29
        /*0026*/ 	.short	(.L_2006 - .L_2005)


	//   ....[0]....
.L_2005:
        /*0028*/ 	.word	0xffffffff


	//   ....[1]....
        /*002c*/ 	.word	0xffffffff


	//   ....[2]....
        /*0030*/ 	.word	0xffffffff


	//   ....[3]....
        /*0034*/ 	.word	0xffffffff


	//   ....[4]....
        /*0038*/ 	.word	0xffffffff


	//   ....[5]....
        /*003c*/ 	.word	0xffffffff


	//   ....[6]....
        /*0040*/ 	.word	0xffffffff


	//   ....[7]....
        /*0044*/ 	.word	0xffffffff


	//   ....[8]....
        /*0048*/ 	.word	0xffffffff


	//   ....[9]....
        /*004c*/ 	.word	0xffffffff


	//   ....[10]....
        /*0050*/ 	.word	0x0500003e


	//   ....[11]....
        /*0054*/ 	.word	0x0500003e


	//   ....[12]....
        /*0058*/ 	.word	0x0500003e


	//   ....[13]....
        /*005c*/ 	.word	0x0500003e


	//   ....[14]....
        /*0060*/ 	.word	0x0500003e


	//   ....[15]....
        /*0064*/ 	.word	0x0500003e


	//   ....[16]....
        /*0068*/ 	.word	0x0500003e


	//   ....[17]....
        /*006c*/ 	.word	0x0500003e


	//   ....[18]....
        /*0070*/ 	.word	0x0500003e


	//   ....[19]....
        /*0074*/ 	.word	0x0500003e


	//----- nvinfo : EIATTR_COOP_GROUP_INSTR_OFFSETS
	.align		4
.L_2006:
        /*0078*/ 	.byte	0x04, 0x28
        /*007a*/ 	.short	(.L_2008 - .L_2007)


	//   ....[0]....
.L_2007:
        /*007c*/ 	.word	0x0000b330


	//   ....[1]....
        /*0080*/ 	.word	0x0000b360


	//   ....[2]....
        /*0084*/ 	.word	0x0000b380


	//   ....[3]....
        /*0088*/ 	.word	0x0000b3a0


	//   ....[4]....
        /*008c*/ 	.word	0x0000b3c0


	//   ....[5]....
        /*0090*/ 	.word	0x0000b600


	//   ....[6]....
        /*0094*/ 	.word	0x0000b620


	//   ....[7]....
        /*0098*/ 	.word	0x0000b640


	//   ....[8]....
        /*009c*/ 	.word	0x0000b660


	//   ....[9]....
        /*00a0*/ 	.word	0x0000b680


	//   ....[10]....
        /*00a4*/ 	.word	0x0000bf10


	//   ....[11]....
        /*00a8*/ 	.word	0x0000bfc0


	//   ....[12]....
        /*00ac*/ 	.word	0x0000c030


	//   ....[13]....
        /*00b0*/ 	.word	0x0000c0a0


	//   ....[14]....
        /*00b4*/ 	.word	0x0000c110


	//   ....[15]....
        /*00b8*/ 	.word	0x0000c3a0


	//   ....[16]....
        /*00bc*/ 	.word	0x0000c410


	//   ....[17]....
        /*00c0*/ 	.word	0x0000c480


	//   ....[18]....
        /*00c4*/ 	.word	0x0000c4f0


	//   ....[19]....
        /*00c8*/ 	.word	0x0000c560


	//----- nvinfo : EIATTR_VRC_CTA_INIT_COUNT
	.align		4
.L_2008:
        /*00cc*/ 	.byte	0x02, 0x4a
	.zero		1
	.zero		1


	//----- nvinfo : EIATTR_EXIT_INSTR_OFFSETS
	.align		4
        /*00d0*/ 	.byte	0x04, 0x1c
        /*00d2*/ 	.short	(.L_2010 - .L_2009)


	//   ....[0]....
.L_2009:
        /*00d4*/ 	.word	0x000005d0


	//   ....[1]....
        /*00d8*/ 	.word	0x0000bea0


	//----- nvinfo : EIATTR_INDIRECT_BRANCH_TARGETS
	.align		4
.L_2010:
        /*00dc*/ 	.byte	0x04, 0x34
        /*00de*/ 	.short	(.L_2012 - .L_2011)


	//   ....[0]....
.L_2011:
        /*00e0*/ 	.word	.L_x_20109@srel
        /*00e4*/ 	.short	0x0
        /*00e6*/ 	.short	0x0
        /*00e8*/ 	.word	0x3
        /*00ec*/ 	.word	.L_x_20110@srel
        /*00f0*/ 	.word	.L_x_20111@srel
        /*00f4*/ 	.word	.L_x_20112@srel


	//----- nvinfo : EIATTR_MAX_THREADS
	.align		4
.L_2012:
        /*00f8*/ 	.byte	0x04, 0x05
        /*00fa*/ 	.short	(.L_2014 - .L_2013)
.L_2013:
        /*00fc*/ 	.word	0x00000080
        /*0100*/ 	.word	0x00000001
        /*0104*/ 	.word	0x00000001


	//----- nvinfo : EIATTR_CRS_STACK_SIZE
	.align		4
.L_2014:
        /*0108*/ 	.byte	0x04, 0x1e
        /*010a*/ 	.short	(.L_2016 - .L_2015)
.L_2015:
        /*010c*/ 	.word	0x00000000


	//----- nvinfo : EIATTR_CBANK_PARAM_SIZE
	.align		4
.L_2016:
        /*0110*/ 	.byte	0x03, 0x19
        /*0112*/ 	.short	0x00e8


	//----- nvinfo : EIATTR_PARAM_CBANK
	.align		4
        /*0114*/ 	.byte	0x04, 0x0a
        /*0116*/ 	.short	(.L_2018 - .L_2017)
	.align		4
.L_2017:
        /*0118*/ 	.word	index@(.nv.constant0._ZN10layer_norm13ln_fwd_kernelINS_13Kernel_traitsI13__nv_bfloat16S2_fS2_fjLj512ELj1ELj4ELj1ELj16ENS_18Kernel_traits_baseILj512ES2_S2_fS2_fjLj128EEEEELb1ELb0ELb0ELb0EEEvNS_9FwdParamsE)
        /*011c*/ 	.short	0x0380
        /*011e*/ 	.short	0x00e8


	//----- nvinfo : EIATTR_SW_WAR
	.align		4
.L_2018:
        /*0120*/ 	.byte	0x04, 0x36
        /*0122*/ 	.short	(.L_2020 - .L_2019)
.L_2019:
        /*0124*/ 	.word	0x00000008
.L_2020:


//--------------------- .nv.info._ZN10layer_norm13ln_fwd_kernelINS_13Kernel_traitsI13__nv_bfloat16S2_fS2_fjLj512ELj1ELj4ELj1ELj16ENS_18Kernel_traits_baseILj512ES2_S2_fS2_fjLj128EEEEELb1ELb0ELb0ELb1EEEvNS_9FwdParamsE --------------------------
	.section	.nv.info._ZN10layer_norm13ln_fwd_kernelINS_13Kernel_traitsI13__nv_bfloat16S2_fS2_fjLj512ELj1ELj4ELj1ELj16ENS_18Kernel_traits_baseILj512ES2_S2_fS2_fjLj128EEEEELb1ELb0ELb0ELb1EEEvNS_9FwdParamsE,"",@"SHT_CUDA_INFO"
	.sectionflags	@""
	.align	4


	//----- nvinfo : EIATTR_CUDA_API_VERSION
	.align		4
        /*0000*/ 	.byte	0x04, 0x37
        /*0002*/ 	.short	(.L_2022 - .L_2021)
.L_2021:
        /*0004*/ 	.word	0x00000082


	//----- nvinfo : EIATTR_KPARAM_INFO
	.align		4
.L_2022:
        /*0008*/ 	.byte	0x04, 0x17
        /*000a*/ 	.short	(.L_2024 - .L_2023)
.L_2023:
        /*000c*/ 	.word	0x00000000
        /*0010*/ 	.short	0x0000
        /*0012*/ 	.short	0x0000
        /*0014*/ 	.byte	0x00, 0xf0, 0xa1, 0x03


	//----- nvinfo : EIATTR_SPARSE_MMA_MASK
	.align		4
.L_2024:
        /*0018*/ 	.byte	0x03, 0x50
        /*001a*/ 	.short	0x0000


	//----- nvinfo : EIATTR_MAXREG_COUNT
	.align		4
        /*001c*/ 	.byte	0x03, 0x1b
        /*001e*/ 	.short	0x00ff


	//----- nvinfo : EIATTR_MERCURY_ISA_VERSION
	.align		4
        /*0020*/ 	.byte	0x03, 0x5f
        /*0022*/ 	.short	0x0101


	//----- nvinfo : EIATTR_COOP_GROUP_MASK_REGIDS
	.align		4
        /*0024*/ 	.byte	0x04, 0x29
        /*0026*/ 	.short	(.L_2026 - .L_2025)


	//   ....[0]....
.L_2025:
        /*0028*/ 	.word	0xffffffff


	//   ....[1]....
        /*002c*/ 	.word	0xffffffff


	//   ....[2]....
        /*0030*/ 	.word	0xffffffff


	//   ....[3]....
        /*0034*/ 	.word	0xffffffff


	//   ....[4]....
        /*0038*/ 	.word	0xffffffff


	//   ....[5]....
        /*003c*/ 	.word	0xffffffff


	//   ....[6]....
        /*0040*/ 	.word	0xffffffff


	//   ....[7]....
        /*0044*/ 	.word	0xffffffff


	//   ....[8]....
        /*0048*/ 	.word	0xffffffff


	//   ....[9]....
        /*004c*/ 	.word	0xffffffff


	//   ....[10]....
        /*0050*/ 	.word	0x05000030


	//   ....[11]....
        /*0054*/ 	.word	0x05000030


	//   ....[12]....
        /*0058*/ 	.word	0x05000030


	//   ....[13]....
        /*005c*/ 	.word	0x05000030


	//   ....[14]....
        /*0060*/ 	.word	0x05000030


	//   ....[15]....
        /*0064*/ 	.word	0x05000030


	//   ....[16]....
        /*0068*/ 	.word	0x05000030


	//   ....[17]....
        /*006c*/ 	.word	0x05000030


	//   ....[18]....
        /*0070*/ 	.word	0x05000030


	//   ....[19]....
        /*0074*/ 	.word	0x05000030


	//----- nvinfo : EIATTR_COOP_GROUP_INSTR_OFFSETS
	.align		4
.L_2026:
        /*0078*/ 	.byte	0x04, 0x28
        /*007a*/ 	.short	(.L_2028 - .L_2027)


	//   ....[0]....
.L_2027:
        /*007c*/ 	.word	0x0000b320


	//   ....[1]....
        /*0080*/ 	.word	0x0000b340


	//   ....[2]....
        /*0084*/ 	.word	0x0000b370


	//   ....[3]....
        /*0088*/ 	.word	0x0000b390


	//   ....[4]....
        /*008c*/ 	.word	0x0000b3b0


	//   ....[5]....
        /*0090*/ 	.word	0x0000b5e0


	//   ....[6]....
        /*0094*/ 	.word	0x0000b600


	//   ....[7]....
        /*0098*/ 	.word	0x0000b620


	//   ....[8]....
        /*009c*/ 	.word	0x0000b640


	//   ....[9]....
        /*00a0*/ 	.word	0x0000b660


	//   ....[10]....
        /*00a4*/ 	.word	0x0000bbe0


	//   ....[11]....
        /*00a8*/ 	.word	0x0000bc80


	//   ....[12]....
        /*00ac*/ 	.word	0x0000bd00


	//   ....[13]....
        /*00b0*/ 	.word	0x0000bd70


	//   ....[14]....
        /*00b4*/ 	.word	0x0000bde0


	//   ....[15]....
        /*00b8*/ 	.word	0x0000c060


	//   ....[16]....
        /*00bc*/ 	.word	0x0000c0d0


	//   ....[17]....
        /*00c0*/ 	.word	0x0000c140


	//   ....[18]....
        /*00c4*/ 	.word	0x0000c1b0


	//   ....[19]....
        /*00c8*/ 	.word	0x0000c220


	//----- nvinfo : EIATTR_VRC_CTA_INIT_COUNT
	.align		4
.L_2028:
        /*00cc*/ 	.byte	0x02, 0x4a
	.zero		1
	.zero		1


	//----- nvinfo : EIATTR_EXIT_INSTR_OFFSETS
	.align		4
        /*00d0*/ 	.byte	0x04, 0x1c
        /*00d2*/ 	.short	(.L_2030 - .L_2029)


	//   ....[0]....
.L_2029:
        /*00d4*/ 	.word	0x00000250


	//   ....[1]....
        /*00d8*/ 	.word	0x0000bb70


	//----- nvinfo : EIATTR_INDIRECT_BRANCH_TARGETS
	.align		4
.L_2030:
        /*00dc*/ 	.byte	0x04, 0x34
        /*00de*/ 	.short	(.L_2032 - .L_2031)


	//   ....[0]....
.L_2031:
        /*00e0*/ 	.word	.L_x_20113@srel
        /*00e4*/ 	.short	0x0
        /*00e6*/ 	.short	0x0
        /*00e8*/ 	.word	0x3
        /*00ec*/ 	.word	.L_x_20114@srel
        /*00f0*/ 	.word	.L_x_20115@srel
        /*00f4*/ 	.word	.L_x_20116@srel


	//----- nvinfo : EIATTR_MAX_THREADS
	.align		4
.L_2032:
        /*00f8*/ 	.byte	0x04, 0x05
        /*00fa*/ 	.short	(.L_2034 - .L_2033)
.L_2033:
        /*00fc*/ 	.word	0x00000080
        /*0100*/ 	.word	0x00000001
        /*0104*/ 	.word	0x00000001


	//----- nvinfo : EIATTR_CRS_STACK_SIZE
	.align		4
.L_2034:
        /*0108*/ 	.byte	0x04, 0x1e
        /*010a*/ 	.short	(.L_2036 - .L_2035)
.L_2035:
        /*010c*/ 	.word	0x00000000


	//----- nvinfo : EIATTR_CBANK_PARAM_SIZE
	.align		4
.L_2036:
        /*0110*/ 	.byte	0x03, 0x19
        /*0112*/ 	.short	0x00e8


	//----- nvinfo : EIATTR_PARAM_CBANK
	.align		4
        /*0114*/ 	.byte	0x04, 0x0a
        /*0116*/ 	.short	(.L_2038 - .L_2037)
	.align		4
.L_2037:
        /*0118*/ 	.word	index@(.nv.constant0._ZN10layer_norm13ln_fwd_kernelINS_13Kernel_traitsI13__nv_bfloat16S2_fS2_fjLj512ELj1ELj4ELj1ELj16ENS_18Kernel_traits_baseILj512ES2_S2_fS2_fjLj128EEEEELb1ELb0ELb0ELb1EEEvNS_9FwdParamsE)
        /*011c*/ 	.short	0x0380
        /*011e*/ 	.short	0x00e8


	//----- nvinfo : EIATTR_SW_WAR
	.align		4
.L_2038:
        /*0120*/ 	.byte	0x04, 0x36
        /*0122*/ 	.short	(.L_2040 - .L_2039)
.L_2039:
        /*0124*/ 	.word	0x00000008
.L_2040:


//--------------------- .nv.info._ZN10layer_norm13ln_fwd_kernelINS_13Kernel_traitsI13__nv_bfloat16S2_fS2_fjLj512ELj1ELj4ELj1ELj16ENS_18Kernel_traits_baseILj512ES2_S2_fS2_fjLj128EEEEELb1ELb0ELb1ELb0EEEvNS_9FwdParamsE --------------------------
	.section	.nv.info._ZN10layer_norm13ln_fwd_kernelINS_13Kernel_traitsI13__nv_bfloat16S2_fS2_fjLj512ELj1ELj4ELj1ELj16ENS_18Kernel_traits_baseILj512ES2_S2_fS2_fjLj128EEEEELb1ELb0ELb1ELb0EEEvNS_9FwdParamsE,"",@"SHT_CUDA_INFO"
	.sectionflags	@""
	.align	4


	//----- nvinfo : EIATTR_CUDA_API_VERSION
	.align		4
        /*0000*/ 	.byte	0x04, 0x37
        /*0002*/ 	.short	(.L_2042 - .L_2041)
.L_2041:
        /*0004*/ 	.word	0x00000082


	//----- nvinfo : EIATTR_KPARAM_INFO
	.align		4
.L_2042:
        /*0008*/ 	.byte	0x04, 0x17
        /*000a*/ 	.short	(.L_2044 - .L_2043)
.L_2043:
        /*000c*/ 	.word	0x00000000
        /*0010*/ 	.short	0x0000
        /*0012*/ 	.short	0x0000
        /*0014*/ 	.byte	0x00, 0xf0, 0xa1, 0x03


	//----- nvinfo : EIATTR_SPARSE_MMA_MASK
	.align		4
.L_2044:
        /*0018*/ 	.byte	0x03, 0x50
        /*001a*/ 	.short	0x0000


	//----- nvinfo : EIATTR_MAXREG_COUNT
	.align		4
        /*001c*/ 	.byte	0x03, 0x1b
        /*001e*/ 	.short	0x00ff


	//----- nvinfo : EIATTR_MERCURY_ISA_VERSION
	.align		4
        /*0020*/ 	.byte	0x03, 0x5f
        /*0022*/ 	.short	0x0101


	//----- nvinfo : EIATTR_COOP_GROUP_MASK_REGIDS
	.align		4
        /*0024*/ 	.byte	0x04, 0x29
        /*0026*/ 	.short	(.L_2046 - .L_2045)


	//   ....[0]....
.L_2045:
        /*0028*/ 	.word	0xffffffff


	//   ....[1]....
        /*002c*/ 	.word	0xffffffff


	//   ....[2]....
        /*0030*/ 	.word	0xffffffff


	//   ....[3]....
        /*0034*/ 	.word	0xffffffff


	//   ....[4]....
        /*0038*/ 	.word	0xffffffff


	//   ....[5]....
        /*003c*/ 	.word	0xffffffff


	//   ....[6]....
        /*0040*/ 	.word	0xffffffff


	//   ....[7]....
        /*0044*/ 	.word	0xffffffff


	//   ....[8]....
        /*0048*/ 	.word	0xffffffff


	//   ....[9]....
        /*004c*/ 	.word	0xffffffff


	//   ....[10]....
        /*0050*/ 	.word	0x05000052


	//   ....[11]....
        /*0054*/ 	.word	0x05000052


	//   ....[12]....
        /*0058*/ 	.word	0x05000052


	//   ....[13]....
        /*005c*/ 	.word	0x05000052


	//   ....[14]....
        /*0060*/ 	.word	0x05000052


	//   ....[15]....
        /*0064*/ 	.word	0x05000052


	//   ....[16]....
        /*0068*/ 	.word	0x05000052


	//   ....[17]....
        /*006c*/ 	.word	0x05000052


	//   ....[18]....
        /*0070*/ 	.word	0x05000052


	//   ....[19]....
        /*0074*/ 	.word	0x05000052


	//----- nvinfo : EIATTR_COOP_GROUP_INSTR_OFFSETS
	.align		4
.L_2046:
        /*0078*/ 	.byte	0x04, 0x28
        /*007a*/ 	.short	(.L_2048 - .L_2047)


	//   ....[0]....
.L_2047:
        /*007c*/ 	.word	0x0000c290


	//   ....[1]....
        /*0080*/ 	.word	0x0000c2b0


	//   ....[2]....
        /*0084*/ 	.word	0x0000c2d0


	//   ....[3]....
        /*0088*/ 	.word	0x0000c2f0


	//   ....[4]....
        /*008c*/ 	.word	0x0000c320


	//   ....[5]....
        /*0090*/ 	.word	0x0000c560


	//   ....[6]....
        /*0094*/ 	.word	0x0000c580


	//   ....[7]....
        /*0098*/ 	.word	0x0000c5a0


	//   ....[8]....
        /*009c*/ 	.word	0x0000c5c0


	//   ....[9]....
        /*00a0*/ 	.word	0x0000c5e0


	//   ....[10]....
        /*00a4*/ 	.word	0x0000ce40


	//   ....[11]....
        /*00a8*/ 	.word	0x0000cee0


	//   ....[12]....
        /*00ac*/ 	.word	0x0000cf50


	//   ....[13]....
        /*00b0*/ 	.word	0x0000cfc0


	//   ....[14]....
        /*00b4*/ 	.word	0x0000d040


	//   ....[15]....
        /*00b8*/ 	.word	0x0000d2d0


	//   ....[16]....
        /*00bc*/ 	.word	0x0000d340


	//   ....[17]....
        /*00c0*/ 	.word	0x0000d3b0


	//   ....[18]....
        /*00c4*/ 	.word	0x0000d420


	//   ....[19]....
        /*00c8*/ 	.word	0x0000d490


	//----- nvinfo : EIATTR_VRC_CTA_INIT_COUNT
	.align		4
.L_2048:
        /*00cc*/ 	.byte	0x02, 0x4a
	.zero		1
	.zero		1


	//----- nvinfo : EIATTR_EXIT_INSTR_OFFSETS
	.align		4
        /*00d0*/ 	.byte	0x04, 0x1c
        /*00d2*/ 	.short	(.L_2050 - .L_2049)


	//   ....[0]....
.L_2049:
        /*00d4*/ 	.word	0x000005d0


	//   ....[1]....
        /*00d8*/ 	.word	0x0000cdd0


	//----- nvinfo : EIATTR_MAX_THREADS
	.align		4
.L_2050:
        /*00dc*/ 	.byte	0x04, 0x05
        /*00de*/ 	.short	(.L_2052 - .L_2051)
.L_2051:
        /*00e0*/ 	.word	0x00000080
        /*00e4*/ 	.word	0x00000001
        /*00e8*/ 	.word	0x00000001


	//----- nvinfo : EIATTR_CRS_STACK_SIZE
	.align		4
.L_2052:
        /*00ec*/ 	.byte	0x04, 0x1e
        /*00ee*/ 	.short	(.L_2054 - .L_2053)
.L_2053:
        /*00f0*/ 	.word	0x00000000


	//----- nvinfo : EIATTR_CBANK_PARAM_SIZE
	.align		4
.L_2054:
        /*00f4*/ 	.byte	0x03, 0x19
        /*00f6*/ 	.short	0x00e8


	//----- nvinfo : EIATTR_PARAM_CBANK
	.align		4
        /*00f8*/ 	.byte	0x04, 0x0a
        /*00fa*/ 	.short	(.L_2056 - .L_2055)
	.align		4
.L_2055:
        /*00fc*/ 	.word	index@(.nv.constant0._ZN10layer_norm13ln_fwd_kernelINS_13Kernel_traitsI13__nv_bfloat16S2_fS2_fjLj512ELj1ELj4ELj1ELj16ENS_18Kernel_traits_baseILj512ES2_S2_fS2_fjLj128EEEEELb1ELb0ELb1ELb0EEEvNS_9FwdParamsE)
        /*0100*/ 	.short	0x0380
        /*0102*/ 	.short	0x00e8


	//----- nvinfo : EIATTR_SW_WAR
	.align		4
.L_2056:
        /*0104*/ 	.byte	0x04, 0x36
        /*0106*/ 	.short	(.L_2058 - .L_2057)
.L_2057:
        /*0108*/ 	.word	0x00000008
.L_2058:


//--------------------- .nv.info._ZN10layer_norm13ln_fwd_kernelINS_13Kernel_traitsI13__nv_bfloat16S2_fS2_fjLj512ELj1ELj4ELj1ELj16ENS_18Kernel_traits_baseILj512ES2_S2_fS2_fjLj128EEEEELb1ELb0ELb1ELb1EEEvNS_9FwdParamsE --------------------------
	.section	.nv.info._ZN10layer_norm13ln_fwd_kernelINS_13Kernel_traitsI13__nv_bfloat16S2_fS2_fjLj512ELj1ELj4ELj1ELj16ENS_18Kernel_traits_baseILj512ES2_S2_fS2_fjLj128EEEEELb1ELb0ELb1ELb1EEEvNS_9FwdParamsE,"",@"SHT_CUDA_INFO"
	.sectionflags	@""
	.align	4


	//----- nvinfo : EIATTR_CUDA_API_VERSION
	.align		4
        /*0000*/ 	.byte	0x04, 0x37
        /*0002*/ 	.short	(.L_2060 - .L_2059)
.L_2059:
        /*0004*/ 	.word	0x00000082


	//----- nvinfo : EIATTR_KPARAM_INFO
	.align		4
.L_2060:
        /*0008*/ 	.byte	0x04, 0x17
        /*000a*/ 	.short	(.L_2062 - .L_2061)
.L_2061:
        /*000c*/ 	.word	0x00000000
        /*0010*/ 	.short	0x0000
        /*0012*/ 	.short	0x0000
        /*0014*/ 	.byte	0x00, 0xf0, 0xa1, 0x03


	//----- nvinfo : EIATTR_SPARSE_MMA_MASK
	.align		4
.L_2062:
        /*0018*/ 	.byte	0x03, 0x50
        /*001a*/ 	.short	0x0000


	//----- nvinfo : EIATTR_MAXREG_COUNT
	.align		4
        /*001c*/ 	.byte	0x03, 0x1b
        /*001e*/ 	.short	0x00ff


	//----- nvinfo : EIATTR_MERCURY_ISA_VERSION
	.align		4
        /*0020*/ 	.byte	0x03, 0x5f
        /*0022*/ 	.short	0x0101


	//----- nvinfo : EIATTR_COOP_GROUP_MASK_REGIDS
	.align		4
        /*0024*/ 	.byte	0x04, 0x29
        /*0026*/ 	.short	(.L_2064 - .L_2063)


	//   ....[0]....
.L_2063:
        /*0028*/ 	.word	0xffffffff


	//   ....[1]....
        /*002c*/ 	.word	0xffffffff


	//   ....[2]....
        /*0030*/ 	.word	0xffffffff


	//   ....[3]....
        /*0034*/ 	.word	0xffffffff


	//   ....[4]....
        /*0038*/ 	.word	0xffffffff


	//   ....[5]....
        /*003c*/ 	.word	0xffffffff


	//   ....[6]....
        /*0040*/ 	.word	0xffffffff


	//   ....[7]....
        /*0044*/ 	.word	0xffffffff


	//   ....[8]....
        /*0048*/ 	.word	0xffffffff


	//   ....[9]....
        /*004c*/ 	.word	0xffffffff


	//   ....[10]....
        /*0050*/ 	.word	0x05000044


	//   ....[11]....
        /*0054*/ 	.word	0x05000044


	//   ....[12]....
        /*0058*/ 	.word	0x05000044


	//   ....[13]....
        /*005c*/ 	.word	0x05000044


	//   ....[14]....
        /*0060*/ 	.word	0x05000044


	//   ....[15]....
        /*0064*/ 	.word	0x05000044


	//   ....[16]....
        /*0068*/ 	.word	0x05000044


	//   ....[17]....
        /*006c*/ 	.word	0x05000044


	//   ....[18]....
        /*0070*/ 	.word	0x05000044


	//   ....[19]....
        /*0074*/ 	.word	0x05000044


	//----- nvinfo : EIATTR_COOP_GROUP_INSTR_OFFSETS
	.align		4
.L_2064:
        /*0078*/ 	.byte	0x04, 0x28
        /*007a*/ 	.short	(.L_2066 - .L_2065)


	//   ....[0]....
.L_2065:
        /*007c*/ 	.word	0x0000bf90


	//   ....[1]....
        /*0080*/ 	.word	0x0000bfc0


	//   ....[2]....
        /*0084*/ 	.word	0x0000bfe0


	//   ....[3]....
        /*0088*/ 	.word	0x0000c000


	//   ....[4]....
        /*008c*/ 	.word	0x0000c020


	//   ....[5]....
        /*0090*/ 	.word	0x0000c250


	//   ....[6]....
        /*0094*/ 	.word	0x0000c270


	//   ....[7]....
        /*0098*/ 	.word	0x0000c290


	//   ....[8]....
        /*009c*/ 	.word	0x0000c2b0


	//   ....[9]....
        /*00a0*/ 	.word	0x0000c2d0


	//   ....[10]....
        /*00a4*/ 	.word	0x0000cb60


	//   ....[11]....
        /*00a8*/ 	.word	0x0000cc00


	//   ....[12]....
        /*00ac*/ 	.word	0x0000cc60


	//   ....[13]....
        /*00b0*/ 	.word	0x0000ccc0


	//   ....[14]....
        /*00b4*/ 	.word	0x0000cd20


	//   ....[15]....
        /*00b8*/ 	.word	0x0000cfa0


	//   ....[16]....
        /*00bc*/ 	.word	0x0000d000


	//   ....[17]....
        /*00c0*/ 	.word	0x0000d060


	//   ....[18]....
        /*00c4*/ 	.word	0x0000d0c0


	//   ....[19]....
        /*00c8*/ 	.word	0x0000d120


	//----- nvinfo : EIATTR_VRC_CTA_INIT_COUNT
	.align		4
.L_2066:
        /*00cc*/ 	.byte	0x02, 0x4a
	.zero		1
	.zero		1


	//----- nvinfo : EIATTR_EXIT_INSTR_OFFSETS
	.align		4
        /*00d0*/ 	.byte	0x04, 0x1c
        /*00d2*/ 	.short	(.L_2068 - .L_2067)


	//   ....[0]....
.L_2067:
        /*00d4*/ 	.word	0x00000250


	//   ....[1]....
        /*00d8*/ 	.word	0x0000caf0


	//----- nvinfo : EIATTR_MAX_THREADS
	.align		4
.L_2068:
        /*00dc*/ 	.byte	0x04, 0x05
        /*00de*/ 	.short	(.L_2070 - .L_2069)
.L_2069:
        /*00e0*/ 	.word	0x00000080
        /*00e4*/ 	.word	0x00000001
        /*00e8*/ 	.word	0x00000001


	//----- nvinfo : EIATTR_CRS_STACK_SIZE
	.align		4
.L_2070:
        /*00ec*/ 	.byte	0x04, 0x1e
        /*00ee*/ 	.short	(.L_2072 - .L_2071)
.L_2071:
        /*00f0*/ 	.word	0x00000000


	//----- nvinfo : EIATTR_CBANK_PARAM_SIZE
	.align		4
.L_2072:
        /*00f4*/ 	.byte	0x03, 0x19
        /*00f6*/ 	.short	0x00e8


	//----- nvinfo : EIATTR_PARAM_CBANK
	.align		4
        /*00f8*/ 	.byte	0x04, 0x0a
        /*00fa*/ 	.short	(.L_2074 - .L_2073)
	.align		4
.L_2073:
        /*00fc*/ 	.word	index@(.nv.constant0._ZN10layer_norm13ln_fwd_kernelINS_13Kernel_traitsI13__nv_bfloat16S2_fS2_fjLj512ELj1ELj4ELj1ELj16ENS_18Kernel_traits_baseILj512ES2_S2_fS2_fjLj128EEEEELb1ELb0ELb1ELb1EEEvNS_9FwdParamsE)
        /*0100*/ 	.short	0x0380
        /*0102*/ 	.short	0x00e8


	//----- nvinfo : EIATTR_SW_WAR
	.align		4
.L_2074:
        /*0104*/ 	.byte	0x04, 0x36
        /*0106*/ 	.short	(.L_2076 - .L_2075)
.L_2075:
        /*0108*/ 	.word	0x00000008
.L_2076:


//--------------------- .nv.info._ZN10layer_norm13ln_fwd_kernelINS_13Kernel_traitsI13__nv_bfloat16S2_fS2_fjLj512ELj1ELj4ELj1ELj16ENS_18Kernel_traits_baseILj512ES2_S2_fS2_fjLj128EEEEELb1ELb1ELb0ELb0EEEvNS_9FwdParamsE --------------------------
	.section	.nv.info._ZN10layer_norm13ln_fwd_kernelINS_13Kernel_traitsI13__nv_bfloat16S2_fS2_fjLj512ELj1ELj4ELj1ELj16ENS_18Kernel_traits_baseILj512ES2_S2_fS2_fjLj128EEEEELb1ELb1ELb0ELb0EEEvNS_9FwdParamsE,"",@"SHT_CUDA_INFO"
	.sectionflags	@""
	.align	4


	//----- nvinfo : EIATTR_CUDA_API_VERSION
	.align		4
        /*0000*/ 	.byte	0x04, 0x37
        /*0002*/ 	.short	(.L_2078 - .L_2077)
.L_2077:
        /*0004*/ 	.word	0x00000082


	//----- nvinfo : EIATTR_KPARAM_INFO
	.align		4
.L_2078:
        /*0008*/ 	.byte	0x04, 0x17
        /*000a*/ 	.short	(.L_2080 - .L_2079)
.L_2079:
        /*000c*/ 	.word	0x00000000
        /*0010*/ 	.short	0x0000
        /*0012*/ 	.short	0x0000
        /*0014*/ 	.byte	0x00, 0xf0, 0xa1, 0x03


	//----- nvinfo : EIATTR_SPARSE_MMA_MASK
	.align		4
.L_2080:
        /*0018*/ 	.byte	0x03, 0x50
        /*001a*/ 	.short	0x0000


	//----- nvinfo : EIATTR_MAXREG_COUNT
	.align		4
        /*001c*/ 	.byte	0x03, 0x1b
        /*001e*/ 	.short	0x00ff


	//----- nvinfo : EIATTR_MERCURY_ISA_VERSION
	.align		4
        /*0020*/ 	.byte	0x03, 0x5f
        /*0022*/ 	.short	0x0101


	//----- nvinfo : EIATTR_COOP_GROUP_MASK_REGIDS
	.align		4
        /*0024*/ 	.byte	0x04, 0x29
        /*0026*/ 	.short	(.L_2082 - .L_2081)


	//   ....[0]....
.L_2081:
        /*0028*/ 	.word	0xffffffff


	//   ....[1]....
        /*002c*/ 	.word	0xffffffff


	//   ....[2]....
        /*0030*/ 	.word	0xffffffff


	//   ....[3]....
        /*0034*/ 	.word	0xffffffff


	//   ....[4]....
        /*0038*/ 	.word	0xffffffff


	//   ....[5]....
        /*003c*/ 	.word	0xffffffff


	//   ....[6]....
        /*0040*/ 	.word	0xffffffff


	//   ....[7]....
        /*0044*/ 	.word	0xffffffff


	//   ....[8]....
        /*0048*/ 	.word	0xffffffff


	//   ....[9]....
        /*004c*/ 	.word	0xffffffff


	//   ....[10]....
        /*0050*/ 	.word	0x0500005d


	//   ....[11]....
        /*0054*/ 	.word	0x0500005d


	//   ....[12]....
        /*0058*/ 	.word	0x0500005d


	//   ....[13]....
        /*005c*/ 	.word	0x0500005d


	//   ....[14]....
        /*0060*/ 	.word	0x0500005d


	//   ....[15]....
        /*0064*/ 	.word	0x0500005d


	//   ....[16]....
        /*0068*/ 	.word	0x0500005d


	//   ....[17]....
        /*006c*/ 	.word	0x0500005d


	//   ....[18]....
        /*0070*/ 	.word	0x0500005d


	//   ....[19]....
        /*0074*/ 	.word	0x0500005d


	//----- nvinfo : EIATTR_COOP_GROUP_INSTR_OFFSETS
	.align		4
.L_2082:
        /*0078*/ 	.byte	0x04, 0x28
        /*007a*/ 	.short	(.L_2084 - .L_2083)


	//   ....[0]....
.L_2083:
        /*007c*/ 	.word	0x0000b6f0


	//   ....[1]....
        /*0080*/ 	.word	0x0000b720


	//   ....[2]....
        /*0084*/ 	.word	0x0000b740


	//   ....[3]....
        /*0088*/ 	.word	0x0000b760


	//   ....[4]....
        /*008c*/ 	.word	0x0000b780


	//   ....[5]....
        /*0090*/ 	.word	0x0000b9c0


	//   ....[6]....
        /*0094*/ 	.word	0x0000b9e0


	//   ....[7]....
        /*0098*/ 	.word	0x0000ba00


	//   ....[8]....
        /*009c*/ 	.word	0x0000ba20


	//   ....[9]....
        /*00a0*/ 	.word	0x0000ba40


	//   ....[10]....
        /*00a4*/ 	.word	0x0000c240


	//   ....[11]....
        /*00a8*/ 	.word	0x0000c2f0


	//   ....[12]....
        /*00ac*/ 	.word	0x0000c360


	//   ....[13]....
        /*00b0*/ 	.word	0x0000c3d0


	//   ....[14]....
        /*00b4*/ 	.word	0x0000c440


	//   ....[15]....
        /*00b8*/ 	.word	0x0000c6d0


	//   ....[16]....
        /*00bc*/ 	.word	0x0000c740


	//   ....[17]....
        /*00c0*/ 	.word	0x0000c7b0


	//   ....[18]....
        /*00c4*/ 	.word	0x0000c820


	//   ....[19]....
        /*00c8*/ 	.word	0x0000c890


	//----- nvinfo : EIATTR_VRC_CTA_INIT_COUNT
	.align		4
.L_2084:
        /*00cc*/ 	.byte	0x02, 0x4a
	.zero		1
	.zero		1


	//----- nvinfo : EIATTR_EXIT_INSTR_OFFSETS
	.align		4
        /*00d0*/ 	.byte	0x04, 0x1c
        /*00d2*/ 	.short	(.L_2086 - .L_2085)


	//   ....[0]....
.L_2085:
        /*00d4*/ 	.word	0x00000690


	//   ....[1]....
        /*00d8*/ 	.word	0x0000c1d0


	//----- nvinfo : EIATTR_INDIRECT_BRANCH_TARGETS
	.align		4
.L_2086:
        /*00dc*/ 	.byte	0x04, 0x34
        /*00de*/ 	.short	(.L_2088 - .L_2087)


	//   ....[0]....
.L_2087:
        /*00e0*/ 	.word	.L_x_20117@srel
        /*00e4*/ 	.short	0x0
        /*00e6*/ 	.short	0x0
        /*00e8*/ 	.word	0x3
        /*00ec*/ 	.word	.L_x_20118@srel
        /*00f0*/ 	.word	.L_x_20119@srel
        /*00f4*/ 	.word	.L_x_20120@srel


	//----- nvinfo : EIATTR_MAX_THREADS
	.align		4
.L_2088:
        /*00f8*/ 	.byte	0x04, 0x05
        /*00fa*/ 	.short	(.L_2090 - .L_2089)
.L_2089:
        /*00fc*/ 	.word	0x00000080
        /*0100*/ 	.word	0x00000001
        /*0104*/ 	.word	0x00000001


	//----- nvinfo : EIATTR_CRS_STACK_SIZE
	.align		4
.L_2090:
        /*0108*/ 	.byte	0x04, 0x1e
        /*010a*/ 	.short	(.L_2092 - .L_2091)
.L_2091:
        /*010c*/ 	.word	0x00000000


	//----- nvinfo : EIATTR_CBANK_PARAM_SIZE
	.align		4
.L_2092:
        /*0110*/ 	.byte	0x03, 0x19
        /*0112*/ 	.short	0x00e8


	//----- nvinfo : EIATTR_PARAM_CBANK
	.align		4
        /*0114*/ 	.byte	0x04, 0x0a
        /*0116*/ 	.short	(.L_2094 - .L_2093)
	.align		4
.L_2093:
        /*0118*/ 	.word	index@(.nv.constant0._ZN10layer_norm13ln_fwd_kernelINS_13Kernel_traitsI13__nv_bfloat16S2_fS2_fjLj512ELj1ELj4ELj1ELj16ENS_18Kernel_traits_baseILj512ES2_S2_fS2_fjLj128EEEEELb1ELb1ELb0ELb0EEEvNS_9FwdParamsE)
        /*011c*/ 	.short	0x0380
        /*011e*/ 	.short	0x00e8


	//----- nvinfo : EIATTR_SW_WAR
	.align		4
.L_2094:
        /*0120*/ 	.byte	0x04, 0x36
        /*0122*/ 	.short	(.L_2096 - .L_2095)
.L_2095:
        /*0124*/ 	.word	0x00000008
.L_2096:


//--------------------- .nv.info._ZN10layer_norm13ln_fwd_kernelINS_13Kernel_traitsI13__nv_bfloat16S2_fS2_fjLj512ELj1ELj4ELj1ELj16ENS_18Kernel_traits_baseILj512ES2_S2_fS2_fjLj128EEEEELb1ELb1ELb0ELb1EEEvNS_9FwdParamsE --------------------------
	.section	.nv.info._ZN10layer_norm13ln_fwd_kernelINS_13Kernel_traitsI13__nv_bfloat16S2_fS2_fjLj512ELj1ELj4ELj1ELj16ENS_18Kernel_traits_baseILj512ES2_S2_fS2_fjLj128EEEEELb1ELb1ELb0ELb1EEEvNS_9FwdParamsE,"",@"SHT_CUDA_INFO"
	.sectionflags	@""
	.align	4


	//----- nvinfo : EIATTR_CUDA_API_VERSION
	.align		4
        /*0000*/ 	.byte	0x04, 0x37
        /*0002*/ 	.short	(.L_2098 - .L_2097)
.L_2097:
        /*0004*/ 	.word	0x00000082


	//----- nvinfo : EIATTR_KPARAM_INFO
	.align		4
.L_2098:
        /*0008*/ 	.byte	0x04, 0x17
        /*000a*/ 	.short	(.L_2100 - .L_2099)
.L_2099:
        /*000c*/ 	.word	0x00000000
        /*0010*/ 	.short	0x0000
        /*0012*/ 	.short	0x0000
        /*0014*/ 	.byte	0x00, 0xf0, 0xa1, 0x03


	//----- nvinfo : EIATTR_SPARSE_MMA_MASK
	.align		4
.L_2100:
        /*0018*/ 	.byte	0x03, 0x50
        /*001a*/ 	.short	0x0000


	//----- nvinfo : EIATTR_MAXREG_COUNT
	.align		4
        /*001c*/ 	.byte	0x03, 0x1b
        /*001e*/ 	.short	0x00ff


	//----- nvinfo : EIATTR_MERCURY_ISA_VERSION
	.align		4
        /*0020*/ 	.byte	0x03, 0x5f
        /*0022*/ 	.short	0x0101


	//----- nvinfo : EIATTR_COOP_GROUP_MASK_REGIDS
	.align		4
        /*0024*/ 	.byte	0x04, 0x29
        /*0026*/ 	.short	(.L_2102 - .L_2101)


	//   ....[0]....
.L_2101:
        /*0028*/ 	.word	0xffffffff


	//   ....[1]....
        /*002c*/ 	.word	0xffffffff


	//   ....[2]....
        /*0030*/ 	.word	0xffffffff


	//   ....[3]....
        /*0034*/ 	.word	0xffffffff


	//   ....[4]....
        /*0038*/ 	.word	0xffffffff


	//   ....[5]....
        /*003c*/ 	.word	0xffffffff


	//   ....[6]....
        /*0040*/ 	.word	0xffffffff


	//   ....[7]....
        /*0044*/ 	.word	0xffffffff


	//   ....[8]....
        /*0048*/ 	.word	0xffffffff


	//   ....[9]....
        /*004c*/ 	.word	0xffffffff


	//   ....[10]....
        /*0050*/ 	.word	0x0500005c


	//   ....[11]....
        /*0054*/ 	.word	0x0500005c


	//   ....[12]....
        /*0058*/ 	.word	0x0500005c


	//   ....[13]....
        /*005c*/ 	.word	0x0500005c


	//   ....[14]....
        /*0060*/ 	.word	0x0500005c


	//   ....[15]....
        /*0064*/ 	.word	0x0500005c


	//   ....[16]....
        /*0068*/ 	.word	0x0500005c


	//   ....[17]....
        /*006c*/ 	.word	0x0500005c


	//   ....[18]....
        /*0070*/ 	.word	0x0500005c


	//   ....[19]....
        /*0074*/ 	.word	0x0500005c


	//----- nvinfo : EIATTR_COOP_GROUP_INSTR_OFFSETS
	.align		4
.L_2102:
        /*0078*/ 	.byte	0x04, 0x28
        /*007a*/ 	.short	(.L_2104 - .L_2103)


	//   ....[0]....
.L_2103:
        /*007c*/ 	.word	0x0000b720


	//   ....[1]....
        /*0080*/ 	.word	0x0000b740


	//   ....[2]....
        /*0084*/ 	.word	0x0000b760


	//   ....[3]....
        /*0088*/ 	.word	0x0000b790


	//   ....[4]....
        /*008c*/ 	.word	0x0000b7b0


	//   ....[5]....
        /*0090*/ 	.word	0x0000b9e0


	//   ....[6]....
        /*0094*/ 	.word	0x0000ba00


	//   ....[7]....
        /*0098*/ 	.word	0x0000ba20


	//   ....[8]....
        /*009c*/ 	.word	0x0000ba40


	//   ....[9]....
        /*00a0*/ 	.word	0x0000ba60


	//   ....[10]....
        /*00a4*/ 	.word	0x0000bff0


	//   ....[11]....
        /*00a8*/ 	.word	0x0000c090


	//   ....[12]....
        /*00ac*/ 	.word	0x0000c100


	//   ....[13]....
        /*00b0*/ 	.word	0x0000c180


	//   ....[14]....
        /*00b4*/ 	.word	0x0000c1f0


	//   ....[15]....
        /*00b8*/ 	.word	0x0000c470


	//   ....[16]....
        /*00bc*/ 	.word	0x0000c4e0


	//   ....[17]....
        /*00c0*/ 	.word	0x0000c550


	//   ....[18]....
        /*00c4*/ 	.word	0x0000c5c0


	//   ....[19]....
        /*00c8*/ 	.word	0x0000c630


	//----- nvinfo : EIATTR_VRC_CTA_INIT_COUNT
	.align		4
.L_2104:
        /*00cc*/ 	.byte	0x02, 0x4a
	.zero		1
	.zero		1


	//----- nvinfo : EIATTR_EXIT_INSTR_OFFSETS
	.align		4
        /*00d0*/ 	.byte	0x04, 0x1c
        /*00d2*/ 	.short	(.L_2106 - .L_2105)


	//   ....[0]....
.L_2105:
        /*00d4*/ 	.word	0x000002a0


	//   ....[1]....
        /*00d8*/ 	.word	0x0000bf80


	//----- nvinfo : EIATTR_INDIRECT_BRANCH_TARGETS
	.align		4
.L_2106:
        /*00dc*/ 	.byte	0x04, 0x34
        /*00de*/ 	.short	(.L_2108 - .L_2107)


	//   ....[0]....
.L_2107:
        /*00e0*/ 	.word	.L_x_20121@srel
        /*00e4*/ 	.short	0x0
        /*00e6*/ 	.short	0x0
        /*00e8*/ 	.word	0x3
        /*00ec*/ 	.word	.L_x_20122@srel
        /*00f0*/ 	.word	.L_x_20123@srel
        /*00f4*/ 	.word	.L_x_20124@srel


	//----- nvinfo : EIATTR_MAX_THREADS
	.align		4
.L_2108:
        /*00f8*/ 	.byte	0x04, 0x05
        /*00fa*/ 	.short	(.L_2110 - .L_2109)
.L_2109:
        /*00fc*/ 	.word	0x00000080
        /*0100*/ 	.word	0x00000001
        /*0104*/ 	.word	0x00000001


	//----- nvinfo : EIATTR_CRS_STACK_SIZE
	.align		4
.L_2110:
        /*0108*/ 	.byte	0x04, 0x1e
        /*010a*/ 	.short	(.L_2112 - .L_2111)
.L_2111:
        /*010c*/ 	.word	0x00000000


	//----- nvinfo : EIATTR_CBANK_PARAM_SIZE
	.align		4
.L_2112:
        /*0110*/ 	.byte	0x03, 0x19
        /*0112*/ 	.short	0x00e8


	//----- nvinfo : EIATTR_PARAM_CBANK
	.align		4
        /*0114*/ 	.byte	0x04, 0x0a
        /*0116*/ 	.short	(.L_2114 - .L_2113)
	.align		4
.L_2113:
        /*0118*/ 	.word	index@(.nv.constant0._ZN10layer_norm13ln_fwd_kernelINS_13Kernel_traitsI13__nv_bfloat16S2_fS2_fjLj512ELj1ELj4ELj1ELj16ENS_18Kernel_traits_baseILj512ES2_S2_fS2_fjLj128EEEEELb1ELb1ELb0ELb1EEEvNS_9FwdParamsE)
        /*011c*/ 	.short	0x0380
        /*011e*/ 	.short	0x00e8


	//----- nvinfo : EIATTR_SW_WAR
	.align		4
.L_2114:
        /*0120*/ 	.byte	0x04, 0x36
        /*0122*/ 	.short	(.L_2116 - .L_2115)
.L_2115:
        /*0124*/ 	.word	0x00000008
.L_2116:


//--------------------- .nv.info._ZN10layer_norm13ln_fwd_kernelINS_13Kernel_traitsI13__nv_bfloat16S2_fS2_fjLj512ELj1ELj4ELj1ELj16ENS_18Kernel_traits_baseILj512ES2_S2_fS2_fjLj128EEEEELb1ELb1ELb1ELb0EEEvNS_9FwdParamsE --------------------------
	.section	.nv.info._ZN10layer_norm13ln_fwd_kernelINS_13Kernel_traitsI13__nv_bfloat16S2_fS2_fjLj512ELj1ELj4ELj1ELj16ENS_18Kernel_traits_baseILj512ES2_S2_fS2_fjLj128EEEEELb1ELb1ELb1ELb0EEEvNS_9FwdParamsE,"",@"SHT_CUDA_INFO"
	.sectionflags	@""
	.align	4


	//----- nvinfo : EIATTR_CUDA_API_VERSION
	.align		4
        /*0000*/ 	.byte	0x04, 0x37
        /*0002*/ 	.short	(.L_2118 - .L_2117)
.L_2117:
        /*0004*/ 	.word	0x00000082


	//----- nvinfo : EIATTR_KPARAM_INFO
	.align		4
.L_2118:
        /*0008*/ 	.byte	0x04, 0x17
        /*000a*/ 	.short	(.L_2120 - .L_2119)
.L_2119:
        /*000c*/ 	.word	0x00000000
        /*0010*/ 	.short	0x0000
        /*0012*/ 	.short	0x0000
        /*0014*/ 	.byte	0x00, 0xf0, 0xa1, 0x03


	//----- nvinfo : EIATTR_SPARSE_MMA_MASK
	.align		4
.L_2120:
        /*0018*/ 	.byte	0x03, 0x50
        /*001a*/ 	.short	0x0000


	//----- nvinfo : EIATTR_MAXREG_COUNT
	.align		4
        /*001c*/ 	.byte	0x03, 0x1b
        /*001e*/ 	.short	0x00ff


	//----- nvinfo : EIATTR_MERCURY_ISA_VERSION
	.align		4
        /*0020*/ 	.byte	0x03, 0x5f
        /*0022*/ 	.short	0x0101


	//----- nvinfo : EIATTR_COOP_GROUP_MASK_REGIDS
	.align		4
        /*0024*/ 	.byte	0x04, 0x29
        /*0026*/ 	.short	(.L_2122 - .L_2121)


	//   ....[0]....
.L_2121:
        /*0028*/ 	.word	0xffffffff


	//   ....[1]....
        /*002c*/ 	.word	0xffffffff


	//   ....[2]....
        /*0030*/ 	.word	0xffffffff


	//   ....[3]....
        /*0034*/ 	.word	0xffffffff


	//   ....[4]....
        /*0038*/ 	.word	0xffffffff


	//   ....[5]....
        /*003c*/ 	.word	0xffffffff


	//   ....[6]....
        /*0040*/ 	.word	0xffffffff


	//   ....[7]....
        /*0044*/ 	.word	0xffffffff


	//   ....[8]....
        /*0048*/ 	.word	0xffffffff


	//   ....[9]....
        /*004c*/ 	.word	0xffffffff


	//   ....[10]....
        /*0050*/ 	.word	0x0500006b


	//   ....[11]....
        /*0054*/ 	.word	0x0500006b


	//   ....[12]....
        /*0058*/ 	.word	0x0500006b


	//   ....[13]....
        /*005c*/ 	.word	0x0500006b


	//   ....[14]....
        /*0060*/ 	.word	0x0500006b


	//   ....[15]....
        /*0064*/ 	.word	0x0500006b


	//   ....[16]....
        /*0068*/ 	.word	0x0500006b


	//   ....[17]....
        /*006c*/ 	.word	0x0500006b


	//   ....[18]....
        /*0070*/ 	.word	0x0500006b


	//   ....[19]....
        /*0074*/ 	.word	0x0500006b


	//----- nvinfo : EIATTR_COOP_GROUP_INSTR_OFFSETS
	.align		4
.L_2122:
        /*0078*/ 	.byte	0x04, 0x28
        /*007a*/ 	.short	(.L_2124 - .L_2123)


	//   ....[0]....
.L_2123:
        /*007c*/ 	.word	0x0000c730


	//   ....[1]....
        /*0080*/ 	.word	0x0000c760


	//   ....[2]....
        /*0084*/ 	.word	0x0000c780


	//   ....[3]....
        /*0088*/ 	.word	0x0000c7a0


	//   ....[4]....
        /*008c*/ 	.word	0x0000c7c0


	//   ....[5]....
        /*0090*/ 	.word	0x0000ca00


	//   ....[6]....
        /*0094*/ 	.word	0x0000ca20


	//   ....[7]....
        /*0098*/ 	.word	0x0000ca40


	//   ....[8]....
        /*009c*/ 	.word	0x0000ca60


	//   ....[9]....
        /*00a0*/ 	.word	0x0000ca80


	//   ....[10]....
        /*00a4*/ 	.word	0x0000d310


	//   ....[11]....
        /*00a8*/ 	.word	0x0000d3c0


	//   ....[12]....
        /*00ac*/ 	.word	0x0000d430


	//   ....[13]....
        /*00b0*/ 	.word	0x0000d4a0


	//   ....[14]....
        /*00b4*/ 	.word	0x0000d510


	//   ....[15]....
        /*00b8*/ 	.word	0x0000d7a0


	//   ....[16]....
        /*00bc*/ 	.word	0x0000d810


	//   ....[17]....
        /*00c0*/ 	.word	0x0000d880


	//   ....[18]....
        /*00c4*/ 	.word	0x0000d8f0


	//   ....[19]....
        /*00c8*/ 	.word	0x0000d960


	//----- nvinfo : EIATTR_VRC_CTA_INIT_COUNT
	.align		4
.L_2124:
        /*00cc*/ 	.byte	0x02, 0x4a
	.zero		1
	.zero		1


	//----- nvinfo : EIATTR_EXIT_INSTR_OFFSETS
	.align		4
        /*00d0*/ 	.byte	0x04, 0x1c
        /*00d2*/ 	.short	(.L_2126 - .L_2125)


	//   ....[0]....
.L_2125:
        /*00d4*/ 	.word	0x00000680


	//   ....[1]....
        /*00d8*/ 	.word	0x0000d2a0


	//----- nvinfo : EIATTR_MAX_THREADS
	.align		4
.L_2126:
        /*00dc*/ 	.byte	0x04, 0x05
        /*00de*/ 	.short	(.L_2128 - .L_2127)
.L_2127:
        /*00e0*/ 	.word	0x00000080
        /*00e4*/ 	.word	0x00000001
        /*00e8*/ 	.word	0x00000001


	//----- nvinfo : EIATTR_CRS_STACK_SIZE
	.align		4
.L_2128:
        /*00ec*/ 	.byte	0x04, 0x1e
        /*00ee*/ 	.short	(.L_2130 - .L_2129)
.L_2129:
        /*00f0*/ 	.word	0x00000000


	//----- nvinfo : EIATTR_CBANK_PARAM_SIZE
	.align		4
.L_2130:
        /*00f4*/ 	.byte	0x03, 0x19
        /*00f6*/ 	.short	0x00e8


	//----- nvinfo : EIATTR_PARAM_CBANK
	.align		4
        /*00f8*/ 	.byte	0x04, 0x0a
        /*00fa*/ 	.short	(.L_2132 - .L_2131)
	.align		4
.L_2131:
        /*00fc*/ 	.word	index@(.nv.constant0._ZN10layer_norm13ln_fwd_kernelINS_13Kernel_traitsI13__nv_bfloat16S2_fS2_fjLj512ELj1ELj4ELj1ELj16ENS_18Kernel_traits_baseILj512ES2_S2_fS2_fjLj128EEEEELb1ELb1ELb1ELb0EEEvNS_9FwdParamsE)
        /*0100*/ 	.short	0x0380
        /*0102*/ 	.short	0x00e8


	//----- nvinfo : EIATTR_SW_WAR
	.align		4
.L_2132:
        /*0104*/ 	.byte	0x04, 0x36
        /*0106*/ 	.short	(.L_2134 - .L_2133)
.L_2133:
        /*0108*/ 	.word	0x00000008
.L_2134:


//--------------------- .nv.info._ZN10layer_norm13ln_fwd_kernelINS_13Kernel_traitsI13__nv_bfloat16S2_fS2_fjLj512ELj1ELj4ELj1ELj16ENS_18Kernel_traits_baseILj512ES2_S2_fS2_fjLj128EEEEELb1ELb1ELb1ELb1EEEvNS_9FwdParamsE --------------------------
	.section	.nv.info._ZN10layer_norm13ln_fwd_kernelINS_13Kernel_traitsI13__nv_bfloat16S2_fS2_fjLj512ELj1ELj4ELj1ELj16ENS_18Kernel_traits_baseILj512ES2_S2_fS2_fjLj128EEEEELb1ELb1ELb1ELb1EEEvNS_9FwdParamsE,"",@"SHT_CUDA_INFO"
	.sectionflags	@""
	.align	4


	//----- nvinfo : EIATTR_CUDA_API_VERSION
	.align		4
        /*0000*/ 	.byte	0x04, 0x37
        /*0002*/ 	.short	(.L_2136 - .L_2135)
.L_2135:
        /*0004*/ 	.word	0x00000082


	//----- nvinfo : EIATTR_KPARAM_INFO
	.align		4
.L_2136:
        /*0008*/ 	.byte	0x04, 0x17
        /*000a*/ 	.short	(.L_2138 - .L_2137)
.L_2137:
        /*000c*/ 	.word	0x00000000
        /*0010*/ 	.short	0x0000
        /*0012*/ 	.short	0x0000
        /*0014*/ 	.byte	0x00, 0xf0, 0xa1, 0x03


	//----- nvinfo : EIATTR_SPARSE_MMA_MASK
	.align		4
.L_2138:
        /*0018*/ 	.byte	0x03, 0x50
        /*001a*/ 	.short	0x0000


	//----- nvinfo : EIATTR_MAXREG_COUNT
	.align		4
        /*001c*/ 	.byte	0x03, 0x1b
        /*001e*/ 	.short	0x00ff


	//----- nvinfo : EIATTR_MERCURY_ISA_VERSION
	.align		4
        /*0020*/ 	.byte	0x03, 0x5f
        /*0022*/ 	.short	0x0101


	//----- nvinfo : EIATTR_COOP_GROUP_MASK_REGIDS
	.align		4
        /*0024*/ 	.byte	0x04, 0x29
        /*0026*/ 	.short	(.L_2140 - .L_2139)


	//   ....[0]....
.L_2139:
        /*0028*/ 	.word	0xffffffff


	//   ....[1]....
        /*002c*/ 	.word	0xffffffff


	//   ....[2]....
        /*0030*/ 	.word	0xffffffff


	//   ....[3]....
        /*0034*/ 	.word	0xffffffff


	//   ....[4]....
        /*0038*/ 	.word	0xffffffff


	//   ....[5]....
        /*003c*/ 	.word	0xffffffff


	//   ....[6]....
        /*0040*/ 	.word	0xffffffff


	//   ....[7]....
        /*0044*/ 	.word	0xffffffff


	//   ....[8]....
        /*0048*/ 	.word	0xffffffff


	//   ....[9]....
        /*004c*/ 	.word	0xffffffff


	//   ....[10]....
        /*0050*/ 	.word	0x05000069


	//   ....[11]....
        /*0054*/ 	.word	0x05000069


	//   ....[12]....
        /*0058*/ 	.word	0x05000069


	//   ....[13]....
        /*005c*/ 	.word	0x05000069


	//   ....[14]....
        /*0060*/ 	.word	0x05000069


	//   ....[15]....
        /*0064*/ 	.word	0x05000069


	//   ....[16]....
        /*0068*/ 	.word	0x05000069


	//   ....[17]....
        /*006c*/ 	.word	0x05000069


	//   ....[18]....
        /*0070*/ 	.word	0x05000069


	//   ....[19]....
        /*0074*/ 	.word	0x05000069


	//----- nvinfo : EIATTR_COOP_GROUP_INSTR_OFFSETS
	.align		4
.L_2140:
        /*0078*/ 	.byte	0x04, 0x28
        /*007a*/ 	.short	(.L_2142 - .L_2141)


	//   ....[0]....
.L_2141:
        /*007c*/ 	.word	0x0000c140


	//   ....[1]....
        /*0080*/ 	.word	0x0000c170


	//   ....[2]....
        /*0084*/ 	.word	0x0000c190


	//   ....[3]....
        /*0088*/ 	.word	0x0000c1b0


	//   ....[4]....
        /*008c*/ 	.word	0x0000c1d0


	//   ....[5]....
        /*0090*/ 	.word	0x0000c400


	//   ....[6]....
        /*0094*/ 	.word	0x0000c420


	//   ....[7]....
        /*0098*/ 	.word	0x0000c440


	//   ....[8]....
        /*009c*/ 	.word	0x0000c460


	//   ....[9]....
        /*00a0*/ 	.word	0x0000c480


	//   ....[10]....
        /*00a4*/ 	.word	0x0000cca0


	//   ....[11]....
        /*00a8*/ 	.word	0x0000cd50


	//   ....[12]....
        /*00ac*/ 	.word	0x0000cdc0


	//   ....[13]....
        /*00b0*/ 	.word	0x0000ce30


	//   ....[14]....
        /*00b4*/ 	.word	0x0000cea0


	//   ....[15]....
        /*00b8*/ 	.word	0x0000d120


	//   ....[16]....
        /*00bc*/ 	.word	0x0000d190


	//   ....[17]....
        /*00c0*/ 	.word	0x0000d200


	//   ....[18]....
        /*00c4*/ 	.word	0x0000d270


	//   ....[19]....
        /*00c8*/ 	.word	0x0000d2e0


	//----- nvinfo : EIATTR_VRC_CTA_INIT_COUNT
	.align		4
.L_2142:
        /*00cc*/ 	.byte	0x02, 0x4a
	.zero		1
	.zero		1


	//----- nvinfo : EIATTR_EXIT_INSTR_OFFSETS
	.align		4
        /*00d0*/ 	.byte	0x04, 0x1c
        /*00d2*/ 	.short	(.L_2144 - .L_2143)


	//   ....[0]....
.L_2143:
        /*00d4*/ 	.word	0x00000310


	//   ....[1]....
        /*00d8*/ 	.word	0x0000cc40


	//----- nvinfo : EIATTR_MAX_THREADS
	.align		4
.L_2144:
        /*00dc*/ 	.byte	0x04, 0x05
        /*00de*/ 	.short	(.L_2146 - .L_2145)
.L_2145:
        /*00e0*/ 	.word	0x00000080
        /*00e4*/ 	.word	0x00000001
        /*00e8*/ 	.word	0x00000001


	//----- nvinfo : EIATTR_CRS_STACK_SIZE
	.align		4
.L_2146:
        /*00ec*/ 	.byte	0x04, 0x1e
        /*00ee*/ 	.short	(.L_2148 - .L_2147)
.L_2147:
        /*00f0*/ 	.word	0x00000000


	//----- nvinfo : EIATTR_CBANK_PARAM_SIZE
	.align		4
.L_2148:
        /*00f4*/ 	.byte	0x03, 0x19
        /*00f6*/ 	.short	0x00e8


	//----- nvinfo : EIATTR_PARAM_CBANK
	.align		4
        /*00f8*/ 	.byte	0x04, 0x0a
        /*00fa*/ 	.short	(.L_2150 - .L_2149)
	.align		4
.L_2149:
        /*00fc*/ 	.word	index@(.nv.constant0._ZN10layer_norm13ln_fwd_kernelINS_13Kernel_traitsI13__nv_bfloat16S2_fS2_fjLj512ELj1ELj4ELj1ELj16ENS_18Kernel_traits_baseILj512ES2_S2_fS2_fjLj128EEEEELb1ELb1ELb1ELb1EEEvNS_9FwdParamsE)
        /*0100*/ 	.short	0x0380
        /*0102*/ 	.short	0x00e8


	//----- nvinfo : EIATTR_SW_WAR
	.align		4
.L_2150:
        /*0104*/ 	.byte	0x04, 0x36
        /*0106*/ 	.short	(.L_2152 - .L_2151)
.L_2151:
        /*0108*/ 	.word	0x00000008
.L_2152:


//--------------------- .nv.info._ZN10layer_norm13ln_fwd_kernelINS_13Kernel_traitsIf13__nv_bfloat16fS2_fjLj512ELj1ELj4ELj1ELj16ENS_18Kernel_traits_baseILj512EfS2_fS2_fjLj128EEEEELb0ELb0ELb0ELb0EEEvNS_9FwdParamsE --------------------------
	.section	.nv.info._ZN10layer_norm13ln_fwd_kernelINS_13Kernel_traitsIf13__nv_bfloat16fS2_fjLj512ELj1ELj4ELj1ELj16ENS_18Kernel_traits_baseILj512EfS2_fS2_fjLj128EEEEELb0ELb0ELb0ELb0EEEvNS_9FwdParamsE,"",@"SHT_CUDA_INFO"
	.sectionflags	@""
	.align	4


	//----- nvinfo : EIATTR_CUDA_API_VERSION
	.align		4
        /*0000*/ 	.byte	0x04, 0x37
        /*0002*/ 	.short	(.L_2154 - .L_2153)
.L_2153:
        /*0004*/ 	.word	0x00000082


	//----- nvinfo : EIATTR_KPARAM_INFO
	.align		4
.L_2154:
        /*0008*/ 	.byte	0x04, 0x17
        /*000a*/ 	.short	(.L_2156 - .L_2155)
.L_2155:
        /*000c*/ 	.word	0x00000000
        /*0010*/ 	.short	0x0000
        /*0012*/ 	.short	0x0000
        /*0014*/ 	.byte	0x00, 0xf0, 0xa1, 0x03


	//----- nvinfo : EIATTR_SPARSE_MMA_MASK
	.align		4
.L_2156:
        /*0018*/ 	.byte	0x03, 0x50
        /*001a*/ 	.short	0x0000


	//----- nvinfo : EIATTR_MAXREG_COUNT
	.align		4
        /*001c*/ 	.byte	0x03, 0x1b
        /*001e*/ 	.short	0x00ff


	//----- nvinfo : EIATTR_MERCURY_ISA_VERSION
	.align		4
        /*0020*/ 	.byte	0x03, 0x5f
        /*0022*/ 	.short	0x0101


	//----- nvinfo : EIATTR_COOP_GROUP_MASK_REGIDS
	.align		4
        /*0024*/ 	.byte	0x04, 0x29
        /*0026*/ 	.short	(.L_2158 - .L_2157)


	//   ....[0]....
.L_2157:
        /*0028*/ 	.word	0xffffffff


	//   ....[1]....
        /*002c*/ 	.word	0xffffffff


	//   ....[2]....
        /*0030*/ 	.word	0xffffffff


	//   ....[3]....
        /*0034*/ 	.word	0xffffffff


	//   ....[4]....
        /*0038*/ 	.word	0xffffffff


	//   ....[5]....
        /*003c*/ 	.word	0xffffffff


	//   ....[6]....
        /*0040*/ 	.word	0xffffffff


	//   ....[7]....
        /*0044*/ 	.word	0xffffffff


	//   ....[8]....
        /*0048*/ 	.word	0xffffffff


	//   ....[9]....
        /*004c*/ 	.word	0xffffffff


	//   ....[10]....
        /*0050*/ 	.word	0x05000032


	//   ....[11]....
        /*0054*/ 	.word	0x05000032


	//   ....[12]....
        /*0058*/ 	.word	0x05000032


	//   ....[13]....
        /*005c*/ 	.word	0x05000032


	//   ....[14]....
        /*0060*/ 	.word	0x05000032


	//   ....[15]....
        /*0064*/ 	.word	0x05000032


	//   ....[16]....
        /*0068*/ 	.word	0x05000032


	//   ....[17]....
        /*006c*/ 	.word	0x05000032


	//   ....[18]....
        /*0070*/ 	.word	0x05000032


	//   ....[19]....
        /*0074*/ 	.word	0x05000032


	//----- nvinfo : EIATTR_COOP_GROUP_INSTR_OFFSETS
	.align		4
.L_2158:
        /*0078*/ 	.byte	0x04, 0x28
        /*007a*/ 	.short	(.L_2160 - .L_2159)


	//   ....[0]....
.L_2159:
        /*007c*/ 	.word	0x00000e10


	//   ....[1]....
        /*0080*/ 	.word	0x00000e40


	//   ....[2]....
        /*0084*/ 	.word	0x00000e60


	//   ....[3]....
        /*0088*/ 	.word	0x00000e80


	//   ....[4]....
        /*008c*/ 	.word	0x00000ea0


	//   ....[5]....
        /*0090*/ 	.word	0x000010e0


	//   ....[6]....
        /*0094*/ 	.word	0x00001100


	//   ....[7]....
        /*0098*/ 	.word	0x00001120


	//   ....[8]....
        /*009c*/ 	.word	0x00001140


	//   ....[9]....
        /*00a0*/ 	.word	0x00001160


	//   ....[10]....
        /*00a4*/ 	.word	0x00001740


	//   ....[11]....
        /*00a8*/ 	.word	0x000017d0


	//   ....[12]....
        /*00ac*/ 	.word	0x00001820


	//   ....[13]....
        /*00b0*/ 	.word	0x00001880


	//   ....[14]....
        /*00b4*/ 	.word	0x000018e0


	//   ....[15]....
        /*00b8*/ 	.word	0x00001b70


	//   ....[16]....
        /*00bc*/ 	.word	0x00001bd0


	//   ....[17]....
        /*00c0*/ 	.word	0x00001c20


	//   ....[18]....
        /*00c4*/ 	.word	0x00001c70


	//   ....[19]....
        /*00c8*/ 	.word	0x00001cd0


	//----- nvinfo : EIATTR_VRC_CTA_INIT_COUNT
	.align		4
.L_2160:
        /*00cc*/ 	.byte	0x02, 0x4a
	.zero		1
	.zero		1


	//----- nvinfo : EIATTR_EXIT_INSTR_OFFSETS
	.align		4
        /*00d0*/ 	.byte	0x04, 0x1c
        /*00d2*/ 	.short	(.L_2162 - .L_2161)


	//   ....[0]....
.L_2161:
        /*00d4*/ 	.word	0x00000420


	//   ....[1]....
        /*00d8*/ 	.word	0x000016d0


	//----- nvinfo : EIATTR_MAX_THREADS
	.align		4
.L_2162:
        /*00dc*/ 	.byte	0x04, 0x05
        /*00de*/ 	.short	(.L_2164 - .L_2163)
.L_2163:
        /*00e0*/ 	.word	0x00000080
        /*00e4*/ 	.word	0x00000001
        /*00e8*/ 	.word	0x00000001


	//----- nvinfo : EIATTR_CRS_STACK_SIZE
	.align		4
.L_2164:
        /*00ec*/ 	.byte	0x04, 0x1e
        /*00ee*/ 	.short	(.L_2166 - .L_2165)
.L_2165:
        /*00f0*/ 	.word	0x00000000


	//----- nvinfo : EIATTR_CBANK_PARAM_SIZE
	.align		4
.L_2166:
        /*00f4*/ 	.byte	0x03, 0x19
        /*00f6*/ 	.short	0x00e8


	//----- nvinfo : EIATTR_PARAM_CBANK
	.align		4
        /*00f8*/ 	.byte	0x04, 0x0a
        /*00fa*/ 	.short	(.L_2168 - .L_2167)
	.align		4
.L_2167:
        /*00fc*/ 	.word	index@(.nv.constant0._ZN10layer_norm13ln_fwd_kernelINS_13Kernel_traitsIf13__nv_bfloat16fS2_fjLj512ELj1ELj4ELj1ELj16ENS_18Kernel_traits_baseILj512EfS2_fS2_fjLj128EEEEELb0ELb0ELb0ELb0EEEvNS_9FwdParamsE)
        /*0100*/ 	.short	0x0380
        /*0102*/ 	.short	0x00e8


	//----- nvinfo : EIATTR_SW_WAR
	.align		4
.L_2168:
        /*0104*/ 	.byte	0x04, 0x36
        /*0106*/ 	.short	(.L_2170 - .L_2169)
.L_2169:
        /*0108*/ 	.word	0x00000008
.L_2170:


//--------------------- .nv.info._ZN10layer_norm13ln_fwd_kernelINS_13Kernel_traitsIf13__nv_bfloat16fS2_fjLj512ELj1ELj4ELj1ELj16ENS_18Kernel_traits_baseILj512EfS2_fS2_fjLj128EEEEELb0ELb0ELb0ELb1EEEvNS_9FwdParamsE --------------------------
	.section	.nv.info._ZN10layer_norm13ln_fwd_kernelINS_13Kernel_traitsIf13__nv_bfloat16fS2_fjLj512ELj1ELj4ELj1ELj16ENS_18Kernel_traits_baseILj512EfS2_fS2_fjLj128EEEEELb0ELb0ELb0ELb1EEEvNS_9FwdParamsE,"",@"SHT_CUDA_INFO"
	.sectionflags	@""
	.align	4


	//----- nvinfo : EIATTR_CUDA_API_VERSION
	.align		4
        /*0000*/ 	.byte	0x04, 0x37
        /*0002*/ 	.short	(.L_2172 - .L_2171)
.L_2171:
        /*0004*/ 	.word	0x00000082


	//----- nvinfo : EIATTR_KPARAM_INFO
	.align		4
.L_2172:
        /*0008*/ 	.byte	0x04, 0x17
        /*000a*/ 	.short	(.L_2174 - .L_2173)
.L_2173:
        /*000c*/ 	.word	0x00000000
        /*0010*/ 	.short	0x0000
        /*0012*/ 	.short	0x0000
        /*0014*/ 	.byte	0x00, 0xf0, 0xa1, 0x03


	//----- nvinfo : EIATTR_SPARSE_MMA_MASK
	.align		4
.L_2174:
        /*0018*/ 	.byte	0x03, 0x50
        /*001a*/ 	.short	0x0000


	//----- nvinfo : EIATTR_MAXREG_COUNT
	.align		4
        /*001c*/ 	.byte	0x03, 0x1b
        /*001e*/ 	.short	0x00ff


	//----- nvinfo : EIATTR_MERCURY_ISA_VERSION
	.align		4
        /*0020*/ 	.byte	0x03, 0x5f
        /*0022*/ 	.short	0x0101


	//----- nvinfo : EIATTR_COOP_GROUP_MASK_REGIDS
	.align		4
        /*0024*/ 	.byte	0x04, 0x29
        /*0026*/ 	.short	(.L_2176 - .L_2175)


	//   ....[0]....
.L_2175:
        /*0028*/ 	.word	0xffffffff


	//   ....[1]....
        /*002c*/ 	.word	0xffffffff


	//   ....[2]....
        /*0030*/ 	.word	0xffffffff


	//   ....[3]....
        /*0034*/ 	.word	0xffffffff


	//   ....[4]....
        /*0038*/ 	.word	0xffffffff


	//   ....[5]....
        /*003c*/ 	.word	0xffffffff


	//   ....[6]....
        /*0040*/ 	.word	0xffffffff


	//   ....[7]....
        /*0044*/ 	.word	0xffffffff


	//   ....[8]....
        /*0048*/ 	.word	0xffffffff


	//   ....[9]....
        /*004c*/ 	.word	0xffffffff


	//   ....[10]....
        /*0050*/ 	.word	0xffffffff


	//   ....[11]....
        /*0054*/ 	.word	0xffffffff


	//   ....[12]....
        /*0058*/ 	.word	0xffffffff


	//   ....[13]....
        /*005c*/ 	.word	0xffffffff


	//   ....[14]....
        /*0060*/ 	.word	0xffffffff


	//   ....[15]....
        /*0064*/ 	.word	0xffffffff


	//   ....[16]....
        /*0068*/ 	.word	0xffffffff


	//   ....[17]....
        /*006c*/ 	.word	0xffffffff


	//   ....[18]....
        /*0070*/ 	.word	0xffffffff


	//   ....[19]....
        /*0074*/ 	.word	0xffffffff


	//   ....[20]....
        /*0078*/ 	.word	0x05000022


	//   ....[21]....
        /*007c*/ 	.word	0x05000022


	//   ....[22]....
        /*0080*/ 	.word	0x05000022


	//   ....[23]....
        /*0084*/ 	.word	0x05000022


	//   ....[24]....
        /*0088*/ 	.word	0x05000022


	//   ....[25]....
        /*008c*/ 	.word	0x05000022


	//   ....[26]....
        /*0090*/ 	.word	0x05000022


	//   ....[27]....
        /*0094*/ 	.word	0x05000022


	//   ....[28]....
        /*0098*/ 	.word	0x05000022


	//   ....[29]....
        /*009c*/ 	.word	0x05000022


	//   ....[30]....
        /*00a0*/ 	.word	0x05000022


	//   ....[31]....
        /*00a4*/ 	.word	0x05000022


	//   ....[32]....
        /*00a8*/ 	.word	0x05000022


	//   ....[33]....
        /*00ac*/ 	.word	0x05000022


	//   ....[34]....
        /*00b0*/ 	.word	0x05000022


	//   ....[35]....
        /*00b4*/ 	.word	0x05000022


	//   ....[36]....
        /*00b8*/ 	.word	0x05000022


	//   ....[37]....
        /*00bc*/ 	.word	0x05000022


	//   ....[38]....
        /*00c0*/ 	.word	0x05000022


	//   ....[39]....
        /*00c4*/ 	.word	0x05000022


	//----- nvinfo : EIATTR_COOP_GROUP_INSTR_OFFSETS
	.align		4
.L_2176:
        /*00c8*/ 	.byte	0x04, 0x28
        /*00ca*/ 	.short	(.L_2178 - .L_2177)


	//   ....[0]....
.L_2177:
        /*00cc*/ 	.word	0x00000d00


	//   ....[1]....
        /*00d0*/ 	.word	0x00000d30


	//   ....[2]....
        /*00d4*/ 	.word	0x00000d50


	//   ....[3]....
        /*00d8*/ 	.word	0x00000d70


	//   ....[4]....
        /*00dc*/ 	.word	0x00000d90


	//   ....[5]....
        /*00e0*/ 	.word	0x00000fc0


	//   ....[6]....
        /*00e4*/ 	.word	0x00000fe0


	//   ....[7]....
        /*00e8*/ 	.word	0x00001000


	//   ....[8]....
        /*00ec*/ 	.word	0x00001020


	//   ....[9]....
        /*00f0*/ 	.word	0x00001040


	//   ....[10]....
        /*00f4*/ 	.word	0x00001d10


	//   ....[11]....
        /*00f8*/ 	.word	0x00001d40


	//   ....[12]....
        /*00fc*/ 	.word	0x00001d60


	//   ....[13]....
        /*0100*/ 	.word	0x00001d80


	//   ....[14]....
        /*0104*/ 	.word	0x00001da0


	//   ....[15]....
        /*0108*/ 	.word	0x00001fd0


	//   ....[16]....
        /*010c*/ 	.word	0x00001ff0


	//   ....[17]....
        /*0110*/ 	.word	0x00002010


	//   ....[18]....
        /*0114*/ 	.word	0x00002030


	//   ....[19]....
        /*0118*/ 	.word	0x00002050


	//   ....[20]....
        /*011c*/ 	.word	0x000025c0


	//   ....[21]....
        /*0120*/ 	.word	0x00002660


	//   ....[22]....
        /*0124*/ 	.word	0x000026c0


	//   ....[23]....
        /*0128*/ 	.word	0x00002720


	//   ....[24]....
        /*012c*/ 	.word	0x00002780


	//   ....[25]....
        /*0130*/ 	.word	0x000029e0


	//   ....[26]....
        /*0134*/ 	.word	0x00002a40


	//   ....[27]....
        /*0138*/ 	.word	0x00002aa0


	//   ....[28]....
        /*013c*/ 	.word	0x00002b00


	//   ....[29]....
        /*0140*/ 	.word	0x00002b60


	//   ....[30]....
        /*0144*/ 	.word	0x00002be0


	//   ....[31]....
        /*0148*/ 	.word	0x00002c80


	//   ....[32]....
        /*014c*/ 	.word	0x00002ce0


	//   ....[33]....
        /*0150*/ 	.word	0x00002d40


	//   ....[34]....
        /*0154*/ 	.word	0x00002da0


	//   ....[35]....
        /*0158*/ 	.word	0x00003000


	//   ....[36]....
        /*015c*/ 	.word	0x00003060


	//   ....[37]....
        /*0160*/ 	.word	0x000030c0


	//   ....[38]....
        /*0164*/ 	.word	0x00003120


	//   ....[39]....
        /*0168*/ 	.word	0x00003180


	//----- nvinfo : EIATTR_VRC_CTA_INIT_COUNT
	.align		4
.L_2178:
        /*016c*/ 	.byte	0x02, 0x4a
	.zero		1
	.zero		1


	//----- nvinfo : EIATTR_EXIT_INSTR_OFFSETS
	.align		4
        /*0170*/ 	.byte	0x04, 0x1c
        /*0172*/ 	.short	(.L_2180 - .L_2179)


	//   ....[0]....
.L_2179:
        /*0174*/ 	.word	0x00000250


	//   ....[1]....
        /*0178*/ 	.word	0x00001540


	//   ....[2]....
        /*017c*/ 	.word	0x00002560


	//----- nvinfo : EIATTR_MAX_THREADS
	.align		4
.L_2180:
        /*0180*/ 	.byte	0x04, 0x05
        /*0182*/ 	.short	(.L_2182 - .L_2181)
.L_2181:
        /*0184*/ 	.word	0x00000080
        /*0188*/ 	.word	0x00000001
        /*018c*/ 	.word	0x00000001


	//----- nvinfo : EIATTR_CRS_STACK_SIZE
	.align		4
.L_2182:
        /*0190*/ 	.byte	0x04, 0x1e
        /*0192*/ 	.short	(.L_2184 - .L_2183)
.L_2183:
        /*0194*/ 	.word	0x00000000


	//----- nvinfo : EIATTR_CBANK_PARAM_SIZE
	.align		4
.L_2184:
        /*0198*/ 	.byte	0x03, 0x19
        /*019a*/ 	.short	0x00e8


	//----- nvinfo : EIATTR_PARAM_CBANK
	.align		4
        /*019c*/ 	.byte	0x04, 0x0a
        /*019e*/ 	.short	(.L_2186 - .L_2185)
	.align		4
.L_2185:
        /*01a0*/ 	.word	index@(.nv.constant0._ZN10layer_norm13ln_fwd_kernelINS_13Kernel_traitsIf13__nv_bfloat16fS2_fjLj512ELj1ELj4ELj1ELj16ENS_18Kernel_traits_baseILj512EfS2_fS2_fjLj128EEEEELb0ELb0ELb0ELb1EEEvNS_9FwdParamsE)
        /*01a4*/ 	.short	0x0380
        /*01a6*/ 	.short	0x00e8


	//----- nvinfo : EIATTR_SW_WAR
	.align		4
.L_2186:
        /*01a8*/ 	.byte	0x04, 0x36
        /*01aa*/ 	.short	(.L_2188 - .L_2187)
.L_2187:
        /*01ac*/ 	.word	0x00000008
.L_2188:


//--------------------- .nv.info._ZN10layer_norm13ln_fwd_kernelINS_13Kernel_traitsIf13__nv_bfloat16fS2_fjLj512ELj1ELj4ELj1ELj16ENS_18Kernel_traits_baseILj512EfS2_fS2_fjLj128EEEEELb0ELb0ELb1ELb0EEEvNS_9FwdParamsE --------------------------
	.section	.nv.info._ZN10layer_norm13ln_fwd_kernelINS_13Kernel_traitsIf13__nv_bfloat16fS2_fjLj512ELj1ELj4ELj1ELj16ENS_18Kernel_traits_baseILj512EfS2_fS2_fjLj128EEEEELb0ELb0ELb1ELb0EEEvNS_9FwdParamsE,"",@"SHT_CUDA_INFO"
	.sectionflags	@""
	.align	4


	//----- nvinfo : EIATTR_CUDA_API_VERSION
	.align		4
        /*0000*/ 	.byte	0x04, 0x37
        /*0002*/ 	.short	(.L_2190 - .L_2189)
.L_2189:
        /*0004*/ 	.word	0x00000082


	//----- nvinfo : EIATTR_KPARAM_INFO
	.align		4
.L_2190:
        /*0008*/ 	.byte	0x04, 0x17
        /*000a*/ 	.short	(.L_2192 - .L_2191)
.L_2191:
        /*000c*/ 	.word	0x00000000
        /*0010*/ 	.short	0x0000
        /*0012*/ 	.short	0x0000
        /*0014*/ 	.byte	0x00, 0xf0, 0xa1, 0x03


	//----- nvinfo : EIATTR_SPARSE_MMA_MASK
	.align		4
.L_2192:
        /*0018*/ 	.byte	0x03, 0x50
        /*001a*/ 	.short	0x0000


	//----- nvinfo : EIATTR_MAXREG_COUNT
	.align		4
        /*001c*/ 	.byte	0x03, 0x1b
        /*001e*/ 	.short	0x00ff


	//----- nvinfo : EIATTR_MERCURY_ISA_VERSION
	.align		4
        /*0020*/ 	.byte	0x03, 0x5f
        /*0022*/ 	.short	0x0101


	//----- nvinfo : EIATTR_COOP_GROUP_MASK_REGIDS
	.align		4
        /*0024*/ 	.byte	0x04, 0x29
        /*0026*/ 	.short	(.L_2194 - .L_2193)


	//   ....[0]....
.L_2193:
        /*0028*/ 	.word	0xffffffff


	//   ....[1]....
        /*002c*/ 	.word	0xffffffff


	//   ....[2]....
        /*0030*/ 	.word	0xffffffff


	//   ....[3]....
        /*0034*/ 	.word	0xffffffff


	//   ....[4]....
        /*0038*/ 	.word	0xffffffff


	//   ....[5]....
        /*003c*/ 	.word	0xffffffff


	//   ....[6]....
        /*0040*/ 	.word	0xffffffff


	//   ....[7]....
        /*0044*/ 	.word	0xffffffff


	//   ....[8]....
        /*0048*/ 	.word	0xffffffff


	//   ....[9]....
        /*004c*/ 	.word	0xffffffff


	//   ....[10]....
        /*0050*/ 	.word	0x0500003e


	//   ....[11]....
        /*0054*/ 	.word	0x0500003e


	//   ....[12]....
        /*0058*/ 	.word	0x0500003e


	//   ....[13]....
        /*005c*/ 	.word	0x0500003e


	//   ....[14]....
        /*0060*/ 	.word	0x0500003e


	//   ....[15]....
        /*0064*/ 	.word	0x0500003e


	//   ....[16]....
        /*0068*/ 	.word	0x0500003e


	//   ....[17]....
        /*006c*/ 	.word	0x0500003e


	//   ....[18]....
        /*0070*/ 	.word	0x0500003e


	//   ....[19]....
        /*0074*/ 	.word	0x0500003e


	//----- nvinfo : EIATTR_COOP_GROUP_INSTR_OFFSETS
	.align		4
.L_2194:
        /*0078*/ 	.byte	0x04, 0x28
        /*007a*/ 	.short	(.L_2196 - .L_2195)


	//   ....[0]....
.L_2195:
        /*007c*/ 	.word	0x000011d0


	//   ....[1]....
        /*0080*/ 	.word	0x00001200


	//   ....[2]....
        /*0084*/ 	.word	0x00001220


	//   ....[3]....
        /*0088*/ 	.word	0x00001240


	//   ....[4]....
        /*008c*/ 	.word	0x00001260


	//   ....[5]....
        /*0090*/ 	.word	0x000014a0


	//   ....[6]....
        /*0094*/ 	.word	0x000014c0


	//   ....[7]....
        /*0098*/ 	.word	0x000014e0


	//   ....[8]....
        /*009c*/ 	.word	0x00001500


	//   ....[9]....
        /*00a0*/ 	.word	0x00001520


	//   ....[10]....
        /*00a4*/ 	.word	0x00001b70


	//   ....[11]....
        /*00a8*/ 	.word	0x00001c10


	//   ....[12]....
        /*00ac*/ 	.word	0x00001c70


	//   ....[13]....
        /*00b0*/ 	.word	0x00001cd0


	//   ....[14]....
        /*00b4*/ 	.word	0x00001d20


	//   ....[15]....
        /*00b8*/ 	.word	0x00001fb0


	//   ....[16]....
        /*00bc*/ 	.word	0x00002010


	//   ....[17]....
        /*00c0*/ 	.word	0x00002070


	//   ....[18]....
        /*00c4*/ 	.word	0x000020d0


	//   ....[19]....
        /*00c8*/ 	.word	0x00002130


	//----- nvinfo : EIATTR_VRC_CTA_INIT_COUNT
	.align		4
.L_2196:
        /*00cc*/ 	.byte	0x02, 0x4a
	.zero		1
	.zero		1


	//----- nvinfo : EIATTR_EXIT_INSTR_OFFSETS
	.align		4
        /*00d0*/ 	.byte	0x04, 0x1c
        /*00d2*/ 	.short	(.L_2198 - .L_2197)


	//   ....[0]....
.L_2197:
        /*00d4*/ 	.word	0x00000420


	//   ....[1]....
        /*00d8*/ 	.word	0x00001b00


	//----- nvinfo : EIATTR_MAX_THREADS
	.align		4
.L_2198:
        /*00dc*/ 	.byte	0x04, 0x05
        /*00de*/ 	.short	(.L_2200 - .L_2199)
.L_2199:
        /*00e0*/ 	.word	0x00000080
        /*00e4*/ 	.word	0x00000001
        /*00e8*/ 	.word	0x00000001


	//----- nvinfo : EIATTR_CRS_STACK_SIZE
	.align		4
.L_2200:
        /*00ec*/ 	.byte	0x04, 0x1e
        /*00ee*/ 	.short	(.L_2202 - .L_2201)
.L_2201:
        /*00f0*/ 	.word	0x00000000


	//----- nvinfo : EIATTR_CBANK_PARAM_SIZE
	.align		4
.L_2202:
        /*00f4*/ 	.byte	0x03, 0x19
        /*00f6*/ 	.short	0x00e8


	//----- nvinfo : EIATTR_PARAM_CBANK
	.align		4
        /*00f8*/ 	.byte	0x04, 0x0a
        /*00fa*/ 	.short	(.L_2204 - .L_2203)
	.align		4
.L_2203:
        /*00fc*/ 	.word	index@(.nv.constant0._ZN10layer_norm13ln_fwd_kernelINS_13Kernel_traitsIf13__nv_bfloat16fS2_fjLj512ELj1ELj4ELj1ELj16ENS_18Kernel_traits_baseILj512EfS2_fS2_fjLj128EEEEELb0ELb0ELb1ELb0EEEvNS_9FwdParamsE)
        /*0100*/ 	.short	0x0380
        /*0102*/ 	.short	0x00e8


	//----- nvinfo : EIATTR_SW_WAR
	.align		4
.L_2204:
        /*0104*/ 	.byte	0x04, 0x36
        /*0106*/ 	.short	(.L_2206 - .L_2205)
.L_2205:
        /*0108*/ 	.word	0x00000008
.L_2206:


//--------------------- .nv.info._ZN10layer_norm13ln_fwd_kernelINS_13Kernel_traitsIf13__nv_bfloat16fS2_fjLj512ELj1ELj4ELj1ELj16ENS_18Kernel_traits_baseILj512EfS2_fS2_fjLj128EEEEELb0ELb0ELb1ELb1EEEvNS_9FwdParamsE --------------------------
	.section	.nv.info._ZN10layer_norm13ln_fwd_kernelINS_13Kernel_traitsIf13__nv_bfloat16fS2_fjLj512ELj1ELj4ELj1ELj16ENS_18Kernel_traits_baseILj512EfS2_fS2_fjLj128EEEEELb0ELb0ELb1ELb1EEEvNS_9FwdParamsE,"",@"SHT_CUDA_INFO"
	.sectionflags	@""
	.align	4


	//----- nvinfo : EIATTR_CUDA_API_VERSION
	.align		4
        /*0000*/ 	.byte	0x04, 0x37
        /*0002*/ 	.short	(.L_2208 - .L_2207)
.L_2207:
        /*0004*/ 	.word	0x00000082


	//----- nvinfo : EIATTR_KPARAM_INFO
	.align		4
.L_2208:
        /*0008*/ 	.byte	0x04, 0x17
        /*000a*/ 	.short	(.L_2210 - .L_2209)
.L_2209:
        /*000c*/ 	.word	0x00000000
        /*0010*/ 	.short	0x0000
        /*0012*/ 	.short	0x0000
        /*0014*/ 	.byte	0x00, 0xf0, 0xa1, 0x03


	//----- nvinfo : EIATTR_SPARSE_MMA_MASK
	.align		4
.L_2210:
        /*0018*/ 	.byte	0x03, 0x50
        /*001a*/ 	.short	0x0000


	//----- nvinfo : EIATTR_MAXREG_COUNT
	.align		4
        /*001c*/ 	.byte	0x03, 0x1b
        /*001e*/ 	.short	0x00ff


	//----- nvinfo : EIATTR_MERCURY_ISA_VERSION
	.align		4
        /*0020*/ 	.byte	0x03, 0x5f
        /*0022*/ 	.short	0x0101


	//----- nvinfo : EIATTR_COOP_GROUP_MASK_REGIDS
	.align		4
        /*0024*/ 	.byte	0x04, 0x29
        /*0026*/ 	.short	(.L_2212 - .L_2211)


	//   ....[0]....
.L_2211:
        /*0028*/ 	.word	0xffffffff


	//   ....[1]....
        /*002c*/ 	.word	0xffffffff


	//   ....[2]....
        /*0030*/ 	.word	0xffffffff


	//   ....[3]....
        /*0034*/ 	.word	0xffffffff


	//   ....[4]....
        /*0038*/ 	.word	0xffffffff


	//   ....[5]....
        /*003c*/ 	.word	0xffffffff


	//   ....[6]....
        /*0040*/ 	.word	0xffffffff


	//   ....[7]....
        /*0044*/ 	.word	0xffffffff


	//   ....[8]....
        /*0048*/ 	.word	0xffffffff


	//   ....[9]....
        /*004c*/ 	.word	0xffffffff


	//   ....[10]....
        /*0050*/ 	.word	0x05000030


	//   ....[11]....
        /*0054*/ 	.word	0x05000030


	//   ....[12]....
        /*0058*/ 	.word	0x05000030


	//   ....[13]....
        /*005c*/ 	.word	0x05000030


	//   ....[14]....
        /*0060*/ 	.word	0x05000030


	//   ....[15]....
        /*0064*/ 	.word	0x05000030


	//   ....[16]....
        /*0068*/ 	.word	0x05000030


	//   ....[17]....
        /*006c*/ 	.word	0x05000030


	//   ....[18]....
        /*0070*/ 	.word	0x05000030


	//   ....[19]....
        /*0074*/ 	.word	0x05000030


	//----- nvinfo : EIATTR_COOP_GROUP_INSTR_OFFSETS
	.align		4
.L_2212:
        /*0078*/ 	.byte	0x04, 0x28
        /*007a*/ 	.short	(.L_2214 - .L_2213)


	//   ....[0]....
.L_2213:
        /*007c*/ 	.word	0x000010f0


	//   ....[1]....
        /*0080*/ 	.word	0x00001110


	//   ....[2]....
        /*0084*/ 	.word	0x00001130


	//   ....[3]....
        /*0088*/ 	.word	0x00001150


	//   ....[4]....
        /*008c*/ 	.word	0x00001180


	//   ....[5]....
        /*0090*/ 	.word	0x000013b0


	//   ....[6]....
        /*0094*/ 	.word	0x000013d0


	//   ....[7]....
        /*0098*/ 	.word	0x000013f0


	//   ....[8]....
        /*009c*/ 	.word	0x00001410


	//   ....[9]....
        /*00a0*/ 	.word	0x00001430


	//   ....[10]....
        /*00a4*/ 	.word	0x00001a50


	//   ....[11]....
        /*00a8*/ 	.word	0x00001ad0


	//   ....[12]....
        /*00ac*/ 	.word	0x00001b50


	//   ....[13]....
        /*00b0*/ 	.word	0x00001bd0


	//   ....[14]....
        /*00b4*/ 	.word	0x00001c60


	//   ....[15]....
        /*00b8*/ 	.word	0x00001ef0


	//   ....[16]....
        /*00bc*/ 	.word	0x00001f60


	//   ....[17]....
        /*00c0*/ 	.word	0x00001fd0


	//   ....[18]....
        /*00c4*/ 	.word	0x00002040


	//   ....[19]....
        /*00c8*/ 	.word	0x000020b0


	//----- nvinfo : EIATTR_VRC_CTA_INIT_COUNT
	.align		4
.L_2214:
        /*00cc*/ 	.byte	0x02, 0x4a
	.zero		1
	.zero		1


	//----- nvinfo : EIATTR_EXIT_INSTR_OFFSETS
	.align		4
        /*00d0*/ 	.byte	0x04, 0x1c
        /*00d2*/ 	.short	(.L_2216 - .L_2215)


	//   ....[0]....
.L_2215:
        /*00d4*/ 	.word	0x00000310


	//   ....[1]....
        /*00d8*/ 	.word	0x000019f0


	//----- nvinfo : EIATTR_MAX_THREADS
	.align		4
.L_2216:
        /*00dc*/ 	.byte	0x04, 0x05
        /*00de*/ 	.short	(.L_2218 - .L_2217)
.L_2217:
        /*00e0*/ 	.word	0x00000080
        /*00e4*/ 	.word	0x00000001
        /*00e8*/ 	.word	0x00000001


	//----- nvinfo : EIATTR_CRS_STACK_SIZE
	.align		4
.L_2218:
        /*00ec*/ 	.byte	0x04, 0x1e
        /*00ee*/ 	.short	(.L_2220 - .L_2219)
.L_2219:
        /*00f0*/ 	.word	0x00000000


	//----- nvinfo : EIATTR_CBANK_PARAM_SIZE
	.align		4
.L_2220:
        /*00f4*/ 	.byte	0x03, 0x19
        /*00f6*/ 	.short	0x00e8


	//----- nvinfo : EIATTR_PARAM_CBANK
	.align		4
        /*00f8*/ 	.byte	0x04, 0x0a
        /*00fa*/ 	.short	(.L_2222 - .L_2221)
	.align		4
.L_2221:
        /*00fc*/ 	.word	index@(.nv.constant0._ZN10layer_norm13ln_fwd_kernelINS_13Kernel_traitsIf13__nv_bfloat16fS2_fjLj512ELj1ELj4ELj1ELj16ENS_18Kernel_traits_baseILj512EfS2_fS2_fjLj128EEEEELb0ELb0ELb1ELb1EEEvNS_9FwdParamsE)
        /*0100*/ 	.short	0x0380
        /*0102*/ 	.short	0x00e8


	//----- nvinfo : EIATTR_SW_WAR
	.align		4
.L_2222:
        /*0104*/ 	.byte	0x04, 0x36
        /*0106*/ 	.short	(.L_2224 - .L_2223)
.L_2223:
        /*0108*/ 	.word	0x00000008
.L_2224:


//--------------------- .nv.info._ZN10layer_norm13ln_fwd_kernelINS_13Kernel_traitsIf13__nv_bfloat16fS2_fjLj512ELj1ELj4ELj1ELj16ENS_18Kernel_traits_baseILj512EfS2_fS2_fjLj128EEEEELb0ELb1ELb0ELb0EEEvNS_9FwdParamsE --------------------------
	.section	.nv.info._ZN10layer_norm13ln_fwd_kernelINS_13Kernel_traitsIf13__nv_bfloat16fS2_fjLj512ELj1ELj4ELj1ELj16ENS_18Kernel_traits_baseILj512EfS2_fS2_fjLj128EEEEELb0ELb1ELb0ELb0EEEvNS_9FwdParamsE,"",@"SHT_CUDA_INFO"
	.sectionflags	@""
	.align	4


	//----- nvinfo : EIATTR_CUDA_API_VERSION
	.align		4
        /*0000*/ 	.byte	0x04, 0x37
        /*0002*/ 	.short	(.L_2226 - .L_2225)
.L_2225:
        /*0004*/ 	.word	0x00000082


	//----- nvinfo : EIATTR_KPARAM_INFO
	.align		4
.L_2226:
        /*0008*/ 	.byte	0x04, 0x17
        /*000a*/ 	.short	(.L_2228 - .L_2227)
.L_2227:
        /*000c*/ 	.word	0x00000000
        /*0010*/ 	.short	0x0000
        /*0012*/ 	.short	0x0000
        /*0014*/ 	.byte	0x00, 0xf0, 0xa1, 0x03


	//----- nvinfo : EIATTR_SPARSE_MMA_MASK
	.align		4
.L_2228:
        /*0018*/ 	.byte	0x03, 0x50
        /*001a*/ 	.short	0x0000


	//----- nvinfo : EIATTR_MAXREG_COUNT
	.align		4
        /*001c*/ 	.byte	0x03, 0x1b
        /*001e*/ 	.short	0x00ff


	//----- nvinfo : EIATTR_MERCURY_ISA_VERSION
	.align		4
        /*0020*/ 	.byte	0x03, 0x5f
        /*0022*/ 	.short	0x0101


	//----- nvinfo : EIATTR_COOP_GROUP_MASK_REGIDS
	.align		4
        /*0024*/ 	.byte	0x04, 0x29
        /*0026*/ 	.short	(.L_2230 - .L_2229)


	//   ....[0]....
.L_2229:
        /*0028*/ 	.word	0xffffffff


	//   ....[1]....
        /*002c*/ 	.word	0xffffffff


	//   ....[2]....
        /*0030*/ 	.word	0xffffffff


	//   ....[3]....
        /*0034*/ 	.word	0xffffffff


	//   ....[4]....
        /*0038*/ 	.word	0xffffffff


	//   ....[5]....
        /*003c*/ 	.word	0xffffffff


	//   ....[6]....
        /*0040*/ 	.word	0xffffffff


	//   ....[7]....
        /*0044*/ 	.word	0xffffffff


	//   ....[8]....
        /*0048*/ 	.word	0xffffffff


	//   ....[9]....
        /*004c*/ 	.word	0xffffffff


	//   ....[10]....
        /*0050*/ 	.word	0x05000056


	//   ....[11]....
        /*0054*/ 	.word	0x05000056


	//   ....[12]....
        /*0058*/ 	.word	0x05000056


	//   ....[13]....
        /*005c*/ 	.word	0x05000056


	//   ....[14]....
        /*0060*/ 	.word	0x05000056


	//   ....[15]....
        /*0064*/ 	.word	0x05000056


	//   ....[16]....
        /*0068*/ 	.word	0x05000056


	//   ....[17]....
        /*006c*/ 	.word	0x05000056


	//   ....[18]....
        /*0070*/ 	.word	0x05000056


	//   ....[19]....
        /*0074*/ 	.word	0x05000056


	//----- nvinfo : EIATTR_COOP_GROUP_INSTR_OFFSETS
	.align		4
.L_2230:
        /*0078*/ 	.byte	0x04, 0x28
        /*007a*/ 	.short	(.L_2232 - .L_2231)


	//   ....[0]....
.L_2231:
        /*007c*/ 	.word	0x00001100


	//   ....[1]....
        /*0080*/ 	.word	0x00001120


	//   ....[2]....
        /*0084*/ 	.word	0x00001140


	//   ....[3]....
        /*0088*/ 	.word	0x00001170


	//   ....[4]....
        /*008c*/ 	.word	0x00001190


	//   ....[5]....
        /*0090*/ 	.word	0x000013d0


	//   ....[6]....
        /*0094*/ 	.word	0x000013f0


	//   ....[7]....
        /*0098*/ 	.word	0x00001410


	//   ....[8]....
        /*009c*/ 	.word	0x00001430


	//   ....[9]....
        /*00a0*/ 	.word	0x00001450


	//   ....[10]....
        /*00a4*/ 	.word	0x00001a40


	//   ....[11]....
        /*00a8*/ 	.word	0x00001ae0


	//   ....[12]....
        /*00ac*/ 	.word	0x00001b50


	//   ....[13]....
        /*00b0*/ 	.word	0x00001bd0


	//   ....[14]....
        /*00b4*/ 	.word	0x00001c40


	//   ....[15]....
        /*00b8*/ 	.word	0x00001ec0


	//   ....[16]....
        /*00bc*/ 	.word	0x00001f30


	//   ....[17]....
        /*00c0*/ 	.word	0x00001fa0


	//   ....[18]....
        /*00c4*/ 	.word	0x00002010


	//   ....[19]....
        /*00c8*/ 	.word	0x00002080


	//----- nvinfo : EIATTR_VRC_CTA_INIT_COUNT
	.align		4
.L_2232:
        /*00cc*/ 	.byte	0x02, 0x4a
	.zero		1
	.zero		1


	//----- nvinfo : EIATTR_EXIT_INSTR_OFFSETS
	.align		4
        /*00d0*/ 	.byte	0x04, 0x1c
        /*00d2*/ 	.short	(.L_2234 - .L_2233)


	//   ....[0]....
.L_2233:
        /*00d4*/ 	.word	0x00000520


	//   ....[1]....
        /*00d8*/ 	.word	0x000019d0


	//----- nvinfo : EIATTR_MAX_THREADS
	.align		4
.L_2234:
        /*00dc*/ 	.byte	0x04, 0x05
        /*00de*/ 	.short	(.L_2236 - .L_2235)
.L_2235:
        /*00e0*/ 	.word	0x00000080
        /*00e4*/ 	.word	0x00000001
        /*00e8*/ 	.word	0x00000001


	//----- nvinfo : EIATTR_CRS_STACK_SIZE
	.align		4
.L_2236:
        /*00ec*/ 	.byte	0x04, 0x1e
        /*00ee*/ 	.short	(.L_2238 - .L_2237)
.L_2237:
        /*00f0*/ 	.word	0x00000000


	//----- nvinfo : EIATTR_CBANK_PARAM_SIZE
	.align		4
.L_2238:
        /*00f4*/ 	.byte	0x03, 0x19
        /*00f6*/ 	.short	0x00e8


	//----- nvinfo : EIATTR_PARAM_CBANK
	.align		4
        /*00f8*/ 	.byte	0x04, 0x0a
        /*00fa*/ 	.short	(.L_2240 - .L_2239)
	.align		4
.L_2239:
        /*00fc*/ 	.word	index@(.nv.constant0._ZN10layer_norm13ln_fwd_kernelINS_13Kernel_traitsIf13__nv_bfloat16fS2_fjLj512ELj1ELj4ELj1ELj16ENS_18Kernel_traits_baseILj512EfS2_fS2_fjLj128EEEEELb0ELb1ELb0ELb0EEEvNS_9FwdParamsE)
        /*0100*/ 	.short	0x0380
        /*0102*/ 	.short	0x00e8


	//----- nvinfo : EIATTR_SW_WAR
	.align		4
.L_2240:
        /*0104*/ 	.byte	0x04, 0x36
        /*0106*/ 	.short	(.L_2242 - .L_2241)
.L_2241:
        /*0108*/ 	.word	0x00000008
.L_2242:


//--------------------- .nv.info._ZN10layer_norm13ln_fwd_kernelINS_13Kernel_traitsIf13__nv_bfloat16fS2_fjLj512ELj1ELj4ELj1ELj16ENS_18Kernel_traits_baseILj512EfS2_fS2_fjLj128EEEEELb0ELb1ELb0ELb1EEEvNS_9FwdParamsE --------------------------
	.section	.nv.info._ZN10layer_norm13ln_fwd_kernelINS_13Kernel_traitsIf13__nv_bfloat16fS2_fjLj512ELj1ELj4ELj1ELj16ENS_18Kernel_traits_baseILj512EfS2_fS2_fjLj128EEEEELb0ELb1ELb0ELb1EEEvNS_9FwdParamsE,"",@"SHT_CUDA_INFO"
	.sectionflags	@""
	.align	4


	//----- nvinfo : EIATTR_CUDA_API_VERSION
	.align		4
        /*0000*/ 	.byte	0x04, 0x37
        /*0002*/ 	.short	(.L_2244 - .L_2243)
.L_2243:
        /*0004*/ 	.word	0x00000082


	//----- nvinfo : EIATTR_KPARAM_INFO
	.align		4
.L_2244:
        /*0008*/ 	.byte	0x04, 0x17
        /*000a*/ 	.short	(.L_2246 - .L_2245)
.L_2245:
        /*000c*/ 	.word	0x00000000
        /*0010*/ 	.short	0x0000
        /*0012*/ 	.short	0x0000
        /*0014*/ 	.byte	0x00, 0xf0, 0xa1, 0x03


	//----- nvinfo : EIATTR_SPARSE_MMA_MASK
	.align		4
.L_2246:
        /*0018*/ 	.byte	0x03, 0x50
        /*001a*/ 	.short	0x0000


	//----- nvinfo : EIATTR_MAXREG_COUNT
	.align		4
        /*001c*/ 	.byte	0x03, 0x1b
        /*001e*/ 	.short	0x00ff


	//----- nvinfo : EIATTR_MERCURY_ISA_VERSION
	.align		4
        /*0020*/ 	.byte	0x03, 0x5f
        /*0022*/ 	.short	0x0101


	//----- nvinfo : EIATTR_COOP_GROUP_MASK_REGIDS
	.align		4
        /*0024*/ 	.byte	0x04, 0x29
        /*0026*/ 	.short	(.L_2248 - .L_2247)


	//   ....[0]....
.L_2247:
        /*0028*/ 	.word	0xffffffff


	//   ....[1]....
        /*002c*/ 	.word	0xffffffff


	//   ....[2]....
        /*0030*/ 	.word	0xffffffff


	//   ....[3]....
        /*0034*/ 	.word	0xffffffff


	//   ....[4]....
        /*0038*/ 	.word	0xffffffff


	//   ....[5]....
        /*003c*/ 	.word	0xffffffff


	//   ....[6]....
        /*0040*/ 	.word	0xffffffff


	//   ....[7]....
        /*0044*/ 	.word	0xffffffff


	//   ....[8]....
        /*0048*/ 	.word	0xffffffff


	//   ....[9]....
        /*004c*/ 	.word	0xffffffff


	//   ....[10]....
        /*0050*/ 	.word	0x05000055


	//   ....[11]....
        /*0054*/ 	.word	0x05000055


	//   ....[12]....
        /*0058*/ 	.word	0x05000055


	//   ....[13]....
        /*005c*/ 	.word	0x05000055


	//   ....[14]....
        /*0060*/ 	.word	0x05000055


	//   ....[15]....
        /*0064*/ 	.word	0x05000055


	//   ....[16]....
        /*0068*/ 	.word	0x05000055


	//   ....[17]....
        /*006c*/ 	.word	0x05000055


	//   ....[18]....
        /*0070*/ 	.word	0x05000055


	//   ....[19]....
        /*0074*/ 	.word	0x05000055


	//----- nvinfo : EIATTR_COOP_GROUP_INSTR_OFFSETS
	.align		4
.L_2248:
        /*0078*/ 	.byte	0x04, 0x28
        /*007a*/ 	.short	(.L_2250 - .L_2249)


	//   ....[0]....
.L_2249:
        /*007c*/ 	.word	0x00001170


	//   ....[1]....
        /*0080*/ 	.word	0x00001190


	//   ....[2]....
        /*0084*/ 	.word	0x000011c0


	//   ....[3]....
        /*0088*/ 	.word	0x000011e0


	//   ....[4]....
        /*008c*/ 	.word	0x00001200


	//   ....[5]....
        /*0090*/ 	.word	0x00001430


	//   ....[6]....
        /*0094*/ 	.word	0x00001450


	//   ....[7]....
        /*0098*/ 	.word	0x00001470


	//   ....[8]....
        /*009c*/ 	.word	0x00001490


	//   ....[9]....
        /*00a0*/ 	.word	0x000014b0


	//   ....[10]....
        /*00a4*/ 	.word	0x00001a10


	//   ....[11]....
        /*00a8*/ 	.word	0x00001ab0


	//   ....[12]....
        /*00ac*/ 	.word	0x00001b30


	//   ....[13]....
        /*00b0*/ 	.word	0x00001ba0


	//   ....[14]....
        /*00b4*/ 	.word	0x00001c10


	//   ....[15]....
        /*00b8*/ 	.word	0x00001e80


	//   ....[16]....
        /*00bc*/ 	.word	0x00001ef0


	//   ....[17]....
        /*00c0*/ 	.word	0x00001f60


	//   ....[18]....
        /*00c4*/ 	.word	0x00001fd0


	//   ....[19]....
        /*00c8*/ 	.word	0x00002040


	//----- nvinfo : EIATTR_VRC_CTA_INIT_COUNT
	.align		4
.L_2250:
        /*00cc*/ 	.byte	0x02, 0x4a
	.zero		1
	.zero		1


	//----- nvinfo : EIATTR_EXIT_INSTR_OFFSETS
	.align		4
        /*00d0*/ 	.byte	0x04, 0x1c
        /*00d2*/ 	.short	(.L_2252 - .L_2251)


	//   ....[0]....
.L_2251:
        /*00d4*/ 	.word	0x000004c0


	//   ....[1]....
        /*00d8*/ 	.word	0x000019a0


	//----- nvinfo : EIATTR_MAX_THREADS
	.align		4
.L_2252:
        /*00dc*/ 	.byte	0x04, 0x05
        /*00de*/ 	.short	(.L_2254 - .L_2253)
.L_2253:
        /*00e0*/ 	.word	0x00000080
        /*00e4*/ 	.word	0x00000001
        /*00e8*/ 	.word	0x00000001


	//----- nvinfo : EIATTR_CRS_STACK_SIZE
	.align		4
.L_2254:
        /*00ec*/ 	.byte	0x04, 0x1e
        /*00ee*/ 	.short	(.L_2256 - .L_2255)
.L_2255:
        /*00f0*/ 	.word	0x00000000


	//----- nvinfo : EIATTR_CBANK_PARAM_SIZE
	.align		4
.L_2256:
        /*00f4*/ 	.byte	0x03, 0x19
        /*00f6*/ 	.short	0x00e8


	//----- nvinfo : EIATTR_PARAM_CBANK
	.align		4
        /*00f8*/ 	.byte	0x04, 0x0a
        /*00fa*/ 	.short	(.L_2258 - .L_2257)
	.align		4
.L_2257:
        /*00fc*/ 	.word	index@(.nv.constant0._ZN10layer_norm13ln_fwd_kernelINS_13Kernel_traitsIf13__nv_bfloat16fS2_fjLj512ELj1ELj4ELj1ELj16ENS_18Kernel_traits_baseILj512EfS2_fS2_fjLj128EEEEELb0ELb1ELb0ELb1EEEvNS_9FwdParamsE)
        /*0100*/ 	.short	0x0380
        /*0102*/ 	.short	0x00e8


	//----- nvinfo : EIATTR_SW_WAR
	.align		4
.L_2258:
        /*0104*/ 	.byte	0x04, 0x36
        /*0106*/ 	.short	(.L_2260 - .L_2259)
.L_2259:
        /*0108*/ 	.word	0x00000008
.L_2260:


//--------------------- .nv.info._ZN10layer_norm13ln_fwd_kernelINS_13Kernel_traitsIf13__nv_bfloat16fS2_fjLj512ELj1ELj4ELj1ELj16ENS_18Kernel_traits_baseILj512EfS2_fS2_fjLj128EEEEELb0ELb1ELb1ELb0EEEvNS_9FwdParamsE --------------------------
	.section	.nv.info._ZN10layer_norm13ln_fwd_kernelINS_13Kernel_traitsIf13__nv_bfloat16fS2_fjLj512ELj1ELj4ELj1ELj16ENS_18Kernel_traits_baseILj512EfS2_fS2_fjLj128EEEEELb0ELb1ELb1ELb0EEEvNS_9FwdParamsE,"",@"SHT_CUDA_INFO"
	.sectionflags	@""
	.align	4


	//----- nvinfo : EIATTR_CUDA_API_VERSION
	.align		4
        /*0000*/ 	.byte	0x04, 0x37
        /*0002*/ 	.short	(.L_2262 - .L_2261)
.L_2261:
        /*0004*/ 	.word	0x00000082


	//----- nvinfo : EIATTR_KPARAM_INFO
	.align		4
.L_2262:
        /*0008*/ 	.byte	0x04, 0x17
        /*000a*/ 	.short	(.L_2264 - .L_2263)
.L_2263:
        /*000c*/ 	.word	0x00000000
        /*0010*/ 	.short	0x0000
        /*0012*/ 	.short	0x0000
        /*0014*/ 	.byte	0x00, 0xf0, 0xa1, 0x03


	//----- nvinfo : EIATTR_SPARSE_MMA_MASK
	.align		4
.L_2264:
        /*0018*/ 	.byte	0x03, 0x50
        /*001a*/ 	.short	0x0000


	//----- nvinfo : EIATTR_MAXREG_COUNT
	.align		4
        /*001c*/ 	.byte	0x03, 0x1b
        /*001e*/ 	.short	0x00ff


	//----- nvinfo : EIATTR_MERCURY_ISA_VERSION
	.align		4
        /*0020*/ 	.byte	0x03, 0x5f
        /*0022*/ 	.short	0x0101


	//----- nvinfo : EIATTR_COOP_GROUP_MASK_REGIDS
	.align		4
        /*0024*/ 	.byte	0x04, 0x29
        /*0026*/ 	.short	(.L_2266 - .L_2265)


	//   ....[0]....
.L_2265:
        /*0028*/ 	.word	0xffffffff


	//   ....[1]....
        /*002c*/ 	.word	0xffffffff


	//   ....[2]....
        /*0030*/ 	.word	0xffffffff


	//   ....[3]....
        /*0034*/ 	.word	0xffffffff


	//   ....[4]....
        /*0038*/ 	.word	0xffffffff


	//   ....[5]....
        /*003c*/ 	.word	0xffffffff


	//   ....[6]....
        /*0040*/ 	.word	0xffffffff


	//   ....[7]....
        /*0044*/ 	.word	0xffffffff


	//   ....[8]....
        /*0048*/ 	.word	0xffffffff


	//   ....[9]....
        /*004c*/ 	.word	0xffffffff


	//   ....[10]....
        /*0050*/ 	.word	0x05000056


	//   ....[11]....
        /*0054*/ 	.word	0x05000056


	//   ....[12]....
        /*0058*/ 	.word	0x05000056


	//   ....[13]....
        /*005c*/ 	.word	0x05000056


	//   ....[14]....
        /*0060*/ 	.word	0x05000056


	//   ....[15]....
        /*0064*/ 	.word	0x05000056


	//   ....[16]....
        /*0068*/ 	.word	0x05000056


	//   ....[17]....
        /*006c*/ 	.word	0x05000056


	//   ....[18]....
        /*0070*/ 	.word	0x05000056


	//   ....[19]....
        /*0074*/ 	.word	0x05000056


	//----- nvinfo : EIATTR_COOP_GROUP_INSTR_OFFSETS
	.align		4
.L_2266:
        /*0078*/ 	.byte	0x04, 0x28
        /*007a*/ 	.short	(.L_2268 - .L_2267)


	//   ....[0]....
.L_2267:
        /*007c*/ 	.word	0x000015c0


	//   ....[1]....
        /*0080*/ 	.word	0x000015f0


	//   ....[2]....
        /*0084*/ 	.word	0x00001610


	//   ....[3]....
        /*0088*/ 	.word	0x00001630


	//   ....[4]....
        /*008c*/ 	.word	0x00001650


	//   ....[5]....
        /*0090*/ 	.word	0x00001890


	//   ....[6]....
        /*0094*/ 	.word	0x000018b0


	//   ....[7]....
        /*0098*/ 	.word	0x000018d0


	//   ....[8]....
        /*009c*/ 	.word	0x000018f0


	//   ....[9]....
        /*00a0*/ 	.word	0x00001910


	//   ....[10]....
        /*00a4*/ 	.word	0x00001f70


	//   ....[11]....
        /*00a8*/ 	.word	0x00002010


	//   ....[12]....
        /*00ac*/ 	.word	0x00002070


	//   ....[13]....
        /*00b0*/ 	.word	0x000020d0


	//   ....[14]....
        /*00b4*/ 	.word	0x00002120


	//   ....[15]....
        /*00b8*/ 	.word	0x000023b0


	//   ....[16]....
        /*00bc*/ 	.word	0x00002410


	//   ....[17]....
        /*00c0*/ 	.word	0x00002470


	//   ....[18]....
        /*00c4*/ 	.word	0x000024d0


	//   ....[19]....
        /*00c8*/ 	.word	0x00002530


	//----- nvinfo : EIATTR_VRC_CTA_INIT_COUNT
	.align		4
.L_2268:
        /*00cc*/ 	.byte	0x02, 0x4a
	.zero		1
	.zero		1


	//----- nvinfo : EIATTR_EXIT_INSTR_OFFSETS
	.align		4
        /*00d0*/ 	.byte	0x04, 0x1c
        /*00d2*/ 	.short	(.L_2270 - .L_2269)


	//   ....[0]....
.L_2269:
        /*00d4*/ 	.word	0x00000560


	//   ....[1]....
        /*00d8*/ 	.word	0x00001f00


	//----- nvinfo : EIATTR_MAX_THREADS
	.align		4
.L_2270:
        /*00dc*/ 	.byte	0x04, 0x05
        /*00de*/ 	.short	(.L_2272 - .L_2271)
.L_2271:
        /*00e0*/ 	.word	0x00000080
        /*00e4*/ 	.word	0x00000001
        /*00e8*/ 	.word	0x00000001


	//----- nvinfo : EIATTR_CRS_STACK_SIZE
	.align		4
.L_2272:
        /*00ec*/ 	.byte	0x04, 0x1e
        /*00ee*/ 	.short	(.L_2274 - .L_2273)
.L_2273:
        /*00f0*/ 	.word	0x00000000


	//----- nvinfo : EIATTR_CBANK_PARAM_SIZE
	.align		4
.L_2274:
        /*00f4*/ 	.byte	0x03, 0x19
        /*00f6*/ 	.short	0x00e8


	//----- nvinfo : EIATTR_PARAM_CBANK
	.align		4
        /*00f8*/ 	.byte	0x04, 0x0a
        /*00fa*/ 	.short	(.L_2276 - .L_2275)
	.align		4
.L_2275:
        /*00fc*/ 	.word	index@(.nv.constant0._ZN10layer_norm13ln_fwd_kernelINS_13Kernel_traitsIf13__nv_bfloat16fS2_fjLj512ELj1ELj4ELj1ELj16ENS_18Kernel_traits_baseILj512EfS2_fS2_fjLj128EEEEELb0ELb1ELb1ELb0EEEvNS_9FwdParamsE)
        /*0100*/ 	.short	0x0380
        /*0102*/ 	.short	0x00e8


	//----- nvinfo : EIATTR_SW_WAR
	.align		4
.L_2276:
        /*0104*/ 	.byte	0x04, 0x36
        /*0106*/ 	.short	(.L_2278 - .L_2277)
.L_2277:
        /*0108*/ 	.word	0x00000008
.L_2278:


//--------------------- .nv.info._ZN10layer_norm13ln_fwd_kernelINS_13Kernel_traitsIf13__nv_bfloat16fS2_fjLj512ELj1ELj4ELj1ELj16ENS_18Kernel_traits_baseILj512EfS2_fS2_fjLj128EEEEELb0ELb1ELb1ELb1EEEvNS_9FwdParamsE --------------------------
	.section	.nv.info._ZN10layer_norm13ln_fwd_kernelINS_13Kernel_traitsIf13__nv_bfloat16fS2_fjLj512ELj1ELj4ELj1ELj16ENS_18Kernel_traits_baseILj512EfS2_fS2_fjLj128EEEEELb0ELb1ELb1ELb1EEEvNS_9FwdParamsE,"",@"SHT_CUDA_INFO"
	.sectionflags	@""
	.align	4


	//----- nvinfo : EIATTR_CUDA_API_VERSION
	.align		4
        /*0000*/ 	.byte	0x04, 0x37
        /*0002*/ 	.short	(.L_2280 - .L_2279)
.L_2279:
        /*0004*/ 	.word	0x00000082


	//----- nvinfo : EIATTR_KPARAM_INFO
	.align		4
.L_2280:
        /*0008*/ 	.byte	0x04, 0x17
        /*000a*/ 	.short	(.L_2282 - .L_2281)
.L_2281:
        /*000c*/ 	.word	0x00000000
        /*0010*/ 	.short	0x0000
        /*0012*/ 	.short	0x0000
        /*0014*/ 	.byte	0x00, 0xf0, 0xa1, 0x03


	//----- nvinfo : EIATTR_SPARSE_MMA_MASK
	.align		4
.L_2282:
        /*0018*/ 	.byte	0x03, 0x50
        /*001a*/ 	.short	0x0000


	//----- nvinfo : EIATTR_MAXREG_COUNT
	.align		4
        /*001c*/ 	.byte	0x03, 0x1b
        /*001e*/ 	.short	0x00ff


	//----- nvinfo : EIATTR_MERCURY_ISA_VERSION
	.align		4
        /*0020*/ 	.byte	0x03, 0x5f
        /*0022*/ 	.short	0x0101


	//----- nvinfo : EIATTR_COOP_GROUP_MASK_REGIDS
	.align		4
        /*0024*/ 	.byte	0x04, 0x29
        /*0026*/ 	.short	(.L_2284 - .L_2283)


	//   ....[0]....
.L_2283:
        /*0028*/ 	.word	0xffffffff


	//   ....[1]....
        /*002c*/ 	.word	0xffffffff


	//   ....[2]....
        /*0030*/ 	.word	0xffffffff


	//   ....[3]....
        /*0034*/ 	.word	0xffffffff


	//   ....[4]....
        /*0038*/ 	.word	0xffffffff


	//   ....[5]....
        /*003c*/ 	.word	0xffffffff


	//   ....[6]....
        /*0040*/ 	.word	0xffffffff


	//   ....[7]....
        /*0044*/ 	.word	0xffffffff


	//   ....[8]....
        /*0048*/ 	.word	0xffffffff


	//   ....[9]....
        /*004c*/ 	.word	0xffffffff


	//   ....[10]....
        /*0050*/ 	.word	0x05000046


	//   ....[11]....
        /*0054*/ 	.word	0x05000046


	//   ....[12]....
        /*0058*/ 	.word	0x05000046


	//   ....[13]....
        /*005c*/ 	.word	0x05000046


	//   ....[14]....
        /*0060*/ 	.word	0x05000046


	//   ....[15]....
        /*0064*/ 	.word	0x05000046


	//   ....[16]....
        /*0068*/ 	.word	0x05000046


	//   ....[17]....
        /*006c*/ 	.word	0x05000046


	//   ....[18]....
        /*0070*/ 	.word	0x05000046


	//   ....[19]....
        /*0074*/ 	.word	0x05000046


	//----- nvinfo : EIATTR_COOP_GROUP_INSTR_OFFSETS
	.align		4
.L_2284:
        /*0078*/ 	.byte	0x04, 0x28
        /*007a*/ 	.short	(.L_2286 - .L_2285)


	//   ....[0]....
.L_2285:
        /*007c*/ 	.word	0x000015e0


	//   ....[1]....
        /*0080*/ 	.word	0x00001600


	//   ....[2]....
        /*0084*/ 	.word	0x00001620


	//   ....[3]....
        /*0088*/ 	.word	0x00001640


	//   ....[4]....
        /*008c*/ 	.word	0x00001670


	//   ....[5]....
        /*0090*/ 	.word	0x000018a0


	//   ....[6]....
        /*0094*/ 	.word	0x000018c0


	//   ....[7]....
        /*0098*/ 	.word	0x000018e0


	//   ....[8]....
        /*009c*/ 	.word	0x00001900


	//   ....[9]....
        /*00a0*/ 	.word	0x00001920


	//   ....[10]....
        /*00a4*/ 	.word	0x00001f30


	//   ....[11]....
        /*00a8*/ 	.word	0x00001fd0


	//   ....[12]....
        /*00ac*/ 	.word	0x00002040


	//   ....[13]....
        /*00b0*/ 	.word	0x000020b0


	//   ....[14]....
        /*00b4*/ 	.word	0x00002130


	//   ....[15]....
        /*00b8*/ 	.word	0x000023c0


	//   ....[16]....
        /*00bc*/ 	.word	0x00002430


	//   ....[17]....
        /*00c0*/ 	.word	0x000024a0


	//   ....[18]....
        /*00c4*/ 	.word	0x00002510


	//   ....[19]....
        /*00c8*/ 	.word	0x00002580


	//----- nvinfo : EIATTR_VRC_CTA_INIT_COUNT
	.align		4
.L_2286:
        /*00cc*/ 	.byte	0x02, 0x4a
	.zero		1
	.zero		1


	//----- nvinfo : EIATTR_EXIT_INSTR_OFFSETS
	.align		4
        /*00d0*/ 	.byte	0x04, 0x1c
        /*00d2*/ 	.short	(.L_2288 - .L_2287)


	//   ....[0]....
.L_2287:
        /*00d4*/ 	.word	0x000006b0


	//   ....[1]....
        /*00d8*/ 	.word	0x00001ec0


	//----- nvinfo : EIATTR_MAX_THREADS
	.align		4
.L_2288:
        /*00dc*/ 	.byte	0x04, 0x05
        /*00de*/ 	.short	(.L_2290 - .L_2289)
.L_2289:
        /*00e0*/ 	.word	0x00000080
        /*00e4*/ 	.word	0x00000001
        /*00e8*/ 	.word	0x00000001


	//----- nvinfo : EIATTR_CRS_STACK_SIZE
	.align		4
.L_2290:
        /*00ec*/ 	.byte	0x04, 0x1e
        /*00ee*/ 	.short	(.L_2292 - .L_2291)
.L_2291:
        /*00f0*/ 	.word	0x00000000


	//----- nvinfo : EIATTR_CBANK_PARAM_SIZE
	.align		4
.L_2292:
        /*00f4*/ 	.byte	0x03, 0x19
        /*00f6*/ 	.short	0x00e8


	//----- nvinfo : EIATTR_PARAM_CBANK
	.align		4
        /*00f8*/ 	.byte	0x04, 0x0a
        /*00fa*/ 	.short	(.L_2294 - .L_2293)
	.align		4
.L_2293:
        /*00fc*/ 	.word	index@(.nv.constant0._ZN10layer_norm13ln_fwd_kernelINS_13Kernel_traitsIf13__nv_bfloat16fS2_fjLj512ELj1ELj4ELj1ELj16ENS_18Kernel_traits_baseILj512EfS2_fS2_fjLj128EEEEELb0ELb1ELb1ELb1EEEvNS_9FwdParamsE)
        /*0100*/ 	.short	0x0380
        /*0102*/ 	.short	0x00e8


	//----- nvinfo : EIATTR_SW_WAR
	.align		4
.L_2294:
        /*0104*/ 	.byte	0x04, 0x36
        /*0106*/ 	.short	(.L_2296 - .L_2295)
.L_2295:
        /*0108*/ 	.word	0x00000008
.L_2296:


//--------------------- .nv.info._ZN10layer_norm13ln_fwd_kernelINS_13Kernel_traitsIf13__nv_bfloat16fS2_fjLj512ELj1ELj4ELj1ELj16ENS_18Kernel_traits_baseILj512EfS2_fS2_fjLj128EEEEELb1ELb0ELb0ELb0EEEvNS_9FwdParamsE --------------------------
	.section	.nv.info._ZN10layer_norm13ln_fwd_kernelINS_13Kernel_traitsIf13__nv_bfloat16fS2_fjLj512ELj1ELj4ELj1ELj16ENS_18Kernel_traits_baseILj512EfS2_fS2_fjLj128EEEEELb1ELb0ELb0ELb0EEEvNS_9FwdParamsE,"",@"SHT_CUDA_INFO"
	.sectionflags	@""
	.align	4


	//----- nvinfo : EIATTR_CUDA_API_VERSION
	.align		4
        /*0000*/ 	.byte	0x04, 0x37
        /*0002*/ 	.short	(.L_2298 - .L_2297)
.L_2297:
        /*0004*/ 	.word	0x00000082


	//----- nvinfo : EIATTR_KPARAM_INFO
	.align		4
.L_2298:
        /*0008*/ 	.byte	0x04, 0x17
        /*000a*/ 	.short	(.L_2300 - .L_2299)
.L_2299:
        /*000c*/ 	.word	0x00000000
        /*0010*/ 	.short	0x0000
        /*0012*/ 	.short	0x0000
        /*0014*/ 	.byte	0x00, 0xf0, 0xa1, 0x03


	//----- nvinfo : EIATTR_SPARSE_MMA_MASK
	.align		4
.L_2300:
        /*0018*/ 	.byte	0x03, 0x50
        /*001a*/ 	.short	0x0000


	//----- nvinfo : EIATTR_MAXREG_COUNT
	.align		4
        /*001c*/ 	.byte	0x03, 0x1b
        /*001e*/ 	.short	0x00ff


	//----- nvinfo : EIATTR_MERCURY_ISA_VERSION
	.align		4
        /*0020*/ 	.byte	0x03, 0x5f
        /*0022*/ 	.short	0x0101


	//----- nvinfo : EIATTR_COOP_GROUP_MASK_REGIDS
	.align		4
        /*0024*/ 	.byte	0x04, 0x29
        /*0026*/ 	.short	(.L_2302 - .L_2301)


	//   ....[0]....
.L_2301:
        /*0028*/ 	.word	0xffffffff


	//   ....[1]....
        /*002c*/ 	.word	0xffffffff


	//   ....[2]....
        /*0030*/ 	.word	0xffffffff


	//   ....[3]....
        /*0034*/ 	.word	0xffffffff


	//   ....[4]....
        /*0038*/ 	.word	0xffffffff


	//   ....[5]....
        /*003c*/ 	.word	0xffffffff


	//   ....[6]....
        /*0040*/ 	.word	0xffffffff


	//   ....[7]....
        /*0044*/ 	.word	0xffffffff


	//   ....[8]....
        /*0048*/ 	.word	0xffffffff


	//   ....[9]....
        /*004c*/ 	.word	0xffffffff


	//   ....[10]....
        /*0050*/ 	.word	0x05000046


	//   ....[11]....
        /*0054*/ 	.word	0x05000046


	//   ....[12]....
        /*0058*/ 	.word	0x05000046


	//   ....[13]....
        /*005c*/ 	.word	0x05000046


	//   ....[14]....
        /*0060*/ 	.word	0x05000046


	//   ....[15]....
        /*0064*/ 	.word	0x05000046


	//   ....[16]....
        /*0068*/ 	.word	0x05000046


	//   ....[17]....
        /*006c*/ 	.word	0x05000046


	//   ....[18]....
        /*0070*/ 	.word	0x05000046


	//   ....[19]....
        /*0074*/ 	.word	0x05000046


	//----- nvinfo : EIATTR_COOP_GROUP_INSTR_OFFSETS
	.align		4
.L_2302:
        /*0078*/ 	.byte	0x04, 0x28
        /*007a*/ 	.short	(.L_2304 - .L_2303)


	//   ....[0]....
.L_2303:
        /*007c*/ 	.word	0x0000b350


	//   ....[1]....
        /*0080*/ 	.word	0x0000b380


	//   ....[2]....
        /*0084*/ 	.word	0x0000b3a0


	//   ....[3]....
        /*0088*/ 	.word	0x0000b3c0


	//   ....[4]....
        /*008c*/ 	.word	0x0000b3e0


	//   ....[5]....
        /*0090*/ 	.word	0x0000b620


	//   ....[6]....
        /*0094*/ 	.word	0x0000b640


	//   ....[7]....
        /*0098*/ 	.word	0x0000b660


	//   ....[8]....
        /*009c*/ 	.word	0x0000b680


	//   ....[9]....
        /*00a0*/ 	.word	0x0000b6a0


	//   ....[10]....
        /*00a4*/ 	.word	0x0000bcb0


	//   ....[11]....
        /*00a8*/ 	.word	0x0000bd60


	//   ....[12]....
        /*00ac*/ 	.word	0x0000bdd0


	//   ....[13]....
        /*00b0*/ 	.word	0x0000be40


	//   ....[14]....
        /*00b4*/ 	.word	0x0000beb0


	//   ....[15]....
        /*00b8*/ 	.word	0x0000c140


	//   ....[16]....
        /*00bc*/ 	.word	0x0000c1b0


	//   ....[17]....
        /*00c0*/ 	.word	0x0000c220


	//   ....[18]....
        /*00c4*/ 	.word	0x0000c290


	//   ....[19]....
        /*00c8*/ 	.word	0x0000c300


	//----- nvinfo : EIATTR_VRC_CTA_INIT_COUNT
	.align		4
.L_2304:
        /*00cc*/ 	.byte	0x02, 0x4a
	.zero		1
	.zero		1


	//----- nvinfo : EIATTR_EXIT_INSTR_OFFSETS
	.align		4
        /*00d0*/ 	.byte	0x04, 0x1c
        /*00d2*/ 	.short	(.L_2306 - .L_2305)


	//   ....[0]....
.L_2305:
        /*00d4*/ 	.word	0x00000670


	//   ....[1]....
        /*00d8*/ 	.word	0x0000bc40


	//----- nvinfo : EIATTR_INDIRECT_BRANCH_TARGETS
	.align		4
.L_2306:
        /*00dc*/ 	.byte	0x04, 0x34
        /*00de*/ 	.short	(.L_2308 - .L_2307)


	//   ....[0]....
.L_2307:
        /*00e0*/ 	.word	.L_x_20125@srel
        /*00e4*/ 	.short	0x0
        /*00e6*/ 	.short	0x0
        /*00e8*/ 	.word	0x3
        /*00ec*/ 	.word	.L_x_20126@srel
        /*00f0*/ 	.word	.L_x_20127@srel
        /*00f4*/ 	.word	.L_x_20128@srel


	//----- nvinfo : EIATTR_MAX_THREADS
	.align		4
.L_2308:
        /*00f8*/ 	.byte	0x04, 0x05
        /*00fa*/ 	.short	(.L_2310 - .L_2309)
.L_2309:
        /*00fc*/ 	.word	0x00000080
        /*0100*/ 	.word	0x00000001
        /*0104*/ 	.word	0x00000001


	//----- nvinfo : EIATTR_CRS_STACK_SIZE
	.align		4
.L_2310:
        /*0108*/ 	.byte	0x04, 0x1e
        /*010a*/ 	.short	(.L_2312 - .L_2311)
.L_2311:
        /*010c*/ 	.word	0x00000000


	//----- nvinfo : EIATTR_CBANK_PARAM_SIZE
	.align		4
.L_2312:
        /*0110*/ 	.byte	0x03, 0x19
        /*0112*/ 	.short	0x00e8


	//----- nvinfo : EIATTR_PARAM_CBANK
	.align		4
        /*0114*/ 	.byte	0x04, 0x0a
        /*0116*/ 	.short	(.L_2314 - .L_2313)
	.align		4
.L_2313:
        /*0118*/ 	.word	index@(.nv.constant0._ZN10layer_norm13ln_fwd_kernelINS_13Kernel_traitsIf13__nv_bfloat16fS2_fjLj512ELj1ELj4ELj1ELj16ENS_18Kernel_traits_baseILj512EfS2_fS2_fjLj128EEEEELb1ELb0ELb0ELb0EEEvNS_9FwdParamsE)
        /*011c*/ 	.short	0x0380
        /*011e*/ 	.short	0x00e8


	//----- nvinfo : EIATTR_SW_WAR
	.align		4
.L_2314:
        /*0120*/ 	.byte	0x04, 0x36
        /*0122*/ 	.short	(.L_2316 - .L_2315)
.L_2315:
        /*0124*/ 	.word	0x00000008
.L_2316:


//--------------------- .nv.info._ZN10layer_norm13ln_fwd_kernelINS_13Kernel_traitsIf13__nv_bfloat16fS2_fjLj512ELj1ELj4ELj1ELj16ENS_18Kernel_traits_baseILj512EfS2_fS2_fjLj128EEEEELb1ELb0ELb0ELb1EEEvNS_9FwdParamsE --------------------------
	.section	.nv.info._ZN10layer_norm13ln_fwd_kernelINS_13Kernel_traitsIf13__nv_bfloat16fS2_fjLj512ELj1ELj4ELj1ELj16ENS_18Kernel_traits_baseILj512EfS2_fS2_fjLj128EEEEELb1ELb0ELb0ELb1EEEvNS_9FwdParamsE,"",@"SHT_CUDA_INFO"
	.sectionflags	@""
	.align	4


	//----- nvinfo : EIATTR_CUDA_API_VERSION
	.align		4
        /*0000*/ 	.byte	0x04, 0x37
        /*0002*/ 	.short	(.L_2318 - .L_2317)
.L_2317:
        /*0004*/ 	.word	0x00000082


	//----- nvinfo : EIATTR_KPARAM_INFO
	.align		4
.L_2318:
        /*0008*/ 	.byte	0x04, 0x17
        /*000a*/ 	.short	(.L_2320 - .L_2319)
.L_2319:
        /*000c*/ 	.word	0x00000000
        /*0010*/ 	.short	0x0000
        /*0012*/ 	.short	0x0000
        /*0014*/ 	.byte	0x00, 0xf0, 0xa1, 0x03


	//----- nvinfo : EIATTR_SPARSE_MMA_MASK
	.align		4
.L_2320:
        /*0018*/ 	.byte	0x03, 0x50
        /*001a*/ 	.short	0x0000


	//----- nvinfo : EIATTR_MAXREG_COUNT
	.align		4
        /*001c*/ 	.byte	0x03, 0x1b
        /*001e*/ 	.short	0x00ff


	//----- nvinfo : EIATTR_MERCURY_ISA_VERSION
	.align		4
        /*0020*/ 	.byte	0x03, 0x5f
        /*0022*/ 	.short	0x0101


	//----- nvinfo : EIATTR_COOP_GROUP_MASK_REGIDS
	.align		4
        /*0024*/ 	.byte	0x04, 0x29
        /*0026*/ 	.short	(.L_2322 - .L_2321)


	//   ....[0]....
.L_2321:
        /*0028*/ 	.word	0xffffffff


	//   ....[1]....
        /*002c*/ 	.word	0xffffffff


	//   ....[2]....
        /*0030*/ 	.word	0xffffffff


	//   ....[3]....
        /*0034*/ 	.word	0xffffffff


	//   ....[4]....
        /*0038*/ 	.word	0xffffffff


	//   ....[5]....
        /*003c*/ 	.word	0xffffffff


	//   ....[6]....
        /*0040*/ 	.word	0xffffffff


	//   ....[7]....
        /*0044*/ 	.word	0xffffffff


	//   ....[8]....
        /*0048*/ 	.word	0xffffffff


	//   ....[9]....
        /*004c*/ 	.word	0xffffffff


	//   ....[10]....
        /*0050*/ 	.word	0x0500003a


	//   ....[11]....
        /*0054*/ 	.word	0x0500003a


	//   ....[12]....
        /*0058*/ 	.word	0x0500003a


	//   ....[13]....
        /*005c*/ 	.word	0x0500003a


	//   ....[14]....
        /*0060*/ 	.word	0x0500003a


	//   ....[15]....
        /*0064*/ 	.word	0x0500003a


	//   ....[16]....
        /*0068*/ 	.word	0x0500003a


	//   ....[17]....
        /*006c*/ 	.word	0x0500003a


	//   ....[18]....
        /*0070*/ 	.word	0x0500003a


	//   ....[19]....
        /*0074*/ 	.word	0x0500003a


	//----- nvinfo : EIATTR_COOP_GROUP_INSTR_OFFSETS
	.align		4
.L_2322:
        /*0078*/ 	.byte	0x04, 0x28
        /*007a*/ 	.short	(.L_2324 - .L_2323)


	//   ....[0]....
.L_2323:
        /*007c*/ 	.word	0x0000b1f0


	//   ....[1]....
        /*0080*/ 	.word	0x0000b210


	//   ....[2]....
        /*0084*/ 	.word	0x0000b230


	//   ....[3]....
        /*0088*/ 	.word	0x0000b250


	//   ....[4]....
        /*008c*/ 	.word	0x0000b280


	//   ....[5]....
        /*0090*/ 	.word	0x0000b4b0


	//   ....[6]....
        /*0094*/ 	.word	0x0000b4d0


	//   ....[7]....
        /*0098*/ 	.word	0x0000b4f0


	//   ....[8]....
        /*009c*/ 	.word	0x0000b510


	//   ....[9]....
        /*00a0*/ 	.word	0x0000b530


	//   ....[10]....
        /*00a4*/ 	.word	0x0000bab0


	//   ....[11]....
        /*00a8*/ 	.word	0x0000bb50


	//   ....[12]....
        /*00ac*/ 	.word	0x0000bbc0


	//   ....[13]....
        /*00b0*/ 	.word	0x0000bc30


	//   ....[14]....
        /*00b4*/ 	.word	0x0000bcb0


	//   ....[15]....
        /*00b8*/ 	.word	0x0000bf30


	//   ....[16]....
        /*00bc*/ 	.word	0x0000bfa0


	//   ....[17]....
        /*00c0*/ 	.word	0x0000c010


	//   ....[18]....
        /*00c4*/ 	.word	0x0000c080


	//   ....[19]....
        /*00c8*/ 	.word	0x0000c0f0


	//----- nvinfo : EIATTR_VRC_CTA_INIT_COUNT
	.align		4
.L_2324:
        /*00cc*/ 	.byte	0x02, 0x4a
	.zero		1
	.zero		1


	//----- nvinfo : EIATTR_EXIT_INSTR_OFFSETS
	.align		4
        /*00d0*/ 	.byte	0x04, 0x1c
        /*00d2*/ 	.short	(.L_2326 - .L_2325)


	//   ....[0]....
.L_2325:
        /*00d4*/ 	.word	0x000002a0


	//   ....[1]....
        /*00d8*/ 	.word	0x0000ba40


	//----- nvinfo : EIATTR_INDIRECT_BRANCH_TARGETS
	.align		4
.L_2326:
        /*00dc*/ 	.byte	0x04, 0x34
        /*00de*/ 	.short	(.L_2328 - .L_2327)


	//   ....[0]....
.L_2327:
        /*00e0*/ 	.word	.L_x_20129@srel
        /*00e4*/ 	.short	0x0
        /*00e6*/ 	.short	0x0
        /*00e8*/ 	.word	0x3
        /*00ec*/ 	.word	.L_x_20130@srel
        /*00f0*/ 	.word	.L_x_20131@srel
        /*00f4*/ 	.word	.L_x_20132@srel


	//----- nvinfo : EIATTR_MAX_THREADS
	.align		4
.L_2328:
        /*00f8*/ 	.byte	0x04, 0x05
        /*00fa*/ 	.short	(.L_2330 - .L_2329)
.L_2329:
        /*00fc*/ 	.word	0x00000080
        /*0100*/ 	.word	0x00000001
        /*0104*/ 	.word	0x00000001


	//----- nvinfo : EIATTR_CRS_STACK_SIZE
	.align		4
.L_2330:
        /*0108*/ 	.byte	0x04, 0x1e
        /*010a*/ 	.short	(.L_2332 - .L_2331)
.L_2331:
        /*010c*/ 	.word	0x00000000


	//----- nvinfo : EIATTR_CBANK_PARAM_SIZE
	.align		4
.L_2332:
        /*0110*/ 	.byte	0x03, 0x19
        /*0112*/ 	.short	0x00e8


	//----- nvinfo : EIATTR_PARAM_CBANK
	.align		4
        /*0114*/ 	.byte	0x04, 0x0a
        /*0116*/ 	.short	(.L_2334 - .L_2333)
	.align		4
.L_2333:
        /*0118*/ 	.word	index@(.nv.constant0._ZN10layer_norm13ln_fwd_kernelINS_13Kernel_traitsIf13__nv_bfloat16fS2_fjLj512ELj1ELj4ELj1ELj16ENS_18Kernel_traits_baseILj512EfS2_fS2_fjLj128EEEEELb1ELb0ELb0ELb1EEEvNS_9FwdParamsE)
        /*011c*/ 	.short	0x0380
        /*011e*/ 	.short	0x00e8


	//----- nvinfo : EIATTR_SW_WAR
	.align		4
.L_2334:
        /*0120*/ 	.byte	0x04, 0x36
        /*0122*/ 	.short	(.L_2336 - .L_2335)
.L_2335:
        /*0124*/ 	.word	0x00000008
.L_2336:


//--------------------- .nv.info._ZN10layer_norm13ln_fwd_kernelINS_13Kernel_traitsIf13__nv_bfloat16fS2_fjLj512ELj1ELj4ELj1ELj16ENS_18Kernel_traits_baseILj512EfS2_fS2_fjLj128EEEEELb1ELb0ELb1ELb0EEEvNS_9FwdParamsE --------------------------
	.section	.nv.info._ZN10layer_norm13ln_fwd_kernelINS_13Kernel_traitsIf13__nv_bfloat16fS2_fjLj512ELj1ELj4ELj1ELj16ENS_18Kernel_traits_baseILj512EfS2_fS2_fjLj128EEEEELb1ELb0ELb1ELb0EEEvNS_9FwdParamsE,"",@"SHT_CUDA_INFO"
	.sectionflags	@""
	.align	4


	//----- nvinfo : EIATTR_CUDA_API_VERSION
	.align		4
        /*0000*/ 	.byte	0x04, 0x37
        /*0002*/ 	.short	(.L_2338 - .L_2337)
.L_2337:
        /*0004*/ 	.word	0x00000082


	//----- nvinfo : EIATTR_KPARAM_INFO
	.align		4
.L_2338:
        /*0008*/ 	.byte	0x04, 0x17
        /*000a*/ 	.short	(.L_2340 - .L_2339)
.L_2339:
        /*000c*/ 	.word	0x00000000
        /*0010*/ 	.short	0x0000
        /*0012*/ 	.short	0x0000
        /*0014*/ 	.byte	0x00, 0xf0, 0xa1, 0x03


	//----- nvinfo : EIATTR_SPARSE_MMA_MASK
	.align		4
.L_2340:
        /*0018*/ 	.byte	0x03, 0x50
        /*001a*/ 	.short	0x0000


	//----- nvinfo : EIATTR_MAXREG_COUNT
	.align		4
        /*001c*/ 	.byte	0x03, 0x1b
        /*001e*/ 	.short	0x00ff


	//----- nvinfo : EIATTR_MERCURY_ISA_VERSION
	.align		4
        /*0020*/ 	.byte	0x03, 0x5f
        /*0022*/ 	.short	0x0101


	//----- nvinfo : EIATTR_COOP_GROUP_MASK_REGIDS
	.align		4
        /*0024*/ 	.byte	0x04, 0x29
        /*0026*/ 	.short	(.L_2342 - .L_2341)


	//   ....[0]....
.L_2341:
        /*0028*/ 	.word	0xffffffff


	//   ....[1]....
        /*002c*/ 	.word	0xffffffff


	//   ....[2]....
        /*0030*/ 	.word	0xffffffff


	//   ....[3]....
        /*0034*/ 	.word	0xffffffff


	//   ....[4]....
        /*0038*/ 	.word	0xffffffff


	//   ....[5]....
        /*003c*/ 	.word	0xffffffff


	//   ....[6]....
        /*0040*/ 	.word	0xffffffff


	//   ....[7]....
        /*0044*/ 	.word	0xffffffff


	//   ....[8]....
        /*0048*/ 	.word	0xffffffff


	//   ....[9]....
        /*004c*/ 	.word	0xffffffff


	//   ....[10]....
        /*0050*/ 	.word	0x05000052


	//   ....[11]....
        /*0054*/ 	.word	0x05000052


	//   ....[12]....
        /*0058*/ 	.word	0x05000052


	//   ....[13]....
        /*005c*/ 	.word	0x05000052


	//   ....[14]....
        /*0060*/ 	.word	0x05000052


	//   ....[15]....
        /*0064*/ 	.word	0x05000052


	//   ....[16]....
        /*0068*/ 	.word	0x05000052


	//   ....[17]....
        /*006c*/ 	.word	0x05000052


	//   ....[18]....
        /*0070*/ 	.word	0x05000052


	//   ....[19]....
        /*0074*/ 	.word	0x05000052


	//----- nvinfo : EIATTR_COOP_GROUP_INSTR_OFFSETS
	.align		4
.L_2342:
        /*0078*/ 	.byte	0x04, 0x28
        /*007a*/ 	.short	(.L_2344 - .L_2343)


	//   ....[0]....
.L_2343:
        /*007c*/ 	.word	0x0000c230


	//   ....[1]....
        /*0080*/ 	.word	0x0000c250


	//   ....[2]....
        /*0084*/ 	.word	0x0000c270


	//   ....[3]....
        /*0088*/ 	.word	0x0000c290


	//   ....[4]....
        /*008c*/ 	.word	0x0000c2c0


	//   ....[5]....
        /*0090*/ 	.word	0x0000c500


	//   ....[6]....
        /*0094*/ 	.word	0x0000c520


	//   ....[7]....
        /*0098*/ 	.word	0x0000c540


	//   ....[8]....
        /*009c*/ 	.word	0x0000c560


	//   ....[9]....
        /*00a0*/ 	.word	0x0000c580


	//   ....[10]....
        /*00a4*/ 	.word	0x0000cbe0


	//   ....[11]....
        /*00a8*/ 	.word	0x0000cc80


	//   ....[12]....
        /*00ac*/ 	.word	0x0000ccf0


	//   ....[13]....
        /*00b0*/ 	.word	0x0000cd60


	//   ....[14]....
        /*00b4*/ 	.word	0x0000cde0


	//   ....[15]....
        /*00b8*/ 	.word	0x0000d070


	//   ....[16]....
        /*00bc*/ 	.word	0x0000d0e0


	//   ....[17]....
        /*00c0*/ 	.word	0x0000d150


	//   ....[18]....
        /*00c4*/ 	.word	0x0000d1c0


	//   ....[19]....
        /*00c8*/ 	.word	0x0000d230


	//----- nvinfo : EIATTR_VRC_CTA_INIT_COUNT
	.align		4
.L_2344:
        /*00cc*/ 	.byte	0x02, 0x4a
	.zero		1
	.zero		1


	//----- nvinfo : EIATTR_EXIT_INSTR_OFFSETS
	.align		4
        /*00d0*/ 	.byte	0x04, 0x1c
        /*00d2*/ 	.short	(.L_2346 - .L_2345)


	//   ....[0]....
.L_2345:
        /*00d4*/ 	.word	0x00000670


	//   ....[1]....
        /*00d8*/ 	.word	0x0000cb70


	//----- nvinfo : EIATTR_MAX_THREADS
	.align		4
.L_2346:
        /*00dc*/ 	.byte	0x04, 0x05
        /*00de*/ 	.short	(.L_2348 - .L_2347)
.L_2347:
        /*00e0*/ 	.word	0x00000080
        /*00e4*/ 	.word	0x00000001
        /*00e8*/ 	.word	0x00000001


	//----- nvinfo : EIATTR_CRS_STACK_SIZE
	.align		4
.L_2348:
        /*00ec*/ 	.byte	0x04, 0x1e
        /*00ee*/ 	.short	(.L_2350 - .L_2349)
.L_2349:
        /*00f0*/ 	.word	0x00000000


	//----- nvinfo : EIATTR_CBANK_PARAM_SIZE
	.align		4
.L_2350:
        /*00f4*/ 	.byte	0x03, 0x19
        /*00f6*/ 	.short	0x00e8


	//----- nvinfo : EIATTR_PARAM_CBANK
	.align		4
        /*00f8*/ 	.byte	0x04, 0x0a
        /*00fa*/ 	.short	(.L_2352 - .L_2351)
	.align		4
.L_2351:
        /*00fc*/ 	.word	index@(.nv.constant0._ZN10layer_norm13ln_fwd_kernelINS_13Kernel_traitsIf13__nv_bfloat16fS2_fjLj512ELj1ELj4ELj1ELj16ENS_18Kernel_traits_baseILj512EfS2_fS2_fjLj128EEEEELb1ELb0ELb1ELb0EEEvNS_9FwdParamsE)
        /*0100*/ 	.short	0x0380
        /*0102*/ 	.short	0x00e8


	//----- nvinfo : EIATTR_SW_WAR
	.align		4
.L_2352:
        /*0104*/ 	.byte	0x04, 0x36
        /*0106*/ 	.short	(.L_2354 - .L_2353)
.L_2353:
        /*0108*/ 	.word	0x00000008
.L_2354:


//--------------------- .nv.info._ZN10layer_norm13ln_fwd_kernelINS_13Kernel_traitsIf13__nv_bfloat16fS2_fjLj512ELj1ELj4ELj1ELj16ENS_18Kernel_traits_baseILj512EfS2_fS2_fjLj128EEEEELb1ELb0ELb1ELb1EEEvNS_9FwdParamsE --------------------------
	.section	.nv.info._ZN10layer_norm13ln_fwd_kernelINS_13Kernel_traitsIf13__nv_bfloat16fS2_fjLj512ELj1ELj4ELj1ELj16ENS_18Kernel_traits_baseILj512EfS2_fS2_fjLj128EEEEELb1ELb0ELb1ELb1EEEvNS_9FwdParamsE,"",@"SHT_CUDA_INFO"
	.sectionflags	@""
	.align	4


	//----- nvinfo : EIATTR_CUDA_API_VERSION
	.align		4
        /*0000*/ 	.byte	0x04, 0x37
        /*0002*/ 	.short	(.L_2356 - .L_2355)
.L_2355:
        /*0004*/ 	.word	0x00000082


	//----- nvinfo : EIATTR_KPARAM_INFO
	.align		4
.L_2356:
        /*0008*/ 	.byte	0x04, 0x17
        /*000a*/ 	.short	(.L_2358 - .L_2357)
.L_2357:
        /*000c*/ 	.word	0x00000000
        /*0010*/ 	.short	0x0000
        /*0012*/ 	.short	0x0000
        /*0014*/ 	.byte	0x00, 0xf0, 0xa1, 0x03


	//----- nvinfo : EIATTR_SPARSE_MMA_MASK
	.align		4
.L_2358:
        /*0018*/ 	.byte	0x03, 0x50
        /*001a*/ 	.short	0x0000


	//----- nvinfo : EIATTR_MAXREG_COUNT
	.align		4
        /*001c*/ 	.byte	0x03, 0x1b
        /*001e*/ 	.short	0x00ff


	//----- nvinfo : EIATTR_MERCURY_ISA_VERSION
	.align		4
        /*0020*/ 	.byte	0x03, 0x5f
        /*0022*/ 	.short	0x0101


	//----- nvinfo : EIATTR_COOP_GROUP_MASK_REGIDS
	.align		4
        /*0024*/ 	.byte	0x04, 0x29
        /*0026*/ 	.short	(.L_2360 - .L_2359)


	//   ....[0]....
.L_2359:
        /*0028*/ 	.word	0xffffffff


	//   ....[1]....
        /*002c*/ 	.word	0xffffffff


	//   ....[2]....
        /*0030*/ 	.word	0xffffffff


	//   ....[3]....
        /*0034*/ 	.word	0xffffffff


	//   ....[4]....
        /*0038*/ 	.word	0xffffffff


	//   ....[5]....
        /*003c*/ 	.word	0xffffffff


	//   ....[6]....
        /*0040*/ 	.word	0xffffffff


	//   ....[7]....
        /*0044*/ 	.word	0xffffffff


	//   ....[8]....
        /*0048*/ 	.word	0xffffffff


	//   ....[9]....
        /*004c*/ 	.word	0xffffffff


	//   ....[10]....
        /*0050*/ 	.word	0x05000053


	//   ....[11]....
        /*0054*/ 	.word	0x05000053


	//   ....[12]....
        /*0058*/ 	.word	0x05000053


	//   ....[13]....
        /*005c*/ 	.word	0x05000053


	//   ....[14]....
        /*0060*/ 	.word	0x05000053


	//   ....[15]....
        /*0064*/ 	.word	0x05000053


	//   ....[16]....
        /*0068*/ 	.word	0x05000053


	//   ....[17]....
        /*006c*/ 	.word	0x05000053


	//   ....[18]....
        /*0070*/ 	.word	0x05000053


	//   ....[19]....
        /*0074*/ 	.word	0x05000053


	//----- nvinfo : EIATTR_COOP_GROUP_INSTR_OFFSETS
	.align		4
.L_2360:
        /*0078*/ 	.byte	0x04, 0x28
        /*007a*/ 	.short	(.L_2362 - .L_2361)


	//   ....[0]....
.L_2361:
        /*007c*/ 	.word	0x0000c090


	//   ....[1]....
        /*0080*/ 	.word	0x0000c0c0


	//   ....[2]....
        /*0084*/ 	.word	0x0000c0e0


	//   ....[3]....
        /*0088*/ 	.word	0x0000c100


	//   ....[4]....
        /*008c*/ 	.word	0x0000c120


	//   ....[5]....
        /*0090*/ 	.word	0x0000c350


	//   ....[6]....
        /*0094*/ 	.word	0x0000c370


	//   ....[7]....
        /*0098*/ 	.word	0x0000c390


	//   ....[8]....
        /*009c*/ 	.word	0x0000c3b0


	//   ....[9]....
        /*00a0*/ 	.word	0x0000c3d0


	//   ....[10]....
        /*00a4*/ 	.word	0x0000c9d0


	//   ....[11]....
        /*00a8*/ 	.word	0x0000ca80


	//   ....[12]....
        /*00ac*/ 	.word	0x0000caf0


	//   ....[13]....
        /*00b0*/ 	.word	0x0000cb60


	//   ....[14]....
        /*00b4*/ 	.word	0x0000cbd0


	//   ....[15]....
        /*00b8*/ 	.word	0x0000ce50


	//   ....[16]....
        /*00bc*/ 	.word	0x0000cec0


	//   ....[17]....
        /*00c0*/ 	.word	0x0000cf30


	//   ....[18]....
        /*00c4*/ 	.word	0x0000cfa0


	//   ....[19]....
        /*00c8*/ 	.word	0x0000d010


	//----- nvinfo : EIATTR_VRC_CTA_INIT_COUNT
	.align		4
.L_2362:
        /*00cc*/ 	.byte	0x02, 0x4a
	.zero		1
	.zero		1


	//----- nvinfo : EIATTR_EXIT_INSTR_OFFSETS
	.align		4
        /*00d0*/ 	.byte	0x04, 0x1c
        /*00d2*/ 	.short	(.L_2364 - .L_2363)


	//   ....[0]....
.L_2363:
        /*00d4*/ 	.word	0x00000290


	//   ....[1]....
        /*00d8*/ 	.word	0x0000c970


	//----- nvinfo : EIATTR_MAX_THREADS
	.align		4
.L_2364:
        /*00dc*/ 	.byte	0x04, 0x05
        /*00de*/ 	.short	(.L_2366 - .L_2365)
.L_2365:
        /*00e0*/ 	.word	0x00000080
        /*00e4*/ 	.word	0x00000001
        /*00e8*/ 	.word	0x00000001


	//----- nvinfo : EIATTR_CRS_STACK_SIZE
	.align		4
.L_2366:
        /*00ec*/ 	.byte	0x04, 0x1e
        /*00ee*/ 	.short	(.L_2368 - .L_2367)
.L_2367:
        /*00f0*/ 	.word	0x00000000


	//----- nvinfo : EIATTR_CBANK_PARAM_SIZE
	.align		4
.L_2368:
        /*00f4*/ 	.byte	0x03, 0x19
        /*00f6*/ 	.short	0x00e8


	//----- nvinfo : EIATTR_PARAM_CBANK
	.align		4
        /*00f8*/ 	.byte	0x04, 0x0a
        /*00fa*/ 	.short	(.L_2370 - .L_2369)
	.align		4
.L_2369:
        /*00fc*/ 	.word	index@(.nv.constant0._ZN10layer_norm13ln_fwd_kernelINS_13Kernel_traitsIf13__nv_bfloat16fS2_fjLj512ELj1ELj4ELj1ELj16ENS_18Kernel_traits_baseILj512EfS2_fS2_fjLj128EEEEELb1ELb0ELb1ELb1EEEvNS_9FwdParamsE)
        /*0100*/ 	.short	0x0380
        /*0102*/ 	.short	0x00e8


	//----- nvinfo : EIATTR_SW_WAR
	.align		4
.L_2370:
        /*0104*/ 	.byte	0x04, 0x36
        /*0106*/ 	.short	(.L_2372 - .L_2371)
.L_2371:
        /*0108*/ 	.word	0x00000008
.L_2372:


//--------------------- .nv.info._ZN10layer_norm13ln_fwd_kernelINS_13Kernel_traitsIf13__nv_bfloat16fS2_fjLj512ELj1ELj4ELj1ELj16ENS_18Kernel_traits_baseILj512EfS2_fS2_fjLj128EEEEELb1ELb1ELb0ELb0EEEvNS_9FwdParamsE --------------------------
	.section	.nv.info._ZN10layer_norm13ln_fwd_kernelINS_13Kernel_traitsIf13__nv_bfloat16fS2_fjLj512ELj1ELj4ELj1ELj16ENS_18Kernel_traits_baseILj512EfS2_fS2_fjLj128EEEEELb1ELb1ELb0ELb0EEEvNS_9FwdParamsE,"",@"SHT_CUDA_INFO"
	.sectionflags	@""
	.align	4


	//----- nvinfo : EIATTR_CUDA_API_VERSION
	.align		4
        /*0000*/ 	.byte	0x04, 0x37
        /*0002*/ 	.short	(.L_2374 - .L_2373)
.L_2373:
        /*0004*/ 	.word	0x00000082


	//----- nvinfo : EIATTR_KPARAM_INFO
	.align		4
.L_2374:
        /*0008*/ 	.byte	0x04, 0x17
        /*000a*/ 	.short	(.L_2376 - .L_2375)
.L_2375:
        /*000c*/ 	.word	0x00000000
        /*0010*/ 	.short	0x0000
        /*0012*/ 	.short	0x0000
        /*0014*/ 	.byte	0x00, 0xf0, 0xa1, 0x03


	//----- nvinfo : EIATTR_SPARSE_MMA_MASK
	.align		4
.L_2376:
        /*0018*/ 	.byte	0x03, 0x50
        /*001a*/ 	.short	0x0000


	//----- nvinfo : EIATTR_MAXREG_COUNT
	.align		4
        /*001c*/ 	.byte	0x03, 0x1b
        /*001e*/ 	.short	0x00ff


	//----- nvinfo : EIATTR_MERCURY_ISA_VERSION
	.align		4
        /*0020*/ 	.byte	0x03, 0x5f
        /*0022*/ 	.short	0x0101


	//----- nvinfo : EIATTR_COOP_GROUP_MASK_REGIDS
	.align		4
        /*0024*/ 	.byte	0x04, 0x29
        /*0026*/ 	.short	(.L_2378 - .L_2377)


	//   ....[0]....
.L_2377:
        /*0028*/ 	.word	0xffffffff


	//   ....[1]....
        /*002c*/ 	.word	0xffffffff


	//   ....[2]....
        /*0030*/ 	.word	0xffffffff


	//   ....[3]....
        /*0034*/ 	.word	0xffffffff


	//   ....[4]....
        /*0038*/ 	.word	0xffffffff


	//   ....[5]....
        /*003c*/ 	.word	0xffffffff


	//   ....[6]....
        /*0040*/ 	.word	0xffffffff


	//   ....[7]....
        /*0044*/ 	.word	0xffffffff


	//   ....[8]....
        /*0048*/ 	.word	0xffffffff


	//   ....[9]....
        /*004c*/ 	.word	0xffffffff


	//   ....[10]....
        /*0050*/ 	.word	0x0500005e


	//   ....[11]....
        /*0054*/ 	.word	0x0500005e


	//   ....[12]....
        /*0058*/ 	.word	0x0500005e


	//   ....[13]....
        /*005c*/ 	.word	0x0500005e


	//   ....[14]....
        /*0060*/ 	.word	0x0500005e


	//   ....[15]....
        /*0064*/ 	.word	0x0500005e


	//   ....[16]....
        /*0068*/ 	.word	0x0500005e


	//   ....[17]....
        /*006c*/ 	.word	0x0500005e


	//   ....[18]....
        /*0070*/ 	.word	0x0500005e


	//   ....[19]....
        /*0074*/ 	.word	0x0500005e


	//----- nvinfo : EIATTR_COOP_GROUP_INSTR_OFFSETS
	.align		4
.L_2378:
        /*0078*/ 	.byte	0x04, 0x28
        /*007a*/ 	.short	(.L_2380 - .L_2379)


	//   ....[0]....
.L_2379:
        /*007c*/ 	.word	0x0000b640


	//   ....[1]....
        /*0080*/ 	.word	0x0000b660


	//   ....[2]....
        /*0084*/ 	.word	0x0000b680


	//   ....[3]....
        /*0088*/ 	.word	0x0000b6a0


	//   ....[4]....
        /*008c*/ 	.word	0x0000b6d0


	//   ....[5]....
        /*0090*/ 	.word	0x0000b910


	//   ....[6]....
        /*0094*/ 	.word	0x0000b930


	//   ....[7]....
        /*0098*/ 	.word	0x0000b950


	//   ....[8]....
        /*009c*/ 	.word	0x0000b970


	//   ....[9]....
        /*00a0*/ 	.word	0x0000b990


	//   ....[10]....
        /*00a4*/ 	.word	0x0000bf90


	//   ....[11]....
        /*00a8*/ 	.word	0x0000c030


	//   ....[12]....
        /*00ac*/ 	.word	0x0000c0a0


	//   ....[13]....
        /*00b0*/ 	.word	0x0000c110


	//   ....[14]....
        /*00b4*/ 	.word	0x0000c190


	//   ....[15]....
        /*00b8*/ 	.word	0x0000c420


	//   ....[16]....
        /*00bc*/ 	.word	0x0000c490


	//   ....[17]....
        /*00c0*/ 	.word	0x0000c500


	//   ....[18]....
        /*00c4*/ 	.word	0x0000c570


	//   ....[19]....
        /*00c8*/ 	.word	0x0000c5e0


	//----- nvinfo : EIATTR_VRC_CTA_INIT_COUNT
	.align		4
.L_2380:
        /*00cc*/ 	.byte	0x02, 0x4a
	.zero		1
	.zero		1


	//----- nvinfo : EIATTR_EXIT_INSTR_OFFSETS
	.align		4
        /*00d0*/ 	.byte	0x04, 0x1c
        /*00d2*/ 	.short	(.L_2382 - .L_2381)


	//   ....[0]....
.L_2381:
        /*00d4*/ 	.word	0x00000760


	//   ....[1]....
        /*00d8*/ 	.word	0x0000bf20


	//----- nvinfo : EIATTR_INDIRECT_BRANCH_TARGETS
	.align		4
.L_2382:
        /*00dc*/ 	.byte	0x04, 0x34
        /*00de*/ 	.short	(.L_2384 - .L_2383)


	//   ....[0]....
.L_2383:
        /*00e0*/ 	.word	.L_x_20133@srel
        /*00e4*/ 	.short	0x0
        /*00e6*/ 	.short	0x0
        /*00e8*/ 	.word	0x3
        /*00ec*/ 	.word	.L_x_20134@srel
        /*00f0*/ 	.word	.L_x_20135@srel
        /*00f4*/ 	.word	.L_x_20136@srel


	//----- nvinfo : EIATTR_MAX_THREADS
	.align		4
.L_2384:
        /*00f8*/ 	.byte	0x04, 0x05
        /*00fa*/ 	.short	(.L_2386 - .L_2385)
.L_2385:
        /*00fc*/ 	.word	0x00000080
        /*0100*/ 	.word	0x00000001
        /*0104*/ 	.word	0x00000001


	//----- nvinfo : EIATTR_CRS_STACK_SIZE
	.align		4
.L_2386:
        /*0108*/ 	.byte	0x04, 0x1e
        /*010a*/ 	.short	(.L_2388 - .L_2387)
.L_2387:
        /*010c*/ 	.word	0x00000000


	//----- nvinfo : EIATTR_CBANK_PARAM_SIZE
	.align		4
.L_2388:
        /*0110*/ 	.byte	0x03, 0x19
        /*0112*/ 	.short	0x00e8


	//----- nvinfo : EIATTR_PARAM_CBANK
	.align		4
        /*0114*/ 	.byte	0x04, 0x0a
        /*0116*/ 	.short	(.L_2390 - .L_2389)
	.align		4
.L_2389:
        /*0118*/ 	.word	index@(.nv.constant0._ZN10layer_norm13ln_fwd_kernelINS_13Kernel_traitsIf13__nv_bfloat16fS2_fjLj512ELj1ELj4ELj1ELj16ENS_18Kernel_traits_baseILj512EfS2_fS2_fjLj128EEEEELb1ELb1ELb0ELb0EEEvNS_9FwdParamsE)
        /*011c*/ 	.short	0x0380
        /*011e*/ 	.short	0x00e8


	//----- nvinfo : EIATTR_SW_WAR
	.align		4
.L_2390:
        /*0120*/ 	.byte	0x04, 0x36
        /*0122*/ 	.short	(.L_2392 - .L_2391)
.L_2391:
        /*0124*/ 	.word	0x00000008
.L_2392:


//--------------------- .nv.info._ZN10layer_norm13ln_fwd_kernelINS_13Kernel_traitsIf13__nv_bfloat16fS2_fjLj512ELj1ELj4ELj1ELj16ENS_18Kernel_traits_baseILj512EfS2_fS2_fjLj128EEEEELb1ELb1ELb0ELb1EEEvNS_9FwdParamsE --------------------------
	.section	.nv.info._ZN10layer_norm13ln_fwd_kernelINS_13Kernel_traitsIf13__nv_bfloat16fS2_fjLj512ELj1ELj4ELj1ELj16ENS_18Kernel_traits_baseILj512EfS2_fS2_fjLj128EEEEELb1ELb1ELb0ELb1EEEvNS_9FwdParamsE,"",@"SHT_CUDA_INFO"
	.sectionflags	@""
	.align	4


	//----- nvinfo : EIATTR_CUDA_API_VERSION
	.align		4
        /*0000*/ 	.byte	0x04, 0x37
        /*0002*/ 	.short	(.L_2394 - .L_2393)
.L_2393:
        /*0004*/ 	.word	0x00000082


	//----- nvinfo : EIATTR_KPARAM_INFO
	.align		4
.L_2394:
        /*0008*/ 	.byte	0x04, 0x17
        /*000a*/ 	.short	(.L_2396 - .L_2395)
.L_2395:
        /*000c*/ 	.word	0x00000000
        /*0010*/ 	.short	0x0000
        /*0012*/ 	.short	0x0000
        /*0014*/ 	.byte	0x00, 0xf0, 0xa1, 0x03


	//----- nvinfo : EIATTR_SPARSE_MMA_MASK
	.align		4
.L_2396:
        /*0018*/ 	.byte	0x03, 0x50
        /*001a*/ 	.short	0x0000


	//----- nvinfo : EIATTR_MAXREG_COUNT
	.align		4
        /*001c*/ 	.byte	0x03, 0x1b
        /*001e*/ 	.short	0x00ff


	//----- nvinfo : EIATTR_MERCURY_ISA_VERSION
	.align		4
        /*0020*/ 	.byte	0x03, 0x5f
        /*0022*/ 	.short	0x0101


	//----- nvinfo : EIATTR_COOP_GROUP_MASK_REGIDS
	.align		4
        /*0024*/ 	.byte	0x04, 0x29
        /*0026*/ 	.short	(.L_2398 - .L_2397)


	//   ....[0]....
.L_2397:
        /*0028*/ 	.word	0xffffffff


	//   ....[1]....
        /*002c*/ 	.word	0xffffffff


	//   ....[2]....
        /*0030*/ 	.word	0xffffffff


	//   ....[3]....
        /*0034*/ 	.word	0xffffffff


	//   ....[4]....
        /*0038*/ 	.word	0xffffffff


	//   ....[5]....
        /*003c*/ 	.word	0xffffffff


	//   ....[6]....
        /*0040*/ 	.word	0xffffffff


	//   ....[7]....
        /*0044*/ 	.word	0xffffffff


	//   ....[8]....
        /*0048*/ 	.word	0xffffffff


	//   ....[9]....
        /*004c*/ 	.word	0xffffffff


	//   ....[10]....
        /*0050*/ 	.word	0x0500005b


	//   ....[11]....
        /*0054*/ 	.word	0x0500005b


	//   ....[12]....
        /*0058*/ 	.word	0x0500005b


	//   ....[13]....
        /*005c*/ 	.word	0x0500005b


	//   ....[14]....
        /*0060*/ 	.word	0x0500005b


	//   ....[15]....
        /*0064*/ 	.word	0x0500005b


	//   ....[16]....
        /*0068*/ 	.word	0x0500005b


	//   ....[17]....
        /*006c*/ 	.word	0x0500005b


	//   ....[18]....
        /*0070*/ 	.word	0x0500005b


	//   ....[19]....
        /*0074*/ 	.word	0x0500005b


	//----- nvinfo : EIATTR_COOP_GROUP_INSTR_OFFSETS
	.align		4
.L_2398:
        /*0078*/ 	.byte	0x04, 0x28
        /*007a*/ 	.short	(.L_2400 - .L_2399)


	//   ....[0]....
.L_2399:
        /*007c*/ 	.word	0x0000b430


	//   ....[1]....
        /*0080*/ 	.word	0x0000b450


	//   ....[2]....
        /*0084*/ 	.word	0x0000b480


	//   ....[3]....
        /*0088*/ 	.word	0x0000b4a0


	//   ....[4]....
        /*008c*/ 	.word	0x0000b4c0


	//   ....[5]....
        /*0090*/ 	.word	0x0000b6f0


	//   ....[6]....
        /*0094*/ 	.word	0x0000b710


	//   ....[7]....
        /*0098*/ 	.word	0x0000b730


	//   ....[8]....
        /*009c*/ 	.word	0x0000b750


	//   ....[9]....
        /*00a0*/ 	.word	0x0000b770


	//   ....[10]....
        /*00a4*/ 	.word	0x0000bcf0


	//   ....[11]....
        /*00a8*/ 	.word	0x0000bd90


	//   ....[12]....
        /*00ac*/ 	.word	0x0000be10


	//   ....[13]....
        /*00b0*/ 	.word	0x0000be80


	//   ....[14]....
        /*00b4*/ 	.word	0x0000bef0


	//   ....[15]....
        /*00b8*/ 	.word	0x0000c160


	//   ....[16]....
        /*00bc*/ 	.word	0x0000c1d0


	//   ....[17]....
        /*00c0*/ 	.word	0x0000c240


	//   ....[18]....
        /*00c4*/ 	.word	0x0000c2b0


	//   ....[19]....
        /*00c8*/ 	.word	0x0000c320


	//----- nvinfo : EIATTR_VRC_CTA_INIT_COUNT
	.align		4
.L_2400:
        /*00cc*/ 	.byte	0x02, 0x4a
	.zero		1
	.zero		1


	//----- nvinfo : EIATTR_EXIT_INSTR_OFFSETS
	.align		4
        /*00d0*/ 	.byte	0x04, 0x1c
        /*00d2*/ 	.short	(.L_2402 - .L_2401)


	//   ....[0]....
.L_2401:
        /*00d4*/ 	.word	0x00000400


	//   ....[1]....
        /*00d8*/ 	.word	0x0000bc80


	//----- nvinfo : EIATTR_INDIRECT_BRANCH_TARGETS
	.align		4
.L_2402:
        /*00dc*/ 	.byte	0x04, 0x34
        /*00de*/ 	.short	(.L_2404 - .L_2403)


	//   ....[0]....
.L_2403:
        /*00e0*/ 	.word	.L_x_20137@srel
        /*00e4*/ 	.short	0x0
        /*00e6*/ 	.short	0x0
        /*00e8*/ 	.word	0x3
        /*00ec*/ 	.word	.L_x_20138@srel
        /*00f0*/ 	.word	.L_x_20139@srel
        /*00f4*/ 	.word	.L_x_20140@srel


	//----- nvinfo : EIATTR_MAX_THREADS
	.align		4
.L_2404:
        /*00f8*/ 	.byte	0x04, 0x05
        /*00fa*/ 	.short	(.L_2406 - .L_2405)
.L_2405:
        /*00fc*/ 	.word	0x00000080
        /*0100*/ 	.word	0x00000001
        /*0104*/ 	.word	0x00000001


	//----- nvinfo : EIATTR_CRS_STACK_SIZE
	.align		4
.L_2406:
        /*0108*/ 	.byte	0x04, 0x1e
        /*010a*/ 	.short	(.L_2408 - .L_2407)
.L_2407:
        /*010c*/ 	.word	0x00000000


	//----- nvinfo : EIATTR_CBANK_PARAM_SIZE
	.align		4
.L_2408:
        /*0110*/ 	.byte	0x03, 0x19
        /*0112*/ 	.short	0x00e8


	//----- nvinfo : EIATTR_PARAM_CBANK
	.align		4
        /*0114*/ 	.byte	0x04, 0x0a
        /*0116*/ 	.short	(.L_2410 - .L_2409)
	.align		4
.L_2409:
        /*0118*/ 	.word	index@(.nv.constant0._ZN10layer_norm13ln_fwd_kernelINS_13Kernel_traitsIf13__nv_bfloat16fS2_fjLj512ELj1ELj4ELj1ELj16ENS_18Kernel_traits_baseILj512EfS2_fS2_fjLj128EEEEELb1ELb1ELb0ELb1EEEvNS_9FwdParamsE)
        /*011c*/ 	.short	0x0380
        /*011e*/ 	.short	0x00e8


	//----- nvinfo : EIATTR_SW_WAR
	.align		4
.L_2410:
        /*0120*/ 	.byte	0x04, 0x36
        /*0122*/ 	.short	(.L_2412 - .L_2411)
.L_2411:
        /*0124*/ 	.word	0x00000008
.L_2412:


//--------------------- .nv.info._ZN10layer_norm13ln_fwd_kernelINS_13Kernel_traitsIf13__nv_bfloat16fS2_fjLj512ELj1ELj4ELj1ELj16ENS_18Kernel_traits_baseILj512EfS2_fS2_fjLj128EEEEELb1ELb1ELb1ELb0EEEvNS_9FwdParamsE --------------------------
	.section	.nv.info._ZN10layer_norm13ln_fwd_kernelINS_13Kernel_traitsIf13__nv_bfloat16fS2_fjLj512ELj1ELj4ELj1ELj16ENS_18Kernel_traits_baseILj512EfS2_fS2_fjLj128EEEEELb1ELb1ELb1ELb0EEEvNS_9FwdParamsE,"",@"SHT_CUDA_INFO"
	.sectionflags	@""
	.align	4


	//----- nvinfo : EIATTR_CUDA_API_VERSION
	.align		4
        /*0000*/ 	.byte	0x04, 0x37
        /*0002*/ 	.short	(.L_2414 - .L_2413)
.L_2413:
        /*0004*/ 	.word	0x00000082


	//----- nvinfo : EIATTR_KPARAM_INFO
	.align		4
.L_2414:
        /*0008*/ 	.byte	0x04, 0x17
        /*000a*/ 	.short	(.L_2416 - .L_2415)
.L_2415:
        /*000c*/ 	.word	0x00000000
        /*0010*/ 	.short	0x0000
        /*0012*/ 	.short	0x0000
        /*0014*/ 	.byte	0x00, 0xf0, 0xa1, 0x03


	//----- nvinfo : EIATTR_SPARSE_MMA_MASK
	.align		4
.L_2416:
        /*0018*/ 	.byte	0x03, 0x50
        /*001a*/ 	.short	0x0000


	//----- nvinfo : EIATTR_MAXREG_COUNT
	.align		4
        /*001c*/ 	.byte	0x03, 0x1b
        /*001e*/ 	.short	0x00ff


	//----- nvinfo : EIATTR_MERCURY_ISA_VERSION
	.align		4
        /*0020*/ 	.byte	0x03, 0x5f
        /*0022*/ 	.short	0x0101


	//----- nvinfo : EIATTR_COOP_GROUP_MASK_REGIDS
	.align		4
        /*0024*/ 	.byte	0x04, 0x29
        /*0026*/ 	.short	(.L_2418 - .L_2417)


	//   ....[0]....
.L_2417:
        /*0028*/ 	.word	0xffffffff


	//   ....[1]....
        /*002c*/ 	.word	0xffffffff


	//   ....[2]....
        /*0030*/ 	.word	0xffffffff


	//   ....[3]....
        /*0034*/ 	.word	0xffffffff


	//   ....[4]....
        /*0038*/ 	.word	0xffffffff


	//   ....[5]....
        /*003c*/ 	.word	0xffffffff


	//   ....[6]....
        /*0040*/ 	.word	0xffffffff


	//   ....[7]....
        /*0044*/ 	.word	0xffffffff


	//   ....[8]....
        /*0048*/ 	.word	0xffffffff


	//   ....[9]....
        /*004c*/ 	.word	0xffffffff


	//   ....[10]....
        /*0050*/ 	.word	0x0500006d


	//   ....[11]....
        /*0054*/ 	.word	0x0500006d


	//   ....[12]....
        /*0058*/ 	.word	0x0500006d


	//   ....[13]....
        /*005c*/ 	.word	0x0500006d


	//   ....[14]....
        /*0060*/ 	.word	0x0500006d


	//   ....[15]....
        /*0064*/ 	.word	0x0500006d


	//   ....[16]....
        /*0068*/ 	.word	0x0500006d


	//   ....[17]....
        /*006c*/ 	.word	0x0500006d


	//   ....[18]....
        /*0070*/ 	.word	0x0500006d


	//   ....[19]....
        /*0074*/ 	.word	0x0500006d


	//----- nvinfo : EIATTR_COOP_GROUP_INSTR_OFFSETS
	.align		4
.L_2418:
        /*0078*/ 	.byte	0x04, 0x28
        /*007a*/ 	.short	(.L_2420 - .L_2419)


	//   ....[0]....
.L_2419:
        /*007c*/ 	.word	0x0000c500


	//   ....[1]....
        /*0080*/ 	.word	0x0000c530


	//   ....[2]....
        /*0084*/ 	.word	0x0000c550


	//   ....[3]....
        /*0088*/ 	.word	0x0000c570


	//   ....[4]....
        /*008c*/ 	.word	0x0000c590


	//   ....[5]....
        /*0090*/ 	.word	0x0000c7d0


	//   ....[6]....
        /*0094*/ 	.word	0x0000c7f0


	//   ....[7]....
        /*0098*/ 	.word	0x0000c810


	//   ....[8]....
        /*009c*/ 	.word	0x0000c830


	//   ....[9]....
        /*00a0*/ 	.word	0x0000c850


	//   ....[10]....
        /*00a4*/ 	.word	0x0000ced0


	//   ....[11]....
        /*00a8*/ 	.word	0x0000cf80


	//   ....[12]....
        /*00ac*/ 	.word	0x0000cff0


	//   ....[13]....
        /*00b0*/ 	.word	0x0000d060


	//   ....[14]....
        /*00b4*/ 	.word	0x0000d0d0


	//   ....[15]....
        /*00b8*/ 	.word	0x0000d360


	//   ....[16]....
        /*00bc*/ 	.word	0x0000d3d0


	//   ....[17]....
        /*00c0*/ 	.word	0x0000d440


	//   ....[18]....
        /*00c4*/ 	.word	0x0000d4b0


	//   ....[19]....
        /*00c8*/ 	.word	0x0000d520


	//----- nvinfo : EIATTR_VRC_CTA_INIT_COUNT
	.align		4
.L_2420:
        /*00cc*/ 	.byte	0x02, 0x4a
	.zero		1
	.zero		1


	//----- nvinfo : EIATTR_EXIT_INSTR_OFFSETS
	.align		4
        /*00d0*/ 	.byte	0x04, 0x1c
        /*00d2*/ 	.short	(.L_2422 - .L_2421)


	//   ....[0]....
.L_2421:
        /*00d4*/ 	.word	0x00000760


	//   ....[1]....
        /*00d8*/ 	.word	0x0000ce60


	//----- nvinfo : EIATTR_MAX_THREADS
	.align		4
.L_2422:
        /*00dc*/ 	.byte	0x04, 0x05
        /*00de*/ 	.short	(.L_2424 - .L_2423)
.L_2423:
        /*00e0*/ 	.word	0x00000080
        /*00e4*/ 	.word	0x00000001
        /*00e8*/ 	.word	0x00000001


	//----- nvinfo : EIATTR_CRS_STACK_SIZE
	.align		4
.L_2424:
        /*00ec*/ 	.byte	0x04, 0x1e
        /*00ee*/ 	.short	(.L_2426 - .L_2425)
.L_2425:
        /*00f0*/ 	.word	0x00000000


	//----- nvinfo : EIATTR_CBANK_PARAM_SIZE
	.align		4
.L_2426:
        /*00f4*/ 	.byte	0x03, 0x19
        /*00f6*/ 	.short	0x00e8


	//----- nvinfo : EIATTR_PARAM_CBANK
	.align		4
        /*00f8*/ 	.byte	0x04, 0x0a
        /*00fa*/ 	.short	(.L_2428 - .L_2427)
	.align		4
.L_2427:
        /*00fc*/ 	.word	index@(.nv.constant0._ZN10layer_norm13ln_fwd_kernelINS_13Kernel_traitsIf13__nv_bfloat16fS2_fjLj512ELj1ELj4ELj1ELj16ENS_18Kernel_traits_baseILj512EfS2_fS2_fjLj128EEEEELb1ELb1ELb1ELb0EEEvNS_9FwdParamsE)
        /*0100*/ 	.short	0x0380
        /*0102*/ 	.short	0x00e8


	//----- nvinfo : EIATTR_SW_WAR
	.align		4
.L_2428:
        /*0104*/ 	.byte	0x04, 0x36
        /*0106*/ 	.short	(.L_2430 - .L_2429)
.L_2429:
        /*0108*/ 	.word	0x00000008
.L_2430:


//--------------------- .nv.info._ZN10layer_norm13ln_fwd_kernelINS_13Kernel_traitsIf13__nv_bfloat16fS2_fjLj512ELj1ELj4ELj1ELj16ENS_18Kernel_traits_baseILj512EfS2_fS2_fjLj128EEEEELb1ELb1ELb1ELb1EEEvNS_9FwdParamsE --------------------------
	.section	.nv.info._ZN10layer_norm13ln_fwd_kernelINS_13Kernel_traitsIf13__nv_bfloat16fS2_fjLj512ELj1ELj4ELj1ELj16ENS_18Kernel_traits_baseILj512EfS2_fS2_fjLj128EEEEELb1ELb1ELb1ELb1EEEvNS_9FwdParamsE,"",@"SHT_CUDA_INFO"
	.sectionflags	@""
	.align	4


	//----- nvinfo : EIATTR_CUDA_API_VERSION
	.align		4
        /*0000*/ 	.byte	0x04, 0x37
        /*0002*/ 	.short	(.L_2432 - .L_2431)
.L_2431:
        /*0004*/ 	.word	0x00000082


	//----- nvinfo : EIATTR_KPARAM_INFO
	.align		4
.L_2432:
        /*0008*/ 	.byte	0x04, 0x17
        /*000a*/ 	.short	(.L_2434 - .L_2433)
.L_2433:
        /*000c*/ 	.word	0x00000000
        /*0010*/ 	.short	0x0000
        /*0012*/ 	.short	0x0000
        /*0014*/ 	.byte	0x00, 0xf0, 0xa1, 0x03


	//----- nvinfo : EIATTR_SPARSE_MMA_MASK
	.align		4
.L_2434:
        /*0018*/ 	.byte	0x03, 0x50
        /*001a*/ 	.short	0x0000


	//----- nvinfo : EIATTR_MAXREG_COUNT
	.align		4
        /*001c*/ 	.byte	0x03, 0x1b
        /*001e*/ 	.short	0x00ff


	//----- nvinfo : EIATTR_MERCURY_ISA_VERSION
	.align		4
        /*0020*/ 	.byte	0x03, 0x5f
        /*0022*/ 	.short	0x0101


	//----- nvinfo : EIATTR_COOP_GROUP_MASK_REGIDS
	.align		4
        /*0024*/ 	.byte	0x04, 0x29
        /*0026*/ 	.short	(.L_2436 - .L_2435)


	//   ....[0]....
.L_2435:
        /*0028*/ 	.word	0xffffffff


	//   ....[1]....
        /*002c*/ 	.word	0xffffffff


	//   ....[2]....
        /*0030*/ 	.word	0xffffffff


	//   ....[3]....
        /*0034*/ 	.word	0xffffffff


	//   ....[4]....
        /*0038*/ 	.word	0xffffffff


	//   ....[5]....
        /*003c*/ 	.word	0xffffffff


	//   ....[6]....
        /*0040*/ 	.word	0xffffffff


	//   ....[7]....
        /*0044*/ 	.word	0xffffffff


	//   ....[8]....
        /*0048*/ 	.word	0xffffffff


	//   ....[9]....
        /*004c*/ 	.word	0xffffffff


	//   ....[10]....
        /*0050*/ 	.word	0x05000064


	//   ....[11]....
        /*0054*/ 	.word	0x05000064


	//   ....[12]....
        /*0058*/ 	.word	0x05000064


	//   ....[13]....
        /*005c*/ 	.word	0x05000064


	//   ....[14]....
        /*0060*/ 	.word	0x05000064


	//   ....[15]....
        /*0064*/ 	.word	0x05000064


	//   ....[16]....
        /*0068*/ 	.word	0x05000064


	//   ....[17]....
        /*006c*/ 	.word	0x05000064


	//   ....[18]....
        /*0070*/ 	.word	0x05000064


	//   ....[19]....
        /*0074*/ 	.word	0x05000064


	//----- nvinfo : EIATTR_COOP_GROUP_INSTR_OFFSETS
	.align		4
.L_2436:
        /*0078*/ 	.byte	0x04, 0x28
        /*007a*/ 	.short	(.L_2438 - .L_2437)


	//   ....[0]....
.L_2437:
        /*007c*/ 	.word	0x0000be90


	//   ....[1]....
        /*0080*/ 	.word	0x0000bec0


	//   ....[2]....
        /*0084*/ 	.word	0x0000bee0


	//   ....[3]....
        /*0088*/ 	.word	0x0000bf00


	//   ....[4]....
        /*008c*/ 	.word	0x0000bf20


	//   ....[5]....
        /*0090*/ 	.word	0x0000c150


	//   ....[6]....
        /*0094*/ 	.word	0x0000c170


	//   ....[7]....
        /*0098*/ 	.word	0x0000c190


	//   ....[8]....
        /*009c*/ 	.word	0x0000c1b0


	//   ....[9]....
        /*00a0*/ 	.word	0x0000c1d0


	//   ....[10]....
        /*00a4*/ 	.word	0x0000c800


	//   ....[11]....
        /*00a8*/ 	.word	0x0000c8b0


	//   ....[12]....
        /*00ac*/ 	.word	0x0000c920


	//   ....[13]....
        /*00b0*/ 	.word	0x0000c990


	//   ....[14]....
        /*00b4*/ 	.word	0x0000ca00


	//   ....[15]....
        /*00b8*/ 	.word	0x0000cc80


	//   ....[16]....
        /*00bc*/ 	.word	0x0000ccf0


	//   ....[17]....
        /*00c0*/ 	.word	0x0000cd60


	//   ....[18]....
        /*00c4*/ 	.word	0x0000cdd0


	//   ....[19]....
        /*00c8*/ 	.word	0x0000ce40


	//----- nvinfo : EIATTR_VRC_CTA_INIT_COUNT
	.align		4
.L_2438:
        /*00cc*/ 	.byte	0x02, 0x4a
	.zero		1
	.zero		1


	//----- nvinfo : EIATTR_EXIT_INSTR_OFFSETS
	.align		4
        /*00d0*/ 	.byte	0x04, 0x1c
        /*00d2*/ 	.short	(.L_2440 - .L_2439)


	//   ....[0]....
.L_2439:
        /*00d4*/ 	.word	0x000003b0


	//   ....[1]....
        /*00d8*/ 	.word	0x0000c790


	//----- nvinfo : EIATTR_MAX_THREADS
	.align		4
.L_2440:
        /*00dc*/ 	.byte	0x04, 0x05
        /*00de*/ 	.short	(.L_2442 - .L_2441)
.L_2441:
        /*00e0*/ 	.word	0x00000080
        /*00e4*/ 	.word	0x00000001
        /*00e8*/ 	.word	0x00000001


	//----- nvinfo : EIATTR_CRS_STACK_SIZE
	.align		4
.L_2442:
        /*00ec*/ 	.byte	0x04, 0x1e
        /*00ee*/ 	.short	(.L_2444 - .L_2443)
.L_2443:
        /*00f0*/ 	.word	0x00000000


	//----- nvinfo : EIATTR_CBANK_PARAM_SIZE
	.align		4
.L_2444:
        /*00f4*/ 	.byte	0x03, 0x19
        /*00f6*/ 	.short	0x00e8


	//----- nvinfo : EIATTR_PARAM_CBANK
	.align		4
        /*00f8*/ 	.byte	0x04, 0x0a
        /*00fa*/ 	.short	(.L_2446 - .L_2445)
	.align		4
.L_2445:
        /*00fc*/ 	.word	index@(.nv.constant0._ZN10layer_norm13ln_fwd_kernelINS_13Kernel_traitsIf13__nv_bfloat16fS2_fjLj512ELj1ELj4ELj1ELj16ENS_18Kernel_traits_baseILj512EfS2_fS2_fjLj128EEEEELb1ELb1ELb1ELb1EEEvNS_9FwdParamsE)
        /*0100*/ 	.short	0x0380
        /*0102*/ 	.short	0x00e8


	//----- nvinfo : EIATTR_SW_WAR
	.align		4
.L_2446:
        /*0104*/ 	.byte	0x04, 0x36
        /*0106*/ 	.short	(.L_2448 - .L_2447)
.L_2447:
        /*0108*/ 	.word	0x00000008
.L_2448:


//--------------------- .nv.info._ZN10layer_norm13ln_fwd_kernelINS_13Kernel_traitsIf6__halfS2_S2_fjLj512ELj1ELj4ELj1ELj16ENS_18Kernel_traits_baseILj512EfS2_S2_S2_fjLj128EEEEELb0ELb0ELb0ELb0EEEvNS_9FwdParamsE --------------------------
	.section	.nv.info._ZN10layer_norm13ln_fwd_kernelINS_13Kernel_traitsIf6__halfS2_S2_fjLj512ELj1ELj4ELj1ELj16ENS_18Kernel_traits_baseILj512EfS2_S2_S2_fjLj128EEEEELb0ELb0ELb0ELb0EEEvNS_9FwdParamsE,"",@"SHT_CUDA_INFO"
	.sectionflags	@""
	.align	4


	//----- nvinfo : EIATTR_CUDA_API_VERSION
	.align		4
        /*0000*/ 	.byte	0x04, 0x37
        /*0002*/ 	.short	(.L_2450 - .L_2449)
.L_2449:
        /*0004*/ 	.word	0x00000082


	//----- nvinfo : EIATTR_KPARAM_INFO
	.align		4
.L_2450:
        /*0008*/ 	.byte	0x04, 0x17
        /*000a*/ 	.short	(.L_2452 - .L_2451)
.L_2451:
        /*000c*/ 	.word	0x00000000
        /*0010*/ 	.short	0x0000
        /*0012*/ 	.short	0x0000
        /*0014*/ 	.byte	0x00, 0xf0, 0xa1, 0x03


	//----- nvinfo : EIATTR_SPARSE_MMA_MASK
	.align		4
.L_2452:
        /*0018*/ 	.byte	0x03, 0x50
        /*001a*/ 	.short	0x0000


	//----- nvinfo : EIATTR_MAXREG_COUNT
	.align		4
        /*001c*/ 	.byte	0x03, 0x1b
        /*001e*/ 	.short	0x00ff


	//----- nvinfo : EIATTR_MERCURY_ISA_VERSION
	.align		4
        /*0020*/ 	.byte	0x03, 0x5f
        /*0022*/ 	.short	0x0101


	//----- nvinfo : EIATTR_COOP_GROUP_MASK_REGIDS
	.align		4
        /*0024*/ 	.byte	0x04, 0x29
        /*0026*/ 	.short	(.L_2454 - .L_2453)


	//   ....[0]....
.L_2453:
        /*0028*/ 	.word	0xffffffff


	//   ....[1]....
        /*002c*/ 	.word	0xffffffff


	//   ....[2]....
        /*0030*/ 	.word	0xffffffff


	//   ....[3]....
        /*0034*/ 	.word	0xffffffff


	//   ....[4]....
        /*0038*/ 	.word	0xffffffff


	//   ....[5]....
        /*003c*/ 	.word	0xffffffff


	//   ....[6]....
        /*0040*/ 	.word	0xffffffff


	//   ....[7]....
        /*0044*/ 	.word	0xffffffff


	//   ....[8]....
        /*0048*/ 	.word	0xffffffff


	//   ....[9]....
        /*004c*/ 	.word	0xffffffff


	//   ....[10]....
        /*0050*/ 	.word	0x0500002e


	//   ....[11]....
        /*0054*/ 	.word	0x0500002e


	//   ....[12]....
        /*0058*/ 	.word	0x0500002e


	//   ....[13]....
        /*005c*/ 	.word	0x0500002e


	//   ....[14]....
        /*0060*/ 	.word	0x0500002e


	//   ....[15]....
        /*0064*/ 	.word	0x0500002e


	//   ....[16]....
        /*0068*/ 	.word	0x0500002e


	//   ....[17]....
        /*006c*/ 	.word	0x0500002e


	//   ....[18]....
        /*0070*/ 	.word	0x0500002e


	//   ....[19]....
        /*0074*/ 	.word	0x0500002e


	//----- nvinfo : EIATTR_COOP_GROUP_INSTR_OFFSETS
	.align		4
.L_2454:
        /*0078*/ 	.byte	0x04, 0x28
        /*007a*/ 	.short	(.L_2456 - .L_2455)


	//   ....[0]....
.L_2455:
        /*007c*/ 	.word	0x000011b0


	//   ....[1]....
        /*0080*/ 	.word	0x000011e0


	//   ....[2]....
        /*0084*/ 	.word	0x00001200


	//   ....[3]....
        /*0088*/ 	.word	0x00001220


	//   ....[4]....
        /*008c*/ 	.word	0x00001240


	//   ....[5]....
        /*0090*/ 	.word	0x00001480


	//   ....[6]....
        /*0094*/ 	.word	0x000014a0


	//   ....[7]....
        /*0098*/ 	.word	0x000014c0


	//   ....[8]....
        /*009c*/ 	.word	0x000014e0


	//   ....[9]....
        /*00a0*/ 	.word	0x00001500


	//   ....[10]....
        /*00a4*/ 	.word	0x00001af0


	//   ....[11]....
        /*00a8*/ 	.word	0x00001b90


	//   ....[12]....
        /*00ac*/ 	.word	0x00001bf0


	//   ....[13]....
        /*00b0*/ 	.word	0x00001c50


	//   ....[14]....
        /*00b4*/ 	.word	0x00001cb0


	//   ....[15]....
        /*00b8*/ 	.word	0x00001f50


	//   ....[16]....
        /*00bc*/ 	.word	0x00001fb0


	//   ....[17]....
        /*00c0*/ 	.word	0x00002010


	//   ....[18]....
        /*00c4*/ 	.word	0x00002070


	//   ....[19]....
        /*00c8*/ 	.word	0x000020d0


	//----- nvinfo : EIATTR_VRC_CTA_INIT_COUNT
	.align		4
.L_2456:
        /*00cc*/ 	.byte	0x02, 0x4a
	.zero		1
	.zero		1


	//----- nvinfo : EIATTR_EXIT_INSTR_OFFSETS
	.align		4
        /*00d0*/ 	.byte	0x04, 0x1c
        /*00d2*/ 	.short	(.L_2458 - .L_2457)


	//   ....[0]....
.L_2457:
        /*00d4*/ 	.word	0x00000460


	//   ....[1]....
        /*00d8*/ 	.word	0x00001a80


	//----- nvinfo : EIATTR_MAX_THREADS
	.align		4
.L_2458:
        /*00dc*/ 	.byte	0x04, 0x05
        /*00de*/ 	.short	(.L_2460 - .L_2459)
.L_2459:
        /*00e0*/ 	.word	0x00000080
        /*00e4*/ 	.word	0x00000001
        /*00e8*/ 	.word	0x00000001


	//----- nvinfo : EIATTR_CRS_STACK_SIZE
	.align		4
.L_2460:
        /*00ec*/ 	.byte	0x04, 0x1e
        /*00ee*/ 	.short	(.L_2462 - .L_2461)
.L_2461:
        /*00f0*/ 	.word	0x00000000


	//----- nvinfo : EIATTR_CBANK_PARAM_SIZE
	.align		4
.L_2462:
        /*00f4*/ 	.byte	0x03, 0x19
        /*00f6*/ 	.short	0x00e8


	//----- nvinfo : EIATTR_PARAM_CBANK
	.align		4
        /*00f8*/ 	.byte	0x04, 0x0a
        /*00fa*/ 	.short	(.L_2464 - .L_2463)
	.align		4
.L_2463:
        /*00fc*/ 	.word	index@(.nv.constant0._ZN10layer_norm13ln_fwd_kernelINS_13Kernel_traitsIf6__halfS2_S2_fjLj512ELj1ELj4ELj1ELj16ENS_18Kernel_traits_baseILj512EfS2_S2_S2_fjLj128EEEEELb0ELb0ELb0ELb0EEEvNS_9FwdParamsE)
        /*0100*/ 	.short	0x0380
        /*0102*/ 	.short	0x00e8


	//----- nvinfo : EIATTR_SW_WAR
	.align		4
.L_2464:
        /*0104*/ 	.byte	0x04, 0x36
        /*0106*/ 	.short	(.L_2466 - .L_2465)
.L_2465:
        /*0108*/ 	.word	0x00000008
.L_2466:


//--------------------- .nv.info._ZN10layer_norm13ln_fwd_kernelINS_13Kernel_traitsIf6__halfS2_S2_fjLj512ELj1ELj4ELj1ELj16ENS_18Kernel_traits_baseILj512EfS2_S2_S2_fjLj128EEEEELb0ELb0ELb0ELb1EEEvNS_9FwdParamsE --------------------------
	.section	.nv.info._ZN10layer_norm13ln_fwd_kernelINS_13Kernel_traitsIf6__halfS2_S2_fjLj512ELj1ELj4ELj1ELj16ENS_18Kernel_traits_baseILj512EfS2_S2_S2_fjLj128EEEEELb0ELb0ELb0ELb1EEEvNS_9FwdParamsE,"",@"SHT_CUDA_INFO"
	.sectionflags	@""
	.align	4


	//----- nvinfo : EIATTR_CUDA_API_VERSION
	.align		4
        /*0000*/ 	.byte	0x04, 0x37
        /*0002*/ 	.short	(.L_2468 - .L_2467)
.L_2467:
        /*0004*/ 	.word	0x00000082


	//----- nvinfo : EIATTR_KPARAM_INFO
	.align		4
.L_2468:
        /*0008*/ 	.byte	0x04, 0x17
        /*000a*/ 	.short	(.L_2470 - .L_2469)
.L_2469:
        /*000c*/ 	.word	0x00000000
        /*0010*/ 	.short	0x0000
        /*0012*/ 	.short	0x0000
        /*0014*/ 	.byte	0x00, 0xf0, 0xa1, 0x03


	//----- nvinfo : EIATTR_SPARSE_MMA_MASK
	.align		4
.L_2470:
        /*0018*/ 	.byte	0x03, 0x50
        /*001a*/ 	.short	0x0000


	//----- nvinfo : EIATTR_MAXREG_COUNT
	.align		4
        /*001c*/ 	.byte	0x03, 0x1b
        /*001e*/ 	.short	0x00ff


	//----- nvinfo : EIATTR_MERCURY_ISA_VERSION
	.align		4
        /*0020*/ 	.byte	0x03, 0x5f
        /*0022*/ 	.short	0x0101


	//----- nvinfo : EIATTR_COOP_GROUP_MASK_REGIDS
	.align		4
        /*0024*/ 	.byte	0x04, 0x29
        /*0026*/ 	.short	(.L_2472 - .L_2471)


	//   ....[0]....
.L_2471:
        /*0028*/ 	.word	0xffffffff


	//   ....[1]....
        /*002c*/ 	.word	0xffffffff


	//   ....[2]....
        /*0030*/ 	.word	0xffffffff


	//   ....[3]....
        /*0034*/ 	.word	0xffffffff


	//   ....[4]....
        /*0038*/ 	.word	0xffffffff


	//   ....[5]....
        /*003c*/ 	.word	0xffffffff


	//   ....[6]....
        /*0040*/ 	.word	0xffffffff


	//   ....[7]....
        /*0044*/ 	.word	0xffffffff


	//   ....[8]....
        /*0048*/ 	.word	0xffffffff


	//   ....[9]....
        /*004c*/ 	.word	0xffffffff


	//   ....[10]....
        /*0050*/ 	.word	0x0500001c


	//   ....[11]....
        /*0054*/ 	.word	0x0500001c


	//   ....[12]....
        /*0058*/ 	.word	0x0500001c


	//   ....[13]....
        /*005c*/ 	.word	0x0500001c


	//   ....[14]....
        /*0060*/ 	.word	0x0500001c


	//   ....[15]....
        /*0064*/ 	.word	0x0500001c


	//   ....[16]....
        /*0068*/ 	.word	0x0500001c


	//   ....[17]....
        /*006c*/ 	.word	0x0500001c


	//   ....[18]....
        /*0070*/ 	.word	0x0500001c


	//   ....[19]....
        /*0074*/ 	.word	0x0500001c


	//----- nvinfo : EIATTR_COOP_GROUP_INSTR_OFFSETS
	.align		4
.L_2472:
        /*0078*/ 	.byte	0x04, 0x28
        /*007a*/ 	.short	(.L_2474 - .L_2473)


	//   ....[0]....
.L_2473:
        /*007c*/ 	.word	0x000010f0


	//   ....[1]....
        /*0080*/ 	.word	0x00001110


	//   ....[2]....
        /*0084*/ 	.word	0x00001130


	//   ....[3]....
        /*0088*/ 	.word	0x00001150


	//   ....[4]....
        /*008c*/ 	.word	0x00001180


	//   ....[5]....
        /*0090*/ 	.word	0x000013b0


	//   ....[6]....
        /*0094*/ 	.word	0x000013d0


	//   ....[7]....
        /*0098*/ 	.word	0x000013f0


	//   ....[8]....
        /*009c*/ 	.word	0x00001410


	//   ....[9]....
        /*00a0*/ 	.word	0x00001430


	//   ....[10]....
        /*00a4*/ 	.word	0x00001980


	//   ....[11]....
        /*00a8*/ 	.word	0x00001a00


	//   ....[12]....
        /*00ac*/ 	.word	0x00001a80


	//   ....[13]....
        /*00b0*/ 	.word	0x00001b00


	//   ....[14]....
        /*00b4*/ 	.word	0x00001b90


	//   ....[15]....
        /*00b8*/ 	.word	0x00001e10


	//   ....[16]....
        /*00bc*/ 	.word	0x00001e70


	//   ....[17]....
        /*00c0*/ 	.word	0x00001ed0


	//   ....[18]....
        /*00c4*/ 	.word	0x00001f30


	//   ....[19]....
        /*00c8*/ 	.word	0x00001f90


	//----- nvinfo : EIATTR_VRC_CTA_INIT_COUNT
	.align		4
.L_2474:
        /*00cc*/ 	.byte	0x02, 0x4a
	.zero		1
	.zero		1


	//----- nvinfo : EIATTR_EXIT_INSTR_OFFSETS
	.align		4
        /*00d0*/ 	.byte	0x04, 0x1c
        /*00d2*/ 	.short	(.L_2476 - .L_2475)


	//   ....[0]....
.L_2475:
        /*00d4*/ 	.word	0x00000390


	//   ....[1]....
        /*00d8*/ 	.word	0x00001920


	//----- nvinfo : EIATTR_MAX_THREADS
	.align		4
.L_2476:
        /*00dc*/ 	.byte	0x04, 0x05
        /*00de*/ 	.short	(.L_2478 - .L_2477)
.L_2477:
        /*00e0*/ 	.word	0x00000080
        /*00e4*/ 	.word	0x00000001
        /*00e8*/ 	.word	0x00000001


	//----- nvinfo : EIATTR_CRS_STACK_SIZE
	.align		4
.L_2478:
        /*00ec*/ 	.byte	0x04, 0x1e
        /*00ee*/ 	.short	(.L_2480 - .L_2479)
.L_2479:
        /*00f0*/ 	.word	0x00000000


	//----- nvinfo : EIATTR_CBANK_PARAM_SIZE
	.align		4
.L_2480:
        /*00f4*/ 	.byte	0x03, 0x19
        /*00f6*/ 	.short	0x00e8


	//----- nvinfo : EIATTR_PARAM_CBANK
	.align		4
        /*00f8*/ 	.byte	0x04, 0x0a
        /*00fa*/ 	.short	(.L_2482 - .L_2481)
	.align		4
.L_2481:
        /*00fc*/ 	.word	index@(.nv.constant0._ZN10layer_norm13ln_fwd_kernelINS_13Kernel_traitsIf6__halfS2_S2_fjLj512ELj1ELj4ELj1ELj16ENS_18Kernel_traits_baseILj512EfS2_S2_S2_fjLj128EEEEELb0ELb0ELb0ELb1EEEvNS_9FwdParamsE)
        /*0100*/ 	.short	0x0380
        /*0102*/ 	.short	0x00e8


	//----- nvinfo : EIATTR_SW_WAR
	.align		4
.L_2482:
        /*0104*/ 	.byte	0x04, 0x36
        /*0106*/ 	.short	(.L_2484 - .L_2483)
.L_2483:
        /*0108*/ 	.word	0x00000008
.L_2484:


//--------------------- .nv.info._ZN10layer_norm13ln_fwd_kernelINS_13Kernel_traitsIf6__halfS2_S2_fjLj512ELj1ELj4ELj1ELj16ENS_18Kernel_traits_baseILj512EfS2_S2_S2_fjLj128EEEEELb0ELb0ELb1ELb0EEEvNS_9FwdParamsE --------------------------
	.section	.nv.info._ZN10layer_norm13ln_fwd_kernelINS_13Kernel_traitsIf6__halfS2_S2_fjLj512ELj1ELj4ELj1ELj16ENS_18Kernel_traits_baseILj512EfS2_S2_S2_fjLj128EEEEELb0ELb0ELb1ELb0EEEvNS_9FwdParamsE,"",@"SHT_CUDA_INFO"
	.sectionflags	@""
	.align	4


	//----- nvinfo : EIATTR_CUDA_API_VERSION
	.align		4
        /*0000*/ 	.byte	0x04, 0x37
        /*0002*/ 	.short	(.L_2486 - .L_2485)
.L_2485:
        /*0004*/ 	.word	0x00000082


	//----- nvinfo : EIATTR_KPARAM_INFO
	.align		4
.L_2486:
        /*0008*/ 	.byte	0x04, 0x17
        /*000a*/ 	.short	(.L_2488 - .L_2487)
.L_2487:
        /*000c*/ 	.word	0x00000000
        /*0010*/ 	.short	0x0000
        /*0012*/ 	.short	0x0000
        /*0014*/ 	.byte	0x00, 0xf0, 0xa1, 0x03


	//----- nvinfo : EIATTR_SPARSE_MMA_MASK
	.align		4
.L_2488:
        /*0018*/ 	.byte	0x03, 0x50
        /*001a*/ 	.short	0x0000


	//----- nvinfo : EIATTR_MAXREG_COUNT
	.align		4
        /*001c*/ 	.byte	0x03, 0x1b
        /*001e*/ 	.short	0x00ff


	//----- nvinfo : EIATTR_MERCURY_ISA_VERSION
	.align		4
        /*0020*/ 	.byte	0x03, 0x5f
        /*0022*/ 	.short	0x0101


	//----- nvinfo : EIATTR_COOP_GROUP_MASK_REGIDS
	.align		4
        /*0024*/ 	.byte	0x04, 0x29
        /*0026*/ 	.short	(.L_2490 - .L_2489)


	//   ....[0]....
.L_2489:
        /*0028*/ 	.word	0xffffffff


	//   ....[1]....
        /*002c*/ 	.word	0xffffffff


	//   ....[2]....
        /*0030*/ 	.word	0xffffffff


	//   ....[3]....
        /*0034*/ 	.word	0xffffffff


	//   ....[4]....
        /*0038*/ 	.word	0xffffffff


	//   ....[5]....
        /*003c*/ 	.word	0xffffffff


	//   ....[6]....
        /*0040*/ 	.word	0xffffffff


	//   ....[7]....
        /*0044*/ 	.word	0xffffffff


	//   ....[8]....
        /*0048*/ 	.word	0xffffffff


	//   ....[9]....
        /*004c*/ 	.word	0xffffffff


	//   ....[10]....
        /*0050*/ 	.word	0x0500002e


	//   ....[11]....
        /*0054*/ 	.word	0x0500002e


	//   ....[12]....
        /*0058*/ 	.word	0x0500002e


	//   ....[13]....
        /*005c*/ 	.word	0x0500002e


	//   ....[14]....
        /*0060*/ 	.word	0x0500002e


	//   ....[15]....
        /*0064*/ 	.word	0x0500002e


	//   ....[16]....
        /*0068*/ 	.word	0x0500002e


	//   ....[17]....
        /*006c*/ 	.word	0x0500002e


	//   ....[18]....
        /*0070*/ 	.word	0x0500002e


	//   ....[19]....
        /*0074*/ 	.word	0x0500002e


	//----- nvinfo : EIATTR_COOP_GROUP_INSTR_OFFSETS
	.align		4
.L_2490:
        /*0078*/ 	.byte	0x04, 0x28
        /*007a*/ 	.short	(.L_2492 - .L_2491)


	//   ....[0]....
.L_2491:
        /*007c*/ 	.word	0x00001490


	//   ....[1]....
        /*0080*/ 	.word	0x000014c0


	//   ....[2]....
        /*0084*/ 	.word	0x000014e0


	//   ....[3]....
        /*0088*/ 	.word	0x00001500


	//   ....[4]....
        /*008c*/ 	.word	0x00001520


	//   ....[5]....
        /*0090*/ 	.word	0x00001760


	//   ....[6]....
        /*0094*/ 	.word	0x00001780


	//   ....[7]....
        /*0098*/ 	.word	0x000017a0


	//   ....[8]....
        /*009c*/ 	.word	0x000017c0


	//   ....[9]....
        /*00a0*/ 	.word	0x000017e0


	//   ....[10]....
        /*00a4*/ 	.word	0x00001e30


	//   ....[11]....
        /*00a8*/ 	.word	0x00001ed0


	//   ....[12]....
        /*00ac*/ 	.word	0x00001f30


	//   ....[13]....
        /*00b0*/ 	.word	0x00001f90


	//   ....[14]....
        /*00b4*/ 	.word	0x00001ff0


	//   ....[15]....
        /*00b8*/ 	.word	0x00002290


	//   ....[16]....
        /*00bc*/ 	.word	0x000022f0


	//   ....[17]....
        /*00c0*/ 	.word	0x00002350


	//   ....[18]....
        /*00c4*/ 	.word	0x000023b0


	//   ....[19]....
        /*00c8*/ 	.word	0x00002410


	//----- nvinfo : EIATTR_VRC_CTA_INIT_COUNT
	.align		4
.L_2492:
        /*00cc*/ 	.byte	0x02, 0x4a
	.zero		1
	.zero		1


	//----- nvinfo : EIATTR_EXIT_INSTR_OFFSETS
	.align		4
        /*00d0*/ 	.byte	0x04, 0x1c
        /*00d2*/ 	.short	(.L_2494 - .L_2493)


	//   ....[0]....
.L_2493:
        /*00d4*/ 	.word	0x00000420


	//   ....[1]....
        /*00d8*/ 	.word	0x00001dc0


	//----- nvinfo : EIATTR_MAX_THREADS
	.align		4
.L_2494:
        /*00dc*/ 	.byte	0x04, 0x05
        /*00de*/ 	.short	(.L_2496 - .L_2495)
.L_2495:
        /*00e0*/ 	.word	0x00000080
        /*00e4*/ 	.word	0x00000001
        /*00e8*/ 	.word	0x00000001


	//----- nvinfo : EIATTR_CRS_STACK_SIZE
	.align		4
.L_2496:
        /*00ec*/ 	.byte	0x04, 0x1e
        /*00ee*/ 	.short	(.L_2498 - .L_2497)
.L_2497:
        /*00f0*/ 	.word	0x00000000


	//----- nvinfo : EIATTR_CBANK_PARAM_SIZE
	.align		4
.L_2498:
        /*00f4*/ 	.byte	0x03, 0x19
        /*00f6*/ 	.short	0x00e8


	//----- nvinfo : EIATTR_PARAM_CBANK
	.align		4
        /*00f8*/ 	.byte	0x04, 0x0a
        /*00fa*/ 	.short	(.L_2500 - .L_2499)
	.align		4
.L_2499:
        /*00fc*/ 	.word	index@(.nv.constant0._ZN10layer_norm13ln_fwd_kernelINS_13Kernel_traitsIf6__halfS2_S2_fjLj512ELj1ELj4ELj1ELj16ENS_18Kernel_traits_baseILj512EfS2_S2_S2_fjLj128EEEEELb0ELb0ELb1ELb0EEEvNS_9FwdParamsE)
        /*0100*/ 	.short	0x0380
        /*0102*/ 	.short	0x00e8


	//----- nvinfo : EIATTR_SW_WAR
	.align		4
.L_2500:
        /*0104*/ 	.byte	0x04, 0x36
        /*0106*/ 	.short	(.L_2502 - .L_2501)
.L_2501:
        /*0108*/ 	.word	0x00000008
.L_2502:


//--------------------- .nv.info._ZN10layer_norm13ln_fwd_kernelINS_13Kernel_traitsIf6__halfS2_S2_fjLj512ELj1ELj4ELj1ELj16ENS_18Kernel_traits_baseILj512EfS2_S2_S2_fjLj128EEEEELb0ELb0ELb1ELb1EEEvNS_9FwdParamsE --------------------------
	.section	.nv.info._ZN10layer_norm13ln_fwd_kernelINS_13Kernel_traitsIf6__halfS2_S2_fjLj512ELj1ELj4ELj1ELj16ENS_18Kernel_traits_baseILj512EfS2_S2_S2_fjLj128EEEEELb0ELb0ELb1ELb1EEEvNS_9FwdParamsE,"",@"SHT_CUDA_INFO"
	.sectionflags	@""
	.align	4


	//----- nvinfo : EIATTR_CUDA_API_VERSION
	.align		4
        /*0000*/ 	.byte	0x04, 0x37
        /*0002*/ 	.short	(.L_2504 - .L_2503)
.L_2503:
        /*0004*/ 	.word	0x00000082


	//----- nvinfo : EIATTR_KPARAM_INFO
	.align		4
.L_2504:
        /*0008*/ 	.byte	0x04, 0x17
        /*000a*/ 	.short	(.L_2506 - .L_2505)
.L_2505:
        /*000c*/ 	.word	0x00000000
        /*0010*/ 	.short	0x0000
        /*0012*/ 	.short	0x0000
        /*0014*/ 	.byte	0x00, 0xf0, 0xa1, 0x03


	//----- nvinfo : EIATTR_SPARSE_MMA_MASK
	.align		4
.L_2506:
        /*0018*/ 	.byte	0x03, 0x50
        /*001a*/ 	.short	0x0000


	//----- nvinfo : EIATTR_MAXREG_COUNT
	.align		4
        /*001c*/ 	.byte	0x03, 0x1b
        /*001e*/ 	.short	0x00ff


	//----- nvinfo : EIATTR_MERCURY_ISA_VERSION
	.align		4
        /*0020*/ 	.byte	0x03, 0x5f
        /*0022*/ 	.short	0x0101


	//----- nvinfo : EIATTR_COOP_GROUP_MASK_REGIDS
	.align		4
        /*0024*/ 	.byte	0x04, 0x29
        /*0026*/ 	.short	(.L_2508 - .L_2507)


	//   ....[0]....
.L_2507:
        /*0028*/ 	.word	0xffffffff


	//   ....[1]....
        /*002c*/ 	.word	0xffffffff


	//   ....[2]....
        /*0030*/ 	.word	0xffffffff


	//   ....[3]....
        /*0034*/ 	.word	0xffffffff


	//   ....[4]....
        /*0038*/ 	.word	0xffffffff


	//   ....[5]....
        /*003c*/ 	.word	0xffffffff


	//   ....[6]....
        /*0040*/ 	.word	0xffffffff


	//   ....[7]....
        /*0044*/ 	.word	0xffffffff


	//   ....[8]....
        /*0048*/ 	.word	0xffffffff


	//   ....[9]....
        /*004c*/ 	.word	0xffffffff


	//   ....[10]....
        /*0050*/ 	.word	0x05000022


	//   ....[11]....
        /*0054*/ 	.word	0x05000022


	//   ....[12]....
        /*0058*/ 	.word	0x05000022


	//   ....[13]....
        /*005c*/ 	.word	0x05000022


	//   ....[14]....
        /*0060*/ 	.word	0x05000022


	//   ....[15]....
        /*0064*/ 	.word	0x05000022


	//   ....[16]....
        /*0068*/ 	.word	0x05000022


	//   ....[17]....
        /*006c*/ 	.word	0x05000022


	//   ....[18]....
        /*0070*/ 	.word	0x05000022


	//   ....[19]....
        /*0074*/ 	.word	0x05000022


	//----- nvinfo : EIATTR_COOP_GROUP_INSTR_OFFSETS
	.align		4
.L_2508:
        /*0078*/ 	.byte	0x04, 0x28
        /*007a*/ 	.short	(.L_2510 - .L_2509)


	//   ....[0]....
.L_2509:
        /*007c*/ 	.word	0x00001350


	//   ....[1]....
        /*0080*/ 	.word	0x00001370


	//   ....[2]....
        /*0084*/ 	.word	0x00001390


	//   ....[3]....
        /*0088*/ 	.word	0x000013c0


	//   ....[4]....
        /*008c*/ 	.word	0x000013e0


	//   ....[5]....
        /*0090*/ 	.word	0x00001610


	//   ....[6]....
        /*0094*/ 	.word	0x00001630


	//   ....[7]....
        /*0098*/ 	.word	0x00001650


	//   ....[8]....
        /*009c*/ 	.word	0x00001670


	//   ....[9]....
        /*00a0*/ 	.word	0x00001690


	//   ....[10]....
        /*00a4*/ 	.word	0x00001c90


	//   ....[11]....
        /*00a8*/ 	.word	0x00001d30


	//   ....[12]....
        /*00ac*/ 	.word	0x00001da0


	//   ....[13]....
        /*00b0*/ 	.word	0x00001e20


	//   ....[14]....
        /*00b4*/ 	.word	0x00001e90


	//   ....[15]....
        /*00b8*/ 	.word	0x00002120


	//   ....[16]....
        /*00bc*/ 	.word	0x00002190


	//   ....[17]....
        /*00c0*/ 	.word	0x00002200


	//   ....[18]....
        /*00c4*/ 	.word	0x00002270


	//   ....[19]....
        /*00c8*/ 	.word	0x000022e0


	//----- nvinfo : EIATTR_VRC_CTA_INIT_COUNT
	.align		4
.L_2510:
        /*00cc*/ 	.byte	0x02, 0x4a
	.zero		1
	.zero		1


	//----- nvinfo : EIATTR_EXIT_INSTR_OFFSETS
	.align		4
        /*00d0*/ 	.byte	0x04, 0x1c
        /*00d2*/ 	.short	(.L_2512 - .L_2511)


	//   ....[0]....
.L_2511:
        /*00d4*/ 	.word	0x00000340


	//   ....[1]....
        /*00d8*/ 	.word	0x00001c20


	//----- nvinfo : EIATTR_MAX_THREADS
	.align		4
.L_2512:
        /*00dc*/ 	.byte	0x04, 0x05
        /*00de*/ 	.short	(.L_2514 - .L_2513)
.L_2513:
        /*00e0*/ 	.word	0x00000080
        /*00e4*/ 	.word	0x00000001
        /*00e8*/ 	.word	0x00000001


	//----- nvinfo : EIATTR_CRS_STACK_SIZE
	.align		4
.L_2514:
        /*00ec*/ 	.byte	0x04, 0x1e
        /*00ee*/ 	.short	(.L_2516 - .L_2515)
.L_2515:
        /*00f0*/ 	.word	0x00000000


	//----- nvinfo : EIATTR_CBANK_PARAM_SIZE
	.align		4
.L_2516:
        /*00f4*/ 	.byte	0x03, 0x19
        /*00f6*/ 	.short	0x00e8


	//----- nvinfo : EIATTR_PARAM_CBANK
	.align		4
        /*00f8*/ 	.byte	0x04, 0x0a
        /*00fa*/ 	.short	(.L_2518 - .L_2517)
	.align		4
.L_2517:
        /*00fc*/ 	.word	index@(.nv.constant0._ZN10layer_norm13ln_fwd_kernelINS_13Kernel_traitsIf6__halfS2_S2_fjLj512ELj1ELj4ELj1ELj16ENS_18Kernel_traits_baseILj512EfS2_S2_S2_fjLj128EEEEELb0ELb0ELb1ELb1EEEvNS_9FwdParamsE)
        /*0100*/ 	.short	0x0380
        /*0102*/ 	.short	0x00e8


	//----- nvinfo : EIATTR_SW_WAR
	.align		4
.L_2518:
        /*0104*/ 	.byte	0x04, 0x36
        /*0106*/ 	.short	(.L_2520 - .L_2519)
.L_2519:
        /*0108*/ 	.word	0x00000008
.L_2520:


//--------------------- .nv.info._ZN10layer_norm13ln_fwd_kernelINS_13Kernel_traitsIf6__halfS2_S2_fjLj512ELj1ELj4ELj1ELj16ENS_18Kernel_traits_baseILj512EfS2_S2_S2_fjLj128EEEEELb0ELb1ELb0ELb0EEEvNS_9FwdParamsE --------------------------
	.section	.nv.info._ZN10layer_norm13ln_fwd_kernelINS_13Kernel_traitsIf6__halfS2_S2_fjLj512ELj1ELj4ELj1ELj16ENS_18Kernel_traits_baseILj512EfS2_S2_S2_fjLj128EEEEELb0ELb1ELb0ELb0EEEvNS_9FwdParamsE,"",@"SHT_CUDA_INFO"
	.sectionflags	@""
	.align	4


	//----- nvinfo : EIATTR_CUDA_API_VERSION
	.align		4
        /*0000*/ 	.byte	0x04, 0x37
        /*0002*/ 	.short	(.L_2522 - .L_2521)
.L_2521:
        /*0004*/ 	.word	0x00000082


	//----- nvinfo : EIATTR_KPARAM_INFO
	.align		4
.L_2522:
        /*0008*/ 	.byte	0x04, 0x17
        /*000a*/ 	.short	(.L_2524 - .L_2523)
.L_2523:
        /*000c*/ 	.word	0x00000000
        /*0010*/ 	.short	0x0000
        /*0012*/ 	.short	0x0000
        /*0014*/ 	.byte	0x00, 0xf0, 0xa1, 0x03


	//----- nvinfo : EIATTR_SPARSE_MMA_MASK
	.align		4
.L_2524:
        /*0018*/ 	.byte	0x03, 0x50
        /*001a*/ 	.short	0x0000


	//----- nvinfo : EIATTR_MAXREG_COUNT
	.align		4
        /*001c*/ 	.byte	0x03, 0x1b
        /*001e*/ 	.short	0x00ff


	//----- nvinfo : EIATTR_MERCURY_ISA_VERSION
	.align		4
        /*0020*/ 	.byte	0x03, 0x5f
        /*0022*/ 	.short	0x0101


	//----- nvinfo : EIATTR_COOP_GROUP_MASK_REGIDS
	.align		4
        /*0024*/ 	.byte	0x04, 0x29
        /*0026*/ 	.short	(.L_2526 - .L_2525)


	//   ....[0]....
.L_2525:
        /*0028*/ 	.word	0xffffffff


	//   ....[1]....
        /*002c*/ 	.word	0xffffffff


	//   ....[2]....
        /*0030*/ 	.word	0xffffffff


	//   ....[3]....
        /*0034*/ 	.word	0xffffffff


	//   ....[4]....
        /*0038*/ 	.word	0xffffffff


	//   ....[5]....
        /*003c*/ 	.word	0xffffffff


	//   ....[6]....
        /*0040*/ 	.word	0xffffffff


	//   ....[7]....
        /*0044*/ 	.word	0xffffffff


	//   ....[8]....
        /*0048*/ 	.word	0xffffffff


	//   ....[9]....
        /*004c*/ 	.word	0xffffffff


	//   ....[10]....
        /*0050*/ 	.word	0x05000050


	//   ....[11]....
        /*0054*/ 	.word	0x05000050


	//   ....[12]....
        /*0058*/ 	.word	0x05000050


	//   ....[13]....
        /*005c*/ 	.word	0x05000050


	//   ....[14]....
        /*0060*/ 	.word	0x05000050


	//   ....[15]....
        /*0064*/ 	.word	0x05000050


	//   ....[16]....
        /*0068*/ 	.word	0x05000050


	//   ....[17]....
        /*006c*/ 	.word	0x05000050


	//   ....[18]....
        /*0070*/ 	.word	0x05000050


	//   ....[19]....
        /*0074*/ 	.word	0x05000050


	//----- nvinfo : EIATTR_COOP_GROUP_INSTR_OFFSETS
	.align		4
.L_2526:
        /*0078*/ 	.byte	0x04, 0x28
        /*007a*/ 	.short	(.L_2528 - .L_2527)


	//   ....[0]....
.L_2527:
        /*007c*/ 	.word	0x000011d0


	//   ....[1]....
        /*0080*/ 	.word	0x00001200


	//   ....[2]....
        /*0084*/ 	.word	0x00001220


	//   ....[3]....
        /*0088*/ 	.word	0x00001240


	//   ....[4]....
        /*008c*/ 	.word	0x00001260


	//   ....[5]....
        /*0090*/ 	.word	0x000014a0


	//   ....[6]....
        /*0094*/ 	.word	0x000014c0


	//   ....[7]....
        /*0098*/ 	.word	0x000014e0


	//   ....[8]....
        /*009c*/ 	.word	0x00001500


	//   ....[9]....
        /*00a0*/ 	.word	0x00001520


	//   ....[10]....
        /*00a4*/ 	.word	0x00001b00


	//   ....[11]....
        /*00a8*/ 	.word	0x00001bb0


	//   ....[12]....
        /*00ac*/ 	.word	0x00001c20


	//   ....[13]....
        /*00b0*/ 	.word	0x00001c90


	//   ....[14]....
        /*00b4*/ 	.word	0x00001d00


	//   ....[15]....
        /*00b8*/ 	.word	0x00001f90


	//   ....[16]....
        /*00bc*/ 	.word	0x00002000


	//   ....[17]....
        /*00c0*/ 	.word	0x00002070


	//   ....[18]....
        /*00c4*/ 	.word	0x000020e0


	//   ....[19]....
        /*00c8*/ 	.word	0x00002150


	//----- nvinfo : EIATTR_VRC_CTA_INIT_COUNT
	.align		4
.L_2528:
        /*00cc*/ 	.byte	0x02, 0x4a
	.zero		1
	.zero		1


	//----- nvinfo : EIATTR_EXIT_INSTR_OFFSETS
	.align		4
        /*00d0*/ 	.byte	0x04, 0x1c
        /*00d2*/ 	.short	(.L_2530 - .L_2529)


	//   ....[0]....
.L_2529:
        /*00d4*/ 	.word	0x00000520


	//   ....[1]....
        /*00d8*/ 	.word	0x00001a90


	//----- nvinfo : EIATTR_MAX_THREADS
	.align		4
.L_2530:
        /*00dc*/ 	.byte	0x04, 0x05
        /*00de*/ 	.short	(.L_2532 - .L_2531)
.L_2531:
        /*00e0*/ 	.word	0x00000080
        /*00e4*/ 	.word	0x00000001
        /*00e8*/ 	.word	0x00000001


	//----- nvinfo : EIATTR_CRS_STACK_SIZE
	.align		4
.L_2532:
        /*00ec*/ 	.byte	0x04, 0x1e
        /*00ee*/ 	.short	(.L_2534 - .L_2533)
.L_2533:
        /*00f0*/ 	.word	0x00000000


	//----- nvinfo : EIATTR_CBANK_PARAM_SIZE
	.align		4
.L_2534:
        /*00f4*/ 	.byte	0x03, 0x19
        /*00f6*/ 	.short	0x00e8


	//----- nvinfo : EIATTR_PARAM_CBANK
	.align		4
        /*00f8*/ 	.byte	0x04, 0x0a
        /*00fa*/ 	.short	(.L_2536 - .L_2535)
	.align		4
.L_2535:
        /*00fc*/ 	.word	index@(.nv.constant0._ZN10layer_norm13ln_fwd_kernelINS_13Kernel_traitsIf6__halfS2_S2_fjLj512ELj1ELj4ELj1ELj16ENS_18Kernel_traits_baseILj512EfS2_S2_S2_fjLj128EEEEELb0ELb1ELb0ELb0EEEvNS_9FwdParamsE)
        /*0100*/ 	.short	0x0380
        /*0102*/ 	.short	0x00e8


	//----- nvinfo : EIATTR_SW_WAR
	.align		4
.L_2536:
        /*0104*/ 	.byte	0x04, 0x36
        /*0106*/ 	.short	(.L_2538 - .L_2537)
.L_2537:
        /*0108*/ 	.word	0x00000008
.L_2538:


//--------------------- .nv.info._ZN10layer_norm13ln_fwd_kernelINS_13Kernel_traitsIf6__halfS2_S2_fjLj512ELj1ELj4ELj1ELj16ENS_18Kernel_traits_baseILj512EfS2_S2_S2_fjLj128EEEEELb0ELb1ELb0ELb1EEEvNS_9FwdParamsE --------------------------
	.section	.nv.info._ZN10layer_norm13ln_fwd_kernelINS_13Kernel_traitsIf6__halfS2_S2_fjLj512ELj1ELj4ELj1ELj16ENS_18Kernel_traits_baseILj512EfS2_S2_S2_fjLj128EEEEELb0ELb1ELb0ELb1EEEvNS_9FwdParamsE,"",@"SHT_CUDA_INFO"
	.sectionflags	@""
	.align	4


	//----- nvinfo : EIATTR_CUDA_API_VERSION
	.align		4
        /*0000*/ 	.byte	0x04, 0x37
        /*0002*/ 	.short	(.L_2540 - .L_2539)
.L_2539:
        /*0004*/ 	.word	0x00000082


	//----- nvinfo : EIATTR_KPARAM_INFO
	.align		4
.L_2540:
        /*0008*/ 	.byte	0x04, 0x17
        /*000a*/ 	.short	(.L_2542 - .L_2541)
.L_2541:
        /*000c*/ 	.word	0x00000000
        /*0010*/ 	.short	0x0000
        /*0012*/ 	.short	0x0000
        /*0014*/ 	.byte	0x00, 0xf0, 0xa1, 0x03


	//----- nvinfo : EIATTR_SPARSE_MMA_MASK
	.align		4
.L_2542:
        /*0018*/ 	.byte	0x03, 0x50
        /*001a*/ 	.short	0x0000


	//----- nvinfo : EIATTR_MAXREG_COUNT
	.align		4
        /*001c*/ 	.byte	0x03, 0x1b
        /*001e*/ 	.short	0x00ff


	//----- nvinfo : EIATTR_MERCURY_ISA_VERSION
	.align		4
        /*0020*/ 	.byte	0x03, 0x5f
        /*0022*/ 	.short	0x0101


	//----- nvinfo : EIATTR_COOP_GROUP_MASK_REGIDS
	.align		4
        /*0024*/ 	.byte	0x04, 0x29
        /*0026*/ 	.short	(.L_2544 - .L_2543)


	//   ....[0]....
.L_2543:
        /*0028*/ 	.word	0xffffffff


	//   ....[1]....
        /*002c*/ 	.word	0xffffffff


	//   ....[2]....
        /*0030*/ 	.word	0xffffffff


	//   ....[3]....
        /*0034*/ 	.word	0xffffffff


	//   ....[4]....
        /*0038*/ 	.word	0xffffffff


	//   ....[5]....
        /*003c*/ 	.word	0xffffffff


	//   ....[6]....
        /*0040*/ 	.word	0xffffffff


	//   ....[7]....
        /*0044*/ 	.word	0xffffffff


	//   ....[8]....
        /*0048*/ 	.word	0xffffffff


	//   ....[9]....
        /*004c*/ 	.word	0xffffffff


	//   ....[10]....
        /*0050*/ 	.word	0xffffffff


	//   ....[11]....
        /*0054*/ 	.word	0xffffffff


	//   ....[12]....
        /*0058*/ 	.word	0xffffffff


	//   ....[13]....
        /*005c*/ 	.word	0xffffffff


	//   ....[14]....
        /*0060*/ 	.word	0xffffffff


	//   ....[15]....
        /*0064*/ 	.word	0xffffffff


	//   ....[16]....
        /*0068*/ 	.word	0xffffffff


	//   ....[17]....
        /*006c*/ 	.word	0xffffffff


	//   ....[18]....
        /*0070*/ 	.word	0xffffffff


	//   ....[19]....
        /*0074*/ 	.word	0xffffffff


	//   ....[20]....
        /*0078*/ 	.word	0x0500002c


	//   ....[21]....
        /*007c*/ 	.word	0x0500002c


	//   ....[22]....
        /*0080*/ 	.word	0x0500002c


	//   ....[23]....
        /*0084*/ 	.word	0x0500002c


	//   ....[24]....
        /*0088*/ 	.word	0x0500002c


	//   ....[25]....
        /*008c*/ 	.word	0x0500002c


	//   ....[26]....
        /*0090*/ 	.word	0x0500002c


	//   ....[27]....
        /*0094*/ 	.word	0x0500002c


	//   ....[28]....
        /*0098*/ 	.word	0x0500002c


	//   ....[29]....
        /*009c*/ 	.word	0x0500002c


	//   ....[30]....
        /*00a0*/ 	.word	0x0500002c


	//   ....[31]....
        /*00a4*/ 	.word	0x0500002c


	//   ....[32]....
        /*00a8*/ 	.word	0x0500002c


	//   ....[33]....
        /*00ac*/ 	.word	0x0500002c


	//   ....[34]....
        /*00b0*/ 	.word	0x0500002c


	//   ....[35]....
        /*00b4*/ 	.word	0x0500002c


	//   ....[36]....
        /*00b8*/ 	.word	0x0500002c


	//   ....[37]....
        /*00bc*/ 	.word	0x0500002c


	//   ....[38]....
        /*00c0*/ 	.word	0x0500002c


	//   ....[39]....
        /*00c4*/ 	.word	0x0500002c


	//----- nvinfo : EIATTR_COOP_GROUP_INSTR_OFFSETS
	.align		4
.L_2544:
        /*00c8*/ 	.byte	0x04, 0x28
        /*00ca*/ 	.short	(.L_2546 - .L_2545)


	//   ....[0]....
.L_2545:
        /*00cc*/ 	.word	0x00001100


	//   ....[1]....
        /*00d0*/ 	.word	0x00001130


	//   ....[2]....
        /*00d4*/ 	.word	0x00001150


	//   ....[3]....
        /*00d8*/ 	.word	0x00001170


	//   ....[4]....
        /*00dc*/ 	.word	0x00001190


	//   ....[5]....
        /*00e0*/ 	.word	0x000013c0


	//   ....[6]....
        /*00e4*/ 	.word	0x000013e0


	//   ....[7]....
        /*00e8*/ 	.word	0x00001400


	//   ....[8]....
        /*00ec*/ 	.word	0x00001420


	//   ....[9]....
        /*00f0*/ 	.word	0x00001440


	//   ....[10]....
        /*00f4*/ 	.word	0x00002260


	//   ....[11]....
        /*00f8*/ 	.word	0x00002290


	//   ....[12]....
        /*00fc*/ 	.word	0x000022b0


	//   ....[13]....
        /*0100*/ 	.word	0x000022d0


	//   ....[14]....
        /*0104*/ 	.word	0x000022f0


	//   ....[15]....
        /*0108*/ 	.word	0x00002520


	//   ....[16]....
        /*010c*/ 	.word	0x00002540


	//   ....[17]....
        /*0110*/ 	.word	0x00002560


	//   ....[18]....
        /*0114*/ 	.word	0x00002580


	//   ....[19]....
        /*0118*/ 	.word	0x000025a0


	//   ....[20]....
        /*011c*/ 	.word	0x00002b20


	//   ....[21]....
        /*0120*/ 	.word	0x00002bb0


	//   ....[22]....
        /*0124*/ 	.word	0x00002c10


	//   ....[23]....
        /*0128*/ 	.word	0x00002c70


	//   ....[24]....
        /*012c*/ 	.word	0x00002cd0


	//   ....[25]....
        /*0130*/ 	.word	0x00002f30


	//   ....[26]....
        /*0134*/ 	.word	0x00002f90


	//   ....[27]....
        /*0138*/ 	.word	0x00002ff0


	//   ....[28]....
        /*013c*/ 	.word	0x00003050


	//   ....[29]....
        /*0140*/ 	.word	0x000030b0


	//   ....[30]....
        /*0144*/ 	.word	0x00003140


	//   ....[31]....
        /*0148*/ 	.word	0x000031d0


	//   ....[32]....
        /*014c*/ 	.word	0x00003230


	//   ....[33]....
        /*0150*/ 	.word	0x00003290


	//   ....[34]....
        /*0154*/ 	.word	0x000032f0


	//   ....[35]....
        /*0158*/ 	.word	0x00003550


	//   ....[36]....
        /*015c*/ 	.word	0x000035b0


	//   ....[37]....
        /*0160*/ 	.word	0x00003610


	//   ....[38]....
        /*0164*/ 	.word	0x00003670


	//   ....[39]....
        /*0168*/ 	.word	0x000036d0


	//----- nvinfo : EIATTR_VRC_CTA_INIT_COUNT
	.align		4
.L_2546:
        /*016c*/ 	.byte	0x02, 0x4a
	.zero		1
	.zero		1


	//----- nvinfo : EIATTR_EXIT_INSTR_OFFSETS
	.align		4
        /*0170*/ 	.byte	0x04, 0x1c
        /*0172*/ 	.short	(.L_2548 - .L_2547)


	//   ....[0]....
.L_2547:
        /*0174*/ 	.word	0x000003d0


	//   ....[1]....
        /*0178*/ 	.word	0x00001940


	//   ....[2]....
        /*017c*/ 	.word	0x00002ab0


	//----- nvinfo : EIATTR_MAX_THREADS
	.align		4
.L_2548:
        /*0180*/ 	.byte	0x04, 0x05
        /*0182*/ 	.short	(.L_2550 - .L_2549)
.L_2549:
        /*0184*/ 	.word	0x00000080
        /*0188*/ 	.word	0x00000001
        /*018c*/ 	.word	0x00000001


	//----- nvinfo : EIATTR_CRS_STACK_SIZE
	.align		4
.L_2550:
        /*0190*/ 	.byte	0x04, 0x1e
        /*0192*/ 	.short	(.L_2552 - .L_2551)
.L_2551:
        /*0194*/ 	.word	0x00000000


	//----- nvinfo : EIATTR_CBANK_PARAM_SIZE
	.align		4
.L_2552:
        /*0198*/ 	.byte	0x03, 0x19
        /*019a*/ 	.short	0x00e8


	//----- nvinfo : EIATTR_PARAM_CBANK
	.align		4
        /*019c*/ 	.byte	0x04, 0x0a
        /*019e*/ 	.short	(.L_2554 - .L_2553)
	.align		4
.L_2553:
        /*01a0*/ 	.word	index@(.nv.constant0._ZN10layer_norm13ln_fwd_kernelINS_13Kernel_traitsIf6__halfS2_S2_fjLj512ELj1ELj4ELj1ELj16ENS_18Kernel_traits_baseILj512EfS2_S2_S2_fjLj128EEEEELb0ELb1ELb0ELb1EEEvNS_9FwdParamsE)
        /*01a4*/ 	.short	0x0380
        /*01a6*/ 	.short	0x00e8


	//----- nvinfo : EIATTR_SW_WAR
	.align		4
.L_2554:
        /*01a8*/ 	.byte	0x04, 0x36
        /*01aa*/ 	.short	(.L_2556 - .L_2555)
.L_2555:
        /*01ac*/ 	.word	0x00000008
.L_2556:


//--------------------- .nv.info._ZN10layer_norm13ln_fwd_kernelINS_13Kernel_traitsIf6__halfS2_S2_fjLj512ELj1ELj4ELj1ELj16ENS_18Kernel_traits_baseILj512EfS2_S2_S2_fjLj128EEEEELb0ELb1ELb1ELb0EEEvNS_9FwdParamsE --------------------------
	.section	.nv.info._ZN10layer_norm13ln_fwd_kernelINS_13Kernel_traitsIf6__halfS2_S2_fjLj512ELj1ELj4ELj1ELj16ENS_18Kernel_traits_baseILj512EfS2_S2_S2_fjLj128EEEEELb0ELb1ELb1ELb0EEEvNS_9FwdParamsE,"",@"SHT_CUDA_INFO"
	.sectionflags	@""
	.align	4


	//----- nvinfo : EIATTR_CUDA_API_VERSION
	.align		4
        /*0000*/ 	.byte	0x04, 0x37
        /*0002*/ 	.short	(.L_2558 - .L_2557)
.L_2557:
        /*0004*/ 	.word	0x00000082


	//----- nvinfo : EIATTR_KPARAM_INFO
	.align		4
.L_2558:
        /*0008*/ 	.byte	0x04, 0x17
        /*000a*/ 	.short	(.L_2560 - .L_2559)
.L_2559:
        /*000c*/ 	.word	0x00000000
        /*0010*/ 	.short	0x0000
        /*0012*/ 	.short	0x0000
        /*0014*/ 	.byte	0x00, 0xf0, 0xa1, 0x03


	//----- nvinfo : EIATTR_SPARSE_MMA_MASK
	.align		4
.L_2560:
        /*0018*/ 	.byte	0x03, 0x50
        /*001a*/ 	.short	0x0000


	//----- nvinfo : EIATTR_MAXREG_COUNT
	.align		4
        /*001c*/ 	.byte	0x03, 0x1b
        /*001e*/ 	.short	0x00ff


	//----- nvinfo : EIATTR_MERCURY_ISA_VERSION
	.align		4
        /*0020*/ 	.byte	0x03, 0x5f
        /*0022*/ 	.short	0x0101


	//----- nvinfo : EIATTR_COOP_GROUP_MASK_REGIDS
	.align		4
        /*0024*/ 	.byte	0x04, 0x29
        /*0026*/ 	.short	(.L_2562 - .L_2561)


	//   ....[0]....
.L_2561:
        /*0028*/ 	.word	0xffffffff


	//   ....[1]....
        /*002c*/ 	.word	0xffffffff


	//   ....[2]....
        /*0030*/ 	.word	0xffffffff


	//   ....[3]....
        /*0034*/ 	.word	0xffffffff


	//   ....[4]....
        /*0038*/ 	.word	0xffffffff


	//   ....[5]....
        /*003c*/ 	.word	0xffffffff


	//   ....[6]....
        /*0040*/ 	.word	0xffffffff


	//   ....[7]....
        /*0044*/ 	.word	0xffffffff


	//   ....[8]....
        /*0048*/ 	.word	0xffffffff


	//   ....[9]....
        /*004c*/ 	.word	0xffffffff


	//   ....[10]....
        /*0050*/ 	.word	0x05000056


	//   ....[11]....
        /*0054*/ 	.word	0x05000056


	//   ....[12]....
        /*0058*/ 	.word	0x05000056


	//   ....[13]....
        /*005c*/ 	.word	0x05000056


	//   ....[14]....
        /*0060*/ 	.word	0x05000056


	//   ....[15]....
        /*0064*/ 	.word	0x05000056


	//   ....[16]....
        /*0068*/ 	.word	0x05000056


	//   ....[17]....
        /*006c*/ 	.word	0x05000056


	//   ....[18]....
        /*0070*/ 	.word	0x05000056


	//   ....[19]....
        /*0074*/ 	.word	0x05000056


	//----- nvinfo : EIATTR_COOP_GROUP_INSTR_OFFSETS
	.align		4
.L_2562:
        /*0078*/ 	.byte	0x04, 0x28
        /*007a*/ 	.short	(.L_2564 - .L_2563)


	//   ....[0]....
.L_2563:
        /*007c*/ 	.word	0x000017a0


	//   ....[1]....
        /*0080*/ 	.word	0x000017c0


	//   ....[2]....
        /*0084*/ 	.word	0x000017e0


	//   ....[3]....
        /*0088*/ 	.word	0x00001810


	//   ....[4]....
        /*008c*/ 	.word	0x00001830


	//   ....[5]....
        /*0090*/ 	.word	0x00001a70


	//   ....[6]....
        /*0094*/ 	.word	0x00001a90


	//   ....[7]....
        /*0098*/ 	.word	0x00001ab0


	//   ....[8]....
        /*009c*/ 	.word	0x00001ad0


	//   ....[9]....
        /*00a0*/ 	.word	0x00001af0


	//   ....[10]....
        /*00a4*/ 	.word	0x00002150


	//   ....[11]....
        /*00a8*/ 	.word	0x000021f0


	//   ....[12]....
        /*00ac*/ 	.word	0x00002260


	//   ....[13]....
        /*00b0*/ 	.word	0x000022e0


	//   ....[14]....
        /*00b4*/ 	.word	0x00002350


	//   ....[15]....
        /*00b8*/ 	.word	0x000025e0


	//   ....[16]....
        /*00bc*/ 	.word	0x00002650


	//   ....[17]....
        /*00c0*/ 	.word	0x000026c0


	//   ....[18]....
        /*00c4*/ 	.word	0x00002730


	//   ....[19]....
        /*00c8*/ 	.word	0x000027a0


	//----- nvinfo : EIATTR_VRC_CTA_INIT_COUNT
	.align		4
.L_2564:
        /*00cc*/ 	.byte	0x02, 0x4a
	.zero		1
	.zero		1


	//----- nvinfo : EIATTR_EXIT_INSTR_OFFSETS
	.align		4
        /*00d0*/ 	.byte	0x04, 0x1c
        /*00d2*/ 	.short	(.L_2566 - .L_2565)


	//   ....[0]....
.L_2565:
        /*00d4*/ 	.word	0x00000550


	//   ....[1]....
        /*00d8*/ 	.word	0x000020e0


	//----- nvinfo : EIATTR_MAX_THREADS
	.align		4
.L_2566:
        /*00dc*/ 	.byte	0x04, 0x05
        /*00de*/ 	.short	(.L_2568 - .L_2567)
.L_2567:
        /*00e0*/ 	.word	0x00000080
        /*00e4*/ 	.word	0x00000001
        /*00e8*/ 	.word	0x00000001


	//----- nvinfo : EIATTR_CRS_STACK_SIZE
	.align		4
.L_2568:
        /*00ec*/ 	.byte	0x04, 0x1e
        /*00ee*/ 	.short	(.L_2570 - .L_2569)
.L_2569:
        /*00f0*/ 	.word	0x00000000


	//----- nvinfo : EIATTR_CBANK_PARAM_SIZE
	.align		4
.L_2570:
        /*00f4*/ 	.byte	0x03, 0x19
        /*00f6*/ 	.short	0x00e8


	//----- nvinfo : EIATTR_PARAM_CBANK
	.align		4
        /*00f8*/ 	.byte	0x04, 0x0a
        /*00fa*/ 	.short	(.L_2572 - .L_2571)
	.align		4
.L_2571:
        /*00fc*/ 	.word	index@(.nv.constant0._ZN10layer_norm13ln_fwd_kernelINS_13Kernel_traitsIf6__halfS2_S2_fjLj512ELj1ELj4ELj1ELj16ENS_18Kernel_traits_baseILj512EfS2_S2_S2_fjLj128EEEEELb0ELb1ELb1ELb0EEEvNS_9FwdParamsE)
        /*0100*/ 	.short	0x0380
        /*0102*/ 	.short	0x00e8


	//----- nvinfo : EIATTR_SW_WAR
	.align		4
.L_2572:
        /*0104*/ 	.byte	0x04, 0x36
        /*0106*/ 	.short	(.L_2574 - .L_2573)
.L_2573:
        /*0108*/ 	.word	0x00000008
.L_2574:


//--------------------- .nv.info._ZN10layer_norm13ln_fwd_kernelINS_13Kernel_traitsIf6__halfS2_S2_fjLj512ELj1ELj4ELj1ELj16ENS_18Kernel_traits_baseILj512EfS2_S2_S2_fjLj128EEEEELb0ELb1ELb1ELb1EEEvNS_9FwdParamsE --------------------------
	.section	.nv.info._ZN10layer_norm13ln_fwd_kernelINS_13Kernel_traitsIf6__halfS2_S2_fjLj512ELj1ELj4ELj1ELj16ENS_18Kernel_traits_baseILj512EfS2_S2_S2_fjLj128EEEEELb0ELb1ELb1ELb1EEEvNS_9FwdParamsE,"",@"SHT_CUDA_INFO"
	.sectionflags	@""
	.align	4


	//----- nvinfo : EIATTR_CUDA_API_VERSION
	.align		4
        /*0000*/ 	.byte	0x04, 0x37
        /*0002*/ 	.short	(.L_2576 - .L_2575)
.L_2575:
        /*0004*/ 	.word	0x00000082


	//----- nvinfo : EIATTR_KPARAM_INFO
	.align		4
.L_2576:
        /*0008*/ 	.byte	0x04, 0x17
        /*000a*/ 	.short	(.L_2578 - .L_2577)
.L_2577:
        /*000c*/ 	.word	0x00000000
        /*0010*/ 	.short	0x0000
        /*0012*/ 	.short	0x0000
        /*0014*/ 	.byte	0x00, 0xf0, 0xa1, 0x03


	//----- nvinfo : EIATTR_SPARSE_MMA_MASK
	.align		4
.L_2578:
        /*0018*/ 	.byte	0x03, 0x50
        /*001a*/ 	.short	0x0000


	//----- nvinfo : EIATTR_MAXREG_COUNT
	.align		4
        /*001c*/ 	.byte	0x03, 0x1b
        /*001e*/ 	.short	0x00ff


	//----- nvinfo : EIATTR_MERCURY_ISA_VERSION
	.align		4
        /*0020*/ 	.byte	0x03, 0x5f
        /*0022*/ 	.short	0x0101


	//----- nvinfo : EIATTR_COOP_GROUP_MASK_REGIDS
	.align		4
        /*0024*/ 	.byte	0x04, 0x29
        /*0026*/ 	.short	(.L_2580 - .L_2579)


	//   ....[0]....
.L_2579:
        /*0028*/ 	.word	0xffffffff


	//   ....[1]....
        /*002c*/ 	.word	0xffffffff


	//   ....[2]....
        /*0030*/ 	.word	0xffffffff


	//   ....[3]....
        /*0034*/ 	.word	0xffffffff


	//   ....[4]....
        /*0038*/ 	.word	0xffffffff


	//   ....[5]....
        /*003c*/ 	.word	0xffffffff


	//   ....[6]....
        /*0040*/ 	.word	0xffffffff


	//   ....[7]....
        /*0044*/ 	.word	0xffffffff


	//   ....[8]....
        /*0048*/ 	.word	0xffffffff


	//   ....[9]....
        /*004c*/ 	.word	0xffffffff


	//   ....[10]....
        /*0050*/ 	.word	0x05000055


	//   ....[11]....
        /*0054*/ 	.word	0x05000055


	//   ....[12]....
        /*0058*/ 	.word	0x05000055


	//   ....[13]....
        /*005c*/ 	.word	0x05000055


	//   ....[14]....
        /*0060*/ 	.word	0x05000055


	//   ....[15]....
        /*0064*/ 	.word	0x05000055


	//   ....[16]....
        /*0068*/ 	.word	0x05000055


	//   ....[17]....
        /*006c*/ 	.word	0x05000055


	//   ....[18]....
        /*0070*/ 	.word	0x05000055


	//   ....[19]....
        /*0074*/ 	.word	0x05000055


	//----- nvinfo : EIATTR_COOP_GROUP_INSTR_OFFSETS
	.align		4
.L_2580:
        /*0078*/ 	.byte	0x04, 0x28
        /*007a*/ 	.short	(.L_2582 - .L_2581)


	//   ....[0]....
.L_2581:
        /*007c*/ 	.word	0x00001750


	//   ....[1]....
        /*0080*/ 	.word	0x00001780


	//   ....[2]....
        /*0084*/ 	.word	0x000017a0


	//   ....[3]....
        /*0088*/ 	.word	0x000017c0


	//   ....[4]....
        /*008c*/ 	.word	0x000017e0


	//   ....[5]....
        /*0090*/ 	.word	0x00001a10


	//   ....[6]....
        /*0094*/ 	.word	0x00001a30


	//   ....[7]....
        /*0098*/ 	.word	0x00001a50


	//   ....[8]....
        /*009c*/ 	.word	0x00001a70


	//   ....[9]....
        /*00a0*/ 	.word	0x00001a90


	//   ....[10]....
        /*00a4*/ 	.word	0x000020a0


	//   ....[11]....
        /*00a8*/ 	.word	0x00002150


	//   ....[12]....
        /*00ac*/ 	.word	0x000021c0


	//   ....[13]....
        /*00b0*/ 	.word	0x00002230


	//   ....[14]....
        /*00b4*/ 	.word	0x000022a0


	//   ....[15]....
        /*00b8*/ 	.word	0x00002520


	//   ....[16]....
        /*00bc*/ 	.word	0x00002590


	//   ....[17]....
        /*00c0*/ 	.word	0x00002600


	//   ....[18]....
        /*00c4*/ 	.word	0x00002670


	//   ....[19]....
        /*00c8*/ 	.word	0x000026e0


	//----- nvinfo : EIATTR_VRC_CTA_INIT_COUNT
	.align		4
.L_2582:
        /*00cc*/ 	.byte	0x02, 0x4a
	.zero		1
	.zero		1


	//----- nvinfo : EIATTR_EXIT_INSTR_OFFSETS
	.align		4
        /*00d0*/ 	.byte	0x04, 0x1c
        /*00d2*/ 	.short	(.L_2584 - .L_2583)


	//   ....[0]....
.L_2583:
        /*00d4*/ 	.word	0x00000600


	//   ....[1]....
        /*00d8*/ 	.word	0x00002030


	//----- nvinfo : EIATTR_MAX_THREADS
	.align		4
.L_2584:
        /*00dc*/ 	.byte	0x04, 0x05
        /*00de*/ 	.short	(.L_2586 - .L_2585)
.L_2585:
        /*00e0*/ 	.word	0x00000080
        /*00e4*/ 	.word	0x00000001
        /*00e8*/ 	.word	0x00000001


	//----- nvinfo : EIATTR_CRS_STACK_SIZE
	.align		4
.L_2586:
        /*00ec*/ 	.byte	0x04, 0x1e
        /*00ee*/ 	.short	(.L_2588 - .L_2587)
.L_2587:
        /*00f0*/ 	.word	0x00000000


	//----- nvinfo : EIATTR_CBANK_PARAM_SIZE
	.align		4
.L_2588:
        /*00f4*/ 	.byte	0x03, 0x19
        /*00f6*/ 	.short	0x00e8


	//----- nvinfo : EIATTR_PARAM_CBANK
	.align		4
        /*00f8*/ 	.byte	0x04, 0x0a
        /*00fa*/ 	.short	(.L_2590 - .L_2589)
	.align		4
.L_2589:
        /*00fc*/ 	.word	index@(.nv.constant0._ZN10layer_norm13ln_fwd_kernelINS_13Kernel_traitsIf6__halfS2_S2_fjLj512ELj1ELj4ELj1ELj16ENS_18Kernel_traits_baseILj512EfS2_S2_S2_fjLj128EEEEELb0ELb1ELb1ELb1EEEvNS_9FwdParamsE)
        /*0100*/ 	.short	0x0380
        /*0102*/ 	.short	0x00e8


	//----- nvinfo : EIATTR_SW_WAR
	.align		4
.L_2590:
        /*0104*/ 	.byte	0x04, 0x36
        /*0106*/ 	.short	(.L_2592 - .L_2591)
.L_2591:
        /*0108*/ 	.word	0x00000008
.L_2592:


//--------------------- .nv.info._ZN10layer_norm13ln_fwd_kernelINS_13Kernel_traitsIf6__halfS2_S2_fjLj512ELj1ELj4ELj1ELj16ENS_18Kernel_traits_baseILj512EfS2_S2_S2_fjLj128EEEEELb1ELb0ELb0ELb0EEEvNS_9FwdParamsE --------------------------
	.section	.nv.info._ZN10layer_norm13ln_fwd_kernelINS_13Kernel_traitsIf6__halfS2_S2_fjLj512ELj1ELj4ELj1ELj16ENS_18Kernel_traits_baseILj512EfS2_S2_S2_fjLj128EEEEELb1ELb0ELb0ELb0EEEvNS_9FwdParamsE,"",@"SHT_CUDA_INFO"
	.sectionflags	@""
	.align	4


	//----- nvinfo : EIATTR_CUDA_API_VERSION
	.align		4
        /*0000*/ 	.byte	0x04, 0x37
        /*0002*/ 	.short	(.L_2594 - .L_2593)
.L_2593:
        /*0004*/ 	.word	0x00000082


	//----- nvinfo : EIATTR_KPARAM_INFO
	.align		4
.L_2594:
        /*0008*/ 	.byte	0x04, 0x17
        /*000a*/ 	.short	(.L_2596 - .L_2595)
.L_2595:
        /*000c*/ 	.word	0x00000000
        /*0010*/ 	.short	0x0000
        /*0012*/ 	.short	0x0000
        /*0014*/ 	.byte	0x00, 0xf0, 0xa1, 0x03


	//----- nvinfo : EIATTR_SPARSE_MMA_MASK
	.align		4
.L_2596:
        /*0018*/ 	.byte	0x03, 0x50
        /*001a*/ 	.short	0x0000


	//----- nvinfo : EIATTR_MAXREG_COUNT
	.align		4
        /*001c*/ 	.byte	0x03, 0x1b
        /*001e*/ 	.short	0x00ff


	//----- nvinfo : EIATTR_MERCURY_ISA_VERSION
	.align		4
        /*0020*/ 	.byte	0x03, 0x5f
        /*0022*/ 	.short	0x0101


	//----- nvinfo : EIATTR_COOP_GROUP_MASK_REGIDS
	.align		4
        /*0024*/ 	.byte	0x04, 0x29
        /*0026*/ 	.short	(.L_2598 - .L_2597)


	//   ....[0]....
.L_2597:
        /*0028*/ 	.word	0xffffffff


	//   ....[1]....
        /*002c*/ 	.word	0xffffffff


	//   ....[2]....
        /*0030*/ 	.word	0xffffffff


	//   ....[3]....
        /*0034*/ 	.word	0xffffffff


	//   ....[4]....
        /*0038*/ 	.word	0xffffffff


	//   ....[5]....
        /*003c*/ 	.word	0xffffffff


	//   ....[6]....
        /*0040*/ 	.word	0xffffffff


	//   ....[7]....
        /*0044*/ 	.word	0xffffffff


	//   ....[8]....
        /*0048*/ 	.word	0xffffffff


	//   ....[9]....
        /*004c*/ 	.word	0xffffffff


	//   ....[10]....
        /*0050*/ 	.word	0x05000044


	//   ....[11]....
        /*0054*/ 	.word	0x05000044


	//   ....[12]....
        /*0058*/ 	.word	0x05000044


	//   ....[13]....
        /*005c*/ 	.word	0x05000044


	//   ....[14]....
        /*0060*/ 	.word	0x05000044


	//   ....[15]....
        /*0064*/ 	.word	0x05000044


	//   ....[16]....
        /*0068*/ 	.word	0x05000044


	//   ....[17]....
        /*006c*/ 	.word	0x05000044


	//   ....[18]....
        /*0070*/ 	.word	0x05000044


	//   ....[19]....
        /*0074*/ 	.word	0x05000044


	//----- nvinfo : EIATTR_COOP_GROUP_INSTR_OFFSETS
	.align		4
.L_2598:
        /*0078*/ 	.byte	0x04, 0x28
        /*007a*/ 	.short	(.L_2600 - .L_2599)


	//   ....[0]....
.L_2599:
        /*007c*/ 	.word	0x0000b330


	//   ....[1]....
        /*0080*/ 	.word	0x0000b360


	//   ....[2]....
        /*0084*/ 	.word	0x0000b380


	//   ....[3]....
        /*0088*/ 	.word	0x0000b3a0


	//   ....[4]....
        /*008c*/ 	.word	0x0000b3c0


	//   ....[5]....
        /*0090*/ 	.word	0x0000b600


	//   ....[6]....
        /*0094*/ 	.word	0x0000b620


	//   ....[7]....
        /*0098*/ 	.word	0x0000b640


	//   ....[8]....
        /*009c*/ 	.word	0x0000b660


	//   ....[9]....
        /*00a0*/ 	.word	0x0000b680


	//   ....[10]....
        /*00a4*/ 	.word	0x0000bc80


	//   ....[11]....
        /*00a8*/ 	.word	0x0000bd30


	//   ....[12]....
        /*00ac*/ 	.word	0x0000bda0


	//   ....[13]....
        /*00b0*/ 	.word	0x0000be10


	//   ....[14]....
        /*00b4*/ 	.word	0x0000be80


	//   ....[15]....
        /*00b8*/ 	.word	0x0000c100


	//   ....[16]....
        /*00bc*/ 	.word	0x0000c170


	//   ....[17]....
        /*00c0*/ 	.word	0x0000c1e0


	//   ....[18]....
        /*00c4*/ 	.word	0x0000c250


	//   ....[19]....
        /*00c8*/ 	.word	0x0000c2c0


	//----- nvinfo : EIATTR_VRC_CTA_INIT_COUNT
	.align		4
.L_2600:
        /*00cc*/ 	.byte	0x02, 0x4a
	.zero		1
	.zero		1


	//----- nvinfo : EIATTR_EXIT_INSTR_OFFSETS
	.align		4
        /*00d0*/ 	.byte	0x04, 0x1c
        /*00d2*/ 	.short	(.L_2602 - .L_2601)


	//   ....[0]....
.L_2601:
        /*00d4*/ 	.word	0x00000660


	//   ....[1]....
        /*00d8*/ 	.word	0x0000bc10


	//----- nvinfo : EIATTR_INDIRECT_BRANCH_TARGETS
	.align		4
.L_2602:
        /*00dc*/ 	.byte	0x04, 0x34
        /*00de*/ 	.short	(.L_2604 - .L_2603)


	//   ....[0]....
.L_2603:
        /*00e0*/ 	.word	.L_x_20141@srel
        /*00e4*/ 	.short	0x0
        /*00e6*/ 	.short	0x0
        /*00e8*/ 	.word	0x3
        /*00ec*/ 	.word	.L_x_20142@srel
        /*00f0*/ 	.word	.L_x_20143@srel
        /*00f4*/ 	.word	.L_x_20144@srel


	//----- nvinfo : EIATTR_MAX_THREADS
	.align		4
.L_2604:
        /*00f8*/ 	.byte	0x04, 0x05
        /*00fa*/ 	.short	(.L_2606 - .L_2605)
.L_2605:
        /*00fc*/ 	.word	0x00000080
        /*0100*/ 	.word	0x00000001
        /*0104*/ 	.word	0x00000001


	//----- nvinfo : EIATTR_CRS_STACK_SIZE
	.align		4
.L_2606:
        /*0108*/ 	.byte	0x04, 0x1e
        /*010a*/ 	.short	(.L_2608 - .L_2607)
.L_2607:
        /*010c*/ 	.word	0x00000000


	//----- nvinfo : EIATTR_CBANK_PARAM_SIZE
	.align		4
.L_2608:
        /*0110*/ 	.byte	0x03, 0x19
        /*0112*/ 	.short	0x00e8


	//----- nvinfo : EIATTR_PARAM_CBANK
	.align		4
        /*0114*/ 	.byte	0x04, 0x0a
        /*0116*/ 	.short	(.L_2610 - .L_2609)
	.align		4
.L_2609:
        /*0118*/ 	.word	index@(.nv.constant0._ZN10layer_norm13ln_fwd_kernelINS_13Kernel_traitsIf6__halfS2_S2_fjLj512ELj1ELj4ELj1ELj16ENS_18Kernel_traits_baseILj512EfS2_S2_S2_fjLj128EEEEELb1ELb0ELb0ELb0EEEvNS_9FwdParamsE)
        /*011c*/ 	.short	0x0380
        /*011e*/ 	.short	0x00e8


	//----- nvinfo : EIATTR_SW_WAR
	.align		4
.L_2610:
        /*0120*/ 	.byte	0x04, 0x36
        /*0122*/ 	.short	(.L_2612 - .L_2611)
.L_2611:
        /*0124*/ 	.word	0x00000008
.L_2612:


//--------------------- .nv.info._ZN10layer_norm13ln_fwd_kernelINS_13Kernel_traitsIf6__halfS2_S2_fjLj512ELj1ELj4ELj1ELj16ENS_18Kernel_traits_baseILj512EfS2_S2_S2_fjLj128EEEEELb1ELb0ELb0ELb1EEEvNS_9FwdParamsE --------------------------
	.section	.nv.info._ZN10layer_norm13ln_fwd_kernelINS_13Kernel_traitsIf6__halfS2_S2_fjLj512ELj1ELj4ELj1ELj16ENS_18Kernel_traits_baseILj512EfS2_S2_S2_fjLj128EEEEELb1ELb0ELb0ELb1EEEvNS_9FwdParamsE,"",@"SHT_CUDA_INFO"
	.sectionflags	@""
	.align	4


	//----- nvinfo : EIATTR_CUDA_API_VERSION
	.align		4
        /*0000*/ 	.byte	0x04, 0x37
        /*0002*/ 	.short	(.L_2614 - .L_2613)
.L_2613:
        /*0004*/ 	.word	0x00000082


	//----- nvinfo : EIATTR_KPARAM_INFO
	.align		4
.L_2614:
        /*0008*/ 	.byte	0x04, 0x17
        /*000a*/ 	.short	(.L_2616 - .L_2615)
.L_2615:
        /*000c*/ 	.word	0x00000000
        /*0010*/ 	.short	0x0000
        /*0012*/ 	.short	0x0000
        /*0014*/ 	.byte	0x00, 0xf0, 0xa1, 0x03


	//----- nvinfo : EIATTR_SPARSE_MMA_MASK
	.align		4
.L_2616:
        /*0018*/ 	.byte	0x03, 0x50
        /*001a*/ 	.short	0x0000


	//----- nvinfo : EIATTR_MAXREG_COUNT
	.align		4
        /*001c*/ 	.byte	0x03, 0x1b
        /*001e*/ 	.short	0x00ff


	//----- nvinfo : EIATTR_MERCURY_ISA_VERSION
	.align		4
        /*0020*/ 	.byte	0x03, 0x5f
        /*0022*/ 	.short	0x0101


	//----- nvinfo : EIATTR_COOP_GROUP_MASK_REGIDS
	.align		4
        /*0024*/ 	.byte	0x04, 0x29
        /*0026*/ 	.short	(.L_2618 - .L_2617)


	//   ....[0]....
.L_2617:
        /*0028*/ 	.word	0xffffffff


	//   ....[1]....
        /*002c*/ 	.word	0xffffffff


	//   ....[2]....
        /*0030*/ 	.word	0xffffffff


	//   ....[3]....
        /*0034*/ 	.word	0xffffffff


	//   ....[4]....
        /*0038*/ 	.word	0xffffffff


	//   ....[5]....
        /*003c*/ 	.word	0xffffffff


	//   ....[6]....
        /*0040*/ 	.word	0xffffffff


	//   ....[7]....
        /*0044*/ 	.word	0xffffffff


	//   ....[8]....
        /*0048*/ 	.word	0xffffffff


	//   ....[9]....
        /*004c*/ 	.word	0xffffffff


	//   ....[10]....
        /*0050*/ 	.word	0x05000025


	//   ....[11]....
        /*0054*/ 	.word	0x05000025


	//   ....[12]....
        /*0058*/ 	.word	0x05000025


	//   ....[13]....
        /*005c*/ 	.word	0x05000025


	//   ....[14]....
        /*0060*/ 	.word	0x05000025


	//   ....[15]....
        /*0064*/ 	.word	0x05000025


	//   ....[16]....
        /*0068*/ 	.word	0x05000025


	//   ....[17]....
        /*006c*/ 	.word	0x05000025


	//   ....[18]....
        /*0070*/ 	.word	0x05000025


	//   ....[19]....
        /*0074*/ 	.word	0x05000025


	//----- nvinfo : EIATTR_COOP_GROUP_INSTR_OFFSETS
	.align		4
.L_2618:
        /*0078*/ 	.byte	0x04, 0x28
        /*007a*/ 	.short	(.L_2620 - .L_2619)


	//   ....[0]....
.L_2619:
        /*007c*/ 	.word	0x0000b250


	//   ....[1]....
        /*0080*/ 	.word	0x0000b270


	//   ....[2]....
        /*0084*/ 	.word	0x0000b290


	//   ....[3]....
        /*0088*/ 	.word	0x0000b2b0


	//   ....[4]....
        /*008c*/ 	.word	0x0000b2e0


	//   ....[5]....
        /*0090*/ 	.word	0x0000b510


	//   ....[6]....
        /*0094*/ 	.word	0x0000b530


	//   ....[7]....
        /*0098*/ 	.word	0x0000b550


	//   ....[8]....
        /*009c*/ 	.word	0x0000b570


	//   ....[9]....
        /*00a0*/ 	.word	0x0000b590


	//   ....[10]....
        /*00a4*/ 	.word	0x0000bb00


	//   ....[11]....
        /*00a8*/ 	.word	0x0000bba0


	//   ....[12]....
        /*00ac*/ 	.word	0x0000bc10


	//   ....[13]....
        /*00b0*/ 	.word	0x0000bc80


	//   ....[14]....
        /*00b4*/ 	.word	0x0000bd00


	//   ....[15]....
        /*00b8*/ 	.word	0x0000bf80


	//   ....[16]....
        /*00bc*/ 	.word	0x0000bff0


	//   ....[17]....
        /*00c0*/ 	.word	0x0000c060


	//   ....[18]....
        /*00c4*/ 	.word	0x0000c0d0


	//   ....[19]....
        /*00c8*/ 	.word	0x0000c140


	//----- nvinfo : EIATTR_VRC_CTA_INIT_COUNT
	.align		4
.L_2620:
        /*00cc*/ 	.byte	0x02, 0x4a
	.zero		1
	.zero		1


	//----- nvinfo : EIATTR_EXIT_INSTR_OFFSETS
	.align		4
        /*00d0*/ 	.byte	0x04, 0x1c
        /*00d2*/ 	.short	(.L_2622 - .L_2621)


	//   ....[0]....
.L_2621:
        /*00d4*/ 	.word	0x000002a0


	//   ....[1]....
        /*00d8*/ 	.word	0x0000baa0


	//----- nvinfo : EIATTR_INDIRECT_BRANCH_TARGETS
	.align		4
.L_2622:
        /*00dc*/ 	.byte	0x04, 0x34
        /*00de*/ 	.short	(.L_2624 - .L_2623)


	//   ....[0]....
.L_2623:
        /*00e0*/ 	.word	.L_x_20145@srel
        /*00e4*/ 	.short	0x0
        /*00e6*/ 	.short	0x0
        /*00e8*/ 	.word	0x3
        /*00ec*/ 	.word	.L_x_20146@srel
        /*00f0*/ 	.word	.L_x_20147@srel
        /*00f4*/ 	.word	.L_x_20148@srel


	//----- nvinfo : EIATTR_MAX_THREADS
	.align		4
.L_2624:
        /*00f8*/ 	.byte	0x04, 0x05
        /*00fa*/ 	.short	(.L_2626 - .L_2625)
.L_2625:
        /*00fc*/ 	.word	0x00000080
        /*0100*/ 	.word	0x00000001
        /*0104*/ 	.word	0x00000001


	//----- nvinfo : EIATTR_CRS_STACK_SIZE
	.align		4
.L_2626:
        /*0108*/ 	.byte	0x04, 0x1e
        /*010a*/ 	.short	(.L_2628 - .L_2627)
.L_2627:
        /*010c*/ 	.word	0x00000000


	//----- nvinfo : EIATTR_CBANK_PARAM_SIZE
	.align		4
.L_2628:
        /*0110*/ 	.byte	0x03, 0x19
        /*0112*/ 	.short	0x00e8


	//----- nvinfo : EIATTR_PARAM_CBANK
	.align		4
        /*0114*/ 	.byte	0x04, 0x0a
        /*0116*/ 	.short	(.L_2630 - .L_2629)
	.align		4
.L_2629:
        /*0118*/ 	.word	index@(.nv.constant0._ZN10layer_norm13ln_fwd_kernelINS_13Kernel_traitsIf6__halfS2_S2_fjLj512ELj1ELj4ELj1ELj16ENS_18Kernel_traits_baseILj512EfS2_S2_S2_fjLj128EEEEELb1ELb0ELb0ELb1EEEvNS_9FwdParamsE)
        /*011c*/ 	.short	0x0380
        /*011e*/ 	.short	0x00e8


	//----- nvinfo : EIATTR_SW_WAR
	.align		4
.L_2630:
        /*0120*/ 	.byte	0x04, 0x36
        /*0122*/ 	.short	(.L_2632 - .L_2631)
.L_2631:
        /*0124*/ 	.word	0x00000008
.L_2632:


//--------------------- .nv.info._ZN10layer_norm13ln_fwd_kernelINS_13Kernel_traitsIf6__halfS2_S2_fjLj512ELj1ELj4ELj1ELj16ENS_18Kernel_traits_baseILj512EfS2_S2_S2_fjLj128EEEEELb1ELb0ELb1ELb0EEEvNS_9FwdParamsE --------------------------
	.section	.nv.info._ZN10layer_norm13ln_fwd_kernelINS_13Kernel_traitsIf6__halfS2_S2_fjLj512ELj1ELj4ELj1ELj16ENS_18Kernel_traits_baseILj512EfS2_S2_S2_fjLj128EEEEELb1ELb0ELb1ELb0EEEvNS_9FwdParamsE,"",@"SHT_CUDA_INFO"
	.sectionflags	@""
	.align	4


	//----- nvinfo : EIATTR_CUDA_API_VERSION
	.align		4
        /*0000*/ 	.byte	0x04, 0x37
        /*0002*/ 	.short	(.L_2634 - .L_2633)
.L_2633:
        /*0004*/ 	.word	0x00000082


	//----- nvinfo : EIATTR_KPARAM_INFO
	.align		4
.L_2634:
        /*0008*/ 	.byte	0x04, 0x17
        /*000a*/ 	.short	(.L_2636 - .L_2635)
.L_2635:
        /*000c*/ 	.word	0x00000000
        /*0010*/ 	.short	0x0000
        /*0012*/ 	.short	0x0000
        /*0014*/ 	.byte	0x00, 0xf0, 0xa1, 0x03


	//----- nvinfo : EIATTR_SPARSE_MMA_MASK
	.align		4
.L_2636:
        /*0018*/ 	.byte	0x03, 0x50
        /*001a*/ 	.short	0x0000


	//----- nvinfo : EIATTR_MAXREG_COUNT
	.align		4
        /*001c*/ 	.byte	0x03, 0x1b
        /*001e*/ 	.short	0x00ff


	//----- nvinfo : EIATTR_MERCURY_ISA_VERSION
	.align		4
        /*0020*/ 	.byte	0x03, 0x5f
        /*0022*/ 	.short	0x0101


	//----- nvinfo : EIATTR_COOP_GROUP_MASK_REGIDS
	.align		4
        /*0024*/ 	.byte	0x04, 0x29
        /*0026*/ 	.short	(.L_2638 - .L_2637)


	//   ....[0]....
.L_2637:
        /*0028*/ 	.word	0xffffffff


	//   ....[1]....
        /*002c*/ 	.word	0xffffffff


	//   ....[2]....
        /*0030*/ 	.word	0xffffffff


	//   ....[3]....
        /*0034*/ 	.word	0xffffffff


	//   ....[4]....
        /*0038*/ 	.word	0xffffffff


	//   ....[5]....
        /*003c*/ 	.word	0xffffffff


	//   ....[6]....
        /*0040*/ 	.word	0xffffffff


	//   ....[7]....
        /*0044*/ 	.word	0xffffffff


	//   ....[8]....
        /*0048*/ 	.word	0xffffffff


	//   ....[9]....
        /*004c*/ 	.word	0xffffffff


	//   ....[10]....
        /*0050*/ 	.word	0x05000052


	//   ....[11]....
        /*0054*/ 	.word	0x05000052


	//   ....[12]....
        /*0058*/ 	.word	0x05000052


	//   ....[13]....
        /*005c*/ 	.word	0x05000052


	//   ....[14]....
        /*0060*/ 	.word	0x05000052


	//   ....[15]....
        /*0064*/ 	.word	0x05000052


	//   ....[16]....
        /*0068*/ 	.word	0x05000052


	//   ....[17]....
        /*006c*/ 	.word	0x05000052


	//   ....[18]....
        /*0070*/ 	.word	0x05000052


	//   ....[19]....
        /*0074*/ 	.word	0x05000052


	//----- nvinfo : EIATTR_COOP_GROUP_INSTR_OFFSETS
	.align		4
.L_2638:
        /*0078*/ 	.byte	0x04, 0x28
        /*007a*/ 	.short	(.L_2640 - .L_2639)


	//   ....[0]....
.L_2639:
        /*007c*/ 	.word	0x0000c400


	//   ....[1]....
        /*0080*/ 	.word	0x0000c430


	//   ....[2]....
        /*0084*/ 	.word	0x0000c450


	//   ....[3]....
        /*0088*/ 	.word	0x0000c470


	//   ....[4]....
        /*008c*/ 	.word	0x0000c490


	//   ....[5]....
        /*0090*/ 	.word	0x0000c6d0


	//   ....[6]....
        /*0094*/ 	.word	0x0000c6f0


	//   ....[7]....
        /*0098*/ 	.word	0x0000c710


	//   ....[8]....
        /*009c*/ 	.word	0x0000c730


	//   ....[9]....
        /*00a0*/ 	.word	0x0000c750


	//   ....[10]....
        /*00a4*/ 	.word	0x0000cdb0


	//   ....[11]....
        /*00a8*/ 	.word	0x0000ce60


	//   ....[12]....
        /*00ac*/ 	.word	0x0000ced0


	//   ....[13]....
        /*00b0*/ 	.word	0x0000cf40


	//   ....[14]....
        /*00b4*/ 	.word	0x0000cfb0


	//   ....[15]....
        /*00b8*/ 	.word	0x0000d240


	//   ....[16]....
        /*00bc*/ 	.word	0x0000d2b0


	//   ....[17]....
        /*00c0*/ 	.word	0x0000d320


	//   ....[18]....
        /*00c4*/ 	.word	0x0000d390


	//   ....[19]....
        /*00c8*/ 	.word	0x0000d400


	//----- nvinfo : EIATTR_VRC_CTA_INIT_COUNT
	.align		4
.L_2640:
        /*00cc*/ 	.byte	0x02, 0x4a
	.zero		1
	.zero		1


	//----- nvinfo : EIATTR_EXIT_INSTR_OFFSETS
	.align		4
        /*00d0*/ 	.byte	0x04, 0x1c
        /*00d2*/ 	.short	(.L_2642 - .L_2641)


	//   ....[0]....
.L_2641:
        /*00d4*/ 	.word	0x00000680


	//   ....[1]....
        /*00d8*/ 	.word	0x0000cd40


	//----- nvinfo : EIATTR_MAX_THREADS
	.align		4
.L_2642:
        /*00dc*/ 	.byte	0x04, 0x05
        /*00de*/ 	.short	(.L_2644 - .L_2643)
.L_2643:
        /*00e0*/ 	.word	0x00000080
        /*00e4*/ 	.word	0x00000001
        /*00e8*/ 	.word	0x00000001


	//----- nvinfo : EIATTR_CRS_STACK_SIZE
	.align		4
.L_2644:
        /*00ec*/ 	.byte	0x04, 0x1e
        /*00ee*/ 	.short	(.L_2646 - .L_2645)
.L_2645:
        /*00f0*/ 	.word	0x00000000


	//----- nvinfo : EIATTR_CBANK_PARAM_SIZE
	.align		4
.L_2646:
        /*00f4*/ 	.byte	0x03, 0x19
        /*00f6*/ 	.short	0x00e8


	//----- nvinfo : EIATTR_PARAM_CBANK
	.align		4
        /*00f8*/ 	.byte	0x04, 0x0a
        /*00fa*/ 	.short	(.L_2648 - .L_2647)
	.align		4
.L_2647:
        /*00fc*/ 	.word	index@(.nv.constant0._ZN10layer_norm13ln_fwd_kernelINS_13Kernel_traitsIf6__halfS2_S2_fjLj512ELj1ELj4ELj1ELj16ENS_18Kernel_traits_baseILj512EfS2_S2_S2_fjLj128EEEEELb1ELb0ELb1ELb0EEEvNS_9FwdParamsE)
        /*0100*/ 	.short	0x0380
        /*0102*/ 	.short	0x00e8


	//----- nvinfo : EIATTR_SW_WAR
	.align		4
.L_2648:
        /*0104*/ 	.byte	0x04, 0x36
        /*0106*/ 	.short	(.L_2650 - .L_2649)
.L_2649:
        /*0108*/ 	.word	0x00000008
.L_2650:


//--------------------- .nv.info._ZN10layer_norm13ln_fwd_kernelINS_13Kernel_traitsIf6__halfS2_S2_fjLj512ELj1ELj4ELj1ELj16ENS_18Kernel_traits_baseILj512EfS2_S2_S2_fjLj128EEEEELb1ELb0ELb1ELb1EEEvNS_9FwdParamsE --------------------------
	.section	.nv.info._ZN10layer_norm13ln_fwd_kernelINS_13Kernel_traitsIf6__halfS2_S2_fjLj512ELj1ELj4ELj1ELj16ENS_18Kernel_traits_baseILj512EfS2_S2_S2_fjLj128EEEEELb1ELb0ELb1ELb1EEEvNS_9FwdParamsE,"",@"SHT_CUDA_INFO"
	.sectionflags	@""
	.align	4


	//----- nvinfo : EIATTR_CUDA_API_VERSION
	.align		4
        /*0000*/ 	.byte	0x04, 0x37
        /*0002*/ 	.short	(.L_2652 - .L_2651)
.L_2651:
        /*0004*/ 	.word	0x00000082


	//----- nvinfo : EIATTR_KPARAM_INFO
	.align		4
.L_2652:
        /*0008*/ 	.byte	0x04, 0x17
        /*000a*/ 	.short	(.L_2654 - .L_2653)
.L_2653:
        /*000c*/ 	.word	0x00000000
        /*0010*/ 	.short	0x0000
        /*0012*/ 	.short	0x0000
        /*0014*/ 	.byte	0x00, 0xf0, 0xa1, 0x03


	//----- nvinfo : EIATTR_SPARSE_MMA_MASK
	.align		4
.L_2654:
        /*0018*/ 	.byte	0x03, 0x50
        /*001a*/ 	.short	0x0000


	//----- nvinfo : EIATTR_MAXREG_COUNT
	.align		4
        /*001c*/ 	.byte	0x03, 0x1b
        /*001e*/ 	.short	0x00ff


	//----- nvinfo : EIATTR_MERCURY_ISA_VERSION
	.align		4
        /*0020*/ 	.byte	0x03, 0x5f
        /*0022*/ 	.short	0x0101


	//----- nvinfo : EIATTR_COOP_GROUP_MASK_REGIDS
	.align		4
        /*0024*/ 	.byte	0x04, 0x29
        /*0026*/ 	.short	(.L_2656 - .L_2655)


	//   ....[0]....
.L_2655:
        /*0028*/ 	.word	0xffffffff


	//   ....[1]....
        /*002c*/ 	.word	0xffffffff


	//   ....[2]....
        /*0030*/ 	.word	0xffffffff


	//   ....[3]....
        /*0034*/ 	.word	0xffffffff


	//   ....[4]....
        /*0038*/ 	.word	0xffffffff


	//   ....[5]....
        /*003c*/ 	.word	0xffffffff


	//   ....[6]....
        /*0040*/ 	.word	0xffffffff


	//   ....[7]....
        /*0044*/ 	.word	0xffffffff


	//   ....[8]....
        /*0048*/ 	.word	0xffffffff


	//   ....[9]....
        /*004c*/ 	.word	0xffffffff


	//   ....[10]....
        /*0050*/ 	.word	0x05000050


	//   ....[11]....
        /*0054*/ 	.word	0x05000050


	//   ....[12]....
        /*0058*/ 	.word	0x05000050


	//   ....[13]....
        /*005c*/ 	.word	0x05000050


	//   ....[14]....
        /*0060*/ 	.word	0x05000050


	//   ....[15]....
        /*0064*/ 	.word	0x05000050


	//   ....[16]....
        /*0068*/ 	.word	0x05000050


	//   ....[17]....
        /*006c*/ 	.word	0x05000050


	//   ....[18]....
        /*0070*/ 	.word	0x05000050


	//   ....[19]....
        /*0074*/ 	.word	0x05000050


	//----- nvinfo : EIATTR_COOP_GROUP_INSTR_OFFSETS
	.align		4
.L_2656:
        /*0078*/ 	.byte	0x04, 0x28
        /*007a*/ 	.short	(.L_2658 - .L_2657)


	//   ....[0]....
.L_2657:
        /*007c*/ 	.word	0x0000c480


	//   ....[1]....
        /*0080*/ 	.word	0x0000c4b0


	//   ....[2]....
        /*0084*/ 	.word	0x0000c4d0


	//   ....[3]....
        /*0088*/ 	.word	0x0000c4f0


	//   ....[4]....
        /*008c*/ 	.word	0x0000c510


	//   ....[5]....
        /*0090*/ 	.word	0x0000c740


	//   ....[6]....
        /*0094*/ 	.word	0x0000c760


	//   ....[7]....
        /*0098*/ 	.word	0x0000c780


	//   ....[8]....
        /*009c*/ 	.word	0x0000c7a0


	//   ....[9]....
        /*00a0*/ 	.word	0x0000c7c0


	//   ....[10]....
        /*00a4*/ 	.word	0x0000cdd0


	//   ....[11]....
        /*00a8*/ 	.word	0x0000ce80


	//   ....[12]....
        /*00ac*/ 	.word	0x0000cef0


	//   ....[13]....
        /*00b0*/ 	.word	0x0000cf60


	//   ....[14]....
        /*00b4*/ 	.word	0x0000cfd0


	//   ....[15]....
        /*00b8*/ 	.word	0x0000d250


	//   ....[16]....
        /*00bc*/ 	.word	0x0000d2c0


	//   ....[17]....
        /*00c0*/ 	.word	0x0000d330


	//   ....[18]....
        /*00c4*/ 	.word	0x0000d3a0


	//   ....[19]....
        /*00c8*/ 	.word	0x0000d410


	//----- nvinfo : EIATTR_VRC_CTA_INIT_COUNT
	.align		4
.L_2658:
        /*00cc*/ 	.byte	0x02, 0x4a
	.zero		1
	.zero		1


	//----- nvinfo : EIATTR_EXIT_INSTR_OFFSETS
	.align		4
        /*00d0*/ 	.byte	0x04, 0x1c
        /*00d2*/ 	.short	(.L_2660 - .L_2659)


	//   ....[0]....
.L_2659:
        /*00d4*/ 	.word	0x00000290


	//   ....[1]....
        /*00d8*/ 	.word	0x0000cd60


	//----- nvinfo : EIATTR_MAX_THREADS
	.align		4
.L_2660:
        /*00dc*/ 	.byte	0x04, 0x05
        /*00de*/ 	.short	(.L_2662 - .L_2661)
.L_2661:
        /*00e0*/ 	.word	0x00000080
        /*00e4*/ 	.word	0x00000001
        /*00e8*/ 	.word	0x00000001


	//----- nvinfo : EIATTR_CRS_STACK_SIZE
	.align		4
.L_2662:
        /*00ec*/ 	.byte	0x04, 0x1e
        /*00ee*/ 	.short	(.L_2664 - .L_2663)
.L_2663:
        /*00f0*/ 	.word	0x00000000


	//----- nvinfo : EIATTR_CBANK_PARAM_SIZE
	.align		4
.L_2664:
        /*00f4*/ 	.byte	0x03, 0x19
        /*00f6*/ 	.short	0x00e8


	//----- nvinfo : EIATTR_PARAM_CBANK
	.align		4
        /*00f8*/ 	.byte	0x04, 0x0a
        /*00fa*/ 	.short	(.L_2666 - .L_2665)
	.align		4
.L_2665:
        /*00fc*/ 	.word	index@(.nv.constant0._ZN10layer_norm13ln_fwd_kernelINS_13Kernel_traitsIf6__halfS2_S2_fjLj512ELj1ELj4ELj1ELj16ENS_18Kernel_traits_baseILj512EfS2_S2_S2_fjLj128EEEEELb1ELb0ELb1ELb1EEEvNS_9FwdParamsE)
        /*0100*/ 	.short	0x0380
        /*0102*/ 	.short	0x00e8


	//----- nvinfo : EIATTR_SW_WAR
	.align		4
.L_2666:
        /*0104*/ 	.byte	0x04, 0x36
        /*0106*/ 	.short	(.L_2668 - .L_2667)
.L_2667:
        /*0108*/ 	.word	0x00000008
.L_2668:


//--------------------- .nv.info._ZN10layer_norm13ln_fwd_kernelINS_13Kernel_traitsIf6__halfS2_S2_fjLj512ELj1ELj4ELj1ELj16ENS_18Kernel_traits_baseILj512EfS2_S2_S2_fjLj128EEEEELb1ELb1ELb0ELb0EEEvNS_9FwdParamsE --------------------------
	.section	.nv.info._ZN10layer_norm13ln_fwd_kernelINS_13Kernel_traitsIf6__halfS2_S2_fjLj512ELj1ELj4ELj1ELj16ENS_18Kernel_traits_baseILj512EfS2_S2_S2_fjLj128EEEEELb1ELb1ELb0ELb0EEEvNS_9FwdParamsE,"",@"SHT_CUDA_INFO"
	.sectionflags	@""
	.align	4


	//----- nvinfo : EIATTR_CUDA_API_VERSION
	.align		4
        /*0000*/ 	.byte	0x04, 0x37
        /*0002*/ 	.short	(.L_2670 - .L_2669)
.L_2669:
        /*0004*/ 	.word	0x00000082


	//----- nvinfo : EIATTR_KPARAM_INFO
	.align		4
.L_2670:
        /*0008*/ 	.byte	0x04, 0x17
        /*000a*/ 	.short	(.L_2672 - .L_2671)
.L_2671:
        /*000c*/ 	.word	0x00000000
        /*0010*/ 	.short	0x0000
        /*0012*/ 	.short	0x0000
        /*0014*/ 	.byte	0x00, 0xf0, 0xa1, 0x03


	//----- nvinfo : EIATTR_SPARSE_MMA_MASK
	.align		4
.L_2672:
        /*0018*/ 	.byte	0x03, 0x50
        /*001a*/ 	.short	0x0000


	//----- nvinfo : EIATTR_MAXREG_COUNT
	.align		4
        /*001c*/ 	.byte	0x03, 0x1b
        /*001e*/ 	.short	0x00ff


	//----- nvinfo : EIATTR_MERCURY_ISA_VERSION
	.align		4
        /*0020*/ 	.byte	0x03, 0x5f
        /*0022*/ 	.short	0x0101


	//----- nvinfo : EIATTR_COOP_GROUP_MASK_REGIDS
	.align		4
        /*0024*/ 	.byte	0x04, 0x29
        /*0026*/ 	.short	(.L_2674 - .L_2673)


	//   ....[0]....
.L_2673:
        /*0028*/ 	.word	0xffffffff


	//   ....[1]....
        /*002c*/ 	.word	0xffffffff


	//   ....[2]....
        /*0030*/ 	.word	0xffffffff


	//   ....[3]....
        /*0034*/ 	.word	0xffffffff


	//   ....[4]....
        /*0038*/ 	.word	0xffffffff


	//   ....[5]....
        /*003c*/ 	.word	0xffffffff


	//   ....[6]....
        /*0040*/ 	.word	0xffffffff


	//   ....[7]....
        /*0044*/ 	.word	0xffffffff


	//   ....[8]....
        /*0048*/ 	.word	0xffffffff


	//   ....[9]....
        /*004c*/ 	.word	0xffffffff


	//   ....[10]....
        /*0050*/ 	.word	0x05000055


	//   ....[11]....
        /*0054*/ 	.word	0x05000055


	//   ....[12]....
        /*0058*/ 	.word	0x05000055


	//   ....[13]....
        /*005c*/ 	.word	0x05000055


	//   ....[14]....
        /*0060*/ 	.word	0x05000055


	//   ....[15]....
        /*0064*/ 	.word	0x05000055


	//   ....[16]....
        /*0068*/ 	.word	0x05000055


	//   ....[17]....
        /*006c*/ 	.word	0x05000055


	//   ....[18]....
        /*0070*/ 	.word	0x05000055


	//   ....[19]....
        /*0074*/ 	.word	0x05000055


	//----- nvinfo : EIATTR_COOP_GROUP_INSTR_OFFSETS
	.align		4
.L_2674:
        /*0078*/ 	.byte	0x04, 0x28
        /*007a*/ 	.short	(.L_2676 - .L_2675)


	//   ....[0]....
.L_2675:
        /*007c*/ 	.word	0x0000b520


	//   ....[1]....
        /*0080*/ 	.word	0x0000b540


	//   ....[2]....
        /*0084*/ 	.word	0x0000b560


	//   ....[3]....
        /*0088*/ 	.word	0x0000b590


	//   ....[4]....
        /*008c*/ 	.word	0x0000b5b0


	//   ....[5]....
        /*0090*/ 	.word	0x0000b7f0


	//   ....[6]....
        /*0094*/ 	.word	0x0000b810


	//   ....[7]....
        /*0098*/ 	.word	0x0000b830


	//   ....[8]....
        /*009c*/ 	.word	0x0000b850


	//   ....[9]....
        /*00a0*/ 	.word	0x0000b870


	//   ....[10]....
        /*00a4*/ 	.word	0x0000be80


	//   ....[11]....
        /*00a8*/ 	.word	0x0000bf20


	//   ....[12]....
        /*00ac*/ 	.word	0x0000bf90


	//   ....[13]....
        /*00b0*/ 	.word	0x0000c010


	//   ....[14]....
        /*00b4*/ 	.word	0x0000c080


	//   ....[15]....
        /*00b8*/ 	.word	0x0000c310


	//   ....[16]....
        /*00bc*/ 	.word	0x0000c380


	//   ....[17]....
        /*00c0*/ 	.word	0x0000c3f0


	//   ....[18]....
        /*00c4*/ 	.word	0x0000c460


	//   ....[19]....
        /*00c8*/ 	.word	0x0000c4d0


	//----- nvinfo : EIATTR_VRC_CTA_INIT_COUNT
	.align		4
.L_2676:
        /*00cc*/ 	.byte	0x02, 0x4a
	.zero		1
	.zero		1


	//----- nvinfo : EIATTR_EXIT_INSTR_OFFSETS
	.align		4
        /*00d0*/ 	.byte	0x04, 0x1c
        /*00d2*/ 	.short	(.L_2678 - .L_2677)


	//   ....[0]....
.L_2677:
        /*00d4*/ 	.word	0x00000760


	//   ....[1]....
        /*00d8*/ 	.word	0x0000be10


	//----- nvinfo : EIATTR_INDIRECT_BRANCH_TARGETS
	.align		4
.L_2678:
        /*00dc*/ 	.byte	0x04, 0x34
        /*00de*/ 	.short	(.L_2680 - .L_2679)


	//   ....[0]....
.L_2679:
        /*00e0*/ 	.word	.L_x_20149@srel
        /*00e4*/ 	.short	0x0
        /*00e6*/ 	.short	0x0
        /*00e8*/ 	.word	0x3
        /*00ec*/ 	.word	.L_x_20150@srel
        /*00f0*/ 	.word	.L_x_20151@srel
        /*00f4*/ 	.word	.L_x_20152@srel


	//----- nvinfo : EIATTR_MAX_THREADS
	.align		4
.L_2680:
        /*00f8*/ 	.byte	0x04, 0x05
        /*00fa*/ 	.short	(.L_2682 - .L_2681)
.L_2681:
        /*00fc*/ 	.word	0x00000080
        /*0100*/ 	.word	0x00000001
        /*0104*/ 	.word	0x00000001


	//----- nvinfo : EIATTR_CRS_STACK_SIZE
	.align		4
.L_2682:
        /*0108*/ 	.byte	0x04, 0x1e
        /*010a*/ 	.short	(.L_2684 - .L_2683)
.L_2683:
        /*010c*/ 	.word	0x00000000


	//----- nvinfo : EIATTR_CBANK_PARAM_SIZE
	.align		4
.L_2684:
        /*0110*/ 	.byte	0x03, 0x19
        /*0112*/ 	.short	0x00e8


	//----- nvinfo : EIATTR_PARAM_CBANK
	.align		4
        /*0114*/ 	.byte	0x04, 0x0a
        /*0116*/ 	.short	(.L_2686 - .L_2685)
	.align		4
.L_2685:
        /*0118*/ 	.word	index@(.nv.constant0._ZN10layer_norm13ln_fwd_kernelINS_13Kernel_traitsIf6__halfS2_S2_fjLj512ELj1ELj4ELj1ELj16ENS_18Kernel_traits_baseILj512EfS2_S2_S2_fjLj128EEEEELb1ELb1ELb0ELb0EEEvNS_9FwdParamsE)
        /*011c*/ 	.short	0x0380
        /*011e*/ 	.short	0x00e8


	//----- nvinfo : EIATTR_SW_WAR
	.align		4
.L_2686:
        /*0120*/ 	.byte	0x04, 0x36
        /*0122*/ 	.short	(.L_2688 - .L_2687)
.L_2687:
        /*0124*/ 	.word	0x00000008
.L_2688:


//--------------------- .nv.info._ZN10layer_norm13ln_fwd_kernelINS_13Kernel_traitsIf6__halfS2_S2_fjLj512ELj1ELj4ELj1ELj16ENS_18Kernel_traits_baseILj512EfS2_S2_S2_fjLj128EEEEELb1ELb1ELb0ELb1EEEvNS_9FwdParamsE --------------------------
	.section	.nv.info._ZN10layer_norm13ln_fwd_kernelINS_13Kernel_traitsIf6__halfS2_S2_fjLj512ELj1ELj4ELj1ELj16ENS_18Kernel_traits_baseILj512EfS2_S2_S2_fjLj128EEEEELb1ELb1ELb0ELb1EEEvNS_9FwdParamsE,"",@"SHT_CUDA_INFO"
	.sectionflags	@""
	.align	4


	//----- nvinfo : EIATTR_CUDA_API_VERSION
	.align		4
        /*0000*/ 	.byte	0x04, 0x37
        /*0002*/ 	.short	(.L_2690 - .L_2689)
.L_2689:
        /*0004*/ 	.word	0x00000082


	//----- nvinfo : EIATTR_KPARAM_INFO
	.align		4
.L_2690:
        /*0008*/ 	.byte	0x04, 0x17
        /*000a*/ 	.short	(.L_2692 - .L_2691)
.L_2691:
        /*000c*/ 	.word	0x00000000
        /*0010*/ 	.short	0x0000
        /*0012*/ 	.short	0x0000
        /*0014*/ 	.byte	0x00, 0xf0, 0xa1, 0x03


	//----- nvinfo : EIATTR_SPARSE_MMA_MASK
	.align		4
.L_2692:
        /*0018*/ 	.byte	0x03, 0x50
        /*001a*/ 	.short	0x0000


	//----- nvinfo : EIATTR_MAXREG_COUNT
	.align		4
        /*001c*/ 	.byte	0x03, 0x1b
        /*001e*/ 	.short	0x00ff


	//----- nvinfo : EIATTR_MERCURY_ISA_VERSION
	.align		4
        /*0020*/ 	.byte	0x03, 0x5f
        /*0022*/ 	.short	0x0101


	//----- nvinfo : EIATTR_COOP_GROUP_MASK_REGIDS
	.align		4
        /*0024*/ 	.byte	0x04, 0x29
        /*0026*/ 	.short	(.L_2694 - .L_2693)


	//   ....[0]....
.L_2693:
        /*0028*/ 	.word	0xffffffff


	//   ....[1]....
        /*002c*/ 	.word	0xffffffff


	//   ....[2]....
        /*0030*/ 	.word	0xffffffff


	//   ....[3]....
        /*0034*/ 	.word	0xffffffff


	//   ....[4]....
        /*0038*/ 	.word	0xffffffff


	//   ....[5]....
        /*003c*/ 	.word	0xffffffff


	//   ....[6]....
        /*0040*/ 	.word	0xffffffff


	//   ....[7]....
        /*0044*/ 	.word	0xffffffff


	//   ....[8]....
        /*0048*/ 	.word	0xffffffff


	//   ....[9]....
        /*004c*/ 	.word	0xffffffff


	//   ....[10]....
        /*0050*/ 	.word	0x0500004a


	//   ....[11]....
        /*0054*/ 	.word	0x0500004a


	//   ....[12]....
        /*0058*/ 	.word	0x0500004a


	//   ....[13]....
        /*005c*/ 	.word	0x0500004a


	//   ....[14]....
        /*0060*/ 	.word	0x0500004a


	//   ....[15]....
        /*0064*/ 	.word	0x0500004a


	//   ....[16]....
        /*0068*/ 	.word	0x0500004a


	//   ....[17]....
        /*006c*/ 	.word	0x0500004a


	//   ....[18]....
        /*0070*/ 	.word	0x0500004a


	//   ....[19]....
        /*0074*/ 	.word	0x0500004a


	//----- nvinfo : EIATTR_COOP_GROUP_INSTR_OFFSETS
	.align		4
.L_2694:
        /*0078*/ 	.byte	0x04, 0x28
        /*007a*/ 	.short	(.L_2696 - .L_2695)


	//   ....[0]....
.L_2695:
        /*007c*/ 	.word	0x0000b490


	//   ....[1]....
        /*0080*/ 	.word	0x0000b4b0


	//   ....[2]....
        /*0084*/ 	.word	0x0000b4d0


	//   ....[3]....
        /*0088*/ 	.word	0x0000b4f0


	//   ....[4]....
        /*008c*/ 	.word	0x0000b520


	//   ....[5]....
        /*0090*/ 	.word	0x0000b750


	//   ....[6]....
        /*0094*/ 	.word	0x0000b770


	//   ....[7]....
        /*0098*/ 	.word	0x0000b790


	//   ....[8]....
        /*009c*/ 	.word	0x0000b7b0


	//   ....[9]....
        /*00a0*/ 	.word	0x0000b7d0


	//   ....[10]....
        /*00a4*/ 	.word	0x0000bd60


	//   ....[11]....
        /*00a8*/ 	.word	0x0000be00


	//   ....[12]....
        /*00ac*/ 	.word	0x0000be70


	//   ....[13]....
        /*00b0*/ 	.word	0x0000bee0


	//   ....[14]....
        /*00b4*/ 	.word	0x0000bf60


	//   ....[15]....
        /*00b8*/ 	.word	0x0000c1e0


	//   ....[16]....
        /*00bc*/ 	.word	0x0000c250


	//   ....[17]....
        /*00c0*/ 	.word	0x0000c2c0


	//   ....[18]....
        /*00c4*/ 	.word	0x0000c330


	//   ....[19]....
        /*00c8*/ 	.word	0x0000c3a0


	//----- nvinfo : EIATTR_VRC_CTA_INIT_COUNT
	.align		4
.L_2696:
        /*00cc*/ 	.byte	0x02, 0x4a
	.zero		1
	.zero		1


	//----- nvinfo : EIATTR_EXIT_INSTR_OFFSETS
	.align		4
        /*00d0*/ 	.byte	0x04, 0x1c
        /*00d2*/ 	.short	(.L_2698 - .L_2697)


	//   ....[0]....
.L_2697:
        /*00d4*/ 	.word	0x00000400


	//   ....[1]....
        /*00d8*/ 	.word	0x0000bcf0


	//----- nvinfo : EIATTR_INDIRECT_BRANCH_TARGETS
	.align		4
.L_2698:
        /*00dc*/ 	.byte	0x04, 0x34
        /*00de*/ 	.short	(.L_2700 - .L_2699)


	//   ....[0]....
.L_2699:
        /*00e0*/ 	.word	.L_x_20153@srel
        /*00e4*/ 	.short	0x0
        /*00e6*/ 	.short	0x0
        /*00e8*/ 	.word	0x3
        /*00ec*/ 	.word	.L_x_20154@srel
        /*00f0*/ 	.word	.L_x_20155@srel
        /*00f4*/ 	.word	.L_x_20156@srel


	//----- nvinfo : EIATTR_MAX_THREADS
	.align		4
.L_2700:
        /*00f8*/ 	.byte	0x04, 0x05
        /*00fa*/ 	.short	(.L_2702 - .L_2701)
.L_2701:
        /*00fc*/ 	.word	0x00000080
        /*0100*/ 	.word	0x00000001
        /*0104*/ 	.word	0x00000001


	//----- nvinfo : EIATTR_CRS_STACK_SIZE
	.align		4
.L_2702:
        /*0108*/ 	.byte	0x04, 0x1e
        /*010a*/ 	.short	(.L_2704 - .L_2703)
.L_2703:
        /*010c*/ 	.word	0x00000000


	//----- nvinfo : EIATTR_CBANK_PARAM_SIZE
	.align		4
.L_2704:
        /*0110*/ 	.byte	0x03, 0x19
        /*0112*/ 	.short	0x00e8


	//----- nvinfo : EIATTR_PARAM_CBANK
	.align		4
        /*0114*/ 	.byte	0x04, 0x0a
        /*0116*/ 	.short	(.L_2706 - .L_2705)
	.align		4
.L_2705:
        /*0118*/ 	.word	index@(.nv.constant0._ZN10layer_norm13ln_fwd_kernelINS_13Kernel_traitsIf6__halfS2_S2_fjLj512ELj1ELj4ELj1ELj16ENS_18Kernel_traits_baseILj512EfS2_S2_S2_fjLj128EEEEELb1ELb1ELb0ELb1EEEvNS_9FwdParamsE)
        /*011c*/ 	.short	0x0380
        /*011e*/ 	.short	0x00e8


	//----- nvinfo : EIATTR_SW_WAR
	.align		4
.L_2706:
        /*0120*/ 	.byte	0x04, 0x36
        /*0122*/ 	.short	(.L_2708 - .L_2707)
.L_2707:
        /*0124*/ 	.word	0x00000008
.L_2708:


//--------------------- .nv.info._ZN10layer_norm13ln_fwd_kernelINS_13Kernel_traitsIf6__halfS2_S2_fjLj512ELj1ELj4ELj1ELj16ENS_18Kernel_traits_baseILj512EfS2_S2_S2_fjLj128EEEEELb1ELb1ELb1ELb0EEEvNS_9FwdParamsE --------------------------
	.section	.nv.info._ZN10layer_norm13ln_fwd_kernelINS_13Kernel_traitsIf6__halfS2_S2_fjLj512ELj1ELj4ELj1ELj16ENS_18Kernel_traits_baseILj512EfS2_S2_S2_fjLj128EEEEELb1ELb1ELb1ELb0EEEvNS_9FwdParamsE,"",@"SHT_CUDA_INFO"
	.sectionflags	@""
	.align	4


	//----- nvinfo : EIATTR_CUDA_API_VERSION
	.align		4
        /*0000*/ 	.byte	0x04, 0x37
        /*0002*/ 	.short	(.L_2710 - .L_2709)
.L_2709:
        /*0004*/ 	.word	0x00000082


	//----- nvinfo : EIATTR_KPARAM_INFO
	.align		4
.L_2710:
        /*0008*/ 	.byte	0x04, 0x17
        /*000a*/ 	.short	(.L_2712 - .L_2711)
.L_2711:
        /*000c*/ 	.word	0x00000000
        /*0010*/ 	.short	0x0000
        /*0012*/ 	.short	0x0000
        /*0014*/ 	.byte	0x00, 0xf0, 0xa1, 0x03


	//----- nvinfo : EIATTR_SPARSE_MMA_MASK
	.align		4
.L_2712:
        /*0018*/ 	.byte	0x03, 0x50
        /*001a*/ 	.short	0x0000


	//----- nvinfo : EIATTR_MAXREG_COUNT
	.align		4
        /*001c*/ 	.byte	0x03, 0x1b
        /*001e*/ 	.short	0x00ff


	//----- nvinfo : EIATTR_MERCURY_ISA_VERSION
	.align		4
        /*0020*/ 	.byte	0x03, 0x5f
        /*0022*/ 	.short	0x0101


	//----- nvinfo : EIATTR_COOP_GROUP_MASK_REGIDS
	.align		4
        /*0024*/ 	.byte	0x04, 0x29
        /*0026*/ 	.short	(.L_2714 - .L_2713)


	//   ....[0]....
.L_2713:
        /*0028*/ 	.word	0xffffffff


	//   ....[1]....
        /*002c*/ 	.word	0xffffffff


	//   ....[2]....
        /*0030*/ 	.word	0xffffffff


	//   ....[3]....
        /*0034*/ 	.word	0xffffffff


	//   ....[4]....
        /*0038*/ 	.word	0xffffffff


	//   ....[5]....
        /*003c*/ 	.word	0xffffffff


	//   ....[6]....
        /*0040*/ 	.word	0xffffffff


	//   ....[7]....
        /*0044*/ 	.word	0xffffffff


	//   ....[8]....
        /*0048*/ 	.word	0xffffffff


	//   ....[9]....
        /*004c*/ 	.word	0xffffffff


	//   ....[10]....
        /*0050*/ 	.word	0x05000066


	//   ....[11]....
        /*0054*/ 	.word	0x05000066


	//   ....[12]....
        /*0058*/ 	.word	0x05000066


	//   ....[13]....
        /*005c*/ 	.word	0x05000066


	//   ....[14]....
        /*0060*/ 	.word	0x05000066


	//   ....[15]....
        /*0064*/ 	.word	0x05000066


	//   ....[16]....
        /*0068*/ 	.word	0x05000066


	//   ....[17]....
        /*006c*/ 	.word	0x05000066


	//   ....[18]....
        /*0070*/ 	.word	0x05000066


	//   ....[19]....
        /*0074*/ 	.word	0x05000066


	//----- nvinfo : EIATTR_COOP_GROUP_INSTR_OFFSETS
	.align		4
.L_2714:
        /*0078*/ 	.byte	0x04, 0x28
        /*007a*/ 	.short	(.L_2716 - .L_2715)


	//   ....[0]....
.L_2715:
        /*007c*/ 	.word	0x0000c610


	//   ....[1]....
        /*0080*/ 	.word	0x0000c640


	//   ....[2]....
        /*0084*/ 	.word	0x0000c660


	//   ....[3]....
        /*0088*/ 	.word	0x0000c680


	//   ....[4]....
        /*008c*/ 	.word	0x0000c6a0


	//   ....[5]....
        /*0090*/ 	.word	0x0000c8e0


	//   ....[6]....
        /*0094*/ 	.word	0x0000c900


	//   ....[7]....
        /*0098*/ 	.word	0x0000c920


	//   ....[8]....
        /*009c*/ 	.word	0x0000c940


	//   ....[9]....
        /*00a0*/ 	.word	0x0000c960


	//   ....[10]....
        /*00a4*/ 	.word	0x0000cfd0


	//   ....[11]....
        /*00a8*/ 	.word	0x0000d080


	//   ....[12]....
        /*00ac*/ 	.word	0x0000d0f0


	//   ....[13]....
        /*00b0*/ 	.word	0x0000d160


	//   ....[14]....
        /*00b4*/ 	.word	0x0000d1d0


	//   ....[15]....
        /*00b8*/ 	.word	0x0000d450


	//   ....[16]....
        /*00bc*/ 	.word	0x0000d4c0


	//   ....[17]....
        /*00c0*/ 	.word	0x0000d530


	//   ....[18]....
        /*00c4*/ 	.word	0x0000d5a0


	//   ....[19]....
        /*00c8*/ 	.word	0x0000d610


	//----- nvinfo : EIATTR_VRC_CTA_INIT_COUNT
	.align		4
.L_2716:
        /*00cc*/ 	.byte	0x02, 0x4a
	.zero		1
	.zero		1


	//----- nvinfo : EIATTR_EXIT_INSTR_OFFSETS
	.align		4
        /*00d0*/ 	.byte	0x04, 0x1c
        /*00d2*/ 	.short	(.L_2718 - .L_2717)


	//   ....[0]....
.L_2717:
        /*00d4*/ 	.word	0x00000750


	//   ....[1]....
        /*00d8*/ 	.word	0x0000cf60


	//----- nvinfo : EIATTR_MAX_THREADS
	.align		4
.L_2718:
        /*00dc*/ 	.byte	0x04, 0x05
        /*00de*/ 	.short	(.L_2720 - .L_2719)
.L_2719:
        /*00e0*/ 	.word	0x00000080
        /*00e4*/ 	.word	0x00000001
        /*00e8*/ 	.word	0x00000001


	//----- nvinfo : EIATTR_CRS_STACK_SIZE
	.align		4
.L_2720:
        /*00ec*/ 	.byte	0x04, 0x1e
        /*00ee*/ 	.short	(.L_2722 - .L_2721)
.L_2721:
        /*00f0*/ 	.word	0x00000000


	//----- nvinfo : EIATTR_CBANK_PARAM_SIZE
	.align		4
.L_2722:
        /*00f4*/ 	.byte	0x03, 0x19
        /*00f6*/ 	.short	0x00e8


	//----- nvinfo : EIATTR_PARAM_CBANK
	.align		4
        /*00f8*/ 	.byte	0x04, 0x0a
        /*00fa*/ 	.short	(.L_2724 - .L_2723)
	.align		4
.L_2723:
        /*00fc*/ 	.word	index@(.nv.constant0._ZN10layer_norm13ln_fwd_kernelINS_13Kernel_traitsIf6__halfS2_S2_fjLj512ELj1ELj4ELj1ELj16ENS_18Kernel_traits_baseILj512EfS2_S2_S2_fjLj128EEEEELb1ELb1ELb1ELb0EEEvNS_9FwdParamsE)
        /*0100*/ 	.short	0x0380
        /*0102*/ 	.short	0x00e8


	//----- nvinfo : EIATTR_SW_WAR
	.align		4
.L_2724:
        /*0104*/ 	.byte	0x04, 0x36
        /*0106*/ 	.short	(.L_2726 - .L_2725)
.L_2725:
        /*0108*/ 	.word	0x00000008
.L_2726:


//--------------------- .nv.info._ZN10layer_norm13ln_fwd_kernelINS_13Kernel_traitsIf6__halfS2_S2_fjLj512ELj1ELj4ELj1ELj16ENS_18Kernel_traits_baseILj512EfS2_S2_S2_fjLj128EEEEELb1ELb1ELb1ELb1EEEvNS_9FwdParamsE --------------------------
	.section	.nv.info._ZN10layer_norm13ln_fwd_kernelINS_13Kernel_traitsIf6__halfS2_S2_fjLj512ELj1ELj4ELj1ELj16ENS_18Kernel_traits_baseILj512EfS2_S2_S2_fjLj128EEEEELb1ELb1ELb1ELb1EEEvNS_9FwdParamsE,"",@"SHT_CUDA_INFO"
	.sectionflags	@""
	.align	4


	//----- nvinfo : EIATTR_CUDA_API_VERSION
	.align		4
        /*0000*/ 	.byte	0x04, 0x37
        /*0002*/ 	.short	(.L_2728 - .L_2727)
.L_2727:
        /*0004*/ 	.word	0x00000082


	//----- nvinfo : EIATTR_KPARAM_INFO
	.align		4
.L_2728:
        /*0008*/ 	.byte	0x04, 0x17
        /*000a*/ 	.short	(.L_2730 - .L_2729)
.L_2729:
        /*000c*/ 	.word	0x00000000
        /*0010*/ 	.short	0x0000
        /*0012*/ 	.short	0x0000
        /*0014*/ 	.byte	0x00, 0xf0, 0xa1, 0x03


	//----- nvinfo : EIATTR_SPARSE_MMA_MASK
	.align		4
.L_2730:
        /*0018*/ 	.byte	0x03, 0x50
        /*001a*/ 	.short	0x0000


	//----- nvinfo : EIATTR_MAXREG_COUNT
	.align		4
        /*001c*/ 	.byte	0x03, 0x1b
        /*001e*/ 	.short	0x00ff


	//----- nvinfo : EIATTR_MERCURY_ISA_VERSION
	.align		4
        /*0020*/ 	.byte	0x03, 0x5f
        /*0022*/ 	.short	0x0101


	//----- nvinfo : EIATTR_COOP_GROUP_MASK_REGIDS
	.align		4
        /*0024*/ 	.byte	0x04, 0x29
        /*0026*/ 	.short	(.L_2732 - .L_2731)


	//   ....[0]....
.L_2731:
        /*0028*/ 	.word	0xffffffff


	//   ....[1]....
        /*002c*/ 	.word	0xffffffff


	//   ....[2]....
        /*0030*/ 	.word	0xffffffff


	//   ....[3]....
        /*0034*/ 	.word	0xffffffff


	//   ....[4]....
        /*0038*/ 	.word	0xffffffff


	//   ....[5]....
        /*003c*/ 	.word	0xffffffff


	//   ....[6]....
        /*0040*/ 	.word	0xffffffff


	//   ....[7]....
        /*0044*/ 	.word	0xffffffff


	//   ....[8]....
        /*0048*/ 	.word	0xffffffff


	//   ....[9]....
        /*004c*/ 	.word	0xffffffff


	//   ....[10]....
        /*0050*/ 	.word	0x05000051


	//   ....[11]....
        /*0054*/ 	.word	0x05000051


	//   ....[12]....
        /*0058*/ 	.word	0x05000051


	//   ....[13]....
        /*005c*/ 	.word	0x05000051


	//   ....[14]....
        /*0060*/ 	.word	0x05000051


	//   ....[15]....
        /*0064*/ 	.word	0x05000051


	//   ....[16]....
        /*0068*/ 	.word	0x05000051


	//   ....[17]....
        /*006c*/ 	.word	0x05000051


	//   ....[18]....
        /*0070*/ 	.word	0x05000051


	//   ....[19]....
        /*0074*/ 	.word	0x05000051


	//----- nvinfo : EIATTR_COOP_GROUP_INSTR_OFFSETS
	.align		4
.L_2732:
        /*0078*/ 	.byte	0x04, 0x28
        /*007a*/ 	.short	(.L_2734 - .L_2733)


	//   ....[0]....
.L_2733:
        /*007c*/ 	.word	0x0000c660


	//   ....[1]....
        /*0080*/ 	.word	0x0000c690


	//   ....[2]....
        /*0084*/ 	.word	0x0000c6b0


	//   ....[3]....
        /*0088*/ 	.word	0x0000c6d0


	//   ....[4]....
        /*008c*/ 	.word	0x0000c6f0


	//   ....[5]....
        /*0090*/ 	.word	0x0000c920


	//   ....[6]....
        /*0094*/ 	.word	0x0000c940


	//   ....[7]....
        /*0098*/ 	.word	0x0000c960


	//   ....[8]....
        /*009c*/ 	.word	0x0000c980


	//   ....[9]....
        /*00a0*/ 	.word	0x0000c9a0


	//   ....[10]....
        /*00a4*/ 	.word	0x0000cfb0


	//   ....[11]....
        /*00a8*/ 	.word	0x0000d060


	//   ....[12]....
        /*00ac*/ 	.word	0x0000d0d0


	//   ....[13]....
        /*00b0*/ 	.word	0x0000d140


	//   ....[14]....
        /*00b4*/ 	.word	0x0000d1b0


	//   ....[15]....
        /*00b8*/ 	.word	0x0000d430


	//   ....[16]....
        /*00bc*/ 	.word	0x0000d4a0


	//   ....[17]....
        /*00c0*/ 	.word	0x0000d510


	//   ....[18]....
        /*00c4*/ 	.word	0x0000d580


	//   ....[19]....
        /*00c8*/ 	.word	0x0000d5f0


	//----- nvinfo : EIATTR_VRC_CTA_INIT_COUNT
	.align		4
.L_2734:
        /*00cc*/ 	.byte	0x02, 0x4a
	.zero		1
	.zero		1


	//----- nvinfo : EIATTR_EXIT_INSTR_OFFSETS
	.align		4
        /*00d0*/ 	.byte	0x04, 0x1c
        /*00d2*/ 	.short	(.L_2736 - .L_2735)


	//   ....[0]....
.L_2735:
        /*00d4*/ 	.word	0x000003a0


	//   ....[1]....
        /*00d8*/ 	.word	0x0000cf50


	//----- nvinfo : EIATTR_MAX_THREADS
	.align		4
.L_2736:
        /*00dc*/ 	.byte	0x04, 0x05
        /*00de*/ 	.short	(.L_2738 - .L_2737)
.L_2737:
        /*00e0*/ 	.word	0x00000080
        /*00e4*/ 	.word	0x00000001
        /*00e8*/ 	.word	0x00000001


	//----- nvinfo : EIATTR_CRS_STACK_SIZE
	.align		4
.L_2738:
        /*00ec*/ 	.byte	0x04, 0x1e
        /*00ee*/ 	.short	(.L_2740 - .L_2739)
.L_2739:
        /*00f0*/ 	.word	0x00000000


	//----- nvinfo : EIATTR_CBANK_PARAM_SIZE
	.align		4
.L_2740:
        /*00f4*/ 	.byte	0x03, 0x19
        /*00f6*/ 	.short	0x00e8


	//----- nvinfo : EIATTR_PARAM_CBANK
	.align		4
        /*00f8*/ 	.byte	0x04, 0x0a
        /*00fa*/ 	.short	(.L_2742 - .L_2741)
	.align		4
.L_2741:
        /*00fc*/ 	.word	index@(.nv.constant0._ZN10layer_norm13ln_fwd_kernelINS_13Kernel_traitsIf6__halfS2_S2_fjLj512ELj1ELj4ELj1ELj16ENS_18Kernel_traits_baseILj512EfS2_S2_S2_fjLj128EEEEELb1ELb1ELb1ELb1EEEvNS_9FwdParamsE)
        /*0100*/ 	.short	0x0380
        /*0102*/ 	.short	0x00e8


	//----- nvinfo : EIATTR_SW_WAR
	.align		4
.L_2742:
        /*0104*/ 	.byte	0x04, 0x36
        /*0106*/ 	.short	(.L_2744 - .L_2743)
.L_2743:
        /*0108*/ 	.word	0x00000008
.L_2744:


//--------------------- .nv.info._ZN10layer_norm13ln_fwd_kernelINS_13Kernel_traitsI6__halfS2_fS2_fjLj512ELj1ELj4ELj1ELj16ENS_18Kernel_traits_baseILj512ES2_S2_fS2_fjLj128EEEEELb0ELb0ELb0ELb0EEEvNS_9FwdParamsE --------------------------
	.section	.nv.info._ZN10layer_norm13ln_fwd_kernelINS_13Kernel_traitsI6__halfS2_fS2_fjLj512ELj1ELj4ELj1ELj16ENS_18Kernel_traits_baseILj512ES2_S2_fS2_fjLj128EEEEELb0ELb0ELb0ELb0EEEvNS_9FwdParamsE,"",@"SHT_CUDA_INFO"
	.sectionflags	@""
	.align	4


	//----- nvinfo : EIATTR_CUDA_API_VERSION
	.align		4
        /*0000*/ 	.byte	0x04, 0x37
        /*0002*/ 	.short	(.L_2746 - .L_2745)
.L_2745:
        /*0004*/ 	.word	0x00000082


	//----- nvinfo : EIATTR_KPARAM_INFO
	.align		4
.L_2746:
        /*0008*/ 	.byte	0x04, 0x17
        /*000a*/ 	.short	(.L_2748 - .L_2747)
.L_2747:
        /*000c*/ 	.word	0x00000000
        /*0010*/ 	.short	0x0000
        /*0012*/ 	.short	0x0000
        /*0014*/ 	.byte	0x00, 0xf0, 0xa1, 0x03


	//----- nvinfo : EIATTR_SPARSE_MMA_MASK
	.align		4
.L_2748:
        /*0018*/ 	.byte	0x03, 0x50
        /*001a*/ 	.short	0x0000


	//----- nvinfo : EIATTR_MAXREG_COUNT
	.align		4
        /*001c*/ 	.byte	0x03, 0x1b
        /*001e*/ 	.short	0x00ff


	//----- nvinfo : EIATTR_MERCURY_ISA_VERSION
	.align		4
        /*0020*/ 	.byte	0x03, 0x5f
        /*0022*/ 	.short	0x0101


	//----- nvinfo : EIATTR_COOP_GROUP_MASK_REGIDS
	.align		4
        /*0024*/ 	.byte	0x04, 0x29
        /*0026*/ 	.short	(.L_2750 - .L_2749)


	//   ....[0]....
.L_2749:
        /*0028*/ 	.word	0xffffffff


	//   ....[1]....
        /*002c*/ 	.word	0xffffffff


	//   ....[2]....
        /*0030*/ 	.word	0xffffffff


	//   ....[3]....
        /*0034*/ 	.word	0xffffffff


	//   ....[4]....
        /*0038*/ 	.word	0xffffffff


	//   ....[5]....
        /*003c*/ 	.word	0xffffffff


	//   ....[6]....
        /*0040*/ 	.word	0xffffffff


	//   ....[7]....
        /*0044*/ 	.word	0xffffffff


	//   ....[8]....
        /*0048*/ 	.word	0xffffffff


	//   ....[9]....
        /*004c*/ 	.word	0xffffffff


	//   ....[10]....
        /*0050*/ 	.word	0x0500002d


	//   ....[11]....
        /*0054*/ 	.word	0x0500002d


	//   ....[12]....
        /*0058*/ 	.word	0x0500002d


	//   ....[13]....
        /*005c*/ 	.word	0x0500002d


	//   ....[14]....
        /*0060*/ 	.word	0x0500002d


	//   ....[15]....
        /*0064*/ 	.word	0x0500002d


	//   ....[16]....
        /*0068*/ 	.word	0x0500002d


	//   ....[17]....
        /*006c*/ 	.word	0x0500002d


	//   ....[18]....
        /*0070*/ 	.word	0x0500002d


	//   ....[19]....
        /*0074*/ 	.word	0x0500002d


	//----- nvinfo : EIATTR_COOP_GROUP_INSTR_OFFSETS
	.align		4
.L_2750:
        /*0078*/ 	.byte	0x04, 0x28
        /*007a*/ 	.short	(.L_2752 - .L_2751)


	//   ....[0]....
.L_2751:
        /*007c*/ 	.word	0x00000c80


	//   ....[1]....
        /*0080*/ 	.word	0x00000cb0


	//   ....[2]....
        /*0084*/ 	.word	0x00000cd0


	//   ....[3]....
        /*0088*/ 	.word	0x00000cf0


	//   ....[4]....
        /*008c*/ 	.word	0x00000d10


	//   ....[5]....
        /*0090*/ 	.word	0x00000f50


	//   ....[6]....
        /*0094*/ 	.word	0x00000f70


	//   ....[7]....
        /*0098*/ 	.word	0x00000f90


	//   ....[8]....
        /*009c*/ 	.word	0x00000fb0


	//   ....[9]....
        /*00a0*/ 	.word	0x00000fd0


	//   ....[10]....
        /*00a4*/ 	.word	0x000017b0


	//   ....[11]....
        /*00a8*/ 	.word	0x00001860


	//   ....[12]....
        /*00ac*/ 	.word	0x000018d0


	//   ....[13]....
        /*00b0*/ 	.word	0x00001940


	//   ....[14]....
        /*00b4*/ 	.word	0x000019b0


	//   ....[15]....
        /*00b8*/ 	.word	0x00001c40


	//   ....[16]....
        /*00bc*/ 	.word	0x00001cb0


	//   ....[17]....
        /*00c0*/ 	.word	0x00001d20


	//   ....[18]....
        /*00c4*/ 	.word	0x00001d90


	//   ....[19]....
        /*00c8*/ 	.word	0x00001e00


	//----- nvinfo : EIATTR_VRC_CTA_INIT_COUNT
	.align		4
.L_2752:
        /*00cc*/ 	.byte	0x02, 0x4a
	.zero		1
	.zero		1


	//----- nvinfo : EIATTR_EXIT_INSTR_OFFSETS
	.align		4
        /*00d0*/ 	.byte	0x04, 0x1c
        /*00d2*/ 	.short	(.L_2754 - .L_2753)


	//   ....[0]....
.L_2753:
        /*00d4*/ 	.word	0x00000390


	//   ....[1]....
        /*00d8*/ 	.word	0x00001740


	//----- nvinfo : EIATTR_MAX_THREADS
	.align		4
.L_2754:
        /*00dc*/ 	.byte	0x04, 0x05
        /*00de*/ 	.short	(.L_2756 - .L_2755)
.L_2755:
        /*00e0*/ 	.word	0x00000080
        /*00e4*/ 	.word	0x00000001
        /*00e8*/ 	.word	0x00000001


	//----- nvinfo : EIATTR_CRS_STACK_SIZE
	.align		4
.L_2756:
        /*00ec*/ 	.byte	0x04, 0x1e
        /*00ee*/ 	.short	(.L_2758 - .L_2757)
.L_2757:
        /*00f0*/ 	.word	0x00000000


	//----- nvinfo : EIATTR_CBANK_PARAM_SIZE
	.align		4
.L_2758:
        /*00f4*/ 	.byte	0x03, 0x19
        /*00f6*/ 	.short	0x00e8


	//----- nvinfo : EIATTR_PARAM_CBANK
	.align		4
        /*00f8*/ 	.byte	0x04, 0x0a
        /*00fa*/ 	.short	(.L_2760 - .L_2759)
	.align		4
.L_2759:
        /*00fc*/ 	.word	index@(.nv.constant0._ZN10layer_norm13ln_fwd_kernelINS_13Kernel_traitsI6__halfS2_fS2_fjLj512ELj1ELj4ELj1ELj16ENS_18Kernel_traits_baseILj512ES2_S2_fS2_fjLj128EEEEELb0ELb0ELb0ELb0EEEvNS_9FwdParamsE)
        /*0100*/ 	.short	0x0380
        /*0102*/ 	.short	0x00e8


	//----- nvinfo : EIATTR_SW_WAR
	.align		4
.L_2760:
        /*0104*/ 	.byte	0x04, 0x36
        /*0106*/ 	.short	(.L_2762 - .L_2761)
.L_2761:
        /*0108*/ 	.word	0x00000008
.L_2762:


//--------------------- .nv.info._ZN10layer_norm13ln_fwd_kernelINS_13Kernel_traitsI6__halfS2_fS2_fjLj512ELj1ELj4ELj1ELj16ENS_18Kernel_traits_baseILj512ES2_S2_fS2_fjLj128EEEEELb0ELb0ELb0ELb1EEEvNS_9FwdParamsE --------------------------
	.section	.nv.info._ZN10layer_norm13ln_fwd_kernelINS_13Kernel_traitsI6__halfS2_fS2_fjLj512ELj1ELj4ELj1ELj16ENS_18Kernel_traits_baseILj512ES2_S2_fS2_fjLj128EEEEELb0ELb0ELb0ELb1EEEvNS_9FwdParamsE,"",@"SHT_CUDA_INFO"
	.sectionflags	@""
	.align	4


	//----- nvinfo : EIATTR_CUDA_API_VERSION
	.align		4
        /*0000*/ 	.byte	0x04, 0x37
        /*0002*/ 	.short	(.L_2764 - .L_2763)
.L_2763:
        /*0004*/ 	.word	0x00000082


	//----- nvinfo : EIATTR_KPARAM_INFO
	.align		4
.L_2764:
        /*0008*/ 	.byte	0x04, 0x17
        /*000a*/ 	.short	(.L_2766 - .L_2765)
.L_2765:
        /*000c*/ 	.word	0x00000000
        /*0010*/ 	.short	0x0000
        /*0012*/ 	.short	0x0000
        /*0014*/ 	.byte	0x00, 0xf0, 0xa1, 0x03


	//----- nvinfo : EIATTR_SPARSE_MMA_MASK
	.align		4
.L_2766:
        /*0018*/ 	.byte	0x03, 0x50
        /*001a*/ 	.short	0x0000


	//----- nvinfo : EIATTR_MAXREG_COUNT
	.align		4
        /*001c*/ 	.byte	0x03, 0x1b
        /*001e*/ 	.short	0x00ff


	//----- nvinfo : EIATTR_MERCURY_ISA_VERSION
	.align		4
        /*0020*/ 	.byte	0x03, 0x5f
        /*0022*/ 	.short	0x0101


	//----- nvinfo : EIATTR_COOP_GROUP_MASK_REGIDS
	.align		4
        /*0024*/ 	.byte	0x04, 0x29
        /*0026*/ 	.short	(.L_2768 - .L_2767)


	//   ....[0]....
.L_2767:
        /*0028*/ 	.word	0xffffffff


	//   ....[1]....
        /*002c*/ 	.word	0xffffffff


	//   ....[2]....
        /*0030*/ 	.word	0xffffffff


	//   ....[3]....
        /*0034*/ 	.word	0xffffffff


	//   ....[4]....
        /*0038*/ 	.word	0xffffffff


	//   ....[5]....
        /*003c*/ 	.word	0xffffffff


	//   ....[6]....
        /*0040*/ 	.word	0xffffffff


	//   ....[7]....
        /*0044*/ 	.word	0xffffffff


	//   ....[8]....
        /*0048*/ 	.word	0xffffffff


	//   ....[9]....
        /*004c*/ 	.word	0xffffffff


	//   ....[10]....
        /*0050*/ 	.word	0xffffffff


	//   ....[11]....
        /*0054*/ 	.word	0xffffffff


	//   ....[12]....
        /*0058*/ 	.word	0xffffffff


	//   ....[13]....
        /*005c*/ 	.word	0xffffffff


	//   ....[14]....
        /*0060*/ 	.word	0xffffffff


	//   ....[15]....
        /*0064*/ 	.word	0xffffffff


	//   ....[16]....
        /*0068*/ 	.word	0xffffffff


	//   ....[17]....
        /*006c*/ 	.word	0xffffffff


	//   ....[18]....
        /*0070*/ 	.word	0xffffffff


	//   ....[19]....
        /*0074*/ 	.word	0xffffffff


	//   ....[20]....
        /*0078*/ 	.word	0x05000014


	//   ....[21]....
        /*007c*/ 	.word	0x05000014


	//   ....[22]....
        /*0080*/ 	.word	0x05000014


	//   ....[23]....
        /*0084*/ 	.word	0x05000014


	//   ....[24]....
        /*0088*/ 	.word	0x05000014


	//   ....[25]....
        /*008c*/ 	.word	0x05000014


	//   ....[26]....
        /*0090*/ 	.word	0x05000014


	//   ....[27]....
        /*0094*/ 	.word	0x05000014


	//   ....[28]....
        /*0098*/ 	.word	0x05000014


	//   ....[29]....
        /*009c*/ 	.word	0x05000014


	//   ....[30]....
        /*00a0*/ 	.word	0x05000014


	//   ....[31]....
        /*00a4*/ 	.word	0x05000014


	//   ....[32]....
        /*00a8*/ 	.word	0x05000014


	//   ....[33]....
        /*00ac*/ 	.word	0x05000014


	//   ....[34]....
        /*00b0*/ 	.word	0x05000014


	//   ....[35]....
        /*00b4*/ 	.word	0x05000014


	//   ....[36]....
        /*00b8*/ 	.word	0x05000014


	//   ....[37]....
        /*00bc*/ 	.word	0x05000014


	//   ....[38]....
        /*00c0*/ 	.word	0x05000014


	//   ....[39]....
        /*00c4*/ 	.word	0x05000014


	//----- nvinfo : EIATTR_COOP_GROUP_INSTR_OFFSETS
	.align		4
.L_2768:
        /*00c8*/ 	.byte	0x04, 0x28
        /*00ca*/ 	.short	(.L_2770 - .L_2769)


	//   ....[0]....
.L_2769:
        /*00cc*/ 	.word	0x00000b70


	//   ....[1]....
        /*00d0*/ 	.word	0x00000ba0


	//   ....[2]....
        /*00d4*/ 	.word	0x00000bc0


	//   ....[3]....
        /*00d8*/ 	.word	0x00000be0


	//   ....[4]....
        /*00dc*/ 	.word	0x00000c00


	//   ....[5]....
        /*00e0*/ 	.word	0x00000e30


	//   ....[6]....
        /*00e4*/ 	.word	0x00000e50


	//   ....[7]....
        /*00e8*/ 	.word	0x00000e70


	//   ....[8]....
        /*00ec*/ 	.word	0x00000e90


	//   ....[9]....
        /*00f0*/ 	.word	0x00000eb0


	//   ....[10]....
        /*00f4*/ 	.word	0x00001dd0


	//   ....[11]....
        /*00f8*/ 	.word	0x00001e00


	//   ....[12]....
        /*00fc*/ 	.word	0x00001e20


	//   ....[13]....
        /*0100*/ 	.word	0x00001e40


	//   ....[14]....
        /*0104*/ 	.word	0x00001e60


	//   ....[15]....
        /*0108*/ 	.word	0x00002090


	//   ....[16]....
        /*010c*/ 	.word	0x000020b0


	//   ....[17]....
        /*0110*/ 	.word	0x000020d0


	//   ....[18]....
        /*0114*/ 	.word	0x000020f0


	//   ....[19]....
        /*0118*/ 	.word	0x00002110


	//   ....[20]....
        /*011c*/ 	.word	0x00002670


	//   ....[21]....
        /*0120*/ 	.word	0x00002700


	//   ....[22]....
        /*0124*/ 	.word	0x00002760


	//   ....[23]....
        /*0128*/ 	.word	0x000027c0


	//   ....[24]....
        /*012c*/ 	.word	0x00002820


	//   ....[25]....
        /*0130*/ 	.word	0x00002a90


	//   ....[26]....
        /*0134*/ 	.word	0x00002af0


	//   ....[27]....
        /*0138*/ 	.word	0x00002b50


	//   ....[28]....
        /*013c*/ 	.word	0x00002bb0


	//   ....[29]....
        /*0140*/ 	.word	0x00002c10


	//   ....[30]....
        /*0144*/ 	.word	0x00002c90


	//   ....[31]....
        /*0148*/ 	.word	0x00002d20


	//   ....[32]....
        /*014c*/ 	.word	0x00002d80


	//   ....[33]....
        /*0150*/ 	.word	0x00002de0


	//   ....[34]....
        /*0154*/ 	.word	0x00002e40


	//   ....[35]....
        /*0158*/ 	.word	0x000030b0


	//   ....[36]....
        /*015c*/ 	.word	0x00003110


	//   ....[37]....
        /*0160*/ 	.word	0x00003170


	//   ....[38]....
        /*0164*/ 	.word	0x000031d0


	//   ....[39]....
        /*0168*/ 	.word	0x00003230


	//----- nvinfo : EIATTR_VRC_CTA_INIT_COUNT
	.align		4
.L_2770:
        /*016c*/ 	.byte	0x02, 0x4a
	.zero		1
	.zero		1


	//----- nvinfo : EIATTR_EXIT_INSTR_OFFSETS
	.align		4
        /*0170*/ 	.byte	0x04, 0x1c
        /*0172*/ 	.short	(.L_2772 - .L_2771)


	//   ....[0]....
.L_2771:
        /*0174*/ 	.word	0x00000150


	//   ....[1]....
        /*0178*/ 	.word	0x000013c0


	//   ....[2]....
        /*017c*/ 	.word	0x00002610


	//----- nvinfo : EIATTR_MAX_THREADS
	.align		4
.L_2772:
        /*0180*/ 	.byte	0x04, 0x05
        /*0182*/ 	.short	(.L_2774 - .L_2773)
.L_2773:
        /*0184*/ 	.word	0x00000080
        /*0188*/ 	.word	0x00000001
        /*018c*/ 	.word	0x00000001


	//----- nvinfo : EIATTR_CRS_STACK_SIZE
	.align		4
.L_2774:
        /*0190*/ 	.byte	0x04, 0x1e
        /*0192*/ 	.short	(.L_2776 - .L_2775)
.L_2775:
        /*0194*/ 	.word	0x00000000


	//----- nvinfo : EIATTR_CBANK_PARAM_SIZE
	.align		4
.L_2776:
        /*0198*/ 	.byte	0x03, 0x19
        /*019a*/ 	.short	0x00e8


	//----- nvinfo : EIATTR_PARAM_CBANK
	.align		4
        /*019c*/ 	.byte	0x04, 0x0a
        /*019e*/ 	.short	(.L_2778 - .L_2777)
	.align		4
.L_2777:
        /*01a0*/ 	.word	index@(.nv.constant0._ZN10layer_norm13ln_fwd_kernelINS_13Kernel_traitsI6__halfS2_fS2_fjLj512ELj1ELj4ELj1ELj16ENS_18Kernel_traits_baseILj512ES2_S2_fS2_fjLj128EEEEELb0ELb0ELb0ELb1EEEvNS_9FwdParamsE)
        /*01a4*/ 	.short	0x0380
        /*01a6*/ 	.short	0x00e8


	//----- nvinfo : EIATTR_SW_WAR
	.align		4
.L_2778:
        /*01a8*/ 	.byte	0x04, 0x36
        /*01aa*/ 	.short	(.L_2780 - .L_2779)
.L_2779:
        /*01ac*/ 	.word	0x00000008
.L_2780:


//--------------------- .nv.info._ZN10layer_norm13ln_fwd_kernelINS_13Kernel_traitsI6__halfS2_fS2_fjLj512ELj1ELj4ELj1ELj16ENS_18Kernel_traits_baseILj512ES2_S2_fS2_fjLj128EEEEELb0ELb0ELb1ELb0EEEvNS_9FwdParamsE --------------------------
	.section	.nv.info._ZN10layer_norm13ln_fwd_kernelINS_13Kernel_traitsI6__halfS2_fS2_fjLj512ELj1ELj4ELj1ELj16ENS_18Kernel_traits_baseILj512ES2_S2_fS2_fjLj128EEEEELb0ELb0ELb1ELb0EEEvNS_9FwdParamsE,"",@"SHT_CUDA_INFO"
	.sectionflags	@""
	.align	4


	//----- nvinfo : EIATTR_CUDA_API_VERSION
	.align		4
        /*0000*/ 	.byte	0x04, 0x37
        /*0002*/ 	.short	(.L_2782 - .L_2781)
.L_2781:
        /*0004*/ 	.word	0x00000082


	//----- nvinfo : EIATTR_KPARAM_INFO
	.align		4
.L_2782:
        /*0008*/ 	.byte	0x04, 0x17
        /*000a*/ 	.short	(.L_2784 - .L_2783)
.L_2783:
        /*000c*/ 	.word	0x00000000
        /*0010*/ 	.short	0x0000
        /*0012*/ 	.short	0x0000
        /*0014*/ 	.byte	0x00, 0xf0, 0xa1, 0x03


	//----- nvinfo : EIATTR_SPARSE_MMA_MASK
	.align		4
.L_2784:
        /*0018*/ 	.byte	0x03, 0x50
        /*001a*/ 	.short	0x0000


	//----- nvinfo : EIATTR_MAXREG_COUNT
	.align		4
        /*001c*/ 	.byte	0x03, 0x1b
        /*001e*/ 	.short	0x00ff


	//----- nvinfo : EIATTR_MERCURY_ISA_VERSION
	.align		4
        /*0020*/ 	.byte	0x03, 0x5f
        /*0022*/ 	.short	0x0101


	//----- nvinfo : EIATTR_COOP_GROUP_MASK_REGIDS
	.align		4
        /*0024*/ 	.byte	0x04, 0x29
        /*0026*/ 	.short	(.L_2786 - .L_2785)


	//   ....[0]....
.L_2785:
        /*0028*/ 	.word	0xffffffff


	//   ....[1]....
        /*002c*/ 	.word	0xffffffff


	//   ....[2]....
        /*0030*/ 	.word	0xffffffff


	//   ....[3]....
        /*0034*/ 	.word	0xffffffff


	//   ....[4]....
        /*0038*/ 	.word	0xffffffff


	//   ....[5]....
        /*003c*/ 	.word	0xffffffff


	//   ....[6]....
        /*0040*/ 	.word	0xffffffff


	//   ....[7]....
        /*0044*/ 	.word	0xffffffff


	//   ....[8]....
        /*0048*/ 	.word	0xffffffff


	//   ....[9]....
        /*004c*/ 	.word	0xffffffff


	//   ....[10]....
        /*0050*/ 	.word	0x0500002e


	//   ....[11]....
        /*0054*/ 	.word	0x0500002e


	//   ....[12]....
        /*0058*/ 	.word	0x0500002e


	//   ....[13]....
        /*005c*/ 	.word	0x0500002e


	//   ....[14]....
        /*0060*/ 	.word	0x0500002e


	//   ....[15]....
        /*0064*/ 	.word	0x0500002e


	//   ....[16]....
        /*0068*/ 	.word	0x0500002e


	//   ....[17]....
        /*006c*/ 	.word	0x0500002e


	//   ....[18]....
        /*0070*/ 	.word	0x0500002e


	//   ....[19]....
        /*0074*/ 	.word	0x0500002e


	//----- nvinfo : EIATTR_COOP_GROUP_INSTR_OFFSETS
	.align		4
.L_2786:
        /*0078*/ 	.byte	0x04, 0x28
        /*007a*/ 	.short	(.L_2788 - .L_2787)


	//   ....[0]....
.L_2787:
        /*007c*/ 	.word	0x00000fe0


	//   ....[1]....
        /*0080*/ 	.word	0x00001010


	//   ....[2]....
        /*0084*/ 	.word	0x00001030


	//   ....[3]....
        /*0088*/ 	.word	0x00001050


	//   ....[4]....
        /*008c*/ 	.word	0x00001070


	//   ....[5]....
        /*0090*/ 	.word	0x000012b0


	//   ....[6]....
        /*0094*/ 	.word	0x000012d0


	//   ....[7]....
        /*0098*/ 	.word	0x000012f0


	//   ....[8]....
        /*009c*/ 	.word	0x00001310


	//   ....[9]....
        /*00a0*/ 	.word	0x00001330


	//   ....[10]....
        /*00a4*/ 	.word	0x00001b80


	//   ....[11]....
        /*00a8*/ 	.word	0x00001c20


	//   ....[12]....
        /*00ac*/ 	.word	0x00001c80


	//   ....[13]....
        /*00b0*/ 	.word	0x00001ce0


	//   ....[14]....
        /*00b4*/ 	.word	0x00001d30


	//   ....[15]....
        /*00b8*/ 	.word	0x00001fc0


	//   ....[16]....
        /*00bc*/ 	.word	0x00002020


	//   ....[17]....
        /*00c0*/ 	.word	0x00002080


	//   ....[18]....
        /*00c4*/ 	.word	0x000020e0


	//   ....[19]....
        /*00c8*/ 	.word	0x00002140


	//----- nvinfo : EIATTR_VRC_CTA_INIT_COUNT
	.align		4
.L_2788:
        /*00cc*/ 	.byte	0x02, 0x4a
	.zero		1
	.zero		1


	//----- nvinfo : EIATTR_EXIT_INSTR_OFFSETS
	.align		4
        /*00d0*/ 	.byte	0x04, 0x1c
        /*00d2*/ 	.short	(.L_2790 - .L_2789)


	//   ....[0]....
.L_2789:
        /*00d4*/ 	.word	0x00000390


	//   ....[1]....
        /*00d8*/ 	.word	0x00001b10


	//----- nvinfo : EIATTR_MAX_THREADS
	.align		4
.L_2790:
        /*00dc*/ 	.byte	0x04, 0x05
        /*00de*/ 	.short	(.L_2792 - .L_2791)
.L_2791:
        /*00e0*/ 	.word	0x00000080
        /*00e4*/ 	.word	0x00000001
        /*00e8*/ 	.word	0x00000001


	//----- nvinfo : EIATTR_CRS_STACK_SIZE
	.align		4
.L_2792:
        /*00ec*/ 	.byte	0x04, 0x1e
        /*00ee*/ 	.short	(.L_2794 - .L_2793)
.L_2793:
        /*00f0*/ 	.word	0x00000000


	//----- nvinfo : EIATTR_CBANK_PARAM_SIZE
	.align		4
.L_2794:
        /*00f4*/ 	.byte	0x03, 0x19
        /*00f6*/ 	.short	0x00e8


	//----- nvinfo : EIATTR_PARAM_CBANK
	.align		4
        /*00f8*/ 	.byte	0x04, 0x0a
        /*00fa*/ 	.short	(.L_2796 - .L_2795)
	.align		4
.L_2795:
        /*00fc*/ 	.word	index@(.nv.constant0._ZN10layer_norm13ln_fwd_kernelINS_13Kernel_traitsI6__halfS2_fS2_fjLj512ELj1ELj4ELj1ELj16ENS_18Kernel_traits_baseILj512ES2_S2_fS2_fjLj128EEEEELb0ELb0ELb1ELb0EEEvNS_9FwdParamsE)
        /*0100*/ 	.short	0x0380
        /*0102*/ 	.short	0x00e8


	//----- nvinfo : EIATTR_SW_WAR
	.align		4
.L_2796:
        /*0104*/ 	.byte	0x04, 0x36
        /*0106*/ 	.short	(.L_2798 - .L_2797)
.L_2797:
        /*0108*/ 	.word	0x00000008
.L_2798:


//--------------------- .nv.info._ZN10layer_norm13ln_fwd_kernelINS_13Kernel_traitsI6__halfS2_fS2_fjLj512ELj1ELj4ELj1ELj16ENS_18Kernel_traits_baseILj512ES2_S2_fS2_fjLj128EEEEELb0ELb0ELb1ELb1EEEvNS_9FwdParamsE --------------------------
	.section	.nv.info._ZN10layer_norm13ln_fwd_kernelINS_13Kernel_traitsI6__halfS2_fS2_fjLj512ELj1ELj4ELj1ELj16ENS_18Kernel_traits_baseILj512ES2_S2_fS2_fjLj128EEEEELb0ELb0ELb1ELb1EEEvNS_9FwdParamsE,"",@"SHT_CUDA_INFO"
	.sectionflags	@""
	.align	4


	//----- nvinfo : EIATTR_CUDA_API_VERSION
	.align		4
        /*0000*/ 	.byte	0x04, 0x37
        /*0002*/ 	.short	(.L_2800 - .L_2799)
.L_2799:
        /*0004*/ 	.word	0x00000082


	//----- nvinfo : EIATTR_KPARAM_INFO
	.align		4
.L_2800:
        /*0008*/ 	.byte	0x04, 0x17
        /*000a*/ 	.short	(.L_2802 - .L_2801)
.L_2801:
        /*000c*/ 	.word	0x00000000
        /*0010*/ 	.short	0x0000
        /*0012*/ 	.short	0x0000
        /*0014*/ 	.byte	0x00, 0xf0, 0xa1, 0x03


	//----- nvinfo : EIATTR_SPARSE_MMA_MASK
	.align		4
.L_2802:
        /*0018*/ 	.byte	0x03, 0x50
        /*001a*/ 	.short	0x0000


	//----- nvinfo : EIATTR_MAXREG_COUNT
	.align		4
        /*001c*/ 	.byte	0x03, 0x1b
        /*001e*/ 	.short	0x00ff


	//----- nvinfo : EIATTR_MERCURY_ISA_VERSION
	.align		4
        /*0020*/ 	.byte	0x03, 0x5f
        /*0022*/ 	.short	0x0101


	//----- nvinfo : EIATTR_COOP_GROUP_MASK_REGIDS
	.align		4
        /*0024*/ 	.byte	0x04, 0x29
        /*0026*/ 	.short	(.L_2804 - .L_2803)


	//   ....[0]....
.L_2803:
        /*0028*/ 	.word	0xffffffff


	//   ....[1]....
        /*002c*/ 	.word	0xffffffff


	//   ....[2]....
        /*0030*/ 	.word	0xffffffff


	//   ....[3]....
        /*0034*/ 	.word	0xffffffff


	//   ....[4]....
        /*0038*/ 	.word	0xffffffff


	//   ....[5]....
        /*003c*/ 	.word	0xffffffff


	//   ....[6]....
        /*0040*/ 	.word	0xffffffff


	//   ....[7]....
        /*0044*/ 	.word	0xffffffff


	//   ....[8]....
        /*0048*/ 	.word	0xffffffff


	//   ....[9]....
        /*004c*/ 	.word	0xffffffff


	//   ....[10]....
        /*0050*/ 	.word	0x0500002b


	//   ....[11]....
        /*0054*/ 	.word	0x0500002b


	//   ....[12]....
        /*0058*/ 	.word	0x0500002b


	//   ....[13]....
        /*005c*/ 	.word	0x0500002b


	//   ....[14]....
        /*0060*/ 	.word	0x0500002b


	//   ....[15]....
        /*0064*/ 	.word	0x0500002b


	//   ....[16]....
        /*0068*/ 	.word	0x0500002b


	//   ....[17]....
        /*006c*/ 	.word	0x0500002b


	//   ....[18]....
        /*0070*/ 	.word	0x0500002b


	//   ....[19]....
        /*0074*/ 	.word	0x0500002b


	//----- nvinfo : EIATTR_COOP_GROUP_INSTR_OFFSETS
	.align		4
.L_2804:
        /*0078*/ 	.byte	0x04, 0x28
        /*007a*/ 	.short	(.L_2806 - .L_2805)


	//   ....[0]....
.L_2805:
        /*007c*/ 	.word	0x00000dd0


	//   ....[1]....
        /*0080*/ 	.word	0x00000df0


	//   ....[2]....
        /*0084*/ 	.word	0x00000e10


	//   ....[3]....
        /*0088*/ 	.word	0x00000e40


	//   ....[4]....
        /*008c*/ 	.word	0x00000e60


	//   ....[5]....
        /*0090*/ 	.word	0x00001090


	//   ....[6]....
        /*0094*/ 	.word	0x000010b0


	//   ....[7]....
        /*0098*/ 	.word	0x000010d0


	//   ....[8]....
        /*009c*/ 	.word	0x000010f0


	//   ....[9]....
        /*00a0*/ 	.word	0x00001110


	//   ....[10]....
        /*00a4*/ 	.word	0x00001910


	//   ....[11]....
        /*00a8*/ 	.word	0x000019b0


	//   ....[12]....
        /*00ac*/ 	.word	0x00001a20


	//   ....[13]....
        /*00b0*/ 	.word	0x00001aa0


	//   ....[14]....
        /*00b4*/ 	.word	0x00001b10


	//   ....[15]....
        /*00b8*/ 	.word	0x00001da0


	//   ....[16]....
        /*00bc*/ 	.word	0x00001e10


	//   ....[17]....
        /*00c0*/ 	.word	0x00001e80


	//   ....[18]....
        /*00c4*/ 	.word	0x00001ef0


	//   ....[19]....
        /*00c8*/ 	.word	0x00001f60


	//----- nvinfo : EIATTR_VRC_CTA_INIT_COUNT
	.align		4
.L_2806:
        /*00cc*/ 	.byte	0x02, 0x4a
	.zero		1
	.zero		1


	//----- nvinfo : EIATTR_EXIT_INSTR_OFFSETS
	.align		4
        /*00d0*/ 	.byte	0x04, 0x1c
        /*00d2*/ 	.short	(.L_2808 - .L_2807)


	//   ....[0]....
.L_2807:
        /*00d4*/ 	.word	0x00000180


	//   ....[1]....
        /*00d8*/ 	.word	0x000018a0


	//----- nvinfo : EIATTR_MAX_THREADS
	.align		4
.L_2808:
        /*00dc*/ 	.byte	0x04, 0x05
        /*00de*/ 	.short	(.L_2810 - .L_2809)
.L_2809:
        /*00e0*/ 	.word	0x00000080
        /*00e4*/ 	.word	0x00000001
        /*00e8*/ 	.word	0x00000001


	//----- nvinfo : EIATTR_CRS_STACK_SIZE
	.align		4
.L_2810:
        /*00ec*/ 	.byte	0x04, 0x1e
        /*00ee*/ 	.short	(.L_2812 - .L_2811)
.L_2811:
        /*00f0*/ 	.word	0x00000000


	//----- nvinfo : EIATTR_CBANK_PARAM_SIZE
	.align		4
.L_2812:
        /*00f4*/ 	.byte	0x03, 0x19
        /*00f6*/ 	.short	0x00e8


	//----- nvinfo : EIATTR_PARAM_CBANK
	.align		4
        /*00f8*/ 	.byte	0x04, 0x0a
        /*00fa*/ 	.short	(.L_2814 - .L_2813)
	.align		4
.L_2813:
        /*00fc*/ 	.word	index@(.nv.constant0._ZN10layer_norm13ln_fwd_kernelINS_13Kernel_traitsI6__halfS2_fS2_fjLj512ELj1ELj4ELj1ELj16ENS_18Kernel_traits_baseILj512ES2_S2_fS2_fjLj128EEEEELb0ELb0ELb1ELb1EEEvNS_9FwdParamsE)
        /*0100*/ 	.short	0x0380
        /*0102*/ 	.short	0x00e8


	//----- nvinfo : EIATTR_SW_WAR
	.align		4
.L_2814:
        /*0104*/ 	.byte	0x04, 0x36
        /*0106*/ 	.short	(.L_2816 - .L_2815)
.L_2815:
        /*0108*/ 	.word	0x00000008
.L_2816:


//--------------------- .nv.info._ZN10layer_norm13ln_fwd_kernelINS_13Kernel_traitsI6__halfS2_fS2_fjLj512ELj1ELj4ELj1ELj16ENS_18Kernel_traits_baseILj512ES2_S2_fS2_fjLj128EEEEELb0ELb1ELb0ELb0EEEvNS_9FwdParamsE --------------------------
	.section	.nv.info._ZN10layer_norm13ln_fwd_kernelINS_13Kernel_traitsI6__halfS2_fS2_fjLj512ELj1ELj4ELj1ELj16ENS_18Kernel_traits_baseILj512ES2_S2_fS2_fjLj128EEEEELb0ELb1ELb0ELb0EEEvNS_9FwdParamsE,"",@"SHT_CUDA_INFO"
	.sectionflags	@""
	.align	4


	//----- nvinfo : EIATTR_CUDA_API_VERSION
	.align		4
        /*0000*/ 	.byte	0x04, 0x37
        /*0002*/ 	.short	(.L_2818 - .L_2817)
.L_2817:
        /*0004*/ 	.word	0x00000082


	//----- nvinfo : EIATTR_KPARAM_INFO
	.align		4
.L_2818:
        /*0008*/ 	.byte	0x04, 0x17
        /*000a*/ 	.short	(.L_2820 - .L_2819)
.L_2819:
        /*000c*/ 	.word	0x00000000
        /*0010*/ 	.short	0x0000
        /*0012*/ 	.short	0x0000
        /*0014*/ 	.byte	0x00, 0xf0, 0xa1, 0x03


	//----- nvinfo : EIATTR_SPARSE_MMA_MASK
	.align		4
.L_2820:
        /*0018*/ 	.byte	0x03, 0x50
        /*001a*/ 	.short	0x0000


	//----- nvinfo : EIATTR_MAXREG_COUNT
	.align		4
        /*001c*/ 	.byte	0x03, 0x1b
        /*001e*/ 	.short	0x00ff


	//----- nvinfo : EIATTR_MERCURY_ISA_VERSION
	.align		4
        /*0020*/ 	.byte	0x03, 0x5f
        /*0022*/ 	.short	0x0101


	//----- nvinfo : EIATTR_COOP_GROUP_MASK_REGIDS
	.align		4
        /*0024*/ 	.byte	0x04, 0x29
        /*0026*/ 	.short	(.L_2822 - .L_2821)


	//   ....[0]....
.L_2821:
        /*0028*/ 	.word	0xffffffff


	//   ....[1]....
        /*002c*/ 	.word	0xffffffff


	//   ....[2]....
        /*0030*/ 	.word	0xffffffff


	//   ....[3]....
        /*0034*/ 	.word	0xffffffff


	//   ....[4]....
        /*0038*/ 	.word	0xffffffff


	//   ....[5]....
        /*003c*/ 	.word	0xffffffff


	//   ....[6]....
        /*0040*/ 	.word	0xffffffff


	//   ....[7]....
        /*0044*/ 	.word	0xffffffff


	//   ....[8]....
        /*0048*/ 	.word	0xffffffff


	//   ....[9]....
        /*004c*/ 	.word	0xffffffff


	//   ....[10]....
        /*0050*/ 	.word	0x0500003e


	//   ....[11]....
        /*0054*/ 	.word	0x0500003e


	//   ....[12]....
        /*0058*/ 	.word	0x0500003e


	//   ....[13]....
        /*005c*/ 	.word	0x0500003e


	//   ....[14]....
        /*0060*/ 	.word	0x0500003e


	//   ....[15]....
        /*0064*/ 	.word	0x0500003e


	//   ....[16]....
        /*0068*/ 	.word	0x0500003e


	//   ....[17]....
        /*006c*/ 	.word	0x0500003e


	//   ....[18]....
        /*0070*/ 	.word	0x0500003e


	//   ....[19]....
        /*0074*/ 	.word	0x0500003e


	//----- nvinfo : EIATTR_COOP_GROUP_INSTR_OFFSETS
	.align		4
.L_2822:
        /*0078*/ 	.byte	0x04, 0x28
        /*007a*/ 	.short	(.L_2824 - .L_2823)


	//   ....[0]....
.L_2823:
        /*007c*/ 	.word	0x00001130


	//   ....[1]....
        /*0080*/ 	.word	0x00001150


	//   ....[2]....
        /*0084*/ 	.word	0x00001170


	//   ....[3]....
        /*0088*/ 	.word	0x000011a0


	//   ....[4]....
        /*008c*/ 	.word	0x000011c0


	//   ....[5]....
        /*0090*/ 	.word	0x00001400


	//   ....[6]....
        /*0094*/ 	.word	0x00001420


	//   ....[7]....
        /*0098*/ 	.word	0x00001440


	//   ....[8]....
        /*009c*/ 	.word	0x00001460


	//   ....[9]....
        /*00a0*/ 	.word	0x00001480


	//   ....[10]....
        /*00a4*/ 	.word	0x00001c70


	//   ....[11]....
        /*00a8*/ 	.word	0x00001d10


	//   ....[12]....
        /*00ac*/ 	.word	0x00001d80


	//   ....[13]....
        /*00b0*/ 	.word	0x00001e00


	//   ....[14]....
        /*00b4*/ 	.word	0x00001e70


	//   ....[15]....
        /*00b8*/ 	.word	0x000020f0


	//   ....[16]....
        /*00bc*/ 	.word	0x00002160


	//   ....[17]....
        /*00c0*/ 	.word	0x000021d0


	//   ....[18]....
        /*00c4*/ 	.word	0x00002240


	//   ....[19]....
        /*00c8*/ 	.word	0x000022b0


	//----- nvinfo : EIATTR_VRC_CTA_INIT_COUNT
	.align		4
.L_2824:
        /*00cc*/ 	.byte	0x02, 0x4a
	.zero		1
	.zero		1


	//----- nvinfo : EIATTR_EXIT_INSTR_OFFSETS
	.align		4
        /*00d0*/ 	.byte	0x04, 0x1c
        /*00d2*/ 	.short	(.L_2826 - .L_2825)


	//   ....[0]....
.L_2825:
        /*00d4*/ 	.word	0x00000450


	//   ....[1]....
        /*00d8*/ 	.word	0x00001c00


	//----- nvinfo : EIATTR_MAX_THREADS
	.align		4
.L_2826:
        /*00dc*/ 	.byte	0x04, 0x05
        /*00de*/ 	.short	(.L_2828 - .L_2827)
.L_2827:
        /*00e0*/ 	.word	0x00000080
        /*00e4*/ 	.word	0x00000001
        /*00e8*/ 	.word	0x00000001


	//----- nvinfo : EIATTR_CRS_STACK_SIZE
	.align		4
.L_2828:
        /*00ec*/ 	.byte	0x04, 0x1e
        /*00ee*/ 	.short	(.L_2830 - .L_2829)
.L_2829:
        /*00f0*/ 	.word	0x00000000


	//----- nvinfo : EIATTR_CBANK_PARAM_SIZE
	.align		4
.L_2830:
        /*00f4*/ 	.byte	0x03, 0x19
        /*00f6*/ 	.short	0x00e8


	//----- nvinfo : EIATTR_PARAM_CBANK
	.align		4
        /*00f8*/ 	.byte	0x04, 0x0a
        /*00fa*/ 	.short	(.L_2832 - .L_2831)
	.align		4
.L_2831:
        /*00fc*/ 	.word	index@(.nv.constant0._ZN10layer_norm13ln_fwd_kernelINS_13Kernel_traitsI6__halfS2_fS2_fjLj512ELj1ELj4ELj1ELj16ENS_18Kernel_traits_baseILj512ES2_S2_fS2_fjLj128EEEEELb0ELb1ELb0ELb0EEEvNS_9FwdParamsE)
        /*0100*/ 	.short	0x0380
        /*0102*/ 	.short	0x00e8


	//----- nvinfo : EIATTR_SW_WAR
	.align		4
.L_2832:
        /*0104*/ 	.byte	0x04, 0x36
        /*0106*/ 	.short	(.L_2834 - .L_2833)
.L_2833:
        /*0108*/ 	.word	0x00000008
.L_2834:


//--------------------- .nv.info._ZN10layer_norm13ln_fwd_kernelINS_13Kernel_traitsI6__halfS2_fS2_fjLj512ELj1ELj4ELj1ELj16ENS_18Kernel_traits_baseILj512ES2_S2_fS2_fjLj128EEEEELb0ELb1ELb0ELb1EEEvNS_9FwdParamsE --------------------------
	.section	.nv.info._ZN10layer_norm13ln_fwd_kernelINS_13Kernel_traitsI6__halfS2_fS2_fjLj512ELj1ELj4ELj1ELj16ENS_18Kernel_traits_baseILj512ES2_S2_fS2_fjLj128EEEEELb0ELb1ELb0ELb1EEEvNS_9FwdParamsE,"",@"SHT_CUDA_INFO"
	.sectionflags	@""
	.align	4


	//----- nvinfo : EIATTR_CUDA_API_VERSION
	.align		4
        /*0000*/ 	.byte	0x04, 0x37
        /*0002*/ 	.short	(.L_2836 - .L_2835)
.L_2835:
        /*0004*/ 	.word	0x00000082


	//----- nvinfo : EIATTR_KPARAM_INFO
	.align		4
.L_2836:
        /*0008*/ 	.byte	0x04, 0x17
        /*000a*/ 	.short	(.L_2838 - .L_2837)
.L_2837:
        /*000c*/ 	.word	0x00000000
        /*0010*/ 	.short	0x0000
        /*0012*/ 	.short	0x0000
        /*0014*/ 	.byte	0x00, 0xf0, 0xa1, 0x03


	//----- nvinfo : EIATTR_SPARSE_MMA_MASK
	.align		4
.L_2838:
        /*0018*/ 	.byte	0x03, 0x50
        /*001a*/ 	.short	0x0000


	//----- nvinfo : EIATTR_MAXREG_COUNT
	.align		4
        /*001c*/ 	.byte	0x03, 0x1b
        /*001e*/ 	.short	0x00ff


	//----- nvinfo : EIATTR_MERCURY_ISA_VERSION
	.align		4
        /*0020*/ 	.byte	0x03, 0x5f
        /*0022*/ 	.short	0x0101


	//----- nvinfo : EIATTR_COOP_GROUP_MASK_REGIDS
	.align		4
        /*0024*/ 	.byte	0x04, 0x29
        /*0026*/ 	.short	(.L_2840 - .L_2839)


	//   ....[0]....
.L_2839:
        /*0028*/ 	.word	0xffffffff


	//   ....[1]....
        /*002c*/ 	.word	0xffffffff


	//   ....[2]....
        /*0030*/ 	.word	0xffffffff


	//   ....[3]....
        /*0034*/ 	.word	0xffffffff


	//   ....[4]....
        /*0038*/ 	.word	0xffffffff


	//   ....[5]....
        /*003c*/ 	.word	0xffffffff


	//   ....[6]....
        /*0040*/ 	.word	0xffffffff


	//   ....[7]....
        /*0044*/ 	.word	0xffffffff


	//   ....[8]....
        /*0048*/ 	.word	0xffffffff


	//   ....[9]....
        /*004c*/ 	.word	0xffffffff


	//   ....[10]....
        /*0050*/ 	.word	0x05000046


	//   ....[11]....
        /*0054*/ 	.word	0x05000046


	//   ....[12]....
        /*0058*/ 	.word	0x05000046


	//   ....[13]....
        /*005c*/ 	.word	0x05000046


	//   ....[14]....
        /*0060*/ 	.word	0x05000046


	//   ....[15]....
        /*0064*/ 	.word	0x05000046


	//   ....[16]....
        /*0068*/ 	.word	0x05000046


	//   ....[17]....
        /*006c*/ 	.word	0x05000046


	//   ....[18]....
        /*0070*/ 	.word	0x05000046


	//   ....[19]....
        /*0074*/ 	.word	0x05000046


	//----- nvinfo : EIATTR_COOP_GROUP_INSTR_OFFSETS
	.align		4
.L_2840:
        /*0078*/ 	.byte	0x04, 0x28
        /*007a*/ 	.short	(.L_2842 - .L_2841)


	//   ....[0]....
.L_2841:
        /*007c*/ 	.word	0x000011e0


	//   ....[1]....
        /*0080*/ 	.word	0x00001210


	//   ....[2]....
        /*0084*/ 	.word	0x00001230


	//   ....[3]....
        /*0088*/ 	.word	0x00001250


	//   ....[4]....
        /*008c*/ 	.word	0x00001270


	//   ....[5]....
        /*0090*/ 	.word	0x000014a0


	//   ....[6]....
        /*0094*/ 	.word	0x000014c0


	//   ....[7]....
        /*0098*/ 	.word	0x000014e0


	//   ....[8]....
        /*009c*/ 	.word	0x00001500


	//   ....[9]....
        /*00a0*/ 	.word	0x00001520


	//   ....[10]....
        /*00a4*/ 	.word	0x00001a80


	//   ....[11]....
        /*00a8*/ 	.word	0x00001b20


	//   ....[12]....
        /*00ac*/ 	.word	0x00001b70


	//   ....[13]....
        /*00b0*/ 	.word	0x00001bd0


	//   ....[14]....
        /*00b4*/ 	.word	0x00001c30


	//   ....[15]....
        /*00b8*/ 	.word	0x00001eb0


	//   ....[16]....
        /*00bc*/ 	.word	0x00001f00


	//   ....[17]....
        /*00c0*/ 	.word	0x00001f60


	//   ....[18]....
        /*00c4*/ 	.word	0x00001fc0


	//   ....[19]....
        /*00c8*/ 	.word	0x00002020


	//----- nvinfo : EIATTR_VRC_CTA_INIT_COUNT
	.align		4
.L_2842:
        /*00cc*/ 	.byte	0x02, 0x4a
	.zero		1
	.zero		1


	//----- nvinfo : EIATTR_EXIT_INSTR_OFFSETS
	.align		4
        /*00d0*/ 	.byte	0x04, 0x1c
        /*00d2*/ 	.short	(.L_2844 - .L_2843)


	//   ....[0]....
.L_2843:
        /*00d4*/ 	.word	0x000003c0


	//   ....[1]....
        /*00d8*/ 	.word	0x00001a10


	//----- nvinfo : EIATTR_MAX_THREADS
	.align		4
.L_2844:
        /*00dc*/ 	.byte	0x04, 0x05
        /*00de*/ 	.short	(.L_2846 - .L_2845)
.L_2845:
        /*00e0*/ 	.word	0x00000080
        /*00e4*/ 	.word	0x00000001
        /*00e8*/ 	.word	0x00000001


	//----- nvinfo : EIATTR_CRS_STACK_SIZE
	.align		4
.L_2846:
        /*00ec*/ 	.byte	0x04, 0x1e
        /*00ee*/ 	.short	(.L_2848 - .L_2847)
.L_2847:
        /*00f0*/ 	.word	0x00000000


	//----- nvinfo : EIATTR_CBANK_PARAM_SIZE
	.align		4
.L_2848:
        /*00f4*/ 	.byte	0x03, 0x19
        /*00f6*/ 	.short	0x00e8


	//----- nvinfo : EIATTR_PARAM_CBANK
	.align		4
        /*00f8*/ 	.byte	0x04, 0x0a
        /*00fa*/ 	.short	(.L_2850 - .L_2849)
	.align		4
.L_2849:
        /*00fc*/ 	.word	index@(.nv.constant0._ZN10layer_norm13ln_fwd_kernelINS_13Kernel_traitsI6__halfS2_fS2_fjLj512ELj1ELj4ELj1ELj16ENS_18Kernel_traits_baseILj512ES2_S2_fS2_fjLj128EEEEELb0ELb1ELb0ELb1EEEvNS_9FwdParamsE)
        /*0100*/ 	.short	0x0380
        /*0102*/ 	.short	0x00e8


	//----- nvinfo : EIATTR_SW_WAR
	.align		4
.L_2850:
        /*0104*/ 	.byte	0x04, 0x36
        /*0106*/ 	.short	(.L_2852 - .L_2851)
.L_2851:
        /*0108*/ 	.word	0x00000008
.L_2852:


//--------------------- .nv.info._ZN10layer_norm13ln_fwd_kernelINS_13Kernel_traitsI6__halfS2_fS2_fjLj512ELj1ELj4ELj1ELj16ENS_18Kernel_traits_baseILj512ES2_S2_fS2_fjLj128EEEEELb0ELb1ELb1ELb0EEEvNS_9FwdParamsE --------------------------
	.section	.nv.info._ZN10layer_norm13ln_fwd_kernelINS_13Kernel_traitsI6__halfS2_fS2_fjLj512ELj1ELj4ELj1ELj16ENS_18Kernel_traits_baseILj512ES2_S2_fS2_fjLj128EEEEELb0ELb1ELb1ELb0EEEvNS_9FwdParamsE,"",@"SHT_CUDA_INFO"
	.sectionflags	@""
	.align	4


	//----- nvinfo : EIATTR_CUDA_API_VERSION
	.align		4
        /*0000*/ 	.byte	0x04, 0x37
        /*0002*/ 	.short	(.L_2854 - .L_2853)
.L_2853:
        /*0004*/ 	.word	0x00000082


	//----- nvinfo : EIATTR_KPARAM_INFO
	.align		4
.L_2854:
        /*0008*/ 	.byte	0x04, 0x17
        /*000a*/ 	.short	(.L_2856 - .L_2855)
.L_2855:
        /*000c*/ 	.word	0x00000000
        /*0010*/ 	.short	0x0000
        /*0012*/ 	.short	0x0000
        /*0014*/ 	.byte	0x00, 0xf0, 0xa1, 0x03


	//----- nvinfo : EIATTR_SPARSE_MMA_MASK
	.align		4
.L_2856:
        /*0018*/ 	.byte	0x03, 0x50
        /*001a*/ 	.short	0x0000


	//----- nvinfo : EIATTR_MAXREG_COUNT
	.align		4
        /*001c*/ 	.byte	0x03, 0x1b
        /*001e*/ 	.short	0x00ff


	//----- nvinfo : EIATTR_MERCURY_ISA_VERSION
	.align		4
        /*0020*/ 	.byte	0x03, 0x5f
        /*0022*/ 	.short	0x0101


	//----- nvinfo : EIATTR_COOP_GROUP_MASK_REGIDS
	.align		4
        /*0024*/ 	.byte	0x04, 0x29
        /*0026*/ 	.short	(.L_2858 - .L_2857)


	//   ....[0]....
.L_2857:
        /*0028*/ 	.word	0xffffffff


	//   ....[1]....
        /*002c*/ 	.word	0xffffffff


	//   ....[2]....
        /*0030*/ 	.word	0xffffffff


	//   ....[3]....
        /*0034*/ 	.word	0xffffffff


	//   ....[4]....
        /*0038*/ 	.word	0xffffffff


	//   ....[5]....
        /*003c*/ 	.word	0xffffffff


	//   ....[6]....
        /*0040*/ 	.word	0xffffffff


	//   ....[7]....
        /*0044*/ 	.word	0xffffffff


	//   ....[8]....
        /*0048*/ 	.word	0xffffffff


	//   ....[9]....
        /*004c*/ 	.word	0xffffffff


	//   ....[10]....
        /*0050*/ 	.word	0x0500003e


	//   ....[11]....
        /*0054*/ 	.word	0x0500003e


	//   ....[12]....
        /*0058*/ 	.word	0x0500003e


	//   ....[13]....
        /*005c*/ 	.word	0x0500003e


	//   ....[14]....
        /*0060*/ 	.word	0x0500003e


	//   ....[15]....
        /*0064*/ 	.word	0x0500003e


	//   ....[16]....
        /*0068*/ 	.word	0x0500003e


	//   ....[17]....
        /*006c*/ 	.word	0x0500003e


	//   ....[18]....
        /*0070*/ 	.word	0x0500003e


	//   ....[19]....
        /*0074*/ 	.word	0x0500003e


	//----- nvinfo : EIATTR_COOP_GROUP_INSTR_OFFSETS
	.align		4
.L_2858:
        /*0078*/ 	.byte	0x04, 0x28
        /*007a*/ 	.short	(.L_2860 - .L_2859)


	//   ....[0]....
.L_2859:
        /*007c*/ 	.word	0x00001600


	//   ....[1]....
        /*0080*/ 	.word	0x00001630


	//   ....[2]....
        /*0084*/ 	.word	0x00001650


	//   ....[3]....
        /*0088*/ 	.word	0x00001670


	//   ....[4]....
        /*008c*/ 	.word	0x00001690


	//   ....[5]....
        /*0090*/ 	.word	0x000018d0


	//   ....[6]....
        /*0094*/ 	.word	0x000018f0


	//   ....[7]....
        /*0098*/ 	.word	0x00001910


	//   ....[8]....
        /*009c*/ 	.word	0x00001930


	//   ....[9]....
        /*00a0*/ 	.word	0x00001950


	//   ....[10]....
        /*00a4*/ 	.word	0x000021b0


	//   ....[11]....
        /*00a8*/ 	.word	0x00002250


	//   ....[12]....
        /*00ac*/ 	.word	0x000022b0


	//   ....[13]....
        /*00b0*/ 	.word	0x00002310


	//   ....[14]....
        /*00b4*/ 	.word	0x00002360


	//   ....[15]....
        /*00b8*/ 	.word	0x000025f0


	//   ....[16]....
        /*00bc*/ 	.word	0x00002650


	//   ....[17]....
        /*00c0*/ 	.word	0x000026b0


	//   ....[18]....
        /*00c4*/ 	.word	0x00002710


	//   ....[19]....
        /*00c8*/ 	.word	0x00002770


	//----- nvinfo : EIATTR_VRC_CTA_INIT_COUNT
	.align		4
.L_2860:
        /*00cc*/ 	.byte	0x02, 0x4a
	.zero		1
	.zero		1


	//----- nvinfo : EIATTR_EXIT_INSTR_OFFSETS
	.align		4
        /*00d0*/ 	.byte	0x04, 0x1c
        /*00d2*/ 	.short	(.L_2862 - .L_2861)


	//   ....[0]....
.L_2861:
        /*00d4*/ 	.word	0x00000490


	//   ....[1]....
        /*00d8*/ 	.word	0x00002140


	//----- nvinfo : EIATTR_MAX_THREADS
	.align		4
.L_2862:
        /*00dc*/ 	.byte	0x04, 0x05
        /*00de*/ 	.short	(.L_2864 - .L_2863)
.L_2863:
        /*00e0*/ 	.word	0x00000080
        /*00e4*/ 	.word	0x00000001
        /*00e8*/ 	.word	0x00000001


	//----- nvinfo : EIATTR_CRS_STACK_SIZE
	.align		4
.L_2864:
        /*00ec*/ 	.byte	0x04, 0x1e
        /*00ee*/ 	.short	(.L_2866 - .L_2865)
.L_2865:
        /*00f0*/ 	.word	0x00000000


	//----- nvinfo : EIATTR_CBANK_PARAM_SIZE
	.align		4
.L_2866:
        /*00f4*/ 	.byte	0x03, 0x19
        /*00f6*/ 	.short	0x00e8


	//----- nvinfo : EIATTR_PARAM_CBANK
	.align		4
        /*00f8*/ 	.byte	0x04, 0x0a
        /*00fa*/ 	.short	(.L_2868 - .L_2867)
	.align		4
.L_2867:
        /*00fc*/ 	.word	index@(.nv.constant0._ZN10layer_norm13ln_fwd_kernelINS_13Kernel_traitsI6__halfS2_fS2_fjLj512ELj1ELj4ELj1ELj16ENS_18Kernel_traits_baseILj512ES2_S2_fS2_fjLj128EEEEELb0ELb1ELb1ELb0EEEvNS_9FwdParamsE)
        /*0100*/ 	.short	0x0380
        /*0102*/ 	.short	0x00e8


	//----- nvinfo : EIATTR_SW_WAR
	.align		4
.L_2868:
        /*0104*/ 	.byte	0x04, 0x36
        /*0106*/ 	.short	(.L_2870 - .L_2869)
.L_2869:
        /*0108*/ 	.word	0x00000008
.L_2870:


//--------------------- .nv.info._ZN10layer_norm13ln_fwd_kernelINS_13Kernel_traitsI6__halfS2_fS2_fjLj512ELj1ELj4ELj1ELj16ENS_18Kernel_traits_baseILj512ES2_S2_fS2_fjLj128EEEEELb0ELb1ELb1ELb1EEEvNS_9FwdParamsE --------------------------
	.section	.nv.info._ZN10layer_norm13ln_fwd_kernelINS_13Kernel_traitsI6__halfS2_fS2_fjLj512ELj1ELj4ELj1ELj16ENS_18Kernel_traits_baseILj512ES2_S2_fS2_fjLj128EEEEELb0ELb1ELb1ELb1EEEvNS_9FwdParamsE,"",@"SHT_CUDA_INFO"
	.sectionflags	@""
	.align	4


	//----- nvinfo : EIATTR_CUDA_API_VERSION
	.align		4
        /*0000*/ 	.byte	0x04, 0x37
        /*0002*/ 	.short	(.L_2872 - .L_2871)
.L_2871:
        /*0004*/ 	.word	0x00000082


	//----- nvinfo : EIATTR_KPARAM_INFO
	.align		4
.L_2872:
        /*0008*/ 	.byte	0x04, 0x17
        /*000a*/ 	.short	(.L_2874 - .L_2873)
.L_2873:
        /*000c*/ 	.word	0x00000000
        /*0010*/ 	.short	0x0000
        /*0012*/ 	.short	0x0000
        /*0014*/ 	.byte	0x00, 0xf0, 0xa1, 0x03


	//----- nvinfo : EIATTR_SPARSE_MMA_MASK
	.align		4
.L_2874:
        /*0018*/ 	.byte	0x03, 0x50
        /*001a*/ 	.short	0x0000


	//----- nvinfo : EIATTR_MAXREG_COUNT
	.align		4
        /*001c*/ 	.byte	0x03, 0x1b
        /*001e*/ 	.short	0x00ff


	//----- nvinfo : EIATTR_MERCURY_ISA_VERSION
	.align		4
        /*0020*/ 	.byte	0x03, 0x5f
        /*0022*/ 	.short	0x0101


	//----- nvinfo : EIATTR_COOP_GROUP_MASK_REGIDS
	.align		4
        /*0024*/ 	.byte	0x04, 0x29
        /*0026*/ 	.short	(.L_2876 - .L_2875)


	//   ....[0]....
.L_2875:
        /*0028*/ 	.word	0xffffffff


	//   ....[1]....
        /*002c*/ 	.word	0xffffffff


	//   ....[2]....
        /*0030*/ 	.word	0xffffffff


	//   ....[3]....
        /*0034*/ 	.word	0xffffffff


	//   ....[4]....
        /*0038*/ 	.word	0xffffffff


	//   ....[5]....
        /*003c*/ 	.word	0xffffffff


	//   ....[6]....
        /*0040*/ 	.word	0xffffffff


	//   ....[7]....
        /*0044*/ 	.word	0xffffffff


	//   ....[8]....
        /*0048*/ 	.word	0xffffffff


	//   ....[9]....
        /*004c*/ 	.word	0xffffffff


	//   ....[10]....
        /*0050*/ 	.word	0x05000030


	//   ....[11]....
        /*0054*/ 	.word	0x05000030


	//   ....[12]....
        /*0058*/ 	.word	0x05000030


	//   ....[13]....
        /*005c*/ 	.word	0x05000030


	//   ....[14]....
        /*0060*/ 	.word	0x05000030


	//   ....[15]....
        /*0064*/ 	.word	0x05000030


	//   ....[16]....
        /*0068*/ 	.word	0x05000030


	//   ....[17]....
        /*006c*/ 	.word	0x05000030


	//   ....[18]....
        /*0070*/ 	.word	0x05000030


	//   ....[19]....
        /*0074*/ 	.word	0x05000030


	//----- nvinfo : EIATTR_COOP_GROUP_INSTR_OFFSETS
	.align		4
.L_2876:
        /*0078*/ 	.byte	0x04, 0x28
        /*007a*/ 	.short	(.L_2878 - .L_2877)


	//   ....[0]....
.L_2877:
        /*007c*/ 	.word	0x00001450


	//   ....[1]....
        /*0080*/ 	.word	0x00001470


	//   ....[2]....
        /*0084*/ 	.word	0x00001490


	//   ....[3]....
        /*0088*/ 	.word	0x000014b0


	//   ....[4]....
        /*008c*/ 	.word	0x000014e0


	//   ....[5]....
        /*0090*/ 	.word	0x00001710


	//   ....[6]....
        /*0094*/ 	.word	0x00001730


	//   ....[7]....
        /*0098*/ 	.word	0x00001750


	//   ....[8]....
        /*009c*/ 	.word	0x00001770


	//   ....[9]....
        /*00a0*/ 	.word	0x00001790


	//   ....[10]....
        /*00a4*/ 	.word	0x00001fc0


	//   ....[11]....
        /*00a8*/ 	.word	0x00002040


	//   ....[12]....
        /*00ac*/ 	.word	0x000020c0


	//   ....[13]....
        /*00b0*/ 	.word	0x00002140


	//   ....[14]....
        /*00b4*/ 	.word	0x000021d0


	//   ....[15]....
        /*00b8*/ 	.word	0x00002460


	//   ....[16]....
        /*00bc*/ 	.word	0x000024d0


	//   ....[17]....
        /*00c0*/ 	.word	0x00002540


	//   ....[18]....
        /*00c4*/ 	.word	0x000025b0


	//   ....[19]....
        /*00c8*/ 	.word	0x00002620


	//----- nvinfo : EIATTR_VRC_CTA_INIT_COUNT
	.align		4
.L_2878:
        /*00cc*/ 	.byte	0x02, 0x4a
	.zero		1
	.zero		1


	//----- nvinfo : EIATTR_EXIT_INSTR_OFFSETS
	.align		4
        /*00d0*/ 	.byte	0x04, 0x1c
        /*00d2*/ 	.short	(.L_2880 - .L_2879)


	//   ....[0]....
.L_2879:
        /*00d4*/ 	.word	0x000003d0


	//   ....[1]....
        /*00d8*/ 	.word	0x00001f60


	//----- nvinfo : EIATTR_MAX_THREADS
	.align		4
.L_2880:
        /*00dc*/ 	.byte	0x04, 0x05
        /*00de*/ 	.short	(.L_2882 - .L_2881)
.L_2881:
        /*00e0*/ 	.word	0x00000080
        /*00e4*/ 	.word	0x00000001
        /*00e8*/ 	.word	0x00000001


	//----- nvinfo : EIATTR_CRS_STACK_SIZE
	.align		4
.L_2882:
        /*00ec*/ 	.byte	0x04, 0x1e
        /*00ee*/ 	.short	(.L_2884 - .L_2883)
.L_2883:
        /*00f0*/ 	.word	0x00000000


	//----- nvinfo : EIATTR_CBANK_PARAM_SIZE
	.align		4
.L_2884:
        /*00f4*/ 	.byte	0x03, 0x19
        /*00f6*/ 	.short	0x00e8


	//----- nvinfo : EIATTR_PARAM_CBANK
	.align		4
        /*00f8*/ 	.byte	0x04, 0x0a
        /*00fa*/ 	.short	(.L_2886 - .L_2885)
	.align		4
.L_2885:
        /*00fc*/ 	.word	index@(.nv.constant0._ZN10layer_norm13ln_fwd_kernelINS_13Kernel_traitsI6__halfS2_fS2_fjLj512ELj1ELj4ELj1ELj16ENS_18Kernel_traits_baseILj512ES2_S2_fS2_fjLj128EEEEELb0ELb1ELb1ELb1EEEvNS_9FwdParamsE)
        /*0100*/ 	.short	0x0380
        /*0102*/ 	.short	0x00e8


	//----- nvinfo : EIATTR_SW_WAR
	.align		4
.L_2886:
        /*0104*/ 	.byte	0x04, 0x36
        /*0106*/ 	.short	(.L_2888 - .L_2887)
.L_2887:
        /*0108*/ 	.word	0x00000008
.L_2888:


//--------------------- .nv.info._ZN10layer_norm13ln_fwd_kernelINS_13Kernel_traitsI6__halfS2_fS2_fjLj512ELj1ELj4ELj1ELj16ENS_18Kernel_traits_baseILj512ES2_S2_fS2_fjLj128EEEEELb1ELb0ELb0ELb0EEEvNS_9FwdParamsE --------------------------
	.section	.nv.info._ZN10layer_norm13ln_fwd_kernelINS_13Kernel_traitsI6__halfS2_fS2_fjLj512ELj1ELj4ELj1ELj16ENS_18Kernel_traits_baseILj512ES2_S2_fS2_fjLj128EEEEELb1ELb0ELb0ELb0EEEvNS_9FwdParamsE,"",@"SHT_CUDA_INFO"
	.sectionflags	@""
	.align	4


	//----- nvinfo : EIATTR_CUDA_API_VERSION
	.align		4
        /*0000*/ 	.byte	0x04, 0x37
        /*0002*/ 	.short	(.L_2890 - .L_2889)
.L_2889:
        /*0004*/ 	.word	0x00000082


	//----- nvinfo : EIATTR_KPARAM_INFO
	.align		4
.L_2890:
        /*0008*/ 	.byte	0x04, 0x17
        /*000a*/ 	.short	(.L_2892 - .L_2891)
.L_2891:
        /*000c*/ 	.word	0x00000000
        /*0010*/ 	.short	0x0000
        /*0012*/ 	.short	0x0000
        /*0014*/ 	.byte	0x00, 0xf0, 0xa1, 0x03


	//----- nvinfo : EIATTR_SPARSE_MMA_MASK
	.align		4
.L_2892:
        /*0018*/ 	.byte	0x03, 0x50
        /*001a*/ 	.short	0x0000


	//----- nvinfo : EIATTR_MAXREG_COUNT
	.align		4
        /*001c*/ 	.byte	0x03, 0x1b
        /*001e*/ 	.short	0x00ff


	//----- nvinfo : EIATTR_MERCURY_ISA_VERSION
	.align		4
        /*0020*/ 	.byte	0x03, 0x5f
        /*0022*/ 	.short	0x0101


	//----- nvinfo : EIATTR_COOP_GROUP_MASK_REGIDS
	.align		4
        /*0024*/ 	.byte	0x04, 0x29
        /*0026*/ 	.short	(.L_2894 - .L_2893)


	//   ....[0]....
.L_2893:
        /*0028*/ 	.word	0xffffffff


	//   ....[1]....
        /*002c*/ 	.word	0xffffffff


	//   ....[2]....
        /*0030*/ 	.word	0xffffffff


	//   ....[3]....
        /*0034*/ 	.word	0xffffffff


	//   ....[4]....
        /*0038*/ 	.word	0xffffffff


	//   ....[5]....
        /*003c*/ 	.word	0xffffffff


	//   ....[6]....
        /*0040*/ 	.word	0xffffffff


	//   ....[7]....
        /*0044*/ 	.word	0xffffffff


	//   ....[8]....
        /*0048*/ 	.word	0xffffffff


	//   ....[9]....
        /*004c*/ 	.word	0xffffffff


	//   ....[10]....
        /*0050*/ 	.word	0x05000036


	//   ....[11]....
        /*0054*/ 	.word	0x05000036


	//   ....[12]....
        /*0058*/ 	.word	0x05000036


	//   ....[13]....
        /*005c*/ 	.word	0x05000036


	//   ....[14]....
        /*0060*/ 	.word	0x05000036


	//   ....[15]....
        /*0064*/ 	.word	0x05000036


	//   ....[16]....
        /*0068*/ 	.word	0x05000036


	//   ....[17]....
        /*006c*/ 	.word	0x05000036


	//   ....[18]....
        /*0070*/ 	.word	0x05000036


	//   ....[19]....
        /*0074*/ 	.word	0x05000036


	//----- nvinfo : EIATTR_COOP_GROUP_INSTR_OFFSETS
	.align		4
.L_2894:
        /*0078*/ 	.byte	0x04, 0x28
        /*007a*/ 	.short	(.L_2896 - .L_2895)


	//   ....[0]....
.L_2895:
        /*007c*/ 	.word	0x0000b200


	//   ....[1]....
        /*0080*/ 	.word	0x0000b230


	//   ....[2]....
        /*0084*/ 	.word	0x0000b250


	//   ....[3]....
        /*0088*/ 	.word	0x0000b270


	//   ....[4]....
        /*008c*/ 	.word	0x0000b290


	//   ....[5]....
        /*0090*/ 	.word	0x0000b4d0


	//   ....[6]....
        /*0094*/ 	.word	0x0000b4f0


	//   ....[7]....
        /*0098*/ 	.word	0x0000b510


	//   ....[8]....
        /*009c*/ 	.word	0x0000b530


	//   ....[9]....
        /*00a0*/ 	.word	0x0000b550


	//   ....[10]....
        /*00a4*/ 	.word	0x0000bd60


	//   ....[11]....
        /*00a8*/ 	.word	0x0000be10


	//   ....[12]....
        /*00ac*/ 	.word	0x0000be80


	//   ....[13]....
        /*00b0*/ 	.word	0x0000bef0


	//   ....[14]....
        /*00b4*/ 	.word	0x0000bf60


	//   ....[15]....
        /*00b8*/ 	.word	0x0000c1f0


	//   ....[16]....
        /*00bc*/ 	.word	0x0000c260


	//   ....[17]....
        /*00c0*/ 	.word	0x0000c2d0


	//   ....[18]....
        /*00c4*/ 	.word	0x0000c340


	//   ....[19]....
        /*00c8*/ 	.word	0x0000c3b0


	//----- nvinfo : EIATTR_VRC_CTA_INIT_COUNT
	.align		4
.L_2896:
        /*00cc*/ 	.byte	0x02, 0x4a
	.zero		1
	.zero		1


	//----- nvinfo : EIATTR_EXIT_INSTR_OFFSETS
	.align		4
        /*00d0*/ 	.byte	0x04, 0x1c
        /*00d2*/ 	.short	(.L_2898 - .L_2897)


	//   ....[0]....
.L_2897:
        /*00d4*/ 	.word	0x000005e0


	//   ....[1]....
        /*00d8*/ 	.word	0x0000bcf0


	//----- nvinfo : EIATTR_INDIRECT_BRANCH_TARGETS
	.align		4
.L_2898:
        /*00dc*/ 	.byte	0x04, 0x34
        /*00de*/ 	.short	(.L_2900 - .L_2899)


	//   ....[0]....
.L_2899:
        /*00e0*/ 	.word	.L_x_20157@srel
        /*00e4*/ 	.short	0x0
        /*00e6*/ 	.short	0x0
        /*00e8*/ 	.word	0x3
        /*00ec*/ 	.word	.L_x_20158@srel
        /*00f0*/ 	.word	.L_x_20159@srel
        /*00f4*/ 	.word	.L_x_20160@srel


	//----- nvinfo : EIATTR_MAX_THREADS
	.align		4
.L_2900:
        /*00f8*/ 	.byte	0x04, 0x05
        /*00fa*/ 	.short	(.L_2902 - .L_2901)
.L_2901:
        /*00fc*/ 	.word	0x00000080
        /*0100*/ 	.word	0x00000001
        /*0104*/ 	.word	0x00000001


	//----- nvinfo : EIATTR_CRS_STACK_SIZE
	.align		4
.L_2902:
        /*0108*/ 	.byte	0x04, 0x1e
        /*010a*/ 	.short	(.L_2904 - .L_2903)
.L_2903:
        /*010c*/ 	.word	0x00000000


	//----- nvinfo : EIATTR_CBANK_PARAM_SIZE
	.align		4
.L_2904:
        /*0110*/ 	.byte	0x03, 0x19
        /*0112*/ 	.short	0x00e8


	//----- nvinfo : EIATTR_PARAM_CBANK
	.align		4
        /*0114*/ 	.byte	0x04, 0x0a
        /*0116*/ 	.short	(.L_2906 - .L_2905)
	.align		4
.L_2905:
        /*0118*/ 	.word	index@(.nv.constant0._ZN10layer_norm13ln_fwd_kernelINS_13Kernel_traitsI6__halfS2_fS2_fjLj512ELj1ELj4ELj1ELj16ENS_18Kernel_traits_baseILj512ES2_S2_fS2_fjLj128EEEEELb1ELb0ELb0ELb0EEEvNS_9FwdParamsE)
        /*011c*/ 	.short	0x0380
        /*011e*/ 	.short	0x00e8


	//----- nvinfo : EIATTR_SW_WAR
	.align		4
.L_2906:
        /*0120*/ 	.byte	0x04, 0x36
        /*0122*/ 	.short	(.L_2908 - .L_2907)
.L_2907:
        /*0124*/ 	.word	0x00000008
.L_2908:


//--------------------- .nv.info._ZN10layer_norm13ln_fwd_kernelINS_13Kernel_traitsI6__halfS2_fS2_fjLj512ELj1ELj4ELj1ELj16ENS_18Kernel_traits_baseILj512ES2_S2_fS2_fjLj128EEEEELb1ELb0ELb0ELb1EEEvNS_9FwdParamsE --------------------------
	.section	.nv.info._ZN10layer_norm13ln_fwd_kernelINS_13Kernel_traitsI6__halfS2_fS2_fjLj512ELj1ELj4ELj1ELj16ENS_18Kernel_traits_baseILj512ES2_S2_fS2_fjLj128EEEEELb1ELb0ELb0ELb1EEEvNS_9FwdParamsE,"",@"SHT_CUDA_INFO"
	.sectionflags	@""
	.align	4


	//----- nvinfo : EIATTR_CUDA_API_VERSION
	.align		4
        /*0000*/ 	.byte	0x04, 0x37
        /*0002*/ 	.short	(.L_2910 - .L_2909)
.L_2909:
        /*0004*/ 	.word	0x00000082


	//----- nvinfo : EIATTR_KPARAM_INFO
	.align		4
.L_2910:
        /*0008*/ 	.byte	0x04, 0x17
        /*000a*/ 	.short	(.L_2912 - .L_2911)
.L_2911:
        /*000c*/ 	.word	0x00000000
        /*0010*/ 	.short	0x0000
        /*0012*/ 	.short	0x0000
        /*0014*/ 	.byte	0x00, 0xf0, 0xa1, 0x03


	//----- nvinfo : EIATTR_SPARSE_MMA_MASK
	.align		4
.L_2912:
        /*0018*/ 	.byte	0x03, 0x50
        /*001a*/ 	.short	0x0000


	//----- nvinfo : EIATTR_MAXREG_COUNT
	.align		4
        /*001c*/ 	.byte	0x03, 0x1b
        /*001e*/ 	.short	0x00ff


	//----- nvinfo : EIATTR_MERCURY_ISA_VERSION
	.align		4
        /*0020*/ 	.byte	0x03, 0x5f
        /*0022*/ 	.short	0x0101


	//----- nvinfo : EIATTR_COOP_GROUP_MASK_REGIDS
	.align		4
        /*0024*/ 	.byte	0x04, 0x29
        /*0026*/ 	.short	(.L_2914 - .L_2913)


	//   ....[0]....
.L_2913:
        /*0028*/ 	.word	0xffffffff


	//   ....[1]....
        /*002c*/ 	.word	0xffffffff


	//   ....[2]....
        /*0030*/ 	.word	0xffffffff


	//   ....[3]....
        /*0034*/ 	.word	0xffffffff


	//   ....[4]....
        /*0038*/ 	.word	0xffffffff


	//   ....[5]....
        /*003c*/ 	.word	0xffffffff


	//   ....[6]....
        /*0040*/ 	.word	0xffffffff


	//   ....[7]....
        /*0044*/ 	.word	0xffffffff


	//   ....[8]....
        /*0048*/ 	.word	0xffffffff


	//   ....[9]....
        /*004c*/ 	.word	0xffffffff


	//   ....[10]....
        /*0050*/ 	.word	0x05000032


	//   ....[11]....
        /*0054*/ 	.word	0x05000032


	//   ....[12]....
        /*0058*/ 	.word	0x05000032


	//   ....[13]....
        /*005c*/ 	.word	0x05000032


	//   ....[14]....
        /*0060*/ 	.word	0x05000032


	//   ....[15]....
        /*0064*/ 	.word	0x05000032


	//   ....[16]....
        /*0068*/ 	.word	0x05000032


	//   ....[17]....
        /*006c*/ 	.word	0x05000032


	//   ....[18]....
        /*0070*/ 	.word	0x05000032


	//   ....[19]....
        /*0074*/ 	.word	0x05000032


	//----- nvinfo : EIATTR_COOP_GROUP_INSTR_OFFSETS
	.align		4
.L_2914:
        /*0078*/ 	.byte	0x04, 0x28
        /*007a*/ 	.short	(.L_2916 - .L_2915)


	//   ....[0]....
.L_2915:
        /*007c*/ 	.word	0x0000b170


	//   ....[1]....
        /*0080*/ 	.word	0x0000b190


	//   ....[2]....
        /*0084*/ 	.word	0x0000b1c0


	//   ....[3]....
        /*0088*/ 	.word	0x0000b1e0


	//   ....[4]....
        /*008c*/ 	.word	0x0000b200


	//   ....[5]....
        /*0090*/ 	.word	0x0000b430


	//   ....[6]....
        /*0094*/ 	.word	0x0000b450


	//   ....[7]....
        /*0098*/ 	.word	0x0000b470


	//   ....[8]....
        /*009c*/ 	.word	0x0000b490


	//   ....[9]....
        /*00a0*/ 	.word	0x0000b4b0


	//   ....[10]....
        /*00a4*/ 	.word	0x0000ba30


	//   ....[11]....
        /*00a8*/ 	.word	0x0000bad0


	//   ....[12]....
        /*00ac*/ 	.word	0x0000bb50


	//   ....[13]....
        /*00b0*/ 	.word	0x0000bbc0


	//   ....[14]....
        /*00b4*/ 	.word	0x0000bc30


	//   ....[15]....
        /*00b8*/ 	.word	0x0000bea0


	//   ....[16]....
        /*00bc*/ 	.word	0x0000bf10


	//   ....[17]....
        /*00c0*/ 	.word	0x0000bf80


	//   ....[18]....
        /*00c4*/ 	.word	0x0000bff0


	//   ....[19]....
        /*00c8*/ 	.word	0x0000c060


	//----- nvinfo : EIATTR_VRC_CTA_INIT_COUNT
	.align		4
.L_2916:
        /*00cc*/ 	.byte	0x02, 0x4a
	.zero		1
	.zero		1


	//----- nvinfo : EIATTR_EXIT_INSTR_OFFSETS
	.align		4
        /*00d0*/ 	.byte	0x04, 0x1c
        /*00d2*/ 	.short	(.L_2918 - .L_2917)


	//   ....[0]....
.L_2917:
        /*00d4*/ 	.word	0x00000250


	//   ....[1]....
        /*00d8*/ 	.word	0x0000b9c0


	//----- nvinfo : EIATTR_INDIRECT_BRANCH_TARGETS
	.align		4
.L_2918:
        /*00dc*/ 	.byte	0x04, 0x34
        /*00de*/ 	.short	(.L_2920 - .L_2919)


	//   ....[0]....
.L_2919:
        /*00e0*/ 	.word	.L_x_20161@srel
        /*00e4*/ 	.short	0x0
        /*00e6*/ 	.short	0x0
        /*00e8*/ 	.word	0x3
        /*00ec*/ 	.word	.L_x_20162@srel
        /*00f0*/ 	.word	.L_x_20163@srel
        /*00f4*/ 	.word	.L_x_20164@srel


	//----- nvinfo : EIATTR_MAX_THREADS
	.align		4
.L_2920:
        /*00f8*/ 	.byte	0x04, 0x05
        /*00fa*/ 	.short	(.L_2922 - .L_2921)
.L_2921:
        /*00fc*/ 	.word	0x00000080
        /*0100*/ 	.word	0x00000001
        /*0104*/ 	.word	0x00000001


	//----- nvinfo : EIATTR_CRS_STACK_SIZE
	.align		4
.L_2922:
        /*0108*/ 	.byte	0x04, 0x1e
        /*010a*/ 	.short	(.L_2924 - .L_2923)
.L_2923:
        /*010c*/ 	.word	0x00000000


	//----- nvinfo : EIATTR_CBANK_PARAM_SIZE
	.align		4
.L_2924:
        /*0110*/ 	.byte	0x03, 0x19
        /*0112*/ 	.short	0x00e8


	//----- nvinfo : EIATTR_PARAM_CBANK
	.align		4
        /*0114*/ 	.byte	0x04, 0x0a
        /*0116*/ 	.short	(.L_2926 - .L_2925)
	.align		4
.L_2925:
        /*0118*/ 	.word	index@(.nv.constant0._ZN10layer_norm13ln_fwd_kernelINS_13Kernel_traitsI6__halfS2_fS2_fjLj512ELj1ELj4ELj1ELj16ENS_18Kernel_traits_baseILj512ES2_S2_fS2_fjLj128EEEEELb1ELb0ELb0ELb1EEEvNS_9FwdParamsE)
        /*011c*/ 	.short	0x0380
        /*011e*/ 	.short	0x00e8


	//----- nvinfo : EIATTR_SW_WAR
	.align		4
.L_2926:
        /*0120*/ 	.byte	0x04, 0x36
        /*0122*/ 	.short	(.L_2928 - .L_2927)
.L_2927:
        /*0124*/ 	.word	0x00000008
.L_2928:


//--------------------- .nv.info._ZN10layer_norm13ln_fwd_kernelINS_13Kernel_traitsI6__halfS2_fS2_fjLj512ELj1ELj4ELj1ELj16ENS_18Kernel_traits_baseILj512ES2_S2_fS2_fjLj128EEEEELb1ELb0ELb1ELb0EEEvNS_9FwdParamsE --------------------------
	.section	.nv.info._ZN10layer_norm13ln_fwd_kernelINS_13Kernel_traitsI6__halfS2_fS2_fjLj512ELj1ELj4ELj1ELj16ENS_18Kernel_traits_baseILj512ES2_S2_fS2_fjLj128EEEEELb1ELb0ELb1ELb0EEEvNS_9FwdParamsE,"",@"SHT_CUDA_INFO"
	.sectionflags	@""
	.align	4


	//----- nvinfo : EIATTR_CUDA_API_VERSION
	.align		4
        /*0000*/ 	.byte	0x04, 0x37
        /*0002*/ 	.short	(.L_2930 - .L_2929)
.L_2929:
        /*0004*/ 	.word	0x00000082


	//----- nvinfo : EIATTR_KPARAM_INFO
	.align		4
.L_2930:
        /*0008*/ 	.byte	0x04, 0x17
        /*000a*/ 	.short	(.L_2932 - .L_2931)
.L_2931:
        /*000c*/ 	.word	0x00000000
        /*0010*/ 	.short	0x0000
        /*0012*/ 	.short	0x0000
        /*0014*/ 	.byte	0x00, 0xf0, 0xa1, 0x03


	//----- nvinfo : EIATTR_SPARSE_MMA_MASK
	.align		4
.L_2932:
        /*0018*/ 	.byte	0x03, 0x50
        /*001a*/ 	.short	0x0000


	//----- nvinfo : EIATTR_MAXREG_COUNT
	.align		4
        /*001c*/ 	.byte	0x03, 0x1b
        /*001e*/ 	.short	0x00ff


	//----- nvinfo : EIATTR_MERCURY_ISA_VERSION
	.align		4
        /*0020*/ 	.byte	0x03, 0x5f
        /*0022*/ 	.short	0x0101


	//----- nvinfo : EIATTR_COOP_GROUP_MASK_REGIDS
	.align		4
        /*0024*/ 	.byte	0x04, 0x29
        /*0026*/ 	.short	(.L_2934 - .L_2933)


	//   ....[0]....
.L_2933:
        /*0028*/ 	.word	0xffffffff


	//   ....[1]....
        /*002c*/ 	.word	0xffffffff


	//   ....[2]....
        /*0030*/ 	.word	0xffffffff


	//   ....[3]....
        /*0034*/ 	.word	0xffffffff


	//   ....[4]....
        /*0038*/ 	.word	0xffffffff


	//   ....[5]....
        /*003c*/ 	.word	0xffffffff


	//   ....[6]....
        /*0040*/ 	.word	0xffffffff


	//   ....[7]....
        /*0044*/ 	.word	0xffffffff


	//   ....[8]....
        /*0048*/ 	.word	0xffffffff


	//   ....[9]....
        /*004c*/ 	.word	0xffffffff


	//   ....[10]....
        /*0050*/ 	.word	0x0500003e


	//   ....[11]....
        /*0054*/ 	.word	0x0500003e


	//   ....[12]....
        /*0058*/ 	.word	0x0500003e


	//   ....[13]....
        /*005c*/ 	.word	0x0500003e


	//   ....[14]....
        /*0060*/ 	.word	0x0500003e


	//   ....[15]....
        /*0064*/ 	.word	0x0500003e


	//   ....[16]....
        /*0068*/ 	.word	0x0500003e


	//   ....[17]....
        /*006c*/ 	.word	0x0500003e


	//   ....[18]....
        /*0070*/ 	.word	0x0500003e


	//   ....[19]....
        /*0074*/ 	.word	0x0500003e


	//----- nvinfo : EIATTR_COOP_GROUP_INSTR_OFFSETS
	.align		4
.L_2934:
        /*0078*/ 	.byte	0x04, 0x28
        /*007a*/ 	.short	(.L_2936 - .L_2935)


	//   ....[0]....
.L_2935:
        /*007c*/ 	.word	0x0000c050


	//   ....[1]....
        /*0080*/ 	.word	0x0000c080


	//   ....[2]....
        /*0084*/ 	.word	0x0000c0a0


	//   ....[3]....
        /*0088*/ 	.word	0x0000c0c0


	//   ....[4]....
        /*008c*/ 	.word	0x0000c0e0


	//   ....[5]....
        /*0090*/ 	.word	0x0000c320


	//   ....[6]....
        /*0094*/ 	.word	0x0000c340


	//   ....[7]....
        /*0098*/ 	.word	0x0000c360


	//   ....[8]....
        /*009c*/ 	.word	0x0000c380


	//   ....[9]....
        /*00a0*/ 	.word	0x0000c3a0


	//   ....[10]....
        /*00a4*/ 	.word	0x0000cc00


	//   ....[11]....
        /*00a8*/ 	.word	0x0000cc90


	//   ....[12]....
        /*00ac*/ 	.word	0x0000ccf0


	//   ....[13]....
        /*00b0*/ 	.word	0x0000cd50


	//   ....[14]....
        /*00b4*/ 	.word	0x0000cdb0


	//   ....[15]....
        /*00b8*/ 	.word	0x0000d040


	//   ....[16]....
        /*00bc*/ 	.word	0x0000d0a0


	//   ....[17]....
        /*00c0*/ 	.word	0x0000d0f0


	//   ....[18]....
        /*00c4*/ 	.word	0x0000d150


	//   ....[19]....
        /*00c8*/ 	.word	0x0000d1b0


	//----- nvinfo : EIATTR_VRC_CTA_INIT_COUNT
	.align		4
.L_2936:
        /*00cc*/ 	.byte	0x02, 0x4a
	.zero		1
	.zero		1


	//----- nvinfo : EIATTR_EXIT_INSTR_OFFSETS
	.align		4
        /*00d0*/ 	.byte	0x04, 0x1c
        /*00d2*/ 	.short	(.L_2938 - .L_2937)


	//   ....[0]....
.L_2937:
        /*00d4*/ 	.word	0x000005d0


	//   ....[1]....
        /*00d8*/ 	.word	0x0000cb90


	//----- nvinfo : EIATTR_MAX_THREADS
	.align		4
.L_2938:
        /*00dc*/ 	.byte	0x04, 0x05
        /*00de*/ 	.short	(.L_2940 - .L_2939)
.L_2939:
        /*00e0*/ 	.word	0x00000080
        /*00e4*/ 	.word	0x00000001
        /*00e8*/ 	.word	0x00000001


	//----- nvinfo : EIATTR_CRS_STACK_SIZE
	.align		4
.L_2940:
        /*00ec*/ 	.byte	0x04, 0x1e
        /*00ee*/ 	.short	(.L_2942 - .L_2941)
.L_2941:
        /*00f0*/ 	.word	0x00000000


	//----- nvinfo : EIATTR_CBANK_PARAM_SIZE
	.align		4
.L_2942:
        /*00f4*/ 	.byte	0x03, 0x19
        /*00f6*/ 	.short	0x00e8


	//----- nvinfo : EIATTR_PARAM_CBANK
	.align		4
        /*00f8*/ 	.byte	0x04, 0x0a
        /*00fa*/ 	.short	(.L_2944 - .L_2943)
	.align		4
.L_2943:
        /*00fc*/ 	.word	index@(.nv.constant0._ZN10layer_norm13ln_fwd_kernelINS_13Kernel_traitsI6__halfS2_fS2_fjLj512ELj1ELj4ELj1ELj16ENS_18Kernel_traits_baseILj512ES2_S2_fS2_fjLj128EEEEELb1ELb0ELb1ELb0EEEvNS_9FwdParamsE)
        /*0100*/ 	.short	0x0380
        /*0102*/ 	.short	0x00e8


	//----- nvinfo : EIATTR_SW_WAR
	.align		4
.L_2944:
        /*0104*/ 	.byte	0x04, 0x36
        /*0106*/ 	.short	(.L_2946 - .L_2945)
.L_2945:
        /*0108*/ 	.word	0x00000008
.L_2946:


//--------------------- .nv.info._ZN10layer_norm13ln_fwd_kernelINS_13Kernel_traitsI6__halfS2_fS2_fjLj512ELj1ELj4ELj1ELj16ENS_18Kernel_traits_baseILj512ES2_S2_fS2_fjLj128EEEEELb1ELb0ELb1ELb1EEEvNS_9FwdParamsE --------------------------
	.section	.nv.info._ZN10layer_norm13ln_fwd_kernelINS_13Kernel_traitsI6__halfS2_fS2_fjLj512ELj1ELj4ELj1ELj16ENS_18Kernel_traits_baseILj512ES2_S2_fS2_fjLj128EEEEELb1ELb0ELb1ELb1EEEvNS_9FwdParamsE,"",@"SHT_CUDA_INFO"
	.sectionflags	@""
	.align	4


	//----- nvinfo : EIATTR_CUDA_API_VERSION
	.align		4
        /*0000*/ 	.byte	0x04, 0x37
        /*0002*/ 	.short	(.L_2948 - .L_2947)
.L_2947:
        /*0004*/ 	.word	0x00000082


	//----- nvinfo : EIATTR_KPARAM_INFO
	.align		4
.L_2948:
        /*0008*/ 	.byte	0x04, 0x17
        /*000a*/ 	.short	(.L_2950 - .L_2949)
.L_2949:
        /*000c*/ 	.word	0x00000000
        /*0010*/ 	.short	0x0000
        /*0012*/ 	.short	0x0000
        /*0014*/ 	.byte	0x00, 0xf0, 0xa1, 0x03


	//----- nvinfo : EIATTR_SPARSE_MMA_MASK
	.align		4
.L_2950:
        /*0018*/ 	.byte	0x03, 0x50
        /*001a*/ 	.short	0x0000


	//----- nvinfo : EIATTR_MAXREG_COUNT
	.align		4
        /*001c*/ 	.byte	0x03, 0x1b
        /*001e*/ 	.short	0x00ff


	//----- nvinfo : EIATTR_MERCURY_ISA_VERSION
	.align		4
        /*0020*/ 	.byte	0x03, 0x5f
        /*0022*/ 	.short	0x0101


	//----- nvinfo : EIATTR_COOP_GROUP_MASK_REGIDS
	.align		4
        /*0024*/ 	.byte	0x04, 0x29
        /*0026*/ 	.short	(.L_2952 - .L_2951)


	//   ....[0]....
.L_2951:
        /*0028*/ 	.word	0xffffffff


	//   ....[1]....
        /*002c*/ 	.word	0xffffffff


	//   ....[2]....
        /*0030*/ 	.word	0xffffffff


	//   ....[3]....
        /*0034*/ 	.word	0xffffffff


	//   ....[4]....
        /*0038*/ 	.word	0xffffffff


	//   ....[5]....
        /*003c*/ 	.word	0xffffffff


	//   ....[6]....
        /*0040*/ 	.word	0xffffffff


	//   ....[7]....
        /*0044*/ 	.word	0xffffffff


	//   ....[8]....
        /*0048*/ 	.word	0xffffffff


	//   ....[9]....
        /*004c*/ 	.word	0xffffffff


	//   ....[10]....
        /*0050*/ 	.word	0x0500003c


	//   ....[11]....
        /*0054*/ 	.word	0x0500003c


	//   ....[12]....
        /*0058*/ 	.word	0x0500003c


	//   ....[13]....
        /*005c*/ 	.word	0x0500003c


	//   ....[14]....
        /*0060*/ 	.word	0x0500003c


	//   ....[15]....
        /*0064*/ 	.word	0x0500003c


	//   ....[16]....
        /*0068*/ 	.word	0x0500003c


	//   ....[17]....
        /*006c*/ 	.word	0x0500003c


	//   ....[18]....
        /*0070*/ 	.word	0x0500003c


	//   ....[19]....
        /*0074*/ 	.word	0x0500003c


	//----- nvinfo : EIATTR_COOP_GROUP_INSTR_OFFSETS
	.align		4
.L_2952:
        /*0078*/ 	.byte	0x04, 0x28
        /*007a*/ 	.short	(.L_2954 - .L_2953)


	//   ....[0]....
.L_2953:
        /*007c*/ 	.word	0x0000be60


	//   ....[1]....
        /*0080*/ 	.word	0x0000be90


	//   ....[2]....
        /*0084*/ 	.word	0x0000beb0


	//   ....[3]....
        /*0088*/ 	.word	0x0000bed0


	//   ....[4]....
        /*008c*/ 	.word	0x0000bef0


	//   ....[5]....
        /*0090*/ 	.word	0x0000c120


	//   ....[6]....
        /*0094*/ 	.word	0x0000c140


	//   ....[7]....
        /*0098*/ 	.word	0x0000c160


	//   ....[8]....
        /*009c*/ 	.word	0x0000c180


	//   ....[9]....
        /*00a0*/ 	.word	0x0000c1a0


	//   ....[10]....
        /*00a4*/ 	.word	0x0000c9b0


	//   ....[11]....
        /*00a8*/ 	.word	0x0000ca50


	//   ....[12]....
        /*00ac*/ 	.word	0x0000cab0


	//   ....[13]....
        /*00b0*/ 	.word	0x0000cb10


	//   ....[14]....
        /*00b4*/ 	.word	0x0000cb70


	//   ....[15]....
        /*00b8*/ 	.word	0x0000cdf0


	//   ....[16]....
        /*00bc*/ 	.word	0x0000ce50


	//   ....[17]....
        /*00c0*/ 	.word	0x0000ceb0


	//   ....[18]....
        /*00c4*/ 	.word	0x0000cf10


	//   ....[19]....
        /*00c8*/ 	.word	0x0000cf70


	//----- nvinfo : EIATTR_VRC_CTA_INIT_COUNT
	.align		4
.L_2954:
        /*00cc*/ 	.byte	0x02, 0x4a
	.zero		1
	.zero		1


	//----- nvinfo : EIATTR_EXIT_INSTR_OFFSETS
	.align		4
        /*00d0*/ 	.byte	0x04, 0x1c
        /*00d2*/ 	.short	(.L_2956 - .L_2955)


	//   ....[0]....
.L_2955:
        /*00d4*/ 	.word	0x00000250


	//   ....[1]....
        /*00d8*/ 	.word	0x0000c940


	//----- nvinfo : EIATTR_MAX_THREADS
	.align		4
.L_2956:
        /*00dc*/ 	.byte	0x04, 0x05
        /*00de*/ 	.short	(.L_2958 - .L_2957)
.L_2957:
        /*00e0*/ 	.word	0x00000080
        /*00e4*/ 	.word	0x00000001
        /*00e8*/ 	.word	0x00000001


	//----- nvinfo : EIATTR_CRS_STACK_SIZE
	.align		4
.L_2958:
        /*00ec*/ 	.byte	0x04, 0x1e
        /*00ee*/ 	.short	(.L_2960 - .L_2959)
.L_2959:
        /*00f0*/ 	.word	0x00000000


	//----- nvinfo : EIATTR_CBANK_PARAM_SIZE
	.align		4
.L_2960:
        /*00f4*/ 	.byte	0x03, 0x19
        /*00f6*/ 	.short	0x00e8


	//----- nvinfo : EIATTR_PARAM_CBANK
	.align		4
        /*00f8*/ 	.byte	0x04, 0x0a
        /*00fa*/ 	.short	(.L_2962 - .L_2961)
	.align		4
.L_2961:
        /*00fc*/ 	.word	index@(.nv.constant0._ZN10layer_norm13ln_fwd_kernelINS_13Kernel_traitsI6__halfS2_fS2_fjLj512ELj1ELj4ELj1ELj16ENS_18Kernel_traits_baseILj512ES2_S2_fS2_fjLj128EEEEELb1ELb0ELb1ELb1EEEvNS_9FwdParamsE)
        /*0100*/ 	.short	0x0380
        /*0102*/ 	.short	0x00e8


	//----- nvinfo : EIATTR_SW_WAR
	.align		4
.L_2962:
        /*0104*/ 	.byte	0x04, 0x36
        /*0106*/ 	.short	(.L_2964 - .L_2963)
.L_2963:
        /*0108*/ 	.word	0x00000008
.L_2964:


//--------------------- .nv.info._ZN10layer_norm13ln_fwd_kernelINS_13Kernel_traitsI6__halfS2_fS2_fjLj512ELj1ELj4ELj1ELj16ENS_18Kernel_traits_baseILj512ES2_S2_fS2_fjLj128EEEEELb1ELb1ELb0ELb0EEEvNS_9FwdParamsE --------------------------
	.section	.nv.info._ZN10layer_norm13ln_fwd_kernelINS_13Kernel_traitsI6__halfS2_fS2_fjLj512ELj1ELj4ELj1ELj16ENS_18Kernel_traits_baseILj512ES2_S2_fS2_fjLj128EEEEELb1ELb1ELb0ELb0EEEvNS_9FwdParamsE,"",@"SHT_CUDA_INFO"
	.sectionflags	@""
	.align	4


	//----- nvinfo : EIATTR_CUDA_API_VERSION
	.align		4
        /*0000*/ 	.byte	0x04, 0x37
        /*0002*/ 	.short	(.L_2966 - .L_2965)
.L_2965:
        /*0004*/ 	.word	0x00000082


	//----- nvinfo : EIATTR_KPARAM_INFO
	.align		4
.L_2966:
        /*0008*/ 	.byte	0x04, 0x17
        /*000a*/ 	.short	(.L_2968 - .L_2967)
.L_2967:
        /*000c*/ 	.word	0x00000000
        /*0010*/ 	.short	0x0000
        /*0012*/ 	.short	0x0000
        /*0014*/ 	.byte	0x00, 0xf0, 0xa1, 0x03


	//----- nvinfo : EIATTR_SPARSE_MMA_MASK
	.align		4
.L_2968:
        /*0018*/ 	.byte	0x03, 0x50
        /*001a*/ 	.short	0x0000


	//----- nvinfo : EIATTR_MAXREG_COUNT
	.align		4
        /*001c*/ 	.byte	0x03, 0x1b
        /*001e*/ 	.short	0x00ff


	//----- nvinfo : EIATTR_MERCURY_ISA_VERSION
	.align		4
        /*0020*/ 	.byte	0x03, 0x5f
        /*0022*/ 	.short	0x0101


	//----- nvinfo : EIATTR_COOP_GROUP_MASK_REGIDS
	.align		4
        /*0024*/ 	.byte	0x04, 0x29
        /*0026*/ 	.short	(.L_2970 - .L_2969)


	//   ....[0]....
.L_2969:
        /*0028*/ 	.word	0xffffffff


	//   ....[1]....
        /*002c*/ 	.word	0xffffffff


	//   ....[2]....
        /*0030*/ 	.word	0xffffffff


	//   ....[3]....
        /*0034*/ 	.word	0xffffffff


	//   ....[4]....
        /*0038*/ 	.word	0xffffffff


	//   ....[5]....
        /*003c*/ 	.word	0xffffffff


	//   ....[6]....
        /*0040*/ 	.word	0xffffffff


	//   ....[7]....
        /*0044*/ 	.word	0xffffffff


	//   ....[8]....
        /*0048*/ 	.word	0xffffffff


	//   ....[9]....
        /*004c*/ 	.word	0xffffffff


	//   ....[10]....
        /*0050*/ 	.word	0x05000046


	//   ....[11]....
        /*0054*/ 	.word	0x05000046


	//   ....[12]....
        /*0058*/ 	.word	0x05000046


	//   ....[13]....
        /*005c*/ 	.word	0x05000046


	//   ....[14]....
        /*0060*/ 	.word	0x05000046


	//   ....[15]....
        /*0064*/ 	.word	0x05000046


	//   ....[16]....
        /*0068*/ 	.word	0x05000046


	//   ....[17]....
        /*006c*/ 	.word	0x05000046


	//   ....[18]....
        /*0070*/ 	.word	0x05000046


	//   ....[19]....
        /*0074*/ 	.word	0x05000046


	//----- nvinfo : EIATTR_COOP_GROUP_INSTR_OFFSETS
	.align		4
.L_2970:
        /*0078*/ 	.byte	0x04, 0x28
        /*007a*/ 	.short	(.L_2972 - .L_2971)


	//   ....[0]....
.L_2971:
        /*007c*/ 	.word	0x0000b650


	//   ....[1]....
        /*0080*/ 	.word	0x0000b680


	//   ....[2]....
        /*0084*/ 	.word	0x0000b6a0


	//   ....[3]....
        /*0088*/ 	.word	0x0000b6c0


	//   ....[4]....
        /*008c*/ 	.word	0x0000b6e0


	//   ....[5]....
        /*0090*/ 	.word	0x0000b920


	//   ....[6]....
        /*0094*/ 	.word	0x0000b940


	//   ....[7]....
        /*0098*/ 	.word	0x0000b960


	//   ....[8]....
        /*009c*/ 	.word	0x0000b980


	//   ....[9]....
        /*00a0*/ 	.word	0x0000b9a0


	//   ....[10]....
        /*00a4*/ 	.word	0x0000c1a0


	//   ....[11]....
        /*00a8*/ 	.word	0x0000c250


	//   ....[12]....
        /*00ac*/ 	.word	0x0000c2c0


	//   ....[13]....
        /*00b0*/ 	.word	0x0000c330


	//   ....[14]....
        /*00b4*/ 	.word	0x0000c3a0


	//   ....[15]....
        /*00b8*/ 	.word	0x0000c630


	//   ....[16]....
        /*00bc*/ 	.word	0x0000c6a0


	//   ....[17]....
        /*00c0*/ 	.word	0x0000c710


	//   ....[18]....
        /*00c4*/ 	.word	0x0000c780


	//   ....[19]....
        /*00c8*/ 	.word	0x0000c7f0


	//----- nvinfo : EIATTR_VRC_CTA_INIT_COUNT
	.align		4
.L_2972:
        /*00cc*/ 	.byte	0x02, 0x4a
	.zero		1
	.zero		1


	//----- nvinfo : EIATTR_EXIT_INSTR_OFFSETS
	.align		4
        /*00d0*/ 	.byte	0x04, 0x1c
        /*00d2*/ 	.short	(.L_2974 - .L_2973)


	//   ....[0]....
.L_2973:
        /*00d4*/ 	.word	0x00000690


	//   ....[1]....
        /*00d8*/ 	.word	0x0000c130


	//----- nvinfo : EIATTR_INDIRECT_BRANCH_TARGETS
	.align		4
.L_2974:
        /*00dc*/ 	.byte	0x04, 0x34
        /*00de*/ 	.short	(.L_2976 - .L_2975)


	//   ....[0]....
.L_2975:
        /*00e0*/ 	.word	.L_x_20165@srel
        /*00e4*/ 	.short	0x0
        /*00e6*/ 	.short	0x0
        /*00e8*/ 	.word	0x3
        /*00ec*/ 	.word	.L_x_20166@srel
        /*00f0*/ 	.word	.L_x_20167@srel
        /*00f4*/ 	.word	.L_x_20168@srel


	//----- nvinfo : EIATTR_MAX_THREADS
	.align		4
.L_2976:
        /*00f8*/ 	.byte	0x04, 0x05
        /*00fa*/ 	.short	(.L_2978 - .L_2977)
.L_2977:
        /*00fc*/ 	.word	0x00000080
        /*0100*/ 	.word	0x00000001
        /*0104*/ 	.word	0x00000001


	//----- nvinfo : EIATTR_CRS_STACK_SIZE
	.align		4
.L_2978:
        /*0108*/ 	.byte	0x04, 0x1e
        /*010a*/ 	.short	(.L_2980 - .L_2979)
.L_2979:
        /*010c*/ 	.word	0x00000000


	//----- nvinfo : EIATTR_CBANK_PARAM_SIZE
	.align		4
.L_2980:
        /*0110*/ 	.byte	0x03, 0x19
        /*0112*/ 	.short	0x00e8


	//----- nvinfo : EIATTR_PARAM_CBANK
	.align		4
        /*0114*/ 	.byte	0x04, 0x0a
        /*0116*/ 	.short	(.L_2982 - .L_2981)
	.align		4
.L_2981:
        /*0118*/ 	.word	index@(.nv.constant0._ZN10layer_norm13ln_fwd_kernelINS_13Kernel_traitsI6__halfS2_fS2_fjLj512ELj1ELj4ELj1ELj16ENS_18Kernel_traits_baseILj512ES2_S2_fS2_fjLj128EEEEELb1ELb1ELb0ELb0EEEvNS_9FwdParamsE)
        /*011c*/ 	.short	0x0380
        /*011e*/ 	.short	0x00e8


	//----- nvinfo : EIATTR_SW_WAR
	.align		4
.L_2982:
        /*0120*/ 	.byte	0x04, 0x36
        /*0122*/ 	.short	(.L_2984 - .L_2983)
.L_2983:
        /*0124*/ 	.word	0x00000008
.L_2984:


//--------------------- .nv.info._ZN10layer_norm13ln_fwd_kernelINS_13Kernel_traitsI6__halfS2_fS2_fjLj512ELj1ELj4ELj1ELj16ENS_18Kernel_traits_baseILj512ES2_S2_fS2_fjLj128EEEEELb1ELb1ELb0ELb1EEEvNS_9FwdParamsE --------------------------
	.section	.nv.info._ZN10layer_norm13ln_fwd_kernelINS_13Kernel_traitsI6__halfS2_fS2_fjLj512ELj1ELj4ELj1ELj16ENS_18Kernel_traits_baseILj512ES2_S2_fS2_fjLj128EEEEELb1ELb1ELb0ELb1EEEvNS_9FwdParamsE,"",@"SHT_CUDA_INFO"
	.sectionflags	@""
	.align	4


	//----- nvinfo : EIATTR_CUDA_API_VERSION
	.align		4
        /*0000*/ 	.byte	0x04, 0x37
        /*0002*/ 	.short	(.L_2986 - .L_2985)
.L_2985:
        /*0004*/ 	.word	0x00000082


	//----- nvinfo : EIATTR_KPARAM_INFO
	.align		4
.L_2986:
        /*0008*/ 	.byte	0x04, 0x17
        /*000a*/ 	.short	(.L_2988 - .L_2987)
.L_2987:
        /*000c*/ 	.word	0x00000000
        /*0010*/ 	.short	0x0000
        /*0012*/ 	.short	0x0000
        /*0014*/ 	.byte	0x00, 0xf0, 0xa1, 0x03


	//----- nvinfo : EIATTR_SPARSE_MMA_MASK
	.align		4
.L_2988:
        /*0018*/ 	.byte	0x03, 0x50
        /*001a*/ 	.short	0x0000


	//----- nvinfo : EIATTR_MAXREG_COUNT
	.align		4
        /*001c*/ 	.byte	0x03, 0x1b
        /*001e*/ 	.short	0x00ff


	//----- nvinfo : EIATTR_MERCURY_ISA_VERSION
	.align		4
        /*0020*/ 	.byte	0x03, 0x5f
        /*0022*/ 	.short	0x0101


	//----- nvinfo : EIATTR_COOP_GROUP_MASK_REGIDS
	.align		4
        /*0024*/ 	.byte	0x04, 0x29
        /*0026*/ 	.short	(.L_2990 - .L_2989)


	//   ....[0]....
.L_2989:
        /*0028*/ 	.word	0xffffffff


	//   ....[1]....
        /*002c*/ 	.word	0xffffffff


	//   ....[2]....
        /*0030*/ 	.word	0xffffffff


	//   ....[3]....
        /*0034*/ 	.word	0xffffffff


	//   ....[4]....
        /*0038*/ 	.word	0xffffffff


	//   ....[5]....
        /*003c*/ 	.word	0xffffffff


	//   ....[6]....
        /*0040*/ 	.word	0xffffffff


	//   ....[7]....
        /*0044*/ 	.word	0xffffffff


	//   ....[8]....
        /*0048*/ 	.word	0xffffffff


	//   ....[9]....
        /*004c*/ 	.word	0xffffffff


	//   ....[10]....
        /*0050*/ 	.word	0x05000056


	//   ....[11]....
        /*0054*/ 	.word	0x05000056


	//   ....[12]....
        /*0058*/ 	.word	0x05000056


	//   ....[13]....
        /*005c*/ 	.word	0x05000056


	//   ....[14]....
        /*0060*/ 	.word	0x05000056


	//   ....[15]....
        /*0064*/ 	.word	0x05000056


	//   ....[16]....
        /*0068*/ 	.word	0x05000056


	//   ....[17]....
        /*006c*/ 	.word	0x05000056


	//   ....[18]....
        /*0070*/ 	.word	0x05000056


	//   ....[19]....
        /*0074*/ 	.word	0x05000056


	//----- nvinfo : EIATTR_COOP_GROUP_INSTR_OFFSETS
	.align		4
.L_2990:
        /*0078*/ 	.byte	0x04, 0x28
        /*007a*/ 	.short	(.L_2992 - .L_2991)


	//   ....[0]....
.L_2991:
        /*007c*/ 	.word	0x0000b670


	//   ....[1]....
        /*0080*/ 	.word	0x0000b690


	//   ....[2]....
        /*0084*/ 	.word	0x0000b6b0


	//   ....[3]....
        /*0088*/ 	.word	0x0000b6d0


	//   ....[4]....
        /*008c*/ 	.word	0x0000b700


	//   ....[5]....
        /*0090*/ 	.word	0x0000b930


	//   ....[6]....
        /*0094*/ 	.word	0x0000b950


	//   ....[7]....
        /*0098*/ 	.word	0x0000b970


	//   ....[8]....
        /*009c*/ 	.word	0x0000b990


	//   ....[9]....
        /*00a0*/ 	.word	0x0000b9b0


	//   ....[10]....
        /*00a4*/ 	.word	0x0000bf40


	//   ....[11]....
        /*00a8*/ 	.word	0x0000bfe0


	//   ....[12]....
        /*00ac*/ 	.word	0x0000c050


	//   ....[13]....
        /*00b0*/ 	.word	0x0000c0c0


	//   ....[14]....
        /*00b4*/ 	.word	0x0000c140


	//   ....[15]....
        /*00b8*/ 	.word	0x0000c3c0


	//   ....[16]....
        /*00bc*/ 	.word	0x0000c430


	//   ....[17]....
        /*00c0*/ 	.word	0x0000c4a0


	//   ....[18]....
        /*00c4*/ 	.word	0x0000c510


	//   ....[19]....
        /*00c8*/ 	.word	0x0000c580


	//----- nvinfo : EIATTR_VRC_CTA_INIT_COUNT
	.align		4
.L_2992:
        /*00cc*/ 	.byte	0x02, 0x4a
	.zero		1
	.zero		1


	//----- nvinfo : EIATTR_EXIT_INSTR_OFFSETS
	.align		4
        /*00d0*/ 	.byte	0x04, 0x1c
        /*00d2*/ 	.short	(.L_2994 - .L_2993)


	//   ....[0]....
.L_2993:
        /*00d4*/ 	.word	0x00000290


	//   ....[1]....
        /*00d8*/ 	.word	0x0000bed0


	//----- nvinfo : EIATTR_INDIRECT_BRANCH_TARGETS
	.align		4
.L_2994:
        /*00dc*/ 	.byte	0x04, 0x34
        /*00de*/ 	.short	(.L_2996 - .L_2995)


	//   ....[0]....
.L_2995:
        /*00e0*/ 	.word	.L_x_20169@srel
        /*00e4*/ 	.short	0x0
        /*00e6*/ 	.short	0x0
        /*00e8*/ 	.word	0x3
        /*00ec*/ 	.word	.L_x_20170@srel
        /*00f0*/ 	.word	.L_x_20171@srel
        /*00f4*/ 	.word	.L_x_20172@srel


	//----- nvinfo : EIATTR_MAX_THREADS
	.align		4
.L_2996:
        /*00f8*/ 	.byte	0x04, 0x05
        /*00fa*/ 	.short	(.L_2998 - .L_2997)
.L_2997:
        /*00fc*/ 	.word	0x00000080
        /*0100*/ 	.word	0x00000001
        /*0104*/ 	.word	0x00000001


	//----- nvinfo : EIATTR_CRS_STACK_SIZE
	.align		4
.L_2998:
        /*0108*/ 	.byte	0x04, 0x1e
        /*010a*/ 	.short	(.L_3000 - .L_2999)
.L_2999:
        /*010c*/ 	.word	0x00000000


	//----- nvinfo : EIATTR_CBANK_PARAM_SIZE
	.align		4
.L_3000:
        /*0110*/ 	.byte	0x03, 0x19
        /*0112*/ 	.short	0x00e8


	//----- nvinfo : EIATTR_PARAM_CBANK
	.align		4
        /*0114*/ 	.byte	0x04, 0x0a
        /*0116*/ 	.short	(.L_3002 - .L_3001)
	.align		4
.L_3001:
        /*0118*/ 	.word	index@(.nv.constant0._ZN10layer_norm13ln_fwd_kernelINS_13Kernel_traitsI6__halfS2_fS2_fjLj512ELj1ELj4ELj1ELj16ENS_18Kernel_traits_baseILj512ES2_S2_fS2_fjLj128EEEEELb1ELb1ELb0ELb1EEEvNS_9FwdParamsE)
        /*011c*/ 	.short	0x0380
        /*011e*/ 	.short	0x00e8


	//----- nvinfo : EIATTR_SW_WAR
	.align		4
.L_3002:
        /*0120*/ 	.byte	0x04, 0x36
        /*0122*/ 	.short	(.L_3004 - .L_3003)
.L_3003:
        /*0124*/ 	.word	0x00000008
.L_3004:


//--------------------- .nv.info._ZN10layer_norm13ln_fwd_kernelINS_13Kernel_traitsI6__halfS2_fS2_fjLj512ELj1ELj4ELj1ELj16ENS_18Kernel_traits_baseILj512ES2_S2_fS2_fjLj128EEEEELb1ELb1ELb1ELb0EEEvNS_9FwdParamsE --------------------------
	.section	.nv.info._ZN10layer_norm13ln_fwd_kernelINS_13Kernel_traitsI6__halfS2_fS2_fjLj512ELj1ELj4ELj1ELj16ENS_18Kernel_traits_baseILj512ES2_S2_fS2_fjLj128EEEEELb1ELb1ELb1ELb0EEEvNS_9FwdParamsE,"",@"SHT_CUDA_INFO"
	.sectionflags	@""
	.align	4


	//----- nvinfo : EIATTR_CUDA_API_VERSION
	.align		4
        /*0000*/ 	.byte	0x04, 0x37
        /*0002*/ 	.short	(.L_3006 - .L_3005)
.L_3005:
        /*0004*/ 	.word	0x00000082


	//----- nvinfo : EIATTR_KPARAM_INFO
	.align		4
.L_3006:
        /*0008*/ 	.byte	0x04, 0x17
        /*000a*/ 	.short	(.L_3008 - .L_3007)
.L_3007:
        /*000c*/ 	.word	0x00000000
        /*0010*/ 	.short	0x0000
        /*0012*/ 	.short	0x0000
        /*0014*/ 	.byte	0x00, 0xf0, 0xa1, 0x03


	//----- nvinfo : EIATTR_SPARSE_MMA_MASK
	.align		4
.L_3008:
        /*0018*/ 	.byte	0x03, 0x50
        /*001a*/ 	.short	0x0000


	//----- nvinfo : EIATTR_MAXREG_COUNT
	.align		4
        /*001c*/ 	.byte	0x03, 0x1b
        /*001e*/ 	.short	0x00ff


	//----- nvinfo : EIATTR_MERCURY_ISA_VERSION
	.align		4
        /*0020*/ 	.byte	0x03, 0x5f
        /*0022*/ 	.short	0x0101


	//----- nvinfo : EIATTR_COOP_GROUP_MASK_REGIDS
	.align		4
        /*0024*/ 	.byte	0x04, 0x29
        /*0026*/ 	.short	(.L_3010 - .L_3009)


	//   ....[0]....
.L_3009:
        /*0028*/ 	.word	0xffffffff


	//   ....[1]....
        /*002c*/ 	.word	0xffffffff


	//   ....[2]....
        /*0030*/ 	.word	0xffffffff


	//   ....[3]....
        /*0034*/ 	.word	0xffffffff


	//   ....[4]....
        /*0038*/ 	.word	0xffffffff


	//   ....[5]....
        /*003c*/ 	.word	0xffffffff


	//   ....[6]....
        /*0040*/ 	.word	0xffffffff


	//   ....[7]....
        /*0044*/ 	.word	0xffffffff


	//   ....[8]....
        /*0048*/ 	.word	0xffffffff


	//   ....[9]....
        /*004c*/ 	.word	0xffffffff


	//   ....[10]....
        /*0050*/ 	.word	0x05000054


	//   ....[11]....
        /*0054*/ 	.word	0x05000054


	//   ....[12]....
        /*0058*/ 	.word	0x05000054


	//   ....[13]....
        /*005c*/ 	.word	0x05000054


	//   ....[14]....
        /*0060*/ 	.word	0x05000054


	//   ....[15]....
        /*0064*/ 	.word	0x05000054


	//   ....[16]....
        /*0068*/ 	.word	0x05000054


	//   ....[17]....
        /*006c*/ 	.word	0x05000054


	//   ....[18]....
        /*0070*/ 	.word	0x05000054


	//   ....[19]....
        /*0074*/ 	.word	0x05000054


	//----- nvinfo : EIATTR_COOP_GROUP_INSTR_OFFSETS
	.align		4
.L_3010:
        /*0078*/ 	.byte	0x04, 0x28
        /*007a*/ 	.short	(.L_3012 - .L_3011)


	//   ....[0]....
.L_3011:
        /*007c*/ 	.word	0x0000c4a0


	//   ....[1]....
        /*0080*/ 	.word	0x0000c4d0


	//   ....[2]....
        /*0084*/ 	.word	0x0000c4f0


	//   ....[3]....
        /*0088*/ 	.word	0x0000c510


	//   ....[4]....
        /*008c*/ 	.word	0x0000c530


	//   ....[5]....
        /*0090*/ 	.word	0x0000c770


	//   ....[6]....
        /*0094*/ 	.word	0x0000c790


	//   ....[7]....
        /*0098*/ 	.word	0x0000c7b0


	//   ....[8]....
        /*009c*/ 	.word	0x0000c7d0


	//   ....[9]....
        /*00a0*/ 	.word	0x0000c7f0


	//   ....[10]....
        /*00a4*/ 	.word	0x0000d070


	//   ....[11]....
        /*00a8*/ 	.word	0x0000d120


	//   ....[12]....
        /*00ac*/ 	.word	0x0000d190


	//   ....[13]....
        /*00b0*/ 	.word	0x0000d200


	//   ....[14]....
        /*00b4*/ 	.word	0x0000d270


	//   ....[15]....
        /*00b8*/ 	.word	0x0000d500


	//   ....[16]....
        /*00bc*/ 	.word	0x0000d570


	//   ....[17]....
        /*00c0*/ 	.word	0x0000d5e0


	//   ....[18]....
        /*00c4*/ 	.word	0x0000d650


	//   ....[19]....
        /*00c8*/ 	.word	0x0000d6c0


	//----- nvinfo : EIATTR_VRC_CTA_INIT_COUNT
	.align		4
.L_3012:
        /*00cc*/ 	.byte	0x02, 0x4a
	.zero		1
	.zero		1


	//----- nvinfo : EIATTR_EXIT_INSTR_OFFSETS
	.align		4
        /*00d0*/ 	.byte	0x04, 0x1c
        /*00d2*/ 	.short	(.L_3014 - .L_3013)


	//   ....[0]....
.L_3013:
        /*00d4*/ 	.word	0x00000680


	//   ....[1]....
        /*00d8*/ 	.word	0x0000d000


	//----- nvinfo : EIATTR_MAX_THREADS
	.align		4
.L_3014:
        /*00dc*/ 	.byte	0x04, 0x05
        /*00de*/ 	.short	(.L_3016 - .L_3015)
.L_3015:
        /*00e0*/ 	.word	0x00000080
        /*00e4*/ 	.word	0x00000001
        /*00e8*/ 	.word	0x00000001


	//----- nvinfo : EIATTR_CRS_STACK_SIZE
	.align		4
.L_3016:
        /*00ec*/ 	.byte	0x04, 0x1e
        /*00ee*/ 	.short	(.L_3018 - .L_3017)
.L_3017:
        /*00f0*/ 	.word	0x00000000


	//----- nvinfo : EIATTR_CBANK_PARAM_SIZE
	.align		4
.L_3018:
        /*00f4*/ 	.byte	0x03, 0x19
        /*00f6*/ 	.short	0x00e8


	//----- nvinfo : EIATTR_PARAM_CBANK
	.align		4
        /*00f8*/ 	.byte	0x04, 0x0a
        /*00fa*/ 	.short	(.L_3020 - .L_3019)
	.align		4
.L_3019:
        /*00fc*/ 	.word	index@(.nv.constant0._ZN10layer_norm13ln_fwd_kernelINS_13Kernel_traitsI6__halfS2_fS2_fjLj512ELj1ELj4ELj1ELj16ENS_18Kernel_traits_baseILj512ES2_S2_fS2_fjLj128EEEEELb1ELb1ELb1ELb0EEEvNS_9FwdParamsE)
        /*0100*/ 	.short	0x0380
        /*0102*/ 	.short	0x00e8


	//----- nvinfo : EIATTR_SW_WAR
	.align		4
.L_3020:
        /*0104*/ 	.byte	0x04, 0x36
        /*0106*/ 	.short	(.L_3022 - .L_3021)
.L_3021:
        /*0108*/ 	.word	0x00000008
.L_3022:


//--------------------- .nv.info._ZN10layer_norm13ln_fwd_kernelINS_13Kernel_traitsI6__halfS2_fS2_fjLj512ELj1ELj4ELj1ELj16ENS_18Kernel_traits_baseILj512ES2_S2_fS2_fjLj128EEEEELb1ELb1ELb1ELb1EEEvNS_9FwdParamsE --------------------------
	.section	.nv.info._ZN10layer_norm13ln_fwd_kernelINS_13Kernel_traitsI6__halfS2_fS2_fjLj512ELj1ELj4ELj1ELj16ENS_18Kernel_traits_baseILj512ES2_S2_fS2_fjLj128EEEEELb1ELb1ELb1ELb1EEEvNS_9FwdParamsE,"",@"SHT_CUDA_INFO"
	.sectionflags	@""
	.align	4


	//----- nvinfo : EIATTR_CUDA_API_VERSION
	.align		4
        /*0000*/ 	.byte	0x04, 0x37
        /*0002*/ 	.short	(.L_3024 - .L_3023)
.L_3023:
        /*0004*/ 	.word	0x00000082


	//----- nvinfo : EIATTR_KPARAM_INFO
	.align		4
.L_3024:
        /*0008*/ 	.byte	0x04, 0x17
        /*000a*/ 	.short	(.L_3026 - .L_3025)
.L_3025:
        /*000c*/ 	.word	0x00000000
        /*0010*/ 	.short	0x0000
        /*0012*/ 	.short	0x0000
        /*0014*/ 	.byte	0x00, 0xf0, 0xa1, 0x03


	//----- nvinfo : EIATTR_SPARSE_MMA_MASK
	.align		4
.L_3026:
        /*0018*/ 	.byte	0x03, 0x50
        /*001a*/ 	.short	0x0000


	//----- nvinfo : EIATTR_MAXREG_COUNT
	.align		4
        /*001c*/ 	.byte	0x03, 0x1b
        /*001e*/ 	.short	0x00ff


	//----- nvinfo : EIATTR_MERCURY_ISA_VERSION
	.align		4
        /*0020*/ 	.byte	0x03, 0x5f
        /*0022*/ 	.short	0x0101


	//----- nvinfo : EIATTR_COOP_GROUP_MASK_REGIDS
	.align		4
        /*0024*/ 	.byte	0x04, 0x29
        /*0026*/ 	.short	(.L_3028 - .L_3027)


	//   ....[0]....
.L_3027:
        /*0028*/ 	.word	0xffffffff


	//   ....[1]....
        /*002c*/ 	.word	0xffffffff


	//   ....[2]....
        /*0030*/ 	.word	0xffffffff


	//   ....[3]....
        /*0034*/ 	.word	0xffffffff


	//   ....[4]....
        /*0038*/ 	.word	0xffffffff


	//   ....[5]....
        /*003c*/ 	.word	0xffffffff


	//   ....[6]....
        /*0040*/ 	.word	0xffffffff


	//   ....[7]....
        /*0044*/ 	.word	0xffffffff


	//   ....[8]....
        /*0048*/ 	.word	0xffffffff


	//   ....[9]....
        /*004c*/ 	.word	0xffffffff


	//   ....[10]....
        /*0050*/ 	.word	0x05000051


	//   ....[11]....
        /*0054*/ 	.word	0x05000051


	//   ....[12]....
        /*0058*/ 	.word	0x05000051


	//   ....[13]....
        /*005c*/ 	.word	0x05000051


	//   ....[14]....
        /*0060*/ 	.word	0x05000051


	//   ....[15]....
        /*0064*/ 	.word	0x05000051


	//   ....[16]....
        /*0068*/ 	.word	0x05000051


	//   ....[17]....
        /*006c*/ 	.word	0x05000051


	//   ....[18]....
        /*0070*/ 	.word	0x05000051


	//   ....[19]....
        /*0074*/ 	.word	0x05000051


	//----- nvinfo : EIATTR_COOP_GROUP_INSTR_OFFSETS
	.align		4
.L_3028:
        /*0078*/ 	.byte	0x04, 0x28
        /*007a*/ 	.short	(.L_3030 - .L_3029)


	//   ....[0]....
.L_3029:
        /*007c*/ 	.word	0x0000be90


	//   ....[1]....
        /*0080*/ 	.word	0x0000bec0


	//   ....[2]....
        /*0084*/ 	.word	0x0000bee0


	//   ....[3]....
        /*0088*/ 	.word	0x0000bf00


	//   ....[4]....
        /*008c*/ 	.word	0x0000bf20


	//   ....[5]....
        /*0090*/ 	.word	0x0000c150


	//   ....[6]....
        /*0094*/ 	.word	0x0000c170


	//   ....[7]....
        /*0098*/ 	.word	0x0000c190


	//   ....[8]....
        /*009c*/ 	.word	0x0000c1b0


	//   ....[9]....
        /*00a0*/ 	.word	0x0000c1d0


	//   ....[10]....
        /*00a4*/ 	.word	0x0000c9f0


	//   ....[11]....
        /*00a8*/ 	.word	0x0000caa0


	//   ....[12]....
        /*00ac*/ 	.word	0x0000cb10


	//   ....[13]....
        /*00b0*/ 	.word	0x0000cb80


	//   ....[14]....
        /*00b4*/ 	.word	0x0000cbf0


	//   ....[15]....
        /*00b8*/ 	.word	0x0000ce70


	//   ....[16]....
        /*00bc*/ 	.word	0x0000cee0


	//   ....[17]....
        /*00c0*/ 	.word	0x0000cf50


	//   ....[18]....
        /*00c4*/ 	.word	0x0000cfc0


	//   ....[19]....
        /*00c8*/ 	.word	0x0000d030


	//----- nvinfo : EIATTR_VRC_CTA_INIT_COUNT
	.align		4
.L_3030:
        /*00cc*/ 	.byte	0x02, 0x4a
	.zero		1
	.zero		1


	//----- nvinfo : EIATTR_EXIT_INSTR_OFFSETS
	.align		4
        /*00d0*/ 	.byte	0x04, 0x1c
        /*00d2*/ 	.short	(.L_3032 - .L_3031)


	//   ....[0]....
.L_3031:
        /*00d4*/ 	.word	0x000002f0


	//   ....[1]....
        /*00d8*/ 	.word	0x0000c990


	//----- nvinfo : EIATTR_MAX_THREADS
	.align		4
.L_3032:
        /*00dc*/ 	.byte	0x04, 0x05
        /*00de*/ 	.short	(.L_3034 - .L_3033)
.L_3033:
        /*00e0*/ 	.word	0x00000080
        /*00e4*/ 	.word	0x00000001
        /*00e8*/ 	.word	0x00000001


	//----- nvinfo : EIATTR_CRS_STACK_SIZE
	.align		4
.L_3034:
        /*00ec*/ 	.byte	0x04, 0x1e
        /*00ee*/ 	.short	(.L_3036 - .L_3035)
.L_3035:
        /*00f0*/ 	.word	0x00000000


	//----- nvinfo : EIATTR_CBANK_PARAM_SIZE
	.align		4
.L_3036:
        /*00f4*/ 	.byte	0x03, 0x19
        /*00f6*/ 	.short	0x00e8


	//----- nvinfo : EIATTR_PARAM_CBANK
	.align		4
        /*00f8*/ 	.byte	0x04, 0x0a
        /*00fa*/ 	.short	(.L_3038 - .L_3037)
	.align		4
.L_3037:
        /*00fc*/ 	.word	index@(.nv.constant0._ZN10layer_norm13ln_fwd_kernelINS_13Kernel_traitsI6__halfS2_fS2_fjLj512ELj1ELj4ELj1ELj16ENS_18Kernel_traits_baseILj512ES2_S2_fS2_fjLj128EEEEELb1ELb1ELb1ELb1EEEvNS_9FwdParamsE)
        /*0100*/ 	.short	0x0380
        /*0102*/ 	.short	0x00e8


	//----- nvinfo : EIATTR_SW_WAR
	.align		4
.L_3038:
        /*0104*/ 	.byte	0x04, 0x36
        /*0106*/ 	.short	(.L_3040 - .L_3039)
.L_3039:
        /*0108*/ 	.word	0x00000008
.L_3040:


//--------------------- .nv.info._ZN10layer_norm13ln_fwd_kernelINS_13Kernel_traitsIf6__halffS2_fjLj512ELj1ELj4ELj1ELj16ENS_18Kernel_traits_baseILj512EfS2_fS2_fjLj128EEEEELb0ELb0ELb0ELb0EEEvNS_9FwdParamsE --------------------------
	.section	.nv.info._ZN10layer_norm13ln_fwd_kernelINS_13Kernel_traitsIf6__halffS2_fjLj512ELj1ELj4ELj1ELj16ENS_18Kernel_traits_baseILj512EfS2_fS2_fjLj128EEEEELb0ELb0ELb0ELb0EEEvNS_9FwdParamsE,"",@"SHT_CUDA_INFO"
	.sectionflags	@""
	.align	4


	//----- nvinfo : EIATTR_CUDA_API_VERSION
	.align		4
        /*0000*/ 	.byte	0x04, 0x37
        /*0002*/ 	.short	(.L_3042 - .L_3041)
.L_3041:
        /*0004*/ 	.word	0x00000082


	//----- nvinfo : EIATTR_KPARAM_INFO
	.align		4
.L_3042:
        /*0008*/ 	.byte	0x04, 0x17
        /*000a*/ 	.short	(.L_3044 - .L_3043)
.L_3043:
        /*000c*/ 	.word	0x00000000
        /*0010*/ 	.short	0x0000
        /*0012*/ 	.short	0x0000
        /*0014*/ 	.byte	0x00, 0xf0, 0xa1, 0x03


	//----- nvinfo : EIATTR_SPARSE_MMA_MASK
	.align		4
.L_3044:
        /*0018*/ 	.byte	0x03, 0x50
        /*001a*/ 	.short	0x0000


	//----- nvinfo : EIATTR_MAXREG_COUNT
	.align		4
        /*001c*/ 	.byte	0x03, 0x1b
        /*001e*/ 	.short	0x00ff


	//----- nvinfo : EIATTR_MERCURY_ISA_VERSION
	.align		4
        /*0020*/ 	.byte	0x03, 0x5f
        /*0022*/ 	.short	0x0101


	//----- nvinfo : EIATTR_COOP_GROUP_MASK_REGIDS
	.align		4
        /*0024*/ 	.byte	0x04, 0x29
        /*0026*/ 	.short	(.L_3046 - .L_3045)


	//   ....[0]....
.L_3045:
        /*0028*/ 	.word	0xffffffff


	//   ....[1]....
        /*002c*/ 	.word	0xffffffff


	//   ....[2]....
        /*0030*/ 	.word	0xffffffff


	//   ....[3]....
        /*0034*/ 	.word	0xffffffff


	//   ....[4]....
        /*0038*/ 	.word	0xffffffff


	//   ....[5]....
        /*003c*/ 	.word	0xffffffff


	//   ....[6]....
        /*0040*/ 	.word	0xffffffff


	//   ....[7]....
        /*0044*/ 	.word	0xffffffff


	//   ....[8]....
        /*0048*/ 	.word	0xffffffff


	//   ....[9]....
        /*004c*/ 	.word	0xffffffff


	//   ....[10]....
        /*0050*/ 	.word	0x05000032


	//   ....[11]....
        /*0054*/ 	.word	0x05000032


	//   ....[12]....
        /*0058*/ 	.word	0x05000032


	//   ....[13]....
        /*005c*/ 	.word	0x05000032


	//   ....[14]....
        /*0060*/ 	.word	0x05000032


	//   ....[15]....
        /*0064*/ 	.word	0x05000032


	//   ....[16]....
        /*0068*/ 	.word	0x05000032


	//   ....[17]....
        /*006c*/ 	.word	0x05000032


	//   ....[18]....
        /*0070*/ 	.word	0x05000032


	//   ....[19]....
        /*0074*/ 	.word	0x05000032


	//----- nvinfo : EIATTR_COOP_GROUP_INSTR_OFFSETS
	.align		4
.L_3046:
        /*0078*/ 	.byte	0x04, 0x28
        /*007a*/ 	.short	(.L_3048 - .L_3047)


	//   ....[0]....
.L_3047:
        /*007c*/ 	.word	0x00000d10


	//   ....[1]....
        /*0080*/ 	.word	0x00000d40


	//   ....[2]....
        /*0084*/ 	.word	0x00000d60


	//   ....[3]....
        /*0088*/ 	.word	0x00000d80


	//   ....[4]....
        /*008c*/ 	.word	0x00000da0


	//   ....[5]....
        /*0090*/ 	.word	0x00000fe0


	//   ....[6]....
        /*0094*/ 	.word	0x00001000


	//   ....[7]....
        /*0098*/ 	.word	0x00001020


	//   ....[8]....
        /*009c*/ 	.word	0x00001040


	//   ....[9]....
        /*00a0*/ 	.word	0x00001060


	//   ....[10]....
        /*00a4*/ 	.word	0x00001640


	//   ....[11]....
        /*00a8*/ 	.word	0x000016d0


	//   ....[12]....
        /*00ac*/ 	.word	0x00001720


	//   ....[13]....
        /*00b0*/ 	.word	0x00001780


	//   ....[14]....
        /*00b4*/ 	.word	0x000017e0


	//   ....[15]....
        /*00b8*/ 	.word	0x00001a70


	//   ....[16]....
        /*00bc*/ 	.word	0x00001ad0


	//   ....[17]....
        /*00c0*/ 	.word	0x00001b20


	//   ....[18]....
        /*00c4*/ 	.word	0x00001b70


	//   ....[19]....
        /*00c8*/ 	.word	0x00001bd0


	//----- nvinfo : EIATTR_VRC_CTA_INIT_COUNT
	.align		4
.L_3048:
        /*00cc*/ 	.byte	0x02, 0x4a
	.zero		1
	.zero		1


	//----- nvinfo : EIATTR_EXIT_INSTR_OFFSETS
	.align		4
        /*00d0*/ 	.byte	0x04, 0x1c
        /*00d2*/ 	.short	(.L_3050 - .L_3049)


	//   ....[0]....
.L_3049:
        /*00d4*/ 	.word	0x00000420


	//   ....[1]....
        /*00d8*/ 	.word	0x000015d0


	//----- nvinfo : EIATTR_MAX_THREADS
	.align		4
.L_3050:
        /*00dc*/ 	.byte	0x04, 0x05
        /*00de*/ 	.short	(.L_3052 - .L_3051)
.L_3051:
        /*00e0*/ 	.word	0x00000080
        /*00e4*/ 	.word	0x00000001
        /*00e8*/ 	.word	0x00000001


	//----- nvinfo : EIATTR_CRS_STACK_SIZE
	.align		4
.L_3052:
        /*00ec*/ 	.byte	0x04, 0x1e
        /*00ee*/ 	.short	(.L_3054 - .L_3053)
.L_3053:
        /*00f0*/ 	.word	0x00000000


	//----- nvinfo : EIATTR_CBANK_PARAM_SIZE
	.align		4
.L_3054:
        /*00f4*/ 	.byte	0x03, 0x19
        /*00f6*/ 	.short	0x00e8


	//----- nvinfo : EIATTR_PARAM_CBANK
	.align		4
        /*00f8*/ 	.byte	0x04, 0x0a
        /*00fa*/ 	.short	(.L_3056 - .L_3055)
	.align		4
.L_3055:
        /*00fc*/ 	.word	index@(.nv.constant0._ZN10layer_norm13ln_fwd_kernelINS_13Kernel_traitsIf6__halffS2_fjLj512ELj1ELj4ELj1ELj16ENS_18Kernel_traits_baseILj512EfS2_fS2_fjLj128EEEEELb0ELb0ELb0ELb0EEEvNS_9FwdParamsE)
        /*0100*/ 	.short	0x0380
        /*0102*/ 	.short	0x00e8


	//----- nvinfo : EIATTR_SW_WAR
	.align		4
.L_3056:
        /*0104*/ 	.byte	0x04, 0x36
        /*0106*/ 	.short	(.L_3058 - .L_3057)
.L_3057:
        /*0108*/ 	.word	0x00000008
.L_3058:


//--------------------- .nv.info._ZN10layer_norm13ln_fwd_kernelINS_13Kernel_traitsIf6__halffS2_fjLj512ELj1ELj4ELj1ELj16ENS_18Kernel_traits_baseILj512EfS2_fS2_fjLj128EEEEELb0ELb0ELb0ELb1EEEvNS_9FwdParamsE --------------------------
	.section	.nv.info._ZN10layer_norm13ln_fwd_kernelINS_13Kernel_traitsIf6__halffS2_fjLj512ELj1ELj4ELj1ELj16ENS_18Kernel_traits_baseILj512EfS2_fS2_fjLj128EEEEELb0ELb0ELb0ELb1EEEvNS_9FwdParamsE,"",@"SHT_CUDA_INFO"
	.sectionflags	@""
	.align	4


	//----- nvinfo : EIATTR_CUDA_API_VERSION
	.align		4
        /*0000*/ 	.byte	0x04, 0x37
        /*0002*/ 	.short	(.L_3060 - .L_3059)
.L_3059:
        /*0004*/ 	.word	0x00000082


	//----- nvinfo : EIATTR_KPARAM_INFO
	.align		4
.L_3060:
        /*0008*/ 	.byte	0x04, 0x17
        /*000a*/ 	.short	(.L_3062 - .L_3061)
.L_3061:
        /*000c*/ 	.word	0x00000000
        /*0010*/ 	.short	0x0000
        /*0012*/ 	.short	0x0000
        /*0014*/ 	.byte	0x00, 0xf0, 0xa1, 0x03


	//----- nvinfo : EIATTR_SPARSE_MMA_MASK
	.align		4
.L_3062:
        /*0018*/ 	.byte	0x03, 0x50
        /*001a*/ 	.short	0x0000


	//----- nvinfo : EIATTR_MAXREG_COUNT
	.align		4
        /*001c*/ 	.byte	0x03, 0x1b
        /*001e*/ 	.short	0x00ff


	//----- nvinfo : EIATTR_MERCURY_ISA_VERSION
	.align		4
        /*0020*/ 	.byte	0x03, 0x5f
        /*0022*/ 	.short	0x0101


	//----- nvinfo : EIATTR_COOP_GROUP_MASK_REGIDS
	.align		4
        /*0024*/ 	.byte	0x04, 0x29
        /*0026*/ 	.short	(.L_3064 - .L_3063)


	//   ....[0]....
.L_3063:
        /*0028*/ 	.word	0xffffffff


	//   ....[1]....
        /*002c*/ 	.word	0xffffffff


	//   ....[2]....
        /*0030*/ 	.word	0xffffffff


	//   ....[3]....
        /*0034*/ 	.word	0xffffffff


	//   ....[4]....
        /*0038*/ 	.word	0xffffffff


	//   ....[5]....
        /*003c*/ 	.word	0xffffffff


	//   ....[6]....
        /*0040*/ 	.word	0xffffffff


	//   ....[7]....
        /*0044*/ 	.word	0xffffffff


	//   ....[8]....
        /*0048*/ 	.word	0xffffffff


	//   ....[9]....
        /*004c*/ 	.word	0xffffffff


	//   ....[10]....
        /*0050*/ 	.word	0xffffffff


	//   ....[11]....
        /*0054*/ 	.word	0xffffffff


	//   ....[12]....
        /*0058*/ 	.word	0xffffffff


	//   ....[13]....
        /*005c*/ 	.word	0xffffffff


	//   ....[14]....
        /*0060*/ 	.word	0xffffffff


	//   ....[15]....
        /*0064*/ 	.word	0xffffffff


	//   ....[16]....
        /*0068*/ 	.word	0xffffffff


	//   ....[17]....
        /*006c*/ 	.word	0xffffffff


	//   ....[18]....
        /*0070*/ 	.word	0xffffffff


	//   ....[19]....
        /*0074*/ 	.word	0xffffffff


	//   ....[20]....
        /*0078*/ 	.word	0x05000022


	//   ....[21]....
        /*007c*/ 	.word	0x05000022


	//   ....[22]....
        /*0080*/ 	.word	0x05000022


	//   ....[23]....
        /*0084*/ 	.word	0x05000022


	//   ....[24]....
        /*0088*/ 	.word	0x05000022


	//   ....[25]....
        /*008c*/ 	.word	0x05000022


	//   ....[26]....
        /*0090*/ 	.word	0x05000022


	//   ....[27]....
        /*0094*/ 	.word	0x05000022


	//   ....[28]....
        /*0098*/ 	.word	0x05000022


	//   ....[29]....
        /*009c*/ 	.word	0x05000022


	//   ....[30]....
        /*00a0*/ 	.word	0x05000022


	//   ....[31]....
        /*00a4*/ 	.word	0x05000022


	//   ....[32]....
        /*00a8*/ 	.word	0x05000022


	//   ....[33]....
        /*00ac*/ 	.word	0x05000022


	//   ....[34]....
        /*00b0*/ 	.word	0x05000022


	//   ....[35]....
        /*00b4*/ 	.word	0x05000022


	//   ....[36]....
        /*00b8*/ 	.word	0x05000022


	//   ....[37]....
        /*00bc*/ 	.word	0x05000022


	//   ....[38]....
        /*00c0*/ 	.word	0x05000022


	//   ....[39]....
        /*00c4*/ 	.word	0x05000022


	//----- nvinfo : EIATTR_COOP_GROUP_INSTR_OFFSETS
	.align		4
.L_3064:
        /*00c8*/ 	.byte	0x04, 0x28
        /*00ca*/ 	.short	(.L_3066 - .L_3065)


	//   ....[0]....
.L_3065:
        /*00cc*/ 	.word	0x00000c00


	//   ....[1]....
        /*00d0*/ 	.word	0x00000c30


	//   ....[2]....
        /*00d4*/ 	.word	0x00000c50


	//   ....[3]....
        /*00d8*/ 	.word	0x00000c70


	//   ....[4]....
        /*00dc*/ 	.word	0x00000c90


	//   ....[5]....
        /*00e0*/ 	.word	0x00000ec0


	//   ....[6]....
        /*00e4*/ 	.word	0x00000ee0


	//   ....[7]....
        /*00e8*/ 	.word	0x00000f00


	//   ....[8]....
        /*00ec*/ 	.word	0x00000f20


	//   ....[9]....
        /*00f0*/ 	.word	0x00000f40


	//   ....[10]....
        /*00f4*/ 	.word	0x00001b10


	//   ....[11]....
        /*00f8*/ 	.word	0x00001b40


	//   ....[12]....
        /*00fc*/ 	.word	0x00001b60


	//   ....[13]....
        /*0100*/ 	.word	0x00001b80


	//   ....[14]....
        /*0104*/ 	.word	0x00001ba0


	//   ....[15]....
        /*0108*/ 	.word	0x00001dd0


	//   ....[16]....
        /*010c*/ 	.word	0x00001df0


	//   ....[17]....
        /*0110*/ 	.word	0x00001e10


	//   ....[18]....
        /*0114*/ 	.word	0x00001e30


	//   ....[19]....
        /*0118*/ 	.word	0x00001e50


	//   ....[20]....
        /*011c*/ 	.word	0x000023c0


	//   ....[21]....
        /*0120*/ 	.word	0x00002460


	//   ....[22]....
        /*0124*/ 	.word	0x000024c0


	//   ....[23]....
        /*0128*/ 	.word	0x00002520


	//   ....[24]....
        /*012c*/ 	.word	0x00002580


	//   ....[25]....
        /*0130*/ 	.word	0x000027e0


	//   ....[26]....
        /*0134*/ 	.word	0x00002840


	//   ....[27]....
        /*0138*/ 	.word	0x000028a0


	//   ....[28]....
        /*013c*/ 	.word	0x00002900


	//   ....[29]....
        /*0140*/ 	.word	0x00002960


	//   ....[30]....
        /*0144*/ 	.word	0x000029e0


	//   ....[31]....
        /*0148*/ 	.word	0x00002a80


	//   ....[32]....
        /*014c*/ 	.word	0x00002ae0


	//   ....[33]....
        /*0150*/ 	.word	0x00002b40


	//   ....[34]....
        /*0154*/ 	.word	0x00002ba0


	//   ....[35]....
        /*0158*/ 	.word	0x00002e00


	//   ....[36]....
        /*015c*/ 	.word	0x00002e60


	//   ....[37]....
        /*0160*/ 	.word	0x00002ec0


	//   ....[38]....
        /*0164*/ 	.word	0x00002f20


	//   ....[39]....
        /*0168*/ 	.word	0x00002f80


	//----- nvinfo : EIATTR_VRC_CTA_INIT_COUNT
	.align		4
.L_3066:
        /*016c*/ 	.byte	0x02, 0x4a
	.zero		1
	.zero		1


	//----- nvinfo : EIATTR_EXIT_INSTR_OFFSETS
	.align		4
        /*0170*/ 	.byte	0x04, 0x1c
        /*0172*/ 	.short	(.L_3068 - .L_3067)


	//   ....[0]....
.L_3067:
        /*0174*/ 	.word	0x00000250


	//   ....[1]....
        /*0178*/ 	.word	0x00001440


	//   ....[2]....
        /*017c*/ 	.word	0x00002360


	//----- nvinfo : EIATTR_MAX_THREADS
	.align		4
.L_3068:
        /*0180*/ 	.byte	0x04, 0x05
        /*0182*/ 	.short	(.L_3070 - .L_3069)
.L_3069:
        /*0184*/ 	.word	0x00000080
        /*0188*/ 	.word	0x00000001
        /*018c*/ 	.word	0x00000001


	//----- nvinfo : EIATTR_CRS_STACK_SIZE
	.align		4
.L_3070:
        /*0190*/ 	.byte	0x04, 0x1e
        /*0192*/ 	.short	(.L_3072 - .L_3071)
.L_3071:
        /*0194*/ 	.word	0x00000000


	//----- nvinfo : EIATTR_CBANK_PARAM_SIZE
	.align		4
.L_3072:
        /*0198*/ 	.byte	0x03, 0x19
        /*019a*/ 	.short	0x00e8


	//----- nvinfo : EIATTR_PARAM_CBANK
	.align		4
        /*019c*/ 	.byte	0x04, 0x0a
        /*019e*/ 	.short	(.L_3074 - .L_3073)
	.align		4
.L_3073:
        /*01a0*/ 	.word	index@(.nv.constant0._ZN10layer_norm13ln_fwd_kernelINS_13Kernel_traitsIf6__halffS2_fjLj512ELj1ELj4ELj1ELj16ENS_18Kernel_traits_baseILj512EfS2_fS2_fjLj128EEEEELb0ELb0ELb0ELb1EEEvNS_9FwdParamsE)
        /*01a4*/ 	.short	0x0380
        /*01a6*/ 	.short	0x00e8


	//----- nvinfo : EIATTR_SW_WAR
	.align		4
.L_3074:
        /*01a8*/ 	.byte	0x04, 0x36
        /*01aa*/ 	.short	(.L_3076 - .L_3075)
.L_3075:
        /*01ac*/ 	.word	0x00000008
.L_3076:


//--------------------- .nv.info._ZN10layer_norm13ln_fwd_kernelINS_13Kernel_traitsIf6__halffS2_fjLj512ELj1ELj4ELj1ELj16ENS_18Kernel_traits_baseILj512EfS2_fS2_fjLj128EEEEELb0ELb0ELb1ELb0EEEvNS_9FwdParamsE --------------------------
	.section	.nv.info._ZN10layer_norm13ln_fwd_kernelINS_13Kernel_traitsIf6__halffS2_fjLj512ELj1ELj4ELj1ELj16ENS_18Kernel_traits_baseILj512EfS2_fS2_fjLj128EEEEELb0ELb0ELb1ELb0EEEvNS_9FwdParamsE,"",@"SHT_CUDA_INFO"
	.sectionflags	@""
	.align	4


	//----- nvinfo : EIATTR_CUDA_API_VERSION
	.align		4
        /*0000*/ 	.byte	0x04, 0x37
        /*0002*/ 	.short	(.L_3078 - .L_3077)
.L_3077:
        /*0004*/ 	.word	0x00000082


	//----- nvinfo : EIATTR_KPARAM_INFO
	.align		4
.L_3078:
        /*0008*/ 	.byte	0x04, 0x17
        /*000a*/ 	.short	(.L_3080 - .L_3079)
.L_3079:
        /*000c*/ 	.word	0x00000000
        /*0010*/ 	.short	0x0000
        /*0012*/ 	.short	0x0000
        /*0014*/ 	.byte	0x00, 0xf0, 0xa1, 0x03


	//----- nvinfo : EIATTR_SPARSE_MMA_MASK
	.align		4
.L_3080:
        /*0018*/ 	.byte	0x03, 0x50
        /*001a*/ 	.short	0x0000


	//----- nvinfo : EIATTR_MAXREG_COUNT
	.align		4
        /*001c*/ 	.byte	0x03, 0x1b
        /*001e*/ 	.short	0x00ff


	//----- nvinfo : EIATTR_MERCURY_ISA_VERSION
	.align		4
        /*0020*/ 	.byte	0x03, 0x5f
        /*0022*/ 	.short	0x0101


	//----- nvinfo : EIATTR_COOP_GROUP_MASK_REGIDS
	.align		4
        /*0024*/ 	.byte	0x04, 0x29
        /*0026*/ 	.short	(.L_3082 - .L_3081)


	//   ....[0]....
.L_3081:
        /*0028*/ 	.word	0xffffffff


	//   ....[1]....
        /*002c*/ 	.word	0xffffffff


	//   ....[2]....
        /*0030*/ 	.word	0xffffffff


	//   ....[3]....
        /*0034*/ 	.word	0xffffffff


	//   ....[4]....
        /*0038*/ 	.word	0xffffffff


	//   ....[5]....
        /*003c*/ 	.word	0xffffffff


	//   ....[6]....
        /*0040*/ 	.word	0xffffffff


	//   ....[7]....
        /*0044*/ 	.word	0xffffffff


	//   ....[8]....
        /*0048*/ 	.word	0xffffffff


	//   ....[9]....
        /*004c*/ 	.word	0xffffffff


	//   ....[10]....
        /*0050*/ 	.word	0x0500003e


	//   ....[11]....
        /*0054*/ 	.word	0x0500003e


	//   ....[12]....
        /*0058*/ 	.word	0x0500003e


	//   ....[13]....
        /*005c*/ 	.word	0x0500003e


	//   ....[14]....
        /*0060*/ 	.word	0x0500003e


	//   ....[15]....
        /*0064*/ 	.word	0x0500003e


	//   ....[16]....
        /*0068*/ 	.word	0x0500003e


	//   ....[17]....
        /*006c*/ 	.word	0x0500003e


	//   ....[18]....
        /*0070*/ 	.word	0x0500003e


	//   ....[19]....
        /*0074*/ 	.word	0x0500003e


	//----- nvinfo : EIATTR_COOP_GROUP_INSTR_OFFSETS
	.align		4
.L_3082:
        /*0078*/ 	.byte	0x04, 0x28
        /*007a*/ 	.short	(.L_3084 - .L_3083)


	//   ....[0]....
.L_3083:
        /*007c*/ 	.word	0x00001090


	//   ....[1]....
        /*0080*/ 	.word	0x000010c0


	//   ....[2]....
        /*0084*/ 	.word	0x000010e0


	//   ....[3]....
        /*0088*/ 	.word	0x00001100


	//   ....[4]....
        /*008c*/ 	.word	0x00001120


	//   ....[5]....
        /*0090*/ 	.word	0x00001360


	//   ....[6]....
        /*0094*/ 	.word	0x00001380


	//   ....[7]....
        /*0098*/ 	.word	0x000013a0


	//   ....[8]....
        /*009c*/ 	.word	0x000013c0


	//   ....[9]....
        /*00a0*/ 	.word	0x000013e0


	//   ....[10]....
        /*00a4*/ 	.word	0x00001a30


	//   ....[11]....
        /*00a8*/ 	.word	0x00001ad0


	//   ....[12]....
        /*00ac*/ 	.word	0x00001b30


	//   ....[13]....
        /*00b0*/ 	.word	0x00001b90


	//   ....[14]....
        /*00b4*/ 	.word	0x00001be0


	//   ....[15]....
        /*00b8*/ 	.word	0x00001e70


	//   ....[16]....
        /*00bc*/ 	.word	0x00001ed0


	//   ....[17]....
        /*00c0*/ 	.word	0x00001f30


	//   ....[18]....
        /*00c4*/ 	.word	0x00001f90


	//   ....[19]....
        /*00c8*/ 	.word	0x00001ff0


	//----- nvinfo : EIATTR_VRC_CTA_INIT_COUNT
	.align		4
.L_3084:
        /*00cc*/ 	.byte	0x02, 0x4a
	.zero		1
	.zero		1


	//----- nvinfo : EIATTR_EXIT_INSTR_OFFSETS
	.align		4
        /*00d0*/ 	.byte	0x04, 0x1c
        /*00d2*/ 	.short	(.L_3086 - .L_3085)


	//   ....[0]....
.L_3085:
        /*00d4*/ 	.word	0x00000420


	//   ....[1]....
        /*00d8*/ 	.word	0x000019c0


	//----- nvinfo : EIATTR_MAX_THREADS
	.align		4
.L_3086:
        /*00dc*/ 	.byte	0x04, 0x05
        /*00de*/ 	.short	(.L_3088 - .L_3087)
.L_3087:
        /*00e0*/ 	.word	0x00000080
        /*00e4*/ 	.word	0x00000001
        /*00e8*/ 	.word	0x00000001


	//----- nvinfo : EIATTR_CRS_STACK_SIZE
	.align		4
.L_3088:
        /*00ec*/ 	.byte	0x04, 0x1e
        /*00ee*/ 	.short	(.L_3090 - .L_3089)
.L_3089:
        /*00f0*/ 	.word	0x00000000


	//----- nvinfo : EIATTR_CBANK_PARAM_SIZE
	.align		4
.L_3090:
        /*00f4*/ 	.byte	0x03, 0x19
        /*00f6*/ 	.short	0x00e8


	//----- nvinfo : EIATTR_PARAM_CBANK
	.align		4
        /*00f8*/ 	.byte	0x04, 0x0a
        /*00fa*/ 	.short	(.L_3092 - .L_3091)
	.align		4
.L_3091:
        /*00fc*/ 	.word	index@(.nv.constant0._ZN10layer_norm13ln_fwd_kernelINS_13Kernel_traitsIf6__halffS2_fjLj512ELj1ELj4ELj1ELj16ENS_18Kernel_traits_baseILj512EfS2_fS2_fjLj128EEEEELb0ELb0ELb1ELb0EEEvNS_9FwdParamsE)
        /*0100*/ 	.short	0x0380
        /*0102*/ 	.short	0x00e8


	//----- nvinfo : EIATTR_SW_WAR
	.align		4
.L_3092:
        /*0104*/ 	.byte	0x04, 0x36
        /*0106*/ 	.short	(.L_3094 - .L_3093)
.L_3093:
        /*0108*/ 	.word	0x00000008
.L_3094:


//--------------------- .nv.info._ZN10layer_norm13ln_fwd_kernelINS_13Kernel_traitsIf6__halffS2_fjLj512ELj1ELj4ELj1ELj16ENS_18Kernel_traits_baseILj512EfS2_fS2_fjLj128EEEEELb0ELb0ELb1ELb1EEEvNS_9FwdParamsE --------------------------
	.section	.nv.info._ZN10layer_norm13ln_fwd_kernelINS_13Kernel_traitsIf6__halffS2_fjLj512ELj1ELj4ELj1ELj16ENS_18Kernel_traits_baseILj512EfS2_fS2_fjLj128EEEEELb0ELb0ELb1ELb1EEEvNS_9FwdParamsE,"",@"SHT_CUDA_INFO"
	.sectionflags	@""
	.align	4


	//----- nvinfo : EIATTR_CUDA_API_VERSION
	.align		4
        /*0000*/ 	.byte	0x04, 0x37
        /*0002*/ 	.short	(.L_3096 - .L_3095)
.L_3095:
        /*0004*/ 	.word	0x00000082


	//----- nvinfo : EIATTR_KPARAM_INFO
	.align		4
.L_3096:
        /*0008*/ 	.byte	0x04, 0x17
        /*000a*/ 	.short	(.L_3098 - .L_3097)
.L_3097:
        /*000c*/ 	.word	0x00000000
        /*0010*/ 	.short	0x0000
        /*0012*/ 	.short	0x0000
        /*0014*/ 	.byte	0x00, 0xf0, 0xa1, 0x03


	//----- nvinfo : EIATTR_SPARSE_MMA_MASK
	.align		4
.L_3098:
        /*0018*/ 	.byte	0x03, 0x50
        /*001a*/ 	.short	0x0000


	//----- nvinfo : EIATTR_MAXREG_COUNT
	.align		4
        /*001c*/ 	.byte	0x03, 0x1b
        /*001e*/ 	.short	0x00ff


	//----- nvinfo : EIATTR_ANNOTATIONS
	.align		4
        /*0020*/ 	.byte	0x04, 0x55
        /*0022*/ 	.short	(.L_3100 - .L_3099)


	//   ....[0]....
.L_3099:
        /*0024*/ 	.word	0x00000001
        /*0028*/ 	.byte	0x70, 0x0e, 0x00, 0x00, 0x01, 0x00, 0x00, 0x00, 0x30, 0x0f, 0x00, 0x00


	//----- nvinfo : EIATTR_MERCURY_ISA_VERSION
	.align		4
.L_3100:
        /*0034*/ 	.byte	0x03, 0x5f
        /*0036*/ 	.short	0x0101


	//----- nvinfo : EIATTR_COOP_GROUP_MASK_REGIDS
	.align		4
        /*0038*/ 	.byte	0x04, 0x29
        /*003a*/ 	.short	(.L_3102 - .L_3101)


	//   ....[0]....
.L_3101:
        /*003c*/ 	.word	0xffffffff


	//   ....[1]....
        /*0040*/ 	.word	0xffffffff


	//   ....[2]....
        /*0044*/ 	.word	0xffffffff


	//   ....[3]....
        /*0048*/ 	.word	0xffffffff


	//   ....[4]....
        /*004c*/ 	.word	0xffffffff


	//   ....[5]....
        /*0050*/ 	.word	0xffffffff


	//   ....[6]....
        /*0054*/ 	.word	0xffffffff


	//   ....[7]....
        /*0058*/ 	.word	0xffffffff


	//   ....[8]....
        /*005c*/ 	.word	0xffffffff


	//   ....[9]....
        /*0060*/ 	.word	0xffffffff


	//   ....[10]....
        /*0064*/ 	.word	0x05000030


	//   ....[11]....
        /*0068*/ 	.word	0x05000030


	//   ....[12]....
        /*006c*/ 	.word	0x05000030


	//   ....[13]....
        /*0070*/ 	.word	0x05000030


	//   ....[14]....
        /*0074*/ 	.word	0x05000030


	//   ....[15]....
        /*0078*/ 	.word	0x05000030


	//   ....[16]....
        /*007c*/ 	.word	0x05000030


	//   ....[17]....
        /*0080*/ 	.word	0x05000030


	//   ....[18]....
        /*0084*/ 	.word	0x05000030


	//   ....[19]....
        /*0088*/ 	.word	0x05000030


	//----- nvinfo : EIATTR_COOP_GROUP_INSTR_OFFSETS
	.align		4
.L_3102:
        /*008c*/ 	.byte	0x04, 0x28
        /*008e*/ 	.short	(.L_3104 - .L_3103)


	//   ....[0]....
.L_3103:
        /*0090*/ 	.word	0x00000ff0


	//   ....[1]....
        /*0094*/ 	.word	0x00001010


	//   ....[2]....
        /*0098*/ 	.word	0x00001030


	//   ....[3]....
        /*009c*/ 	.word	0x00001050


	//   ....[4]....
        /*00a0*/ 	.word	0x00001080


	//   ....[5]....
        /*00a4*/ 	.word	0x000012b0


	//   ....[6]....
        /*00a8*/ 	.word	0x000012d0


	//   ....[7]....
        /*00ac*/ 	.word	0x000012f0


	//   ....[8]....
        /*00b0*/ 	.word	0x00001310


	//   ....[9]....
        /*00b4*/ 	.word	0x00001330


	//   ....[10]....
        /*00b8*/ 	.word	0x00001950


	//   ....[11]....
        /*00bc*/ 	.word	0x000019d0


	//   ....[12]....
        /*00c0*/ 	.word	0x00001a50


	//   ....[13]....
        /*00c4*/ 	.word	0x00001ad0


	//   ....[14]....
        /*00c8*/ 	.word	0x00001b60


	//   ....[15]....
        /*00cc*/ 	.word	0x00001df0


	//   ....[16]....
        /*00d0*/ 	.word	0x00001e60


	//   ....[17]....
        /*00d4*/ 	.word	0x00001ed0


	//   ....[18]....
        /*00d8*/ 	.word	0x00001f40


	//   ....[19]....
        /*00dc*/ 	.word	0x00001fb0


	//----- nvinfo : EIATTR_VRC_CTA_INIT_COUNT
	.align		4
.L_3104:
        /*00e0*/ 	.byte	0x02, 0x4a
	.zero		1
	.zero		1


	//----- nvinfo : EIATTR_EXIT_INSTR_OFFSETS
	.align		4
        /*00e4*/ 	.byte	0x04, 0x1c
        /*00e6*/ 	.short	(.L_3106 - .L_3105)


	//   ....[0]....
.L_3105:
        /*00e8*/ 	.word	0x00000320


	//   ....[1]....
        /*00ec*/ 	.word	0x000018f0


	//----- nvinfo : EIATTR_MAX_THREADS
	.align		4
.L_3106:
        /*00f0*/ 	.byte	0x04, 0x05
        /*00f2*/ 	.short	(.L_3108 - .L_3107)
.L_3107:
        /*00f4*/ 	.word	0x00000080
        /*00f8*/ 	.word	0x00000001
        /*00fc*/ 	.word	0x00000001


	//----- nvinfo : EIATTR_CRS_STACK_SIZE
	.align		4
.L_3108:
        /*0100*/ 	.byte	0x04, 0x1e
        /*0102*/ 	.short	(.L_3110 - .L_3109)
.L_3109:
        /*0104*/ 	.word	0x00000000


	//----- nvinfo : EIATTR_CBANK_PARAM_SIZE
	.align		4
.L_3110:
        /*0108*/ 	.byte	0x03, 0x19
        /*010a*/ 	.short	0x00e8


	//----- nvinfo : EIATTR_PARAM_CBANK
	.align		4
        /*010c*/ 	.byte	0x04, 0x0a
        /*010e*/ 	.short	(.L_3112 - .L_3111)
	.align		4
.L_3111:
        /*0110*/ 	.word	index@(.nv.constant0._ZN10layer_norm13ln_fwd_kernelINS_13Kernel_traitsIf6__halffS2_fjLj512ELj1ELj4ELj1ELj16ENS_18Kernel_traits_baseILj512EfS2_fS2_fjLj128EEEEELb0ELb0ELb1ELb1EEEvNS_9FwdParamsE)
        /*0114*/ 	.short	0x0380
        /*0116*/ 	.short	0x00e8


	//----- nvinfo : EIATTR_SW_WAR
	.align		4
.L_3112:
        /*0118*/ 	.byte	0x04, 0x36
        /*011a*/ 	.short	(.L_3114 - .L_3113)
.L_3113:
        /*011c*/ 	.word	0x00000008
.L_3114:


//--------------------- .nv.info._ZN10layer_norm13ln_fwd_kernelINS_13Kernel_traitsIf6__halffS2_fjLj512ELj1ELj4ELj1ELj16ENS_18Kernel_traits_baseILj512EfS2_fS2_fjLj128EEEEELb0ELb1ELb0ELb0EEEvNS_9FwdParamsE --------------------------
	.section	.nv.info._ZN10layer_norm13ln_fwd_kernelINS_13Kernel_traitsIf6__halffS2_fjLj512ELj1ELj4ELj1ELj16ENS_18Kernel_traits_baseILj512EfS2_fS2_fjLj128EEEEELb0ELb1ELb0ELb0EEEvNS_9FwdParamsE,"",@"SHT_CUDA_INFO"
	.sectionflags	@""
	.align	4


	//----- nvinfo : EIATTR_CUDA_API_VERSION
	.align		4
        /*0000*/ 	.byte	0x04, 0x37
        /*0002*/ 	.short	(.L_3116 - .L_3115)
.L_3115:
        /*0004*/ 	.word	0x00000082


	//----- nvinfo : EIATTR_KPARAM_INFO
	.align		4
.L_3116:
        /*0008*/ 	.byte	0x04, 0x17
        /*000a*/ 	.short	(.L_3118 - .L_3117)
.L_3117:
        /*000c*/ 	.word	0x00000000
        /*0010*/ 	.short	0x0000
        /*0012*/ 	.short	0x0000
        /*0014*/ 	.byte	0x00, 0xf0, 0xa1, 0x03


	//----- nvinfo : EIATTR_SPARSE_MMA_MASK
	.align		4
.L_3118:
        /*0018*/ 	.byte	0x03, 0x50
        /*001a*/ 	.short	0x0000


	//----- nvinfo : EIATTR_MAXREG_COUNT
	.align		4
        /*001c*/ 	.byte	0x03, 0x1b
        /*001e*/ 	.short	0x00ff


	//----- nvinfo : EIATTR_MERCURY_ISA_VERSION
	.align		4
        /*0020*/ 	.byte	0x03, 0x5f
        /*0022*/ 	.short	0x0101


	//----- nvinfo : EIATTR_COOP_GROUP_MASK_REGIDS
	.align		4
        /*0024*/ 	.byte	0x04, 0x29
        /*0026*/ 	.short	(.L_3120 - .L_3119)


	//   ....[0]....
.L_3119:
        /*0028*/ 	.word	0xffffffff


	//   ....[1]....
        /*002c*/ 	.word	0xffffffff


	//   ....[2]....
        /*0030*/ 	.word	0xffffffff


	//   ....[3]....
        /*0034*/ 	.word	0xffffffff


	//   ....[4]....
        /*0038*/ 	.word	0xffffffff


	//   ....[5]....
        /*003c*/ 	.word	0xffffffff


	//   ....[6]....
        /*0040*/ 	.word	0xffffffff


	//   ....[7]....
        /*0044*/ 	.word	0xffffffff


	//   ....[8]....
        /*0048*/ 	.word	0xffffffff


	//   ....[9]....
        /*004c*/ 	.word	0xffffffff


	//   ....[10]....
        /*0050*/ 	.word	0x05000056


	//   ....[11]....
        /*0054*/ 	.word	0x05000056


	//   ....[12]....
        /*0058*/ 	.word	0x05000056


	//   ....[13]....
        /*005c*/ 	.word	0x05000056


	//   ....[14]....
        /*0060*/ 	.word	0x05000056


	//   ....[15]....
        /*0064*/ 	.word	0x05000056


	//   ....[16]....
        /*0068*/ 	.word	0x05000056


	//   ....[17]....
        /*006c*/ 	.word	0x05000056


	//   ....[18]....
        /*0070*/ 	.word	0x05000056


	//   ....[19]....
        /*0074*/ 	.word	0x05000056


	//----- nvinfo : EIATTR_COOP_GROUP_INSTR_OFFSETS
	.align		4
.L_3120:
        /*0078*/ 	.byte	0x04, 0x28
        /*007a*/ 	.short	(.L_3122 - .L_3121)


	//   ....[0]....
.L_3121:
        /*007c*/ 	.word	0x00001000


	//   ....[1]....
        /*0080*/ 	.word	0x00001020


	//   ....[2]....
        /*0084*/ 	.word	0x00001040


	//   ....[3]....
        /*0088*/ 	.word	0x00001070


	//   ....[4]....
        /*008c*/ 	.word	0x00001090


	//   ....[5]....
        /*0090*/ 	.word	0x000012d0


	//   ....[6]....
        /*0094*/ 	.word	0x000012f0


	//   ....[7]....
        /*0098*/ 	.word	0x00001310


	//   ....[8]....
        /*009c*/ 	.word	0x00001330


	//   ....[9]....
        /*00a0*/ 	.word	0x00001350


	//   ....[10]....
        /*00a4*/ 	.word	0x00001940


	//   ....[11]....
        /*00a8*/ 	.word	0x000019e0


	//   ....[12]....
        /*00ac*/ 	.word	0x00001a50


	//   ....[13]....
        /*00b0*/ 	.word	0x00001ad0


	//   ....[14]....
        /*00b4*/ 	.word	0x00001b40


	//   ....[15]....
        /*00b8*/ 	.word	0x00001dc0


	//   ....[16]....
        /*00bc*/ 	.word	0x00001e30


	//   ....[17]....
        /*00c0*/ 	.word	0x00001ea0


	//   ....[18]....
        /*00c4*/ 	.word	0x00001f10


	//   ....[19]....
        /*00c8*/ 	.word	0x00001f80


	//----- nvinfo : EIATTR_VRC_CTA_INIT_COUNT
	.align		4
.L_3122:
        /*00cc*/ 	.byte	0x02, 0x4a
	.zero		1
	.zero		1


	//----- nvinfo : EIATTR_EXIT_INSTR_OFFSETS
	.align		4
        /*00d0*/ 	.byte	0x04, 0x1c
        /*00d2*/ 	.short	(.L_3124 - .L_3123)


	//   ....[0]....
.L_3123:
        /*00d4*/ 	.word	0x00000520


	//   ....[1]....
        /*00d8*/ 	.word	0x000018d0


	//----- nvinfo : EIATTR_MAX_THREADS
	.align		4
.L_3124:
        /*00dc*/ 	.byte	0x04, 0x05
        /*00de*/ 	.short	(.L_3126 - .L_3125)
.L_3125:
        /*00e0*/ 	.word	0x00000080
        /*00e4*/ 	.word	0x00000001
        /*00e8*/ 	.word	0x00000001


	//----- nvinfo : EIATTR_CRS_STACK_SIZE
	.align		4
.L_3126:
        /*00ec*/ 	.byte	0x04, 0x1e
        /*00ee*/ 	.short	(.L_3128 - .L_3127)
.L_3127:
        /*00f0*/ 	.word	0x00000000


	//----- nvinfo : EIATTR_CBANK_PARAM_SIZE
	.align		4
.L_3128:
        /*00f4*/ 	.byte	0x03, 0x19
        /*00f6*/ 	.short	0x00e8


	//----- nvinfo : EIATTR_PARAM_CBANK
	.align		4
        /*00f8*/ 	.byte	0x04, 0x0a
        /*00fa*/ 	.short	(.L_3130 - .L_3129)
	.align		4
.L_3129:
        /*00fc*/ 	.word	index@(.nv.constant0._ZN10layer_norm13ln_fwd_kernelINS_13Kernel_traitsIf6__halffS2_fjLj512ELj1ELj4ELj1ELj16ENS_18Kernel_traits_baseILj512EfS2_fS2_fjLj128EEEEELb0ELb1ELb0ELb0EEEvNS_9FwdParamsE)
        /*0100*/ 	.short	0x0380
        /*0102*/ 	.short	0x00e8


	//----- nvinfo : EIATTR_SW_WAR
	.align		4
.L_3130:
        /*0104*/ 	.byte	0x04, 0x36
        /*0106*/ 	.short	(.L_3132 - .L_3131)
.L_3131:
        /*0108*/ 	.word	0x00000008
.L_3132:


//--------------------- .nv.info._ZN10layer_norm13ln_fwd_kernelINS_13Kernel_traitsIf6__halffS2_fjLj512ELj1ELj4ELj1ELj16ENS_18Kernel_traits_baseILj512EfS2_fS2_fjLj128EEEEELb0ELb1ELb0ELb1EEEvNS_9FwdParamsE --------------------------
	.section	.nv.info._ZN10layer_norm13ln_fwd_kernelINS_13Kernel_traitsIf6__halffS2_fjLj512ELj1ELj4ELj1ELj16ENS_18Kernel_traits_baseILj512EfS2_fS2_fjLj128EEEEELb0ELb1ELb0ELb1EEEvNS_9FwdParamsE,"",@"SHT_CUDA_INFO"
	.sectionflags	@""
	.align	4


	//----- nvinfo : EIATTR_CUDA_API_VERSION
	.align		4
        /*0000*/ 	.byte	0x04, 0x37
        /*0002*/ 	.short	(.L_3134 - .L_3133)
.L_3133:
        /*0004*/ 	.word	0x00000082


	//----- nvinfo : EIATTR_KPARAM_INFO
	.align		4
.L_3134:
        /*0008*/ 	.byte	0x04, 0x17
        /*000a*/ 	.short	(.L_3136 - .L_3135)
.L_3135:
        /*000c*/ 	.word	0x00000000
        /*0010*/ 	.short	0x0000
        /*0012*/ 	.short	0x0000
        /*0014*/ 	.byte	0x00, 0xf0, 0xa1, 0x03


	//----- nvinfo : EIATTR_SPARSE_MMA_MASK
	.align		4
.L_3136:
        /*0018*/ 	.byte	0x03, 0x50
        /*001a*/ 	.short	0x0000


	//----- nvinfo : EIATTR_MAXREG_COUNT
	.align		4
        /*001c*/ 	.byte	0x03, 0x1b
        /*001e*/ 	.short	0x00ff


	//----- nvinfo : EIATTR_MERCURY_ISA_VERSION
	.align		4
        /*0020*/ 	.byte	0x03, 0x5f
        /*0022*/ 	.short	0x0101


	//----- nvinfo : EIATTR_COOP_GROUP_MASK_REGIDS
	.align		4
        /*0024*/ 	.byte	0x04, 0x29
        /*0026*/ 	.short	(.L_3138 - .L_3137)


	//   ....[0]....
.L_3137:
        /*0028*/ 	.word	0xffffffff


	//   ....[1]....
        /*002c*/ 	.word	0xffffffff


	//   ....[2]....
        /*0030*/ 	.word	0xffffffff


	//   ....[3]....
        /*0034*/ 	.word	0xffffffff


	//   ....[4]....
        /*0038*/ 	.word	0xffffffff


	//   ....[5]....
        /*003c*/ 	.word	0xffffffff


	//   ....[6]....
        /*0040*/ 	.word	0xffffffff


	//   ....[7]....
        /*0044*/ 	.word	0xffffffff


	//   ....[8]....
        /*0048*/ 	.word	0xffffffff


	//   ....[9]....
        /*004c*/ 	.word	0xffffffff


	//   ....[10]....
        /*0050*/ 	.word	0x05000055


	//   ....[11]....
        /*0054*/ 	.word	0x05000055


	//   ....[12]....
        /*0058*/ 	.word	0x05000055


	//   ....[13]....
        /*005c*/ 	.word	0x05000055


	//   ....[14]....
        /*0060*/ 	.word	0x05000055


	//   ....[15]....
        /*0064*/ 	.word	0x05000055


	//   ....[16]....
        /*0068*/ 	.word	0x05000055


	//   ....[17]....
        /*006c*/ 	.word	0x05000055


	//   ....[18]....
        /*0070*/ 	.word	0x05000055


	//   ....[19]....
        /*0074*/ 	.word	0x05000055


	//----- nvinfo : EIATTR_COOP_GROUP_INSTR_OFFSETS
	.align		4
.L_3138:
        /*0078*/ 	.byte	0x04, 0x28
        /*007a*/ 	.short	(.L_3140 - .L_3139)


	//   ....[0]....
.L_3139:
        /*007c*/ 	.word	0x00001070


	//   ....[1]....
        /*0080*/ 	.word	0x00001090


	//   ....[2]....
        /*0084*/ 	.word	0x000010c0


	//   ....[3]....
        /*0088*/ 	.word	0x000010e0


	//   ....[4]....
        /*008c*/ 	.word	0x00001100


	//   ....[5]....
        /*0090*/ 	.word	0x00001330


	//   ....[6]....
        /*0094*/ 	.word	0x00001350


	//   ....[7]....
        /*0098*/ 	.word	0x00001370


	//   ....[8]....
        /*009c*/ 	.word	0x00001390


	//   ....[9]....
        /*00a0*/ 	.word	0x000013b0


	//   ....[10]....
        /*00a4*/ 	.word	0x00001910


	//   ....[11]....
        /*00a8*/ 	.word	0x000019b0


	//   ....[12]....
        /*00ac*/ 	.word	0x00001a30


	//   ....[13]....
        /*00b0*/ 	.word	0x00001aa0


	//   ....[14]....
        /*00b4*/ 	.word	0x00001b10


	//   ....[15]....
        /*00b8*/ 	.word	0x00001d80


	//   ....[16]....
        /*00bc*/ 	.word	0x00001df0


	//   ....[17]....
        /*00c0*/ 	.word	0x00001e60


	//   ....[18]....
        /*00c4*/ 	.word	0x00001ed0


	//   ....[19]....
        /*00c8*/ 	.word	0x00001f40


	//----- nvinfo : EIATTR_VRC_CTA_INIT_COUNT
	.align		4
.L_3140:
        /*00cc*/ 	.byte	0x02, 0x4a
	.zero		1
	.zero		1


	//----- nvinfo : EIATTR_EXIT_INSTR_OFFSETS
	.align		4
        /*00d0*/ 	.byte	0x04, 0x1c
        /*00d2*/ 	.short	(.L_3142 - .L_3141)


	//   ....[0]....
.L_3141:
        /*00d4*/ 	.word	0x000004c0


	//   ....[1]....
        /*00d8*/ 	.word	0x000018a0


	//----- nvinfo : EIATTR_MAX_THREADS
	.align		4
.L_3142:
        /*00dc*/ 	.byte	0x04, 0x05
        /*00de*/ 	.short	(.L_3144 - .L_3143)
.L_3143:
        /*00e0*/ 	.word	0x00000080
        /*00e4*/ 	.word	0x00000001
        /*00e8*/ 	.word	0x00000001


	//----- nvinfo : EIATTR_CRS_STACK_SIZE
	.align		4
.L_3144:
        /*00ec*/ 	.byte	0x04, 0x1e
        /*00ee*/ 	.short	(.L_3146 - .L_3145)
.L_3145:
        /*00f0*/ 	.word	0x00000000


	//----- nvinfo : EIATTR_CBANK_PARAM_SIZE
	.align		4
.L_3146:
        /*00f4*/ 	.byte	0x03, 0x19
        /*00f6*/ 	.short	0x00e8


	//----- nvinfo : EIATTR_PARAM_CBANK
	.align		4
        /*00f8*/ 	.byte	0x04, 0x0a
        /*00fa*/ 	.short	(.L_3148 - .L_3147)
	.align		4
.L_3147:
        /*00fc*/ 	.word	index@(.nv.constant0._ZN10layer_norm13ln_fwd_kernelINS_13Kernel_traitsIf6__halffS2_fjLj512ELj1ELj4ELj1ELj16ENS_18Kernel_traits_baseILj512EfS2_fS2_fjLj128EEEEELb0ELb1ELb0ELb1EEEvNS_9FwdParamsE)
        /*0100*/ 	.short	0x0380
        /*0102*/ 	.short	0x00e8


	//----- nvinfo : EIATTR_SW_WAR
	.align		4
.L_3148:
        /*0104*/ 	.byte	0x04, 0x36
        /*0106*/ 	.short	(.L_3150 - .L_3149)
.L_3149:
        /*0108*/ 	.word	0x00000008
.L_3150:


//--------------------- .nv.info._ZN10layer_norm13ln_fwd_kernelINS_13Kernel_traitsIf6__halffS2_fjLj512ELj1ELj4ELj1ELj16ENS_18Kernel_traits_baseILj512EfS2_fS2_fjLj128EEEEELb0ELb1ELb1ELb0EEEvNS_9FwdParamsE --------------------------
	.section	.nv.info._ZN10layer_norm13ln_fwd_kernelINS_13Kernel_traitsIf6__halffS2_fjLj512ELj1ELj4ELj1ELj16ENS_18Kernel_traits_baseILj512EfS2_fS2_fjLj128EEEEELb0ELb1ELb1ELb0EEEvNS_9FwdParamsE,"",@"SHT_CUDA_INFO"
	.sectionflags	@""
	.align	4


	//----- nvinfo : EIATTR_CUDA_API_VERSION
	.align		4
        /*0000*/ 	.byte	0x04, 0x37
        /*0002*/ 	.short	(.L_3152 - .L_3151)
.L_3151:
        /*0004*/ 	.word	0x00000082


	//----- nvinfo : EIATTR_KPARAM_INFO
	.align		4
.L_3152:
        /*0008*/ 	.byte	0x04, 0x17
        /*000a*/ 	.short	(.L_3154 - .L_3153)
.L_3153:
        /*000c*/ 	.word	0x00000000
        /*0010*/ 	.short	0x0000
        /*0012*/ 	.short	0x0000
        /*0014*/ 	.byte	0x00, 0xf0, 0xa1, 0x03


	//----- nvinfo : EIATTR_SPARSE_MMA_MASK
	.align		4
.L_3154:
        /*0018*/ 	.byte	0x03, 0x50
        /*001a*/ 	.short	0x0000


	//----- nvinfo : EIATTR_MAXREG_COUNT
	.align		4
        /*001c*/ 	.byte	0x03, 0x1b
        /*001e*/ 	.short	0x00ff


	//----- nvinfo : EIATTR_MERCURY_ISA_VERSION
	.align		4
        /*0020*/ 	.byte	0x03, 0x5f
        /*0022*/ 	.short	0x0101


	//----- nvinfo : EIATTR_COOP_GROUP_MASK_REGIDS
	.align		4
        /*0024*/ 	.byte	0x04, 0x29
        /*0026*/ 	.short	(.L_3156 - .L_3155)


	//   ....[0]....
.L_3155:
        /*0028*/ 	.word	0xffffffff


	//   ....[1]....
        /*002c*/ 	.word	0xffffffff


	//   ....[2]....
        /*0030*/ 	.word	0xffffffff


	//   ....[3]....
        /*0034*/ 	.word	0xffffffff


	//   ....[4]....
        /*0038*/ 	.word	0xffffffff


	//   ....[5]....
        /*003c*/ 	.word	0xffffffff


	//   ....[6]....
        /*0040*/ 	.word	0xffffffff


	//   ....[7]....
        /*0044*/ 	.word	0xffffffff


	//   ....[8]....
        /*0048*/ 	.word	0xffffffff


	//   ....[9]....
        /*004c*/ 	.word	0xffffffff


	//   ....[10]....
        /*0050*/ 	.word	0x05000056


	//   ....[11]....
        /*0054*/ 	.word	0x05000056


	//   ....[12]....
        /*0058*/ 	.word	0x05000056


	//   ....[13]....
        /*005c*/ 	.word	0x05000056


	//   ....[14]....
        /*0060*/ 	.word	0x05000056


	//   ....[15]....
        /*0064*/ 	.word	0x05000056


	//   ....[16]....
        /*0068*/ 	.word	0x05000056


	//   ....[17]....
        /*006c*/ 	.word	0x05000056


	//   ....[18]....
        /*0070*/ 	.word	0x05000056


	//   ....[19]....
        /*0074*/ 	.word	0x05000056


	//----- nvinfo : EIATTR_COOP_GROUP_INSTR_OFFSETS
	.align		4
.L_3156:
        /*0078*/ 	.byte	0x04, 0x28
        /*007a*/ 	.short	(.L_3158 - .L_3157)


	//   ....[0]....
.L_3157:
        /*007c*/ 	.word	0x000014c0


	//   ....[1]....
        /*0080*/ 	.word	0x000014f0


	//   ....[2]....
        /*0084*/ 	.word	0x00001510


	//   ....[3]....
        /*0088*/ 	.word	0x00001530


	//   ....[4]....
        /*008c*/ 	.word	0x00001550


	//   ....[5]....
        /*0090*/ 	.word	0x00001790


	//   ....[6]....
        /*0094*/ 	.word	0x000017b0


	//   ....[7]....
        /*0098*/ 	.word	0x000017d0


	//   ....[8]....
        /*009c*/ 	.word	0x000017f0


	//   ....[9]....
        /*00a0*/ 	.word	0x00001810


	//   ....[10]....
        /*00a4*/ 	.word	0x00001e70


	//   ....[11]....
        /*00a8*/ 	.word	0x00001f10


	//   ....[12]....
        /*00ac*/ 	.word	0x00001f70


	//   ....[13]....
        /*00b0*/ 	.word	0x00001fd0


	//   ....[14]....
        /*00b4*/ 	.word	0x00002020


	//   ....[15]....
        /*00b8*/ 	.word	0x000022b0


	//   ....[16]....
        /*00bc*/ 	.word	0x00002310


	//   ....[17]....
        /*00c0*/ 	.word	0x00002370


	//   ....[18]....
        /*00c4*/ 	.word	0x000023d0


	//   ....[19]....
        /*00c8*/ 	.word	0x00002430


	//----- nvinfo : EIATTR_VRC_CTA_INIT_COUNT
	.align		4
.L_3158:
        /*00cc*/ 	.byte	0x02, 0x4a
	.zero		1
	.zero		1


	//----- nvinfo : EIATTR_EXIT_INSTR_OFFSETS
	.align		4
        /*00d0*/ 	.byte	0x04, 0x1c
        /*00d2*/ 	.short	(.L_3160 - .L_3159)


	//   ....[0]....
.L_3159:
        /*00d4*/ 	.word	0x00000560


	//   ....[1]....
        /*00d8*/ 	.word	0x00001e00


	//----- nvinfo : EIATTR_MAX_THREADS
	.align		4
.L_3160:
        /*00dc*/ 	.byte	0x04, 0x05
        /*00de*/ 	.short	(.L_3162 - .L_3161)
.L_3161:
        /*00e0*/ 	.word	0x00000080
        /*00e4*/ 	.word	0x00000001
        /*00e8*/ 	.word	0x00000001


	//----- nvinfo : EIATTR_CRS_STACK_SIZE
	.align		4
.L_3162:
        /*00ec*/ 	.byte	0x04, 0x1e
        /*00ee*/ 	.short	(.L_3164 - .L_3163)
.L_3163:
        /*00f0*/ 	.word	0x00000000


	//----- nvinfo : EIATTR_CBANK_PARAM_SIZE
	.align		4
.L_3164:
        /*00f4*/ 	.byte	0x03, 0x19
        /*00f6*/ 	.short	0x00e8


	//----- nvinfo : EIATTR_PARAM_CBANK
	.align		4
        /*00f8*/ 	.byte	0x04, 0x0a
        /*00fa*/ 	.short	(.L_3166 - .L_3165)
	.align		4
.L_3165:
        /*00fc*/ 	.word	index@(.nv.constant0._ZN10layer_norm13ln_fwd_kernelINS_13Kernel_traitsIf6__halffS2_fjLj512ELj1ELj4ELj1ELj16ENS_18Kernel_traits_baseILj512EfS2_fS2_fjLj128EEEEELb0ELb1ELb1ELb0EEEvNS_9FwdParamsE)
        /*0100*/ 	.short	0x0380
        /*0102*/ 	.short	0x00e8


	//----- nvinfo : EIATTR_SW_WAR
	.align		4
.L_3166:
        /*0104*/ 	.byte	0x04, 0x36
        /*0106*/ 	.short	(.L_3168 - .L_3167)
.L_3167:
        /*0108*/ 	.word	0x00000008
.L_3168:


//--------------------- .nv.info._ZN10layer_norm13ln_fwd_kernelINS_13Kernel_traitsIf6__halffS2_fjLj512ELj1ELj4ELj1ELj16ENS_18Kernel_traits_baseILj512EfS2_fS2_fjLj128EEEEELb0ELb1ELb1ELb1EEEvNS_9FwdParamsE --------------------------
	.section	.nv.info._ZN10layer_norm13ln_fwd_kernelINS_13Kernel_traitsIf6__halffS2_fjLj512ELj1ELj4ELj1ELj16ENS_18Kernel_traits_baseILj512EfS2_fS2_fjLj128EEEEELb0ELb1ELb1ELb1EEEvNS_9FwdParamsE,"",@"SHT_CUDA_INFO"
	.sectionflags	@""
	.align	4


	//----- nvinfo : EIATTR_CUDA_API_VERSION
	.align		4
        /*0000*/ 	.byte	0x04, 0x37
        /*0002*/ 	.short	(.L_3170 - .L_3169)
.L_3169:
        /*0004*/ 	.word	0x00000082


	//----- nvinfo : EIATTR_KPARAM_INFO
	.align		4
.L_3170:
        /*0008*/ 	.byte	0x04, 0x17
        /*000a*/ 	.short	(.L_3172 - .L_3171)
.L_3171:
        /*000c*/ 	.word	0x00000000
        /*0010*/ 	.short	0x0000
        /*0012*/ 	.short	0x0000
        /*0014*/ 	.byte	0x00, 0xf0, 0xa1, 0x03


	//----- nvinfo : EIATTR_SPARSE_MMA_MASK
	.align		4
.L_3172:
        /*0018*/ 	.byte	0x03, 0x50
        /*001a*/ 	.short	0x0000


	//----- nvinfo : EIATTR_MAXREG_COUNT
	.align		4
        /*001c*/ 	.byte	0x03, 0x1b
        /*001e*/ 	.short	0x00ff


	//----- nvinfo : EIATTR_MERCURY_ISA_VERSION
	.align		4
        /*0020*/ 	.byte	0x03, 0x5f
        /*0022*/ 	.short	0x0101


	//----- nvinfo : EIATTR_COOP_GROUP_MASK_REGIDS
	.align		4
        /*0024*/ 	.byte	0x04, 0x29
        /*0026*/ 	.short	(.L_3174 - .L_3173)


	//   ....[0]....
.L_3173:
        /*0028*/ 	.word	0xffffffff


	//   ....[1]....
        /*002c*/ 	.word	0xffffffff


	//   ....[2]....
        /*0030*/ 	.word	0xffffffff


	//   ....[3]....
        /*0034*/ 	.word	0xffffffff


	//   ....[4]....
        /*0038*/ 	.word	0xffffffff


	//   ....[5]....
        /*003c*/ 	.word	0xffffffff


	//   ....[6]....
        /*0040*/ 	.word	0xffffffff


	//   ....[7]....
        /*0044*/ 	.word	0xffffffff


	//   ....[8]....
        /*0048*/ 	.word	0xffffffff


	//   ....[9]....
        /*004c*/ 	.word	0xffffffff


	//   ....[10]....
        /*0050*/ 	.word	0x05000046


	//   ....[11]....
        /*0054*/ 	.word	0x05000046


	//   ....[12]....
        /*0058*/ 	.word	0x05000046


	//   ....[13]....
        /*005c*/ 	.word	0x05000046


	//   ....[14]....
        /*0060*/ 	.word	0x05000046


	//   ....[15]....
        /*0064*/ 	.word	0x05000046


	//   ....[16]....
        /*0068*/ 	.word	0x05000046


	//   ....[17]....
        /*006c*/ 	.word	0x05000046


	//   ....[18]....
        /*0070*/ 	.word	0x05000046


	//   ....[19]....
        /*0074*/ 	.word	0x05000046


	//----- nvinfo : EIATTR_COOP_GROUP_INSTR_OFFSETS
	.align		4
.L_3174:
        /*0078*/ 	.byte	0x04, 0x28
        /*007a*/ 	.short	(.L_3176 - .L_3175)


	//   ....[0]....
.L_3175:
        /*007c*/ 	.word	0x000014f0


	//   ....[1]....
        /*0080*/ 	.word	0x00001510


	//   ....[2]....
        /*0084*/ 	.word	0x00001530


	//   ....[3]....
        /*0088*/ 	.word	0x00001550


	//   ....[4]....
        /*008c*/ 	.word	0x00001580


	//   ....[5]....
        /*0090*/ 	.word	0x000017b0


	//   ....[6]....
        /*0094*/ 	.word	0x000017d0


	//   ....[7]....
        /*0098*/ 	.word	0x000017f0


	//   ....[8]....
        /*009c*/ 	.word	0x00001810


	//   ....[9]....
        /*00a0*/ 	.word	0x00001830


	//   ....[10]....
        /*00a4*/ 	.word	0x00001e40


	//   ....[11]....
        /*00a8*/ 	.word	0x00001ee0


	//   ....[12]....
        /*00ac*/ 	.word	0x00001f50


	//   ....[13]....
        /*00b0*/ 	.word	0x00001fc0


	//   ....[14]....
        /*00b4*/ 	.word	0x00002040


	//   ....[15]....
        /*00b8*/ 	.word	0x000022d0


	//   ....[16]....
        /*00bc*/ 	.word	0x00002340


	//   ....[17]....
        /*00c0*/ 	.word	0x000023b0


	//   ....[18]....
        /*00c4*/ 	.word	0x00002420


	//   ....[19]....
        /*00c8*/ 	.word	0x00002490


	//----- nvinfo : EIATTR_VRC_CTA_INIT_COUNT
	.align		4
.L_3176:
        /*00cc*/ 	.byte	0x02, 0x4a
	.zero		1
	.zero		1


	//----- nvinfo : EIATTR_EXIT_INSTR_OFFSETS
	.align		4
        /*00d0*/ 	.byte	0x04, 0x1c
        /*00d2*/ 	.short	(.L_3178 - .L_3177)


	//   ....[0]....
.L_3177:
        /*00d4*/ 	.word	0x000006b0


	//   ....[1]....
        /*00d8*/ 	.word	0x00001dd0


	//----- nvinfo : EIATTR_MAX_THREADS
	.align		4
.L_3178:
        /*00dc*/ 	.byte	0x04, 0x05
        /*00de*/ 	.short	(.L_3180 - .L_3179)
.L_3179:
        /*00e0*/ 	.word	0x00000080
        /*00e4*/ 	.word	0x00000001
        /*00e8*/ 	.word	0x00000001


	//----- nvinfo : EIATTR_CRS_STACK_SIZE
	.align		4
.L_3180:
        /*00ec*/ 	.byte	0x04, 0x1e
        /*00ee*/ 	.short	(.L_3182 - .L_3181)
.L_3181:
        /*00f0*/ 	.word	0x00000000


	//----- nvinfo : EIATTR_CBANK_PARAM_SIZE
	.align		4
.L_3182:
        /*00f4*/ 	.byte	0x03, 0x19
        /*00f6*/ 	.short	0x00e8


	//----- nvinfo : EIATTR_PARAM_CBANK
	.align		4
        /*00f8*/ 	.byte	0x04, 0x0a
        /*00fa*/ 	.short	(.L_3184 - .L_3183)
	.align		4
.L_3183:
        /*00fc*/ 	.word	index@(.nv.constant0._ZN10layer_norm13ln_fwd_kernelINS_13Kernel_traitsIf6__halffS2_fjLj512ELj1ELj4ELj1ELj16ENS_18Kernel_traits_baseILj512EfS2_fS2_fjLj128EEEEELb0ELb1ELb1ELb1EEEvNS_9FwdParamsE)
        /*0100*/ 	.short	0x0380
        /*0102*/ 	.short	0x00e8


	//----- nvinfo : EIATTR_SW_WAR
	.align		4
.L_3184:
        /*0104*/ 	.byte	0x04, 0x36
        /*0106*/ 	.short	(.L_3186 - .L_3185)
.L_3185:
        /*0108*/ 	.word	0x00000008
.L_3186:


//--------------------- .nv.info._ZN10layer_norm13ln_fwd_kernelINS_13Kernel_traitsIf6__halffS2_fjLj512ELj1ELj4ELj1ELj16ENS_18Kernel_traits_baseILj512EfS2_fS2_fjLj128EEEEELb1ELb0ELb0ELb0EEEvNS_9FwdParamsE --------------------------
	.section	.nv.info._ZN10layer_norm13ln_fwd_kernelINS_13Kernel_traitsIf6__halffS2_fjLj512ELj1ELj4ELj1ELj16ENS_18Kernel_traits_baseILj512EfS2_fS2_fjLj128EEEEELb1ELb0ELb0ELb0EEEvNS_9FwdParamsE,"",@"SHT_CUDA_INFO"
	.sectionflags	@""
	.align	4


	//----- nvinfo : EIATTR_CUDA_API_VERSION
	.align		4
        /*0000*/ 	.byte	0x04, 0x37
        /*0002*/ 	.short	(.L_3188 - .L_3187)
.L_3187:
        /*0004*/ 	.word	0x00000082


	//----- nvinfo : EIATTR_KPARAM_INFO
	.align		4
.L_3188:
        /*0008*/ 	.byte	0x04, 0x17
        /*000a*/ 	.short	(.L_3190 - .L_3189)
.L_3189:
        /*000c*/ 	.word	0x00000000
        /*0010*/ 	.short	0x0000
        /*0012*/ 	.short	0x0000
        /*0014*/ 	.byte	0x00, 0xf0, 0xa1, 0x03


	//----- nvinfo : EIATTR_SPARSE_MMA_MASK
	.align		4
.L_3190:
        /*0018*/ 	.byte	0x03, 0x50
        /*001a*/ 	.short	0x0000


	//----- nvinfo : EIATTR_MAXREG_COUNT
	.align		4
        /*001c*/ 	.byte	0x03, 0x1b
        /*001e*/ 	.short	0x00ff


	//----- nvinfo : EIATTR_MERCURY_ISA_VERSION
	.align		4
        /*0020*/ 	.byte	0x03, 0x5f
        /*0022*/ 	.short	0x0101


	//----- nvinfo : EIATTR_COOP_GROUP_MASK_REGIDS
	.align		4
        /*0024*/ 	.byte	0x04, 0x29
        /*0026*/ 	.short	(.L_3192 - .L_3191)


	//   ....[0]....
.L_3191:
        /*0028*/ 	.word	0xffffffff


	//   ....[1]....
        /*002c*/ 	.word	0xffffffff


	//   ....[2]....
        /*0030*/ 	.word	0xffffffff


	//   ....[3]....
        /*0034*/ 	.word	0xffffffff


	//   ....[4]....
        /*0038*/ 	.word	0xffffffff


	//   ....[5]....
        /*003c*/ 	.word	0xffffffff


	//   ....[6]....
        /*0040*/ 	.word	0xffffffff


	//   ....[7]....
        /*0044*/ 	.word	0xffffffff


	//   ....[8]....
        /*0048*/ 	.word	0xffffffff


	//   ....[9]....
        /*004c*/ 	.word	0xffffffff


	//   ....[10]....
        /*0050*/ 	.word	0x05000046


	//   ....[11]....
        /*0054*/ 	.word	0x05000046


	//   ....[12]....
        /*0058*/ 	.word	0x05000046


	//   ....[13]....
        /*005c*/ 	.word	0x05000046


	//   ....[14]....
        /*0060*/ 	.word	0x05000046


	//   ....[15]....
        /*0064*/ 	.word	0x05000046


	//   ....[16]....
        /*0068*/ 	.word	0x05000046


	//   ....[17]....
        /*006c*/ 	.word	0x05000046


	//   ....[18]....
        /*0070*/ 	.word	0x05000046


	//   ....[19]....
        /*0074*/ 	.word	0x05000046


	//----- nvinfo : EIATTR_COOP_GROUP_INSTR_OFFSETS
	.align		4
.L_3192:
        /*0078*/ 	.byte	0x04, 0x28
        /*007a*/ 	.short	(.L_3194 - .L_3193)


	//   ....[0]....
.L_3193:
        /*007c*/ 	.word	0x0000b250


	//   ....[1]....
        /*0080*/ 	.word	0x0000b280


	//   ....[2]....
        /*0084*/ 	.word	0x0000b2a0


	//   ....[3]....
        /*0088*/ 	.word	0x0000b2c0


	//   ....[4]....
        /*008c*/ 	.word	0x0000b2e0


	//   ....[5]....
        /*0090*/ 	.word	0x0000b520


	//   ....[6]....
        /*0094*/ 	.word	0x0000b540


	//   ....[7]....
        /*0098*/ 	.word	0x0000b560


	//   ....[8]....
        /*009c*/ 	.word	0x0000b580


	//   ....[9]....
        /*00a0*/ 	.word	0x0000b5a0


	//   ....[10]....
        /*00a4*/ 	.word	0x0000bbb0


	//   ....[11]....
        /*00a8*/ 	.word	0x0000bc60


	//   ....[12]....
        /*00ac*/ 	.word	0x0000bcd0


	//   ....[13]....
        /*00b0*/ 	.word	0x0000bd40


	//   ....[14]....
        /*00b4*/ 	.word	0x0000bdb0


	//   ....[15]....
        /*00b8*/ 	.word	0x0000c040


	//   ....[16]....
        /*00bc*/ 	.word	0x0000c0b0


	//   ....[17]....
        /*00c0*/ 	.word	0x0000c120


	//   ....[18]....
        /*00c4*/ 	.word	0x0000c190


	//   ....[19]....
        /*00c8*/ 	.word	0x0000c200


	//----- nvinfo : EIATTR_VRC_CTA_INIT_COUNT
	.align		4
.L_3194:
        /*00cc*/ 	.byte	0x02, 0x4a
	.zero		1
	.zero		1


	//----- nvinfo : EIATTR_EXIT_INSTR_OFFSETS
	.align		4
        /*00d0*/ 	.byte	0x04, 0x1c
        /*00d2*/ 	.short	(.L_3196 - .L_3195)


	//   ....[0]....
.L_3195:
        /*00d4*/ 	.word	0x00000670


	//   ....[1]....
        /*00d8*/ 	.word	0x0000bb40


	//----- nvinfo : EIATTR_INDIRECT_BRANCH_TARGETS
	.align		4
.L_3196:
        /*00dc*/ 	.byte	0x04, 0x34
        /*00de*/ 	.short	(.L_3198 - .L_3197)


	//   ....[0]....
.L_3197:
        /*00e0*/ 	.word	.L_x_20173@srel
        /*00e4*/ 	.short	0x0
        /*00e6*/ 	.short	0x0
        /*00e8*/ 	.word	0x3
        /*00ec*/ 	.word	.L_x_20174@srel
        /*00f0*/ 	.word	.L_x_20175@srel
        /*00f4*/ 	.word	.L_x_20176@srel


	//----- nvinfo : EIATTR_MAX_THREADS
	.align		4
.L_3198:
        /*00f8*/ 	.byte	0x04, 0x05
        /*00fa*/ 	.short	(.L_3200 - .L_3199)
.L_3199:
        /*00fc*/ 	.word	0x00000080
        /*0100*/ 	.word	0x00000001
        /*0104*/ 	.word	0x00000001


	//----- nvinfo : EIATTR_CRS_STACK_SIZE
	.align		4
.L_3200:
        /*0108*/ 	.byte	0x04, 0x1e
        /*010a*/ 	.short	(.L_3202 - .L_3201)
.L_3201:
        /*010c*/ 	.word	0x00000000


	//----- nvinfo : EIATTR_CBANK_PARAM_SIZE
	.align		4
.L_3202:
        /*0110*/ 	.byte	0x03, 0x19
        /*0112*/ 	.short	0x00e8


	//----- nvinfo : EIATTR_PARAM_CBANK
	.align		4
        /*0114*/ 	.byte	0x04, 0x0a
        /*0116*/ 	.short	(.L_3204 - .L_3203)
	.align		4
.L_3203:
        /*0118*/ 	.word	index@(.nv.constant0._ZN10layer_norm13ln_fwd_kernelINS_13Kernel_traitsIf6__halffS2_fjLj512ELj1ELj4ELj1ELj16ENS_18Kernel_traits_baseILj512EfS2_fS2_fjLj128EEEEELb1ELb0ELb0ELb0EEEvNS_9FwdParamsE)
        /*011c*/ 	.short	0x0380
        /*011e*/ 	.short	0x00e8


	//----- nvinfo : EIATTR_SW_WAR
	.align		4
.L_3204:
        /*0120*/ 	.byte	0x04, 0x36
        /*0122*/ 	.short	(.L_3206 - .L_3205)
.L_3205:
        /*0124*/ 	.word	0x00000008
.L_3206:


//--------------------- .nv.info._ZN10layer_norm13ln_fwd_kernelINS_13Kernel_traitsIf6__halffS2_fjLj512ELj1ELj4ELj1ELj16ENS_18Kernel_traits_baseILj512EfS2_fS2_fjLj128EEEEELb1ELb0ELb0ELb1EEEvNS_9FwdParamsE --------------------------
	.section	.nv.info._ZN10layer_norm13ln_fwd_kernelINS_13Kernel_traitsIf6__halffS2_fjLj512ELj1ELj4ELj1ELj16ENS_18Kernel_traits_baseILj512EfS2_fS2_fjLj128EEEEELb1ELb0ELb0ELb1EEEvNS_9FwdParamsE,"",@"SHT_CUDA_INFO"
	.sectionflags	@""
	.align	4


	//----- nvinfo : EIATTR_CUDA_API_VERSION
	.align		4
        /*0000*/ 	.byte	0x04, 0x37
        /*0002*/ 	.short	(.L_3208 - .L_3207)
.L_3207:
        /*0004*/ 	.word	0x00000082


	//----- nvinfo : EIATTR_KPARAM_INFO
	.align		4
.L_3208:
        /*0008*/ 	.byte	0x04, 0x17
        /*000a*/ 	.short	(.L_3210 - .L_3209)
.L_3209:
        /*000c*/ 	.word	0x00000000
        /*0010*/ 	.short	0x0000
        /*0012*/ 	.short	0x0000
        /*0014*/ 	.byte	0x00, 0xf0, 0xa1, 0x03


	//----- nvinfo : EIATTR_SPARSE_MMA_MASK
	.align		4
.L_3210:
        /*0018*/ 	.byte	0x03, 0x50
        /*001a*/ 	.short	0x0000


	//----- nvinfo : EIATTR_MAXREG_COUNT
	.align		4
        /*001c*/ 	.byte	0x03, 0x1b
        /*001e*/ 	.short	0x00ff


	//----- nvinfo : EIATTR_MERCURY_ISA_VERSION
	.align		4
        /*0020*/ 	.byte	0x03, 0x5f
        /*0022*/ 	.short	0x0101


	//----- nvinfo : EIATTR_COOP_GROUP_MASK_REGIDS
	.align		4
        /*0024*/ 	.byte	0x04, 0x29
        /*0026*/ 	.short	(.L_3212 - .L_3211)


	//   ....[0]....
.L_3211:
        /*0028*/ 	.word	0xffffffff


	//   ....[1]....
        /*002c*/ 	.word	0xffffffff


	//   ....[2]....
        /*0030*/ 	.word	0xffffffff


	//   ....[3]....
        /*0034*/ 	.word	0xffffffff


	//   ....[4]....
        /*0038*/ 	.word	0xffffffff


	//   ....[5]....
        /*003c*/ 	.word	0xffffffff


	//   ....[6]....
        /*0040*/ 	.word	0xffffffff


	//   ....[7]....
        /*0044*/ 	.word	0xffffffff


	//   ....[8]....
        /*0048*/ 	.word	0xffffffff


	//   ....[9]....
        /*004c*/ 	.word	0xffffffff


	//   ....[10]....
        /*0050*/ 	.word	0x05000038


	//   ....[11]....
        /*0054*/ 	.word	0x05000038


	//   ....[12]....
        /*0058*/ 	.word	0x05000038


	//   ....[13]....
        /*005c*/ 	.word	0x05000038


	//   ....[14]....
        /*0060*/ 	.word	0x05000038


	//   ....[15]....
        /*0064*/ 	.word	0x05000038


	//   ....[16]....
        /*0068*/ 	.word	0x05000038


	//   ....[17]....
        /*006c*/ 	.word	0x05000038


	//   ....[18]....
        /*0070*/ 	.word	0x05000038


	//   ....[19]....
        /*0074*/ 	.word	0x05000038


	//----- nvinfo : EIATTR_COOP_GROUP_INSTR_OFFSETS
	.align		4
.L_3212:
        /*0078*/ 	.byte	0x04, 0x28
        /*007a*/ 	.short	(.L_3214 - .L_3213)


	//   ....[0]....
.L_3213:
        /*007c*/ 	.word	0x0000b130


	//   ....[1]....
        /*0080*/ 	.word	0x0000b150


	//   ....[2]....
        /*0084*/ 	.word	0x0000b170


	//   ....[3]....
        /*0088*/ 	.word	0x0000b190


	//   ....[4]....
        /*008c*/ 	.word	0x0000b1c0


	//   ....[5]....
        /*0090*/ 	.word	0x0000b3f0


	//   ....[6]....
        /*0094*/ 	.word	0x0000b410


	//   ....[7]....
        /*0098*/ 	.word	0x0000b430


	//   ....[8]....
        /*009c*/ 	.word	0x0000b450


	//   ....[9]....
        /*00a0*/ 	.word	0x0000b470


	//   ....[10]....
        /*00a4*/ 	.word	0x0000b9f0


	//   ....[11]....
        /*00a8*/ 	.word	0x0000ba90


	//   ....[12]....
        /*00ac*/ 	.word	0x0000bb00


	//   ....[13]....
        /*00b0*/ 	.word	0x0000bb70


	//   ....[14]....
        /*00b4*/ 	.word	0x0000bbf0


	//   ....[15]....
        /*00b8*/ 	.word	0x0000be70


	//   ....[16]....
        /*00bc*/ 	.word	0x0000bee0


	//   ....[17]....
        /*00c0*/ 	.word	0x0000bf50


	//   ....[18]....
        /*00c4*/ 	.word	0x0000bfc0


	//   ....[19]....
        /*00c8*/ 	.word	0x0000c030


	//----- nvinfo : EIATTR_VRC_CTA_INIT_COUNT
	.align		4
.L_3214:
        /*00cc*/ 	.byte	0x02, 0x4a
	.zero		1
	.zero		1


	//----- nvinfo : EIATTR_EXIT_INSTR_OFFSETS
	.align		4
        /*00d0*/ 	.byte	0x04, 0x1c
        /*00d2*/ 	.short	(.L_3216 - .L_3215)


	//   ....[0]....
.L_3215:
        /*00d4*/ 	.word	0x000002a0


	//   ....[1]....
        /*00d8*/ 	.word	0x0000b980


	//----- nvinfo : EIATTR_INDIRECT_BRANCH_TARGETS
	.align		4
.L_3216:
        /*00dc*/ 	.byte	0x04, 0x34
        /*00de*/ 	.short	(.L_3218 - .L_3217)


	//   ....[0]....
.L_3217:
        /*00e0*/ 	.word	.L_x_20177@srel
        /*00e4*/ 	.short	0x0
        /*00e6*/ 	.short	0x0
        /*00e8*/ 	.word	0x3
        /*00ec*/ 	.word	.L_x_20178@srel
        /*00f0*/ 	.word	.L_x_20179@srel
        /*00f4*/ 	.word	.L_x_20180@srel


	//----- nvinfo : EIATTR_MAX_THREADS
	.align		4
.L_3218:
        /*00f8*/ 	.byte	0x04, 0x05
        /*00fa*/ 	.short	(.L_3220 - .L_3219)
.L_3219:
        /*00fc*/ 	.word	0x00000080
        /*0100*/ 	.word	0x00000001
        /*0104*/ 	.word	0x00000001


	//----- nvinfo : EIATTR_CRS_STACK_SIZE
	.align		4
.L_3220:
        /*0108*/ 	.byte	0x04, 0x1e
        /*010a*/ 	.short	(.L_3222 - .L_3221)
.L_3221:
        /*010c*/ 	.word	0x00000000


	//----- nvinfo : EIATTR_CBANK_PARAM_SIZE
	.align		4
.L_3222:
        /*0110*/ 	.byte	0x03, 0x19
        /*0112*/ 	.short	0x00e8


	//----- nvinfo : EIATTR_PARAM_CBANK
	.align		4
        /*0114*/ 	.byte	0x04, 0x0a
        /*0116*/ 	.short	(.L_3224 - .L_3223)
	.align		4
.L_3223:
        /*0118*/ 	.word	index@(.nv.constant0._ZN10layer_norm13ln_fwd_kernelINS_13Kernel_traitsIf6__halffS2_fjLj512ELj1ELj4ELj1ELj16ENS_18Kernel_traits_baseILj512EfS2_fS2_fjLj128EEEEELb1ELb0ELb0ELb1EEEvNS_9FwdParamsE)
        /*011c*/ 	.short	0x0380
        /*011e*/ 	.short	0x00e8


	//----- nvinfo : EIATTR_SW_WAR
	.align		4
.L_3224:
        /*0120*/ 	.byte	0x04, 0x36
        /*0122*/ 	.short	(.L_3226 - .L_3225)
.L_3225:
        /*0124*/ 	.word	0x00000008
.L_3226:


//--------------------- .nv.info._ZN10layer_norm13ln_fwd_kernelINS_13Kernel_traitsIf6__halffS2_fjLj512ELj1ELj4ELj1ELj16ENS_18Kernel_traits_baseILj512EfS2_fS2_fjLj128EEEEELb1ELb0ELb1ELb0EEEvNS_9FwdParamsE --------------------------
	.section	.nv.info._ZN10layer_norm13ln_fwd_kernelINS_13Kernel_traitsIf6__halffS2_fjLj512ELj1ELj4ELj1ELj16ENS_18Kernel_traits_baseILj512EfS2_fS2_fjLj128EEEEELb1ELb0ELb1ELb0EEEvNS_9FwdParamsE,"",@"SHT_CUDA_INFO"
	.sectionflags	@""
	.align	4


	//----- nvinfo : EIATTR_CUDA_API_VERSION
	.align		4
        /*0000*/ 	.byte	0x04, 0x37
        /*0002*/ 	.short	(.L_3228 - .L_3227)
.L_3227:
        /*0004*/ 	.word	0x00000082


	//----- nvinfo : EIATTR_KPARAM_INFO
	.align		4
.L_3228:
        /*0008*/ 	.byte	0x04, 0x17
        /*000a*/ 	.short	(.L_3230 - .L_3229)
.L_3229:
        /*000c*/ 	.word	0x00000000
        /*0010*/ 	.short	0x0000
        /*0012*/ 	.short	0x0000
        /*0014*/ 	.byte	0x00, 0xf0, 0xa1, 0x03


	//----- nvinfo : EIATTR_SPARSE_MMA_MASK
	.align		4
.L_3230:
        /*0018*/ 	.byte	0x03, 0x50
        /*001a*/ 	.short	0x0000


	//----- nvinfo : EIATTR_MAXREG_COUNT
	.align		4
        /*001c*/ 	.byte	0x03, 0x1b
        /*001e*/ 	.short	0x00ff


	//----- nvinfo : EIATTR_MERCURY_ISA_VERSION
	.align		4
        /*0020*/ 	.byte	0x03, 0x5f
        /*0022*/ 	.short	0x0101


	//----- nvinfo : EIATTR_COOP_GROUP_MASK_REGIDS
	.align		4
        /*0024*/ 	.byte	0x04, 0x29
        /*0026*/ 	.short	(.L_3232 - .L_3231)


	//   ....[0]....
.L_3231:
        /*0028*/ 	.word	0xffffffff


	//   ....[1]....
        /*002c*/ 	.word	0xffffffff


	//   ....[2]....
        /*0030*/ 	.word	0xffffffff


	//   ....[3]....
        /*0034*/ 	.word	0xffffffff


	//   ....[4]....
        /*0038*/ 	.word	0xffffffff


	//   ....[5]....
        /*003c*/ 	.word	0xffffffff


	//   ....[6]....
        /*0040*/ 	.word	0xffffffff


	//   ....[7]....
        /*0044*/ 	.word	0xffffffff


	//   ....[8]....
        /*0048*/ 	.word	0xffffffff


	//   ....[9]....
        /*004c*/ 	.word	0xffffffff


	//   ....[10]....
        /*0050*/ 	.word	0x05000052


	//   ....[11]....
        /*0054*/ 	.word	0x05000052


	//   ....[12]....
        /*0058*/ 	.word	0x05000052


	//   ....[13]....
        /*005c*/ 	.word	0x05000052


	//   ....[14]....
        /*0060*/ 	.word	0x05000052


	//   ....[15]....
        /*0064*/ 	.word	0x05000052


	//   ....[16]....
        /*0068*/ 	.word	0x05000052


	//   ....[17]....
        /*006c*/ 	.word	0x05000052


	//   ....[18]....
        /*0070*/ 	.word	0x05000052


	//   ....[19]....
        /*0074*/ 	.word	0x05000052


	//----- nvinfo : EIATTR_COOP_GROUP_INSTR_OFFSETS
	.align		4
.L_3232:
        /*0078*/ 	.byte	0x04, 0x28
        /*007a*/ 	.short	(.L_3234 - .L_3233)


	//   ....[0]....
.L_3233:
        /*007c*/ 	.word	0x0000c130


	//   ....[1]....
        /*0080*/ 	.word	0x0000c150


	//   ....[2]....
        /*0084*/ 	.word	0x0000c170


	//   ....[3]....
        /*0088*/ 	.word	0x0000c190


	//   ....[4]....
        /*008c*/ 	.word	0x0000c1c0


	//   ....[5]....
        /*0090*/ 	.word	0x0000c400


	//   ....[6]....
        /*0094*/ 	.word	0x0000c420


	//   ....[7]....
        /*0098*/ 	.word	0x0000c440


	//   ....[8]....
        /*009c*/ 	.word	0x0000c460


	//   ....[9]....
        /*00a0*/ 	.word	0x0000c480


	//   ....[10]....
        /*00a4*/ 	.word	0x0000cae0


	//   ....[11]....
        /*00a8*/ 	.word	0x0000cb80


	//   ....[12]....
        /*00ac*/ 	.word	0x0000cbf0


	//   ....[13]....
        /*00b0*/ 	.word	0x0000cc60


	//   ....[14]....
        /*00b4*/ 	.word	0x0000cce0


	//   ....[15]....
        /*00b8*/ 	.word	0x0000cf70


	//   ....[16]....
        /*00bc*/ 	.word	0x0000cfe0


	//   ....[17]....
        /*00c0*/ 	.word	0x0000d050


	//   ....[18]....
        /*00c4*/ 	.word	0x0000d0c0


	//   ....[19]....
        /*00c8*/ 	.word	0x0000d130


	//----- nvinfo : EIATTR_VRC_CTA_INIT_COUNT
	.align		4
.L_3234:
        /*00cc*/ 	.byte	0x02, 0x4a
	.zero		1
	.zero		1


	//----- nvinfo : EIATTR_EXIT_INSTR_OFFSETS
	.align		4
        /*00d0*/ 	.byte	0x04, 0x1c
        /*00d2*/ 	.short	(.L_3236 - .L_3235)


	//   ....[0]....
.L_3235:
        /*00d4*/ 	.word	0x00000670


	//   ....[1]....
        /*00d8*/ 	.word	0x0000ca70


	//----- nvinfo : EIATTR_MAX_THREADS
	.align		4
.L_3236:
        /*00dc*/ 	.byte	0x04, 0x05
        /*00de*/ 	.short	(.L_3238 - .L_3237)
.L_3237:
        /*00e0*/ 	.word	0x00000080
        /*00e4*/ 	.word	0x00000001
        /*00e8*/ 	.word	0x00000001


	//----- nvinfo : EIATTR_CRS_STACK_SIZE
	.align		4
.L_3238:
        /*00ec*/ 	.byte	0x04, 0x1e
        /*00ee*/ 	.short	(.L_3240 - .L_3239)
.L_3239:
        /*00f0*/ 	.word	0x00000000


	//----- nvinfo : EIATTR_CBANK_PARAM_SIZE
	.align		4
.L_3240:
        /*00f4*/ 	.byte	0x03, 0x19
        /*00f6*/ 	.short	0x00e8


	//----- nvinfo : EIATTR_PARAM_CBANK
	.align		4
        /*00f8*/ 	.byte	0x04, 0x0a
        /*00fa*/ 	.short	(.L_3242 - .L_3241)
	.align		4
.L_3241:
        /*00fc*/ 	.word	index@(.nv.constant0._ZN10layer_norm13ln_fwd_kernelINS_13Kernel_traitsIf6__halffS2_fjLj512ELj1ELj4ELj1ELj16ENS_18Kernel_traits_baseILj512EfS2_fS2_fjLj128EEEEELb1ELb0ELb1ELb0EEEvNS_9FwdParamsE)
        /*0100*/ 	.short	0x0380
        /*0102*/ 	.short	0x00e8


	//----- nvinfo : EIATTR_SW_WAR
	.align		4
.L_3242:
        /*0104*/ 	.byte	0x04, 0x36
        /*0106*/ 	.short	(.L_3244 - .L_3243)
.L_3243:
        /*0108*/ 	.word	0x00000008
.L_3244:


//--------------------- .nv.info._ZN10layer_norm13ln_fwd_kernelINS_13Kernel_traitsIf6__halffS2_fjLj512ELj1ELj4ELj1ELj16ENS_18Kernel_traits_baseILj512EfS2_fS2_fjLj128EEEEELb1ELb0ELb1ELb1EEEvNS_9FwdParamsE --------------------------
	.section	.nv.info._ZN10layer_norm13ln_fwd_kernelINS_13Kernel_traitsIf6__halffS2_fjLj512ELj1ELj4ELj1ELj16ENS_18Kernel_traits_baseILj512EfS2_fS2_fjLj128EEEEELb1ELb0ELb1ELb1EEEvNS_9FwdParamsE,"",@"SHT_CUDA_INFO"
	.sectionflags	@""
	.align	4


	//----- nvinfo : EIATTR_CUDA_API_VERSION
	.align		4
        /*0000*/ 	.byte	0x04, 0x37
        /*0002*/ 	.short	(.L_3246 - .L_3245)
.L_3245:
        /*0004*/ 	.word	0x00000082


	//----- nvinfo : EIATTR_KPARAM_INFO
	.align		4
.L_3246:
        /*0008*/ 	.byte	0x04, 0x17
        /*000a*/ 	.short	(.L_3248 - .L_3247)
.L_3247:
        /*000c*/ 	.word	0x00000000
        /*0010*/ 	.short	0x0000
        /*0012*/ 	.short	0x0000
        /*0014*/ 	.byte	0x00, 0xf0, 0xa1, 0x03


	//----- nvinfo : EIATTR_SPARSE_MMA_MASK
	.align		4
.L_3248:
        /*0018*/ 	.byte	0x03, 0x50
        /*001a*/ 	.short	0x0000


	//----- nvinfo : EIATTR_MAXREG_COUNT
	.align		4
        /*001c*/ 	.byte	0x03, 0x1b
        /*001e*/ 	.short	0x00ff


	//----- nvinfo : EIATTR_MERCURY_ISA_VERSION
	.align		4
        /*0020*/ 	.byte	0x03, 0x5f
        /*0022*/ 	.short	0x0101


	//----- nvinfo : EIATTR_COOP_GROUP_MASK_REGIDS
	.align		4
        /*0024*/ 	.byte	0x04, 0x29
        /*0026*/ 	.short	(.L_3250 - .L_3249)


	//   ....[0]....
.L_3249:
        /*0028*/ 	.word	0xffffffff


	//   ....[1]....
        /*002c*/ 	.word	0xffffffff


	//   ....[2]....
        /*0030*/ 	.word	0xffffffff


	//   ....[3]....
        /*0034*/ 	.word	0xffffffff


	//   ....[4]....
        /*0038*/ 	.word	0xffffffff


	//   ....[5]....
        /*003c*/ 	.word	0xffffffff


	//   ....[6]....
        /*0040*/ 	.word	0xffffffff


	//   ....[7]....
        /*0044*/ 	.word	0xffffffff


	//   ....[8]....
        /*0048*/ 	.word	0xffffffff


	//   ....[9]....
        /*004c*/ 	.word	0xffffffff


	//   ....[10]....
        /*0050*/ 	.word	0x05000053


	//   ....[11]....
        /*0054*/ 	.word	0x05000053


	//   ....[12]....
        /*0058*/ 	.word	0x05000053


	//   ....[13]....
        /*005c*/ 	.word	0x05000053


	//   ....[14]....
        /*0060*/ 	.word	0x05000053


	//   ....[15]....
        /*0064*/ 	.word	0x05000053


	//   ....[16]....
        /*0068*/ 	.word	0x05000053


	//   ....[17]....
        /*006c*/ 	.word	0x05000053


	//   ....[18]....
        /*0070*/ 	.word	0x05000053


	//   ....[19]....
        /*0074*/ 	.word	0x05000053


	//----- nvinfo : EIATTR_COOP_GROUP_INSTR_OFFSETS
	.align		4
.L_3250:
        /*0078*/ 	.byte	0x04, 0x28
        /*007a*/ 	.short	(.L_3252 - .L_3251)


	//   ....[0]....
.L_3251:
        /*007c*/ 	.word	0x0000bfc0


	//   ....[1]....
        /*0080*/ 	.word	0x0000bff0


	//   ....[2]....
        /*0084*/ 	.word	0x0000c010


	//   ....[3]....
        /*0088*/ 	.word	0x0000c030


	//   ....[4]....
        /*008c*/ 	.word	0x0000c050


	//   ....[5]....
        /*0090*/ 	.word	0x0000c280


	//   ....[6]....
        /*0094*/ 	.word	0x0000c2a0


	//   ....[7]....
        /*0098*/ 	.word	0x0000c2c0


	//   ....[8]....
        /*009c*/ 	.word	0x0000c2e0


	//   ....[9]....
        /*00a0*/ 	.word	0x0000c300


	//   ....[10]....
        /*00a4*/ 	.word	0x0000c900


	//   ....[11]....
        /*00a8*/ 	.word	0x0000c9b0


	//   ....[12]....
        /*00ac*/ 	.word	0x0000ca20


	//   ....[13]....
        /*00b0*/ 	.word	0x0000ca90


	//   ....[14]....
        /*00b4*/ 	.word	0x0000cb00


	//   ....[15]....
        /*00b8*/ 	.word	0x0000cd80


	//   ....[16]....
        /*00bc*/ 	.word	0x0000cdf0


	//   ....[17]....
        /*00c0*/ 	.word	0x0000ce60


	//   ....[18]....
        /*00c4*/ 	.word	0x0000ced0


	//   ....[19]....
        /*00c8*/ 	.word	0x0000cf40


	//----- nvinfo : EIATTR_VRC_CTA_INIT_COUNT
	.align		4
.L_3252:
        /*00cc*/ 	.byte	0x02, 0x4a
	.zero		1
	.zero		1


	//----- nvinfo : EIATTR_EXIT_INSTR_OFFSETS
	.align		4
        /*00d0*/ 	.byte	0x04, 0x1c
        /*00d2*/ 	.short	(.L_3254 - .L_3253)


	//   ....[0]....
.L_3253:
        /*00d4*/ 	.word	0x00000290


	//   ....[1]....
        /*00d8*/ 	.word	0x0000c8a0


	//----- nvinfo : EIATTR_MAX_THREADS
	.align		4
.L_3254:
        /*00dc*/ 	.byte	0x04, 0x05
        /*00de*/ 	.short	(.L_3256 - .L_3255)
.L_3255:
        /*00e0*/ 	.word	0x00000080
        /*00e4*/ 	.word	0x00000001
        /*00e8*/ 	.word	0x00000001


	//----- nvinfo : EIATTR_CRS_STACK_SIZE
	.align		4
.L_3256:
        /*00ec*/ 	.byte	0x04, 0x1e
        /*00ee*/ 	.short	(.L_3258 - .L_3257)
.L_3257:
        /*00f0*/ 	.word	0x00000000


	//----- nvinfo : EIATTR_CBANK_PARAM_SIZE
	.align		4
.L_3258:
        /*00f4*/ 	.byte	0x03, 0x19
        /*00f6*/ 	.short	0x00e8


	//----- nvinfo : EIATTR_PARAM_CBANK
	.align		4
        /*00f8*/ 	.byte	0x04, 0x0a
        /*00fa*/ 	.short	(.L_3260 - .L_3259)
	.align		4
.L_3259:
        /*00fc*/ 	.word	index@(.nv.constant0._ZN10layer_norm13ln_fwd_kernelINS_13Kernel_traitsIf6__halffS2_fjLj512ELj1ELj4ELj1ELj16ENS_18Kernel_traits_baseILj512EfS2_fS2_fjLj128EEEEELb1ELb0ELb1ELb1EEEvNS_9FwdParamsE)
        /*0100*/ 	.short	0x0380
        /*0102*/ 	.short	0x00e8


	//----- nvinfo : EIATTR_SW_WAR
	.align		4
.L_3260:
        /*0104*/ 	.byte	0x04, 0x36
        /*0106*/ 	.short	(.L_3262 - .L_3261)
.L_3261:
        /*0108*/ 	.word	0x00000008
.L_3262:


//--------------------- .nv.info._ZN10layer_norm13ln_fwd_kernelINS_13Kernel_traitsIf6__halffS2_fjLj512ELj1ELj4ELj1ELj16ENS_18Kernel_traits_baseILj512EfS2_fS2_fjLj128EEEEELb1ELb1ELb0ELb0EEEvNS_9FwdParamsE --------------------------
	.section	.nv.info._ZN10layer_norm13ln_fwd_kernelINS_13Kernel_traitsIf6__halffS2_fjLj512ELj1ELj4ELj1ELj16ENS_18Kernel_traits_baseILj512EfS2_fS2_fjLj128EEEEELb1ELb1ELb0ELb0EEEvNS_9FwdParamsE,"",@"SHT_CUDA_INFO"
	.sectionflags	@""
	.align	4


	//----- nvinfo : EIATTR_CUDA_API_VERSION
	.align		4
        /*0000*/ 	.byte	0x04, 0x37
        /*0002*/ 	.short	(.L_3264 - .L_3263)
.L_3263:
        /*0004*/ 	.word	0x00000082


	//----- nvinfo : EIATTR_KPARAM_INFO
	.align		4
.L_3264:
        /*0008*/ 	.byte	0x04, 0x17
        /*000a*/ 	.short	(.L_3266 - .L_3265)
.L_3265:
        /*000c*/ 	.word	0x00000000
        /*0010*/ 	.short	0x0000
        /*0012*/ 	.short	0x0000
        /*0014*/ 	.byte	0x00, 0xf0, 0xa1, 0x03


	//----- nvinfo : EIATTR_SPARSE_MMA_MASK
	.align		4
.L_3266:
        /*0018*/ 	.byte	0x03, 0x50
        /*001a*/ 	.short	0x0000


	//----- nvinfo : EIATTR_MAXREG_COUNT
	.align		4
        /*001c*/ 	.byte	0x03, 0x1b
        /*001e*/ 	.short	0x00ff


	//----- nvinfo : EIATTR_MERCURY_ISA_VERSION
	.align		4
        /*0020*/ 	.byte	0x03, 0x5f
        /*0022*/ 	.short	0x0101


	//----- nvinfo : EIATTR_COOP_GROUP_MASK_REGIDS
	.align		4
        /*0024*/ 	.byte	0x04, 0x29
        /*0026*/ 	.short	(.L_3268 - .L_3267)


	//   ....[0]....
.L_3267:
        /*0028*/ 	.word	0xffffffff


	//   ....[1]....
        /*002c*/ 	.word	0xffffffff


	//   ....[2]....
        /*0030*/ 	.word	0xffffffff


	//   ....[3]....
        /*0034*/ 	.word	0xffffffff


	//   ....[4]....
        /*0038*/ 	.word	0xffffffff


	//   ....[5]....
        /*003c*/ 	.word	0xffffffff


	//   ....[6]....
        /*0040*/ 	.word	0xffffffff


	//   ....[7]....
        /*0044*/ 	.word	0xffffffff


	//   ....[8]....
        /*0048*/ 	.word	0xffffffff


	//   ....[9]....
        /*004c*/ 	.word	0xffffffff


	//   ....[10]....
        /*0050*/ 	.word	0x0500005e


	//   ....[11]....
        /*0054*/ 	.word	0x0500005e


	//   ....[12]....
        /*0058*/ 	.word	0x0500005e


	//   ....[13]....
        /*005c*/ 	.word	0x0500005e


	//   ....[14]....
        /*0060*/ 	.word	0x0500005e


	//   ....[15]....
        /*0064*/ 	.word	0x0500005e


	//   ....[16]....
        /*0068*/ 	.word	0x0500005e


	//   ....[17]....
        /*006c*/ 	.word	0x0500005e


	//   ....[18]....
        /*0070*/ 	.word	0x0500005e


	//   ....[19]....
        /*0074*/ 	.word	0x0500005e


	//----- nvinfo : EIATTR_COOP_GROUP_INSTR_OFFSETS
	.align		4
.L_3268:
        /*0078*/ 	.byte	0x04, 0x28
        /*007a*/ 	.short	(.L_3270 - .L_3269)


	//   ....[0]....
.L_3269:
        /*007c*/ 	.word	0x0000b4c0


	//   ....[1]....
        /*0080*/ 	.word	0x0000b4e0


	//   ....[2]....
        /*0084*/ 	.word	0x0000b500


	//   ....[3]....
        /*0088*/ 	.word	0x0000b520


	//   ....[4]....
        /*008c*/ 	.word	0x0000b550


	//   ....[5]....
        /*0090*/ 	.word	0x0000b790


	//   ....[6]....
        /*0094*/ 	.word	0x0000b7b0


	//   ....[7]....
        /*0098*/ 	.word	0x0000b7d0


	//   ....[8]....
        /*009c*/ 	.word	0x0000b7f0


	//   ....[9]....
        /*00a0*/ 	.word	0x0000b810


	//   ....[10]....
        /*00a4*/ 	.word	0x0000be10


	//   ....[11]....
        /*00a8*/ 	.word	0x0000beb0


	//   ....[12]....
        /*00ac*/ 	.word	0x0000bf20


	//   ....[13]....
        /*00b0*/ 	.word	0x0000bf90


	//   ....[14]....
        /*00b4*/ 	.word	0x0000c010


	//   ....[15]....
        /*00b8*/ 	.word	0x0000c2a0


	//   ....[16]....
        /*00bc*/ 	.word	0x0000c310


	//   ....[17]....
        /*00c0*/ 	.word	0x0000c380


	//   ....[18]....
        /*00c4*/ 	.word	0x0000c3f0


	//   ....[19]....
        /*00c8*/ 	.word	0x0000c460


	//----- nvinfo : EIATTR_VRC_CTA_INIT_COUNT
	.align		4
.L_3270:
        /*00cc*/ 	.byte	0x02, 0x4a
	.zero		1
	.zero		1


	//----- nvinfo : EIATTR_EXIT_INSTR_OFFSETS
	.align		4
        /*00d0*/ 	.byte	0x04, 0x1c
        /*00d2*/ 	.short	(.L_3272 - .L_3271)


	//   ....[0]....
.L_3271:
        /*00d4*/ 	.word	0x00000760


	//   ....[1]....
        /*00d8*/ 	.word	0x0000bda0


	//----- nvinfo : EIATTR_INDIRECT_BRANCH_TARGETS
	.align		4
.L_3272:
        /*00dc*/ 	.byte	0x04, 0x34
        /*00de*/ 	.short	(.L_3274 - .L_3273)


	//   ....[0]....
.L_3273:
        /*00e0*/ 	.word	.L_x_20181@srel
        /*00e4*/ 	.short	0x0
        /*00e6*/ 	.short	0x0
        /*00e8*/ 	.word	0x3
        /*00ec*/ 	.word	.L_x_20182@srel
        /*00f0*/ 	.word	.L_x_20183@srel
        /*00f4*/ 	.word	.L_x_20184@srel


	//----- nvinfo : EIATTR_MAX_THREADS
	.align		4
.L_3274:
        /*00f8*/ 	.byte	0x04, 0x05
        /*00fa*/ 	.short	(.L_3276 - .L_3275)
.L_3275:
        /*00fc*/ 	.word	0x00000080
        /*0100*/ 	.word	0x00000001
        /*0104*/ 	.word	0x00000001


	//----- nvinfo : EIATTR_CRS_STACK_SIZE
	.align		4
.L_3276:
        /*0108*/ 	.byte	0x04, 0x1e
        /*010a*/ 	.short	(.L_3278 - .L_3277)
.L_3277:
        /*010c*/ 	.word	0x00000000


	//----- nvinfo : EIATTR_CBANK_PARAM_SIZE
	.align		4
.L_3278:
        /*0110*/ 	.byte	0x03, 0x19
        /*0112*/ 	.short	0x00e8


	//----- nvinfo : EIATTR_PARAM_CBANK
	.align		4
        /*0114*/ 	.byte	0x04, 0x0a
        /*0116*/ 	.short	(.L_3280 - .L_3279)
	.align		4
.L_3279:
        /*0118*/ 	.word	index@(.nv.constant0._ZN10layer_norm13ln_fwd_kernelINS_13Kernel_traitsIf6__halffS2_fjLj512ELj1ELj4ELj1ELj16ENS_18Kernel_traits_baseILj512EfS2_fS2_fjLj128EEEEELb1ELb1ELb0ELb0EEEvNS_9FwdParamsE)
        /*011c*/ 	.short	0x0380
        /*011e*/ 	.short	0x00e8


	//----- nvinfo : EIATTR_SW_WAR
	.align		4
.L_3280:
        /*0120*/ 	.byte	0x04, 0x36
        /*0122*/ 	.short	(.L_3282 - .L_3281)
.L_3281:
        /*0124*/ 	.word	0x00000008
.L_3282:


//--------------------- .nv.info._ZN10layer_norm13ln_fwd_kernelINS_13Kernel_traitsIf6__halffS2_fjLj512ELj1ELj4ELj1ELj16ENS_18Kernel_traits_baseILj512EfS2_fS2_fjLj128EEEEELb1ELb1ELb0ELb1EEEvNS_9FwdParamsE --------------------------
	.section	.nv.info._ZN10layer_norm13ln_fwd_kernelINS_13Kernel_traitsIf6__halffS2_fjLj512ELj1ELj4ELj1ELj16ENS_18Kernel_traits_baseILj512EfS2_fS2_fjLj128EEEEELb1ELb1ELb0ELb1EEEvNS_9FwdParamsE,"",@"SHT_CUDA_INFO"
	.sectionflags	@""
	.align	4


	//----- nvinfo : EIATTR_CUDA_API_VERSION
	.align		4
        /*0000*/ 	.byte	0x04, 0x37
        /*0002*/ 	.short	(.L_3284 - .L_3283)
.L_3283:
        /*0004*/ 	.word	0x00000082


	//----- nvinfo : EIATTR_KPARAM_INFO
	.align		4
.L_3284:
        /*0008*/ 	.byte	0x04, 0x17
        /*000a*/ 	.short	(.L_3286 - .L_3285)
.L_3285:
        /*000c*/ 	.word	0x00000000
        /*0010*/ 	.short	0x0000
        /*0012*/ 	.short	0x0000
        /*0014*/ 	.byte	0x00, 0xf0, 0xa1, 0x03


	//----- nvinfo : EIATTR_SPARSE_MMA_MASK
	.align		4
.L_3286:
        /*0018*/ 	.byte	0x03, 0x50
        /*001a*/ 	.short	0x0000


	//----- nvinfo : EIATTR_MAXREG_COUNT
	.align		4
        /*001c*/ 	.byte	0x03, 0x1b
        /*001e*/ 	.short	0x00ff


	//----- nvinfo : EIATTR_MERCURY_ISA_VERSION
	.align		4
        /*0020*/ 	.byte	0x03, 0x5f
        /*0022*/ 	.short	0x0101


	//----- nvinfo : EIATTR_COOP_GROUP_MASK_REGIDS
	.align		4
        /*0024*/ 	.byte	0x04, 0x29
        /*0026*/ 	.short	(.L_3288 - .L_3287)


	//   ....[0]....
.L_3287:
        /*0028*/ 	.word	0xffffffff


	//   ....[1]....
        /*002c*/ 	.word	0xffffffff


	//   ....[2]....
        /*0030*/ 	.word	0xffffffff


	//   ....[3]....
        /*0034*/ 	.word	0xffffffff


	//   ....[4]....
        /*0038*/ 	.word	0xffffffff


	//   ....[5]....
        /*003c*/ 	.word	0xffffffff


	//   ....[6]....
        /*0040*/ 	.word	0xffffffff


	//   ....[7]....
        /*0044*/ 	.word	0xffffffff


	//   ....[8]....
        /*0048*/ 	.word	0xffffffff


	//   ....[9]....
        /*004c*/ 	.word	0xffffffff


	//   ....[10]....
        /*0050*/ 	.word	0x0500005b


	//   ....[11]....
        /*0054*/ 	.word	0x0500005b


	//   ....[12]....
        /*0058*/ 	.word	0x0500005b


	//   ....[13]....
        /*005c*/ 	.word	0x0500005b


	//   ....[14]....
        /*0060*/ 	.word	0x0500005b


	//   ....[15]....
        /*0064*/ 	.word	0x0500005b


	//   ....[16]....
        /*0068*/ 	.word	0x0500005b


	//   ....[17]....
        /*006c*/ 	.word	0x0500005b


	//   ....[18]....
        /*0070*/ 	.word	0x0500005b


	//   ....[19]....
        /*0074*/ 	.word	0x0500005b


	//----- nvinfo : EIATTR_COOP_GROUP_INSTR_OFFSETS
	.align		4
.L_3288:
        /*0078*/ 	.byte	0x04, 0x28
        /*007a*/ 	.short	(.L_3290 - .L_3289)


	//   ....[0]....
.L_3289:
        /*007c*/ 	.word	0x0000b340


	//   ....[1]....
        /*0080*/ 	.word	0x0000b360


	//   ....[2]....
        /*0084*/ 	.word	0x0000b390


	//   ....[3]....
        /*0088*/ 	.word	0x0000b3b0


	//   ....[4]....
        /*008c*/ 	.word	0x0000b3d0


	//   ....[5]....
        /*0090*/ 	.word	0x0000b600


	//   ....[6]....
        /*0094*/ 	.word	0x0000b620


	//   ....[7]....
        /*0098*/ 	.word	0x0000b640


	//   ....[8]....
        /*009c*/ 	.word	0x0000b660


	//   ....[9]....
        /*00a0*/ 	.word	0x0000b680


	//   ....[10]....
        /*00a4*/ 	.word	0x0000bc00


	//   ....[11]....
        /*00a8*/ 	.word	0x0000bca0


	//   ....[12]....
        /*00ac*/ 	.word	0x0000bd20


	//   ....[13]....
        /*00b0*/ 	.word	0x0000bd90


	//   ....[14]....
        /*00b4*/ 	.word	0x0000be00


	//   ....[15]....
        /*00b8*/ 	.word	0x0000c070


	//   ....[16]....
        /*00bc*/ 	.word	0x0000c0e0


	//   ....[17]....
        /*00c0*/ 	.word	0x0000c150


	//   ....[18]....
        /*00c4*/ 	.word	0x0000c1c0


	//   ....[19]....
        /*00c8*/ 	.word	0x0000c230


	//----- nvinfo : EIATTR_VRC_CTA_INIT_COUNT
	.align		4
.L_3290:
        /*00cc*/ 	.byte	0x02, 0x4a
	.zero		1
	.zero		1


	//----- nvinfo : EIATTR_EXIT_INSTR_OFFSETS
	.align		4
        /*00d0*/ 	.byte	0x04, 0x1c
        /*00d2*/ 	.short	(.L_3292 - .L_3291)


	//   ....[0]....
.L_3291:
        /*00d4*/ 	.word	0x00000410


	//   ....[1]....
        /*00d8*/ 	.word	0x0000bb90


	//----- nvinfo : EIATTR_INDIRECT_BRANCH_TARGETS
	.align		4
.L_3292:
        /*00dc*/ 	.byte	0x04, 0x34
        /*00de*/ 	.short	(.L_3294 - .L_3293)


	//   ....[0]....
.L_3293:
        /*00e0*/ 	.word	.L_x_20185@srel
        /*00e4*/ 	.short	0x0
        /*00e6*/ 	.short	0x0
        /*00e8*/ 	.word	0x3
        /*00ec*/ 	.word	.L_x_20186@srel
        /*00f0*/ 	.word	.L_x_20187@srel
        /*00f4*/ 	.word	.L_x_20188@srel


	//----- nvinfo : EIATTR_MAX_THREADS
	.align		4
.L_3294:
        /*00f8*/ 	.byte	0x04, 0x05
        /*00fa*/ 	.short	(.L_3296 - .L_3295)
.L_3295:
        /*00fc*/ 	.word	0x00000080
        /*0100*/ 	.word	0x00000001
        /*0104*/ 	.word	0x00000001


	//----- nvinfo : EIATTR_CRS_STACK_SIZE
	.align		4
.L_3296:
        /*0108*/ 	.byte	0x04, 0x1e
        /*010a*/ 	.short	(.L_3298 - .L_3297)
.L_3297:
        /*010c*/ 	.word	0x00000000


	//----- nvinfo : EIATTR_CBANK_PARAM_SIZE
	.align		4
.L_3298:
        /*0110*/ 	.byte	0x03, 0x19
        /*0112*/ 	.short	0x00e8


	//----- nvinfo : EIATTR_PARAM_CBANK
	.align		4
        /*0114*/ 	.byte	0x04, 0x0a
        /*0116*/ 	.short	(.L_3300 - .L_3299)
	.align		4
.L_3299:
        /*0118*/ 	.word	index@(.nv.constant0._ZN10layer_norm13ln_fwd_kernelINS_13Kernel_traitsIf6__halffS2_fjLj512ELj1ELj4ELj1ELj16ENS_18Kernel_traits_baseILj512EfS2_fS2_fjLj128EEEEELb1ELb1ELb0ELb1EEEvNS_9FwdParamsE)
        /*011c*/ 	.short	0x0380
        /*011e*/ 	.short	0x00e8


	//----- nvinfo : EIATTR_SW_WAR
	.align		4
.L_3300:
        /*0120*/ 	.byte	0x04, 0x36
        /*0122*/ 	.short	(.L_3302 - .L_3301)
.L_3301:
        /*0124*/ 	.word	0x00000008
.L_3302:


//--------------------- .nv.info._ZN10layer_norm13ln_fwd_kernelINS_13Kernel_traitsIf6__halffS2_fjLj512ELj1ELj4ELj1ELj16ENS_18Kernel_traits_baseILj512EfS2_fS2_fjLj128EEEEELb1ELb1ELb1ELb0EEEvNS_9FwdParamsE --------------------------
	.section	.nv.info._ZN10layer_norm13ln_fwd_kernelINS_13Kernel_traitsIf6__halffS2_fjLj512ELj1ELj4ELj1ELj16ENS_18Kernel_traits_baseILj512EfS2_fS2_fjLj128EEEEELb1ELb1ELb1ELb0EEEvNS_9FwdParamsE,"",@"SHT_CUDA_INFO"
	.sectionflags	@""
	.align	4


	//----- nvinfo : EIATTR_CUDA_API_VERSION
	.align		4
        /*0000*/ 	.byte	0x04, 0x37
        /*0002*/ 	.short	(.L_3304 - .L_3303)
.L_3303:
        /*0004*/ 	.word	0x00000082


	//----- nvinfo : EIATTR_KPARAM_INFO
	.align		4
.L_3304:
        /*0008*/ 	.byte	0x04, 0x17
        /*000a*/ 	.short	(.L_3306 - .L_3305)
.L_3305:
        /*000c*/ 	.word	0x00000000
        /*0010*/ 	.short	0x0000
        /*0012*/ 	.short	0x0000
        /*0014*/ 	.byte	0x00, 0xf0, 0xa1, 0x03


	//----- nvinfo : EIATTR_SPARSE_MMA_MASK
	.align		4
.L_3306:
        /*0018*/ 	.byte	0x03, 0x50
        /*001a*/ 	.short	0x0000


	//----- nvinfo : EIATTR_MAXREG_COUNT
	.align		4
        /*001c*/ 	.byte	0x03, 0x1b
        /*001e*/ 	.short	0x00ff


	//----- nvinfo : EIATTR_MERCURY_ISA_VERSION
	.align		4
        /*0020*/ 	.byte	0x03, 0x5f
        /*0022*/ 	.short	0x0101


	//----- nvinfo : EIATTR_COOP_GROUP_MASK_REGIDS
	.align		4
        /*0024*/ 	.byte	0x04, 0x29
        /*0026*/ 	.short	(.L_3308 - .L_3307)


	//   ....[0]....
.L_3307:
        /*0028*/ 	.word	0xffffffff


	//   ....[1]....
        /*002c*/ 	.word	0xffffffff


	//   ....[2]....
        /*0030*/ 	.word	0xffffffff


	//   ....[3]....
        /*0034*/ 	.word	0xffffffff


	//   ....[4]....
        /*0038*/ 	.word	0xffffffff


	//   ....[5]....
        /*003c*/ 	.word	0xffffffff


	//   ....[6]....
        /*0040*/ 	.word	0xffffffff


	//   ....[7]....
        /*0044*/ 	.word	0xffffffff


	//   ....[8]....
        /*0048*/ 	.word	0xffffffff


	//   ....[9]....
        /*004c*/ 	.word	0xffffffff


	//   ....[10]....
        /*0050*/ 	.word	0x0500006d


	//   ....[11]....
        /*0054*/ 	.word	0x0500006d


	//   ....[12]....
        /*0058*/ 	.word	0x0500006d


	//   ....[13]....
        /*005c*/ 	.word	0x0500006d


	//   ....[14]....
        /*0060*/ 	.word	0x0500006d


	//   ....[15]....
        /*0064*/ 	.word	0x0500006d


	//   ....[16]....
        /*0068*/ 	.word	0x0500006d


	//   ....[17]....
        /*006c*/ 	.word	0x0500006d


	//   ....[18]....
        /*0070*/ 	.word	0x0500006d


	//   ....[19]....
        /*0074*/ 	.word	0x0500006d


	//----- nvinfo : EIATTR_COOP_GROUP_INSTR_OFFSETS
	.align		4
.L_3308:
        /*0078*/ 	.byte	0x04, 0x28
        /*007a*/ 	.short	(.L_3310 - .L_3309)


	//   ....[0]....
.L_3309:
        /*007c*/ 	.word	0x0000c400


	//   ....[1]....
        /*0080*/ 	.word	0x0000c430


	//   ....[2]....
        /*0084*/ 	.word	0x0000c450


	//   ....[3]....
        /*0088*/ 	.word	0x0000c470


	//   ....[4]....
        /*008c*/ 	.word	0x0000c490


	//   ....[5]....
        /*0090*/ 	.word	0x0000c6d0


	//   ....[6]....
        /*0094*/ 	.word	0x0000c6f0


	//   ....[7]....
        /*0098*/ 	.word	0x0000c710


	//   ....[8]....
        /*009c*/ 	.word	0x0000c730


	//   ....[9]....
        /*00a0*/ 	.word	0x0000c750


	//   ....[10]....
        /*00a4*/ 	.word	0x0000cdd0


	//   ....[11]....
        /*00a8*/ 	.word	0x0000ce80


	//   ....[12]....
        /*00ac*/ 	.word	0x0000cef0


	//   ....[13]....
        /*00b0*/ 	.word	0x0000cf60


	//   ....[14]....
        /*00b4*/ 	.word	0x0000cfd0


	//   ....[15]....
        /*00b8*/ 	.word	0x0000d260


	//   ....[16]....
        /*00bc*/ 	.word	0x0000d2d0


	//   ....[17]....
        /*00c0*/ 	.word	0x0000d340


	//   ....[18]....
        /*00c4*/ 	.word	0x0000d3b0


	//   ....[19]....
        /*00c8*/ 	.word	0x0000d420


	//----- nvinfo : EIATTR_VRC_CTA_INIT_COUNT
	.align		4
.L_3310:
        /*00cc*/ 	.byte	0x02, 0x4a
	.zero		1
	.zero		1


	//----- nvinfo : EIATTR_EXIT_INSTR_OFFSETS
	.align		4
        /*00d0*/ 	.byte	0x04, 0x1c
        /*00d2*/ 	.short	(.L_3312 - .L_3311)


	//   ....[0]....
.L_3311:
        /*00d4*/ 	.word	0x00000760


	//   ....[1]....
        /*00d8*/ 	.word	0x0000cd60


	//----- nvinfo : EIATTR_MAX_THREADS
	.align		4
.L_3312:
        /*00dc*/ 	.byte	0x04, 0x05
        /*00de*/ 	.short	(.L_3314 - .L_3313)
.L_3313:
        /*00e0*/ 	.word	0x00000080
        /*00e4*/ 	.word	0x00000001
        /*00e8*/ 	.word	0x00000001


	//----- nvinfo : EIATTR_CRS_STACK_SIZE
	.align		4
.L_3314:
        /*00ec*/ 	.byte	0x04, 0x1e
        /*00ee*/ 	.short	(.L_3316 - .L_3315)
.L_3315:
        /*00f0*/ 	.word	0x00000000


	//----- nvinfo : EIATTR_CBANK_PARAM_SIZE
	.align		4
.L_3316:
        /*00f4*/ 	.byte	0x03, 0x19
        /*00f6*/ 	.short	0x00e8


	//----- nvinfo : EIATTR_PARAM_CBANK
	.align		4
        /*00f8*/ 	.byte	0x04, 0x0a
        /*00fa*/ 	.short	(.L_3318 - .L_3317)
	.align		4
.L_3317:
        /*00fc*/ 	.word	index@(.nv.constant0._ZN10layer_norm13ln_fwd_kernelINS_13Kernel_traitsIf6__halffS2_fjLj512ELj1ELj4ELj1ELj16ENS_18Kernel_traits_baseILj512EfS2_fS2_fjLj128EEEEELb1ELb1ELb1ELb0EEEvNS_9FwdParamsE)
        /*0100*/ 	.short	0x0380
        /*0102*/ 	.short	0x00e8


	//----- nvinfo : EIATTR_SW_WAR
	.align		4
.L_3318:
        /*0104*/ 	.byte	0x04, 0x36
        /*0106*/ 	.short	(.L_3320 - .L_3319)
.L_3319:
        /*0108*/ 	.word	0x00000008
.L_3320:


//--------------------- .nv.info._ZN10layer_norm13ln_fwd_kernelINS_13Kernel_traitsIf6__halffS2_fjLj512ELj1ELj4ELj1ELj16ENS_18Kernel_traits_baseILj512EfS2_fS2_fjLj128EEEEELb1ELb1ELb1ELb1EEEvNS_9FwdParamsE --------------------------
	.section	.nv.info._ZN10layer_norm13ln_fwd_kernelINS_13Kernel_traitsIf6__halffS2_fjLj512ELj1ELj4ELj1ELj16ENS_18Kernel_traits_baseILj512EfS2_fS2_fjLj128EEEEELb1ELb1ELb1ELb1EEEvNS_9FwdParamsE,"",@"SHT_CUDA_INFO"
	.sectionflags	@""
	.align	4


	//----- nvinfo : EIATTR_CUDA_API_VERSION
	.align		4
        /*0000*/ 	.byte	0x04, 0x37
        /*0002*/ 	.short	(.L_3322 - .L_3321)
.L_3321:
        /*0004*/ 	.word	0x00000082


	//----- nvinfo : EIATTR_KPARAM_INFO
	.align		4
.L_3322:
        /*0008*/ 	.byte	0x04, 0x17
        /*000a*/ 	.short	(.L_3324 - .L_3323)
.L_3323:
        /*000c*/ 	.word	0x00000000
        /*0010*/ 	.short	0x0000
        /*0012*/ 	.short	0x0000
        /*0014*/ 	.byte	0x00, 0xf0, 0xa1, 0x03


	//----- nvinfo : EIATTR_SPARSE_MMA_MASK
	.align		4
.L_3324:
        /*0018*/ 	.byte	0x03, 0x50
        /*001a*/ 	.short	0x0000


	//----- nvinfo : EIATTR_MAXREG_COUNT
	.align		4
        /*001c*/ 	.byte	0x03, 0x1b
        /*001e*/ 	.short	0x00ff


	//----- nvinfo : EIATTR_MERCURY_ISA_VERSION
	.align		4
        /*0020*/ 	.byte	0x03, 0x5f
        /*0022*/ 	.short	0x0101


	//----- nvinfo : EIATTR_COOP_GROUP_MASK_REGIDS
	.align		4
        /*0024*/ 	.byte	0x04, 0x29
        /*0026*/ 	.short	(.L_3326 - .L_3325)


	//   ....[0]....
.L_3325:
        /*0028*/ 	.word	0xffffffff


	//   ....[1]....
        /*002c*/ 	.word	0xffffffff


	//   ....[2]....
        /*0030*/ 	.word	0xffffffff


	//   ....[3]....
        /*0034*/ 	.word	0xffffffff


	//   ....[4]....
        /*0038*/ 	.word	0xffffffff


	//   ....[5]....
        /*003c*/ 	.word	0xffffffff


	//   ....[6]....
        /*0040*/ 	.word	0xffffffff


	//   ....[7]....
        /*0044*/ 	.word	0xffffffff


	//   ....[8]....
        /*0048*/ 	.word	0xffffffff


	//   ....[9]....
        /*004c*/ 	.word	0xffffffff


	//   ....[10]....
        /*0050*/ 	.word	0x05000064


	//   ....[11]....
        /*0054*/ 	.word	0x05000064


	//   ....[12]....
        /*0058*/ 	.word	0x05000064


	//   ....[13]....
        /*005c*/ 	.word	0x05000064


	//   ....[14]....
        /*0060*/ 	.word	0x05000064


	//   ....[15]....
        /*0064*/ 	.word	0x05000064


	//   ....[16]....
        /*0068*/ 	.word	0x05000064


	//   ....[17]....
        /*006c*/ 	.word	0x05000064


	//   ....[18]....
        /*0070*/ 	.word	0x05000064


	//   ....[19]....
        /*0074*/ 	.word	0x05000064


	//----- nvinfo : EIATTR_COOP_GROUP_INSTR_OFFSETS
	.align		4
.L_3326:
        /*0078*/ 	.byte	0x04, 0x28
        /*007a*/ 	.short	(.L_3328 - .L_3327)


	//   ....[0]....
.L_3327:
        /*007c*/ 	.word	0x0000bd90


	//   ....[1]....
        /*0080*/ 	.word	0x0000bdc0


	//   ....[2]....
        /*0084*/ 	.word	0x0000bde0


	//   ....[3]....
        /*0088*/ 	.word	0x0000be00


	//   ....[4]....
        /*008c*/ 	.word	0x0000be20


	//   ....[5]....
        /*0090*/ 	.word	0x0000c050


	//   ....[6]....
        /*0094*/ 	.word	0x0000c070


	//   ....[7]....
        /*0098*/ 	.word	0x0000c090


	//   ....[8]....
        /*009c*/ 	.word	0x0000c0b0


	//   ....[9]....
        /*00a0*/ 	.word	0x0000c0d0


	//   ....[10]....
        /*00a4*/ 	.word	0x0000c700


	//   ....[11]....
        /*00a8*/ 	.word	0x0000c7b0


	//   ....[12]....
        /*00ac*/ 	.word	0x0000c820


	//   ....[13]....
        /*00b0*/ 	.word	0x0000c890


	//   ....[14]....
        /*00b4*/ 	.word	0x0000c900


	//   ....[15]....
        /*00b8*/ 	.word	0x0000cb80


	//   ....[16]....
        /*00bc*/ 	.word	0x0000cbf0


	//   ....[17]....
        /*00c0*/ 	.word	0x0000cc60


	//   ....[18]....
        /*00c4*/ 	.word	0x0000ccd0


	//   ....[19]....
        /*00c8*/ 	.word	0x0000cd40


	//----- nvinfo : EIATTR_VRC_CTA_INIT_COUNT
	.align		4
.L_3328:
        /*00cc*/ 	.byte	0x02, 0x4a
	.zero		1
	.zero		1


	//----- nvinfo : EIATTR_EXIT_INSTR_OFFSETS
	.align		4
        /*00d0*/ 	.byte	0x04, 0x1c
        /*00d2*/ 	.short	(.L_3330 - .L_3329)


	//   ....[0]....
.L_3329:
        /*00d4*/ 	.word	0x000003b0


	//   ....[1]....
        /*00d8*/ 	.word	0x0000c690


	//----- nvinfo : EIATTR_MAX_THREADS
	.align		4
.L_3330:
        /*00dc*/ 	.byte	0x04, 0x05
        /*00de*/ 	.short	(.L_3332 - .L_3331)
.L_3331:
        /*00e0*/ 	.word	0x00000080
        /*00e4*/ 	.word	0x00000001
        /*00e8*/ 	.word	0x00000001


	//----- nvinfo : EIATTR_CRS_STACK_SIZE
	.align		4
.L_3332:
        /*00ec*/ 	.byte	0x04, 0x1e
        /*00ee*/ 	.short	(.L_3334 - .L_3333)
.L_3333:
        /*00f0*/ 	.word	0x00000000


	//----- nvinfo : EIATTR_CBANK_PARAM_SIZE
	.align		4
.L_3334:
        /*00f4*/ 	.byte	0x03, 0x19
        /*00f6*/ 	.short	0x00e8


	//----- nvinfo : EIATTR_PARAM_CBANK
	.align		4
        /*00f8*/ 	.byte	0x04, 0x0a
        /*00fa*/ 	.short	(.L_3336 - .L_3335)
	.align		4
.L_3335:
        /*00fc*/ 	.word	index@(.nv.constant0._ZN10layer_norm13ln_fwd_kernelINS_13Kernel_traitsIf6__halffS2_fjLj512ELj1ELj4ELj1ELj16ENS_18Kernel_traits_baseILj512EfS2_fS2_fjLj128EEEEELb1ELb1ELb1ELb1EEEvNS_9FwdParamsE)
        /*0100*/ 	.short	0x0380
        /*0102*/ 	.short	0x00e8


	//----- nvinfo : EIATTR_SW_WAR
	.align		4
.L_3336:
        /*0104*/ 	.byte	0x04, 0x36
        /*0106*/ 	.short	(.L_3338 - .L_3337)
.L_3337:
        /*0108*/ 	.word	0x00000008
.L_3338:


//--------------------- .nv.info._ZN10layer_norm13ln_fwd_kernelINS_13Kernel_traitsI6__halfffffjLj512ELj1ELj4ELj1ELj16ENS_18Kernel_traits_baseILj512ES2_ffffjLj128EEEEELb0ELb0ELb0ELb0EEEvNS_9FwdParamsE --------------------------
	.section	.nv.info._ZN10layer_norm13ln_fwd_kernelINS_13Kernel_traitsI6__halfffffjLj512ELj1ELj4ELj1ELj16ENS_18Kernel_traits_baseILj512ES2_ffffjLj128EEEEELb0ELb0ELb0ELb0EEEvNS_9FwdParamsE,"",@"SHT_CUDA_INFO"
	.sectionflags	@""
	.align	4


	//----- nvinfo : EIATTR_CUDA_API_VERSION
	.align		4
        /*0000*/ 	.byte	0x04, 0x37
        /*0002*/ 	.short	(.L_3340 - .L_3339)
.L_3339:
        /*0004*/ 	.word	0x00000082


	//----- nvinfo : EIATTR_KPARAM_INFO
	.align		4
.L_3340:
        /*0008*/ 	.byte	0x04, 0x17
        /*000a*/ 	.short	(.L_3342 - .L_3341)
.L_3341:
        /*000c*/ 	.word	0x00000000
        /*0010*/ 	.short	0x0000
        /*0012*/ 	.short	0x0000
        /*0014*/ 	.byte	0x00, 0xf0, 0xa1, 0x03


	//----- nvinfo : EIATTR_SPARSE_MMA_MASK
	.align		4
.L_3342:
        /*0018*/ 	.byte	0x03, 0x50
        /*001a*/ 	.short	0x0000


	//----- nvinfo : EIATTR_MAXREG_COUNT
	.align		4
        /*001c*/ 	.byte	0x03, 0x1b
        /*001e*/ 	.short	0x00ff


	//----- nvinfo : EIATTR_MERCURY_ISA_VERSION
	.align		4
        /*0020*/ 	.byte	0x03, 0x5f
        /*0022*/ 	.short	0x0101


	//----- nvinfo : EIATTR_COOP_GROUP_MASK_REGIDS
	.align		4
        /*0024*/ 	.byte	0x04, 0x29
        /*0026*/ 	.short	(.L_3344 - .L_3343)


	//   ....[0]....
.L_3343:
        /*0028*/ 	.word	0xffffffff


	//   ....[1]....
        /*002c*/ 	.word	0xffffffff


	//   ....[2]....
        /*0030*/ 	.word	0xffffffff


	//   ....[3]....
        /*0034*/ 	.word	0xffffffff


	//   ....[4]....
        /*0038*/ 	.word	0xffffffff


	//   ....[5]....
        /*003c*/ 	.word	0xffffffff


	//   ....[6]....
        /*0040*/ 	.word	0xffffffff


	//   ....[7]....
        /*0044*/ 	.word	0xffffffff


	//   ....[8]....
        /*0048*/ 	.word	0xffffffff


	//   ....[9]....
        /*004c*/ 	.word	0xffffffff


	//   ....[10]....
        /*0050*/ 	.word	0x05000016


	//   ....[11]....
        /*0054*/ 	.word	0x05000016


	//   ....[12]....
        /*0058*/ 	.word	0x05000016


	//   ....[13]....
        /*005c*/ 	.word	0x05000016


	//   ....[14]....
        /*0060*/ 	.word	0x05000016


	//   ....[15]....
        /*0064*/ 	.word	0x05000016


	//   ....[16]....
        /*0068*/ 	.word	0x05000016


	//   ....[17]....
        /*006c*/ 	.word	0x05000016


	//   ....[18]....
        /*0070*/ 	.word	0x05000016


	//   ....[19]....
        /*0074*/ 	.word	0x05000016


	//----- nvinfo : EIATTR_COOP_GROUP_INSTR_OFFSETS
	.align		4
.L_3344:
        /*0078*/ 	.byte	0x04, 0x28
        /*007a*/ 	.short	(.L_3346 - .L_3345)


	//   ....[0]....
.L_3345:
        /*007c*/ 	.word	0x000013b0


	//   ....[1]....
        /*0080*/ 	.word	0x000013e0


	//   ....[2]....
        /*0084*/ 	.word	0x00001400


	//   ....[3]....
        /*0088*/ 	.word	0x00001420


	//   ....[4]....
        /*008c*/ 	.word	0x00001440


	//   ....[5]....
        /*0090*/ 	.word	0x00001680


	//   ....[6]....
        /*0094*/ 	.word	0x000016a0


	//   ....[7]....
        /*0098*/ 	.word	0x000016c0


	//   ....[8]....
        /*009c*/ 	.word	0x000016e0


	//   ....[9]....
        /*00a0*/ 	.word	0x00001700


	//   ....[10]....
        /*00a4*/ 	.word	0x00001f80


	//   ....[11]....
        /*00a8*/ 	.word	0x00002020


	//   ....[12]....
        /*00ac*/ 	.word	0x00002080


	//   ....[13]....
        /*00b0*/ 	.word	0x000020e0


	//   ....[14]....
        /*00b4*/ 	.word	0x00002140


	//   ....[15]....
        /*00b8*/ 	.word	0x000023e0


	//   ....[16]....
        /*00bc*/ 	.word	0x00002440


	//   ....[17]....
        /*00c0*/ 	.word	0x000024a0


	//   ....[18]....
        /*00c4*/ 	.word	0x00002500


	//   ....[19]....
        /*00c8*/ 	.word	0x00002560


	//----- nvinfo : EIATTR_VRC_CTA_INIT_COUNT
	.align		4
.L_3346:
        /*00cc*/ 	.byte	0x02, 0x4a
	.zero		1
	.zero		1


	//----- nvinfo : EIATTR_EXIT_INSTR_OFFSETS
	.align		4
        /*00d0*/ 	.byte	0x04, 0x1c
        /*00d2*/ 	.short	(.L_3348 - .L_3347)


	//   ....[0]....
.L_3347:
        /*00d4*/ 	.word	0x00000530


	//   ....[1]....
        /*00d8*/ 	.word	0x00001f10


	//----- nvinfo : EIATTR_MAX_THREADS
	.align		4
.L_3348:
        /*00dc*/ 	.byte	0x04, 0x05
        /*00de*/ 	.short	(.L_3350 - .L_3349)
.L_3349:
        /*00e0*/ 	.word	0x00000080
        /*00e4*/ 	.word	0x00000001
        /*00e8*/ 	.word	0x00000001


	//----- nvinfo : EIATTR_CRS_STACK_SIZE
	.align		4
.L_3350:
        /*00ec*/ 	.byte	0x04, 0x1e
        /*00ee*/ 	.short	(.L_3352 - .L_3351)
.L_3351:
        /*00f0*/ 	.word	0x00000000


	//----- nvinfo : EIATTR_CBANK_PARAM_SIZE
	.align		4
.L_3352:
        /*00f4*/ 	.byte	0x03, 0x19
        /*00f6*/ 	.short	0x00e8


	//----- nvinfo : EIATTR_PARAM_CBANK
	.align		4
        /*00f8*/ 	.byte	0x04, 0x0a
        /*00fa*/ 	.short	(.L_3354 - .L_3353)
	.align		4
.L_3353:
        /*00fc*/ 	.word	index@(.nv.constant0._ZN10layer_norm13ln_fwd_kernelINS_13Kernel_traitsI6__halfffffjLj512ELj1ELj4ELj1ELj16ENS_18Kernel_traits_baseILj512ES2_ffffjLj128EEEEELb0ELb0ELb0ELb0EEEvNS_9FwdParamsE)
        /*0100*/ 	.short	0x0380
        /*0102*/ 	.short	0x00e8


	//----- nvinfo : EIATTR_SW_WAR
	.align		4
.L_3354:
        /*0104*/ 	.byte	0x04, 0x36
        /*0106*/ 	.short	(.L_3356 - .L_3355)
.L_3355:
        /*0108*/ 	.word	0x00000008
.L_3356:


//--------------------- .nv.info._ZN10layer_norm13ln_fwd_kernelINS_13Kernel_traitsI6__halfffffjLj512ELj1ELj4ELj1ELj16ENS_18Kernel_traits_baseILj512ES2_ffffjLj128EEEEELb0ELb0ELb0ELb1EEEvNS_9FwdParamsE --------------------------
	.section	.nv.info._ZN10layer_norm13ln_fwd_kernelINS_13Kernel_traitsI6__halfffffjLj512ELj1ELj4ELj1ELj16ENS_18Kernel_traits_baseILj512ES2_ffffjLj128EEEEELb0ELb0ELb0ELb1EEEvNS_9FwdParamsE,"",@"SHT_CUDA_INFO"
	.sectionflags	@""
	.align	4


	//----- nvinfo : EIATTR_CUDA_API_VERSION
	.align		4
        /*0000*/ 	.byte	0x04, 0x37
        /*0002*/ 	.short	(.L_3358 - .L_3357)
.L_3357:
        /*0004*/ 	.word	0x00000082


	//----- nvinfo : EIATTR_KPARAM_INFO
	.align		4
.L_3358:
        /*0008*/ 	.byte	0x04, 0x17
        /*000a*/ 	.short	(.L_3360 - .L_3359)
.L_3359:
        /*000c*/ 	.word	0x00000000
        /*0010*/ 	.short	0x0000
        /*0012*/ 	.short	0x0000
        /*0014*/ 	.byte	0x00, 0xf0, 0xa1, 0x03


	//----- nvinfo : EIATTR_SPARSE_MMA_MASK
	.align		4
.L_3360:
        /*0018*/ 	.byte	0x03, 0x50
        /*001a*/ 	.short	0x0000


	//----- nvinfo : EIATTR_MAXREG_COUNT
	.align		4
        /*001c*/ 	.byte	0x03, 0x1b
        /*001e*/ 	.short	0x00ff


	//----- nvinfo : EIATTR_MERCURY_ISA_VERSION
	.align		4
        /*0020*/ 	.byte	0x03, 0x5f
        /*0022*/ 	.short	0x0101


	//----- nvinfo : EIATTR_COOP_GROUP_MASK_REGIDS
	.align		4
        /*0024*/ 	.byte	0x04, 0x29
        /*0026*/ 	.short	(.L_3362 - .L_3361)


	//   ....[0]....
.L_3361:
        /*0028*/ 	.word	0xffffffff


	//   ....[1]....
        /*002c*/ 	.word	0xffffffff


	//   ....[2]....
        /*0030*/ 	.word	0xffffffff


	//   ....[3]....
        /*0034*/ 	.word	0xffffffff


	//   ....[4]....
        /*0038*/ 	.word	0xffffffff


	//   ....[5]....
        /*003c*/ 	.word	0xffffffff


	//   ....[6]....
        /*0040*/ 	.word	0xffffffff


	//   ....[7]....
        /*0044*/ 	.word	0xffffffff


	//   ....[8]....
        /*0048*/ 	.word	0xffffffff


	//   ....[9]....
        /*004c*/ 	.word	0xffffffff


	//   ....[10]....
        /*0050*/ 	.word	0x05000016


	//   ....[11]....
        /*0054*/ 	.word	0x05000016


	//   ....[12]....
        /*0058*/ 	.word	0x05000016


	//   ....[13]....
        /*005c*/ 	.word	0x05000016


	//   ....[14]....
        /*0060*/ 	.word	0x05000016


	//   ....[15]....
        /*0064*/ 	.word	0x05000016


	//   ....[16]....
        /*0068*/ 	.word	0x05000016


	//   ....[17]....
        /*006c*/ 	.word	0x05000016


	//   ....[18]....
        /*0070*/ 	.word	0x05000016


	//   ....[19]....
        /*0074*/ 	.word	0x05000016


	//----- nvinfo : EIATTR_COOP_GROUP_INSTR_OFFSETS
	.align		4
.L_3362:
        /*0078*/ 	.byte	0x04, 0x28
        /*007a*/ 	.short	(.L_3364 - .L_3363)


	//   ....[0]....
.L_3363:
        /*007c*/ 	.word	0x00001000


	//   ....[1]....
        /*0080*/ 	.word	0x00001030


	//   ....[2]....
        /*0084*/ 	.word	0x00001050


	//   ....[3]....
        /*0088*/ 	.word	0x00001070


	//   ....[4]....
        /*008c*/ 	.word	0x00001090


	//   ....[5]....
        /*0090*/ 	.word	0x000012c0


	//   ....[6]....
        /*0094*/ 	.word	0x000012e0


	//   ....[7]....
        /*0098*/ 	.word	0x00001300


	//   ....[8]....
        /*009c*/ 	.word	0x00001320


	//   ....[9]....
        /*00a0*/ 	.word	0x00001340


	//   ....[10]....
        /*00a4*/ 	.word	0x00001850


	//   ....[11]....
        /*00a8*/ 	.word	0x000018f0


	//   ....[12]....
        /*00ac*/ 	.word	0x00001950


	//   ....[13]....
        /*00b0*/ 	.word	0x000019b0


	//   ....[14]....
        /*00b4*/ 	.word	0x00001a10


	//   ....[15]....
        /*00b8*/ 	.word	0x00001c80


	//   ....[16]....
        /*00bc*/ 	.word	0x00001ce0


	//   ....[17]....
        /*00c0*/ 	.word	0x00001d40


	//   ....[18]....
        /*00c4*/ 	.word	0x00001da0


	//   ....[19]....
        /*00c8*/ 	.word	0x00001e00


	//----- nvinfo : EIATTR_VRC_CTA_INIT_COUNT
	.align		4
.L_3364:
        /*00cc*/ 	.byte	0x02, 0x4a
	.zero		1
	.zero		1


	//----- nvinfo : EIATTR_EXIT_INSTR_OFFSETS
	.align		4
        /*00d0*/ 	.byte	0x04, 0x1c
        /*00d2*/ 	.short	(.L_3366 - .L_3365)


	//   ....[0]....
.L_3365:
        /*00d4*/ 	.word	0x00000290


	//   ....[1]....
        /*00d8*/ 	.word	0x000017f0


	//----- nvinfo : EIATTR_MAX_THREADS
	.align		4
.L_3366:
        /*00dc*/ 	.byte	0x04, 0x05
        /*00de*/ 	.short	(.L_3368 - .L_3367)
.L_3367:
        /*00e0*/ 	.word	0x00000080
        /*00e4*/ 	.word	0x00000001
        /*00e8*/ 	.word	0x00000001


	//----- nvinfo : EIATTR_CRS_STACK_SIZE
	.align		4
.L_3368:
        /*00ec*/ 	.byte	0x04, 0x1e
        /*00ee*/ 	.short	(.L_3370 - .L_3369)
.L_3369:
        /*00f0*/ 	.word	0x00000000


	//----- nvinfo : EIATTR_CBANK_PARAM_SIZE
	.align		4
.L_3370:
        /*00f4*/ 	.byte	0x03, 0x19
        /*00f6*/ 	.short	0x00e8


	//----- nvinfo : EIATTR_PARAM_CBANK
	.align		4
        /*00f8*/ 	.byte	0x04, 0x0a
        /*00fa*/ 	.short	(.L_3372 - .L_3371)
	.align		4
.L_3371:
        /*00fc*/ 	.word	index@(.nv.constant0._ZN10layer_norm13ln_fwd_kernelINS_13Kernel_traitsI6__halfffffjLj512ELj1ELj4ELj1ELj16ENS_18Kernel_traits_baseILj512ES2_ffffjLj128EEEEELb0ELb0ELb0ELb1EEEvNS_9FwdParamsE)
        /*0100*/ 	.short	0x0380
        /*0102*/ 	.short	0x00e8


	//----- nvinfo : EIATTR_SW_WAR
	.align		4
.L_3372:
        /*0104*/ 	.byte	0x04, 0x36
        /*0106*/ 	.short	(.L_3374 - .L_3373)
.L_3373:
        /*0108*/ 	.word	0x00000008
.L_3374:


//--------------------- .nv.info._ZN10layer_norm13ln_fwd_kernelINS_13Kernel_traitsI6__halfffffjLj512ELj1ELj4ELj1ELj16ENS_18Kernel_traits_baseILj512ES2_ffffjLj128EEEEELb0ELb0ELb1ELb0EEEvNS_9FwdParamsE --------------------------
	.section	.nv.info._ZN10layer_norm13ln_fwd_kernelINS_13Kernel_traitsI6__halfffffjLj512ELj1ELj4ELj1ELj16ENS_18Kernel_traits_baseILj512ES2_ffffjLj128EEEEELb0ELb0ELb1ELb0EEEvNS_9FwdParamsE,"",@"SHT_CUDA_INFO"
	.sectionflags	@""
	.align	4


	//----- nvinfo : EIATTR_CUDA_API_VERSION
	.align		4
        /*0000*/ 	.byte	0x04, 0x37
        /*0002*/ 	.short	(.L_3376 - .L_3375)
.L_3375:
        /*0004*/ 	.word	0x00000082


	//----- nvinfo : EIATTR_KPARAM_INFO
	.align		4
.L_3376:
        /*0008*/ 	.byte	0x04, 0x17
        /*000a*/ 	.short	(.L_3378 - .L_3377)
.L_3377:
        /*000c*/ 	.word	0x00000000
        /*0010*/ 	.short	0x0000
        /*0012*/ 	.short	0x0000
        /*0014*/ 	.byte	0x00, 0xf0, 0xa1, 0x03


	//----- nvinfo : EIATTR_SPARSE_MMA_MASK
	.align		4
.L_3378:
        /*0018*/ 	.byte	0x03, 0x50
        /*001a*/ 	.short	0x0000


	//----- nvinfo : EIATTR_MAXREG_COUNT
	.align		4
        /*001c*/ 	.byte	0x03, 0x1b
        /*001e*/ 	.short	0x00ff


	//----- nvinfo : EIATTR_MERCURY_ISA_VERSION
	.align		4
        /*0020*/ 	.byte	0x03, 0x5f
        /*0022*/ 	.short	0x0101


	//----- nvinfo : EIATTR_COOP_GROUP_MASK_REGIDS
	.align		4
        /*0024*/ 	.byte	0x04, 0x29
        /*0026*/ 	.short	(.L_3380 - .L_3379)


	//   ....[0]....
.L_3379:
        /*0028*/ 	.word	0xffffffff


	//   ....[1]....
        /*002c*/ 	.word	0xffffffff


	//   ....[2]....
        /*0030*/ 	.word	0xffffffff


	//   ....[3]....
        /*0034*/ 	.word	0xffffffff


	//   ....[4]....
        /*0038*/ 	.word	0xffffffff


	//   ....[5]....
        /*003c*/ 	.word	0xffffffff


	//   ....[6]....
        /*0040*/ 	.word	0xffffffff


	//   ....[7]....
        /*0044*/ 	.word	0xffffffff


	//   ....[8]....
        /*0048*/ 	.word	0xffffffff


	//   ....[9]....
        /*004c*/ 	.word	0xffffffff


	//   ....[10]....
        /*0050*/ 	.word	0x05000022


	//   ....[11]....
        /*0054*/ 	.word	0x05000022


	//   ....[12]....
        /*0058*/ 	.word	0x05000022


	//   ....[13]....
        /*005c*/ 	.word	0x05000022


	//   ....[14]....
        /*0060*/ 	.word	0x05000022


	//   ....[15]....
        /*0064*/ 	.word	0x05000022


	//   ....[16]....
        /*0068*/ 	.word	0x05000022


	//   ....[17]....
        /*006c*/ 	.word	0x05000022


	//   ....[18]....
        /*0070*/ 	.word	0x05000022


	//   ....[19]....
        /*0074*/ 	.word	0x05000022


	//----- nvinfo : EIATTR_COOP_GROUP_INSTR_OFFSETS
	.align		4
.L_3380:
        /*0078*/ 	.byte	0x04, 0x28
        /*007a*/ 	.short	(.L_3382 - .L_3381)


	//   ....[0]....
.L_3381:
        /*007c*/ 	.word	0x000011c0


	//   ....[1]....
        /*0080*/ 	.word	0x000011f0


	//   ....[2]....
        /*0084*/ 	.word	0x00001210


	//   ....[3]....
        /*0088*/ 	.word	0x00001230


	//   ....[4]....
        /*008c*/ 	.word	0x00001250


	//   ....[5]....
        /*0090*/ 	.word	0x00001490


	//   ....[6]....
        /*0094*/ 	.word	0x000014b0


	//   ....[7]....
        /*0098*/ 	.word	0x000014d0


	//   ....[8]....
        /*009c*/ 	.word	0x000014f0


	//   ....[9]....
        /*00a0*/ 	.word	0x00001510


	//   ....[10]....
        /*00a4*/ 	.word	0x00001de0


	//   ....[11]....
        /*00a8*/ 	.word	0x00001e80


	//   ....[12]....
        /*00ac*/ 	.word	0x00001ee0


	//   ....[13]....
        /*00b0*/ 	.word	0x00001f40


	//   ....[14]....
        /*00b4*/ 	.word	0x00001fa0


	//   ....[15]....
        /*00b8*/ 	.word	0x00002240


	//   ....[16]....
        /*00bc*/ 	.word	0x000022a0


	//   ....[17]....
        /*00c0*/ 	.word	0x00002300


	//   ....[18]....
        /*00c4*/ 	.word	0x00002360


	//   ....[19]....
        /*00c8*/ 	.word	0x000023c0


	//----- nvinfo : EIATTR_VRC_CTA_INIT_COUNT
	.align		4
.L_3382:
        /*00cc*/ 	.byte	0x02, 0x4a
	.zero		1
	.zero		1


	//----- nvinfo : EIATTR_EXIT_INSTR_OFFSETS
	.align		4
        /*00d0*/ 	.byte	0x04, 0x1c
        /*00d2*/ 	.short	(.L_3384 - .L_3383)


	//   ....[0]....
.L_3383:
        /*00d4*/ 	.word	0x000004f0


	//   ....[1]....
        /*00d8*/ 	.word	0x00001d70


	//----- nvinfo : EIATTR_MAX_THREADS
	.align		4
.L_3384:
        /*00dc*/ 	.byte	0x04, 0x05
        /*00de*/ 	.short	(.L_3386 - .L_3385)
.L_3385:
        /*00e0*/ 	.word	0x00000080
        /*00e4*/ 	.word	0x00000001
        /*00e8*/ 	.word	0x00000001


	//----- nvinfo : EIATTR_CRS_STACK_SIZE
	.align		4
.L_3386:
        /*00ec*/ 	.byte	0x04, 0x1e
        /*00ee*/ 	.short	(.L_3388 - .L_3387)
.L_3387:
        /*00f0*/ 	.word	0x00000000


	//----- nvinfo : EIATTR_CBANK_PARAM_SIZE
	.align		4
.L_3388:
        /*00f4*/ 	.byte	0x03, 0x19
        /*00f6*/ 	.short	0x00e8


	//----- nvinfo : EIATTR_PARAM_CBANK
	.align		4
        /*00f8*/ 	.byte	0x04, 0x0a
        /*00fa*/ 	.short	(.L_3390 - .L_3389)
	.align		4
.L_3389:
        /*00fc*/ 	.word	index@(.nv.constant0._ZN10layer_norm13ln_fwd_kernelINS_13Kernel_traitsI6__halfffffjLj512ELj1ELj4ELj1ELj16ENS_18Kernel_traits_baseILj512ES2_ffffjLj128EEEEELb0ELb0ELb1ELb0EEEvNS_9FwdParamsE)
        /*0100*/ 	.short	0x0380
        /*0102*/ 	.short	0x00e8


	//----- nvinfo : EIATTR_SW_WAR
	.align		4
.L_3390:
        /*0104*/ 	.byte	0x04, 0x36
        /*0106*/ 	.short	(.L_3392 - .L_3391)
.L_3391:
        /*0108*/ 	.word	0x00000008
.L_3392:


//--------------------- .nv.info._ZN10layer_norm13ln_fwd_kernelINS_13Kernel_traitsI6__halfffffjLj512ELj1ELj4ELj1ELj16ENS_18Kernel_traits_baseILj512ES2_ffffjLj128EEEEELb0ELb0ELb1ELb1EEEvNS_9FwdParamsE --------------------------
	.section	.nv.info._ZN10layer_norm13ln_fwd_kernelINS_13Kernel_traitsI6__halfffffjLj512ELj1ELj4ELj1ELj16ENS_18Kernel_traits_baseILj512ES2_ffffjLj128EEEEELb0ELb0ELb1ELb1EEEvNS_9FwdParamsE,"",@"SHT_CUDA_INFO"
	.sectionflags	@""
	.align	4


	//----- nvinfo : EIATTR_CUDA_API_VERSION
	.align		4
        /*0000*/ 	.byte	0x04, 0x37
        /*0002*/ 	.short	(.L_3394 - .L_3393)
.L_3393:
        /*0004*/ 	.word	0x00000082


	//----- nvinfo : EIATTR_KPARAM_INFO
	.align		4
.L_3394:
        /*0008*/ 	.byte	0x04, 0x17
        /*000a*/ 	.short	(.L_3396 - .L_3395)
.L_3395:
        /*000c*/ 	.word	0x00000000
        /*0010*/ 	.short	0x0000
        /*0012*/ 	.short	0x0000
        /*0014*/ 	.byte	0x00, 0xf0, 0xa1, 0x03


	//----- nvinfo : EIATTR_SPARSE_MMA_MASK
	.align		4
.L_3396:
        /*0018*/ 	.byte	0x03, 0x50
        /*001a*/ 	.short	0x0000


	//----- nvinfo : EIATTR_MAXREG_COUNT
	.align		4
        /*001c*/ 	.byte	0x03, 0x1b
        /*001e*/ 	.short	0x00ff


	//----- nvinfo : EIATTR_MERCURY_ISA_VERSION
	.align		4
        /*0020*/ 	.byte	0x03, 0x5f
        /*0022*/ 	.short	0x0101


	//----- nvinfo : EIATTR_COOP_GROUP_MASK_REGIDS
	.align		4
        /*0024*/ 	.byte	0x04, 0x29
        /*0026*/ 	.short	(.L_3398 - .L_3397)


	//   ....[0]....
.L_3397:
        /*0028*/ 	.word	0xffffffff


	//   ....[1]....
        /*002c*/ 	.word	0xffffffff


	//   ....[2]....
        /*0030*/ 	.word	0xffffffff


	//   ....[3]....
        /*0034*/ 	.word	0xffffffff


	//   ....[4]....
        /*0038*/ 	.word	0xffffffff


	//   ....[5]....
        /*003c*/ 	.word	0xffffffff


	//   ....[6]....
        /*0040*/ 	.word	0xffffffff


	//   ....[7]....
        /*0044*/ 	.word	0xffffffff


	//   ....[8]....
        /*0048*/ 	.word	0xffffffff


	//   ....[9]....
        /*004c*/ 	.word	0xffffffff


	//   ....[10]....
        /*0050*/ 	.word	0x0500002c


	//   ....[11]....
        /*0054*/ 	.word	0x0500002c


	//   ....[12]....
        /*0058*/ 	.word	0x0500002c


	//   ....[13]....
        /*005c*/ 	.word	0x0500002c


	//   ....[14]....
        /*0060*/ 	.word	0x0500002c


	//   ....[15]....
        /*0064*/ 	.word	0x0500002c


	//   ....[16]....
        /*0068*/ 	.word	0x0500002c


	//   ....[17]....
        /*006c*/ 	.word	0x0500002c


	//   ....[18]....
        /*0070*/ 	.word	0x0500002c


	//   ....[19]....
        /*0074*/ 	.word	0x0500002c


	//----- nvinfo : EIATTR_COOP_GROUP_INSTR_OFFSETS
	.align		4
.L_3398:
        /*0078*/ 	.byte	0x04, 0x28
        /*007a*/ 	.short	(.L_3400 - .L_3399)


	//   ....[0]....
.L_3399:
        /*007c*/ 	.word	0x00000e00


	//   ....[1]....
        /*0080*/ 	.word	0x00000e30


	//   ....[2]....
        /*0084*/ 	.word	0x00000e50


	//   ....[3]....
        /*0088*/ 	.word	0x00000e70


	//   ....[4]....
        /*008c*/ 	.word	0x00000e90


	//   ....[5]....
        /*0090*/ 	.word	0x000010c0


	//   ....[6]....
        /*0094*/ 	.word	0x000010e0


	//   ....[7]....
        /*0098*/ 	.word	0x00001100


	//   ....[8]....
        /*009c*/ 	.word	0x00001120


	//   ....[9]....
        /*00a0*/ 	.word	0x00001140


	//   ....[10]....
        /*00a4*/ 	.word	0x000019a0


	//   ....[11]....
        /*00a8*/ 	.word	0x00001a40


	//   ....[12]....
        /*00ac*/ 	.word	0x00001ab0


	//   ....[13]....
        /*00b0*/ 	.word	0x00001b20


	//   ....[14]....
        /*00b4*/ 	.word	0x00001b90


	//   ....[15]....
        /*00b8*/ 	.word	0x00001e20


	//   ....[16]....
        /*00bc*/ 	.word	0x00001e90


	//   ....[17]....
        /*00c0*/ 	.word	0x00001f00


	//   ....[18]....
        /*00c4*/ 	.word	0x00001f70


	//   ....[19]....
        /*00c8*/ 	.word	0x00001fe0


	//----- nvinfo : EIATTR_VRC_CTA_INIT_COUNT
	.align		4
.L_3400:
        /*00cc*/ 	.byte	0x02, 0x4a
	.zero		1
	.zero		1


	//----- nvinfo : EIATTR_EXIT_INSTR_OFFSETS
	.align		4
        /*00d0*/ 	.byte	0x04, 0x1c
        /*00d2*/ 	.short	(.L_3402 - .L_3401)


	//   ....[0]....
.L_3401:
        /*00d4*/ 	.word	0x000001d0


	//   ....[1]....
        /*00d8*/ 	.word	0x00001930


	//----- nvinfo : EIATTR_MAX_THREADS
	.align		4
.L_3402:
        /*00dc*/ 	.byte	0x04, 0x05
        /*00de*/ 	.short	(.L_3404 - .L_3403)
.L_3403:
        /*00e0*/ 	.word	0x00000080
        /*00e4*/ 	.word	0x00000001
        /*00e8*/ 	.word	0x00000001


	//----- nvinfo : EIATTR_CRS_STACK_SIZE
	.align		4
.L_3404:
        /*00ec*/ 	.byte	0x04, 0x1e
        /*00ee*/ 	.short	(.L_3406 - .L_3405)
.L_3405:
        /*00f0*/ 	.word	0x00000000


	//----- nvinfo : EIATTR_CBANK_PARAM_SIZE
	.align		4
.L_3406:
        /*00f4*/ 	.byte	0x03, 0x19
        /*00f6*/ 	.short	0x00e8


	//----- nvinfo : EIATTR_PARAM_CBANK
	.align		4
        /*00f8*/ 	.byte	0x04, 0x0a
        /*00fa*/ 	.short	(.L_3408 - .L_3407)
	.align		4
.L_3407:
        /*00fc*/ 	.word	index@(.nv.constant0._ZN10layer_norm13ln_fwd_kernelINS_13Kernel_traitsI6__halfffffjLj512ELj1ELj4ELj1ELj16ENS_18Kernel_traits_baseILj512ES2_ffffjLj128EEEEELb0ELb0ELb1ELb1EEEvNS_9FwdParamsE)
        /*0100*/ 	.short	0x0380
        /*0102*/ 	.short	0x00e8


	//----- nvinfo : EIATTR_SW_WAR
	.align		4
.L_3408:
        /*0104*/ 	.byte	0x04, 0x36
        /*0106*/ 	.short	(.L_3410 - .L_3409)
.L_3409:
        /*0108*/ 	.word	0x00000008
.L_3410:


//--------------------- .nv.info._ZN10layer_norm13ln_fwd_kernelINS_13Kernel_traitsI6__halfffffjLj512ELj1ELj4ELj1ELj16ENS_18Kernel_traits_baseILj512ES2_ffffjLj128EEEEELb0ELb1ELb0ELb0EEEvNS_9FwdParamsE --------------------------
	.section	.nv.info._ZN10layer_norm13ln_fwd_kernelINS_13Kernel_traitsI6__halfffffjLj512ELj1ELj4ELj1ELj16ENS_18Kernel_traits_baseILj512ES2_ffffjLj128EEEEELb0ELb1ELb0ELb0EEEvNS_9FwdParamsE,"",@"SHT_CUDA_INFO"
	.sectionflags	@""
	.align	4


	//----- nvinfo : EIATTR_CUDA_API_VERSION
	.align		4
        /*0000*/ 	.byte	0x04, 0x37
        /*0002*/ 	.short	(.L_3412 - .L_3411)
.L_3411:
        /*0004*/ 	.word	0x00000082


	//----- nvinfo : EIATTR_KPARAM_INFO
	.align		4
.L_3412:
        /*0008*/ 	.byte	0x04, 0x17
        /*000a*/ 	.short	(.L_3414 - .L_3413)
.L_3413:
        /*000c*/ 	.word	0x00000000
        /*0010*/ 	.short	0x0000
        /*0012*/ 	.short	0x0000
        /*0014*/ 	.byte	0x00, 0xf0, 0xa1, 0x03


	//----- nvinfo : EIATTR_SPARSE_MMA_MASK
	.align		4
.L_3414:
        /*0018*/ 	.byte	0x03, 0x50
        /*001a*/ 	.short	0x0000


	//----- nvinfo : EIATTR_MAXREG_COUNT
	.align		4
        /*001c*/ 	.byte	0x03, 0x1b
        /*001e*/ 	.short	0x00ff


	//----- nvinfo : EIATTR_MERCURY_ISA_VERSION
	.align		4
        /*0020*/ 	.byte	0x03, 0x5f
        /*0022*/ 	.short	0x0101


	//----- nvinfo : EIATTR_COOP_GROUP_MASK_REGIDS
	.align		4
        /*0024*/ 	.byte	0x04, 0x29
        /*0026*/ 	.short	(.L_3416 - .L_3415)


	//   ....[0]....
.L_3415:
        /*0028*/ 	.word	0xffffffff


	//   ....[1]....
        /*002c*/ 	.word	0xffffffff


	//   ....[2]....
        /*0030*/ 	.word	0xffffffff


	//   ....[3]....
        /*0034*/ 	.word	0xffffffff


	//   ....[4]....
        /*0038*/ 	.word	0xffffffff


	//   ....[5]....
        /*003c*/ 	.word	0xffffffff


	//   ....[6]....
        /*0040*/ 	.word	0xffffffff


	//   ....[7]....
        /*0044*/ 	.word	0xffffffff


	//   ....[8]....
        /*0048*/ 	.word	0xffffffff


	//   ....[9]....
        /*004c*/ 	.word	0xffffffff


	//   ....[10]....
        /*0050*/ 	.word	0x05000027


	//   ....[11]....
        /*0054*/ 	.word	0x05000027


	//   ....[12]....
        /*0058*/ 	.word	0x05000027


	//   ....[13]....
        /*005c*/ 	.word	0x05000027


	//   ....[14]....
        /*0060*/ 	.word	0x05000027


	//   ....[15]....
        /*0064*/ 	.word	0x05000027


	//   ....[16]....
        /*0068*/ 	.word	0x05000027


	//   ....[17]....
        /*006c*/ 	.word	0x05000027


	//   ....[18]....
        /*0070*/ 	.word	0x05000027


	//   ....[19]....
        /*0074*/ 	.word	0x05000027


	//----- nvinfo : EIATTR_COOP_GROUP_INSTR_OFFSETS
	.align		4
.L_3416:
        /*0078*/ 	.byte	0x04, 0x28
        /*007a*/ 	.short	(.L_3418 - .L_3417)


	//   ....[0]....
.L_3417:
        /*007c*/ 	.word	0x000017b0


	//   ....[1]....
        /*0080*/ 	.word	0x000017e0


	//   ....[2]....
        /*0084*/ 	.word	0x00001800


	//   ....[3]....
        /*0088*/ 	.word	0x00001820


	//   ....[4]....
        /*008c*/ 	.word	0x00001840


	//   ....[5]....
        /*0090*/ 	.word	0x00001a80


	//   ....[6]....
        /*0094*/ 	.word	0x00001aa0


	//   ....[7]....
        /*0098*/ 	.word	0x00001ac0


	//   ....[8]....
        /*009c*/ 	.word	0x00001ae0


	//   ....[9]....
        /*00a0*/ 	.word	0x00001b00


	//   ....[10]....
        /*00a4*/ 	.word	0x00002300


	//   ....[11]....
        /*00a8*/ 	.word	0x00002390


	//   ....[12]....
        /*00ac*/ 	.word	0x000023f0


	//   ....[13]....
        /*00b0*/ 	.word	0x00002450


	//   ....[14]....
        /*00b4*/ 	.word	0x000024b0


	//   ....[15]....
        /*00b8*/ 	.word	0x00002740


	//   ....[16]....
        /*00bc*/ 	.word	0x000027a0


	//   ....[17]....
        /*00c0*/ 	.word	0x00002800


	//   ....[18]....
        /*00c4*/ 	.word	0x00002860


	//   ....[19]....
        /*00c8*/ 	.word	0x000028c0


	//----- nvinfo : EIATTR_VRC_CTA_INIT_COUNT
	.align		4
.L_3418:
        /*00cc*/ 	.byte	0x02, 0x4a
	.zero		1
	.zero		1


	//----- nvinfo : EIATTR_EXIT_INSTR_OFFSETS
	.align		4
        /*00d0*/ 	.byte	0x04, 0x1c
        /*00d2*/ 	.short	(.L_3420 - .L_3419)


	//   ....[0]....
.L_3419:
        /*00d4*/ 	.word	0x00000670


	//   ....[1]....
        /*00d8*/ 	.word	0x00002290


	//----- nvinfo : EIATTR_MAX_THREADS
	.align		4
.L_3420:
        /*00dc*/ 	.byte	0x04, 0x05
        /*00de*/ 	.short	(.L_3422 - .L_3421)
.L_3421:
        /*00e0*/ 	.word	0x00000080
        /*00e4*/ 	.word	0x00000001
        /*00e8*/ 	.word	0x00000001


	//----- nvinfo : EIATTR_CRS_STACK_SIZE
	.align		4
.L_3422:
        /*00ec*/ 	.byte	0x04, 0x1e
        /*00ee*/ 	.short	(.L_3424 - .L_3423)
.L_3423:
        /*00f0*/ 	.word	0x00000000


	//----- nvinfo : EIATTR_CBANK_PARAM_SIZE
	.align		4
.L_3424:
        /*00f4*/ 	.byte	0x03, 0x19
        /*00f6*/ 	.short	0x00e8


	//----- nvinfo : EIATTR_PARAM_CBANK
	.align		4
        /*00f8*/ 	.byte	0x04, 0x0a
        /*00fa*/ 	.short	(.L_3426 - .L_3425)
	.align		4
.L_3425:
        /*00fc*/ 	.word	index@(.nv.constant0._ZN10layer_norm13ln_fwd_kernelINS_13Kernel_traitsI6__halfffffjLj512ELj1ELj4ELj1ELj16ENS_18Kernel_traits_baseILj512ES2_ffffjLj128EEEEELb0ELb1ELb0ELb0EEEvNS_9FwdParamsE)
        /*0100*/ 	.short	0x0380
        /*0102*/ 	.short	0x00e8


	//----- nvinfo : EIATTR_SW_WAR
	.align		4
.L_3426:
        /*0104*/ 	.byte	0x04, 0x36
        /*0106*/ 	.short	(.L_3428 - .L_3427)
.L_3427:
        /*0108*/ 	.word	0x00000008
.L_3428:


//--------------------- .nv.info._ZN10layer_norm13ln_fwd_kernelINS_13Kernel_traitsI6__halfffffjLj512ELj1ELj4ELj1ELj16ENS_18Kernel_traits_baseILj512ES2_ffffjLj128EEEEELb0ELb1ELb0ELb1EEEvNS_9FwdParamsE --------------------------
	.section	.nv.info._ZN10layer_norm13ln_fwd_kernelINS_13Kernel_traitsI6__halfffffjLj512ELj1ELj4ELj1ELj16ENS_18Kernel_traits_baseILj512ES2_ffffjLj128EEEEELb0ELb1ELb0ELb1EEEvNS_9FwdParamsE,"",@"SHT_CUDA_INFO"
	.sectionflags	@""
	.align	4


	//----- nvinfo : EIATTR_CUDA_API_VERSION
	.align		4
        /*0000*/ 	.byte	0x04, 0x37
        /*0002*/ 	.short	(.L_3430 - .L_3429)
.L_3429:
        /*0004*/ 	.word	0x00000082


	//----- nvinfo : EIATTR_KPARAM_INFO
	.align		4
.L_3430:
        /*0008*/ 	.byte	0x04, 0x17
        /*000a*/ 	.short	(.L_3432 - .L_3431)
.L_3431:
        /*000c*/ 	.word	0x00000000
        /*0010*/ 	.short	0x0000
        /*0012*/ 	.short	0x0000
        /*0014*/ 	.byte	0x00, 0xf0, 0xa1, 0x03


	//----- nvinfo : EIATTR_SPARSE_MMA_MASK
	.align		4
.L_3432:
        /*0018*/ 	.byte	0x03, 0x50
        /*001a*/ 	.short	0x0000


	//----- nvinfo : EIATTR_MAXREG_COUNT
	.align		4
        /*001c*/ 	.byte	0x03, 0x1b
        /*001e*/ 	.short	0x00ff


	//----- nvinfo : EIATTR_MERCURY_ISA_VERSION
	.align		4
        /*0020*/ 	.byte	0x03, 0x5f
        /*0022*/ 	.short	0x0101


	//----- nvinfo : EIATTR_COOP_GROUP_MASK_REGIDS
	.align		4
        /*0024*/ 	.byte	0x04, 0x29
        /*0026*/ 	.short	(.L_3434 - .L_3433)


	//   ....[0]....
.L_3433:
        /*0028*/ 	.word	0xffffffff


	//   ....[1]....
        /*002c*/ 	.word	0xffffffff


	//   ....[2]....
        /*0030*/ 	.word	0xffffffff


	//   ....[3]....
        /*0034*/ 	.word	0xffffffff


	//   ....[4]....
        /*0038*/ 	.word	0xffffffff


	//   ....[5]....
        /*003c*/ 	.word	0xffffffff


	//   ....[6]....
        /*0040*/ 	.word	0xffffffff


	//   ....[7]....
        /*0044*/ 	.word	0xffffffff


	//   ....[8]....
        /*0048*/ 	.word	0xffffffff


	//   ....[9]....
        /*004c*/ 	.word	0xffffffff


	//   ....[10]....
        /*0050*/ 	.word	0xffffffff


	//   ....[11]....
        /*0054*/ 	.word	0xffffffff


	//   ....[12]....
        /*0058*/ 	.word	0xffffffff


	//   ....[13]....
        /*005c*/ 	.word	0xffffffff


	//   ....[14]....
        /*0060*/ 	.word	0xffffffff


	//   ....[15]....
        /*0064*/ 	.word	0xffffffff


	//   ....[16]....
        /*0068*/ 	.word	0xffffffff


	//   ....[17]....
        /*006c*/ 	.word	0xffffffff


	//   ....[18]....
        /*0070*/ 	.word	0xffffffff


	//   ....[19]....
        /*0074*/ 	.word	0xffffffff


	//   ....[20]....
        /*0078*/ 	.word	0x05000041


	//   ....[21]....
        /*007c*/ 	.word	0x05000041


	//   ....[22]....
        /*0080*/ 	.word	0x05000041


	//   ....[23]....
        /*0084*/ 	.word	0x05000041


	//   ....[24]....
        /*0088*/ 	.word	0x05000041


	//   ....[25]....
        /*008c*/ 	.word	0x05000041


	//   ....[26]....
        /*0090*/ 	.word	0x05000041


	//   ....[27]....
        /*0094*/ 	.word	0x05000041


	//   ....[28]....
        /*0098*/ 	.word	0x05000041


	//   ....[29]....
        /*009c*/ 	.word	0x05000041


	//   ....[30]....
        /*00a0*/ 	.word	0x05000041


	//   ....[31]....
        /*00a4*/ 	.word	0x05000041


	//   ....[32]....
        /*00a8*/ 	.word	0x05000041


	//   ....[33]....
        /*00ac*/ 	.word	0x05000041


	//   ....[34]....
        /*00b0*/ 	.word	0x05000041


	//   ....[35]....
        /*00b4*/ 	.word	0x05000041


	//   ....[36]....
        /*00b8*/ 	.word	0x05000041


	//   ....[37]....
        /*00bc*/ 	.word	0x05000041


	//   ....[38]....
        /*00c0*/ 	.word	0x05000041


	//   ....[39]....
        /*00c4*/ 	.word	0x05000041


	//----- nvinfo : EIATTR_COOP_GROUP_INSTR_OFFSETS
	.align		4
.L_3434:
        /*00c8*/ 	.byte	0x04, 0x28
        /*00ca*/ 	.short	(.L_3436 - .L_3435)


	//   ....[0]....
.L_3435:
        /*00cc*/ 	.word	0x00000ee0


	//   ....[1]....
        /*00d0*/ 	.word	0x00000f10


	//   ....[2]....
        /*00d4*/ 	.word	0x00000f30


	//   ....[3]....
        /*00d8*/ 	.word	0x00000f50


	//   ....[4]....
        /*00dc*/ 	.word	0x00000f70


	//   ....[5]....
        /*00e0*/ 	.word	0x000011a0


	//   ....[6]....
        /*00e4*/ 	.word	0x000011c0


	//   ....[7]....
        /*00e8*/ 	.word	0x000011e0


	//   ....[8]....
        /*00ec*/ 	.word	0x00001200


	//   ....[9]....
        /*00f0*/ 	.word	0x00001220


	//   ....[10]....
        /*00f4*/ 	.word	0x00002520


	//   ....[11]....
        /*00f8*/ 	.word	0x00002550


	//   ....[12]....
        /*00fc*/ 	.word	0x00002570


	//   ....[13]....
        /*0100*/ 	.word	0x00002590


	//   ....[14]....
        /*0104*/ 	.word	0x000025b0


	//   ....[15]....
        /*0108*/ 	.word	0x000027e0


	//   ....[16]....
        /*010c*/ 	.word	0x00002800


	//   ....[17]....
        /*0110*/ 	.word	0x00002820


	//   ....[18]....
        /*0114*/ 	.word	0x00002840


	//   ....[19]....
        /*0118*/ 	.word	0x00002860


	//   ....[20]....
        /*011c*/ 	.word	0x00002d90


	//   ....[21]....
        /*0120*/ 	.word	0x00002e20


	//   ....[22]....
        /*0124*/ 	.word	0x00002e80


	//   ....[23]....
        /*0128*/ 	.word	0x00002ee0


	//   ....[24]....
        /*012c*/ 	.word	0x00002f40


	//   ....[25]....
        /*0130*/ 	.word	0x000031a0


	//   ....[26]....
        /*0134*/ 	.word	0x00003200


	//   ....[27]....
        /*0138*/ 	.word	0x00003260


	//   ....[28]....
        /*013c*/ 	.word	0x000032c0


	//   ....[29]....
        /*0140*/ 	.word	0x00003320


	//   ....[30]....
        /*0144*/ 	.word	0x000033b0


	//   ....[31]....
        /*0148*/ 	.word	0x00003440


	//   ....[32]....
        /*014c*/ 	.word	0x000034a0


	//   ....[33]....
        /*0150*/ 	.word	0x00003500


	//   ....[34]....
        /*0154*/ 	.word	0x00003560


	//   ....[35]....
        /*0158*/ 	.word	0x000037c0


	//   ....[36]....
        /*015c*/ 	.word	0x00003820


	//   ....[37]....
        /*0160*/ 	.word	0x00003880


	//   ....[38]....
        /*0164*/ 	.word	0x000038e0


	//   ....[39]....
        /*0168*/ 	.word	0x00003940


	//----- nvinfo : EIATTR_VRC_CTA_INIT_COUNT
	.align		4
.L_3436:
        /*016c*/ 	.byte	0x02, 0x4a
	.zero		1
	.zero		1


	//----- nvinfo : EIATTR_EXIT_INSTR_OFFSETS
	.align		4
        /*0170*/ 	.byte	0x04, 0x1c
        /*0172*/ 	.short	(.L_3438 - .L_3437)


	//   ....[0]....
.L_3437:
        /*0174*/ 	.word	0x00000210


	//   ....[1]....
        /*0178*/ 	.word	0x000016f0


	//   ....[2]....
        /*017c*/ 	.word	0x00002d20


	//----- nvinfo : EIATTR_MAX_THREADS
	.align		4
.L_3438:
        /*0180*/ 	.byte	0x04, 0x05
        /*0182*/ 	.short	(.L_3440 - .L_3439)
.L_3439:
        /*0184*/ 	.word	0x00000080
        /*0188*/ 	.word	0x00000001
        /*018c*/ 	.word	0x00000001


	//----- nvinfo : EIATTR_CRS_STACK_SIZE
	.align		4
.L_3440:
        /*0190*/ 	.byte	0x04, 0x1e
        /*0192*/ 	.short	(.L_3442 - .L_3441)
.L_3441:
        /*0194*/ 	.word	0x00000000


	//----- nvinfo : EIATTR_CBANK_PARAM_SIZE
	.align		4
.L_3442:
        /*0198*/ 	.byte	0x03, 0x19
        /*019a*/ 	.short	0x00e8


	//----- nvinfo : EIATTR_PARAM_CBANK
	.align		4
        /*019c*/ 	.byte	0x04, 0x0a
        /*019e*/ 	.short	(.L_3444 - .L_3443)
	.align		4
.L_3443:
        /*01a0*/ 	.word	index@(.nv.constant0._ZN10layer_norm13ln_fwd_kernelINS_13Kernel_traitsI6__halfffffjLj512ELj1ELj4ELj1ELj16ENS_18Kernel_traits_baseILj512ES2_ffffjLj128EEEEELb0ELb1ELb0ELb1EEEvNS_9FwdParamsE)
        /*01a4*/ 	.short	0x0380
        /*01a6*/ 	.short	0x00e8


	//----- nvinfo : EIATTR_SW_WAR
	.align		4
.L_3444:
        /*01a8*/ 	.byte	0x04, 0x36
        /*01aa*/ 	.short	(.L_3446 - .L_3445)
.L_3445:
        /*01ac*/ 	.word	0x00000008
.L_3446:


//--------------------- .nv.info._ZN10layer_norm13ln_fwd_kernelINS_13Kernel_traitsI6__halfffffjLj512ELj1ELj4ELj1ELj16ENS_18Kernel_traits_baseILj512ES2_ffffjLj128EEEEELb0ELb1ELb1ELb0EEEvNS_9FwdParamsE --------------------------
	.section	.nv.info._ZN10layer_norm13ln_fwd_kernelINS_13Kernel_traitsI6__halfffffjLj512ELj1ELj4ELj1ELj16ENS_18Kernel_traits_baseILj512ES2_ffffjLj128EEEEELb0ELb1ELb1ELb0EEEvNS_9FwdParamsE,"",@"SHT_CUDA_INFO"
	.sectionflags	@""
	.align	4


	//----- nvinfo : EIATTR_CUDA_API_VERSION
	.align		4
        /*0000*/ 	.byte	0x04, 0x37
        /*0002*/ 	.short	(.L_3448 - .L_3447)
.L_3447:
        /*0004*/ 	.word	0x00000082


	//----- nvinfo : EIATTR_KPARAM_INFO
	.align		4
.L_3448:
        /*0008*/ 	.byte	0x04, 0x17
        /*000a*/ 	.short	(.L_3450 - .L_3449)
.L_3449:
        /*000c*/ 	.word	0x00000000
        /*0010*/ 	.short	0x0000
        /*0012*/ 	.short	0x0000
        /*0014*/ 	.byte	0x00, 0xf0, 0xa1, 0x03


	//----- nvinfo : EIATTR_SPARSE_MMA_MASK
	.align		4
.L_3450:
        /*0018*/ 	.byte	0x03, 0x50
        /*001a*/ 	.short	0x0000


	//----- nvinfo : EIATTR_MAXREG_COUNT
	.align		4
        /*001c*/ 	.byte	0x03, 0x1b
        /*001e*/ 	.short	0x00ff


	//----- nvinfo : EIATTR_MERCURY_ISA_VERSION
	.align		4
        /*0020*/ 	.byte	0x03, 0x5f
        /*0022*/ 	.short	0x0101


	//----- nvinfo : EIATTR_COOP_GROUP_MASK_REGIDS
	.align		4
        /*0024*/ 	.byte	0x04, 0x29
        /*0026*/ 	.short	(.L_3452 - .L_3451)


	//   ....[0]....
.L_3451:
        /*0028*/ 	.word	0xffffffff


	//   ....[1]....
        /*002c*/ 	.word	0xffffffff


	//   ....[2]....
        /*0030*/ 	.word	0xffffffff


	//   ....[3]....
        /*0034*/ 	.word	0xffffffff


	//   ....[4]....
        /*0038*/ 	.word	0xffffffff


	//   ....[5]....
        /*003c*/ 	.word	0xffffffff


	//   ....[6]....
        /*0040*/ 	.word	0xffffffff


	//   ....[7]....
        /*0044*/ 	.word	0xffffffff


	//   ....[8]....
        /*0048*/ 	.word	0xffffffff


	//   ....[9]....
        /*004c*/ 	.word	0xffffffff


	//   ....[10]....
        /*0050*/ 	.word	0x0500001f


	//   ....[11]....
        /*0054*/ 	.word	0x0500001f


	//   ....[12]....
        /*0058*/ 	.word	0x0500001f


	//   ....[13]....
        /*005c*/ 	.word	0x0500001f


	//   ....[14]....
        /*0060*/ 	.word	0x0500001f


	//   ....[15]....
        /*0064*/ 	.word	0x0500001f


	//   ....[16]....
        /*0068*/ 	.word	0x0500001f


	//   ....[17]....
        /*006c*/ 	.word	0x0500001f


	//   ....[18]....
        /*0070*/ 	.word	0x0500001f


	//   ....[19]....
        /*0074*/ 	.word	0x0500001f


	//----- nvinfo : EIATTR_COOP_GROUP_INSTR_OFFSETS
	.align		4
.L_3452:
        /*0078*/ 	.byte	0x04, 0x28
        /*007a*/ 	.short	(.L_3454 - .L_3453)


	//   ....[0]....
.L_3453:
        /*007c*/ 	.word	0x00001d10


	//   ....[1]....
        /*0080*/ 	.word	0x00001d40


	//   ....[2]....
        /*0084*/ 	.word	0x00001d60


	//   ....[3]....
        /*0088*/ 	.word	0x00001d80


	//   ....[4]....
        /*008c*/ 	.word	0x00001da0


	//   ....[5]....
        /*0090*/ 	.word	0x00001fe0


	//   ....[6]....
        /*0094*/ 	.word	0x00002000


	//   ....[7]....
        /*0098*/ 	.word	0x00002020


	//   ....[8]....
        /*009c*/ 	.word	0x00002040


	//   ....[9]....
        /*00a0*/ 	.word	0x00002060


	//   ....[10]....
        /*00a4*/ 	.word	0x000028c0


	//   ....[11]....
        /*00a8*/ 	.word	0x00002960


	//   ....[12]....
        /*00ac*/ 	.word	0x000029d0


	//   ....[13]....
        /*00b0*/ 	.word	0x00002a40


	//   ....[14]....
        /*00b4*/ 	.word	0x00002ab0


	//   ....[15]....
        /*00b8*/ 	.word	0x00002d50


	//   ....[16]....
        /*00bc*/ 	.word	0x00002dc0


	//   ....[17]....
        /*00c0*/ 	.word	0x00002e30


	//   ....[18]....
        /*00c4*/ 	.word	0x00002ea0


	//   ....[19]....
        /*00c8*/ 	.word	0x00002f10


	//----- nvinfo : EIATTR_VRC_CTA_INIT_COUNT
	.align		4
.L_3454:
        /*00cc*/ 	.byte	0x02, 0x4a
	.zero		1
	.zero		1


	//----- nvinfo : EIATTR_EXIT_INSTR_OFFSETS
	.align		4
        /*00d0*/ 	.byte	0x04, 0x1c
        /*00d2*/ 	.short	(.L_3456 - .L_3455)


	//   ....[0]....
.L_3455:
        /*00d4*/ 	.word	0x00000670


	//   ....[1]....
        /*00d8*/ 	.word	0x00002850


	//----- nvinfo : EIATTR_MAX_THREADS
	.align		4
.L_3456:
        /*00dc*/ 	.byte	0x04, 0x05
        /*00de*/ 	.short	(.L_3458 - .L_3457)
.L_3457:
        /*00e0*/ 	.word	0x00000080
        /*00e4*/ 	.word	0x00000001
        /*00e8*/ 	.word	0x00000001


	//----- nvinfo : EIATTR_CRS_STACK_SIZE
	.align		4
.L_3458:
        /*00ec*/ 	.byte	0x04, 0x1e
        /*00ee*/ 	.short	(.L_3460 - .L_3459)
.L_3459:
        /*00f0*/ 	.word	0x00000000


	//----- nvinfo : EIATTR_CBANK_PARAM_SIZE
	.align		4
.L_3460:
        /*00f4*/ 	.byte	0x03, 0x19
        /*00f6*/ 	.short	0x00e8


	//----- nvinfo : EIATTR_PARAM_CBANK
	.align		4
        /*00f8*/ 	.byte	0x04, 0x0a
        /*00fa*/ 	.short	(.L_3462 - .L_3461)
	.align		4
.L_3461:
        /*00fc*/ 	.word	index@(.nv.constant0._ZN10layer_norm13ln_fwd_kernelINS_13Kernel_traitsI6__halfffffjLj512ELj1ELj4ELj1ELj16ENS_18Kernel_traits_baseILj512ES2_ffffjLj128EEEEELb0ELb1ELb1ELb0EEEvNS_9FwdParamsE)
        /*0100*/ 	.short	0x0380
        /*0102*/ 	.short	0x00e8


	//----- nvinfo : EIATTR_SW_WAR
	.align		4
.L_3462:
        /*0104*/ 	.byte	0x04, 0x36
        /*0106*/ 	.short	(.L_3464 - .L_3463)
.L_3463:
        /*0108*/ 	.word	0x00000008
.L_3464:


//--------------------- .nv.info._ZN10layer_norm13ln_fwd_kernelINS_13Kernel_traitsI6__halfffffjLj512ELj1ELj4ELj1ELj16ENS_18Kernel_traits_baseILj512ES2_ffffjLj128EEEEELb0ELb1ELb1ELb1EEEvNS_9FwdParamsE --------------------------
	.section	.nv.info._ZN10layer_norm13ln_fwd_kernelINS_13Kernel_traitsI6__halfffffjLj512ELj1ELj4ELj1ELj16ENS_18Kernel_traits_baseILj512ES2_ffffjLj128EEEEELb0ELb1ELb1ELb1EEEvNS_9FwdParamsE,"",@"SHT_CUDA_INFO"
	.sectionflags	@""
	.align	4


	//----- nvinfo : EIATTR_CUDA_API_VERSION
	.align		4
        /*0000*/ 	.byte	0x04, 0x37
        /*0002*/ 	.short	(.L_3466 - .L_3465)
.L_3465:
        /*0004*/ 	.word	0x00000082


	//----- nvinfo : EIATTR_KPARAM_INFO
	.align		4
.L_3466:
        /*0008*/ 	.byte	0x04, 0x17
        /*000a*/ 	.short	(.L_3468 - .L_3467)
.L_3467:
        /*000c*/ 	.word	0x00000000
        /*0010*/ 	.short	0x0000
        /*0012*/ 	.short	0x0000
        /*0014*/ 	.byte	0x00, 0xf0, 0xa1, 0x03


	//----- nvinfo : EIATTR_SPARSE_MMA_MASK
	.align		4
.L_3468:
        /*0018*/ 	.byte	0x03, 0x50
        /*001a*/ 	.short	0x0000


	//----- nvinfo : EIATTR_MAXREG_COUNT
	.align		4
        /*001c*/ 	.byte	0x03, 0x1b
        /*001e*/ 	.short	0x00ff


	//----- nvinfo : EIATTR_MERCURY_ISA_VERSION
	.align		4
        /*0020*/ 	.byte	0x03, 0x5f
        /*0022*/ 	.short	0x0101


	//----- nvinfo : EIATTR_COOP_GROUP_MASK_REGIDS
	.align		4
        /*0024*/ 	.byte	0x04, 0x29
        /*0026*/ 	.short	(.L_3470 - .L_3469)


	//   ....[0]....
.L_3469:
        /*0028*/ 	.word	0xffffffff


	//   ....[1]....
        /*002c*/ 	.word	0xffffffff


	//   ....[2]....
        /*0030*/ 	.word	0xffffffff


	//   ....[3]....
        /*0034*/ 	.word	0xffffffff


	//   ....[4]....
        /*0038*/ 	.word	0xffffffff


	//   ....[5]....
        /*003c*/ 	.word	0xffffffff


	//   ....[6]....
        /*0040*/ 	.word	0xffffffff


	//   ....[7]....
        /*0044*/ 	.word	0xffffffff


	//   ....[8]....
        /*0048*/ 	.word	0xffffffff


	//   ....[9]....
        /*004c*/ 	.word	0xffffffff


	//   ....[10]....
        /*0050*/ 	.word	0x05000035


	//   ....[11]....
        /*0054*/ 	.word	0x05000035


	//   ....[12]....
        /*0058*/ 	.word	0x05000035


	//   ....[13]....
        /*005c*/ 	.word	0x05000035


	//   ....[14]....
        /*0060*/ 	.word	0x05000035


	//   ....[15]....
        /*0064*/ 	.word	0x05000035


	//   ....[16]....
        /*0068*/ 	.word	0x05000035


	//   ....[17]....
        /*006c*/ 	.word	0x05000035


	//   ....[18]....
        /*0070*/ 	.word	0x05000035


	//   ....[19]....
        /*0074*/ 	.word	0x05000035


	//----- nvinfo : EIATTR_COOP_GROUP_INSTR_OFFSETS
	.align		4
.L_3470:
        /*0078*/ 	.byte	0x04, 0x28
        /*007a*/ 	.short	(.L_3472 - .L_3471)


	//   ....[0]....
.L_3471:
        /*007c*/ 	.word	0x00001690


	//   ....[1]....
        /*0080*/ 	.word	0x000016c0


	//   ....[2]....
        /*0084*/ 	.word	0x000016e0


	//   ....[3]....
        /*0088*/ 	.word	0x00001700


	//   ....[4]....
        /*008c*/ 	.word	0x00001720


	//   ....[5]....
        /*0090*/ 	.word	0x00001950


	//   ....[6]....
        /*0094*/ 	.word	0x00001970


	//   ....[7]....
        /*0098*/ 	.word	0x00001990


	//   ....[8]....
        /*009c*/ 	.word	0x000019b0


	//   ....[9]....
        /*00a0*/ 	.word	0x000019d0


	//   ....[10]....
        /*00a4*/ 	.word	0x00002220


	//   ....[11]....
        /*00a8*/ 	.word	0x000022b0


	//   ....[12]....
        /*00ac*/ 	.word	0x00002310


	//   ....[13]....
        /*00b0*/ 	.word	0x00002370


	//   ....[14]....
        /*00b4*/ 	.word	0x000023d0


	//   ....[15]....
        /*00b8*/ 	.word	0x00002650


	//   ....[16]....
        /*00bc*/ 	.word	0x000026b0


	//   ....[17]....
        /*00c0*/ 	.word	0x00002710


	//   ....[18]....
        /*00c4*/ 	.word	0x00002770


	//   ....[19]....
        /*00c8*/ 	.word	0x000027d0


	//----- nvinfo : EIATTR_VRC_CTA_INIT_COUNT
	.align		4
.L_3472:
        /*00cc*/ 	.byte	0x02, 0x4a
	.zero		1
	.zero		1


	//----- nvinfo : EIATTR_EXIT_INSTR_OFFSETS
	.align		4
        /*00d0*/ 	.byte	0x04, 0x1c
        /*00d2*/ 	.short	(.L_3474 - .L_3473)


	//   ....[0]....
.L_3473:
        /*00d4*/ 	.word	0x000002f0


	//   ....[1]....
        /*00d8*/ 	.word	0x000021c0


	//----- nvinfo : EIATTR_MAX_THREADS
	.align		4
.L_3474:
        /*00dc*/ 	.byte	0x04, 0x05
        /*00de*/ 	.short	(.L_3476 - .L_3475)
.L_3475:
        /*00e0*/ 	.word	0x00000080
        /*00e4*/ 	.word	0x00000001
        /*00e8*/ 	.word	0x00000001


	//----- nvinfo : EIATTR_CRS_STACK_SIZE
	.align		4
.L_3476:
        /*00ec*/ 	.byte	0x04, 0x1e
        /*00ee*/ 	.short	(.L_3478 - .L_3477)
.L_3477:
        /*00f0*/ 	.word	0x00000000


	//----- nvinfo : EIATTR_CBANK_PARAM_SIZE
	.align		4
.L_3478:
        /*00f4*/ 	.byte	0x03, 0x19
        /*00f6*/ 	.short	0x00e8


	//----- nvinfo : EIATTR_PARAM_CBANK
	.align		4
        /*00f8*/ 	.byte	0x04, 0x0a
        /*00fa*/ 	.short	(.L_3480 - .L_3479)
	.align		4
.L_3479:
        /*00fc*/ 	.word	index@(.nv.constant0._ZN10layer_norm13ln_fwd_kernelINS_13Kernel_traitsI6__halfffffjLj512ELj1ELj4ELj1ELj16ENS_18Kernel_traits_baseILj512ES2_ffffjLj128EEEEELb0ELb1ELb1ELb1EEEvNS_9FwdParamsE)
        /*0100*/ 	.short	0x0380
        /*0102*/ 	.short	0x00e8


	//----- nvinfo : EIATTR_SW_WAR
	.align		4
.L_3480:
        /*0104*/ 	.byte	0x04, 0x36
        /*0106*/ 	.short	(.L_3482 - .L_3481)
.L_3481:
        /*0108*/ 	.word	0x00000008
.L_3482:


//--------------------- .nv.info._ZN10layer_norm13ln_fwd_kernelINS_13Kernel_traitsI6__halfffffjLj512ELj1ELj4ELj1ELj16ENS_18Kernel_traits_baseILj512ES2_ffffjLj128EEEEELb1ELb0ELb0ELb0EEEvNS_9FwdParamsE --------------------------
	.section	.nv.info._ZN10layer_norm13ln_fwd_kernelINS_13Kernel_traitsI6__halfffffjLj512ELj1ELj4ELj1ELj16ENS_18Kernel_traits_baseILj512ES2_ffffjLj128EEEEELb1ELb0ELb0ELb0EEEvNS_9FwdParamsE,"",@"SHT_CUDA_INFO"
	.sectionflags	@""
	.align	4


	//----- nvinfo : EIATTR_CUDA_API_VERSION
	.align		4
        /*0000*/ 	.byte	0x04, 0x37
        /*0002*/ 	.short	(.L_3484 - .L_3483)
.L_3483:
        /*0004*/ 	.word	0x00000082


	//----- nvinfo : EIATTR_KPARAM_INFO
	.align		4
.L_3484:
        /*0008*/ 	.byte	0x04, 0x17
        /*000a*/ 	.short	(.L_3486 - .L_3485)
.L_3485:
        /*000c*/ 	.word	0x00000000
        /*0010*/ 	.short	0x0000
        /*0012*/ 	.short	0x0000
        /*0014*/ 	.byte	0x00, 0xf0, 0xa1, 0x03


	//----- nvinfo : EIATTR_SPARSE_MMA_MASK
	.align		4
.L_3486:
        /*0018*/ 	.byte	0x03, 0x50
        /*001a*/ 	.short	0x0000


	//----- nvinfo : EIATTR_MAXREG_COUNT
	.align		4
        /*001c*/ 	.byte	0x03, 0x1b
        /*001e*/ 	.short	0x00ff


	//----- nvinfo : EIATTR_MERCURY_ISA_VERSION
	.align		4
        /*0020*/ 	.byte	0x03, 0x5f
        /*0022*/ 	.short	0x0101


	//----- nvinfo : EIATTR_COOP_GROUP_MASK_REGIDS
	.align		4
        /*0024*/ 	.byte	0x04, 0x29
        /*0026*/ 	.short	(.L_3488 - .L_3487)


	//   ....[0]....
.L_3487:
        /*0028*/ 	.word	0xffffffff


	//   ....[1]....
        /*002c*/ 	.word	0xffffffff


	//   ....[2]....
        /*0030*/ 	.word	0xffffffff


	//   ....[3]....
        /*0034*/ 	.word	0xffffffff


	//   ....[4]....
        /*0038*/ 	.word	0xffffffff


	//   ....[5]....
        /*003c*/ 	.word	0xffffffff


	//   ....[6]....
        /*0040*/ 	.word	0xffffffff


	//   ....[7]....
        /*0044*/ 	.word	0xffffffff


	//   ....[8]....
        /*0048*/ 	.word	0xffffffff


	//   ....[9]....
        /*004c*/ 	.word	0xffffffff


	//   ....[10]....
        /*0050*/ 	.word	0x0500001e


	//   ....[11]....
        /*0054*/ 	.word	0x0500001e


	//   ....[12]....
        /*0058*/ 	.word	0x0500001e


	//   ....[13]....
        /*005c*/ 	.word	0x0500001e


	//   ....[14]....
        /*0060*/ 	.word	0x0500001e


	//   ....[15]....
        /*0064*/ 	.word	0x0500001e


	//   ....[16]....
        /*0068*/ 	.word	0x0500001e


	//   ....[17]....
        /*006c*/ 	.word	0x0500001e


	//   ....[18]....
        /*0070*/ 	.word	0x0500001e


	//   ....[19]....
        /*0074*/ 	.word	0x0500001e


	//----- nvinfo : EIATTR_COOP_GROUP_INSTR_OFFSETS
	.align		4
.L_3488:
        /*0078*/ 	.byte	0x04, 0x28
        /*007a*/ 	.short	(.L_3490 - .L_3489)


	//   ....[0]....
.L_3489:
        /*007c*/ 	.word	0x0000b400


	//   ....[1]....
        /*0080*/ 	.word	0x0000b430


	//   ....[2]....
        /*0084*/ 	.word	0x0000b450


	//   ....[3]....
        /*0088*/ 	.word	0x0000b470


	//   ....[4]....
        /*008c*/ 	.word	0x0000b490


	//   ....[5]....
        /*0090*/ 	.word	0x0000b6d0


	//   ....[6]....
        /*0094*/ 	.word	0x0000b6f0


	//   ....[7]....
        /*0098*/ 	.word	0x0000b710


	//   ....[8]....
        /*009c*/ 	.word	0x0000b730


	//   ....[9]....
        /*00a0*/ 	.word	0x0000b750


	//   ....[10]....
        /*00a4*/ 	.word	0x0000bfb0


	//   ....[11]....
        /*00a8*/ 	.word	0x0000c050


	//   ....[12]....
        /*00ac*/ 	.word	0x0000c0b0


	//   ....[13]....
        /*00b0*/ 	.word	0x0000c110


	//   ....[14]....
        /*00b4*/ 	.word	0x0000c170


	//   ....[15]....
        /*00b8*/ 	.word	0x0000c400


	//   ....[16]....
        /*00bc*/ 	.word	0x0000c460


	//   ....[17]....
        /*00c0*/ 	.word	0x0000c4c0


	//   ....[18]....
        /*00c4*/ 	.word	0x0000c520


	//   ....[19]....
        /*00c8*/ 	.word	0x0000c580


	//----- nvinfo : EIATTR_VRC_CTA_INIT_COUNT
	.align		4
.L_3490:
        /*00cc*/ 	.byte	0x02, 0x4a
	.zero		1
	.zero		1


	//----- nvinfo : EIATTR_EXIT_INSTR_OFFSETS
	.align		4
        /*00d0*/ 	.byte	0x04, 0x1c
        /*00d2*/ 	.short	(.L_3492 - .L_3491)


	//   ....[0]....
.L_3491:
        /*00d4*/ 	.word	0x00000730


	//   ....[1]....
        /*00d8*/ 	.word	0x0000bf40


	//----- nvinfo : EIATTR_INDIRECT_BRANCH_TARGETS
	.align		4
.L_3492:
        /*00dc*/ 	.byte	0x04, 0x34
        /*00de*/ 	.short	(.L_3494 - .L_3493)


	//   ....[0]....
.L_3493:
        /*00e0*/ 	.word	.L_x_20189@srel
        /*00e4*/ 	.short	0x0
        /*00e6*/ 	.short	0x0
        /*00e8*/ 	.word	0x3
        /*00ec*/ 	.word	.L_x_20190@srel
        /*00f0*/ 	.word	.L_x_20191@srel
        /*00f4*/ 	.word	.L_x_20192@srel


	//----- nvinfo : EIATTR_MAX_THREADS
	.align		4
.L_3494:
        /*00f8*/ 	.byte	0x04, 0x05
        /*00fa*/ 	.short	(.L_3496 - .L_3495)
.L_3495:
        /*00fc*/ 	.word	0x00000080
        /*0100*/ 	.word	0x00000001
        /*0104*/ 	.word	0x00000001


	//----- nvinfo : EIATTR_CRS_STACK_SIZE
	.align		4
.L_3496:
        /*0108*/ 	.byte	0x04, 0x1e
        /*010a*/ 	.short	(.L_3498 - .L_3497)
.L_3497:
        /*010c*/ 	.word	0x00000000


	//----- nvinfo : EIATTR_CBANK_PARAM_SIZE
	.align		4
.L_3498:
        /*0110*/ 	.byte	0x03, 0x19
        /*0112*/ 	.short	0x00e8


	//----- nvinfo : EIATTR_PARAM_CBANK
	.align		4
        /*0114*/ 	.byte	0x04, 0x0a
        /*0116*/ 	.short	(.L_3500 - .L_3499)
	.align		4
.L_3499:
        /*0118*/ 	.word	index@(.nv.constant0._ZN10layer_norm13ln_fwd_kernelINS_13Kernel_traitsI6__halfffffjLj512ELj1ELj4ELj1ELj16ENS_18Kernel_traits_baseILj512ES2_ffffjLj128EEEEELb1ELb0ELb0ELb0EEEvNS_9FwdParamsE)
        /*011c*/ 	.short	0x0380
        /*011e*/ 	.short	0x00e8


	//----- nvinfo : EIATTR_SW_WAR
	.align		4
.L_3500:
        /*0120*/ 	.byte	0x04, 0x36
        /*0122*/ 	.short	(.L_3502 - .L_3501)
.L_3501:
        /*0124*/ 	.word	0x00000008
.L_3502:


//--------------------- .nv.info._ZN10layer_norm13ln_fwd_kernelINS_13Kernel_traitsI6__halfffffjLj512ELj1ELj4ELj1ELj16ENS_18Kernel_traits_baseILj512ES2_ffffjLj128EEEEELb1ELb0ELb0ELb1EEEvNS_9FwdParamsE --------------------------
	.section	.nv.info._ZN10layer_norm13ln_fwd_kernelINS_13Kernel_traitsI6__halfffffjLj512ELj1ELj4ELj1ELj16ENS_18Kernel_traits_baseILj512ES2_ffffjLj128EEEEELb1ELb0ELb0ELb1EEEvNS_9FwdParamsE,"",@"SHT_CUDA_INFO"
	.sectionflags	@""
	.align	4


	//----- nvinfo : EIATTR_CUDA_API_VERSION
	.align		4
        /*0000*/ 	.byte	0x04, 0x37
        /*0002*/ 	.short	(.L_3504 - .L_3503)
.L_3503:
        /*0004*/ 	.word	0x00000082


	//----- nvinfo : EIATTR_KPARAM_INFO
	.align		4
.L_3504:
        /*0008*/ 	.byte	0x04, 0x17
        /*000a*/ 	.short	(.L_3506 - .L_3505)
.L_3505:
        /*000c*/ 	.word	0x00000000
        /*0010*/ 	.short	0x0000
        /*0012*/ 	.short	0x0000
        /*0014*/ 	.byte	0x00, 0xf0, 0xa1, 0x03


	//----- nvinfo : EIATTR_SPARSE_MMA_MASK
	.align		4
.L_3506:
        /*0018*/ 	.byte	0x03, 0x50
        /*001a*/ 	.short	0x0000


	//----- nvinfo : EIATTR_MAXREG_COUNT
	.align		4
        /*001c*/ 	.byte	0x03, 0x1b
        /*001e*/ 	.short	0x00ff


	//----- nvinfo : EIATTR_MERCURY_ISA_VERSION
	.align		4
        /*0020*/ 	.byte	0x03, 0x5f
        /*0022*/ 	.short	0x0101


	//----- nvinfo : EIATTR_COOP_GROUP_MASK_REGIDS
	.align		4
        /*0024*/ 	.byte	0x04, 0x29
        /*0026*/ 	.short	(.L_3508 - .L_3507)


	//   ....[0]....
.L_3507:
        /*0028*/ 	.word	0xffffffff


	//   ....[1]....
        /*002c*/ 	.word	0xffffffff


	//   ....[2]....
        /*0030*/ 	.word	0xffffffff


	//   ....[3]....
        /*0034*/ 	.word	0xffffffff


	//   ....[4]....
        /*0038*/ 	.word	0xffffffff


	//   ....[5]....
        /*003c*/ 	.word	0xffffffff


	//   ....[6]....
        /*0040*/ 	.word	0xffffffff


	//   ....[7]....
        /*0044*/ 	.word	0xffffffff


	//   ....[8]....
        /*0048*/ 	.word	0xffffffff


	//   ....[9]....
        /*004c*/ 	.word	0xffffffff


	//   ....[10]....
        /*0050*/ 	.word	0x05000046


	//   ....[11]....
        /*0054*/ 	.word	0x05000046


	//   ....[12]....
        /*0058*/ 	.word	0x05000046


	//   ....[13]....
        /*005c*/ 	.word	0x05000046


	//   ....[14]....
        /*0060*/ 	.word	0x05000046


	//   ....[15]....
        /*0064*/ 	.word	0x05000046


	//   ....[16]....
        /*0068*/ 	.word	0x05000046


	//   ....[17]....
        /*006c*/ 	.word	0x05000046


	//   ....[18]....
        /*0070*/ 	.word	0x05000046


	//   ....[19]....
        /*0074*/ 	.word	0x05000046


	//----- nvinfo : EIATTR_COOP_GROUP_INSTR_OFFSETS
	.align		4
.L_3508:
        /*0078*/ 	.byte	0x04, 0x28
        /*007a*/ 	.short	(.L_3510 - .L_3509)


	//   ....[0]....
.L_3509:
        /*007c*/ 	.word	0x0000aec0


	//   ....[1]....
        /*0080*/ 	.word	0x0000aee0


	//   ....[2]....
        /*0084*/ 	.word	0x0000af00


	//   ....[3]....
        /*0088*/ 	.word	0x0000af20


	//   ....[4]....
        /*008c*/ 	.word	0x0000af50


	//   ....[5]....
        /*0090*/ 	.word	0x0000b180


	//   ....[6]....
        /*0094*/ 	.word	0x0000b1a0


	//   ....[7]....
        /*0098*/ 	.word	0x0000b1c0


	//   ....[8]....
        /*009c*/ 	.word	0x0000b1e0


	//   ....[9]....
        /*00a0*/ 	.word	0x0000b200


	//   ....[10]....
        /*00a4*/ 	.word	0x0000b740


	//   ....[11]....
        /*00a8*/ 	.word	0x0000b7e0


	//   ....[12]....
        /*00ac*/ 	.word	0x0000b850


	//   ....[13]....
        /*00b0*/ 	.word	0x0000b8c0


	//   ....[14]....
        /*00b4*/ 	.word	0x0000b940


	//   ....[15]....
        /*00b8*/ 	.word	0x0000bbb0


	//   ....[16]....
        /*00bc*/ 	.word	0x0000bc20


	//   ....[17]....
        /*00c0*/ 	.word	0x0000bc90


	//   ....[18]....
        /*00c4*/ 	.word	0x0000bd00


	//   ....[19]....
        /*00c8*/ 	.word	0x0000bd70


	//----- nvinfo : EIATTR_VRC_CTA_INIT_COUNT
	.align		4
.L_3510:
        /*00cc*/ 	.byte	0x02, 0x4a
	.zero		1
	.zero		1


	//----- nvinfo : EIATTR_EXIT_INSTR_OFFSETS
	.align		4
        /*00d0*/ 	.byte	0x04, 0x1c
        /*00d2*/ 	.short	(.L_3512 - .L_3511)


	//   ....[0]....
.L_3511:
        /*00d4*/ 	.word	0x00000290


	//   ....[1]....
        /*00d8*/ 	.word	0x0000b6d0


	//----- nvinfo : EIATTR_INDIRECT_BRANCH_TARGETS
	.align		4
.L_3512:
        /*00dc*/ 	.byte	0x04, 0x34
        /*00de*/ 	.short	(.L_3514 - .L_3513)


	//   ....[0]....
.L_3513:
        /*00e0*/ 	.word	.L_x_20193@srel
        /*00e4*/ 	.short	0x0
        /*00e6*/ 	.short	0x0
        /*00e8*/ 	.word	0x3
        /*00ec*/ 	.word	.L_x_20194@srel
        /*00f0*/ 	.word	.L_x_20195@srel
        /*00f4*/ 	.word	.L_x_20196@srel


	//----- nvinfo : EIATTR_MAX_THREADS
	.align		4
.L_3514:
        /*00f8*/ 	.byte	0x04, 0x05
        /*00fa*/ 	.short	(.L_3516 - .L_3515)
.L_3515:
        /*00fc*/ 	.word	0x00000080
        /*0100*/ 	.word	0x00000001
        /*0104*/ 	.word	0x00000001


	//----- nvinfo : EIATTR_CRS_STACK_SIZE
	.align		4
.L_3516:
        /*0108*/ 	.byte	0x04, 0x1e
        /*010a*/ 	.short	(.L_3518 - .L_3517)
.L_3517:
        /*010c*/ 	.word	0x00000000


	//----- nvinfo : EIATTR_CBANK_PARAM_SIZE
	.align		4
.L_3518:
        /*0110*/ 	.byte	0x03, 0x19
        /*0112*/ 	.short	0x00e8


	//----- nvinfo : EIATTR_PARAM_CBANK
	.align		4
        /*0114*/ 	.byte	0x04, 0x0a
        /*0116*/ 	.short	(.L_3520 - .L_3519)
	.align		4
.L_3519:
        /*0118*/ 	.word	index@(.nv.constant0._ZN10layer_norm13ln_fwd_kernelINS_13Kernel_traitsI6__halfffffjLj512ELj1ELj4ELj1ELj16ENS_18Kernel_traits_baseILj512ES2_ffffjLj128EEEEELb1ELb0ELb0ELb1EEEvNS_9FwdParamsE)
        /*011c*/ 	.short	0x0380
        /*011e*/ 	.short	0x00e8


	//----- nvinfo : EIATTR_SW_WAR
	.align		4
.L_3520:
        /*0120*/ 	.byte	0x04, 0x36
        /*0122*/ 	.short	(.L_3522 - .L_3521)
.L_3521:
        /*0124*/ 	.word	0x00000008
.L_3522:


//--------------------- .nv.info._ZN10layer_norm13ln_fwd_kernelINS_13Kernel_traitsI6__halfffffjLj512ELj1ELj4ELj1ELj16ENS_18Kernel_traits_baseILj512ES2_ffffjLj128EEEEELb1ELb0ELb1ELb0EEEvNS_9FwdParamsE --------------------------
	.section	.nv.info._ZN10layer_norm13ln_fwd_kernelINS_13Kernel_traitsI6__halfffffjLj512ELj1ELj4ELj1ELj16ENS_18Kernel_traits_baseILj512ES2_ffffjLj128EEEEELb1ELb0ELb1ELb0EEEvNS_9FwdParamsE,"",@"SHT_CUDA_INFO"
	.sectionflags	@""
	.align	4


	//----- nvinfo : EIATTR_CUDA_API_VERSION
	.align		4
        /*0000*/ 	.byte	0x04, 0x37
        /*0002*/ 	.short	(.L_3524 - .L_3523)
.L_3523:
        /*0004*/ 	.word	0x00000082


	//----- nvinfo : EIATTR_KPARAM_INFO
	.align		4
.L_3524:
        /*0008*/ 	.byte	0x04, 0x17
        /*000a*/ 	.short	(.L_3526 - .L_3525)
.L_3525:
        /*000c*/ 	.word	0x00000000
        /*0010*/ 	.short	0x0000
        /*0012*/ 	.short	0x0000
        /*0014*/ 	.byte	0x00, 0xf0, 0xa1, 0x03


	//----- nvinfo : EIATTR_SPARSE_MMA_MASK
	.align		4
.L_3526:
        /*0018*/ 	.byte	0x03, 0x50
        /*001a*/ 	.short	0x0000


	//----- nvinfo : EIATTR_MAXREG_COUNT
	.align		4
        /*001c*/ 	.byte	0x03, 0x1b
        /*001e*/ 	.short	0x00ff


	//----- nvinfo : EIATTR_MERCURY_ISA_VERSION
	.align		4
        /*0020*/ 	.byte	0x03, 0x5f
        /*0022*/ 	.short	0x0101


	//----- nvinfo : EIATTR_COOP_GROUP_MASK_REGIDS
	.align		4
        /*0024*/ 	.byte	0x04, 0x29
        /*0026*/ 	.short	(.L_3528 - .L_3527)


	//   ....[0]....
.L_3527:
        /*0028*/ 	.word	0xffffffff


	//   ....[1]....
        /*002c*/ 	.word	0xffffffff


	//   ....[2]....
        /*0030*/ 	.word	0xffffffff


	//   ....[3]....
        /*0034*/ 	.word	0xffffffff


	//   ....[4]....
        /*0038*/ 	.word	0xffffffff


	//   ....[5]....
        /*003c*/ 	.word	0xffffffff


	//   ....[6]....
        /*0040*/ 	.word	0xffffffff


	//   ....[7]....
        /*0044*/ 	.word	0xffffffff


	//   ....[8]....
        /*0048*/ 	.word	0xffffffff


	//   ....[9]....
        /*004c*/ 	.word	0xffffffff


	//   ....[10]....
        /*0050*/ 	.word	0x0500003d


	//   ....[11]....
        /*0054*/ 	.word	0x0500003d


	//   ....[12]....
        /*0058*/ 	.word	0x0500003d


	//   ....[13]....
        /*005c*/ 	.word	0x0500003d


	//   ....[14]....
        /*0060*/ 	.word	0x0500003d


	//   ....[15]....
        /*0064*/ 	.word	0x0500003d


	//   ....[16]....
        /*0068*/ 	.word	0x0500003d


	//   ....[17]....
        /*006c*/ 	.word	0x0500003d


	//   ....[18]....
        /*0070*/ 	.word	0x0500003d


	//   ....[19]....
        /*0074*/ 	.word	0x0500003d


	//----- nvinfo : EIATTR_COOP_GROUP_INSTR_OFFSETS
	.align		4
.L_3528:
        /*0078*/ 	.byte	0x04, 0x28
        /*007a*/ 	.short	(.L_3530 - .L_3529)


	//   ....[0]....
.L_3529:
        /*007c*/ 	.word	0x0000d1b0


	//   ....[1]....
        /*0080*/ 	.word	0x0000d1e0


	//   ....[2]....
        /*0084*/ 	.word	0x0000d200


	//   ....[3]....
        /*0088*/ 	.word	0x0000d220


	//   ....[4]....
        /*008c*/ 	.word	0x0000d240


	//   ....[5]....
        /*0090*/ 	.word	0x0000d480


	//   ....[6]....
        /*0094*/ 	.word	0x0000d4a0


	//   ....[7]....
        /*0098*/ 	.word	0x0000d4c0


	//   ....[8]....
        /*009c*/ 	.word	0x0000d4e0


	//   ....[9]....
        /*00a0*/ 	.word	0x0000d500


	//   ....[10]....
        /*00a4*/ 	.word	0x0000ddd0


	//   ....[11]....
        /*00a8*/ 	.word	0x0000de70


	//   ....[12]....
        /*00ac*/ 	.word	0x0000ded0


	//   ....[13]....
        /*00b0*/ 	.word	0x0000df30


	//   ....[14]....
        /*00b4*/ 	.word	0x0000df90


	//   ....[15]....
        /*00b8*/ 	.word	0x0000e210


	//   ....[16]....
        /*00bc*/ 	.word	0x0000e270


	//   ....[17]....
        /*00c0*/ 	.word	0x0000e2d0


	//   ....[18]....
        /*00c4*/ 	.word	0x0000e330


	//   ....[19]....
        /*00c8*/ 	.word	0x0000e390


	//----- nvinfo : EIATTR_VRC_CTA_INIT_COUNT
	.align		4
.L_3530:
        /*00cc*/ 	.byte	0x02, 0x4a
	.zero		1
	.zero		1


	//----- nvinfo : EIATTR_EXIT_INSTR_OFFSETS
	.align		4
        /*00d0*/ 	.byte	0x04, 0x1c
        /*00d2*/ 	.short	(.L_3532 - .L_3531)


	//   ....[0]....
.L_3531:
        /*00d4*/ 	.word	0x00000730


	//   ....[1]....
        /*00d8*/ 	.word	0x0000dd70


	//----- nvinfo : EIATTR_MAX_THREADS
	.align		4
.L_3532:
        /*00dc*/ 	.byte	0x04, 0x05
        /*00de*/ 	.short	(.L_3534 - .L_3533)
.L_3533:
        /*00e0*/ 	.word	0x00000080
        /*00e4*/ 	.word	0x00000001
        /*00e8*/ 	.word	0x00000001


	//----- nvinfo : EIATTR_CRS_STACK_SIZE
	.align		4
.L_3534:
        /*00ec*/ 	.byte	0x04, 0x1e
        /*00ee*/ 	.short	(.L_3536 - .L_3535)
.L_3535:
        /*00f0*/ 	.word	0x00000000


	//----- nvinfo : EIATTR_CBANK_PARAM_SIZE
	.align		4
.L_3536:
        /*00f4*/ 	.byte	0x03, 0x19
        /*00f6*/ 	.short	0x00e8


	//----- nvinfo : EIATTR_PARAM_CBANK
	.align		4
        /*00f8*/ 	.byte	0x04, 0x0a
        /*00fa*/ 	.short	(.L_3538 - .L_3537)
	.align		4
.L_3537:
        /*00fc*/ 	.word	index@(.nv.constant0._ZN10layer_norm13ln_fwd_kernelINS_13Kernel_traitsI6__halfffffjLj512ELj1ELj4ELj1ELj16ENS_18Kernel_traits_baseILj512ES2_ffffjLj128EEEEELb1ELb0ELb1ELb0EEEvNS_9FwdParamsE)
        /*0100*/ 	.short	0x0380
        /*0102*/ 	.short	0x00e8


	//----- nvinfo : EIATTR_SW_WAR
	.align		4
.L_3538:
        /*0104*/ 	.byte	0x04, 0x36
        /*0106*/ 	.short	(.L_3540 - .L_3539)
.L_3539:
        /*0108*/ 	.word	0x00000008
.L_3540:


//--------------------- .nv.info._ZN10layer_norm13ln_fwd_kernelINS_13Kernel_traitsI6__halfffffjLj512ELj1ELj4ELj1ELj16ENS_18Kernel_traits_baseILj512ES2_ffffjLj128EEEEELb1ELb0ELb1ELb1EEEvNS_9FwdParamsE --------------------------
	.section	.nv.info._ZN10layer_norm13ln_fwd_kernelINS_13Kernel_traitsI6__halfffffjLj512ELj1ELj4ELj1ELj16ENS_18Kernel_traits_baseILj512ES2_ffffjLj128EEEEELb1ELb0ELb1ELb1EEEvNS_9FwdParamsE,"",@"SHT_CUDA_INFO"
	.sectionflags	@""
	.align	4


	//----- nvinfo : EIATTR_CUDA_API_VERSION
	.align		4
        /*0000*/ 	.byte	0x04, 0x37
        /*0002*/ 	.short	(.L_3542 - .L_3541)
.L_3541:
        /*0004*/ 	.word	0x00000082


	//----- nvinfo : EIATTR_KPARAM_INFO
	.align		4
.L_3542:
        /*0008*/ 	.byte	0x04, 0x17
        /*000a*/ 	.short	(.L_3544 - .L_3543)
.L_3543:
        /*000c*/ 	.word	0x00000000
        /*0010*/ 	.short	0x0000
        /*0012*/ 	.short	0x0000
        /*0014*/ 	.byte	0x00, 0xf0, 0xa1, 0x03


	//----- nvinfo : EIATTR_SPARSE_MMA_MASK
	.align		4
.L_3544:
        /*0018*/ 	.byte	0x03, 0x50
        /*001a*/ 	.short	0x0000


	//----- nvinfo : EIATTR_MAXREG_COUNT
	.align		4
        /*001c*/ 	.byte	0x03, 0x1b
        /*001e*/ 	.short	0x00ff


	//----- nvinfo : EIATTR_MERCURY_ISA_VERSION
	.align		4
        /*0020*/ 	.byte	0x03, 0x5f
        /*0022*/ 	.short	0x0101


	//----- nvinfo : EIATTR_COOP_GROUP_MASK_REGIDS
	.align		4
        /*0024*/ 	.byte	0x04, 0x29
        /*0026*/ 	.short	(.L_3546 - .L_3545)


	//   ....[0]....
.L_3545:
        /*0028*/ 	.word	0xffffffff


	//   ....[1]....
        /*002c*/ 	.word	0xffffffff


	//   ....[2]....
        /*0030*/ 	.word	0xffffffff


	//   ....[3]....
        /*0034*/ 	.word	0xffffffff


	//   ....[4]....
        /*0038*/ 	.word	0xffffffff


	//   ....[5]....
        /*003c*/ 	.word	0xffffffff


	//   ....[6]....
        /*0040*/ 	.word	0xffffffff


	//   ....[7]....
        /*0044*/ 	.word	0xffffffff


	//   ....[8]....
        /*0048*/ 	.word	0xffffffff


	//   ....[9]....
        /*004c*/ 	.word	0xffffffff


	//   ....[10]....
        /*0050*/ 	.word	0x05000033


	//   ....[11]....
        /*0054*/ 	.word	0x05000033


	//   ....[12]....
        /*0058*/ 	.word	0x05000033


	//   ....[13]....
        /*005c*/ 	.word	0x05000033


	//   ....[14]....
        /*0060*/ 	.word	0x05000033


	//   ....[15]....
        /*0064*/ 	.word	0x05000033


	//   ....[16]....
        /*0068*/ 	.word	0x05000033


	//   ....[17]....
        /*006c*/ 	.word	0x05000033


	//   ....[18]....
        /*0070*/ 	.word	0x05000033


	//   ....[19]....
        /*0074*/ 	.word	0x05000033


	//----- nvinfo : EIATTR_COOP_GROUP_INSTR_OFFSETS
	.align		4
.L_3546:
        /*0078*/ 	.byte	0x04, 0x28
        /*007a*/ 	.short	(.L_3548 - .L_3547)


	//   ....[0]....
.L_3547:
        /*007c*/ 	.word	0x0000c250


	//   ....[1]....
        /*0080*/ 	.word	0x0000c270


	//   ....[2]....
        /*0084*/ 	.word	0x0000c290


	//   ....[3]....
        /*0088*/ 	.word	0x0000c2b0


	//   ....[4]....
        /*008c*/ 	.word	0x0000c2e0


	//   ....[5]....
        /*0090*/ 	.word	0x0000c510


	//   ....[6]....
        /*0094*/ 	.word	0x0000c530


	//   ....[7]....
        /*0098*/ 	.word	0x0000c550


	//   ....[8]....
        /*009c*/ 	.word	0x0000c570


	//   ....[9]....
        /*00a0*/ 	.word	0x0000c590


	//   ....[10]....
        /*00a4*/ 	.word	0x0000ce20


	//   ....[11]....
        /*00a8*/ 	.word	0x0000ceb0


	//   ....[12]....
        /*00ac*/ 	.word	0x0000cf30


	//   ....[13]....
        /*00b0*/ 	.word	0x0000cfb0


	//   ....[14]....
        /*00b4*/ 	.word	0x0000d040


	//   ....[15]....
        /*00b8*/ 	.word	0x0000d2e0


	//   ....[16]....
        /*00bc*/ 	.word	0x0000d350


	//   ....[17]....
        /*00c0*/ 	.word	0x0000d3c0


	//   ....[18]....
        /*00c4*/ 	.word	0x0000d430


	//   ....[19]....
        /*00c8*/ 	.word	0x0000d4a0


	//----- nvinfo : EIATTR_VRC_CTA_INIT_COUNT
	.align		4
.L_3548:
        /*00cc*/ 	.byte	0x02, 0x4a
	.zero		1
	.zero		1


	//----- nvinfo : EIATTR_EXIT_INSTR_OFFSETS
	.align		4
        /*00d0*/ 	.byte	0x04, 0x1c
        /*00d2*/ 	.short	(.L_3550 - .L_3549)


	//   ....[0]....
.L_3549:
        /*00d4*/ 	.word	0x000002f0


	//   ....[1]....
        /*00d8*/ 	.word	0x0000cdb0


	//----- nvinfo : EIATTR_MAX_THREADS
	.align		4
.L_3550:
        /*00dc*/ 	.byte	0x04, 0x05
        /*00de*/ 	.short	(.L_3552 - .L_3551)
.L_3551:
        /*00e0*/ 	.word	0x00000080
        /*00e4*/ 	.word	0x00000001
        /*00e8*/ 	.word	0x00000001


	//----- nvinfo : EIATTR_CRS_STACK_SIZE
	.align		4
.L_3552:
        /*00ec*/ 	.byte	0x04, 0x1e
        /*00ee*/ 	.short	(.L_3554 - .L_3553)
.L_3553:
        /*00f0*/ 	.word	0x00000000


	//----- nvinfo : EIATTR_CBANK_PARAM_SIZE
	.align		4
.L_3554:
        /*00f4*/ 	.byte	0x03, 0x19
        /*00f6*/ 	.short	0x00e8


	//----- nvinfo : EIATTR_PARAM_CBANK
	.align		4
        /*00f8*/ 	.byte	0x04, 0x0a
        /*00fa*/ 	.short	(.L_3556 - .L_3555)
	.align		4
.L_3555:
        /*00fc*/ 	.word	index@(.nv.constant0._ZN10layer_norm13ln_fwd_kernelINS_13Kernel_traitsI6__halfffffjLj512ELj1ELj4ELj1ELj16ENS_18Kernel_traits_baseILj512ES2_ffffjLj128EEEEELb1ELb0ELb1ELb1EEEvNS_9FwdParamsE)
        /*0100*/ 	.short	0x0380
        /*0102*/ 	.short	0x00e8


	//----- nvinfo : EIATTR_SW_WAR
	.align		4
.L_3556:
        /*0104*/ 	.byte	0x04, 0x36
        /*0106*/ 	.short	(.L_3558 - .L_3557)
.L_3557:
        /*0108*/ 	.word	0x00000008
.L_3558:


//--------------------- .nv.info._ZN10layer_norm13ln_fwd_kernelINS_13Kernel_traitsI6__halfffffjLj512ELj1ELj4ELj1ELj16ENS_18Kernel_traits_baseILj512ES2_ffffjLj128EEEEELb1ELb1ELb0ELb0EEEvNS_9FwdParamsE --------------------------
	.section	.nv.info._ZN10layer_norm13ln_fwd_kernelINS_13Kernel_traitsI6__halfffffjLj512ELj1ELj4ELj1ELj16ENS_18Kernel_traits_baseILj512ES2_ffffjLj128EEEEELb1ELb1ELb0ELb0EEEvNS_9FwdParamsE,"",@"SHT_CUDA_INFO"
	.sectionflags	@""
	.align	4


	//----- nvinfo : EIATTR_CUDA_API_VERSION
	.align		4
        /*0000*/ 	.byte	0x04, 0x37
        /*0002*/ 	.short	(.L_3560 - .L_3559)
.L_3559:
        /*0004*/ 	.word	0x00000082


	//----- nvinfo : EIATTR_KPARAM_INFO
	.align		4
.L_3560:
        /*0008*/ 	.byte	0x04, 0x17
        /*000a*/ 	.short	(.L_3562 - .L_3561)
.L_3561:
        /*000c*/ 	.word	0x00000000
        /*0010*/ 	.short	0x0000
        /*0012*/ 	.short	0x0000
        /*0014*/ 	.byte	0x00, 0xf0, 0xa1, 0x03


	//----- nvinfo : EIATTR_SPARSE_MMA_MASK
	.align		4
.L_3562:
        /*0018*/ 	.byte	0x03, 0x50
        /*001a*/ 	.short	0x0000


	//----- nvinfo : EIATTR_MAXREG_COUNT
	.align		4
        /*001c*/ 	.byte	0x03, 0x1b
        /*001e*/ 	.short	0x00ff


	//----- nvinfo : EIATTR_MERCURY_ISA_VERSION
	.align		4
        /*0020*/ 	.byte	0x03, 0x5f
        /*0022*/ 	.short	0x0101


	//----- nvinfo : EIATTR_COOP_GROUP_MASK_REGIDS
	.align		4
        /*0024*/ 	.byte	0x04, 0x29
        /*0026*/ 	.short	(.L_3564 - .L_3563)


	//   ....[0]....
.L_3563:
        /*0028*/ 	.word	0xffffffff


	//   ....[1]....
        /*002c*/ 	.word	0xffffffff


	//   ....[2]....
        /*0030*/ 	.word	0xffffffff


	//   ....[3]....
        /*0034*/ 	.word	0xffffffff


	//   ....[4]....
        /*0038*/ 	.word	0xffffffff


	//   ....[5]....
        /*003c*/ 	.word	0xffffffff


	//   ....[6]....
        /*0040*/ 	.word	0xffffffff


	//   ....[7]....
        /*0044*/ 	.word	0xffffffff


	//   ....[8]....
        /*0048*/ 	.word	0xffffffff


	//   ....[9]....
        /*004c*/ 	.word	0xffffffff


	//   ....[10]....
        /*0050*/ 	.word	0x0500001d


	//   ....[11]....
        /*0054*/ 	.word	0x0500001d


	//   ....[12]....
        /*0058*/ 	.word	0x0500001d


	//   ....[13]....
        /*005c*/ 	.word	0x0500001d


	//   ....[14]....
        /*0060*/ 	.word	0x0500001d


	//   ....[15]....
        /*0064*/ 	.word	0x0500001d


	//   ....[16]....
        /*0068*/ 	.word	0x0500001d


	//   ....[17]....
        /*006c*/ 	.word	0x0500001d


	//   ....[18]....
        /*0070*/ 	.word	0x0500001d


	//   ....[19]....
        /*0074*/ 	.word	0x0500001d


	//----- nvinfo : EIATTR_COOP_GROUP_INSTR_OFFSETS
	.align		4
.L_3564:
        /*0078*/ 	.byte	0x04, 0x28
        /*007a*/ 	.short	(.L_3566 - .L_3565)


	//   ....[0]....
.L_3565:
        /*007c*/ 	.word	0x0000bda0


	//   ....[1]....
        /*0080*/ 	.word	0x0000bdc0


	//   ....[2]....
        /*0084*/ 	.word	0x0000bde0


	//   ....[3]....
        /*0088*/ 	.word	0x0000be00


	//   ....[4]....
        /*008c*/ 	.word	0x0000be30


	//   ....[5]....
        /*0090*/ 	.word	0x0000c070


	//   ....[6]....
        /*0094*/ 	.word	0x0000c090


	//   ....[7]....
        /*0098*/ 	.word	0x0000c0b0


	//   ....[8]....
        /*009c*/ 	.word	0x0000c0d0


	//   ....[9]....
        /*00a0*/ 	.word	0x0000c0f0


	//   ....[10]....
        /*00a4*/ 	.word	0x0000c900


	//   ....[11]....
        /*00a8*/ 	.word	0x0000c990


	//   ....[12]....
        /*00ac*/ 	.word	0x0000ca00


	//   ....[13]....
        /*00b0*/ 	.word	0x0000ca70


	//   ....[14]....
        /*00b4*/ 	.word	0x0000cb00


	//   ....[15]....
        /*00b8*/ 	.word	0x0000cda0


	//   ....[16]....
        /*00bc*/ 	.word	0x0000ce10


	//   ....[17]....
        /*00c0*/ 	.word	0x0000ce80


	//   ....[18]....
        /*00c4*/ 	.word	0x0000cef0


	//   ....[19]....
        /*00c8*/ 	.word	0x0000cf60


	//----- nvinfo : EIATTR_VRC_CTA_INIT_COUNT
	.align		4
.L_3566:
        /*00cc*/ 	.byte	0x02, 0x4a
	.zero		1
	.zero		1


	//----- nvinfo : EIATTR_EXIT_INSTR_OFFSETS
	.align		4
        /*00d0*/ 	.byte	0x04, 0x1c
        /*00d2*/ 	.short	(.L_3568 - .L_3567)


	//   ....[0]....
.L_3567:
        /*00d4*/ 	.word	0x000008b0


	//   ....[1]....
        /*00d8*/ 	.word	0x0000c890


	//----- nvinfo : EIATTR_INDIRECT_BRANCH_TARGETS
	.align		4
.L_3568:
        /*00dc*/ 	.byte	0x04, 0x34
        /*00de*/ 	.short	(.L_3570 - .L_3569)


	//   ....[0]....
.L_3569:
        /*00e0*/ 	.word	.L_x_20197@srel
        /*00e4*/ 	.short	0x0
        /*00e6*/ 	.short	0x0
        /*00e8*/ 	.word	0x3
        /*00ec*/ 	.word	.L_x_20198@srel
        /*00f0*/ 	.word	.L_x_20199@srel
        /*00f4*/ 	.word	.L_x_20200@srel


	//----- nvinfo : EIATTR_MAX_THREADS
	.align		4
.L_3570:
        /*00f8*/ 	.byte	0x04, 0x05
        /*00fa*/ 	.short	(.L_3572 - .L_3571)
.L_3571:
        /*00fc*/ 	.word	0x00000080
        /*0100*/ 	.word	0x00000001
        /*0104*/ 	.word	0x00000001


	//----- nvinfo : EIATTR_CRS_STACK_SIZE
	.align		4
.L_3572:
        /*0108*/ 	.byte	0x04, 0x1e
        /*010a*/ 	.short	(.L_3574 - .L_3573)
.L_3573:
        /*010c*/ 	.word	0x00000000


	//----- nvinfo : EIATTR_CBANK_PARAM_SIZE
	.align		4
.L_3574:
        /*0110*/ 	.byte	0x03, 0x19
        /*0112*/ 	.short	0x00e8


	//----- nvinfo : EIATTR_PARAM_CBANK
	.align		4
        /*0114*/ 	.byte	0x04, 0x0a
        /*0116*/ 	.short	(.L_3576 - .L_3575)
	.align		4
.L_3575:
        /*0118*/ 	.word	index@(.nv.constant0._ZN10layer_norm13ln_fwd_kernelINS_13Kernel_traitsI6__halfffffjLj512ELj1ELj4ELj1ELj16ENS_18Kernel_traits_baseILj512ES2_ffffjLj128EEEEELb1ELb1ELb0ELb0EEEvNS_9FwdParamsE)
        /*011c*/ 	.short	0x0380
        /*011e*/ 	.short	0x00e8


	//----- nvinfo : EIATTR_SW_WAR
	.align		4
.L_3576:
        /*0120*/ 	.byte	0x04, 0x36
        /*0122*/ 	.short	(.L_3578 - .L_3577)
.L_3577:
        /*0124*/ 	.word	0x00000008
.L_3578:


//--------------------- .nv.info._ZN10layer_norm13ln_fwd_kernelINS_13Kernel_traitsI6__halfffffjLj512ELj1ELj4ELj1ELj16ENS_18Kernel_traits_baseILj512ES2_ffffjLj128EEEEELb1ELb1ELb0ELb1EEEvNS_9FwdParamsE --------------------------
	.section	.nv.info._ZN10layer_norm13ln_fwd_kernelINS_13Kernel_traitsI6__halfffffjLj512ELj1ELj4ELj1ELj16ENS_18Kernel_traits_baseILj512ES2_ffffjLj128EEEEELb1ELb1ELb0ELb1EEEvNS_9FwdParamsE,"",@"SHT_CUDA_INFO"
	.sectionflags	@""
	.align	4


	//----- nvinfo : EIATTR_CUDA_API_VERSION
	.align		4
        /*0000*/ 	.byte	0x04, 0x37
        /*0002*/ 	.short	(.L_3580 - .L_3579)
.L_3579:
        /*0004*/ 	.word	0x00000082


	//----- nvinfo : EIATTR_KPARAM_INFO
	.align		4
.L_3580:
        /*0008*/ 	.byte	0x04, 0x17
        /*000a*/ 	.short	(.L_3582 - .L_3581)
.L_3581:
        /*000c*/ 	.word	0x00000000
        /*0010*/ 	.short	0x0000
        /*0012*/ 	.short	0x0000
        /*0014*/ 	.byte	0x00, 0xf0, 0xa1, 0x03


	//----- nvinfo : EIATTR_SPARSE_MMA_MASK
	.align		4
.L_3582:
        /*0018*/ 	.byte	0x03, 0x50
        /*001a*/ 	.short	0x0000


	//----- nvinfo : EIATTR_MAXREG_COUNT
	.align		4
        /*001c*/ 	.byte	0x03, 0x1b
        /*001e*/ 	.short	0x00ff


	//----- nvinfo : EIATTR_MERCURY_ISA_VERSION
	.align		4
        /*0020*/ 	.byte	0x03, 0x5f
        /*0022*/ 	.short	0x0101


	//----- nvinfo : EIATTR_COOP_GROUP_MASK_REGIDS
	.align		4
        /*0024*/ 	.byte	0x04, 0x29
        /*0026*/ 	.short	(.L_3584 - .L_3583)


	//   ....[0]....
.L_3583:
        /*0028*/ 	.word	0xffffffff


	//   ....[1]....
        /*002c*/ 	.word	0xffffffff


	//   ....[2]....
        /*0030*/ 	.word	0xffffffff


	//   ....[3]....
        /*0034*/ 	.word	0xffffffff


	//   ....[4]....
        /*0038*/ 	.word	0xffffffff


	//   ....[5]....
        /*003c*/ 	.word	0xffffffff


	//   ....[6]....
        /*0040*/ 	.word	0xffffffff


	//   ....[7]....
        /*0044*/ 	.word	0xffffffff


	//   ....[8]....
        /*0048*/ 	.word	0xffffffff


	//   ....[9]....
        /*004c*/ 	.word	0xffffffff


	//   ....[10]....
        /*0050*/ 	.word	0x05000040


	//   ....[11]....
        /*0054*/ 	.word	0x05000040


	//   ....[12]....
        /*0058*/ 	.word	0x05000040


	//   ....[13]....
        /*005c*/ 	.word	0x05000040


	//   ....[14]....
        /*0060*/ 	.word	0x05000040


	//   ....[15]....
        /*0064*/ 	.word	0x05000040


	//   ....[16]....
        /*0068*/ 	.word	0x05000040


	//   ....[17]....
        /*006c*/ 	.word	0x05000040


	//   ....[18]....
        /*0070*/ 	.word	0x05000040


	//   ....[19]....
        /*0074*/ 	.word	0x05000040


	//----- nvinfo : EIATTR_COOP_GROUP_INSTR_OFFSETS
	.align		4
.L_3584:
        /*0078*/ 	.byte	0x04, 0x28
        /*007a*/ 	.short	(.L_3586 - .L_3585)


	//   ....[0]....
.L_3585:
        /*007c*/ 	.word	0x0000b790


	//   ....[1]....
        /*0080*/ 	.word	0x0000b7c0


	//   ....[2]....
        /*0084*/ 	.word	0x0000b7e0


	//   ....[3]....
        /*0088*/ 	.word	0x0000b800


	//   ....[4]....
        /*008c*/ 	.word	0x0000b820


	//   ....[5]....
        /*0090*/ 	.word	0x0000ba50


	//   ....[6]....
        /*0094*/ 	.word	0x0000ba70


	//   ....[7]....
        /*0098*/ 	.word	0x0000ba90


	//   ....[8]....
        /*009c*/ 	.word	0x0000bab0


	//   ....[9]....
        /*00a0*/ 	.word	0x0000bad0


	//   ....[10]....
        /*00a4*/ 	.word	0x0000c020


	//   ....[11]....
        /*00a8*/ 	.word	0x0000c0c0


	//   ....[12]....
        /*00ac*/ 	.word	0x0000c120


	//   ....[13]....
        /*00b0*/ 	.word	0x0000c180


	//   ....[14]....
        /*00b4*/ 	.word	0x0000c1e0


	//   ....[15]....
        /*00b8*/ 	.word	0x0000c460


	//   ....[16]....
        /*00bc*/ 	.word	0x0000c4c0


	//   ....[17]....
        /*00c0*/ 	.word	0x0000c520


	//   ....[18]....
        /*00c4*/ 	.word	0x0000c580


	//   ....[19]....
        /*00c8*/ 	.word	0x0000c5e0


	//----- nvinfo : EIATTR_VRC_CTA_INIT_COUNT
	.align		4
.L_3586:
        /*00cc*/ 	.byte	0x02, 0x4a
	.zero		1
	.zero		1


	//----- nvinfo : EIATTR_EXIT_INSTR_OFFSETS
	.align		4
        /*00d0*/ 	.byte	0x04, 0x1c
        /*00d2*/ 	.short	(.L_3588 - .L_3587)


	//   ....[0]....
.L_3587:
        /*00d4*/ 	.word	0x00000400


	//   ....[1]....
        /*00d8*/ 	.word	0x0000bfb0


	//----- nvinfo : EIATTR_INDIRECT_BRANCH_TARGETS
	.align		4
.L_3588:
        /*00dc*/ 	.byte	0x04, 0x34
        /*00de*/ 	.short	(.L_3590 - .L_3589)


	//   ....[0]....
.L_3589:
        /*00e0*/ 	.word	.L_x_20201@srel
        /*00e4*/ 	.short	0x0
        /*00e6*/ 	.short	0x0
        /*00e8*/ 	.word	0x3
        /*00ec*/ 	.word	.L_x_20202@srel
        /*00f0*/ 	.word	.L_x_20203@srel
        /*00f4*/ 	.word	.L_x_20204@srel


	//----- nvinfo : EIATTR_MAX_THREADS
	.align		4
.L_3590:
        /*00f8*/ 	.byte	0x04, 0x05
        /*00fa*/ 	.short	(.L_3592 - .L_3591)
.L_3591:
        /*00fc*/ 	.word	0x00000080
        /*0100*/ 	.word	0x00000001
        /*0104*/ 	.word	0x00000001


	//----- nvinfo : EIATTR_CRS_STACK_SIZE
	.align		4
.L_3592:
        /*0108*/ 	.byte	0x04, 0x1e
        /*010a*/ 	.short	(.L_3594 - .L_3593)
.L_3593:
        /*010c*/ 	.word	0x00000000


	//----- nvinfo : EIATTR_CBANK_PARAM_SIZE
	.align		4
.L_3594:
        /*0110*/ 	.byte	0x03, 0x19
        /*0112*/ 	.short	0x00e8


	//----- nvinfo : EIATTR_PARAM_CBANK
	.align		4
        /*0114*/ 	.byte	0x04, 0x0a
        /*0116*/ 	.short	(.L_3596 - .L_3595)
	.align		4
.L_3595:
        /*0118*/ 	.word	index@(.nv.constant0._ZN10layer_norm13ln_fwd_kernelINS_13Kernel_traitsI6__halfffffjLj512ELj1ELj4ELj1ELj16ENS_18Kernel_traits_baseILj512ES2_ffffjLj128EEEEELb1ELb1ELb0ELb1EEEvNS_9FwdParamsE)
        /*011c*/ 	.short	0x0380
        /*011e*/ 	.short	0x00e8


	//----- nvinfo : EIATTR_SW_WAR
	.align		4
.L_3596:
        /*0120*/ 	.byte	0x04, 0x36
        /*0122*/ 	.short	(.L_3598 - .L_3597)
.L_3597:
        /*0124*/ 	.word	0x00000008
.L_3598:


//--------------------- .nv.info._ZN10layer_norm13ln_fwd_kernelINS_13Kernel_traitsI6__halfffffjLj512ELj1ELj4ELj1ELj16ENS_18Kernel_traits_baseILj512ES2_ffffjLj128EEEEELb1ELb1ELb1ELb0EEEvNS_9FwdParamsE --------------------------
	.section	.nv.info._ZN10layer_norm13ln_fwd_kernelINS_13Kernel_traitsI6__halfffffjLj512ELj1ELj4ELj1ELj16ENS_18Kernel_traits_baseILj512ES2_ffffjLj128EEEEELb1ELb1ELb1ELb0EEEvNS_9FwdParamsE,"",@"SHT_CUDA_INFO"
	.sectionflags	@""
	.align	4


	//----- nvinfo : EIATTR_CUDA_API_VERSION
	.align		4
        /*0000*/ 	.byte	0x04, 0x37
        /*0002*/ 	.short	(.L_3600 - .L_3599)
.L_3599:
        /*0004*/ 	.word	0x00000082


	//----- nvinfo : EIATTR_KPARAM_INFO
	.align		4
.L_3600:
        /*0008*/ 	.byte	0x04, 0x17
        /*000a*/ 	.short	(.L_3602 - .L_3601)
.L_3601:
        /*000c*/ 	.word	0x00000000
        /*0010*/ 	.short	0x0000
        /*0012*/ 	.short	0x0000
        /*0014*/ 	.byte	0x00, 0xf0, 0xa1, 0x03


	//----- nvinfo : EIATTR_SPARSE_MMA_MASK
	.align		4
.L_3602:
        /*0018*/ 	.byte	0x03, 0x50
        /*001a*/ 	.short	0x0000


	//----- nvinfo : EIATTR_MAXREG_COUNT
	.align		4
        /*001c*/ 	.byte	0x03, 0x1b
        /*001e*/ 	.short	0x00ff


	//----- nvinfo : EIATTR_MERCURY_ISA_VERSION
	.align		4
        /*0020*/ 	.byte	0x03, 0x5f
        /*0022*/ 	.short	0x0101


	//----- nvinfo : EIATTR_COOP_GROUP_MASK_REGIDS
	.align		4
        /*0024*/ 	.byte	0x04, 0x29
        /*0026*/ 	.short	(.L_3604 - .L_3603)


	//   ....[0]....
.L_3603:
        /*0028*/ 	.word	0xffffffff


	//   ....[1]....
        /*002c*/ 	.word	0xffffffff


	//   ....[2]....
        /*0030*/ 	.word	0xffffffff


	//   ....[3]....
        /*0034*/ 	.word	0xffffffff


	//   ....[4]....
        /*0038*/ 	.word	0xffffffff


	//   ....[5]....
        /*003c*/ 	.word	0xffffffff


	//   ....[6]....
        /*0040*/ 	.word	0xffffffff


	//   ....[7]....
        /*0044*/ 	.word	0xffffffff


	//   ....[8]....
        /*0048*/ 	.word	0xffffffff


	//   ....[9]....
        /*004c*/ 	.word	0xffffffff


	//   ....[10]....
        /*0050*/ 	.word	0x0500001f


	//   ....[11]....
        /*0054*/ 	.word	0x0500001f


	//   ....[12]....
        /*0058*/ 	.word	0x0500001f


	//   ....[13]....
        /*005c*/ 	.word	0x0500001f


	//   ....[14]....
        /*0060*/ 	.word	0x0500001f


	//   ....[15]....
        /*0064*/ 	.word	0x0500001f


	//   ....[16]....
        /*0068*/ 	.word	0x0500001f


	//   ....[17]....
        /*006c*/ 	.word	0x0500001f


	//   ....[18]....
        /*0070*/ 	.word	0x0500001f


	//   ....[19]....
        /*0074*/ 	.word	0x0500001f


	//----- nvinfo : EIATTR_COOP_GROUP_INSTR_OFFSETS
	.align		4
.L_3604:
        /*0078*/ 	.byte	0x04, 0x28
        /*007a*/ 	.short	(.L_3606 - .L_3605)


	//   ....[0]....
.L_3605:
        /*007c*/ 	.word	0x0000cc00


	//   ....[1]....
        /*0080*/ 	.word	0x0000cc30


	//   ....[2]....
        /*0084*/ 	.word	0x0000cc50


	//   ....[3]....
        /*0088*/ 	.word	0x0000cc70


	//   ....[4]....
        /*008c*/ 	.word	0x0000cc90


	//   ....[5]....
        /*0090*/ 	.word	0x0000ced0


	//   ....[6]....
        /*0094*/ 	.word	0x0000cef0


	//   ....[7]....
        /*0098*/ 	.word	0x0000cf10


	//   ....[8]....
        /*009c*/ 	.word	0x0000cf30


	//   ....[9]....
        /*00a0*/ 	.word	0x0000cf50


	//   ....[10]....
        /*00a4*/ 	.word	0x0000d7c0


	//   ....[11]....
        /*00a8*/ 	.word	0x0000d850


	//   ....[12]....
        /*00ac*/ 	.word	0x0000d8b0


	//   ....[13]....
        /*00b0*/ 	.word	0x0000d910


	//   ....[14]....
        /*00b4*/ 	.word	0x0000d970


	//   ....[15]....
        /*00b8*/ 	.word	0x0000dc10


	//   ....[16]....
        /*00bc*/ 	.word	0x0000dc70


	//   ....[17]....
        /*00c0*/ 	.word	0x0000dcd0


	//   ....[18]....
        /*00c4*/ 	.word	0x0000dd30


	//   ....[19]....
        /*00c8*/ 	.word	0x0000dd90


	//----- nvinfo : EIATTR_VRC_CTA_INIT_COUNT
	.align		4
.L_3606:
        /*00cc*/ 	.byte	0x02, 0x4a
	.zero		1
	.zero		1


	//----- nvinfo : EIATTR_EXIT_INSTR_OFFSETS
	.align		4
        /*00d0*/ 	.byte	0x04, 0x1c
        /*00d2*/ 	.short	(.L_3608 - .L_3607)


	//   ....[0]....
.L_3607:
        /*00d4*/ 	.word	0x000008b0


	//   ....[1]....
        /*00d8*/ 	.word	0x0000d750


	//----- nvinfo : EIATTR_MAX_THREADS
	.align		4
.L_3608:
        /*00dc*/ 	.byte	0x04, 0x05
        /*00de*/ 	.short	(.L_3610 - .L_3609)
.L_3609:
        /*00e0*/ 	.word	0x00000080
        /*00e4*/ 	.word	0x00000001
        /*00e8*/ 	.word	0x00000001


	//----- nvinfo : EIATTR_CRS_STACK_SIZE
	.align		4
.L_3610:
        /*00ec*/ 	.byte	0x04, 0x1e
        /*00ee*/ 	.short	(.L_3612 - .L_3611)
.L_3611:
        /*00f0*/ 	.word	0x00000000


	//----- nvinfo : EIATTR_CBANK_PARAM_SIZE
	.align		4
.L_3612:
        /*00f4*/ 	.byte	0x03, 0x19
        /*00f6*/ 	.short	0x00e8


	//----- nvinfo : EIATTR_PARAM_CBANK
	.align		4
        /*00f8*/ 	.byte	0x04, 0x0a
        /*00fa*/ 	.short	(.L_3614 - .L_3613)
	.align		4
.L_3613:
        /*00fc*/ 	.word	index@(.nv.constant0._ZN10layer_norm13ln_fwd_kernelINS_13Kernel_traitsI6__halfffffjLj512ELj1ELj4ELj1ELj16ENS_18Kernel_traits_baseILj512ES2_ffffjLj128EEEEELb1ELb1ELb1ELb0EEEvNS_9FwdParamsE)
        /*0100*/ 	.short	0x0380
        /*0102*/ 	.short	0x00e8


	//----- nvinfo : EIATTR_SW_WAR
	.align		4
.L_3614:
        /*0104*/ 	.byte	0x04, 0x36
        /*0106*/ 	.short	(.L_3616 - .L_3615)
.L_3615:
        /*0108*/ 	.word	0x00000008
.L_3616:


//--------------------- .nv.info._ZN10layer_norm13ln_fwd_kernelINS_13Kernel_traitsI6__halfffffjLj512ELj1ELj4ELj1ELj16ENS_18Kernel_traits_baseILj512ES2_ffffjLj128EEEEELb1ELb1ELb1ELb1EEEvNS_9FwdParamsE --------------------------
	.section	.nv.info._ZN10layer_norm13ln_fwd_kernelINS_13Kernel_traitsI6__halfffffjLj512ELj1ELj4ELj1ELj16ENS_18Kernel_traits_baseILj512ES2_ffffjLj128EEEEELb1ELb1ELb1ELb1EEEvNS_9FwdParamsE,"",@"SHT_CUDA_INFO"
	.sectionflags	@""
	.align	4


	//----- nvinfo : EIATTR_CUDA_API_VERSION
	.align		4
        /*0000*/ 	.byte	0x04, 0x37
        /*0002*/ 	.short	(.L_3618 - .L_3617)
.L_3617:
        /*0004*/ 	.word	0x00000082


	//----- nvinfo : EIATTR_KPARAM_INFO
	.align		4
.L_3618:
        /*0008*/ 	.byte	0x04, 0x17
        /*000a*/ 	.short	(.L_3620 - .L_3619)
.L_3619:
        /*000c*/ 	.word	0x00000000
        /*0010*/ 	.short	0x0000
        /*0012*/ 	.short	0x0000
        /*0014*/ 	.byte	0x00, 0xf0, 0xa1, 0x03


	//----- nvinfo : EIATTR_SPARSE_MMA_MASK
	.align		4
.L_3620:
        /*0018*/ 	.byte	0x03, 0x50
        /*001a*/ 	.short	0x0000


	//----- nvinfo : EIATTR_MAXREG_COUNT
	.align		4
        /*001c*/ 	.byte	0x03, 0x1b
        /*001e*/ 	.short	0x00ff


	//----- nvinfo : EIATTR_MERCURY_ISA_VERSION
	.align		4
        /*0020*/ 	.byte	0x03, 0x5f
        /*0022*/ 	.short	0x0101


	//----- nvinfo : EIATTR_COOP_GROUP_MASK_REGIDS
	.align		4
        /*0024*/ 	.byte	0x04, 0x29
        /*0026*/ 	.short	(.L_3622 - .L_3621)


	//   ....[0]....
.L_3621:
        /*0028*/ 	.word	0xffffffff


	//   ....[1]....
        /*002c*/ 	.word	0xffffffff


	//   ....[2]....
        /*0030*/ 	.word	0xffffffff


	//   ....[3]....
        /*0034*/ 	.word	0xffffffff


	//   ....[4]....
        /*0038*/ 	.word	0xffffffff


	//   ....[5]....
        /*003c*/ 	.word	0xffffffff


	//   ....[6]....
        /*0040*/ 	.word	0xffffffff


	//   ....[7]....
        /*0044*/ 	.word	0xffffffff


	//   ....[8]....
        /*0048*/ 	.word	0xffffffff


	//   ....[9]....
        /*004c*/ 	.word	0xffffffff


	//   ....[10]....
        /*0050*/ 	.word	0x05000034


	//   ....[11]....
        /*0054*/ 	.word	0x05000034


	//   ....[12]....
        /*0058*/ 	.word	0x05000034


	//   ....[13]....
        /*005c*/ 	.word	0x05000034


	//   ....[14]....
        /*0060*/ 	.word	0x05000034


	//   ....[15]....
        /*0064*/ 	.word	0x05000034


	//   ....[16]....
        /*0068*/ 	.word	0x05000034


	//   ....[17]....
        /*006c*/ 	.word	0x05000034


	//   ....[18]....
        /*0070*/ 	.word	0x05000034


	//   ....[19]....
        /*0074*/ 	.word	0x05000034


	//----- nvinfo : EIATTR_COOP_GROUP_INSTR_OFFSETS
	.align		4
.L_3622:
        /*0078*/ 	.byte	0x04, 0x28
        /*007a*/ 	.short	(.L_3624 - .L_3623)


	//   ....[0]....
.L_3623:
        /*007c*/ 	.word	0x0000c780


	//   ....[1]....
        /*0080*/ 	.word	0x0000c7b0


	//   ....[2]....
        /*0084*/ 	.word	0x0000c7d0


	//   ....[3]....
        /*0088*/ 	.word	0x0000c7f0


	//   ....[4]....
        /*008c*/ 	.word	0x0000c810


	//   ....[5]....
        /*0090*/ 	.word	0x0000ca40


	//   ....[6]....
        /*0094*/ 	.word	0x0000ca60


	//   ....[7]....
        /*0098*/ 	.word	0x0000ca80


	//   ....[8]....
        /*009c*/ 	.word	0x0000caa0


	//   ....[9]....
        /*00a0*/ 	.word	0x0000cac0


	//   ....[10]....
        /*00a4*/ 	.word	0x0000d2c0


	//   ....[11]....
        /*00a8*/ 	.word	0x0000d360


	//   ....[12]....
        /*00ac*/ 	.word	0x0000d3d0


	//   ....[13]....
        /*00b0*/ 	.word	0x0000d440


	//   ....[14]....
        /*00b4*/ 	.word	0x0000d4b0


	//   ....[15]....
        /*00b8*/ 	.word	0x0000d740


	//   ....[16]....
        /*00bc*/ 	.word	0x0000d7b0


	//   ....[17]....
        /*00c0*/ 	.word	0x0000d820


	//   ....[18]....
        /*00c4*/ 	.word	0x0000d890


	//   ....[19]....
        /*00c8*/ 	.word	0x0000d900


	//----- nvinfo : EIATTR_VRC_CTA_INIT_COUNT
	.align		4
.L_3624:
        /*00cc*/ 	.byte	0x02, 0x4a
	.zero		1
	.zero		1


	//----- nvinfo : EIATTR_EXIT_INSTR_OFFSETS
	.align		4
        /*00d0*/ 	.byte	0x04, 0x1c
        /*00d2*/ 	.short	(.L_3626 - .L_3625)


	//   ....[0]....
.L_3625:
        /*00d4*/ 	.word	0x000004b0


	//   ....[1]....
        /*00d8*/ 	.word	0x0000d250


	//----- nvinfo : EIATTR_MAX_THREADS
	.align		4
.L_3626:
        /*00dc*/ 	.byte	0x04, 0x05
        /*00de*/ 	.short	(.L_3628 - .L_3627)
.L_3627:
        /*00e0*/ 	.word	0x00000080
        /*00e4*/ 	.word	0x00000001
        /*00e8*/ 	.word	0x00000001


	//----- nvinfo : EIATTR_CRS_STACK_SIZE
	.align		4
.L_3628:
        /*00ec*/ 	.byte	0x04, 0x1e
        /*00ee*/ 	.short	(.L_3630 - .L_3629)
.L_3629:
        /*00f0*/ 	.word	0x00000000


	//----- nvinfo : EIATTR_CBANK_PARAM_SIZE
	.align		4
.L_3630:
        /*00f4*/ 	.byte	0x03, 0x19
        /*00f6*/ 	.short	0x00e8


	//----- nvinfo : EIATTR_PARAM_CBANK
	.align		4
        /*00f8*/ 	.byte	0x04, 0x0a
        /*00fa*/ 	.short	(.L_3632 - .L_3631)
	.align		4
.L_3631:
        /*00fc*/ 	.word	index@(.nv.constant0._ZN10layer_norm13ln_fwd_kernelINS_13Kernel_traitsI6__halfffffjLj512ELj1ELj4ELj1ELj16ENS_18Kernel_traits_baseILj512ES2_ffffjLj128EEEEELb1ELb1ELb1ELb1EEEvNS_9FwdParamsE)
        /*0100*/ 	.short	0x0380
        /*0102*/ 	.short	0x00e8


	//----- nvinfo : EIATTR_SW_WAR
	.align		4
.L_3632:
        /*0104*/ 	.byte	0x04, 0x36
        /*0106*/ 	.short	(.L_3634 - .L_3633)
.L_3633:
        /*0108*/ 	.word	0x00000008
.L_3634:


//--------------------- .nv.info._ZN10layer_norm13ln_fwd_kernelINS_13Kernel_traitsIfffffjLj512ELj1ELj4ELj1ELj16ENS_18Kernel_traits_baseILj512EfffffjLj128EEEEELb0ELb0ELb0ELb0EEEvNS_9FwdParamsE --------------------------
	.section	.nv.info._ZN10layer_norm13ln_fwd_kernelINS_13Kernel_traitsIfffffjLj512ELj1ELj4ELj1ELj16ENS_18Kernel_traits_baseILj512EfffffjLj128EEEEELb0ELb0ELb0ELb0EEEvNS_9FwdParamsE,"",@"SHT_CUDA_INFO"
	.sectionflags	@""
	.align	4


	//----- nvinfo : EIATTR_CUDA_API_VERSION
	.align		4
        /*0000*/ 	.byte	0x04, 0x37
        /*0002*/ 	.short	(.L_3636 - .L_3635)
.L_3635:
        /*0004*/ 	.word	0x00000082


	//----- nvinfo : EIATTR_KPARAM_INFO
	.align		4
.L_3636:
        /*0008*/ 	.byte	0x04, 0x17
        /*000a*/ 	.short	(.L_3638 - .L_3637)
.L_3637:
        /*000c*/ 	.word	0x00000000
        /*0010*/ 	.short	0x0000
        /*0012*/ 	.short	0x0000
        /*0014*/ 	.byte	0x00, 0xf0, 0xa1, 0x03


	//----- nvinfo : EIATTR_SPARSE_MMA_MASK
	.align		4
.L_3638:
        /*0018*/ 	.byte	0x03, 0x50
        /*001a*/ 	.short	0x0000


	//----- nvinfo : EIATTR_MAXREG_COUNT
	.align		4
        /*001c*/ 	.byte	0x03, 0x1b
        /*001e*/ 	.short	0x00ff


	//----- nvinfo : EIATTR_MERCURY_ISA_VERSION
	.align		4
        /*0020*/ 	.byte	0x03, 0x5f
        /*0022*/ 	.short	0x0101


	//----- nvinfo : EIATTR_COOP_GROUP_MASK_REGIDS
	.align		4
        /*0024*/ 	.byte	0x04, 0x29
        /*0026*/ 	.short	(.L_3640 - .L_3639)


	//   ....[0]....
.L_3639:
        /*0028*/ 	.word	0xffffffff


	//   ....[1]....
        /*002c*/ 	.word	0xffffffff


	//   ....[2]....
        /*0030*/ 	.word	0xffffffff


	//   ....[3]....
        /*0034*/ 	.word	0xffffffff


	//   ....[4]....
        /*0038*/ 	.word	0xffffffff


	//   ....[5]....
        /*003c*/ 	.word	0xffffffff


	//   ....[6]....
        /*0040*/ 	.word	0xffffffff


	//   ....[7]....
        /*0044*/ 	.word	0xffffffff


	//   ....[8]....
        /*0048*/ 	.word	0xffffffff


	//   ....[9]....
        /*004c*/ 	.word	0xffffffff


	//   ....[10]....
        /*0050*/ 	.word	0x0500002e


	//   ....[11]....
        /*0054*/ 	.word	0x0500002e


	//   ....[12]....
        /*0058*/ 	.word	0x0500002e


	//   ....[13]....
        /*005c*/ 	.word	0x0500002e


	//   ....[14]....
        /*0060*/ 	.word	0x0500002e


	//   ....[15]....
        /*0064*/ 	.word	0x0500002e


	//   ....[16]....
        /*0068*/ 	.word	0x0500002e


	//   ....[17]....
        /*006c*/ 	.word	0x0500002e


	//   ....[18]....
        /*0070*/ 	.word	0x0500002e


	//   ....[19]....
        /*0074*/ 	.word	0x0500002e


	//----- nvinfo : EIATTR_COOP_GROUP_INSTR_OFFSETS
	.align		4
.L_3640:
        /*0078*/ 	.byte	0x04, 0x28
        /*007a*/ 	.short	(.L_3642 - .L_3641)


	//   ....[0]....
.L_3641:
        /*007c*/ 	.word	0x00001200


	//   ....[1]....
        /*0080*/ 	.word	0x00001220


	//   ....[2]....
        /*0084*/ 	.word	0x00001240


	//   ....[3]....
        /*0088*/ 	.word	0x00001270


	//   ....[4]....
        /*008c*/ 	.word	0x00001290


	//   ....[5]....
        /*0090*/ 	.word	0x000014d0


	//   ....[6]....
        /*0094*/ 	.word	0x000014f0


	//   ....[7]....
        /*0098*/ 	.word	0x00001510


	//   ....[8]....
        /*009c*/ 	.word	0x00001530


	//   ....[9]....
        /*00a0*/ 	.word	0x00001550


	//   ....[10]....
        /*00a4*/ 	.word	0x00001be0


	//   ....[11]....
        /*00a8*/ 	.word	0x00001c80


	//   ....[12]....
        /*00ac*/ 	.word	0x00001cf0


	//   ....[13]....
        /*00b0*/ 	.word	0x00001d70


	//   ....[14]....
        /*00b4*/ 	.word	0x00001de0


	//   ....[15]....
        /*00b8*/ 	.word	0x00002090


	//   ....[16]....
        /*00bc*/ 	.word	0x00002100


	//   ....[17]....
        /*00c0*/ 	.word	0x00002170


	//   ....[18]....
        /*00c4*/ 	.word	0x000021e0


	//   ....[19]....
        /*00c8*/ 	.word	0x00002250


	//----- nvinfo : EIATTR_VRC_CTA_INIT_COUNT
	.align		4
.L_3642:
        /*00cc*/ 	.byte	0x02, 0x4a
	.zero		1
	.zero		1


	//----- nvinfo : EIATTR_EXIT_INSTR_OFFSETS
	.align		4
        /*00d0*/ 	.byte	0x04, 0x1c
        /*00d2*/ 	.short	(.L_3644 - .L_3643)


	//   ....[0]....
.L_3643:
        /*00d4*/ 	.word	0x00000570


	//   ....[1]....
        /*00d8*/ 	.word	0x00001b70


	//----- nvinfo : EIATTR_MAX_THREADS
	.align		4
.L_3644:
        /*00dc*/ 	.byte	0x04, 0x05
        /*00de*/ 	.short	(.L_3646 - .L_3645)
.L_3645:
        /*00e0*/ 	.word	0x00000080
        /*00e4*/ 	.word	0x00000001
        /*00e8*/ 	.word	0x00000001


	//----- nvinfo : EIATTR_CRS_STACK_SIZE
	.align		4
.L_3646:
        /*00ec*/ 	.byte	0x04, 0x1e
        /*00ee*/ 	.short	(.L_3648 - .L_3647)
.L_3647:
        /*00f0*/ 	.word	0x00000000


	//----- nvinfo : EIATTR_CBANK_PARAM_SIZE
	.align		4
.L_3648:
        /*00f4*/ 	.byte	0x03, 0x19
        /*00f6*/ 	.short	0x00e8


	//----- nvinfo : EIATTR_PARAM_CBANK
	.align		4
        /*00f8*/ 	.byte	0x04, 0x0a
        /*00fa*/ 	.short	(.L_3650 - .L_3649)
	.align		4
.L_3649:
        /*00fc*/ 	.word	index@(.nv.constant0._ZN10layer_norm13ln_fwd_kernelINS_13Kernel_traitsIfffffjLj512ELj1ELj4ELj1ELj16ENS_18Kernel_traits_baseILj512EfffffjLj128EEEEELb0ELb0ELb0ELb0EEEvNS_9FwdParamsE)
        /*0100*/ 	.short	0x0380
        /*0102*/ 	.short	0x00e8


	//----- nvinfo : EIATTR_SW_WAR
	.align		4
.L_3650:
        /*0104*/ 	.byte	0x04, 0x36
        /*0106*/ 	.short	(.L_3652 - .L_3651)
.L_3651:
        /*0108*/ 	.word	0x00000008
.L_3652:


//--------------------- .nv.info._ZN10layer_norm13ln_fwd_kernelINS_13Kernel_traitsIfffffjLj512ELj1ELj4ELj1ELj16ENS_18Kernel_traits_baseILj512EfffffjLj128EEEEELb0ELb0ELb0ELb1EEEvNS_9FwdParamsE --------------------------
	.section	.nv.info._ZN10layer_norm13ln_fwd_kernelINS_13Kernel_traitsIfffffjLj512ELj1ELj4ELj1ELj16ENS_18Kernel_traits_baseILj512EfffffjLj128EEEEELb0ELb0ELb0ELb1EEEvNS_9FwdParamsE,"",@"SHT_CUDA_INFO"
	.sectionflags	@""
	.align	4


	//----- nvinfo : EIATTR_CUDA_API_VERSION
	.align		4
        /*0000*/ 	.byte	0x04, 0x37
        /*0002*/ 	.short	(.L_3654 - .L_3653)
.L_3653:
        /*0004*/ 	.word	0x00000082


	//----- nvinfo : EIATTR_KPARAM_INFO
	.align		4
.L_3654:
        /*0008*/ 	.byte	0x04, 0x17
        /*000a*/ 	.short	(.L_3656 - .L_3655)
.L_3655:
        /*000c*/ 	.word	0x00000000
        /*0010*/ 	.short	0x0000
        /*0012*/ 	.short	0x0000
        /*0014*/ 	.byte	0x00, 0xf0, 0xa1, 0x03


	//----- nvinfo : EIATTR_SPARSE_MMA_MASK
	.align		4
.L_3656:
        /*0018*/ 	.byte	0x03, 0x50
        /*001a*/ 	.short	0x0000


	//----- nvinfo : EIATTR_MAXREG_COUNT
	.align		4
        /*001c*/ 	.byte	0x03, 0x1b
        /*001e*/ 	.short	0x00ff


	//----- nvinfo : EIATTR_MERCURY_ISA_VERSION
	.align		4
        /*0020*/ 	.byte	0x03, 0x5f
        /*0022*/ 	.short	0x0101


	//----- nvinfo : EIATTR_COOP_GROUP_MASK_REGIDS
	.align		4
        /*0024*/ 	.byte	0x04, 0x29
        /*0026*/ 	.short	(.L_3658 - .L_3657)


	//   ....[0]....
.L_3657:
        /*0028*/ 	.word	0xffffffff


	//   ....[1]....
        /*002c*/ 	.word	0xffffffff


	//   ....[2]....
        /*0030*/ 	.word	0xffffffff


	//   ....[3]....
        /*0034*/ 	.word	0xffffffff


	//   ....[4]....
        /*0038*/ 	.word	0xffffffff


	//   ....[5]....
        /*003c*/ 	.word	0xffffffff


	//   ....[6]....
        /*0040*/ 	.word	0xffffffff


	//   ....[7]....
        /*0044*/ 	.word	0xffffffff


	//   ....[8]....
        /*0048*/ 	.word	0xffffffff


	//   ....[9]....
        /*004c*/ 	.word	0xffffffff


	//   ....[10]....
        /*0050*/ 	.word	0x05000022


	//   ....[11]....
        /*0054*/ 	.word	0x05000022


	//   ....[12]....
        /*0058*/ 	.word	0x05000022


	//   ....[13]....
        /*005c*/ 	.word	0x05000022


	//   ....[14]....
        /*0060*/ 	.word	0x05000022


	//   ....[15]....
        /*0064*/ 	.word	0x05000022


	//   ....[16]....
        /*0068*/ 	.word	0x05000022


	//   ....[17]....
        /*006c*/ 	.word	0x05000022


	//   ....[18]....
        /*0070*/ 	.word	0x05000022


	//   ....[19]....
        /*0074*/ 	.word	0x05000022


	//----- nvinfo : EIATTR_COOP_GROUP_INSTR_OFFSETS
	.align		4
.L_3658:
        /*0078*/ 	.byte	0x04, 0x28
        /*007a*/ 	.short	(.L_3660 - .L_3659)


	//   ....[0]....
.L_3659:
        /*007c*/ 	.word	0x00000e00


	//   ....[1]....
        /*0080*/ 	.word	0x00000e30


	//   ....[2]....
        /*0084*/ 	.word	0x00000e50


	//   ....[3]....
        /*0088*/ 	.word	0x00000e70


	//   ....[4]....
        /*008c*/ 	.word	0x00000e90


	//   ....[5]....
        /*0090*/ 	.word	0x000010c0


	//   ....[6]....
        /*0094*/ 	.word	0x000010e0


	//   ....[7]....
        /*0098*/ 	.word	0x00001100


	//   ....[8]....
        /*009c*/ 	.word	0x00001120


	//   ....[9]....
        /*00a0*/ 	.word	0x00001140


	//   ....[10]....
        /*00a4*/ 	.word	0x00001650


	//   ....[11]....
        /*00a8*/ 	.word	0x000016f0


	//   ....[12]....
        /*00ac*/ 	.word	0x00001750


	//   ....[13]....
        /*00b0*/ 	.word	0x000017b0


	//   ....[14]....
        /*00b4*/ 	.word	0x00001810


	//   ....[15]....
        /*00b8*/ 	.word	0x00001a80


	//   ....[16]....
        /*00bc*/ 	.word	0x00001ae0


	//   ....[17]....
        /*00c0*/ 	.word	0x00001b40


	//   ....[18]....
        /*00c4*/ 	.word	0x00001ba0


	//   ....[19]....
        /*00c8*/ 	.word	0x00001c00


	//----- nvinfo : EIATTR_VRC_CTA_INIT_COUNT
	.align		4
.L_3660:
        /*00cc*/ 	.byte	0x02, 0x4a
	.zero		1
	.zero		1


	//----- nvinfo : EIATTR_EXIT_INSTR_OFFSETS
	.align		4
        /*00d0*/ 	.byte	0x04, 0x1c
        /*00d2*/ 	.short	(.L_3662 - .L_3661)


	//   ....[0]....
.L_3661:
        /*00d4*/ 	.word	0x00000390


	//   ....[1]....
        /*00d8*/ 	.word	0x000015f0


	//----- nvinfo : EIATTR_MAX_THREADS
	.align		4
.L_3662:
        /*00dc*/ 	.byte	0x04, 0x05
        /*00de*/ 	.short	(.L_3664 - .L_3663)
.L_3663:
        /*00e0*/ 	.word	0x00000080
        /*00e4*/ 	.word	0x00000001
        /*00e8*/ 	.word	0x00000001


	//----- nvinfo : EIATTR_CRS_STACK_SIZE
	.align		4
.L_3664:
        /*00ec*/ 	.byte	0x04, 0x1e
        /*00ee*/ 	.short	(.L_3666 - .L_3665)
.L_3665:
        /*00f0*/ 	.word	0x00000000


	//----- nvinfo : EIATTR_CBANK_PARAM_SIZE
	.align		4
.L_3666:
        /*00f4*/ 	.byte	0x03, 0x19
        /*00f6*/ 	.short	0x00e8


	//----- nvinfo : EIATTR_PARAM_CBANK
	.align		4
        /*00f8*/ 	.byte	0x04, 0x0a
        /*00fa*/ 	.short	(.L_3668 - .L_3667)
	.align		4
.L_3667:
        /*00fc*/ 	.word	index@(.nv.constant0._ZN10layer_norm13ln_fwd_kernelINS_13Kernel_traitsIfffffjLj512ELj1ELj4ELj1ELj16ENS_18Kernel_traits_baseILj512EfffffjLj128EEEEELb0ELb0ELb0ELb1EEEvNS_9FwdParamsE)
        /*0100*/ 	.short	0x0380
        /*0102*/ 	.short	0x00e8


	//----- nvinfo : EIATTR_SW_WAR
	.align		4
.L_3668:
        /*0104*/ 	.byte	0x04, 0x36
        /*0106*/ 	.short	(.L_3670 - .L_3669)
.L_3669:
        /*0108*/ 	.word	0x00000008
.L_3670:


//--------------------- .nv.info._ZN10layer_norm13ln_fwd_kernelINS_13Kernel_traitsIfffffjLj512ELj1ELj4ELj1ELj16ENS_18Kernel_traits_baseILj512EfffffjLj128EEEEELb0ELb0ELb1ELb0EEEvNS_9FwdParamsE --------------------------
	.section	.nv.info._ZN10layer_norm13ln_fwd_kernelINS_13Kernel_traitsIfffffjLj512ELj1ELj4ELj1ELj16ENS_18Kernel_traits_baseILj512EfffffjLj128EEEEELb0ELb0ELb1ELb0EEEvNS_9FwdParamsE,"",@"SHT_CUDA_INFO"
	.sectionflags	@""
	.align	4


	//----- nvinfo : EIATTR_CUDA_API_VERSION
	.align		4
        /*0000*/ 	.byte	0x04, 0x37
        /*0002*/ 	.short	(.L_3672 - .L_3671)
.L_3671:
        /*0004*/ 	.word	0x00000082


	//----- nvinfo : EIATTR_KPARAM_INFO
	.align		4
.L_3672:
        /*0008*/ 	.byte	0x04, 0x17
        /*000a*/ 	.short	(.L_3674 - .L_3673)
.L_3673:
        /*000c*/ 	.word	0x00000000
        /*0010*/ 	.short	0x0000
        /*0012*/ 	.short	0x0000
        /*0014*/ 	.byte	0x00, 0xf0, 0xa1, 0x03


	//----- nvinfo : EIATTR_SPARSE_MMA_MASK
	.align		4
.L_3674:
        /*0018*/ 	.byte	0x03, 0x50
        /*001a*/ 	.short	0x0000


	//----- nvinfo : EIATTR_MAXREG_COUNT
	.align		4
        /*001c*/ 	.byte	0x03, 0x1b
        /*001e*/ 	.short	0x00ff


	//----- nvinfo : EIATTR_MERCURY_ISA_VERSION
	.align		4
        /*0020*/ 	.byte	0x03, 0x5f
        /*0022*/ 	.short	0x0101


	//----- nvinfo : EIATTR_COOP_GROUP_MASK_REGIDS
	.align		4
        /*0024*/ 	.byte	0x04, 0x29
        /*0026*/ 	.short	(.L_3676 - .L_3675)


	//   ....[0]....
.L_3675:
        /*0028*/ 	.word	0xffffffff


	//   ....[1]....
        /*002c*/ 	.word	0xffffffff


	//   ....[2]....
        /*0030*/ 	.word	0xffffffff


	//   ....[3]....
        /*0034*/ 	.word	0xffffffff


	//   ....[4]....
        /*0038*/ 	.word	0xffffffff


	//   ....[5]....
        /*003c*/ 	.word	0xffffffff


	//   ....[6]....
        /*0040*/ 	.word	0xffffffff


	//   ....[7]....
        /*0044*/ 	.word	0xffffffff


	//   ....[8]....
        /*0048*/ 	.word	0xffffffff


	//   ....[9]....
        /*004c*/ 	.word	0xffffffff


	//   ....[10]....
        /*0050*/ 	.word	0x0500003e


	//   ....[11]....
        /*0054*/ 	.word	0x0500003e


	//   ....[12]....
        /*0058*/ 	.word	0x0500003e


	//   ....[13]....
        /*005c*/ 	.word	0x0500003e


	//   ....[14]....
        /*0060*/ 	.word	0x0500003e


	//   ....[15]....
        /*0064*/ 	.word	0x0500003e


	//   ....[16]....
        /*0068*/ 	.word	0x0500003e


	//   ....[17]....
        /*006c*/ 	.word	0x0500003e


	//   ....[18]....
        /*0070*/ 	.word	0x0500003e


	//   ....[19]....
        /*0074*/ 	.word	0x0500003e


	//----- nvinfo : EIATTR_COOP_GROUP_INSTR_OFFSETS
	.align		4
.L_3676:
        /*0078*/ 	.byte	0x04, 0x28
        /*007a*/ 	.short	(.L_3678 - .L_3677)


	//   ....[0]....
.L_3677:
        /*007c*/ 	.word	0x00000fe0


	//   ....[1]....
        /*0080*/ 	.word	0x00001010


	//   ....[2]....
        /*0084*/ 	.word	0x00001030


	//   ....[3]....
        /*0088*/ 	.word	0x00001050


	//   ....[4]....
        /*008c*/ 	.word	0x00001070


	//   ....[5]....
        /*0090*/ 	.word	0x000012b0


	//   ....[6]....
        /*0094*/ 	.word	0x000012d0


	//   ....[7]....
        /*0098*/ 	.word	0x000012f0


	//   ....[8]....
        /*009c*/ 	.word	0x00001310


	//   ....[9]....
        /*00a0*/ 	.word	0x00001330


	//   ....[10]....
        /*00a4*/ 	.word	0x00001a20


	//   ....[11]....
        /*00a8*/ 	.word	0x00001ac0


	//   ....[12]....
        /*00ac*/ 	.word	0x00001b20


	//   ....[13]....
        /*00b0*/ 	.word	0x00001b80


	//   ....[14]....
        /*00b4*/ 	.word	0x00001bd0


	//   ....[15]....
        /*00b8*/ 	.word	0x00001e60


	//   ....[16]....
        /*00bc*/ 	.word	0x00001ec0


	//   ....[17]....
        /*00c0*/ 	.word	0x00001f20


	//   ....[18]....
        /*00c4*/ 	.word	0x00001f80


	//   ....[19]....
        /*00c8*/ 	.word	0x00001fe0


	//----- nvinfo : EIATTR_VRC_CTA_INIT_COUNT
	.align		4
.L_3678:
        /*00cc*/ 	.byte	0x02, 0x4a
	.zero		1
	.zero		1


	//----- nvinfo : EIATTR_EXIT_INSTR_OFFSETS
	.align		4
        /*00d0*/ 	.byte	0x04, 0x1c
        /*00d2*/ 	.short	(.L_3680 - .L_3679)


	//   ....[0]....
.L_3679:
        /*00d4*/ 	.word	0x00000530


	//   ....[1]....
        /*00d8*/ 	.word	0x000019b0


	//----- nvinfo : EIATTR_MAX_THREADS
	.align		4
.L_3680:
        /*00dc*/ 	.byte	0x04, 0x05
        /*00de*/ 	.short	(.L_3682 - .L_3681)
.L_3681:
        /*00e0*/ 	.word	0x00000080
        /*00e4*/ 	.word	0x00000001
        /*00e8*/ 	.word	0x00000001


	//----- nvinfo : EIATTR_CRS_STACK_SIZE
	.align		4
.L_3682:
        /*00ec*/ 	.byte	0x04, 0x1e
        /*00ee*/ 	.short	(.L_3684 - .L_3683)
.L_3683:
        /*00f0*/ 	.word	0x00000000


	//----- nvinfo : EIATTR_CBANK_PARAM_SIZE
	.align		4
.L_3684:
        /*00f4*/ 	.byte	0x03, 0x19
        /*00f6*/ 	.short	0x00e8


	//----- nvinfo : EIATTR_PARAM_CBANK
	.align		4
        /*00f8*/ 	.byte	0x04, 0x0a
        /*00fa*/ 	.short	(.L_3686 - .L_3685)
	.align		4
.L_3685:
        /*00fc*/ 	.word	index@(.nv.constant0._ZN10layer_norm13ln_fwd_kernelINS_13Kernel_traitsIfffffjLj512ELj1ELj4ELj1ELj16ENS_18Kernel_traits_baseILj512EfffffjLj128EEEEELb0ELb0ELb1ELb0EEEvNS_9FwdParamsE)
        /*0100*/ 	.short	0x0380
        /*0102*/ 	.short	0x00e8


	//----- nvinfo : EIATTR_SW_WAR
	.align		4
.L_3686:
        /*0104*/ 	.byte	0x04, 0x36
        /*0106*/ 	.short	(.L_3688 - .L_3687)
.L_3687:
        /*0108*/ 	.word	0x00000008
.L_3688:


//--------------------- .nv.info._ZN10layer_norm13ln_fwd_kernelINS_13Kernel_traitsIfffffjLj512ELj1ELj4ELj1ELj16ENS_18Kernel_traits_baseILj512EfffffjLj128EEEEELb0ELb0ELb1ELb1EEEvNS_9FwdParamsE --------------------------
	.section	.nv.info._ZN10layer_norm13ln_fwd_kernelINS_13Kernel_traitsIfffffjLj512ELj1ELj4ELj1ELj16ENS_18Kernel_traits_baseILj512EfffffjLj128EEEEELb0ELb0ELb1ELb1EEEvNS_9FwdParamsE,"",@"SHT_CUDA_INFO"
	.sectionflags	@""
	.align	4


	//----- nvinfo : EIATTR_CUDA_API_VERSION
	.align		4
        /*0000*/ 	.byte	0x04, 0x37
        /*0002*/ 	.short	(.L_3690 - .L_3689)
.L_3689:
        /*0004*/ 	.word	0x00000082


	//----- nvinfo : EIATTR_KPARAM_INFO
	.align		4
.L_3690:
        /*0008*/ 	.byte	0x04, 0x17
        /*000a*/ 	.short	(.L_3692 - .L_3691)
.L_3691:
        /*000c*/ 	.word	0x00000000
        /*0010*/ 	.short	0x0000
        /*0012*/ 	.short	0x0000
        /*0014*/ 	.byte	0x00, 0xf0, 0xa1, 0x03


	//----- nvinfo : EIATTR_SPARSE_MMA_MASK
	.align		4
.L_3692:
        /*0018*/ 	.byte	0x03, 0x50
        /*001a*/ 	.short	0x0000


	//----- nvinfo : EIATTR_MAXREG_COUNT
	.align		4
        /*001c*/ 	.byte	0x03, 0x1b
        /*001e*/ 	.short	0x00ff


	//----- nvinfo : EIATTR_ANNOTATIONS
	.align		4
        /*0020*/ 	.byte	0x04, 0x55
        /*0022*/ 	.short	(.L_3694 - .L_3693)


	//   ....[0]....
.L_3693:
        /*0024*/ 	.word	0x00000001
        /*0028*/ 	.byte	0xa0, 0x04, 0x00, 0x00, 0x01, 0x00, 0x00, 0x00, 0xb0, 0x0b, 0x00, 0x00


	//----- nvinfo : EIATTR_MERCURY_ISA_VERSION
	.align		4
.L_3694:
        /*0034*/ 	.byte	0x03, 0x5f
        /*0036*/ 	.short	0x0101


	//----- nvinfo : EIATTR_COOP_GROUP_MASK_REGIDS
	.align		4
        /*0038*/ 	.byte	0x04, 0x29
        /*003a*/ 	.short	(.L_3696 - .L_3695)


	//   ....[0]....
.L_3695:
        /*003c*/ 	.word	0xffffffff


	//   ....[1]....
        /*0040*/ 	.word	0xffffffff


	//   ....[2]....
        /*0044*/ 	.word	0xffffffff


	//   ....[3]....
        /*0048*/ 	.word	0xffffffff


	//   ....[4]....
        /*004c*/ 	.word	0xffffffff


	//   ....[5]....
        /*0050*/ 	.word	0xffffffff


	//   ....[6]....
        /*0054*/ 	.word	0xffffffff


	//   ....[7]....
        /*0058*/ 	.word	0xffffffff


	//   ....[8]....
        /*005c*/ 	.word	0xffffffff


	//   ....[9]....
        /*0060*/ 	.word	0xffffffff


	//   ....[10]....
        /*0064*/ 	.word	0x0500002d


	//   ....[11]....
        /*0068*/ 	.word	0x0500002d


	//   ....[12]....
        /*006c*/ 	.word	0x0500002d


	//   ....[13]....
        /*0070*/ 	.word	0x0500002d


	//   ....[14]....
        /*0074*/ 	.word	0x0500002d


	//   ....[15]....
        /*0078*/ 	.word	0x0500002d


	//   ....[16]....
        /*007c*/ 	.word	0x0500002d


	//   ....[17]....
        /*0080*/ 	.word	0x0500002d


	//   ....[18]....
        /*0084*/ 	.word	0x0500002d


	//   ....[19]....
        /*0088*/ 	.word	0x0500002d


	//----- nvinfo : EIATTR_COOP_GROUP_INSTR_OFFSETS
	.align		4
.L_3696:
        /*008c*/ 	.byte	0x04, 0x28
        /*008e*/ 	.short	(.L_3698 - .L_3697)


	//   ....[0]....
.L_3697:
        /*0090*/ 	.word	0x00000ee0


	//   ....[1]....
        /*0094*/ 	.word	0x00000f00


	//   ....[2]....
        /*0098*/ 	.word	0x00000f20


	//   ....[3]....
        /*009c*/ 	.word	0x00000f40


	//   ....[4]....
        /*00a0*/ 	.word	0x00000f70


	//   ....[5]....
        /*00a4*/ 	.word	0x000011a0


	//   ....[6]....
        /*00a8*/ 	.word	0x000011c0


	//   ....[7]....
        /*00ac*/ 	.word	0x000011e0


	//   ....[8]....
        /*00b0*/ 	.word	0x00001200


	//   ....[9]....
        /*00b4*/ 	.word	0x00001220


	//   ....[10]....
        /*00b8*/ 	.word	0x00001830


	//   ....[11]....
        /*00bc*/ 	.word	0x000018b0


	//   ....[12]....
        /*00c0*/ 	.word	0x00001930


	//   ....[13]....
        /*00c4*/ 	.word	0x000019b0


	//   ....[14]....
        /*00c8*/ 	.word	0x00001a40


	//   ....[15]....
        /*00cc*/ 	.word	0x00001cd0


	//   ....[16]....
        /*00d0*/ 	.word	0x00001d40


	//   ....[17]....
        /*00d4*/ 	.word	0x00001db0


	//   ....[18]....
        /*00d8*/ 	.word	0x00001e20


	//   ....[19]....
        /*00dc*/ 	.word	0x00001e90


	//----- nvinfo : EIATTR_VRC_CTA_INIT_COUNT
	.align		4
.L_3698:
        /*00e0*/ 	.byte	0x02, 0x4a
	.zero		1
	.zero		1


	//----- nvinfo : EIATTR_EXIT_INSTR_OFFSETS
	.align		4
        /*00e4*/ 	.byte	0x04, 0x1c
        /*00e6*/ 	.short	(.L_3700 - .L_3699)


	//   ....[0]....
.L_3699:
        /*00e8*/ 	.word	0x00000350


	//   ....[1]....
        /*00ec*/ 	.word	0x000017d0


	//----- nvinfo : EIATTR_MAX_THREADS
	.align		4
.L_3700:
        /*00f0*/ 	.byte	0x04, 0x05
        /*00f2*/ 	.short	(.L_3702 - .L_3701)
.L_3701:
        /*00f4*/ 	.word	0x00000080
        /*00f8*/ 	.word	0x00000001
        /*00fc*/ 	.word	0x00000001


	//----- nvinfo : EIATTR_CRS_STACK_SIZE
	.align		4
.L_3702:
        /*0100*/ 	.byte	0x04, 0x1e
        /*0102*/ 	.short	(.L_3704 - .L_3703)
.L_3703:
        /*0104*/ 	.word	0x00000000


	//----- nvinfo : EIATTR_CBANK_PARAM_SIZE
	.align		4
.L_3704:
        /*0108*/ 	.byte	0x03, 0x19
        /*010a*/ 	.short	0x00e8


	//----- nvinfo : EIATTR_PARAM_CBANK
	.align		4
        /*010c*/ 	.byte	0x04, 0x0a
        /*010e*/ 	.short	(.L_3706 - .L_3705)
	.align		4
.L_3705:
        /*0110*/ 	.word	index@(.nv.constant0._ZN10layer_norm13ln_fwd_kernelINS_13Kernel_traitsIfffffjLj512ELj1ELj4ELj1ELj16ENS_18Kernel_traits_baseILj512EfffffjLj128EEEEELb0ELb0ELb1ELb1EEEvNS_9FwdParamsE)
        /*0114*/ 	.short	0x0380
        /*0116*/ 	.short	0x00e8


	//----- nvinfo : EIATTR_SW_WAR
	.align		4
.L_3706:
        /*0118*/ 	.byte	0x04, 0x36
        /*011a*/ 	.short	(.L_3708 - .L_3707)
.L_3707:
        /*011c*/ 	.word	0x00000008
.L_3708:


//--------------------- .nv.info._ZN10layer_norm13ln_fwd_kernelINS_13Kernel_traitsIfffffjLj512ELj1ELj4ELj1ELj16ENS_18Kernel_traits_baseILj512EfffffjLj128EEEEELb0ELb1ELb0ELb0EEEvNS_9FwdParamsE --------------------------
	.section	.nv.info._ZN10layer_norm13ln_fwd_kernelINS_13Kernel_traitsIfffffjLj512ELj1ELj4ELj1ELj16ENS_18Kernel_traits_baseILj512EfffffjLj128EEEEELb0ELb1ELb0ELb0EEEvNS_9FwdParamsE,"",@"SHT_CUDA_INFO"
	.sectionflags	@""
	.align	4


	//----- nvinfo : EIATTR_CUDA_API_VERSION
	.align		4
        /*0000*/ 	.byte	0x04, 0x37
        /*0002*/ 	.short	(.L_3710 - .L_3709)
.L_3709:
        /*0004*/ 	.word	0x00000082


	//----- nvinfo : EIATTR_KPARAM_INFO
	.align		4
.L_3710:
        /*0008*/ 	.byte	0x04, 0x17
        /*000a*/ 	.short	(.L_3712 - .L_3711)
.L_3711:
        /*000c*/ 	.word	0x00000000
        /*0010*/ 	.short	0x0000
        /*0012*/ 	.short	0x0000
        /*0014*/ 	.byte	0x00, 0xf0, 0xa1, 0x03


	//----- nvinfo : EIATTR_SPARSE_MMA_MASK
	.align		4
.L_3712:
        /*0018*/ 	.byte	0x03, 0x50
        /*001a*/ 	.short	0x0000


	//----- nvinfo : EIATTR_MAXREG_COUNT
	.align		4
        /*001c*/ 	.byte	0x03, 0x1b
        /*001e*/ 	.short	0x00ff


	//----- nvinfo : EIATTR_MERCURY_ISA_VERSION
	.align		4
        /*0020*/ 	.byte	0x03, 0x5f
        /*0022*/ 	.short	0x0101


	//----- nvinfo : EIATTR_COOP_GROUP_MASK_REGIDS
	.align		4
        /*0024*/ 	.byte	0x04, 0x29
        /*0026*/ 	.short	(.L_3714 - .L_3713)


	//   ....[0]....
.L_3713:
        /*0028*/ 	.word	0xffffffff


	//   ....[1]....
        /*002c*/ 	.word	0xffffffff


	//   ....[2]....
        /*0030*/ 	.word	0xffffffff


	//   ....[3]....
        /*0034*/ 	.word	0xffffffff


	//   ....[4]....
        /*0038*/ 	.word	0xffffffff


	//   ....[5]....
        /*003c*/ 	.word	0xffffffff


	//   ....[6]....
        /*0040*/ 	.word	0xffffffff


	//   ....[7]....
        /*0044*/ 	.word	0xffffffff


	//   ....[8]....
        /*0048*/ 	.word	0xffffffff


	//   ....[9]....
        /*004c*/ 	.word	0xffffffff


	//   ....[10]....
        /*0050*/ 	.word	0x05000052


	//   ....[11]....
        /*0054*/ 	.word	0x05000052


	//   ....[12]....
        /*0058*/ 	.word	0x05000052


	//   ....[13]....
        /*005c*/ 	.word	0x05000052


	//   ....[14]....
        /*0060*/ 	.word	0x05000052


	//   ....[15]....
        /*0064*/ 	.word	0x05000052


	//   ....[16]....
        /*0068*/ 	.word	0x05000052


	//   ....[17]....
        /*006c*/ 	.word	0x05000052


	//   ....[18]....
        /*0070*/ 	.word	0x05000052


	//   ....[19]....
        /*0074*/ 	.word	0x05000052


	//----- nvinfo : EIATTR_COOP_GROUP_INSTR_OFFSETS
	.align		4
.L_3714:
        /*0078*/ 	.byte	0x04, 0x28
        /*007a*/ 	.short	(.L_3716 - .L_3715)


	//   ....[0]....
.L_3715:
        /*007c*/ 	.word	0x00001090


	//   ....[1]....
        /*0080*/ 	.word	0x000010b0


	//   ....[2]....
        /*0084*/ 	.word	0x000010d0


	//   ....[3]....
        /*0088*/ 	.word	0x000010f0


	//   ....[4]....
        /*008c*/ 	.word	0x00001120


	//   ....[5]....
        /*0090*/ 	.word	0x00001360


	//   ....[6]....
        /*0094*/ 	.word	0x00001380


	//   ....[7]....
        /*0098*/ 	.word	0x000013a0


	//   ....[8]....
        /*009c*/ 	.word	0x000013c0


	//   ....[9]....
        /*00a0*/ 	.word	0x000013e0


	//   ....[10]....
        /*00a4*/ 	.word	0x00001a50


	//   ....[11]....
        /*00a8*/ 	.word	0x00001af0


	//   ....[12]....
        /*00ac*/ 	.word	0x00001b60


	//   ....[13]....
        /*00b0*/ 	.word	0x00001bd0


	//   ....[14]....
        /*00b4*/ 	.word	0x00001c50


	//   ....[15]....
        /*00b8*/ 	.word	0x00001ee0


	//   ....[16]....
        /*00bc*/ 	.word	0x00001f50


	//   ....[17]....
        /*00c0*/ 	.word	0x00001fc0


	//   ....[18]....
        /*00c4*/ 	.word	0x00002030


	//   ....[19]....
        /*00c8*/ 	.word	0x000020a0


	//----- nvinfo : EIATTR_VRC_CTA_INIT_COUNT
	.align		4
.L_3716:
        /*00cc*/ 	.byte	0x02, 0x4a
	.zero		1
	.zero		1


	//----- nvinfo : EIATTR_EXIT_INSTR_OFFSETS
	.align		4
        /*00d0*/ 	.byte	0x04, 0x1c
        /*00d2*/ 	.short	(.L_3718 - .L_3717)


	//   ....[0]....
.L_3717:
        /*00d4*/ 	.word	0x000006b0


	//   ....[1]....
        /*00d8*/ 	.word	0x000019e0


	//----- nvinfo : EIATTR_MAX_THREADS
	.align		4
.L_3718:
        /*00dc*/ 	.byte	0x04, 0x05
        /*00de*/ 	.short	(.L_3720 - .L_3719)
.L_3719:
        /*00e0*/ 	.word	0x00000080
        /*00e4*/ 	.word	0x00000001
        /*00e8*/ 	.word	0x00000001


	//----- nvinfo : EIATTR_CRS_STACK_SIZE
	.align		4
.L_3720:
        /*00ec*/ 	.byte	0x04, 0x1e
        /*00ee*/ 	.short	(.L_3722 - .L_3721)
.L_3721:
        /*00f0*/ 	.word	0x00000000


	//----- nvinfo : EIATTR_CBANK_PARAM_SIZE
	.align		4
.L_3722:
        /*00f4*/ 	.byte	0x03, 0x19
        /*00f6*/ 	.short	0x00e8


	//----- nvinfo : EIATTR_PARAM_CBANK
	.align		4
        /*00f8*/ 	.byte	0x04, 0x0a
        /*00fa*/ 	.short	(.L_3724 - .L_3723)
	.align		4
.L_3723:
        /*00fc*/ 	.word	index@(.nv.constant0._ZN10layer_norm13ln_fwd_kernelINS_13Kernel_traitsIfffffjLj512ELj1ELj4ELj1ELj16ENS_18Kernel_traits_baseILj512EfffffjLj128EEEEELb0ELb1ELb0ELb0EEEvNS_9FwdParamsE)
        /*0100*/ 	.short	0x0380
        /*0102*/ 	.short	0x00e8


	//----- nvinfo : EIATTR_SW_WAR
	.align		4
.L_3724:
        /*0104*/ 	.byte	0x04, 0x36
        /*0106*/ 	.short	(.L_3726 - .L_3725)
.L_3725:
        /*0108*/ 	.word	0x00000008
.L_3726:


//--------------------- .nv.info._ZN10layer_norm13ln_fwd_kernelINS_13Kernel_traitsIfffffjLj512ELj1ELj4ELj1ELj16ENS_18Kernel_traits_baseILj512EfffffjLj128EEEEELb0ELb1ELb0ELb1EEEvNS_9FwdParamsE --------------------------
	.section	.nv.info._ZN10layer_norm13ln_fwd_kernelINS_13Kernel_traitsIfffffjLj512ELj1ELj4ELj1ELj16ENS_18Kernel_traits_baseILj512EfffffjLj128EEEEELb0ELb1ELb0ELb1EEEvNS_9FwdParamsE,"",@"SHT_CUDA_INFO"
	.sectionflags	@""
	.align	4


	//----- nvinfo : EIATTR_CUDA_API_VERSION
	.align		4
        /*0000*/ 	.byte	0x04, 0x37
        /*0002*/ 	.short	(.L_3728 - .L_3727)
.L_3727:
        /*0004*/ 	.word	0x00000082


	//----- nvinfo : EIATTR_KPARAM_INFO
	.align		4
.L_3728:
        /*0008*/ 	.byte	0x04, 0x17
        /*000a*/ 	.short	(.L_3730 - .L_3729)
.L_3729:
        /*000c*/ 	.word	0x00000000
        /*0010*/ 	.short	0x0000
        /*0012*/ 	.short	0x0000
        /*0014*/ 	.byte	0x00, 0xf0, 0xa1, 0x03


	//----- nvinfo : EIATTR_SPARSE_MMA_MASK
	.align		4
.L_3730:
        /*0018*/ 	.byte	0x03, 0x50
        /*001a*/ 	.short	0x0000


	//----- nvinfo : EIATTR_MAXREG_COUNT
	.align		4
        /*001c*/ 	.byte	0x03, 0x1b
        /*001e*/ 	.short	0x00ff


	//----- nvinfo : EIATTR_MERCURY_ISA_VERSION
	.align		4
        /*0020*/ 	.byte	0x03, 0x5f
        /*0022*/ 	.short	0x0101


	//----- nvinfo : EIATTR_COOP_GROUP_MASK_REGIDS
	.align		4
        /*0024*/ 	.byte	0x04, 0x29
        /*0026*/ 	.short	(.L_3732 - .L_3731)


	//   ....[0]....
.L_3731:
        /*0028*/ 	.word	0xffffffff


	//   ....[1]....
        /*002c*/ 	.word	0xffffffff


	//   ....[2]....
        /*0030*/ 	.word	0xffffffff


	//   ....[3]....
        /*0034*/ 	.word	0xffffffff


	//   ....[4]....
        /*0038*/ 	.word	0xffffffff


	//   ....[5]....
        /*003c*/ 	.word	0xffffffff


	//   ....[6]....
        /*0040*/ 	.word	0xffffffff


	//   ....[7]....
        /*0044*/ 	.word	0xffffffff


	//   ....[8]....
        /*0048*/ 	.word	0xffffffff


	//   ....[9]....
        /*004c*/ 	.word	0xffffffff


	//   ....[10]....
        /*0050*/ 	.word	0xffffffff


	//   ....[11]....
        /*0054*/ 	.word	0xffffffff


	//   ....[12]....
        /*0058*/ 	.word	0xffffffff


	//   ....[13]....
        /*005c*/ 	.word	0xffffffff


	//   ....[14]....
        /*0060*/ 	.word	0xffffffff


	//   ....[15]....
        /*0064*/ 	.word	0xffffffff


	//   ....[16]....
        /*0068*/ 	.word	0xffffffff


	//   ....[17]....
        /*006c*/ 	.word	0xffffffff


	//   ....[18]....
        /*0070*/ 	.word	0xffffffff


	//   ....[19]....
        /*0074*/ 	.word	0xffffffff


	//   ....[20]....
        /*0078*/ 	.word	0x05000037


	//   ....[21]....
        /*007c*/ 	.word	0x05000037


	//   ....[22]....
        /*0080*/ 	.word	0x05000037


	//   ....[23]....
        /*0084*/ 	.word	0x05000037


	//   ....[24]....
        /*0088*/ 	.word	0x05000037


	//   ....[25]....
        /*008c*/ 	.word	0x05000037


	//   ....[26]....
        /*0090*/ 	.word	0x05000037


	//   ....[27]....
        /*0094*/ 	.word	0x05000037


	//   ....[28]....
        /*0098*/ 	.word	0x05000037


	//   ....[29]....
        /*009c*/ 	.word	0x05000037


	//   ....[30]....
        /*00a0*/ 	.word	0x05000037


	//   ....[31]....
        /*00a4*/ 	.word	0x05000037


	//   ....[32]....
        /*00a8*/ 	.word	0x05000037


	//   ....[33]....
        /*00ac*/ 	.word	0x05000037


	//   ....[34]....
        /*00b0*/ 	.word	0x05000037


	//   ....[35]....
        /*00b4*/ 	.word	0x05000037


	//   ....[36]....
        /*00b8*/ 	.word	0x05000037


	//   ....[37]....
        /*00bc*/ 	.word	0x05000037


	//   ....[38]....
        /*00c0*/ 	.word	0x05000037


	//   ....[39]....
        /*00c4*/ 	.word	0x05000037


	//----- nvinfo : EIATTR_COOP_GROUP_INSTR_OFFSETS
	.align		4
.L_3732:
        /*00c8*/ 	.byte	0x04, 0x28
        /*00ca*/ 	.short	(.L_3734 - .L_3733)


	//   ....[0]....
.L_3733:
        /*00cc*/ 	.word	0x00000db0


	//   ....[1]....
        /*00d0*/ 	.word	0x00000de0


	//   ....[2]....
        /*00d4*/ 	.word	0x00000e00


	//   ....[3]....
        /*00d8*/ 	.word	0x00000e20


	//   ....[4]....
        /*00dc*/ 	.word	0x00000e40


	//   ....[5]....
        /*00e0*/ 	.word	0x00001070


	//   ....[6]....
        /*00e4*/ 	.word	0x00001090


	//   ....[7]....
        /*00e8*/ 	.word	0x000010b0


	//   ....[8]....
        /*00ec*/ 	.word	0x000010d0


	//   ....[9]....
        /*00f0*/ 	.word	0x000010f0


	//   ....[10]....
        /*00f4*/ 	.word	0x00001be0


	//   ....[11]....
        /*00f8*/ 	.word	0x00001c10


	//   ....[12]....
        /*00fc*/ 	.word	0x00001c30


	//   ....[13]....
        /*0100*/ 	.word	0x00001c50


	//   ....[14]....
        /*0104*/ 	.word	0x00001c70


	//   ....[15]....
        /*0108*/ 	.word	0x00001ea0


	//   ....[16]....
        /*010c*/ 	.word	0x00001ec0


	//   ....[17]....
        /*0110*/ 	.word	0x00001ee0


	//   ....[18]....
        /*0114*/ 	.word	0x00001f00


	//   ....[19]....
        /*0118*/ 	.word	0x00001f20


	//   ....[20]....
        /*011c*/ 	.word	0x00002450


	//   ....[21]....
        /*0120*/ 	.word	0x000024e0


	//   ....[22]....
        /*0124*/ 	.word	0x00002540


	//   ....[23]....
        /*0128*/ 	.word	0x000025a0


	//   ....[24]....
        /*012c*/ 	.word	0x00002600


	//   ....[25]....
        /*0130*/ 	.word	0x00002870


	//   ....[26]....
        /*0134*/ 	.word	0x000028d0


	//   ....[27]....
        /*0138*/ 	.word	0x00002930


	//   ....[28]....
        /*013c*/ 	.word	0x00002990


	//   ....[29]....
        /*0140*/ 	.word	0x000029f0


	//   ....[30]....
        /*0144*/ 	.word	0x00002a70


	//   ....[31]....
        /*0148*/ 	.word	0x00002b00


	//   ....[32]....
        /*014c*/ 	.word	0x00002b60


	//   ....[33]....
        /*0150*/ 	.word	0x00002bc0


	//   ....[34]....
        /*0154*/ 	.word	0x00002c20


	//   ....[35]....
        /*0158*/ 	.word	0x00002e90


	//   ....[36]....
        /*015c*/ 	.word	0x00002ef0


	//   ....[37]....
        /*0160*/ 	.word	0x00002f50


	//   ....[38]....
        /*0164*/ 	.word	0x00002fb0


	//   ....[39]....
        /*0168*/ 	.word	0x00003010


	//----- nvinfo : EIATTR_VRC_CTA_INIT_COUNT
	.align		4
.L_3734:
        /*016c*/ 	.byte	0x02, 0x4a
	.zero		1
	.zero		1


	//----- nvinfo : EIATTR_EXIT_INSTR_OFFSETS
	.align		4
        /*0170*/ 	.byte	0x04, 0x1c
        /*0172*/ 	.short	(.L_3736 - .L_3735)


	//   ....[0]....
.L_3735:
        /*0174*/ 	.word	0x00000490


	//   ....[1]....
        /*0178*/ 	.word	0x000015b0


	//   ....[2]....
        /*017c*/ 	.word	0x000023f0


	//----- nvinfo : EIATTR_MAX_THREADS
	.align		4
.L_3736:
        /*0180*/ 	.byte	0x04, 0x05
        /*0182*/ 	.short	(.L_3738 - .L_3737)
.L_3737:
        /*0184*/ 	.word	0x00000080
        /*0188*/ 	.word	0x00000001
        /*018c*/ 	.word	0x00000001


	//----- nvinfo : EIATTR_CRS_STACK_SIZE
	.align		4
.L_3738:
        /*0190*/ 	.byte	0x04, 0x1e
        /*0192*/ 	.short	(.L_3740 - .L_3739)
.L_3739:
        /*0194*/ 	.word	0x00000000


	//----- nvinfo : EIATTR_CBANK_PARAM_SIZE
	.align		4
.L_3740:
        /*0198*/ 	.byte	0x03, 0x19
        /*019a*/ 	.short	0x00e8


	//----- nvinfo : EIATTR_PARAM_CBANK
	.align		4
        /*019c*/ 	.byte	0x04, 0x0a
        /*019e*/ 	.short	(.L_3742 - .L_3741)
	.align		4
.L_3741:
        /*01a0*/ 	.word	index@(.nv.constant0._ZN10layer_norm13ln_fwd_kernelINS_13Kernel_traitsIfffffjLj512ELj1ELj4ELj1ELj16ENS_18Kernel_traits_baseILj512EfffffjLj128EEEEELb0ELb1ELb0ELb1EEEvNS_9FwdParamsE)
        /*01a4*/ 	.short	0x0380
        /*01a6*/ 	.short	0x00e8


	//----- nvinfo : EIATTR_SW_WAR
	.align		4
.L_3742:
        /*01a8*/ 	.byte	0x04, 0x36
        /*01aa*/ 	.short	(.L_3744 - .L_3743)
.L_3743:
        /*01ac*/ 	.word	0x00000008
.L_3744:


//--------------------- .nv.info._ZN10layer_norm13ln_fwd_kernelINS_13Kernel_traitsIfffffjLj512ELj1ELj4ELj1ELj16ENS_18Kernel_traits_baseILj512EfffffjLj128EEEEELb0ELb1ELb1ELb0EEEvNS_9FwdParamsE --------------------------
	.section	.nv.info._ZN10layer_norm13ln_fwd_kernelINS_13Kernel_traitsIfffffjLj512ELj1ELj4ELj1ELj16ENS_18Kernel_traits_baseILj512EfffffjLj128EEEEELb0ELb1ELb1ELb0EEEvNS_9FwdParamsE,"",@"SHT_CUDA_INFO"
	.sectionflags	@""
	.align	4


	//----- nvinfo : EIATTR_CUDA_API_VERSION
	.align		4
        /*0000*/ 	.byte	0x04, 0x37
        /*0002*/ 	.short	(.L_3746 - .L_3745)
.L_3745:
        /*0004*/ 	.word	0x00000082


	//----- nvinfo : EIATTR_KPARAM_INFO
	.align		4
.L_3746:
        /*0008*/ 	.byte	0x04, 0x17
        /*000a*/ 	.short	(.L_3748 - .L_3747)
.L_3747:
        /*000c*/ 	.word	0x00000000
        /*0010*/ 	.short	0x0000
        /*0012*/ 	.short	0x0000
        /*0014*/ 	.byte	0x00, 0xf0, 0xa1, 0x03


	//----- nvinfo : EIATTR_SPARSE_MMA_MASK
	.align		4
.L_3748:
        /*0018*/ 	.byte	0x03, 0x50
        /*001a*/ 	.short	0x0000


	//----- nvinfo : EIATTR_MAXREG_COUNT
	.align		4
        /*001c*/ 	.byte	0x03, 0x1b
        /*001e*/ 	.short	0x00ff


	//----- nvinfo : EIATTR_MERCURY_ISA_VERSION
	.align		4
        /*0020*/ 	.byte	0x03, 0x5f
        /*0022*/ 	.short	0x0101


	//----- nvinfo : EIATTR_COOP_GROUP_MASK_REGIDS
	.align		4
        /*0024*/ 	.byte	0x04, 0x29
        /*0026*/ 	.short	(.L_3750 - .L_3749)


	//   ....[0]....
.L_3749:
        /*0028*/ 	.word	0xffffffff


	//   ....[1]....
        /*002c*/ 	.word	0xffffffff


	//   ....[2]....
        /*0030*/ 	.word	0xffffffff


	//   ....[3]....
        /*0034*/ 	.word	0xffffffff


	//   ....[4]....
        /*0038*/ 	.word	0xffffffff


	//   ....[5]....
        /*003c*/ 	.word	0xffffffff


	//   ....[6]....
        /*0040*/ 	.word	0xffffffff


	//   ....[7]....
        /*0044*/ 	.word	0xffffffff


	//   ....[8]....
        /*0048*/ 	.word	0xffffffff


	//   ....[9]....
        /*004c*/ 	.word	0xffffffff


	//   ....[10]....
        /*0050*/ 	.word	0x05000056


	//   ....[11]....
        /*0054*/ 	.word	0x05000056


	//   ....[12]....
        /*0058*/ 	.word	0x05000056


	//   ....[13]....
        /*005c*/ 	.word	0x05000056


	//   ....[14]....
        /*0060*/ 	.word	0x05000056


	//   ....[15]....
        /*0064*/ 	.word	0x05000056


	//   ....[16]....
        /*0068*/ 	.word	0x05000056


	//   ....[17]....
        /*006c*/ 	.word	0x05000056


	//   ....[18]....
        /*0070*/ 	.word	0x05000056


	//   ....[19]....
        /*0074*/ 	.word	0x05000056


	//----- nvinfo : EIATTR_COOP_GROUP_INSTR_OFFSETS
	.align		4
.L_3750:
        /*0078*/ 	.byte	0x04, 0x28
        /*007a*/ 	.short	(.L_3752 - .L_3751)


	//   ....[0]....
.L_3751:
        /*007c*/ 	.word	0x00001740


	//   ....[1]....
        /*0080*/ 	.word	0x00001760


	//   ....[2]....
        /*0084*/ 	.word	0x00001780


	//   ....[3]....
        /*0088*/ 	.word	0x000017a0


	//   ....[4]....
        /*008c*/ 	.word	0x000017d0


	//   ....[5]....
        /*0090*/ 	.word	0x00001a10


	//   ....[6]....
        /*0094*/ 	.word	0x00001a30


	//   ....[7]....
        /*0098*/ 	.word	0x00001a50


	//   ....[8]....
        /*009c*/ 	.word	0x00001a70


	//   ....[9]....
        /*00a0*/ 	.word	0x00001a90


	//   ....[10]....
        /*00a4*/ 	.word	0x00002170


	//   ....[11]....
        /*00a8*/ 	.word	0x00002210


	//   ....[12]....
        /*00ac*/ 	.word	0x00002280


	//   ....[13]....
        /*00b0*/ 	.word	0x000022f0


	//   ....[14]....
        /*00b4*/ 	.word	0x00002370


	//   ....[15]....
        /*00b8*/ 	.word	0x00002600


	//   ....[16]....
        /*00bc*/ 	.word	0x00002670


	//   ....[17]....
        /*00c0*/ 	.word	0x000026e0


	//   ....[18]....
        /*00c4*/ 	.word	0x00002750


	//   ....[19]....
        /*00c8*/ 	.word	0x000027c0


	//----- nvinfo : EIATTR_VRC_CTA_INIT_COUNT
	.align		4
.L_3752:
        /*00cc*/ 	.byte	0x02, 0x4a
	.zero		1
	.zero		1


	//----- nvinfo : EIATTR_EXIT_INSTR_OFFSETS
	.align		4
        /*00d0*/ 	.byte	0x04, 0x1c
        /*00d2*/ 	.short	(.L_3754 - .L_3753)


	//   ....[0]....
.L_3753:
        /*00d4*/ 	.word	0x000006f0


	//   ....[1]....
        /*00d8*/ 	.word	0x00002100


	//----- nvinfo : EIATTR_MAX_THREADS
	.align		4
.L_3754:
        /*00dc*/ 	.byte	0x04, 0x05
        /*00de*/ 	.short	(.L_3756 - .L_3755)
.L_3755:
        /*00e0*/ 	.word	0x00000080
        /*00e4*/ 	.word	0x00000001
        /*00e8*/ 	.word	0x00000001


	//----- nvinfo : EIATTR_CRS_STACK_SIZE
	.align		4
.L_3756:
        /*00ec*/ 	.byte	0x04, 0x1e
        /*00ee*/ 	.short	(.L_3758 - .L_3757)
.L_3757:
        /*00f0*/ 	.word	0x00000000


	//----- nvinfo : EIATTR_CBANK_PARAM_SIZE
	.align		4
.L_3758:
        /*00f4*/ 	.byte	0x03, 0x19
        /*00f6*/ 	.short	0x00e8


	//----- nvinfo : EIATTR_PARAM_CBANK
	.align		4
        /*00f8*/ 	.byte	0x04, 0x0a
        /*00fa*/ 	.short	(.L_3760 - .L_3759)
	.align		4
.L_3759:
        /*00fc*/ 	.word	index@(.nv.constant0._ZN10layer_norm13ln_fwd_kernelINS_13Kernel_traitsIfffffjLj512ELj1ELj4ELj1ELj16ENS_18Kernel_traits_baseILj512EfffffjLj128EEEEELb0ELb1ELb1ELb0EEEvNS_9FwdParamsE)
        /*0100*/ 	.short	0x0380
        /*0102*/ 	.short	0x00e8


	//----- nvinfo : EIATTR_SW_WAR
	.align		4
.L_3760:
        /*0104*/ 	.byte	0x04, 0x36
        /*0106*/ 	.short	(.L_3762 - .L_3761)
.L_3761:
        /*0108*/ 	.word	0x00000008
.L_3762:


//--------------------- .nv.info._ZN10layer_norm13ln_fwd_kernelINS_13Kernel_traitsIfffffjLj512ELj1ELj4ELj1ELj16ENS_18Kernel_traits_baseILj512EfffffjLj128EEEEELb0ELb1ELb1ELb1EEEvNS_9FwdParamsE --------------------------
	.section	.nv.info._ZN10layer_norm13ln_fwd_kernelINS_13Kernel_traitsIfffffjLj512ELj1ELj4ELj1ELj16ENS_18Kernel_traits_baseILj512EfffffjLj128EEEEELb0ELb1ELb1ELb1EEEvNS_9FwdParamsE,"",@"SHT_CUDA_INFO"
	.sectionflags	@""
	.align	4


	//----- nvinfo : EIATTR_CUDA_API_VERSION
	.align		4
        /*0000*/ 	.byte	0x04, 0x37
        /*0002*/ 	.short	(.L_3764 - .L_3763)
.L_3763:
        /*0004*/ 	.word	0x00000082


	//----- nvinfo : EIATTR_KPARAM_INFO
	.align		4
.L_3764:
        /*0008*/ 	.byte	0x04, 0x17
        /*000a*/ 	.short	(.L_3766 - .L_3765)
.L_3765:
        /*000c*/ 	.word	0x00000000
        /*0010*/ 	.short	0x0000
        /*0012*/ 	.short	0x0000
        /*0014*/ 	.byte	0x00, 0xf0, 0xa1, 0x03


	//----- nvinfo : EIATTR_SPARSE_MMA_MASK
	.align		4
.L_3766:
        /*0018*/ 	.byte	0x03, 0x50
        /*001a*/ 	.short	0x0000


	//----- nvinfo : EIATTR_MAXREG_COUNT
	.align		4
        /*001c*/ 	.byte	0x03, 0x1b
        /*001e*/ 	.short	0x00ff


	//----- nvinfo : EIATTR_MERCURY_ISA_VERSION
	.align		4
        /*0020*/ 	.byte	0x03, 0x5f
        /*0022*/ 	.short	0x0101


	//----- nvinfo : EIATTR_COOP_GROUP_MASK_REGIDS
	.align		4
        /*0024*/ 	.byte	0x04, 0x29
        /*0026*/ 	.short	(.L_3768 - .L_3767)


	//   ....[0]....
.L_3767:
        /*0028*/ 	.word	0xffffffff


	//   ....[1]....
        /*002c*/ 	.word	0xffffffff


	//   ....[2]....
        /*0030*/ 	.word	0xffffffff


	//   ....[3]....
        /*0034*/ 	.word	0xffffffff


	//   ....[4]....
        /*0038*/ 	.word	0xffffffff


	//   ....[5]....
        /*003c*/ 	.word	0xffffffff


	//   ....[6]....
        /*0040*/ 	.word	0xffffffff


	//   ....[7]....
        /*0044*/ 	.word	0xffffffff


	//   ....[8]....
        /*0048*/ 	.word	0xffffffff


	//   ....[9]....
        /*004c*/ 	.word	0xffffffff


	//   ....[10]....
        /*0050*/ 	.word	0x05000055


	//   ....[11]....
        /*0054*/ 	.word	0x05000055


	//   ....[12]....
        /*0058*/ 	.word	0x05000055


	//   ....[13]....
        /*005c*/ 	.word	0x05000055


	//   ....[14]....
        /*0060*/ 	.word	0x05000055


	//   ....[15]....
        /*0064*/ 	.word	0x05000055


	//   ....[16]....
        /*0068*/ 	.word	0x05000055


	//   ....[17]....
        /*006c*/ 	.word	0x05000055


	//   ....[18]....
        /*0070*/ 	.word	0x05000055


	//   ....[19]....
        /*0074*/ 	.word	0x05000055


	//----- nvinfo : EIATTR_COOP_GROUP_INSTR_OFFSETS
	.align		4
.L_3768:
        /*0078*/ 	.byte	0x04, 0x28
        /*007a*/ 	.short	(.L_3770 - .L_3769)


	//   ....[0]....
.L_3769:
        /*007c*/ 	.word	0x00001490


	//   ....[1]....
        /*0080*/ 	.word	0x000014b0


	//   ....[2]....
        /*0084*/ 	.word	0x000014d0


	//   ....[3]....
        /*0088*/ 	.word	0x00001500


	//   ....[4]....
        /*008c*/ 	.word	0x00001520


	//   ....[5]....
        /*0090*/ 	.word	0x00001750


	//   ....[6]....
        /*0094*/ 	.word	0x00001770


	//   ....[7]....
        /*0098*/ 	.word	0x00001790


	//   ....[8]....
        /*009c*/ 	.word	0x000017b0


	//   ....[9]....
        /*00a0*/ 	.word	0x000017d0


	//   ....[10]....
        /*00a4*/ 	.word	0x00001db0


	//   ....[11]....
        /*00a8*/ 	.word	0x00001e50


	//   ....[12]....
        /*00ac*/ 	.word	0x00001ec0


	//   ....[13]....
        /*00b0*/ 	.word	0x00001f40


	//   ....[14]....
        /*00b4*/ 	.word	0x00001fb0


	//   ....[15]....
        /*00b8*/ 	.word	0x00002230


	//   ....[16]....
        /*00bc*/ 	.word	0x000022a0


	//   ....[17]....
        /*00c0*/ 	.word	0x00002310


	//   ....[18]....
        /*00c4*/ 	.word	0x00002380


	//   ....[19]....
        /*00c8*/ 	.word	0x000023f0


	//----- nvinfo : EIATTR_VRC_CTA_INIT_COUNT
	.align		4
.L_3770:
        /*00cc*/ 	.byte	0x02, 0x4a
	.zero		1
	.zero		1


	//----- nvinfo : EIATTR_EXIT_INSTR_OFFSETS
	.align		4
        /*00d0*/ 	.byte	0x04, 0x1c
        /*00d2*/ 	.short	(.L_3772 - .L_3771)


	//   ....[0]....
.L_3771:
        /*00d4*/ 	.word	0x000005b0


	//   ....[1]....
        /*00d8*/ 	.word	0x00001d40


	//----- nvinfo : EIATTR_MAX_THREADS
	.align		4
.L_3772:
        /*00dc*/ 	.byte	0x04, 0x05
        /*00de*/ 	.short	(.L_3774 - .L_3773)
.L_3773:
        /*00e0*/ 	.word	0x00000080
        /*00e4*/ 	.word	0x00000001
        /*00e8*/ 	.word	0x00000001


	//----- nvinfo : EIATTR_CRS_STACK_SIZE
	.align		4
.L_3774:
        /*00ec*/ 	.byte	0x04, 0x1e
        /*00ee*/ 	.short	(.L_3776 - .L_3775)
.L_3775:
        /*00f0*/ 	.word	0x00000000


	//----- nvinfo : EIATTR_CBANK_PARAM_SIZE
	.align		4
.L_3776:
        /*00f4*/ 	.byte	0x03, 0x19
        /*00f6*/ 	.short	0x00e8


	//----- nvinfo : EIATTR_PARAM_CBANK
	.align		4
        /*00f8*/ 	.byte	0x04, 0x0a
        /*00fa*/ 	.short	(.L_3778 - .L_3777)
	.align		4
.L_3777:
        /*00fc*/ 	.word	index@(.nv.constant0._ZN10layer_norm13ln_fwd_kernelINS_13Kernel_traitsIfffffjLj512ELj1ELj4ELj1ELj16ENS_18Kernel_traits_baseILj512EfffffjLj128EEEEELb0ELb1ELb1ELb1EEEvNS_9FwdParamsE)
        /*0100*/ 	.short	0x0380
        /*0102*/ 	.short	0x00e8


	//----- nvinfo : EIATTR_SW_WAR
	.align		4
.L_3778:
        /*0104*/ 	.byte	0x04, 0x36
        /*0106*/ 	.short	(.L_3780 - .L_3779)
.L_3779:
        /*0108*/ 	.word	0x00000008
.L_3780:


//--------------------- .nv.info._ZN10layer_norm13ln_fwd_kernelINS_13Kernel_traitsIfffffjLj512ELj1ELj4ELj1ELj16ENS_18Kernel_traits_baseILj512EfffffjLj128EEEEELb1ELb0ELb0ELb0EEEvNS_9FwdParamsE --------------------------
	.section	.nv.info._ZN10layer_norm13ln_fwd_kernelINS_13Kernel_traitsIfffffjLj512ELj1ELj4ELj1ELj16ENS_18Kernel_traits_baseILj512EfffffjLj128EEEEELb1ELb0ELb0ELb0EEEvNS_9FwdParamsE,"",@"SHT_CUDA_INFO"
	.sectionflags	@""
	.align	4


	//----- nvinfo : EIATTR_CUDA_API_VERSION
	.align		4
        /*0000*/ 	.byte	0x04, 0x37
        /*0002*/ 	.short	(.L_3782 - .L_3781)
.L_3781:
        /*0004*/ 	.word	0x00000082


	//----- nvinfo : EIATTR_KPARAM_INFO
	.align		4
.L_3782:
        /*0008*/ 	.byte	0x04, 0x17
        /*000a*/ 	.short	(.L_3784 - .L_3783)
.L_3783:
        /*000c*/ 	.word	0x00000000
        /*0010*/ 	.short	0x0000
        /*0012*/ 	.short	0x0000
        /*0014*/ 	.byte	0x00, 0xf0, 0xa1, 0x03


	//----- nvinfo : EIATTR_SPARSE_MMA_MASK
	.align		4
.L_3784:
        /*0018*/ 	.byte	0x03, 0x50
        /*001a*/ 	.short	0x0000


	//----- nvinfo : EIATTR_MAXREG_COUNT
	.align		4
        /*001c*/ 	.byte	0x03, 0x1b
        /*001e*/ 	.short	0x00ff


	//----- nvinfo : EIATTR_MERCURY_ISA_VERSION
	.align		4
        /*0020*/ 	.byte	0x03, 0x5f
        /*0022*/ 	.short	0x0101


	//----- nvinfo : EIATTR_COOP_GROUP_MASK_REGIDS
	.align		4
        /*0024*/ 	.byte	0x04, 0x29
        /*0026*/ 	.short	(.L_3786 - .L_3785)


	//   ....[0]....
.L_3785:
        /*0028*/ 	.word	0xffffffff


	//   ....[1]....
        /*002c*/ 	.word	0xffffffff


	//   ....[2]....
        /*0030*/ 	.word	0xffffffff


	//   ....[3]....
        /*0034*/ 	.word	0xffffffff


	//   ....[4]....
        /*0038*/ 	.word	0xffffffff


	//   ....[5]....
        /*003c*/ 	.word	0xffffffff


	//   ....[6]....
        /*0040*/ 	.word	0xffffffff


	//   ....[7]....
        /*0044*/ 	.word	0xffffffff


	//   ....[8]....
        /*0048*/ 	.word	0xffffffff


	//   ....[9]....
        /*004c*/ 	.word	0xffffffff


	//   ....[10]....
        /*0050*/ 	.word	0x05000046


	//   ....[11]....
        /*0054*/ 	.word	0x05000046


	//   ....[12]....
        /*0058*/ 	.word	0x05000046


	//   ....[13]....
        /*005c*/ 	.word	0x05000046


	//   ....[14]....
        /*0060*/ 	.word	0x05000046


	//   ....[15]....
        /*0064*/ 	.word	0x05000046


	//   ....[16]....
        /*0068*/ 	.word	0x05000046


	//   ....[17]....
        /*006c*/ 	.word	0x05000046


	//   ....[18]....
        /*0070*/ 	.word	0x05000046


	//   ....[19]....
        /*0074*/ 	.word	0x05000046


	//----- nvinfo : EIATTR_COOP_GROUP_INSTR_OFFSETS
	.align		4
.L_3786:
        /*0078*/ 	.byte	0x04, 0x28
        /*007a*/ 	.short	(.L_3788 - .L_3787)


	//   ....[0]....
.L_3787:
        /*007c*/ 	.word	0x0000b420


	//   ....[1]....
        /*0080*/ 	.word	0x0000b450


	//   ....[2]....
        /*0084*/ 	.word	0x0000b470


	//   ....[3]....
        /*0088*/ 	.word	0x0000b490


	//   ....[4]....
        /*008c*/ 	.word	0x0000b4b0


	//   ....[5]....
        /*0090*/ 	.word	0x0000b6f0


	//   ....[6]....
        /*0094*/ 	.word	0x0000b710


	//   ....[7]....
        /*0098*/ 	.word	0x0000b730


	//   ....[8]....
        /*009c*/ 	.word	0x0000b750


	//   ....[9]....
        /*00a0*/ 	.word	0x0000b770


	//   ....[10]....
        /*00a4*/ 	.word	0x0000bdf0


	//   ....[11]....
        /*00a8*/ 	.word	0x0000bea0


	//   ....[12]....
        /*00ac*/ 	.word	0x0000bf10


	//   ....[13]....
        /*00b0*/ 	.word	0x0000bf80


	//   ....[14]....
        /*00b4*/ 	.word	0x0000bff0


	//   ....[15]....
        /*00b8*/ 	.word	0x0000c280


	//   ....[16]....
        /*00bc*/ 	.word	0x0000c2f0


	//   ....[17]....
        /*00c0*/ 	.word	0x0000c360


	//   ....[18]....
        /*00c4*/ 	.word	0x0000c3d0


	//   ....[19]....
        /*00c8*/ 	.word	0x0000c440


	//----- nvinfo : EIATTR_VRC_CTA_INIT_COUNT
	.align		4
.L_3788:
        /*00cc*/ 	.byte	0x02, 0x4a
	.zero		1
	.zero		1


	//----- nvinfo : EIATTR_EXIT_INSTR_OFFSETS
	.align		4
        /*00d0*/ 	.byte	0x04, 0x1c
        /*00d2*/ 	.short	(.L_3790 - .L_3789)


	//   ....[0]....
.L_3789:
        /*00d4*/ 	.word	0x00000770


	//   ....[1]....
        /*00d8*/ 	.word	0x0000bd80


	//----- nvinfo : EIATTR_INDIRECT_BRANCH_TARGETS
	.align		4
.L_3790:
        /*00dc*/ 	.byte	0x04, 0x34
        /*00de*/ 	.short	(.L_3792 - .L_3791)


	//   ....[0]....
.L_3791:
        /*00e0*/ 	.word	.L_x_20205@srel
        /*00e4*/ 	.short	0x0
        /*00e6*/ 	.short	0x0
        /*00e8*/ 	.word	0x3
        /*00ec*/ 	.word	.L_x_20206@srel
        /*00f0*/ 	.word	.L_x_20207@srel
        /*00f4*/ 	.word	.L_x_20208@srel


	//----- nvinfo : EIATTR_MAX_THREADS
	.align		4
.L_3792:
        /*00f8*/ 	.byte	0x04, 0x05
        /*00fa*/ 	.short	(.L_3794 - .L_3793)
.L_3793:
        /*00fc*/ 	.word	0x00000080
        /*0100*/ 	.word	0x00000001
        /*0104*/ 	.word	0x00000001


	//----- nvinfo : EIATTR_CRS_STACK_SIZE
	.align		4
.L_3794:
        /*0108*/ 	.byte	0x04, 0x1e
        /*010a*/ 	.short	(.L_3796 - .L_3795)
.L_3795:
        /*010c*/ 	.word	0x00000000


	//----- nvinfo : EIATTR_CBANK_PARAM_SIZE
	.align		4
.L_3796:
        /*0110*/ 	.byte	0x03, 0x19
        /*0112*/ 	.short	0x00e8


	//----- nvinfo : EIATTR_PARAM_CBANK
	.align		4
        /*0114*/ 	.byte	0x04, 0x0a
        /*0116*/ 	.short	(.L_3798 - .L_3797)
	.align		4
.L_3797:
        /*0118*/ 	.word	index@(.nv.constant0._ZN10layer_norm13ln_fwd_kernelINS_13Kernel_traitsIfffffjLj512ELj1ELj4ELj1ELj16ENS_18Kernel_traits_baseILj512EfffffjLj128EEEEELb1ELb0ELb0ELb0EEEvNS_9FwdParamsE)
        /*011c*/ 	.short	0x0380
        /*011e*/ 	.short	0x00e8


	//----- nvinfo : EIATTR_SW_WAR
	.align		4
.L_3798:
        /*0120*/ 	.byte	0x04, 0x36
        /*0122*/ 	.short	(.L_3800 - .L_3799)
.L_3799:
        /*0124*/ 	.word	0x00000008
.L_3800:


//--------------------- .nv.info._ZN10layer_norm13ln_fwd_kernelINS_13Kernel_traitsIfffffjLj512ELj1ELj4ELj1ELj16ENS_18Kernel_traits_baseILj512EfffffjLj128EEEEELb1ELb0ELb0ELb1EEEvNS_9FwdParamsE --------------------------
	.section	.nv.info._ZN10layer_norm13ln_fwd_kernelINS_13Kernel_traitsIfffffjLj512ELj1ELj4ELj1ELj16ENS_18Kernel_traits_baseILj512EfffffjLj128EEEEELb1ELb0ELb0ELb1EEEvNS_9FwdParamsE,"",@"SHT_CUDA_INFO"
	.sectionflags	@""
	.align	4


	//----- nvinfo : EIATTR_CUDA_API_VERSION
	.align		4
        /*0000*/ 	.byte	0x04, 0x37
        /*0002*/ 	.short	(.L_3802 - .L_3801)
.L_3801:
        /*0004*/ 	.word	0x00000082


	//----- nvinfo : EIATTR_KPARAM_INFO
	.align		4
.L_3802:
        /*0008*/ 	.byte	0x04, 0x17
        /*000a*/ 	.short	(.L_3804 - .L_3803)
.L_3803:
        /*000c*/ 	.word	0x00000000
        /*0010*/ 	.short	0x0000
        /*0012*/ 	.short	0x0000
        /*0014*/ 	.byte	0x00, 0xf0, 0xa1, 0x03


	//----- nvinfo : EIATTR_SPARSE_MMA_MASK
	.align		4
.L_3804:
        /*0018*/ 	.byte	0x03, 0x50
        /*001a*/ 	.short	0x0000


	//----- nvinfo : EIATTR_MAXREG_COUNT
	.align		4
        /*001c*/ 	.byte	0x03, 0x1b
        /*001e*/ 	.short	0x00ff


	//----- nvinfo : EIATTR_MERCURY_ISA_VERSION
	.align		4
        /*0020*/ 	.byte	0x03, 0x5f
        /*0022*/ 	.short	0x0101


	//----- nvinfo : EIATTR_COOP_GROUP_MASK_REGIDS
	.align		4
        /*0024*/ 	.byte	0x04, 0x29
        /*0026*/ 	.short	(.L_3806 - .L_3805)


	//   ....[0]....
.L_3805:
        /*0028*/ 	.word	0xffffffff


	//   ....[1]....
        /*002c*/ 	.word	0xffffffff


	//   ....[2]....
        /*0030*/ 	.word	0xffffffff


	//   ....[3]....
        /*0034*/ 	.word	0xffffffff


	//   ....[4]....
        /*0038*/ 	.word	0xffffffff


	//   ....[5]....
        /*003c*/ 	.word	0xffffffff


	//   ....[6]....
        /*0040*/ 	.word	0xffffffff


	//   ....[7]....
        /*0044*/ 	.word	0xffffffff


	//   ....[8]....
        /*0048*/ 	.word	0xffffffff


	//   ....[9]....
        /*004c*/ 	.word	0xffffffff


	//   ....[10]....
        /*0050*/ 	.word	0x05000045


	//   ....[11]....
        /*0054*/ 	.word	0x05000045


	//   ....[12]....
        /*0058*/ 	.word	0x05000045


	//   ....[13]....
        /*005c*/ 	.word	0x05000045


	//   ....[14]....
        /*0060*/ 	.word	0x05000045


	//   ....[15]....
        /*0064*/ 	.word	0x05000045


	//   ....[16]....
        /*0068*/ 	.word	0x05000045


	//   ....[17]....
        /*006c*/ 	.word	0x05000045


	//   ....[18]....
        /*0070*/ 	.word	0x05000045


	//   ....[19]....
        /*0074*/ 	.word	0x05000045


	//----- nvinfo : EIATTR_COOP_GROUP_INSTR_OFFSETS
	.align		4
.L_3806:
        /*0078*/ 	.byte	0x04, 0x28
        /*007a*/ 	.short	(.L_3808 - .L_3807)


	//   ....[0]....
.L_3807:
        /*007c*/ 	.word	0x0000ad80


	//   ....[1]....
        /*0080*/ 	.word	0x0000ada0


	//   ....[2]....
        /*0084*/ 	.word	0x0000adc0


	//   ....[3]....
        /*0088*/ 	.word	0x0000ade0


	//   ....[4]....
        /*008c*/ 	.word	0x0000ae10


	//   ....[5]....
        /*0090*/ 	.word	0x0000b040


	//   ....[6]....
        /*0094*/ 	.word	0x0000b060


	//   ....[7]....
        /*0098*/ 	.word	0x0000b080


	//   ....[8]....
        /*009c*/ 	.word	0x0000b0a0


	//   ....[9]....
        /*00a0*/ 	.word	0x0000b0c0


	//   ....[10]....
        /*00a4*/ 	.word	0x0000b600


	//   ....[11]....
        /*00a8*/ 	.word	0x0000b6a0


	//   ....[12]....
        /*00ac*/ 	.word	0x0000b710


	//   ....[13]....
        /*00b0*/ 	.word	0x0000b780


	//   ....[14]....
        /*00b4*/ 	.word	0x0000b800


	//   ....[15]....
        /*00b8*/ 	.word	0x0000ba80


	//   ....[16]....
        /*00bc*/ 	.word	0x0000baf0


	//   ....[17]....
        /*00c0*/ 	.word	0x0000bb60


	//   ....[18]....
        /*00c4*/ 	.word	0x0000bbd0


	//   ....[19]....
        /*00c8*/ 	.word	0x0000bc40


	//----- nvinfo : EIATTR_VRC_CTA_INIT_COUNT
	.align		4
.L_3808:
        /*00cc*/ 	.byte	0x02, 0x4a
	.zero		1
	.zero		1


	//----- nvinfo : EIATTR_EXIT_INSTR_OFFSETS
	.align		4
        /*00d0*/ 	.byte	0x04, 0x1c
        /*00d2*/ 	.short	(.L_3810 - .L_3809)


	//   ....[0]....
.L_3809:
        /*00d4*/ 	.word	0x00000290


	//   ....[1]....
        /*00d8*/ 	.word	0x0000b590


	//----- nvinfo : EIATTR_INDIRECT_BRANCH_TARGETS
	.align		4
.L_3810:
        /*00dc*/ 	.byte	0x04, 0x34
        /*00de*/ 	.short	(.L_3812 - .L_3811)


	//   ....[0]....
.L_3811:
        /*00e0*/ 	.word	.L_x_20209@srel
        /*00e4*/ 	.short	0x0
        /*00e6*/ 	.short	0x0
        /*00e8*/ 	.word	0x3
        /*00ec*/ 	.word	.L_x_20210@srel
        /*00f0*/ 	.word	.L_x_20211@srel
        /*00f4*/ 	.word	.L_x_20212@srel


	//----- nvinfo : EIATTR_MAX_THREADS
	.align		4
.L_3812:
        /*00f8*/ 	.byte	0x04, 0x05
        /*00fa*/ 	.short	(.L_3814 - .L_3813)
.L_3813:
        /*00fc*/ 	.word	0x00000080
        /*0100*/ 	.word	0x00000001
        /*0104*/ 	.word	0x00000001


	//----- nvinfo : EIATTR_CRS_STACK_SIZE
	.align		4
.L_3814:
        /*0108*/ 	.byte	0x04, 0x1e
        /*010a*/ 	.short	(.L_3816 - .L_3815)
.L_3815:
        /*010c*/ 	.word	0x00000000


	//----- nvinfo : EIATTR_CBANK_PARAM_SIZE
	.align		4
.L_3816:
        /*0110*/ 	.byte	0x03, 0x19
        /*0112*/ 	.short	0x00e8


	//----- nvinfo : EIATTR_PARAM_CBANK
	.align		4
        /*0114*/ 	.byte	0x04, 0x0a
        /*0116*/ 	.short	(.L_3818 - .L_3817)
	.align		4
.L_3817:
        /*0118*/ 	.word	index@(.nv.constant0._ZN10layer_norm13ln_fwd_kernelINS_13Kernel_traitsIfffffjLj512ELj1ELj4ELj1ELj16ENS_18Kernel_traits_baseILj512EfffffjLj128EEEEELb1ELb0ELb0ELb1EEEvNS_9FwdParamsE)
        /*011c*/ 	.short	0x0380
        /*011e*/ 	.short	0x00e8


	//----- nvinfo : EIATTR_SW_WAR
	.align		4
.L_3818:
        /*0120*/ 	.byte	0x04, 0x36
        /*0122*/ 	.short	(.L_3820 - .L_3819)
.L_3819:
        /*0124*/ 	.word	0x00000008
.L_3820:


//--------------------- .nv.info._ZN10layer_norm13ln_fwd_kernelINS_13Kernel_traitsIfffffjLj512ELj1ELj4ELj1ELj16ENS_18Kernel_traits_baseILj512EfffffjLj128EEEEELb1ELb0ELb1ELb0EEEvNS_9FwdParamsE --------------------------
	.section	.nv.info._ZN10layer_norm13ln_fwd_kernelINS_13Kernel_traitsIfffffjLj512ELj1ELj4ELj1ELj16ENS_18Kernel_traits_baseILj512EfffffjLj128EEEEELb1ELb0ELb1ELb0EEEvNS_9FwdParamsE,"",@"SHT_CUDA_INFO"
	.sectionflags	@""
	.align	4


	//----- nvinfo : EIATTR_CUDA_API_VERSION
	.align		4
        /*0000*/ 	.byte	0x04, 0x37
        /*0002*/ 	.short	(.L_3822 - .L_3821)
.L_3821:
        /*0004*/ 	.word	0x00000082


	//----- nvinfo : EIATTR_KPARAM_INFO
	.align		4
.L_3822:
        /*0008*/ 	.byte	0x04, 0x17
        /*000a*/ 	.short	(.L_3824 - .L_3823)
.L_3823:
        /*000c*/ 	.word	0x00000000
        /*0010*/ 	.short	0x0000
        /*0012*/ 	.short	0x0000
        /*0014*/ 	.byte	0x00, 0xf0, 0xa1, 0x03


	//----- nvinfo : EIATTR_SPARSE_MMA_MASK
	.align		4
.L_3824:
        /*0018*/ 	.byte	0x03, 0x50
        /*001a*/ 	.short	0x0000


	//----- nvinfo : EIATTR_MAXREG_COUNT
	.align		4
        /*001c*/ 	.byte	0x03, 0x1b
        /*001e*/ 	.short	0x00ff


	//----- nvinfo : EIATTR_MERCURY_ISA_VERSION
	.align		4
        /*0020*/ 	.byte	0x03, 0x5f
        /*0022*/ 	.short	0x0101


	//----- nvinfo : EIATTR_COOP_GROUP_MASK_REGIDS
	.align		4
        /*0024*/ 	.byte	0x04, 0x29
        /*0026*/ 	.short	(.L_3826 - .L_3825)


	//   ....[0]....
.L_3825:
        /*0028*/ 	.word	0xffffffff


	//   ....[1]....
        /*002c*/ 	.word	0xffffffff


	//   ....[2]....
        /*0030*/ 	.word	0xffffffff


	//   ....[3]....
        /*0034*/ 	.word	0xffffffff


	//   ....[4]....
        /*0038*/ 	.word	0xffffffff


	//   ....[5]....
        /*003c*/ 	.word	0xffffffff


	//   ....[6]....
        /*0040*/ 	.word	0xffffffff


	//   ....[7]....
        /*0044*/ 	.word	0xffffffff


	//   ....[8]....
        /*0048*/ 	.word	0xffffffff


	//   ....[9]....
        /*004c*/ 	.word	0xffffffff


	//   ....[10]....
        /*0050*/ 	.word	0x05000052


	//   ....[11]....
        /*0054*/ 	.word	0x05000052


	//   ....[12]....
        /*0058*/ 	.word	0x05000052


	//   ....[13]....
        /*005c*/ 	.word	0x05000052


	//   ....[14]....
        /*0060*/ 	.word	0x05000052


	//   ....[15]....
        /*0064*/ 	.word	0x05000052


	//   ....[16]....
        /*0068*/ 	.word	0x05000052


	//   ....[17]....
        /*006c*/ 	.word	0x05000052


	//   ....[18]....
        /*0070*/ 	.word	0x05000052


	//   ....[19]....
        /*0074*/ 	.word	0x05000052


	//----- nvinfo : EIATTR_COOP_GROUP_INSTR_OFFSETS
	.align		4
.L_3826:
        /*0078*/ 	.byte	0x04, 0x28
        /*007a*/ 	.short	(.L_3828 - .L_3827)


	//   ....[0]....
.L_3827:
        /*007c*/ 	.word	0x0000cd90


	//   ....[1]....
        /*0080*/ 	.word	0x0000cdb0


	//   ....[2]....
        /*0084*/ 	.word	0x0000cdd0


	//   ....[3]....
        /*0088*/ 	.word	0x0000cdf0


	//   ....[4]....
        /*008c*/ 	.word	0x0000ce10


	//   ....[5]....
        /*0090*/ 	.word	0x0000d060


	//   ....[6]....
        /*0094*/ 	.word	0x0000d080


	//   ....[7]....
        /*0098*/ 	.word	0x0000d0a0


	//   ....[8]....
        /*009c*/ 	.word	0x0000d0c0


	//   ....[9]....
        /*00a0*/ 	.word	0x0000d0e0


	//   ....[10]....
        /*00a4*/ 	.word	0x0000d7e0


	//   ....[11]....
        /*00a8*/ 	.word	0x0000d880


	//   ....[12]....
        /*00ac*/ 	.word	0x0000d8f0


	//   ....[13]....
        /*00b0*/ 	.word	0x0000d960


	//   ....[14]....
        /*00b4*/ 	.word	0x0000d9d0


	//   ....[15]....
        /*00b8*/ 	.word	0x0000dc70


	//   ....[16]....
        /*00bc*/ 	.word	0x0000dce0


	//   ....[17]....
        /*00c0*/ 	.word	0x0000dd50


	//   ....[18]....
        /*00c4*/ 	.word	0x0000ddc0


	//   ....[19]....
        /*00c8*/ 	.word	0x0000de30


	//----- nvinfo : EIATTR_VRC_CTA_INIT_COUNT
	.align		4
.L_3828:
        /*00cc*/ 	.byte	0x02, 0x4a
	.zero		1
	.zero		1


	//----- nvinfo : EIATTR_EXIT_INSTR_OFFSETS
	.align		4
        /*00d0*/ 	.byte	0x04, 0x1c
        /*00d2*/ 	.short	(.L_3830 - .L_3829)


	//   ....[0]....
.L_3829:
        /*00d4*/ 	.word	0x00000770


	//   ....[1]....
        /*00d8*/ 	.word	0x0000d770


	//----- nvinfo : EIATTR_MAX_THREADS
	.align		4
.L_3830:
        /*00dc*/ 	.byte	0x04, 0x05
        /*00de*/ 	.short	(.L_3832 - .L_3831)
.L_3831:
        /*00e0*/ 	.word	0x00000080
        /*00e4*/ 	.word	0x00000001
        /*00e8*/ 	.word	0x00000001


	//----- nvinfo : EIATTR_CRS_STACK_SIZE
	.align		4
.L_3832:
        /*00ec*/ 	.byte	0x04, 0x1e
        /*00ee*/ 	.short	(.L_3834 - .L_3833)
.L_3833:
        /*00f0*/ 	.word	0x00000000


	//----- nvinfo : EIATTR_CBANK_PARAM_SIZE
	.align		4
.L_3834:
        /*00f4*/ 	.byte	0x03, 0x19
        /*00f6*/ 	.short	0x00e8


	//----- nvinfo : EIATTR_PARAM_CBANK
	.align		4
        /*00f8*/ 	.byte	0x04, 0x0a
        /*00fa*/ 	.short	(.L_3836 - .L_3835)
	.align		4
.L_3835:
        /*00fc*/ 	.word	index@(.nv.constant0._ZN10layer_norm13ln_fwd_kernelINS_13Kernel_traitsIfffffjLj512ELj1ELj4ELj1ELj16ENS_18Kernel_traits_baseILj512EfffffjLj128EEEEELb1ELb0ELb1ELb0EEEvNS_9FwdParamsE)
        /*0100*/ 	.short	0x0380
        /*0102*/ 	.short	0x00e8


	//----- nvinfo : EIATTR_SW_WAR
	.align		4
.L_3836:
        /*0104*/ 	.byte	0x04, 0x36
        /*0106*/ 	.short	(.L_3838 - .L_3837)
.L_3837:
        /*0108*/ 	.word	0x00000008
.L_3838:


//--------------------- .nv.info._ZN10layer_norm13ln_fwd_kernelINS_13Kernel_traitsIfffffjLj512ELj1ELj4ELj1ELj16ENS_18Kernel_traits_baseILj512EfffffjLj128EEEEELb1ELb0ELb1ELb1EEEvNS_9FwdParamsE --------------------------
	.section	.nv.info._ZN10layer_norm13ln_fwd_kernelINS_13Kernel_traitsIfffffjLj512ELj1ELj4ELj1ELj16ENS_18Kernel_traits_baseILj512EfffffjLj128EEEEELb1ELb0ELb1ELb1EEEvNS_9FwdParamsE,"",@"SHT_CUDA_INFO"
	.sectionflags	@""
	.align	4


	//----- nvinfo : EIATTR_CUDA_API_VERSION
	.align		4
        /*0000*/ 	.byte	0x04, 0x37
        /*0002*/ 	.short	(.L_3840 - .L_3839)
.L_3839:
        /*0004*/ 	.word	0x00000082


	//----- nvinfo : EIATTR_KPARAM_INFO
	.align		4
.L_3840:
        /*0008*/ 	.byte	0x04, 0x17
        /*000a*/ 	.short	(.L_3842 - .L_3841)
.L_3841:
        /*000c*/ 	.word	0x00000000
        /*0010*/ 	.short	0x0000
        /*0012*/ 	.short	0x0000
        /*0014*/ 	.byte	0x00, 0xf0, 0xa1, 0x03


	//----- nvinfo : EIATTR_SPARSE_MMA_MASK
	.align		4
.L_3842:
        /*0018*/ 	.byte	0x03, 0x50
        /*001a*/ 	.short	0x0000


	//----- nvinfo : EIATTR_MAXREG_COUNT
	.align		4
        /*001c*/ 	.byte	0x03, 0x1b
        /*001e*/ 	.short	0x00ff


	//----- nvinfo : EIATTR_MERCURY_ISA_VERSION
	.align		4
        /*0020*/ 	.byte	0x03, 0x5f
        /*0022*/ 	.short	0x0101


	//----- nvinfo : EIATTR_COOP_GROUP_MASK_REGIDS
	.align		4
        /*0024*/ 	.byte	0x04, 0x29
        /*0026*/ 	.short	(.L_3844 - .L_3843)


	//   ....[0]....
.L_3843:
        /*0028*/ 	.word	0xffffffff


	//   ....[1]....
        /*002c*/ 	.word	0xffffffff


	//   ....[2]....
        /*0030*/ 	.word	0xffffffff


	//   ....[3]....
        /*0034*/ 	.word	0xffffffff


	//   ....[4]....
        /*0038*/ 	.word	0xffffffff


	//   ....[5]....
        /*003c*/ 	.word	0xffffffff


	//   ....[6]....
        /*0040*/ 	.word	0xffffffff


	//   ....[7]....
        /*0044*/ 	.word	0xffffffff


	//   ....[8]....
        /*0048*/ 	.word	0xffffffff


	//   ....[9]....
        /*004c*/ 	.word	0xffffffff


	//   ....[10]....
        /*0050*/ 	.word	0x05000041


	//   ....[11]....
        /*0054*/ 	.word	0x05000041


	//   ....[12]....
        /*0058*/ 	.word	0x05000041


	//   ....[13]....
        /*005c*/ 	.word	0x05000041


	//   ....[14]....
        /*0060*/ 	.word	0x05000041


	//   ....[15]....
        /*0064*/ 	.word	0x05000041


	//   ....[16]....
        /*0068*/ 	.word	0x05000041


	//   ....[17]....
        /*006c*/ 	.word	0x05000041


	//   ....[18]....
        /*0070*/ 	.word	0x05000041


	//   ....[19]....
        /*0074*/ 	.word	0x05000041


	//----- nvinfo : EIATTR_COOP_GROUP_INSTR_OFFSETS
	.align		4
.L_3844:
        /*0078*/ 	.byte	0x04, 0x28
        /*007a*/ 	.short	(.L_3846 - .L_3845)


	//   ....[0]....
.L_3845:
        /*007c*/ 	.word	0x0000bf10


	//   ....[1]....
        /*0080*/ 	.word	0x0000bf30


	//   ....[2]....
        /*0084*/ 	.word	0x0000bf50


	//   ....[3]....
        /*0088*/ 	.word	0x0000bf70


	//   ....[4]....
        /*008c*/ 	.word	0x0000bfa0


	//   ....[5]....
        /*0090*/ 	.word	0x0000c1d0


	//   ....[6]....
        /*0094*/ 	.word	0x0000c1f0


	//   ....[7]....
        /*0098*/ 	.word	0x0000c210


	//   ....[8]....
        /*009c*/ 	.word	0x0000c230


	//   ....[9]....
        /*00a0*/ 	.word	0x0000c250


	//   ....[10]....
        /*00a4*/ 	.word	0x0000c860


	//   ....[11]....
        /*00a8*/ 	.word	0x0000c8e0


	//   ....[12]....
        /*00ac*/ 	.word	0x0000c930


	//   ....[13]....
        /*00b0*/ 	.word	0x0000c990


	//   ....[14]....
        /*00b4*/ 	.word	0x0000ca00


	//   ....[15]....
        /*00b8*/ 	.word	0x0000cc70


	//   ....[16]....
        /*00bc*/ 	.word	0x0000ccc0


	//   ....[17]....
        /*00c0*/ 	.word	0x0000cd10


	//   ....[18]....
        /*00c4*/ 	.word	0x0000cd60


	//   ....[19]....
        /*00c8*/ 	.word	0x0000cdb0


	//----- nvinfo : EIATTR_VRC_CTA_INIT_COUNT
	.align		4
.L_3846:
        /*00cc*/ 	.byte	0x02, 0x4a
	.zero		1
	.zero		1


	//----- nvinfo : EIATTR_EXIT_INSTR_OFFSETS
	.align		4
        /*00d0*/ 	.byte	0x04, 0x1c
        /*00d2*/ 	.short	(.L_3848 - .L_3847)


	//   ....[0]....
.L_3847:
        /*00d4*/ 	.word	0x00000300


	//   ....[1]....
        /*00d8*/ 	.word	0x0000c7f0


	//----- nvinfo : EIATTR_MAX_THREADS
	.align		4
.L_3848:
        /*00dc*/ 	.byte	0x04, 0x05
        /*00de*/ 	.short	(.L_3850 - .L_3849)
.L_3849:
        /*00e0*/ 	.word	0x00000080
        /*00e4*/ 	.word	0x00000001
        /*00e8*/ 	.word	0x00000001


	//----- nvinfo : EIATTR_CRS_STACK_SIZE
	.align		4
.L_3850:
        /*00ec*/ 	.byte	0x04, 0x1e
        /*00ee*/ 	.short	(.L_3852 - .L_3851)
.L_3851:
        /*00f0*/ 	.word	0x00000000


	//----- nvinfo : EIATTR_CBANK_PARAM_SIZE
	.align		4
.L_3852:
        /*00f4*/ 	.byte	0x03, 0x19
        /*00f6*/ 	.short	0x00e8


	//----- nvinfo : EIATTR_PARAM_CBANK
	.align		4
        /*00f8*/ 	.byte	0x04, 0x0a
        /*00fa*/ 	.short	(.L_3854 - .L_3853)
	.align		4
.L_3853:
        /*00fc*/ 	.word	index@(.nv.constant0._ZN10layer_norm13ln_fwd_kernelINS_13Kernel_traitsIfffffjLj512ELj1ELj4ELj1ELj16ENS_18Kernel_traits_baseILj512EfffffjLj128EEEEELb1ELb0ELb1ELb1EEEvNS_9FwdParamsE)
        /*0100*/ 	.short	0x0380
        /*0102*/ 	.short	0x00e8


	//----- nvinfo : EIATTR_SW_WAR
	.align		4
.L_3854:
        /*0104*/ 	.byte	0x04, 0x36
        /*0106*/ 	.short	(.L_3856 - .L_3855)
.L_3855:
        /*0108*/ 	.word	0x00000008
.L_3856:


//--------------------- .nv.info._ZN10layer_norm13ln_fwd_kernelINS_13Kernel_traitsIfffffjLj512ELj1ELj4ELj1ELj16ENS_18Kernel_traits_baseILj512EfffffjLj128EEEEELb1ELb1ELb0ELb0EEEvNS_9FwdParamsE --------------------------
	.section	.nv.info._ZN10layer_norm13ln_fwd_kernelINS_13Kernel_traitsIfffffjLj512ELj1ELj4ELj1ELj16ENS_18Kernel_traits_baseILj512EfffffjLj128EEEEELb1ELb1ELb0ELb0EEEvNS_9FwdParamsE,"",@"SHT_CUDA_INFO"
	.sectionflags	@""
	.align	4


	//----- nvinfo : EIATTR_CUDA_API_VERSION
	.align		4
        /*0000*/ 	.byte	0x04, 0x37
        /*0002*/ 	.short	(.L_3858 - .L_3857)
.L_3857:
        /*0004*/ 	.word	0x00000082


	//----- nvinfo : EIATTR_KPARAM_INFO
	.align		4
.L_3858:
        /*0008*/ 	.byte	0x04, 0x17
        /*000a*/ 	.short	(.L_3860 - .L_3859)
.L_3859:
        /*000c*/ 	.word	0x00000000
        /*0010*/ 	.short	0x0000
        /*0012*/ 	.short	0x0000
        /*0014*/ 	.byte	0x00, 0xf0, 0xa1, 0x03


	//----- nvinfo : EIATTR_SPARSE_MMA_MASK
	.align		4
.L_3860:
        /*0018*/ 	.byte	0x03, 0x50
        /*001a*/ 	.short	0x0000


	//----- nvinfo : EIATTR_MAXREG_COUNT
	.align		4
        /*001c*/ 	.byte	0x03, 0x1b
        /*001e*/ 	.short	0x00ff


	//----- nvinfo : EIATTR_MERCURY_ISA_VERSION
	.align		4
        /*0020*/ 	.byte	0x03, 0x5f
        /*0022*/ 	.short	0x0101


	//----- nvinfo : EIATTR_COOP_GROUP_MASK_REGIDS
	.align		4
        /*0024*/ 	.byte	0x04, 0x29
        /*0026*/ 	.short	(.L_3862 - .L_3861)


	//   ....[0]....
.L_3861:
        /*0028*/ 	.word	0xffffffff


	//   ....[1]....
        /*002c*/ 	.word	0xffffffff


	//   ....[2]....
        /*0030*/ 	.word	0xffffffff


	//   ....[3]....
        /*0034*/ 	.word	0xffffffff


	//   ....[4]....
        /*0038*/ 	.word	0xffffffff


	//   ....[5]....
        /*003c*/ 	.word	0xffffffff


	//   ....[6]....
        /*0040*/ 	.word	0xffffffff


	//   ....[7]....
        /*0044*/ 	.word	0xffffffff


	//   ....[8]....
        /*0048*/ 	.word	0xffffffff


	//   ....[9]....
        /*004c*/ 	.word	0xffffffff


	//   ....[10]....
        /*0050*/ 	.word	0x0500004f


	//   ....[11]....
        /*0054*/ 	.word	0x0500004f


	//   ....[12]....
        /*0058*/ 	.word	0x0500004f


	//   ....[13]....
        /*005c*/ 	.word	0x0500004f


	//   ....[14]....
        /*0060*/ 	.word	0x0500004f


	//   ....[15]....
        /*0064*/ 	.word	0x0500004f


	//   ....[16]....
        /*0068*/ 	.word	0x0500004f


	//   ....[17]....
        /*006c*/ 	.word	0x0500004f


	//   ....[18]....
        /*0070*/ 	.word	0x0500004f


	//   ....[19]....
        /*0074*/ 	.word	0x0500004f


	//----- nvinfo : EIATTR_COOP_GROUP_INSTR_OFFSETS
	.align		4
.L_3862:
        /*0078*/ 	.byte	0x04, 0x28
        /*007a*/ 	.short	(.L_3864 - .L_3863)


	//   ....[0]....
.L_3863:
        /*007c*/ 	.word	0x0000b770


	//   ....[1]....
        /*0080*/ 	.word	0x0000b7a0


	//   ....[2]....
        /*0084*/ 	.word	0x0000b7c0


	//   ....[3]....
        /*0088*/ 	.word	0x0000b7e0


	//   ....[4]....
        /*008c*/ 	.word	0x0000b800


	//   ....[5]....
        /*0090*/ 	.word	0x0000ba40


	//   ....[6]....
        /*0094*/ 	.word	0x0000ba60


	//   ....[7]....
        /*0098*/ 	.word	0x0000ba80


	//   ....[8]....
        /*009c*/ 	.word	0x0000baa0


	//   ....[9]....
        /*00a0*/ 	.word	0x0000bac0


	//   ....[10]....
        /*00a4*/ 	.word	0x0000c150


	//   ....[11]....
        /*00a8*/ 	.word	0x0000c1e0


	//   ....[12]....
        /*00ac*/ 	.word	0x0000c240


	//   ....[13]....
        /*00b0*/ 	.word	0x0000c2a0


	//   ....[14]....
        /*00b4*/ 	.word	0x0000c300


	//   ....[15]....
        /*00b8*/ 	.word	0x0000c590


	//   ....[16]....
        /*00bc*/ 	.word	0x0000c5f0


	//   ....[17]....
        /*00c0*/ 	.word	0x0000c640


	//   ....[18]....
        /*00c4*/ 	.word	0x0000c6a0


	//   ....[19]....
        /*00c8*/ 	.word	0x0000c700


	//----- nvinfo : EIATTR_VRC_CTA_INIT_COUNT
	.align		4
.L_3864:
        /*00cc*/ 	.byte	0x02, 0x4a
	.zero		1
	.zero		1


	//----- nvinfo : EIATTR_EXIT_INSTR_OFFSETS
	.align		4
        /*00d0*/ 	.byte	0x04, 0x1c
        /*00d2*/ 	.short	(.L_3866 - .L_3865)


	//   ....[0]....
.L_3865:
        /*00d4*/ 	.word	0x000008f0


	//   ....[1]....
        /*00d8*/ 	.word	0x0000c0e0


	//----- nvinfo : EIATTR_INDIRECT_BRANCH_TARGETS
	.align		4
.L_3866:
        /*00dc*/ 	.byte	0x04, 0x34
        /*00de*/ 	.short	(.L_3868 - .L_3867)


	//   ....[0]....
.L_3867:
        /*00e0*/ 	.word	.L_x_20213@srel
        /*00e4*/ 	.short	0x0
        /*00e6*/ 	.short	0x0
        /*00e8*/ 	.word	0x3
        /*00ec*/ 	.word	.L_x_20214@srel
        /*00f0*/ 	.word	.L_x_20215@srel
        /*00f4*/ 	.word	.L_x_20216@srel


	//----- nvinfo : EIATTR_MAX_THREADS
	.align		4
.L_3868:
        /*00f8*/ 	.byte	0x04, 0x05
        /*00fa*/ 	.short	(.L_3870 - .L_3869)
.L_3869:
        /*00fc*/ 	.word	0x00000080
        /*0100*/ 	.word	0x00000001
        /*0104*/ 	.word	0x00000001


	//----- nvinfo : EIATTR_CRS_STACK_SIZE
	.align		4
.L_3870:
        /*0108*/ 	.byte	0x04, 0x1e
        /*010a*/ 	.short	(.L_3872 - .L_3871)
.L_3871:
        /*010c*/ 	.word	0x00000000


	//----- nvinfo : EIATTR_CBANK_PARAM_SIZE
	.align		4
.L_3872:
        /*0110*/ 	.byte	0x03, 0x19
        /*0112*/ 	.short	0x00e8


	//----- nvinfo : EIATTR_PARAM_CBANK
	.align		4
        /*0114*/ 	.byte	0x04, 0x0a
        /*0116*/ 	.short	(.L_3874 - .L_3873)
	.align		4
.L_3873:
        /*0118*/ 	.word	index@(.nv.constant0._ZN10layer_norm13ln_fwd_kernelINS_13Kernel_traitsIfffffjLj512ELj1ELj4ELj1ELj16ENS_18Kernel_traits_baseILj512EfffffjLj128EEEEELb1ELb1ELb0ELb0EEEvNS_9FwdParamsE)
        /*011c*/ 	.short	0x0380
        /*011e*/ 	.short	0x00e8


	//----- nvinfo : EIATTR_SW_WAR
	.align		4
.L_3874:
        /*0120*/ 	.byte	0x04, 0x36
        /*0122*/ 	.short	(.L_3876 - .L_3875)
.L_3875:
        /*0124*/ 	.word	0x00000008
.L_3876:


//--------------------- .nv.info._ZN10layer_norm13ln_fwd_kernelINS_13Kernel_traitsIfffffjLj512ELj1ELj4ELj1ELj16ENS_18Kernel_traits_baseILj512EfffffjLj128EEEEELb1ELb1ELb0ELb1EEEvNS_9FwdParamsE --------------------------
	.section	.nv.info._ZN10layer_norm13ln_fwd_kernelINS_13Kernel_traitsIfffffjLj512ELj1ELj4ELj1ELj16ENS_18Kernel_traits_baseILj512EfffffjLj128EEEEELb1ELb1ELb0ELb1EEEvNS_9FwdParamsE,"",@"SHT_CUDA_INFO"
	.sectionflags	@""
	.align	4


	//----- nvinfo : EIATTR_CUDA_API_VERSION
	.align		4
        /*0000*/ 	.byte	0x04, 0x37
        /*0002*/ 	.short	(.L_3878 - .L_3877)
.L_3877:
        /*0004*/ 	.word	0x00000082


	//----- nvinfo : EIATTR_KPARAM_INFO
	.align		4
.L_3878:
        /*0008*/ 	.byte	0x04, 0x17
        /*000a*/ 	.short	(.L_3880 - .L_3879)
.L_3879:
        /*000c*/ 	.word	0x00000000
        /*0010*/ 	.short	0x0000
        /*0012*/ 	.short	0x0000
        /*0014*/ 	.byte	0x00, 0xf0, 0xa1, 0x03


	//----- nvinfo : EIATTR_SPARSE_MMA_MASK
	.align		4
.L_3880:
        /*0018*/ 	.byte	0x03, 0x50
        /*001a*/ 	.short	0x0000


	//----- nvinfo : EIATTR_MAXREG_COUNT
	.align		4
        /*001c*/ 	.byte	0x03, 0x1b
        /*001e*/ 	.short	0x00ff


	//----- nvinfo : EIATTR_MERCURY_ISA_VERSION
	.align		4
        /*0020*/ 	.byte	0x03, 0x5f
        /*0022*/ 	.short	0x0101


	//----- nvinfo : EIATTR_COOP_GROUP_MASK_REGIDS
	.align		4
        /*0024*/ 	.byte	0x04, 0x29
        /*0026*/ 	.short	(.L_3882 - .L_3881)


	//   ....[0]....
.L_3881:
        /*0028*/ 	.word	0xffffffff


	//   ....[1]....
        /*002c*/ 	.word	0xffffffff


	//   ....[2]....
        /*0030*/ 	.word	0xffffffff


	//   ....[3]....
        /*0034*/ 	.word	0xffffffff


	//   ....[4]....
        /*0038*/ 	.word	0xffffffff


	//   ....[5]....
        /*003c*/ 	.word	0xffffffff


	//   ....[6]....
        /*0040*/ 	.word	0xffffffff


	//   ....[7]....
        /*0044*/ 	.word	0xffffffff


	//   ....[8]....
        /*0048*/ 	.word	0xffffffff


	//   ....[9]....
        /*004c*/ 	.word	0xffffffff


	//   ....[10]....
        /*0050*/ 	.word	0x0500005a


	//   ....[11]....
        /*0054*/ 	.word	0x0500005a


	//   ....[12]....
        /*0058*/ 	.word	0x0500005a


	//   ....[13]....
        /*005c*/ 	.word	0x0500005a


	//   ....[14]....
        /*0060*/ 	.word	0x0500005a


	//   ....[15]....
        /*0064*/ 	.word	0x0500005a


	//   ....[16]....
        /*0068*/ 	.word	0x0500005a


	//   ....[17]....
        /*006c*/ 	.word	0x0500005a


	//   ....[18]....
        /*0070*/ 	.word	0x0500005a


	//   ....[19]....
        /*0074*/ 	.word	0x0500005a


	//----- nvinfo : EIATTR_COOP_GROUP_INSTR_OFFSETS
	.align		4
.L_3882:
        /*0078*/ 	.byte	0x04, 0x28
        /*007a*/ 	.short	(.L_3884 - .L_3883)


	//   ....[0]....
.L_3883:
        /*007c*/ 	.word	0x0000b1f0


	//   ....[1]....
        /*0080*/ 	.word	0x0000b210


	//   ....[2]....
        /*0084*/ 	.word	0x0000b240


	//   ....[3]....
        /*0088*/ 	.word	0x0000b260


	//   ....[4]....
        /*008c*/ 	.word	0x0000b280


	//   ....[5]....
        /*0090*/ 	.word	0x0000b4b0


	//   ....[6]....
        /*0094*/ 	.word	0x0000b4d0


	//   ....[7]....
        /*0098*/ 	.word	0x0000b4f0


	//   ....[8]....
        /*009c*/ 	.word	0x0000b510


	//   ....[9]....
        /*00a0*/ 	.word	0x0000b530


	//   ....[10]....
        /*00a4*/ 	.word	0x0000ba80


	//   ....[11]....
        /*00a8*/ 	.word	0x0000bb20


	//   ....[12]....
        /*00ac*/ 	.word	0x0000bba0


	//   ....[13]....
        /*00b0*/ 	.word	0x0000bc10


	//   ....[14]....
        /*00b4*/ 	.word	0x0000bc80


	//   ....[15]....
        /*00b8*/ 	.word	0x0000bf00


	//   ....[16]....
        /*00bc*/ 	.word	0x0000bf70


	//   ....[17]....
        /*00c0*/ 	.word	0x0000bfe0


	//   ....[18]....
        /*00c4*/ 	.word	0x0000c050


	//   ....[19]....
        /*00c8*/ 	.word	0x0000c0c0


	//----- nvinfo : EIATTR_VRC_CTA_INIT_COUNT
	.align		4
.L_3884:
        /*00cc*/ 	.byte	0x02, 0x4a
	.zero		1
	.zero		1


	//----- nvinfo : EIATTR_EXIT_INSTR_OFFSETS
	.align		4
        /*00d0*/ 	.byte	0x04, 0x1c
        /*00d2*/ 	.short	(.L_3886 - .L_3885)


	//   ....[0]....
.L_3885:
        /*00d4*/ 	.word	0x00000400


	//   ....[1]....
        /*00d8*/ 	.word	0x0000ba10


	//----- nvinfo : EIATTR_INDIRECT_BRANCH_TARGETS
	.align		4
.L_3886:
        /*00dc*/ 	.byte	0x04, 0x34
        /*00de*/ 	.short	(.L_3888 - .L_3887)


	//   ....[0]....
.L_3887:
        /*00e0*/ 	.word	.L_x_20217@srel
        /*00e4*/ 	.short	0x0
        /*00e6*/ 	.short	0x0
        /*00e8*/ 	.word	0x3
        /*00ec*/ 	.word	.L_x_20218@srel
        /*00f0*/ 	.word	.L_x_20219@srel
        /*00f4*/ 	.word	.L_x_20220@srel


	//----- nvinfo : EIATTR_MAX_THREADS
	.align		4
.L_3888:
        /*00f8*/ 	.byte	0x04, 0x05
        /*00fa*/ 	.short	(.L_3890 - .L_3889)
.L_3889:
        /*00fc*/ 	.word	0x00000080
        /*0100*/ 	.word	0x00000001
        /*0104*/ 	.word	0x00000001


	//----- nvinfo : EIATTR_CRS_STACK_SIZE
	.align		4
.L_3890:
        /*0108*/ 	.byte	0x04, 0x1e
        /*010a*/ 	.short	(.L_3892 - .L_3891)
.L_3891:
        /*010c*/ 	.word	0x00000000


	//----- nvinfo : EIATTR_CBANK_PARAM_SIZE
	.align		4
.L_3892:
        /*0110*/ 	.byte	0x03, 0x19
        /*0112*/ 	.short	0x00e8


	//----- nvinfo : EIATTR_PARAM_CBANK
	.align		4
        /*0114*/ 	.byte	0x04, 0x0a
        /*0116*/ 	.short	(.L_3894 - .L_3893)
	.align		4
.L_3893:
        /*0118*/ 	.word	index@(.nv.constant0._ZN10layer_norm13ln_fwd_kernelINS_13Kernel_traitsIfffffjLj512ELj1ELj4ELj1ELj16ENS_18Kernel_traits_baseILj512EfffffjLj128EEEEELb1ELb1ELb0ELb1EEEvNS_9FwdParamsE)
        /*011c*/ 	.short	0x0380
        /*011e*/ 	.short	0x00e8


	//----- nvinfo : EIATTR_SW_WAR
	.align		4
.L_3894:
        /*0120*/ 	.byte	0x04, 0x36
        /*0122*/ 	.short	(.L_3896 - .L_3895)
.L_3895:
        /*0124*/ 	.word	0x00000008
.L_3896:


//--------------------- .nv.info._ZN10layer_norm13ln_fwd_kernelINS_13Kernel_traitsIfffffjLj512ELj1ELj4ELj1ELj16ENS_18Kernel_traits_baseILj512EfffffjLj128EEEEELb1ELb1ELb1ELb0EEEvNS_9FwdParamsE --------------------------
	.section	.nv.info._ZN10layer_norm13ln_fwd_kernelINS_13Kernel_traitsIfffffjLj512ELj1ELj4ELj1ELj16ENS_18Kernel_traits_baseILj512EfffffjLj128EEEEELb1ELb1ELb1ELb0EEEvNS_9FwdParamsE,"",@"SHT_CUDA_INFO"
	.sectionflags	@""
	.align	4


	//----- nvinfo : EIATTR_CUDA_API_VERSION
	.align		4
        /*0000*/ 	.byte	0x04, 0x37
        /*0002*/ 	.short	(.L_3898 - .L_3897)
.L_3897:
        /*0004*/ 	.word	0x00000082


	//----- nvinfo : EIATTR_KPARAM_INFO
	.align		4
.L_3898:
        /*0008*/ 	.byte	0x04, 0x17
        /*000a*/ 	.short	(.L_3900 - .L_3899)
.L_3899:
        /*000c*/ 	.word	0x00000000
        /*0010*/ 	.short	0x0000
        /*0012*/ 	.short	0x0000
        /*0014*/ 	.byte	0x00, 0xf0, 0xa1, 0x03


	//----- nvinfo : EIATTR_SPARSE_MMA_MASK
	.align		4
.L_3900:
        /*0018*/ 	.byte	0x03, 0x50
        /*001a*/ 	.short	0x0000


	//----- nvinfo : EIATTR_MAXREG_COUNT
	.align		4
        /*001c*/ 	.byte	0x03, 0x1b
        /*001e*/ 	.short	0x00ff


	//----- nvinfo : EIATTR_MERCURY_ISA_VERSION
	.align		4
        /*0020*/ 	.byte	0x03, 0x5f
        /*0022*/ 	.short	0x0101


	//----- nvinfo : EIATTR_COOP_GROUP_MASK_REGIDS
	.align		4
        /*0024*/ 	.byte	0x04, 0x29
        /*0026*/ 	.short	(.L_3902 - .L_3901)


	//   ....[0]....
.L_3901:
        /*0028*/ 	.word	0xffffffff


	//   ....[1]....
        /*002c*/ 	.word	0xffffffff


	//   ....[2]....
        /*0030*/ 	.word	0xffffffff


	//   ....[3]....
        /*0034*/ 	.word	0xffffffff


	//   ....[4]....
        /*0038*/ 	.word	0xffffffff


	//   ....[5]....
        /*003c*/ 	.word	0xffffffff


	//   ....[6]....
        /*0040*/ 	.word	0xffffffff


	//   ....[7]....
        /*0044*/ 	.word	0xffffffff


	//   ....[8]....
        /*0048*/ 	.word	0xffffffff


	//   ....[9]....
        /*004c*/ 	.word	0xffffffff


	//   ....[10]....
        /*0050*/ 	.word	0x05000062


	//   ....[11]....
        /*0054*/ 	.word	0x05000062


	//   ....[12]....
        /*0058*/ 	.word	0x05000062


	//   ....[13]....
        /*005c*/ 	.word	0x05000062


	//   ....[14]....
        /*0060*/ 	.word	0x05000062


	//   ....[15]....
        /*0064*/ 	.word	0x05000062


	//   ....[16]....
        /*0068*/ 	.word	0x05000062


	//   ....[17]....
        /*006c*/ 	.word	0x05000062


	//   ....[18]....
        /*0070*/ 	.word	0x05000062


	//   ....[19]....
        /*0074*/ 	.word	0x05000062


	//----- nvinfo : EIATTR_COOP_GROUP_INSTR_OFFSETS
	.align		4
.L_3902:
        /*0078*/ 	.byte	0x04, 0x28
        /*007a*/ 	.short	(.L_3904 - .L_3903)


	//   ....[0]....
.L_3903:
        /*007c*/ 	.word	0x0000c3b0


	//   ....[1]....
        /*0080*/ 	.word	0x0000c3d0


	//   ....[2]....
        /*0084*/ 	.word	0x0000c3f0


	//   ....[3]....
        /*0088*/ 	.word	0x0000c410


	//   ....[4]....
        /*008c*/ 	.word	0x0000c440


	//   ....[5]....
        /*0090*/ 	.word	0x0000c680


	//   ....[6]....
        /*0094*/ 	.word	0x0000c6a0


	//   ....[7]....
        /*0098*/ 	.word	0x0000c6c0


	//   ....[8]....
        /*009c*/ 	.word	0x0000c6e0


	//   ....[9]....
        /*00a0*/ 	.word	0x0000c700


	//   ....[10]....
        /*00a4*/ 	.word	0x0000cdf0


	//   ....[11]....
        /*00a8*/ 	.word	0x0000ce90


	//   ....[12]....
        /*00ac*/ 	.word	0x0000cf00


	//   ....[13]....
        /*00b0*/ 	.word	0x0000cf70


	//   ....[14]....
        /*00b4*/ 	.word	0x0000cff0


	//   ....[15]....
        /*00b8*/ 	.word	0x0000d280


	//   ....[16]....
        /*00bc*/ 	.word	0x0000d2f0


	//   ....[17]....
        /*00c0*/ 	.word	0x0000d360


	//   ....[18]....
        /*00c4*/ 	.word	0x0000d3d0


	//   ....[19]....
        /*00c8*/ 	.word	0x0000d440


	//----- nvinfo : EIATTR_VRC_CTA_INIT_COUNT
	.align		4
.L_3904:
        /*00cc*/ 	.byte	0x02, 0x4a
	.zero		1
	.zero		1


	//----- nvinfo : EIATTR_EXIT_INSTR_OFFSETS
	.align		4
        /*00d0*/ 	.byte	0x04, 0x1c
        /*00d2*/ 	.short	(.L_3906 - .L_3905)


	//   ....[0]....
.L_3905:
        /*00d4*/ 	.word	0x00000910


	//   ....[1]....
        /*00d8*/ 	.word	0x0000cd80


	//----- nvinfo : EIATTR_MAX_THREADS
	.align		4
.L_3906:
        /*00dc*/ 	.byte	0x04, 0x05
        /*00de*/ 	.short	(.L_3908 - .L_3907)
.L_3907:
        /*00e0*/ 	.word	0x00000080
        /*00e4*/ 	.word	0x00000001
        /*00e8*/ 	.word	0x00000001


	//----- nvinfo : EIATTR_CRS_STACK_SIZE
	.align		4
.L_3908:
        /*00ec*/ 	.byte	0x04, 0x1e
        /*00ee*/ 	.short	(.L_3910 - .L_3909)
.L_3909:
        /*00f0*/ 	.word	0x00000000


	//----- nvinfo : EIATTR_CBANK_PARAM_SIZE
	.align		4
.L_3910:
        /*00f4*/ 	.byte	0x03, 0x19
        /*00f6*/ 	.short	0x00e8


	//----- nvinfo : EIATTR_PARAM_CBANK
	.align		4
        /*00f8*/ 	.byte	0x04, 0x0a
        /*00fa*/ 	.short	(.L_3912 - .L_3911)
	.align		4
.L_3911:
        /*00fc*/ 	.word	index@(.nv.constant0._ZN10layer_norm13ln_fwd_kernelINS_13Kernel_traitsIfffffjLj512ELj1ELj4ELj1ELj16ENS_18Kernel_traits_baseILj512EfffffjLj128EEEEELb1ELb1ELb1ELb0EEEvNS_9FwdParamsE)
        /*0100*/ 	.short	0x0380
        /*0102*/ 	.short	0x00e8


	//----- nvinfo : EIATTR_SW_WAR
	.align		4
.L_3912:
        /*0104*/ 	.byte	0x04, 0x36
        /*0106*/ 	.short	(.L_3914 - .L_3913)
.L_3913:
        /*0108*/ 	.word	0x00000008
.L_3914:


//--------------------- .nv.info._ZN10layer_norm13ln_fwd_kernelINS_13Kernel_traitsIfffffjLj512ELj1ELj4ELj1ELj16ENS_18Kernel_traits_baseILj512EfffffjLj128EEEEELb1ELb1ELb1ELb1EEEvNS_9FwdParamsE --------------------------
	.section	.nv.info._ZN10layer_norm13ln_fwd_kernelINS_13Kernel_traitsIfffffjLj512ELj1ELj4ELj1ELj16ENS_18Kernel_traits_baseILj512EfffffjLj128EEEEELb1ELb1ELb1ELb1EEEvNS_9FwdParamsE,"",@"SHT_CUDA_INFO"
	.sectionflags	@""
	.align	4


	//----- nvinfo : EIATTR_CUDA_API_VERSION
	.align		4
        /*0000*/ 	.byte	0x04, 0x37
        /*0002*/ 	.short	(.L_3916 - .L_3915)
.L_3915:
        /*0004*/ 	.word	0x00000082


	//----- nvinfo : EIATTR_KPARAM_INFO
	.align		4
.L_3916:
        /*0008*/ 	.byte	0x04, 0x17
        /*000a*/ 	.short	(.L_3918 - .L_3917)
.L_3917:
        /*000c*/ 	.word	0x00000000
        /*0010*/ 	.short	0x0000
        /*0012*/ 	.short	0x0000
        /*0014*/ 	.byte	0x00, 0xf0, 0xa1, 0x03


	//----- nvinfo : EIATTR_SPARSE_MMA_MASK
	.align		4
.L_3918:
        /*0018*/ 	.byte	0x03, 0x50
        /*001a*/ 	.short	0x0000


	//----- nvinfo : EIATTR_MAXREG_COUNT
	.align		4
        /*001c*/ 	.byte	0x03, 0x1b
        /*001e*/ 	.short	0x00ff


	//----- nvinfo : EIATTR_MERCURY_ISA_VERSION
	.align		4
        /*0020*/ 	.byte	0x03, 0x5f
        /*0022*/ 	.short	0x0101


	//----- nvinfo : EIATTR_COOP_GROUP_MASK_REGIDS
	.align		4
        /*0024*/ 	.byte	0x04, 0x29
        /*0026*/ 	.short	(.L_3920 - .L_3919)


	//   ....[0]....
.L_3919:
        /*0028*/ 	.word	0xffffffff


	//   ....[1]....
        /*002c*/ 	.word	0xffffffff


	//   ....[2]....
        /*0030*/ 	.word	0xffffffff


	//   ....[3]....
        /*0034*/ 	.word	0xffffffff


	//   ....[4]....
        /*0038*/ 	.word	0xffffffff


	//   ....[5]....
        /*003c*/ 	.word	0xffffffff


	//   ....[6]....
        /*0040*/ 	.word	0xffffffff


	//   ....[7]....
        /*0044*/ 	.word	0xffffffff


	//   ....[8]....
        /*0048*/ 	.word	0xffffffff


	//   ....[9]....
        /*004c*/ 	.word	0xffffffff


	//   ....[10]....
        /*0050*/ 	.word	0x05000063


	//   ....[11]....
        /*0054*/ 	.word	0x05000063


	//   ....[12]....
        /*0058*/ 	.word	0x05000063


	//   ....[13]....
        /*005c*/ 	.word	0x05000063


	//   ....[14]....
        /*0060*/ 	.word	0x05000063


	//   ....[15]....
        /*0064*/ 	.word	0x05000063


	//   ....[16]....
        /*0068*/ 	.word	0x05000063


	//   ....[17]....
        /*006c*/ 	.word	0x05000063


	//   ....[18]....
        /*0070*/ 	.word	0x05000063


	//   ....[19]....
        /*0074*/ 	.word	0x05000063


	//----- nvinfo : EIATTR_COOP_GROUP_INSTR_OFFSETS
	.align		4
.L_3920:
        /*0078*/ 	.byte	0x04, 0x28
        /*007a*/ 	.short	(.L_3922 - .L_3921)


	//   ....[0]....
.L_3921:
        /*007c*/ 	.word	0x0000bfc0


	//   ....[1]....
        /*0080*/ 	.word	0x0000bff0


	//   ....[2]....
        /*0084*/ 	.word	0x0000c010


	//   ....[3]....
        /*0088*/ 	.word	0x0000c030


	//   ....[4]....
        /*008c*/ 	.word	0x0000c050


	//   ....[5]....
        /*0090*/ 	.word	0x0000c280


	//   ....[6]....
        /*0094*/ 	.word	0x0000c2a0


	//   ....[7]....
        /*0098*/ 	.word	0x0000c2c0


	//   ....[8]....
        /*009c*/ 	.word	0x0000c2e0


	//   ....[9]....
        /*00a0*/ 	.word	0x0000c300


	//   ....[10]....
        /*00a4*/ 	.word	0x0000c900


	//   ....[11]....
        /*00a8*/ 	.word	0x0000c9b0


	//   ....[12]....
        /*00ac*/ 	.word	0x0000ca20


	//   ....[13]....
        /*00b0*/ 	.word	0x0000ca90


	//   ....[14]....
        /*00b4*/ 	.word	0x0000cb00


	//   ....[15]....
        /*00b8*/ 	.word	0x0000cd80


	//   ....[16]....
        /*00bc*/ 	.word	0x0000cdf0


	//   ....[17]....
        /*00c0*/ 	.word	0x0000ce60


	//   ....[18]....
        /*00c4*/ 	.word	0x0000ced0


	//   ....[19]....
        /*00c8*/ 	.word	0x0000cf40


	//----- nvinfo : EIATTR_VRC_CTA_INIT_COUNT
	.align		4
.L_3922:
        /*00cc*/ 	.byte	0x02, 0x4a
	.zero		1
	.zero		1


	//----- nvinfo : EIATTR_EXIT_INSTR_OFFSETS
	.align		4
        /*00d0*/ 	.byte	0x04, 0x1c
        /*00d2*/ 	.short	(.L_3924 - .L_3923)


	//   ....[0]....
.L_3923:
        /*00d4*/ 	.word	0x000003a0


	//   ....[1]....
        /*00d8*/ 	.word	0x0000c890


	//----- nvinfo : EIATTR_MAX_THREADS
	.align		4
.L_3924:
        /*00dc*/ 	.byte	0x04, 0x05
        /*00de*/ 	.short	(.L_3926 - .L_3925)
.L_3925:
        /*00e0*/ 	.word	0x00000080
        /*00e4*/ 	.word	0x00000001
        /*00e8*/ 	.word	0x00000001


	//----- nvinfo : EIATTR_CRS_STACK_SIZE
	.align		4
.L_3926:
        /*00ec*/ 	.byte	0x04, 0x1e
        /*00ee*/ 	.short	(.L_3928 - .L_3927)
.L_3927:
        /*00f0*/ 	.word	0x00000000


	//----- nvinfo : EIATTR_CBANK_PARAM_SIZE
	.align		4
.L_3928:
        /*00f4*/ 	.byte	0x03, 0x19
        /*00f6*/ 	.short	0x00e8


	//----- nvinfo : EIATTR_PARAM_CBANK
	.align		4
        /*00f8*/ 	.byte	0x04, 0x0a
        /*00fa*/ 	.short	(.L_3930 - .L_3929)
	.align		4
.L_3929:
        /*00fc*/ 	.word	index@(.nv.constant0._ZN10layer_norm13ln_fwd_kernelINS_13Kernel_traitsIfffffjLj512ELj1ELj4ELj1ELj16ENS_18Kernel_traits_baseILj512EfffffjLj128EEEEELb1ELb1ELb1ELb1EEEvNS_9FwdParamsE)
        /*0100*/ 	.short	0x0380
        /*0102*/ 	.short	0x00e8


	//----- nvinfo : EIATTR_SW_WAR
	.align		4
.L_3930:
        /*0104*/ 	.byte	0x04, 0x36
        /*0106*/ 	.short	(.L_3932 - .L_3931)
.L_3931:
        /*0108*/ 	.word	0x00000008
.L_3932:


//--------------------- .nv.callgraph             --------------------------
	.section	.nv.callgraph,"",@"SHT_CUDA_CALLGRAPH"
	.align	4
	.sectionentsize	8
	.align		4
        /*0000*/ 	.word	0x00000000
	.align		4
        /*0004*/ 	.word	0xffffffff
	.align		4
        /*0008*/ 	.word	0x00000000
	.align		4
        /*000c*/ 	.word	0xfffffffe
	.align		4
        /*0010*/ 	.word	0x00000000
	.align		4
        /*0014*/ 	.word	0xfffffffd
	.align		4
        /*0018*/ 	.word	0x00000000
	.align		4
        /*001c*/ 	.word	0xfffffffc


//--------------------- .nv.constant4             --------------------------
	.section	.nv.constant4,"a",@progbits
	.align	8
	.align		8
.nv.constant4:
        /*0000*/ 	.dword	precalc_xorwow_matrix
	.align		8
        /*0008*/ 	.dword	precalc_xorwow_offset_matrix
	.align		8
        /*0010*/ 	.dword	mrg32k3aM1
	.align		8
        /*0018*/ 	.dword	mrg32k3aM2
	.align		8
        /*0020*/ 	.dword	mrg32k3aM1SubSeq
	.align		8
        /*0028*/ 	.dword	mrg32k3aM2SubSeq
	.align		8
        /*0030*/ 	.dword	mrg32k3aM1Seq
	.align		8
        /*0038*/ 	.dword	mrg32k3aM2Seq


//--------------------- .nv.constant3             --------------------------
	.section	.nv.constant3,"a",@progbits
	.align	8
.nv.constant3:
	.type		__cr_lgamma_table,@object
	.size		__cr_lgamma_table,(.L_8 - __cr_lgamma_table)
__cr_lgamma_table:
        /*0000*/ 	.byte	0x00, 0x00, 0x00, 0x00, 0x00, 0x00, 0x00, 0x00, 0x00, 0x00, 0x00, 0x00, 0x00, 0x00, 0x00, 0x00
        /*0010*/ 	.byte	0xef, 0x39, 0xfa, 0xfe, 0x42, 0x2e, 0xe6, 0x3f, 0x02, 0x20, 0x2a, 0xfa, 0x0b, 0xab, 0xfc, 0x3f
        /*0020*/ 	.byte	0xf9, 0x2c, 0x92, 0x7c, 0xa7, 0x6c, 0x09, 0x40, 0xc9, 0x79, 0x44, 0x3c, 0x64, 0x26, 0x13, 0x40
        /*0030*/ 	.byte	0xca, 0x01, 0xcf, 0x3a, 0x27, 0x51, 0x1a, 0x40, 0x30, 0xcc, 0x2d, 0xf3, 0xe1, 0x0c, 0x21, 0x40
        /*0040*/ 	.byte	0x0d, 0xb7, 0xfc, 0x82, 0x8e, 0x35, 0x25, 0x40
.L_8:


//--------------------- .nv.constant2._ZN10layer_norm13ln_fwd_kernelINS_13Kernel_traitsI13__nv_bfloat16S2_S2_S2_fjLj512ELj1ELj4ELj1ELj16ENS_18Kernel_traits_baseILj512ES2_S2_S2_S2_fjLj128EEEEELb1ELb0ELb0ELb0EEEvNS_9FwdParamsE --------------------------
	.section	.nv.constant2._ZN10layer_norm13ln_fwd_kernelINS_13Kernel_traitsI13__nv_bfloat16S2_S2_S2_fjLj512ELj1ELj4ELj1ELj16ENS_18Kernel_traits_baseILj512ES2_S2_S2_S2_fjLj128EEEEELb1ELb0ELb0ELb0EEEvNS_9FwdParamsE,"a",@progbits
	.sectionflags	@""
	.align	4
.nv.constant2._ZN10layer_norm13ln_fwd_kernelINS_13Kernel_traitsI13__nv_bfloat16S2_S2_S2_fjLj512ELj1ELj4ELj1ELj16ENS_18Kernel_traits_baseILj512ES2_S2_S2_S2_fjLj128EEEEELb1ELb0ELb0ELb0EEEvNS_9FwdParamsE:
        /*0000*/ 	.byte	0x70, 0x0d, 0x00, 0x00, 0xb0, 0x0d, 0x00, 0x00, 0x30, 0x0d, 0x00, 0x00


//--------------------- .nv.constant2._ZN10layer_norm13ln_fwd_kernelINS_13Kernel_traitsI13__nv_bfloat16S2_S2_S2_fjLj512ELj1ELj4ELj1ELj16ENS_18Kernel_traits_baseILj512ES2_S2_S2_S2_fjLj128EEEEELb1ELb0ELb0ELb1EEEvNS_9FwdParamsE --------------------------
	.section	.nv.constant2._ZN10layer_norm13ln_fwd_kernelINS_13Kernel_traitsI13__nv_bfloat16S2_S2_S2_fjLj512ELj1ELj4ELj1ELj16ENS_18Kernel_traits_baseILj512ES2_S2_S2_S2_fjLj128EEEEELb1ELb0ELb0ELb1EEEvNS_9FwdParamsE,"a",@progbits
	.sectionflags	@""
	.align	4
.nv.constant2._ZN10layer_norm13ln_fwd_kernelINS_13Kernel_traitsI13__nv_bfloat16S2_S2_S2_fjLj512ELj1ELj4ELj1ELj16ENS_18Kernel_traits_baseILj512ES2_S2_S2_S2_fjLj128EEEEELb1ELb0ELb0ELb1EEEvNS_9FwdParamsE:
        /*0000*/ 	.byte	0x00, 0x0e, 0x00, 0x00, 0x40, 0x0e, 0x00, 0x00, 0xc0, 0x0d, 0x00, 0x00


//--------------------- .nv.constant2._ZN10layer_norm13ln_fwd_kernelINS_13Kernel_traitsI13__nv_bfloat16S2_S2_S2_fjLj512ELj1ELj4ELj1ELj16ENS_18Kernel_traits_baseILj512ES2_S2_S2_S2_fjLj128EEEEELb1ELb1ELb0ELb0EEEvNS_9FwdParamsE --------------------------
	.section	.nv.constant2._ZN10layer_norm13ln_fwd_kernelINS_13Kernel_traitsI13__nv_bfloat16S2_S2_S2_fjLj512ELj1ELj4ELj1ELj16ENS_18Kernel_traits_baseILj512ES2_S2_S2_S2_fjLj128EEEEELb1ELb1ELb0ELb0EEEvNS_9FwdParamsE,"a",@progbits
	.sectionflags	@""
	.align	4
.nv.constant2._ZN10layer_norm13ln_fwd_kernelINS_13Kernel_traitsI13__nv_bfloat16S2_S2_S2_fjLj512ELj1ELj4ELj1ELj16ENS_18Kernel_traits_baseILj512ES2_S2_S2_S2_fjLj128EEEEELb1ELb1ELb0ELb0EEEvNS_9FwdParamsE:
        /*0000*/ 	.byte	0x20, 0x0f, 0x00, 0x00, 0x60, 0x0f, 0x00, 0x00, 0xe0, 0x0e, 0x00, 0x00


//--------------------- .nv.constant2._ZN10layer_norm13ln_fwd_kernelINS_13Kernel_traitsI13__nv_bfloat16S2_S2_S2_fjLj512ELj1ELj4ELj1ELj16ENS_18Kernel_traits_baseILj512ES2_S2_S2_S2_fjLj128EEEEELb1ELb1ELb0ELb1EEEvNS_9FwdParamsE --------------------------
	.section	.nv.constant2._ZN10layer_norm13ln_fwd_kernelINS_13Kernel_traitsI13__nv_bfloat16S2_S2_S2_fjLj512ELj1ELj4ELj1ELj16ENS_18Kernel_traits_baseILj512ES2_S2_S2_S2_fjLj128EEEEELb1ELb1ELb0ELb1EEEvNS_9FwdParamsE,"a",@progbits
	.sectionflags	@""
	.align	4
.nv.constant2._ZN10layer_norm13ln_fwd_kernelINS_13Kernel_traitsI13__nv_bfloat16S2_S2_S2_fjLj512ELj1ELj4ELj1ELj16ENS_18Kernel_traits_baseILj512ES2_S2_S2_S2_fjLj128EEEEELb1ELb1ELb0ELb1EEEvNS_9FwdParamsE:
        /*0000*/ 	.byte	0x30, 0x0f, 0x00, 0x00, 0x70, 0x0f, 0x00, 0x00, 0xf0, 0x0e, 0x00, 0x00


//--------------------- .nv.constant2._ZN10layer_norm13ln_fwd_kernelINS_13Kernel_traitsI6__halfS2_S2_S2_fjLj512ELj1ELj4ELj1ELj16ENS_18Kernel_traits_baseILj512ES2_S2_S2_S2_fjLj128EEEEELb1ELb0ELb0ELb0EEEvNS_9FwdParamsE --------------------------
	.section	.nv.constant2._ZN10layer_norm13ln_fwd_kernelINS_13Kernel_traitsI6__halfS2_S2_S2_fjLj512ELj1ELj4ELj1ELj16ENS_18Kernel_traits_baseILj512ES2_S2_S2_S2_fjLj128EEEEELb1ELb0ELb0ELb0EEEvNS_9FwdParamsE,"a",@progbits
	.sectionflags	@""
	.align	4
.nv.constant2._ZN10layer_norm13ln_fwd_kernelINS_13Kernel_traitsI6__halfS2_S2_S2_fjLj512ELj1ELj4ELj1ELj16ENS_18Kernel_traits_baseILj512ES2_S2_S2_S2_fjLj128EEEEELb1ELb0ELb0ELb0EEEvNS_9FwdParamsE:
        /*0000*/ 	.byte	0x10, 0x0d, 0x00, 0x00, 0x50, 0x0d, 0x00, 0x00, 0xd0, 0x0c, 0x00, 0x00


//--------------------- .nv.constant2._ZN10layer_norm13ln_fwd_kernelINS_13Kernel_traitsI6__halfS2_S2_S2_fjLj512ELj1ELj4ELj1ELj16ENS_18Kernel_traits_baseILj512ES2_S2_S2_S2_fjLj128EEEEELb1ELb0ELb0ELb1EEEvNS_9FwdParamsE --------------------------
	.section	.nv.constant2._ZN10layer_norm13ln_fwd_kernelINS_13Kernel_traitsI6__halfS2_S2_S2_fjLj512ELj1ELj4ELj1ELj16ENS_18Kernel_traits_baseILj512ES2_S2_S2_S2_fjLj128EEEEELb1ELb0ELb0ELb1EEEvNS_9FwdParamsE,"a",@progbits
	.sectionflags	@""
	.align	4
.nv.constant2._ZN10layer_norm13ln_fwd_kernelINS_13Kernel_traitsI6__halfS2_S2_S2_fjLj512ELj1ELj4ELj1ELj16ENS_18Kernel_traits_baseILj512ES2_S2_S2_S2_fjLj128EEEEELb1ELb0ELb0ELb1EEEvNS_9FwdParamsE:
        /*0000*/ 	.byte	0x00, 0x0d, 0x00, 0x00, 0x40, 0x0d, 0x00, 0x00, 0xc0, 0x0c, 0x00, 0x00


//--------------------- .nv.constant2._ZN10layer_norm13ln_fwd_kernelINS_13Kernel_traitsI6__halfS2_S2_S2_fjLj512ELj1ELj4ELj1ELj16ENS_18Kernel_traits_baseILj512ES2_S2_S2_S2_fjLj128EEEEELb1ELb1ELb0ELb0EEEvNS_9FwdParamsE --------------------------
	.section	.nv.constant2._ZN10layer_norm13ln_fwd_kernelINS_13Kernel_traitsI6__halfS2_S2_S2_fjLj512ELj1ELj4ELj1ELj16ENS_18Kernel_traits_baseILj512ES2_S2_S2_S2_fjLj128EEEEELb1ELb1ELb0ELb0EEEvNS_9FwdParamsE,"a",@progbits
	.sectionflags	@""
	.align	4
.nv.constant2._ZN10layer_norm13ln_fwd_kernelINS_13Kernel_traitsI6__halfS2_S2_S2_fjLj512ELj1ELj4ELj1ELj16ENS_18Kernel_traits_baseILj512ES2_S2_S2_S2_fjLj128EEEEELb1ELb1ELb0ELb0EEEvNS_9FwdParamsE:
        /*0000*/ 	.byte	0xc0, 0x0d, 0x00, 0x00, 0x00, 0x0e, 0x00, 0x00, 0x80, 0x0d, 0x00, 0x00


//--------------------- .nv.constant2._ZN10layer_norm13ln_fwd_kernelINS_13Kernel_traitsI6__halfS2_S2_S2_fjLj512ELj1ELj4ELj1ELj16ENS_18Kernel_traits_baseILj512ES2_S2_S2_S2_fjLj128EEEEELb1ELb1ELb0ELb1EEEvNS_9FwdParamsE --------------------------
	.section	.nv.constant2._ZN10layer_norm13ln_fwd_kernelINS_13Kernel_traitsI6__halfS2_S2_S2_fjLj512ELj1ELj4ELj1ELj16ENS_18Kernel_traits_baseILj512ES2_S2_S2_S2_fjLj128EEEEELb1ELb1ELb0ELb1EEEvNS_9FwdParamsE,"a",@progbits
	.sectionflags	@""
	.align	4
.nv.constant2._ZN10layer_norm13ln_fwd_kernelINS_13Kernel_traitsI6__halfS2_S2_S2_fjLj512ELj1ELj4ELj1ELj16ENS_18Kernel_traits_baseILj512ES2_S2_S2_S2_fjLj128EEEEELb1ELb1ELb0ELb1EEEvNS_9FwdParamsE:
        /*0000*/ 	.byte	0x20, 0x0f, 0x00, 0x00, 0x60, 0x0f, 0x00, 0x00, 0xe0, 0x0e, 0x00, 0x00


//--------------------- .nv.constant2._ZN10layer_norm13ln_fwd_kernelINS_13Kernel_traitsIf13__nv_bfloat16S2_S2_fjLj512ELj1ELj4ELj1ELj16ENS_18Kernel_traits_baseILj512EfS2_S2_S2_fjLj128EEEEELb1ELb0ELb0ELb0EEEvNS_9FwdParamsE --------------------------
	.section	.nv.constant2._ZN10layer_norm13ln_fwd_kernelINS_13Kernel_traitsIf13__nv_bfloat16S2_S2_fjLj512ELj1ELj4ELj1ELj16ENS_18Kernel_traits_baseILj512EfS2_S2_S2_fjLj128EEEEELb1ELb0ELb0ELb0EEEvNS_9FwdParamsE,"a",@progbits
	.sectionflags	@""
	.align	4
.nv.constant2._ZN10layer_norm13ln_fwd_kernelINS_13Kernel_traitsIf13__nv_bfloat16S2_S2_fjLj512ELj1ELj4ELj1ELj16ENS_18Kernel_traits_baseILj512EfS2_S2_S2_fjLj128EEEEELb1ELb0ELb0ELb0EEEvNS_9FwdParamsE:
        /*0000*/ 	.byte	0xa0, 0x0d, 0x00, 0x00, 0xe0, 0x0d, 0x00, 0x00, 0x60, 0x0d, 0x00, 0x00


//--------------------- .nv.constant2._ZN10layer_norm13ln_fwd_kernelINS_13Kernel_traitsIf13__nv_bfloat16S2_S2_fjLj512ELj1ELj4ELj1ELj16ENS_18Kernel_traits_baseILj512EfS2_S2_S2_fjLj128EEEEELb1ELb0ELb0ELb1EEEvNS_9FwdParamsE --------------------------
	.section	.nv.constant2._ZN10layer_norm13ln_fwd_kernelINS_13Kernel_traitsIf13__nv_bfloat16S2_S2_fjLj512ELj1ELj4ELj1ELj16ENS_18Kernel_traits_baseILj512EfS2_S2_S2_fjLj128EEEEELb1ELb0ELb0ELb1EEEvNS_9FwdParamsE,"a",@progbits
	.sectionflags	@""
	.align	4
.nv.constant2._ZN10layer_norm13ln_fwd_kernelINS_13Kernel_traitsIf13__nv_bfloat16S2_S2_fjLj512ELj1ELj4ELj1ELj16ENS_18Kernel_traits_baseILj512EfS2_S2_S2_fjLj128EEEEELb1ELb0ELb0ELb1EEEvNS_9FwdParamsE:
        /*0000*/ 	.byte	0x80, 0x0d, 0x00, 0x00, 0xc0, 0x0d, 0x00, 0x00, 0x40, 0x0d, 0x00, 0x00


//--------------------- .nv.constant2._ZN10layer_norm13ln_fwd_kernelINS_13Kernel_traitsIf13__nv_bfloat16S2_S2_fjLj512ELj1ELj4ELj1ELj16ENS_18Kernel_traits_baseILj512EfS2_S2_S2_fjLj128EEEEELb1ELb1ELb0ELb0EEEvNS_9FwdParamsE --------------------------
	.section	.nv.constant2._ZN10layer_norm13ln_fwd_kernelINS_13Kernel_traitsIf13__nv_bfloat16S2_S2_fjLj512ELj1ELj4ELj1ELj16ENS_18Kernel_traits_baseILj512EfS2_S2_S2_fjLj128EEEEELb1ELb1ELb0ELb0EEEvNS_9FwdParamsE,"a",@progbits
	.sectionflags	@""
	.align	4
.nv.constant2._ZN10layer_norm13ln_fwd_kernelINS_13Kernel_traitsIf13__nv_bfloat16S2_S2_fjLj512ELj1ELj4ELj1ELj16ENS_18Kernel_traits_baseILj512EfS2_S2_S2_fjLj128EEEEELb1ELb1ELb0ELb0EEEvNS_9FwdParamsE:
        /*0000*/ 	.byte	0x90, 0x0e, 0x00, 0x00, 0xd0, 0x0e, 0x00, 0x00, 0x50, 0x0e, 0x00, 0x00


//--------------------- .nv.constant2._ZN10layer_norm13ln_fwd_kernelINS_13Kernel_traitsIf13__nv_bfloat16S2_S2_fjLj512ELj1ELj4ELj1ELj16ENS_18Kernel_traits_baseILj512EfS2_S2_S2_fjLj128EEEEELb1ELb1ELb0ELb1EEEvNS_9FwdParamsE --------------------------
	.section	.nv.constant2._ZN10layer_norm13ln_fwd_kernelINS_13Kernel_traitsIf13__nv_bfloat16S2_S2_fjLj512ELj1ELj4ELj1ELj16ENS_18Kernel_traits_baseILj512EfS2_S2_S2_fjLj128EEEEELb1ELb1ELb0ELb1EEEvNS_9FwdParamsE,"a",@progbits
	.sectionflags	@""
	.align	4
.nv.constant2._ZN10layer_norm13ln_fwd_kernelINS_13Kernel_traitsIf13__nv_bfloat16S2_S2_fjLj512ELj1ELj4ELj1ELj16ENS_18Kernel_traits_baseILj512EfS2_S2_S2_fjLj128EEEEELb1ELb1ELb0ELb1EEEvNS_9FwdParamsE:
        /*0000*/ 	.byte	0xf0, 0x0f, 0x00, 0x00, 0x30, 0x10, 0x00, 0x00, 0xb0, 0x0f, 0x00, 0x00


//--------------------- .nv.constant2._ZN10layer_norm13ln_fwd_kernelINS_13Kernel_traitsI13__nv_bfloat16S2_fS2_fjLj512ELj1ELj4ELj1ELj16ENS_18Kernel_traits_baseILj512ES2_S2_fS2_fjLj128EEEEELb1ELb0ELb0ELb0EEEvNS_9FwdParamsE --------------------------
	.section	.nv.constant2._ZN10layer_norm13ln_fwd_kernelINS_13Kernel_traitsI13__nv_bfloat16S2_fS2_fjLj512ELj1ELj4ELj1ELj16ENS_18Kernel_traits_baseILj512ES2_S2_fS2_fjLj128EEEEELb1ELb0ELb0ELb0EEEvNS_9FwdParamsE,"a",@progbits
	.sectionflags	@""
	.align	4
.nv.constant2._ZN10layer_norm13ln_fwd_kernelINS_13Kernel_traitsI13__nv_bfloat16S2_fS2_fjLj512ELj1ELj4ELj1ELj16ENS_18Kernel_traits_baseILj512ES2_S2_fS2_fjLj128EEEEELb1ELb0ELb0ELb0EEEvNS_9FwdParamsE:
        /*0000*/ 	.byte	0x80, 0x0d, 0x00, 0x00, 0xc0, 0x0d, 0x00, 0x00, 0x40, 0x0d, 0x00, 0x00


//--------------------- .nv.constant2._ZN10layer_norm13ln_fwd_kernelINS_13Kernel_traitsI13__nv_bfloat16S2_fS2_fjLj512ELj1ELj4ELj1ELj16ENS_18Kernel_traits_baseILj512ES2_S2_fS2_fjLj128EEEEELb1ELb0ELb0ELb1EEEvNS_9FwdParamsE --------------------------
	.section	.nv.constant2._ZN10layer_norm13ln_fwd_kernelINS_13Kernel_traitsI13__nv_bfloat16S2_fS2_fjLj512ELj1ELj4ELj1ELj16ENS_18Kernel_traits_baseILj512ES2_S2_fS2_fjLj128EEEEELb1ELb0ELb0ELb1EEEvNS_9FwdParamsE,"a",@progbits
	.sectionflags	@""
	.align	4
.nv.constant2._ZN10layer_norm13ln_fwd_kernelINS_13Kernel_traitsI13__nv_bfloat16S2_fS2_fjLj512ELj1ELj4ELj1ELj16ENS_18Kernel_traits_baseILj512ES2_S2_fS2_fjLj128EEEEELb1ELb0ELb0ELb1EEEvNS_9FwdParamsE:
        /*0000*/ 	.byte	0xa0, 0x0e, 0x00, 0x00, 0xe0, 0x0e, 0x00, 0x00, 0x60, 0x0e, 0x00, 0x00


//--------------------- .nv.constant2._ZN10layer_norm13ln_fwd_kernelINS_13Kernel_traitsI13__nv_bfloat16S2_fS2_fjLj512ELj1ELj4ELj1ELj16ENS_18Kernel_traits_baseILj512ES2_S2_fS2_fjLj128EEEEELb1ELb1ELb0ELb0EEEvNS_9FwdParamsE --------------------------
	.section	.nv.constant2._ZN10layer_norm13ln_fwd_kernelINS_13Kernel_traitsI13__nv_bfloat16S2_fS2_fjLj512ELj1ELj4ELj1ELj16ENS_18Kernel_traits_baseILj512ES2_S2_fS2_fjLj128EEEEELb1ELb1ELb0ELb0EEEvNS_9FwdParamsE,"a",@progbits
	.sectionflags	@""
	.align	4
.nv.constant2._ZN10layer_norm13ln_fwd_kernelINS_13Kernel_traitsI13__nv_bfloat16S2_fS2_fjLj512ELj1ELj4ELj1ELj16ENS_18Kernel_traits_baseILj512ES2_S2_fS2_fjLj128EEEEELb1ELb1ELb0ELb0EEEvNS_9FwdParamsE:
        /*0000*/ 	.byte	0x40, 0x0f, 0x00, 0x00, 0x80, 0x0f, 0x00, 0x00, 0x00, 0x0f, 0x00, 0x00


//--------------------- .nv.constant2._ZN10layer_norm13ln_fwd_kernelINS_13Kernel_traitsI13__nv_bfloat16S2_fS2_fjLj512ELj1ELj4ELj1ELj16ENS_18Kernel_traits_baseILj512ES2_S2_fS2_fjLj128EEEEELb1ELb1ELb0ELb1EEEvNS_9FwdParamsE --------------------------
	.section	.nv.constant2._ZN10layer_norm13ln_fwd_kernelINS_13Kernel_traitsI13__nv_bfloat16S2_fS2_fjLj512ELj1ELj4ELj1ELj16ENS_18Kernel_traits_baseILj512ES2_S2_fS2_fjLj128EEEEELb1ELb1ELb0ELb1EEEvNS_9FwdParamsE,"a",@progbits
	.sectionflags	@""
	.align	4
.nv.constant2._ZN10layer_norm13ln_fwd_kernelINS_13Kernel_traitsI13__nv_bfloat16S2_fS2_fjLj512ELj1ELj4ELj1ELj16ENS_18Kernel_traits_baseILj512ES2_S2_fS2_fjLj128EEEEELb1ELb1ELb0ELb1EEEvNS_9FwdParamsE:
        /*0000*/ 	.byte	0xd0, 0x10, 0x00, 0x00, 0x10, 0x11, 0x00, 0x00, 0x90, 0x10, 0x00, 0x00


//--------------------- .nv.constant2._ZN10layer_norm13ln_fwd_kernelINS_13Kernel_traitsIf13__nv_bfloat16fS2_fjLj512ELj1ELj4ELj1ELj16ENS_18Kernel_traits_baseILj512EfS2_fS2_fjLj128EEEEELb1ELb0ELb0ELb0EEEvNS_9FwdParamsE --------------------------
	.section	.nv.constant2._ZN10layer_norm13ln_fwd_kernelINS_13Kernel_traitsIf13__nv_bfloat16fS2_fjLj512ELj1ELj4ELj1ELj16ENS_18Kernel_traits_baseILj512EfS2_fS2_fjLj128EEEEELb1ELb0ELb0ELb0EEEvNS_9FwdParamsE,"a",@progbits
	.sectionflags	@""
	.align	4
.nv.constant2._ZN10layer_norm13ln_fwd_kernelINS_13Kernel_traitsIf13__nv_bfloat16fS2_fjLj512ELj1ELj4ELj1ELj16ENS_18Kernel_traits_baseILj512EfS2_fS2_fjLj128EEEEELb1ELb0ELb0ELb0EEEvNS_9FwdParamsE:
        /*0000*/ 	.byte	0xa0, 0x0d, 0x00, 0x00, 0xe0, 0x0d, 0x00, 0x00, 0x60, 0x0d, 0x00, 0x00


//--------------------- .nv.constant2._ZN10layer_norm13ln_fwd_kernelINS_13Kernel_traitsIf13__nv_bfloat16fS2_fjLj512ELj1ELj4ELj1ELj16ENS_18Kernel_traits_baseILj512EfS2_fS2_fjLj128EEEEELb1ELb0ELb0ELb1EEEvNS_9FwdParamsE --------------------------
	.section	.nv.constant2._ZN10layer_norm13ln_fwd_kernelINS_13Kernel_traitsIf13__nv_bfloat16fS2_fjLj512ELj1ELj4ELj1ELj16ENS_18Kernel_traits_baseILj512EfS2_fS2_fjLj128EEEEELb1ELb0ELb0ELb1EEEvNS_9FwdParamsE,"a",@progbits
	.sectionflags	@""
	.align	4
.nv.constant2._ZN10layer_norm13ln_fwd_kernelINS_13Kernel_traitsIf13__nv_bfloat16fS2_fjLj512ELj1ELj4ELj1ELj16ENS_18Kernel_traits_baseILj512EfS2_fS2_fjLj128EEEEELb1ELb0ELb0ELb1EEEvNS_9FwdParamsE:
        /*0000*/ 	.byte	0x90, 0x0d, 0x00, 0x00, 0xd0, 0x0d, 0x00, 0x00, 0x50, 0x0d, 0x00, 0x00


//--------------------- .nv.constant2._ZN10layer_norm13ln_fwd_kernelINS_13Kernel_traitsIf13__nv_bfloat16fS2_fjLj512ELj1ELj4ELj1ELj16ENS_18Kernel_traits_baseILj512EfS2_fS2_fjLj128EEEEELb1ELb1ELb0ELb0EEEvNS_9FwdParamsE --------------------------
	.section	.nv.constant2._ZN10layer_norm13ln_fwd_kernelINS_13Kernel_traitsIf13__nv_bfloat16fS2_fjLj512ELj1ELj4ELj1ELj16ENS_18Kernel_traits_baseILj512EfS2_fS2_fjLj128EEEEELb1ELb1ELb0ELb0EEEvNS_9FwdParamsE,"a",@progbits
	.sectionflags	@""
	.align	4
.nv.constant2._ZN10layer_norm13ln_fwd_kernelINS_13Kernel_traitsIf13__nv_bfloat16fS2_fjLj512ELj1ELj4ELj1ELj16ENS_18Kernel_traits_baseILj512EfS2_fS2_fjLj128EEEEELb1ELb1ELb0ELb0EEEvNS_9FwdParamsE:
        /*0000*/ 	.byte	0x90, 0x0e, 0x00, 0x00, 0xd0, 0x0e, 0x00, 0x00, 0x50, 0x0e, 0x00, 0x00


//--------------------- .nv.constant2._ZN10layer_norm13ln_fwd_kernelINS_13Kernel_traitsIf13__nv_bfloat16fS2_fjLj512ELj1ELj4ELj1ELj16ENS_18Kernel_traits_baseILj512EfS2_fS2_fjLj128EEEEELb1ELb1ELb0ELb1EEEvNS_9FwdParamsE --------------------------
	.section	.nv.constant2._ZN10layer_norm13ln_fwd_kernelINS_13Kernel_traitsIf13__nv_bfloat16fS2_fjLj512ELj1ELj4ELj1ELj16ENS_18Kernel_traits_baseILj512EfS2_fS2_fjLj128EEEEELb1ELb1ELb0ELb1EEEvNS_9FwdParamsE,"a",@progbits
	.sectionflags	@""
	.align	4
.nv.constant2._ZN10layer_norm13ln_fwd_kernelINS_13Kernel_traitsIf13__nv_bfloat16fS2_fjLj512ELj1ELj4ELj1ELj16ENS_18Kernel_traits_baseILj512EfS2_fS2_fjLj128EEEEELb1ELb1ELb0ELb1EEEvNS_9FwdParamsE:
        /*0000*/ 	.byte	0xd0, 0x0f, 0x00, 0x00, 0x10, 0x10, 0x00, 0x00, 0x90, 0x0f, 0x00, 0x00


//--------------------- .nv.constant2._ZN10layer_norm13ln_fwd_kernelINS_13Kernel_traitsIf6__halfS2_S2_fjLj512ELj1ELj4ELj1ELj16ENS_18Kernel_traits_baseILj512EfS2_S2_S2_fjLj128EEEEELb1ELb0ELb0ELb0EEEvNS_9FwdParamsE --------------------------
	.section	.nv.constant2._ZN10layer_norm13ln_fwd_kernelINS_13Kernel_traitsIf6__halfS2_S2_fjLj512ELj1ELj4ELj1ELj16ENS_18Kernel_traits_baseILj512EfS2_S2_S2_fjLj128EEEEELb1ELb0ELb0ELb0EEEvNS_9FwdParamsE,"a",@progbits
	.sectionflags	@""
	.align	4
.nv.constant2._ZN10layer_norm13ln_fwd_kernelINS_13Kernel_traitsIf6__halfS2_S2_fjLj512ELj1ELj4ELj1ELj16ENS_18Kernel_traits_baseILj512EfS2_S2_S2_fjLj128EEEEELb1ELb0ELb0ELb0EEEvNS_9FwdParamsE:
        /*0000*/ 	.byte	0x80, 0x0d, 0x00, 0x00, 0xc0, 0x0d, 0x00, 0x00, 0x40, 0x0d, 0x00, 0x00


//--------------------- .nv.constant2._ZN10layer_norm13ln_fwd_kernelINS_13Kernel_traitsIf6__halfS2_S2_fjLj512ELj1ELj4ELj1ELj16ENS_18Kernel_traits_baseILj512EfS2_S2_S2_fjLj128EEEEELb1ELb0ELb0ELb1EEEvNS_9FwdParamsE --------------------------
	.section	.nv.constant2._ZN10layer_norm13ln_fwd_kernelINS_13Kernel_traitsIf6__halfS2_S2_fjLj512ELj1ELj4ELj1ELj16ENS_18Kernel_traits_baseILj512EfS2_S2_S2_fjLj128EEEEELb1ELb0ELb0ELb1EEEvNS_9FwdParamsE,"a",@progbits
	.sectionflags	@""
	.align	4
.nv.constant2._ZN10layer_norm13ln_fwd_kernelINS_13Kernel_traitsIf6__halfS2_S2_fjLj512ELj1ELj4ELj1ELj16ENS_18Kernel_traits_baseILj512EfS2_S2_S2_fjLj128EEEEELb1ELb0ELb0ELb1EEEvNS_9FwdParamsE:
        /*0000*/ 	.byte	0x80, 0x0d, 0x00, 0x00, 0xc0, 0x0d, 0x00, 0x00, 0x40, 0x0d, 0x00, 0x00


//--------------------- .nv.constant2._ZN10layer_norm13ln_fwd_kernelINS_13Kernel_traitsIf6__halfS2_S2_fjLj512ELj1ELj4ELj1ELj16ENS_18Kernel_traits_baseILj512EfS2_S2_S2_fjLj128EEEEELb1ELb1ELb0ELb0EEEvNS_9FwdParamsE --------------------------
	.section	.nv.constant2._ZN10layer_norm13ln_fwd_kernelINS_13Kernel_traitsIf6__halfS2_S2_fjLj512ELj1ELj4ELj1ELj16ENS_18Kernel_traits_baseILj512EfS2_S2_S2_fjLj128EEEEELb1ELb1ELb0ELb0EEEvNS_9FwdParamsE,"a",@progbits
	.sectionflags	@""
	.align	4
.nv.constant2._ZN10layer_norm13ln_fwd_kernelINS_13Kernel_traitsIf6__halfS2_S2_fjLj512ELj1ELj4ELj1ELj16ENS_18Kernel_traits_baseILj512EfS2_S2_S2_fjLj128EEEEELb1ELb1ELb0ELb0EEEvNS_9FwdParamsE:
        /*0000*/ 	.byte	0x90, 0x0e, 0x00, 0x00, 0xd0, 0x0e, 0x00, 0x00, 0x50, 0x0e, 0x00, 0x00


//--------------------- .nv.constant2._ZN10layer_norm13ln_fwd_kernelINS_13Kernel_traitsIf6__halfS2_S2_fjLj512ELj1ELj4ELj1ELj16ENS_18Kernel_traits_baseILj512EfS2_S2_S2_fjLj128EEEEELb1ELb1ELb0ELb1EEEvNS_9FwdParamsE --------------------------
	.section	.nv.constant2._ZN10layer_norm13ln_fwd_kernelINS_13Kernel_traitsIf6__halfS2_S2_fjLj512ELj1ELj4ELj1ELj16ENS_18Kernel_traits_baseILj512EfS2_S2_S2_fjLj128EEEEELb1ELb1ELb0ELb1EEEvNS_9FwdParamsE,"a",@progbits
	.sectionflags	@""
	.align	4
.nv.constant2._ZN10layer_norm13ln_fwd_kernelINS_13Kernel_traitsIf6__halfS2_S2_fjLj512ELj1ELj4ELj1ELj16ENS_18Kernel_traits_baseILj512EfS2_S2_S2_fjLj128EEEEELb1ELb1ELb0ELb1EEEvNS_9FwdParamsE:
        /*0000*/ 	.byte	0x70, 0x0f, 0x00, 0x00, 0xb0, 0x0f, 0x00, 0x00, 0x30, 0x0f, 0x00, 0x00


//--------------------- .nv.constant2._ZN10layer_norm13ln_fwd_kernelINS_13Kernel_traitsI6__halfS2_fS2_fjLj512ELj1ELj4ELj1ELj16ENS_18Kernel_traits_baseILj512ES2_S2_fS2_fjLj128EEEEELb1ELb0ELb0ELb0EEEvNS_9FwdParamsE --------------------------
	.section	.nv.constant2._ZN10layer_norm13ln_fwd_kernelINS_13Kernel_traitsI6__halfS2_fS2_fjLj512ELj1ELj4ELj1ELj16ENS_18Kernel_traits_baseILj512ES2_S2_fS2_fjLj128EEEEELb1ELb0ELb0ELb0EEEvNS_9FwdParamsE,"a",@progbits
	.sectionflags	@""
	.align	4
.nv.constant2._ZN10layer_norm13ln_fwd_kernelINS_13Kernel_traitsI6__halfS2_fS2_fjLj512ELj1ELj4ELj1ELj16ENS_18Kernel_traits_baseILj512ES2_S2_fS2_fjLj128EEEEELb1ELb0ELb0ELb0EEEvNS_9FwdParamsE:
        /*0000*/ 	.byte	0x10, 0x0d, 0x00, 0x00, 0x50, 0x0d, 0x00, 0x00, 0xd0, 0x0c, 0x00, 0x00


//--------------------- .nv.constant2._ZN10layer_norm13ln_fwd_kernelINS_13Kernel_traitsI6__halfS2_fS2_fjLj512ELj1ELj4ELj1ELj16ENS_18Kernel_traits_baseILj512ES2_S2_fS2_fjLj128EEEEELb1ELb0ELb0ELb1EEEvNS_9FwdParamsE --------------------------
	.section	.nv.constant2._ZN10layer_norm13ln_fwd_kernelINS_13Kernel_traitsI6__halfS2_fS2_fjLj512ELj1ELj4ELj1ELj16ENS_18Kernel_traits_baseILj512ES2_S2_fS2_fjLj128EEEEELb1ELb0ELb0ELb1EEEvNS_9FwdParamsE,"a",@progbits
	.sectionflags	@""
	.align	4
.nv.constant2._ZN10layer_norm13ln_fwd_kernelINS_13Kernel_traitsI6__halfS2_fS2_fjLj512ELj1ELj4ELj1ELj16ENS_18Kernel_traits_baseILj512ES2_S2_fS2_fjLj128EEEEELb1ELb0ELb0ELb1EEEvNS_9FwdParamsE:
        /*0000*/ 	.byte	0xe0, 0x0d, 0x00, 0x00, 0x20, 0x0e, 0x00, 0x00, 0xa0, 0x0d, 0x00, 0x00


//--------------------- .nv.constant2._ZN10layer_norm13ln_fwd_kernelINS_13Kernel_traitsI6__halfS2_fS2_fjLj512ELj1ELj4ELj1ELj16ENS_18Kernel_traits_baseILj512ES2_S2_fS2_fjLj128EEEEELb1ELb1ELb0ELb0EEEvNS_9FwdParamsE --------------------------
	.section	.nv.constant2._ZN10layer_norm13ln_fwd_kernelINS_13Kernel_traitsI6__halfS2_fS2_fjLj512ELj1ELj4ELj1ELj16ENS_18Kernel_traits_baseILj512ES2_S2_fS2_fjLj128EEEEELb1ELb1ELb0ELb0EEEvNS_9FwdParamsE,"a",@progbits
	.sectionflags	@""
	.align	4
.nv.constant2._ZN10layer_norm13ln_fwd_kernelINS_13Kernel_traitsI6__halfS2_fS2_fjLj512ELj1ELj4ELj1ELj16ENS_18Kernel_traits_baseILj512ES2_S2_fS2_fjLj128EEEEELb1ELb1ELb0ELb0EEEvNS_9FwdParamsE:
        /*0000*/ 	.byte	0xc0, 0x0d, 0x00, 0x00, 0x00, 0x0e, 0x00, 0x00, 0x80, 0x0d, 0x00, 0x00


//--------------------- .nv.constant2._ZN10layer_norm13ln_fwd_kernelINS_13Kernel_traitsI6__halfS2_fS2_fjLj512ELj1ELj4ELj1ELj16ENS_18Kernel_traits_baseILj512ES2_S2_fS2_fjLj128EEEEELb1ELb1ELb0ELb1EEEvNS_9FwdParamsE --------------------------
	.section	.nv.constant2._ZN10layer_norm13ln_fwd_kernelINS_13Kernel_traitsI6__halfS2_fS2_fjLj512ELj1ELj4ELj1ELj16ENS_18Kernel_traits_baseILj512ES2_S2_fS2_fjLj128EEEEELb1ELb1ELb0ELb1EEEvNS_9FwdParamsE,"a",@progbits
	.sectionflags	@""
	.align	4
.nv.constant2._ZN10layer_norm13ln_fwd_kernelINS_13Kernel_traitsI6__halfS2_fS2_fjLj512ELj1ELj4ELj1ELj16ENS_18Kernel_traits_baseILj512ES2_S2_fS2_fjLj128EEEEELb1ELb1ELb0ELb1EEEvNS_9FwdParamsE:
        /*0000*/ 	.byte	0x30, 0x0f, 0x00, 0x00, 0x70, 0x0f, 0x00, 0x00, 0xf0, 0x0e, 0x00, 0x00


//--------------------- .nv.constant2._ZN10layer_norm13ln_fwd_kernelINS_13Kernel_traitsIf6__halffS2_fjLj512ELj1ELj4ELj1ELj16ENS_18Kernel_traits_baseILj512EfS2_fS2_fjLj128EEEEELb1ELb0ELb0ELb0EEEvNS_9FwdParamsE --------------------------
	.section	.nv.constant2._ZN10layer_norm13ln_fwd_kernelINS_13Kernel_traitsIf6__halffS2_fjLj512ELj1ELj4ELj1ELj16ENS_18Kernel_traits_baseILj512EfS2_fS2_fjLj128EEEEELb1ELb0ELb0ELb0EEEvNS_9FwdParamsE,"a",@progbits
	.sectionflags	@""
	.align	4
.nv.constant2._ZN10layer_norm13ln_fwd_kernelINS_13Kernel_traitsIf6__halffS2_fjLj512ELj1ELj4ELj1ELj16ENS_18Kernel_traits_baseILj512EfS2_fS2_fjLj128EEEEELb1ELb0ELb0ELb0EEEvNS_9FwdParamsE:
        /*0000*/ 	.byte	0xa0, 0x0d, 0x00, 0x00, 0xe0, 0x0d, 0x00, 0x00, 0x60, 0x0d, 0x00, 0x00


//--------------------- .nv.constant2._ZN10layer_norm13ln_fwd_kernelINS_13Kernel_traitsIf6__halffS2_fjLj512ELj1ELj4ELj1ELj16ENS_18Kernel_traits_baseILj512EfS2_fS2_fjLj128EEEEELb1ELb0ELb0ELb1EEEvNS_9FwdParamsE --------------------------
	.section	.nv.constant2._ZN10layer_norm13ln_fwd_kernelINS_13Kernel_traitsIf6__halffS2_fjLj512ELj1ELj4ELj1ELj16ENS_18Kernel_traits_baseILj512EfS2_fS2_fjLj128EEEEELb1ELb0ELb0ELb1EEEvNS_9FwdParamsE,"a",@progbits
	.sectionflags	@""
	.align	4
.nv.constant2._ZN10layer_norm13ln_fwd_kernelINS_13Kernel_traitsIf6__halffS2_fjLj512ELj1ELj4ELj1ELj16ENS_18Kernel_traits_baseILj512EfS2_fS2_fjLj128EEEEELb1ELb0ELb0ELb1EEEvNS_9FwdParamsE:
        /*0000*/ 	.byte	0xb0, 0x0d, 0x00, 0x00, 0xf0, 0x0d, 0x00, 0x00, 0x70, 0x0d, 0x00, 0x00


//--------------------- .nv.constant2._ZN10layer_norm13ln_fwd_kernelINS_13Kernel_traitsIf6__halffS2_fjLj512ELj1ELj4ELj1ELj16ENS_18Kernel_traits_baseILj512EfS2_fS2_fjLj128EEEEELb1ELb1ELb0ELb0EEEvNS_9FwdParamsE --------------------------
	.section	.nv.constant2._ZN10layer_norm13ln_fwd_kernelINS_13Kernel_traitsIf6__halffS2_fjLj512ELj1ELj4ELj1ELj16ENS_18Kernel_traits_baseILj512EfS2_fS2_fjLj128EEEEELb1ELb1ELb0ELb0EEEvNS_9FwdParamsE,"a",@progbits
	.sectionflags	@""
	.align	4
.nv.constant2._ZN10layer_norm13ln_fwd_kernelINS_13Kernel_traitsIf6__halffS2_fjLj512ELj1ELj4ELj1ELj16ENS_18Kernel_traits_baseILj512EfS2_fS2_fjLj128EEEEELb1ELb1ELb0ELb0EEEvNS_9FwdParamsE:
        /*0000*/ 	.byte	0x90, 0x0e, 0x00, 0x00, 0xd0, 0x0e, 0x00, 0x00, 0x50, 0x0e, 0x00, 0x00


//--------------------- .nv.constant2._ZN10layer_norm13ln_fwd_kernelINS_13Kernel_traitsIf6__halffS2_fjLj512ELj1ELj4ELj1ELj16ENS_18Kernel_traits_baseILj512EfS2_fS2_fjLj128EEEEELb1ELb1ELb0ELb1EEEvNS_9FwdParamsE --------------------------
	.section	.nv.constant2._ZN10layer_norm13ln_fwd_kernelINS_13Kernel_traitsIf6__halffS2_fjLj512ELj1ELj4ELj1ELj16ENS_18Kernel_traits_baseILj512EfS2_fS2_fjLj128EEEEELb1ELb1ELb0ELb1EEEvNS_9FwdParamsE,"a",@progbits
	.sectionflags	@""
	.align	4
.nv.constant2._ZN10layer_norm13ln_fwd_kernelINS_13Kernel_traitsIf6__halffS2_fjLj512ELj1ELj4ELj1ELj16ENS_18Kernel_traits_baseILj512EfS2_fS2_fjLj128EEEEELb1ELb1ELb0ELb1EEEvNS_9FwdParamsE:
        /*0000*/ 	.byte	0xe0, 0x0f, 0x00, 0x00, 0x20, 0x10, 0x00, 0x00, 0xa0, 0x0f, 0x00, 0x00


//--------------------- .nv.constant2._ZN10layer_norm13ln_fwd_kernelINS_13Kernel_traitsI6__halfffffjLj512ELj1ELj4ELj1ELj16ENS_18Kernel_traits_baseILj512ES2_ffffjLj128EEEEELb1ELb0ELb0ELb0EEEvNS_9FwdParamsE --------------------------
	.section	.nv.constant2._ZN10layer_norm13ln_fwd_kernelINS_13Kernel_traitsI6__halfffffjLj512ELj1ELj4ELj1ELj16ENS_18Kernel_traits_baseILj512ES2_ffffjLj128EEEEELb1ELb0ELb0ELb0EEEvNS_9FwdParamsE,"a",@progbits
	.sectionflags	@""
	.align	4
.nv.constant2._ZN10layer_norm13ln_fwd_kernelINS_13Kernel_traitsI6__halfffffjLj512ELj1ELj4ELj1ELj16ENS_18Kernel_traits_baseILj512ES2_ffffjLj128EEEEELb1ELb0ELb0ELb0EEEvNS_9FwdParamsE:
        /*0000*/ 	.byte	0x30, 0x10, 0x00, 0x00, 0x70, 0x10, 0x00, 0x00, 0xf0, 0x0f, 0x00, 0x00


//--------------------- .nv.constant2._ZN10layer_norm13ln_fwd_kernelINS_13Kernel_traitsI6__halfffffjLj512ELj1ELj4ELj1ELj16ENS_18Kernel_traits_baseILj512ES2_ffffjLj128EEEEELb1ELb0ELb0ELb1EEEvNS_9FwdParamsE --------------------------
	.section	.nv.constant2._ZN10layer_norm13ln_fwd_kernelINS_13Kernel_traitsI6__halfffffjLj512ELj1ELj4ELj1ELj16ENS_18Kernel_traits_baseILj512ES2_ffffjLj128EEEEELb1ELb0ELb0ELb1EEEvNS_9FwdParamsE,"a",@progbits
	.sectionflags	@""
	.align	4
.nv.constant2._ZN10layer_norm13ln_fwd_kernelINS_13Kernel_traitsI6__halfffffjLj512ELj1ELj4ELj1ELj16ENS_18Kernel_traits_baseILj512ES2_ffffjLj128EEEEELb1ELb0ELb0ELb1EEEvNS_9FwdParamsE:
        /*0000*/ 	.byte	0x40, 0x0e, 0x00, 0x00, 0x80, 0x0e, 0x00, 0x00, 0x00, 0x0e, 0x00, 0x00


//--------------------- .nv.constant2._ZN10layer_norm13ln_fwd_kernelINS_13Kernel_traitsI6__halfffffjLj512ELj1ELj4ELj1ELj16ENS_18Kernel_traits_baseILj512ES2_ffffjLj128EEEEELb1ELb1ELb0ELb0EEEvNS_9FwdParamsE --------------------------
	.section	.nv.constant2._ZN10layer_norm13ln_fwd_kernelINS_13Kernel_traitsI6__halfffffjLj512ELj1ELj4ELj1ELj16ENS_18Kernel_traits_baseILj512ES2_ffffjLj128EEEEELb1ELb1ELb0ELb0EEEvNS_9FwdParamsE,"a",@progbits
	.sectionflags	@""
	.align	4
.nv.constant2._ZN10layer_norm13ln_fwd_kernelINS_13Kernel_traitsI6__halfffffjLj512ELj1ELj4ELj1ELj16ENS_18Kernel_traits_baseILj512ES2_ffffjLj128EEEEELb1ELb1ELb0ELb0EEEvNS_9FwdParamsE:
        /*0000*/ 	.byte	0x20, 0x14, 0x00, 0x00, 0x60, 0x14, 0x00, 0x00, 0xe0, 0x13, 0x00, 0x00


//--------------------- .nv.constant2._ZN10layer_norm13ln_fwd_kernelINS_13Kernel_traitsI6__halfffffjLj512ELj1ELj4ELj1ELj16ENS_18Kernel_traits_baseILj512ES2_ffffjLj128EEEEELb1ELb1ELb0ELb1EEEvNS_9FwdParamsE --------------------------
	.section	.nv.constant2._ZN10layer_norm13ln_fwd_kernelINS_13Kernel_traitsI6__halfffffjLj512ELj1ELj4ELj1ELj16ENS_18Kernel_traits_baseILj512ES2_ffffjLj128EEEEELb1ELb1ELb0ELb1EEEvNS_9FwdParamsE,"a",@progbits
	.sectionflags	@""
	.align	4
.nv.constant2._ZN10layer_norm13ln_fwd_kernelINS_13Kernel_traitsI6__halfffffjLj512ELj1ELj4ELj1ELj16ENS_18Kernel_traits_baseILj512ES2_ffffjLj128EEEEELb1ELb1ELb0ELb1EEEvNS_9FwdParamsE:
        /*0000*/ 	.byte	0x70, 0x11, 0x00, 0x00, 0xb0, 0x11, 0x00, 0x00, 0x30, 0x11, 0x00, 0x00


//--------------------- .nv.constant2._ZN10layer_norm13ln_fwd_kernelINS_13Kernel_traitsIfffffjLj512ELj1ELj4ELj1ELj16ENS_18Kernel_traits_baseILj512EfffffjLj128EEEEELb1ELb0ELb0ELb0EEEvNS_9FwdParamsE --------------------------
	.section	.nv.constant2._ZN10layer_norm13ln_fwd_kernelINS_13Kernel_traitsIfffffjLj512ELj1ELj4ELj1ELj16ENS_18Kernel_traits_baseILj512EfffffjLj128EEEEELb1ELb0ELb0ELb0EEEvNS_9FwdParamsE,"a",@progbits
	.sectionflags	@""
	.align	4
.nv.constant2._ZN10layer_norm13ln_fwd_kernelINS_13Kernel_traitsIfffffjLj512ELj1ELj4ELj1ELj16ENS_18Kernel_traits_baseILj512EfffffjLj128EEEEELb1ELb0ELb0ELb0EEEvNS_9FwdParamsE:
        /*0000*/ 	.byte	0x60, 0x0e, 0x00, 0x00, 0xa0, 0x0e, 0x00, 0x00, 0x20, 0x0e, 0x00, 0x00


//--------------------- .nv.constant2._ZN10layer_norm13ln_fwd_kernelINS_13Kernel_traitsIfffffjLj512ELj1ELj4ELj1ELj16ENS_18Kernel_traits_baseILj512EfffffjLj128EEEEELb1ELb0ELb0ELb1EEEvNS_9FwdParamsE --------------------------
	.section	.nv.constant2._ZN10layer_norm13ln_fwd_kernelINS_13Kernel_traitsIfffffjLj512ELj1ELj4ELj1ELj16ENS_18Kernel_traits_baseILj512EfffffjLj128EEEEELb1ELb0ELb0ELb1EEEvNS_9FwdParamsE,"a",@progbits
	.sectionflags	@""
	.align	4
.nv.constant2._ZN10layer_norm13ln_fwd_kernelINS_13Kernel_traitsIfffffjLj512ELj1ELj4ELj1ELj16ENS_18Kernel_traits_baseILj512EfffffjLj128EEEEELb1ELb0ELb0ELb1EEEvNS_9FwdParamsE:
        /*0000*/ 	.byte	0x00, 0x0d, 0x00, 0x00, 0x40, 0x0d, 0x00, 0x00, 0xc0, 0x0c, 0x00, 0x00


//--------------------- .nv.constant2._ZN10layer_norm13ln_fwd_kernelINS_13Kernel_traitsIfffffjLj512ELj1ELj4ELj1ELj16ENS_18Kernel_traits_baseILj512EfffffjLj128EEEEELb1ELb1ELb0ELb0EEEvNS_9FwdParamsE --------------------------
	.section	.nv.constant2._ZN10layer_norm13ln_fwd_kernelINS_13Kernel_traitsIfffffjLj512ELj1ELj4ELj1ELj16ENS_18Kernel_traits_baseILj512EfffffjLj128EEEEELb1ELb1ELb0ELb0EEEvNS_9FwdParamsE,"a",@progbits
	.sectionflags	@""
	.align	4
.nv.constant2._ZN10layer_norm13ln_fwd_kernelINS_13Kernel_traitsIfffffjLj512ELj1ELj4ELj1ELj16ENS_18Kernel_traits_baseILj512EfffffjLj128EEEEELb1ELb1ELb0ELb0EEEvNS_9FwdParamsE:
        /*0000*/ 	.byte	0xf0, 0x0f, 0x00, 0x00, 0x30, 0x10, 0x00, 0x00, 0xb0, 0x0f, 0x00, 0x00


//--------------------- .nv.constant2._ZN10layer_norm13ln_fwd_kernelINS_13Kernel_traitsIfffffjLj512ELj1ELj4ELj1ELj16ENS_18Kernel_traits_baseILj512EfffffjLj128EEEEELb1ELb1ELb0ELb1EEEvNS_9FwdParamsE --------------------------
	.section	.nv.constant2._ZN10layer_norm13ln_fwd_kernelINS_13Kernel_traitsIfffffjLj512ELj1ELj4ELj1ELj16ENS_18Kernel_traits_baseILj512EfffffjLj128EEEEELb1ELb1ELb0ELb1EEEvNS_9FwdParamsE,"a",@progbits
	.sectionflags	@""
	.align	4
.nv.constant2._ZN10layer_norm13ln_fwd_kernelINS_13Kernel_traitsIfffffjLj512ELj1ELj4ELj1ELj16ENS_18Kernel_traits_baseILj512EfffffjLj128EEEEELb1ELb1ELb0ELb1EEEvNS_9FwdParamsE:
        /*0000*/ 	.byte	0xb0, 0x0f, 0x00, 0x00, 0xf0, 0x0f, 0x00, 0x00, 0x70, 0x0f, 0x00, 0x00


//--------------------- .text._ZN10layer_norm13ln_fwd_kernelINS_13Kernel_traitsI13__nv_bfloat16S2_S2_S2_fjLj512ELj1ELj4ELj1ELj16ENS_18Kernel_traits_baseILj512ES2_S2_S2_S2_fjLj128EEEEELb0ELb0ELb0ELb0EEEvNS_9FwdParamsE --------------------------
	.section	.text._ZN10layer_norm13ln_fwd_kernelINS_13Kernel_traitsI13__nv_bfloat16S2_S2_S2_fjLj512ELj1ELj4ELj1ELj16ENS_18Kernel_traits_baseILj512ES2_S2_S2_S2_fjLj128EEEEELb0ELb0ELb0ELb0EEEvNS_9FwdParamsE,"ax",@progbits
	.align	128
        .global         _ZN10layer_norm13ln_fwd_kernelINS_13Kernel_traitsI13__nv_bfloat16S2_S2_S2_fjLj512ELj1ELj4ELj1ELj16ENS_18Kernel_traits_baseILj512ES2_S2_S2_S2_fjLj128EEEEELb0ELb0ELb0ELb0EEEvNS_9FwdParamsE
        .type           _ZN10layer_norm13ln_fwd_kernelINS_13Kernel_traitsI13__nv_bfloat16S2_S2_S2_fjLj512ELj1ELj4ELj1ELj16ENS_18Kernel_traits_baseILj512ES2_S2_S2_S2_fjLj128EEEEELb0ELb0ELb0ELb0EEEvNS_9FwdParamsE,@function
        .size           _ZN10layer_norm13ln_fwd_kernelINS_13Kernel_traitsI13__nv_bfloat16S2_S2_S2_fjLj512ELj1ELj4ELj1ELj16ENS_18Kernel_traits_baseILj512ES2_S2_S2_S2_fjLj128EEEEELb0ELb0ELb0ELb0EEEvNS_9FwdParamsE,(.L_x_20221 - _ZN10layer_norm13ln_fwd_kernelINS_13Kernel_traitsI13__nv_bfloat16S2_S2_S2_fjLj512ELj1ELj4ELj1ELj16ENS_18Kernel_traits_baseILj512ES2_S2_S2_S2_fjLj128EEEEELb0ELb0ELb0ELb0EEEvNS_9FwdParamsE)
        .other          _ZN10layer_norm13ln_fwd_kernelINS_13Kernel_traitsI13__nv_bfloat16S2_S2_S2_fjLj512ELj1ELj4ELj1ELj16ENS_18Kernel_traits_baseILj512ES2_S2_S2_S2_fjLj128EEEEELb0ELb0ELb0ELb0EEEvNS_9FwdParamsE,@"STO_CUDA_ENTRY STV_DEFAULT"
_ZN10layer_norm13ln_fwd_kernelINS_13Kernel_traitsI13__nv_bfloat16S2_S2_S2_fjLj512ELj1ELj4ELj1ELj16ENS_18Kernel_traits_baseILj512ES2_S2_S2_S2_fjLj128EEEEELb0ELb0ELb0ELb0EEEvNS_9FwdParamsE:
.text._ZN10layer_norm13ln_fwd_kernelINS_13Kernel_traitsI13__nv_bfloat16S2_S2_S2_fjLj512ELj1ELj4ELj1ELj16ENS_18Kernel_traits_baseILj512ES2_S2_S2_S2_fjLj128EEEEELb0ELb0ELb0ELb0EEEvNS_9FwdParamsE:
[----:B------:R-:W-:Y:S01]  /*0000*/  LDC R1, c[0x0][0x37c] ;  /* 0x0000df00ff017b82 */ /* 0x000fe20000000800 */
[----:B------:R-:W0:Y:S07]  /*0010*/  S2R R2, SR_TID.X ;  /* 0x0000000000027919 */ /* 0x000e2e0000002100 */
[----:B------:R-:W1:Y:S01]  /*0020*/  LDC R3, c[0x0][0x388] ;  /* 0x0000e200ff037b82 */ /* 0x000e620000000800 */
[----:B------:R-:W2:Y:S01]  /*0030*/  LDCU.64 UR10, c[0x0][0x438] ;  /* 0x00008700ff0a77ac */ /* 0x000ea20008000a00 */
[----:B------:R-:W-:Y:S01]  /*0040*/  BSSY.RECONVERGENT B0, `(.L_x_0) ;  /* 0x0000036000007945 */ /* 0x000fe20003800200 */
[----:B------:R-:W3:Y:S05]  /*0050*/  LDCU.64 UR8, c[0x0][0x3a0] ;  /* 0x00007400ff0877ac */ /* 0x000eea0008000a00 */
[----:B------:R-:W4:Y:S01]  /*0060*/  S2UR UR4, SR_CTAID.X ;  /* 0x00000000000479c3 */ /* 0x000f220000002500 */
[----:B------:R-:W0:Y:S07]  /*0070*/  LDCU.64 UR6, c[0x0][0x358] ;  /* 0x00006b00ff0677ac */ /* 0x000e2e0008000a00 */
[----:B------:R-:W3:Y:S01]  /*0080*/  LDC.64 R8, c[0x0][0x3e0] ;  /* 0x0000f800ff087b82 */ /* 0x000ee20000000a00 */
[----:B--2---:R-:W-:-:S04]  /*0090*/  UISETP.NE.U32.AND UP0, UPT, UR10, URZ, UPT ;  /* 0x000000ff0a00728c */ /* 0x004fc8000bf05070 */
[----:B------:R-:W-:Y:S01]  /*00a0*/  UISETP.NE.AND.EX UP0, UPT, UR11, URZ, UPT, UP0 ;  /* 0x000000ff0b00728c */ /* 0x000fe2000bf05300 */
[----:B-1----:R-:W-:-:S04]  /*00b0*/  SHF.R.S32.HI R0, RZ, 0x1f, R3 ;  /* 0x0000001fff007819 */ /* 0x002fc80000011403 */
[----:B------:R-:W-:Y:S02]  /*00c0*/  LEA.HI R0, R0, R3, RZ, 0x3 ;  /* 0x0000000300007211 */ /* 0x000fe400078f18ff */
[----:B0-----:R-:W-:Y:S01]  /*00d0*/  LOP3.LUT R3, R2, 0x1f, RZ, 0xc, !PT ;  /* 0x0000001f02037812 */ /* 0x001fe200078e0cff */
[----:B----4-:R-:W-:Y:S01]  /*00e0*/  USHF.L.U32 UR4, UR4, 0x2, URZ ;  /* 0x0000000204047899 */ /* 0x010fe200080006ff */
[----:B------:R-:W-:Y:S02]  /*00f0*/  SHF.R.U32.HI R38, RZ, 0x5, R2 ;  /* 0x00000005ff267819 */ /* 0x000fe40000011602 */
[----:B------:R-:W-:Y:S02]  /*0100*/  LEA.HI.SX32 R0, R0, R3, 0x1d ;  /* 0x0000000300007211 */ /* 0x000fe400078feaff */
[----:B------:R-:W-:Y:S02]  /*0110*/  LOP3.LUT R2, R2, 0x1f, RZ, 0xc0, !PT ;  /* 0x0000001f02027812 */ /* 0x000fe400078ec0ff */
[----:B------:R-:W-:-:S02]  /*0120*/  LOP3.LUT R38, R38, UR4, RZ, 0xfc, !PT ;  /* 0x0000000426267c12 */ /* 0x000fc4000f8efcff */
[----:B---3--:R-:W-:-:S04]  /*0130*/  LOP3.LUT P1, RZ, R8, UR8, RZ, 0xfc, !PT ;  /* 0x0000000808ff7c12 */ /* 0x008fc8000f82fcff */
[----:B------:R-:W-:Y:S01]  /*0140*/  LOP3.LUT P1, RZ, R9, UR9, RZ, 0xfc, P1 ;  /* 0x0000000909ff7c12 */ /* 0x000fe2000882fcff */
[----:B------:R-:W-:-:S12]  /*0150*/  BRA.U !UP0, `(.L_x_1) ;  /* 0x0000000108547547 */ /* 0x000fd8000b800000 */
[C---:B------:R-:W-:Y:S01]  /*0160*/  ISETP.GE.U32.AND P0, PT, R0.reuse, 0x20, PT ;  /* 0x000000200000780c */ /* 0x040fe20003f06070 */
[----:B------:R-:W-:Y:S01]  /*0170*/  BSSY.RECONVERGENT B1, `(.L_x_2) ;  /* 0x000000b000017945 */ /* 0x000fe20003800200 */
[----:B------:R-:W-:Y:S02]  /*0180*/  ISETP.GE.U32.AND P2, PT, R0, 0x40, PT ;  /* 0x000000400000780c */ /* 0x000fe40003f46070 */
[----:B------:R-:W-:-:S09]  /*0190*/  MOV R3, R2 ;  /* 0x0000000200037202 */ /* 0x000fd20000000f00 */
[----:B------:R-:W-:Y:S05]  /*01a0*/  @!P0 BRA `(.L_x_3) ;  /* 0x00000000001c8947 */ /* 0x000fea0003800000 */
[----:B------:R-:W0:Y:S08]  /*01b0*/  LDC.64 R28, c[0x0][0x3d0] ;  /* 0x0000f400ff1c7b82 */ /* 0x000e300000000a00 */
[----:B------:R-:W1:Y:S01]  /*01c0*/  LDC.64 R24, c[0x0][0x438] ;  /* 0x00010e00ff187b82 */ /* 0x000e620000000a00 */
[----:B0-----:R-:W-:-:S06]  /*01d0*/  IMAD.WIDE.U32 R28, R2, 0x10, R28 ;  /* 0x00000010021c7825 */ /* 0x001fcc00078e001c */
[----:B------:R-:W5:Y:S01]  /*01e0*/  LDG.E.128 R28, desc[UR6][R28.64] ;  /* 0x000000061c1c7981 */ /* 0x000f62000c1e1d00 */
[----:B-1----:R-:W-:-:S06]  /*01f0*/  IMAD.WIDE.U32 R24, R2, 0x10, R24 ;  /* 0x0000001002187825 */ /* 0x002fcc00078e0018 */
[----:B------:R-:W5:Y:S01]  /*0200*/  LD.E.128 R24, desc[UR6][R24.64] ;  /* 0x0000000618187980 */ /* 0x000f62000c101d00 */
[----:B------:R-:W-:-:S07]  /*0210*/  LOP3.LUT R3, R2, 0x20, RZ, 0xfc, !PT ;  /* 0x0000002002037812 */ /* 0x000fce00078efcff */
.L_x_3:
[----:B------:R-:W-:Y:S05]  /*0220*/  BSYNC.RECONVERGENT B1 ;  /* 0x0000000000017941 */ /* 0x000fea0003800200 */
.L_x_2:
[----:B------:R-:W-:Y:S05]  /*0230*/  @!P2 BRA `(.L_x_4) ;  /* 0x000000000058a947 */ /* 0x000fea0003800000 */
[----:B------:R-:W0:Y:S08]  /*0240*/  LDC.64 R20, c[0x0][0x3d0] ;  /* 0x0000f400ff147b82 */ /* 0x000e300000000a00 */
[----:B------:R-:W1:Y:S01]  /*0250*/  LDC.64 R16, c[0x0][0x438] ;  /* 0x00010e00ff107b82 */ /* 0x000e620000000a00 */
[----:B0-----:R-:W-:-:S06]  /*0260*/  IMAD.WIDE.U32 R20, R3, 0x10, R20 ;  /* 0x0000001003147825 */ /* 0x001fcc00078e0014 */
[----:B------:R-:W5:Y:S01]  /*0270*/  LDG.E.128 R20, desc[UR6][R20.64] ;  /* 0x0000000614147981 */ /* 0x000f62000c1e1d00 */
[----:B-1----:R-:W-:-:S06]  /*0280*/  IMAD.WIDE.U32 R16, R3, 0x10, R16 ;  /* 0x0000001003107825 */ /* 0x002fcc00078e0010 */
[----:B------:R-:W5:Y:S01]  /*0290*/  LD.E.128 R16, desc[UR6][R16.64] ;  /* 0x0000000610107980 */ /* 0x000f62000c101d00 */
[----:B------:R-:W-:Y:S05]  /*02a0*/  BRA `(.L_x_4) ;  /* 0x00000000003c7947 */ /* 0x000fea0003800000 */
.L_x_1:
[C---:B------:R-:W-:Y:S02]  /*02b0*/  ISETP.GE.U32.AND P2, PT, R0.reuse, 0x40, PT ;  /* 0x000000400000780c */ /* 0x040fe40003f46070 */
[----:B------:R-:W-:Y:S02]  /*02c0*/  ISETP.GE.U32.AND P0, PT, R0, 0x20, PT ;  /* 0x000000200000780c */ /* 0x000fe40003f06070 */
[----:B------:R-:W-:-:S09]  /*02d0*/  MOV R3, R2 ;  /* 0x0000000200037202 */ /* 0x000fd20000000f00 */
[----:B------:R-:W0:Y:S02]  /*02e0*/  @P2 LDC.64 R4, c[0x0][0x3d0] ;  /* 0x0000f400ff042b82 */ /* 0x000e240000000a00 */
[----:B------:R-:W-:-:S06]  /*02f0*/  @P0 LOP3.LUT R3, R2, 0x20, RZ, 0xfc, !PT ;  /* 0x0000002002030812 */ /* 0x000fcc00078efcff */
[----:B------:R-:W1:Y:S01]  /*0300*/  @P0 LDC.64 R6, c[0x0][0x3d0] ;  /* 0x0000f400ff060b82 */ /* 0x000e620000000a00 */
[----:B0-----:R-:W-:-:S05]  /*0310*/  @P2 IMAD.WIDE.U32 R4, R3, 0x10, R4 ;  /* 0x0000001003042825 */ /* 0x001fca00078e0004 */
[----:B------:R0:W5:Y:S01]  /*0320*/  @P2 LDG.E.128 R20, desc[UR6][R4.64] ;  /* 0x0000000604142981 */ /* 0x000162000c1e1d00 */
[----:B-1----:R-:W-:-:S05]  /*0330*/  @P0 IMAD.WIDE.U32 R6, R2, 0x10, R6 ;  /* 0x0000001002060825 */ /* 0x002fca00078e0006 */
[----:B------:R0:W5:Y:S01]  /*0340*/  @P0 LDG.E.128 R28, desc[UR6][R6.64] ;  /* 0x00000006061c0981 */ /* 0x000162000c1e1d00 */
[----:B------:R-:W-:Y:S01]  /*0350*/  HFMA2 R26, -RZ, RZ, 0, 0 ;  /* 0x00000000ff1a7431 */ /* 0x000fe200000001ff */
[----:B------:R-:W-:Y:S02]  /*0360*/  CS2R R24, SRZ ;  /* 0x0000000000187805 */ /* 0x000fe4000001ff00 */
[----:B------:R-:W-:Y:S02]  /*0370*/  @P2 CS2R R18, SRZ ;  /* 0x0000000000122805 */ /* 0x000fe4000001ff00 */
[----:B------:R-:W-:Y:S02]  /*0380*/  @P2 CS2R R16, SRZ ;  /* 0x0000000000102805 */ /* 0x000fe4000001ff00 */
[----:B------:R-:W-:-:S07]  /*0390*/  @P0 MOV R27, RZ ;  /* 0x000000ff001b0202 */ /* 0x000fce0000000f00 */
.L_x_4:
[----:B------:R-:W-:Y:S05]  /*03a0*/  BSYNC.RECONVERGENT B0 ;  /* 0x0000000000007941 */ /* 0x000fea0003800200 */
.L_x_0:
[----:B------:R-:W1:Y:S02]  /*03b0*/  LDCU UR4, c[0x0][0x384] ;  /* 0x00007080ff0477ac */ /* 0x000e640008000800 */
[----:B-1----:R-:W-:-:S13]  /*03c0*/  ISETP.GE.AND P0, PT, R38, UR4, PT ;  /* 0x0000000426007c0c */ /* 0x002fda000bf06270 */
[----:B------:R-:W-:Y:S05]  /*03d0*/  @P0 EXIT ;  /* 0x000000000000094d */ /* 0x000fea0003800000 */
[----:B------:R-:W1:Y:S01]  /*03e0*/  LDCU.U8 UR4, c[0x0][0x410] ;  /* 0x00008200ff0477ac */ /* 0x000e620008000000 */
[----:B------:R-:W-:Y:S02]  /*03f0*/  ISETP.NE.U32.AND P0, PT, R8, RZ, PT ;  /* 0x000000ff0800720c */ /* 0x000fe40003f05070 */
[----:B-----5:R-:W-:Y:S01]  /*0400*/  PRMT R3, R19, 0x7632, R3 ;  /* 0x0000763213037816 */ /* 0x020fe20000000003 */
[----:B------:R-:W2:Y:S01]  /*0410*/  LDCU UR8, c[0x0][0x388] ;  /* 0x00007100ff0877ac */ /* 0x000ea20008000800 */
[----:B------:R-:W-:Y:S02]  /*0420*/  ISETP.NE.AND.EX P0, PT, R9, RZ, PT, P0 ;  /* 0x000000ff0900720c */ /* 0x000fe40003f05300 */
[----:B0-----:R-:W-:Y:S01]  /*0430*/  PRMT R4, R23, 0x7632, R4 ;  /* 0x0000763217047816 */ /* 0x001fe20000000004 */
[----:B------:R-:W0:Y:S01]  /*0440*/  LDCU UR5, c[0x0][0x448] ;  /* 0x00008900ff0577ac */ /* 0x000e220008000800 */
[----:B------:R-:W-:Y:S02]  /*0450*/  PRMT R5, R18, 0x7632, R5 ;  /* 0x0000763212057816 */ /* 0x000fe40000000005 */
[----:B------:R-:W-:Y:S01]  /*0460*/  PRMT R6, R22, 0x7632, R6 ;  /* 0x0000763216067816 */ /* 0x000fe20000000006 */
[----:B------:R-:W3:Y:S01]  /*0470*/  LDCU.64 UR10, c[0x0][0x3a0] ;  /* 0x00007400ff0a77ac */ /* 0x000ee20008000a00 */
[----:B------:R-:W-:-:S02]  /*0480*/  PRMT R7, R27, 0x7632, R7 ;  /* 0x000076321b077816 */ /* 0x000fc40000000007 */
[----:B------:R-:W-:Y:S01]  /*0490*/  PRMT R8, R31, 0x7632, R8 ;  /* 0x000076321f087816 */ /* 0x000fe20000000008 */
[----:B------:R-:W4:Y:S01]  /*04a0*/  LDCU.64 UR12, c[0x0][0x3e0] ;  /* 0x00007c00ff0c77ac */ /* 0x000f220008000a00 */
[----:B------:R-:W-:Y:S02]  /*04b0*/  PRMT R9, R26, 0x7632, R9 ;  /* 0x000076321a097816 */ /* 0x000fe40000000009 */
[----:B-1----:R-:W-:Y:S02]  /*04c0*/  ISETP.NE.AND P2, PT, RZ, UR4, PT ;  /* 0x00000004ff007c0c */ /* 0x002fe4000bf45270 */
[----:B------:R-:W-:Y:S02]  /*04d0*/  PRMT R10, R30, 0x7632, R10 ;  /* 0x000076321e0a7816 */ /* 0x000fe4000000000a */
[----:B------:R-:W-:Y:S02]  /*04e0*/  P2R R37, PR, RZ, 0x4 ;  /* 0x00000004ff257803 */ /* 0x000fe40000000000 */
[----:B------:R-:W-:-:S02]  /*04f0*/  PRMT R11, R25, 0x7632, R11 ;  /* 0x00007632190b7816 */ /* 0x000fc4000000000b */
[----:B0-2---:R-:W-:-:S07]  /*0500*/  PRMT R36, R29, 0x7632, R36 ;  /* 0x000076321d247816 */ /* 0x005fce0000000024 */
.L_x_20:
[----:B------:R-:W0:Y:S02]  /*0510*/  @P0 LDC.64 R32, c[0x0][0x3e0] ;  /* 0x0000f800ff200b82 */ /* 0x000e240000000a00 */
[----:B0-----:R-:W-:-:S06]  /*0520*/  @P0 IMAD.WIDE R32, R38, 0x2, R32 ;  /* 0x0000000226200825 */ /* 0x001fcc00078e0220 */
[----:B------:R-:W2:Y:S01]  /*0530*/  @P0 LDG.E.U16 R32, desc[UR6][R32.64] ;  /* 0x0000000620200981 */ /* 0x000ea2000c1e1500 */
[----:B------:R-:W-:Y:S01]  /*0540*/  IMAD R34, R38, UR8, RZ ;  /* 0x0000000826227c24 */ /* 0x000fe2000f8e02ff */
[----:B------:R-:W-:Y:S01]  /*0550*/  ISETP.GE.U32.AND P2, PT, R0, 0x20, PT ;  /* 0x000000200000780c */ /* 0x000fe20003f46070 */
[----:B------:R-:W-:Y:S01]  /*0560*/  HFMA2 R56, -RZ, RZ, 1.875, 0 ;  /* 0x3f800000ff387431 */ /* 0x000fe200000001ff */
[----:B------:R-:W-:Y:S02]  /*0570*/  BSSY.RECONVERGENT B0, `(.L_x_5) ;  /* 0x000006a000007945 */ /* 0x000fe40003800200 */
[----:B------:R-:W-:-:S04]  /*0580*/  SHF.R.S32.HI R35, RZ, 0x1f, R34 ;  /* 0x0000001fff237819 */ /* 0x000fc80000011422 */
[----:B------:R-:W-:-:S04]  /*0590*/  LEA.HI R35, R35, R34, RZ, 0x3 ;  /* 0x0000002223237211 */ /* 0x000fc800078f18ff */
[----:B------:R-:W-:-:S04]  /*05a0*/  LEA.HI.SX32 R39, R35, R2, 0x1d ;  /* 0x0000000223277211 */ /* 0x000fc800078feaff */
[----:B------:R-:W-:Y:S02]  /*05b0*/  MOV R57, R39 ;  /* 0x0000002700397202 */ /* 0x000fe40000000f00 */
[----:B--2---:R-:W-:Y:S01]  /*05c0*/  @P0 SHF.L.U32 R56, R32, 0x10, RZ ;  /* 0x0000001020380819 */ /* 0x004fe200000006ff */
[----:B------:R-:W-:Y:S06]  /*05d0*/  @!P2 BRA `(.L_x_6) ;  /* 0x00000004008ca947 */ /* 0x000fec0003800000 */
[----:B------:R-:W0:Y:S02]  /*05e0*/  LDC.64 R32, c[0x0][0x390] ;  /* 0x0000e400ff207b82 */ /* 0x000e240000000a00 */
[----:B0-----:R-:W-:-:S06]  /*05f0*/  IMAD.WIDE.U32 R32, R39, 0x10, R32 ;  /* 0x0000001027207825 */ /* 0x001fcc00078e0020 */
[----:B------:R-:W5:Y:S01]  /*0600*/  LDG.E.128 R32, desc[UR6][R32.64] ;  /* 0x0000000620207981 */ /* 0x000f62000c1e1d00 */
[----:B---3--:R-:W-:-:S04]  /*0610*/  UISETP.NE.U32.AND UP0, UPT, UR10, URZ, UPT ;  /* 0x000000ff0a00728c */ /* 0x008fc8000bf05070 */
[----:B------:R-:W-:-:S09]  /*0620*/  UISETP.NE.AND.EX UP0, UPT, UR11, URZ, UPT, UP0 ;  /* 0x000000ff0b00728c */ /* 0x000fd2000bf05300 */
[----:B------:R-:W-:Y:S05]  /*0630*/  BRA.U !UP0, `(.L_x_7) ;  /* 0x0000000108a07547 */ /* 0x000fea000b800000 */
[----:B------:R-:W0:Y:S02]  /*0640*/  LDC.64 R12, c[0x0][0x3a0] ;  /* 0x0000e800ff0c7b82 */ /* 0x000e240000000a00 */
[----:B0-----:R-:W-:-:S06]  /*0650*/  IMAD.WIDE.U32 R12, R39, 0x10, R12 ;  /* 0x00000010270c7825 */ /* 0x001fcc00078e000c */
[----:B------:R-:W2:Y:S01]  /*0660*/  LDG.E.128 R12, desc[UR6][R12.64] ;  /* 0x000000060c0c7981 */ /* 0x000ea2000c1e1d00 */
[C---:B-----5:R-:W-:Y:S01]  /*0670*/  PRMT R43, R32.reuse, 0x7632, R43 ;  /* 0x00007632202b7816 */ /* 0x060fe2000000002b */
[----:B------:R-:W-:Y:S01]  /*0680*/  IMAD.U32 R41, R32, 0x10000, RZ ;  /* 0x0001000020297824 */ /* 0x000fe200078e00ff */
[C---:B------:R-:W-:Y:S02]  /*0690*/  PRMT R45, R34.reuse, 0x7632, R45 ;  /* 0x00007632222d7816 */ /* 0x040fe4000000002d */
[----:B------:R-:W-:Y:S02]  /*06a0*/  SHF.L.U32 R47, R34, 0x10, RZ ;  /* 0x00000010222f7819 */ /* 0x000fe400000006ff */
[----:B------:R-:W-:Y:S02]  /*06b0*/  PRMT R44, R33, 0x7632, R44 ;  /* 0x00007632212c7816 */ /* 0x000fe4000000002c */
[----:B------:R-:W-:Y:S02]  /*06c0*/  PRMT R57, R35, 0x7632, R57 ;  /* 0x0000763223397816 */ /* 0x000fe40000000039 */
[----:B------:R-:W-:-:S02]  /*06d0*/  SHF.L.U32 R45, R45, 0x10, RZ ;  /* 0x000000102d2d7819 */ /* 0x000fc400000006ff */
[----:B------:R-:W-:Y:S02]  /*06e0*/  SHF.L.U32 R33, R33, 0x10, RZ ;  /* 0x0000001021217819 */ /* 0x000fe400000006ff */
[----:B------:R-:W-:Y:S02]  /*06f0*/  SHF.L.U32 R35, R35, 0x10, RZ ;  /* 0x0000001023237819 */ /* 0x000fe400000006ff */
[----:B------:R-:W-:Y:S02]  /*0700*/  SHF.L.U32 R57, R57, 0x10, RZ ;  /* 0x0000001039397819 */ /* 0x000fe400000006ff */
[----:B--2---:R-:W-:Y:S02]  /*0710*/  PRMT R46, R14, 0x7632, R46 ;  /* 0x000076320e2e7816 */ /* 0x004fe4000000002e */
[C---:B------:R-:W-:Y:S02]  /*0720*/  PRMT R32, R12.reuse, 0x7632, R32 ;  /* 0x000076320c207816 */ /* 0x040fe40000000020 */
[----:B------:R-:W-:-:S02]  /*0730*/  SHF.L.U32 R40, R12, 0x10, RZ ;  /* 0x000000100c287819 */ /* 0x000fc400000006ff */
[----:B------:R-:W-:Y:S02]  /*0740*/  SHF.L.U32 R14, R14, 0x10, RZ ;  /* 0x000000100e0e7819 */ /* 0x000fe400000006ff */
[----:B------:R-:W-:Y:S01]  /*0750*/  PRMT R12, R13, 0x7632, R12 ;  /* 0x000076320d0c7816 */ /* 0x000fe2000000000c */
[-C--:B------:R-:W-:Y:S01]  /*0760*/  FFMA.FTZ R40, R41, R56.reuse, R40 ;  /* 0x0000003829287223 */ /* 0x080fe20000010028 */
[----:B------:R-:W-:Y:S01]  /*0770*/  PRMT R58, R15, 0x7632, R58 ;  /* 0x000076320f3a7816 */ /* 0x000fe2000000003a */
[-C--:B------:R-:W-:Y:S01]  /*0780*/  FFMA.FTZ R42, R47, R56.reuse, R14 ;  /* 0x000000382f2a7223 */ /* 0x080fe2000001000e */
[----:B------:R-:W-:Y:S01]  /*0790*/  SHF.L.U32 R34, R13, 0x10, RZ ;  /* 0x000000100d227819 */ /* 0x000fe200000006ff */
[----:B------:R-:W-:Y:S01]  /*07a0*/  IMAD.U32 R47, R43, 0x10000, RZ ;  /* 0x000100002b2f7824 */ /* 0x000fe200078e00ff */
[----:B------:R-:W-:Y:S02]  /*07b0*/  SHF.L.U32 R46, R46, 0x10, RZ ;  /* 0x000000102e2e7819 */ /* 0x000fe400000006ff */
[----:B------:R-:W-:Y:S01]  /*07c0*/  SHF.L.U32 R60, R15, 0x10, RZ ;  /* 0x000000100f3c7819 */ /* 0x000fe200000006ff */
[-C--:B------:R-:W-:Y:S01]  /*07d0*/  FFMA.FTZ R41, R33, R56.reuse, R34 ;  /* 0x0000003821297223 */ /* 0x080fe20000010022 */
[----:B------:R-:W-:Y:S01]  /*07e0*/  SHF.L.U32 R13, R44, 0x10, RZ ;  /* 0x000000102c0d7819 */ /* 0x000fe200000006ff */
[-C--:B------:R-:W-:Y:S01]  /*07f0*/  FFMA.FTZ R45, R45, R56.reuse, R46 ;  /* 0x000000382d2d7223 */ /* 0x080fe2000001002e */
[----:B------:R-:W-:Y:S01]  /*0800*/  SHF.L.U32 R58, R58, 0x10, RZ ;  /* 0x000000103a3a7819 */ /* 0x000fe200000006ff */
[----:B------:R-:W-:Y:S01]  /*0810*/  FFMA.FTZ R43, R35, R56, R60 ;  /* 0x00000038232b7223 */ /* 0x000fe2000001003c */
[----:B------:R-:W-:-:S02]  /*0820*/  SHF.L.U32 R12, R12, 0x10, RZ ;  /* 0x000000100c0c7819 */ /* 0x000fc400000006ff */
[----:B------:R-:W-:Y:S01]  /*0830*/  SHF.L.U32 R32, R32, 0x10, RZ ;  /* 0x0000001020207819 */ /* 0x000fe200000006ff */
[----:B------:R-:W-:Y:S01]  /*0840*/  FFMA.FTZ R44, R57, R56, R58 ;  /* 0x00000038392c7223 */ /* 0x000fe2000001003a */
[----:B------:R-:W-:Y:S01]  /*0850*/  F2FP.BF16.F32.PACK_AB R14, R45, R42 ;  /* 0x0000002a2d0e723e */ /* 0x000fe200000010ff */
[-C--:B------:R-:W-:Y:S02]  /*0860*/  FFMA.FTZ R46, R13, R56.reuse, R12 ;  /* 0x000000380d2e7223 */ /* 0x080fe4000001000c */
[----:B------:R-:W-:Y:S01]  /*0870*/  FFMA.FTZ R47, R47, R56, R32 ;  /* 0x000000382f2f7223 */ /* 0x000fe20000010020 */
[----:B------:R-:W-:Y:S02]  /*0880*/  F2FP.BF16.F32.PACK_AB R15, R44, R43 ;  /* 0x0000002b2c0f723e */ /* 0x000fe400000010ff */
[----:B------:R-:W-:Y:S02]  /*0890*/  F2FP.BF16.F32.PACK_AB R13, R46, R41 ;  /* 0x000000292e0d723e */ /* 0x000fe400000010ff */
[----:B------:R-:W-:Y:S01]  /*08a0*/  F2FP.BF16.F32.PACK_AB R12, R47, R40 ;  /* 0x000000282f0c723e */ /* 0x000fe200000010ff */
[----:B------:R-:W-:Y:S06]  /*08b0*/  BRA `(.L_x_8) ;  /* 0x0000000000c47947 */ /* 0x000fec0003800000 */
.L_x_7:
[----:B----4-:R-:W-:-:S04]  /*08c0*/  UISETP.NE.U32.AND UP0, UPT, UR12, URZ, UPT ;  /* 0x000000ff0c00728c */ /* 0x010fc8000bf05070 */
[----:B------:R-:W-:-:S06]  /*08d0*/  UISETP.NE.AND.EX UP0, UPT, UR13, URZ, UPT, UP0 ;  /* 0x000000ff0d00728c */ /* 0x000fcc000bf05300 */
[----:B------:R-:W-:-:S13]  /*08e0*/  PLOP3.LUT P0, PT, PT, PT, UP0, 0x80, 0x8 ;  /* 0x000000000008781c */ /* 0x000fda0003f0f008 */
[----:B------:R-:W-:Y:S05]  /*08f0*/  @!P0 BRA `(.L_x_9) ;  /* 0x0000000000648947 */ /* 0x000fea0003800000 */
[C---:B-----5:R-:W-:Y:S01]  /*0900*/  PRMT R14, R33.reuse, 0x7632, R14 ;  /* 0x00007632210e7816 */ /* 0x060fe2000000000e */
[C---:B------:R-:W-:Y:S01]  /*0910*/  IMAD.U32 R13, R32.reuse, 0x10000, RZ ;  /* 0x00010000200d7824 */ /* 0x040fe200078e00ff */
[----:B------:R-:W-:Y:S02]  /*0920*/  SHF.L.U32 R33, R33, 0x10, RZ ;  /* 0x0000001021217819 */ /* 0x000fe400000006ff */
[----:B------:R-:W-:Y:S01]  /*0930*/  PRMT R12, R32, 0x7632, R12 ;  /* 0x00007632200c7816 */ /* 0x000fe2000000000c */
[-C--:B------:R-:W-:Y:S01]  /*0940*/  FMUL.FTZ R40, R13, R56.reuse ;  /* 0x000000380d287220 */ /* 0x080fe20000410000 */
[C---:B------:R-:W-:Y:S01]  /*0950*/  PRMT R15, R34.reuse, 0x7632, R15 ;  /* 0x00007632220f7816 */ /* 0x040fe2000000000f */
[----:B------:R-:W-:Y:S01]  /*0960*/  FMUL.FTZ R41, R33, R56 ;  /* 0x0000003821297220 */ /* 0x000fe20000410000 */
[----:B------:R-:W-:Y:S02]  /*0970*/  PRMT R32, R35, 0x7632, R32 ;  /* 0x0000763223207816 */ /* 0x000fe40000000020 */
[----:B------:R-:W-:-:S02]  /*0980*/  SHF.L.U32 R43, R34, 0x10, RZ ;  /* 0x00000010222b7819 */ /* 0x000fc400000006ff */
[----:B------:R-:W-:Y:S02]  /*0990*/  SHF.L.U32 R35, R35, 0x10, RZ ;  /* 0x0000001023237819 */ /* 0x000fe400000006ff */
[----:B------:R-:W-:Y:S01]  /*09a0*/  SHF.L.U32 R47, R12, 0x10, RZ ;  /* 0x000000100c2f7819 */ /* 0x000fe200000006ff */
[-C--:B------:R-:W-:Y:S01]  /*09b0*/  FMUL.FTZ R42, R43, R56.reuse ;  /* 0x000000382b2a7220 */ /* 0x080fe20000410000 */
[----:B------:R-:W-:Y:S01]  /*09c0*/  SHF.L.U32 R33, R32, 0x10, RZ ;  /* 0x0000001020217819 */ /* 0x000fe200000006ff */
[-C--:B------:R-:W-:Y:S01]  /*09d0*/  FMUL.FTZ R43, R35, R56.reuse ;  /* 0x00000038232b7220 */ /* 0x080fe20000410000 */
[----:B------:R-:W-:Y:S01]  /*09e0*/  SHF.L.U32 R15, R15, 0x10, RZ ;  /* 0x000000100f0f7819 */ /* 0x000fe200000006ff */
[-C--:B------:R-:W-:Y:S01]  /*09f0*/  FMUL.FTZ R47, R47, R56.reuse ;  /* 0x000000382f2f7220 */ /* 0x080fe20000410000 */
[----:B------:R-:W-:Y:S01]  /*0a00*/  SHF.L.U32 R13, R14, 0x10, RZ ;  /* 0x000000100e0d7819 */ /* 0x000fe200000006ff */
[-C--:B------:R-:W-:Y:S02]  /*0a10*/  FMUL.FTZ R44, R33, R56.reuse ;  /* 0x00000038212c7220 */ /* 0x080fe40000410000 */
[----:B------:R-:W-:Y:S01]  /*0a20*/  FMUL.FTZ R45, R15, R56 ;  /* 0x000000380f2d7220 */ /* 0x000fe20000410000 */
[----:B------:R-:W-:Y:S01]  /*0a30*/  F2FP.BF16.F32.PACK_AB R12, R47, R40 ;  /* 0x000000282f0c723e */ /* 0x000fe200000010ff */
[----:B------:R-:W-:Y:S01]  /*0a40*/  FMUL.FTZ R46, R13, R56 ;  /* 0x000000380d2e7220 */ /* 0x000fe20000410000 */
[----:B------:R-:W-:-:S02]  /*0a50*/  F2FP.BF16.F32.PACK_AB R15, R44, R43 ;  /* 0x0000002b2c0f723e */ /* 0x000fc400000010ff */
[----:B------:R-:W-:Y:S02]  /*0a60*/  F2FP.BF16.F32.PACK_AB R14, R45, R42 ;  /* 0x0000002a2d0e723e */ /* 0x000fe400000010ff */
[----:B------:R-:W-:Y:S01]  /*0a70*/  F2FP.BF16.F32.PACK_AB R13, R46, R41 ;  /* 0x000000292e0d723e */ /* 0x000fe200000010ff */
[----:B------:R-:W-:Y:S06]  /*0a80*/  BRA `(.L_x_8) ;  /* 0x0000000000507947 */ /* 0x000fec0003800000 */
.L_x_9:
[C---:B-----5:R-:W-:Y:S01]  /*0a90*/  PRMT R41, R32.reuse, 0x7632, R41 ;  /* 0x0000763220297816 */ /* 0x060fe20000000029 */
[----:B------:R-:W-:Y:S01]  /*0aa0*/  IMAD.U32 R43, R32, 0x10000, RZ ;  /* 0x00010000202b7824 */ /* 0x000fe200078e00ff */
[C---:B------:R-:W-:Y:S02]  /*0ab0*/  PRMT R32, R33.reuse, 0x7632, R32 ;  /* 0x0000763221207816 */ /* 0x040fe40000000020 */
[----:B------:R-:W-:Y:S01]  /*0ac0*/  SHF.L.U32 R33, R33, 0x10, RZ ;  /* 0x0000001021217819 */ /* 0x000fe200000006ff */
[-C--:B------:R-:W-:Y:S01]  /*0ad0*/  FMUL.FTZ R40, R43, R56.reuse ;  /* 0x000000382b287220 */ /* 0x080fe20000410000 */
[C---:B------:R-:W-:Y:S02]  /*0ae0*/  SHF.L.U32 R45, R34.reuse, 0x10, RZ ;  /* 0x00000010222d7819 */ /* 0x040fe400000006ff */
[----:B------:R-:W-:Y:S02]  /*0af0*/  PRMT R44, R34, 0x7632, R44 ;  /* 0x00007632222c7816 */ /* 0x000fe4000000002c */
[----:B------:R-:W-:Y:S01]  /*0b00*/  PRMT R34, R35, 0x7632, R34 ;  /* 0x0000763223227816 */ /* 0x000fe20000000022 */
[-C--:B------:R-:W-:Y:S01]  /*0b10*/  FMUL.FTZ R42, R45, R56.reuse ;  /* 0x000000382d2a7220 */ /* 0x080fe20000410000 */
[----:B------:R-:W-:Y:S01]  /*0b20*/  SHF.L.U32 R47, R41, 0x10, RZ ;  /* 0x00000010292f7819 */ /* 0x000fe200000006ff */
[----:B------:R-:W-:Y:S01]  /*0b30*/  FMUL.FTZ R41, R33, R56 ;  /* 0x0000003821297220 */ /* 0x000fe20000410000 */
[----:B------:R-:W-:-:S02]  /*0b40*/  SHF.L.U32 R35, R35, 0x10, RZ ;  /* 0x0000001023237819 */ /* 0x000fc400000006ff */
[----:B------:R-:W-:Y:S01]  /*0b50*/  SHF.L.U32 R33, R32, 0x10, RZ ;  /* 0x0000001020217819 */ /* 0x000fe200000006ff */
[-C--:B------:R-:W-:Y:S01]  /*0b60*/  FMUL.FTZ R47, R47, R56.reuse ;  /* 0x000000382f2f7220 */ /* 0x080fe20000410000 */
[----:B------:R-:W-:Y:S01]  /*0b70*/  SHF.L.U32 R45, R44, 0x10, RZ ;  /* 0x000000102c2d7819 */ /* 0x000fe200000006ff */
[-C--:B------:R-:W-:Y:S01]  /*0b80*/  FMUL.FTZ R43, R35, R56.reuse ;  /* 0x00000038232b7220 */ /* 0x080fe20000410000 */
[----:B------:R-:W-:Y:S01]  /*0b90*/  SHF.L.U32 R57, R34, 0x10, RZ ;  /* 0x0000001022397819 */ /* 0x000fe200000006ff */
[-C--:B------:R-:W-:Y:S02]  /*0ba0*/  FMUL.FTZ R46, R33, R56.reuse ;  /* 0x00000038212e7220 */ /* 0x080fe40000410000 */
[-C--:B------:R-:W-:Y:S02]  /*0bb0*/  FMUL.FTZ R45, R45, R56.reuse ;  /* 0x000000382d2d7220 */ /* 0x080fe40000410000 */
[----:B------:R-:W-:-:S07]  /*0bc0*/  FMUL.FTZ R44, R57, R56 ;  /* 0x00000038392c7220 */ /* 0x000fce0000410000 */
.L_x_8:
[----:B------:R-:W0:Y:S01]  /*0bd0*/  @P1 LDC.64 R32, c[0x0][0x3a8] ;  /* 0x0000ea00ff201b82 */ /* 0x000e220000000a00 */
[C---:B------:R-:W-:Y:S02]  /*0be0*/  VIADD R57, R39.reuse, 0x20 ;  /* 0x0000002027397836 */ /* 0x040fe40000000000 */
[----:B0-----:R-:W-:-:S05]  /*0bf0*/  @P1 IMAD.WIDE.U32 R32, R39, 0x10, R32 ;  /* 0x0000001027201825 */ /* 0x001fca00078e0020 */
[----:B------:R0:W-:Y:S02]  /*0c00*/  @P1 STG.E.128 desc[UR6][R32.64], R12 ;  /* 0x0000000c20001986 */ /* 0x0001e4000c101d06 */
.L_x_6:
[----:B---34-:R-:W-:Y:S05]  /*0c10*/  BSYNC.RECONVERGENT B0 ;  /* 0x0000000000007941 */ /* 0x018fea0003800200 */
.L_x_5:
[----:B------:R-:W-:Y:S01]  /*0c20*/  ISETP.GE.U32.AND P3, PT, R0, 0x40, PT ;  /* 0x000000400000780c */ /* 0x000fe20003f66070 */
[----:B------:R-:W-:-:S12]  /*0c30*/  BSSY.RECONVERGENT B0, `(.L_x_10) ;  /* 0x0000063000007945 */ /* 0x000fd80003800200 */
[----:B------:R-:W-:Y:S05]  /*0c40*/  @!P3 BRA `(.L_x_11) ;  /* 0x000000040084b947 */ /* 0x000fea0003800000 */
[----:B0-----:R-:W0:Y:S02]  /*0c50*/  LDC.64 R32, c[0x0][0x390] ;  /* 0x0000e400ff207b82 */ /* 0x001e240000000a00 */
[----:B0-----:R-:W-:-:S06]  /*0c60*/  IMAD.WIDE.U32 R32, R57, 0x10, R32 ;  /* 0x0000001039207825 */ /* 0x001fcc00078e0020 */
[----:B------:R-:W5:Y:S01]  /*0c70*/  LDG.E.128 R32, desc[UR6][R32.64] ;  /* 0x0000000620207981 */ /* 0x000f62000c1e1d00 */
[----:B------:R-:W-:-:S04]  /*0c80*/  UISETP.NE.U32.AND UP0, UPT, UR10, URZ, UPT ;  /* 0x000000ff0a00728c */ /* 0x000fc8000bf05070 */
[----:B------:R-:W-:-:S09]  /*0c90*/  UISETP.NE.AND.EX UP0, UPT, UR11, URZ, UPT, UP0 ;  /* 0x000000ff0b00728c */ /* 0x000fd2000bf05300 */
[----:B------:R-:W-:Y:S05]  /*0ca0*/  BRA.U !UP0, `(.L_x_12) ;  /* 0x0000000108a07547 */ /* 0x000fea000b800000 */
[----:B------:R-:W0:Y:S02]  /*0cb0*/  LDC.64 R12, c[0x0][0x3a0] ;  /* 0x0000e800ff0c7b82 */ /* 0x000e240000000a00 */
[----:B0-----:R-:W-:-:S06]  /*0cc0*/  IMAD.WIDE.U32 R12, R57, 0x10, R12 ;  /* 0x00000010390c7825 */ /* 0x001fcc00078e000c */
[----:B------:R-:W2:Y:S01]  /*0cd0*/  LDG.E.128 R12, desc[UR6][R12.64] ;  /* 0x000000060c0c7981 */ /* 0x000ea2000c1e1d00 */
[C---:B-----5:R-:W-:Y:S02]  /*0ce0*/  PRMT R51, R32.reuse, 0x7632, R51 ;  /* 0x0000763220337816 */ /* 0x060fe40000000033 */
[----:B------:R-:W-:Y:S02]  /*0cf0*/  SHF.L.U32 R49, R32, 0x10, RZ ;  /* 0x0000001020317819 */ /* 0x000fe400000006ff */
[C---:B------:R-:W-:Y:S02]  /*0d00*/  SHF.L.U32 R55, R34.reuse, 0x10, RZ ;  /* 0x0000001022377819 */ /* 0x040fe400000006ff */
[----:B------:R-:W-:Y:S02]  /*0d10*/  PRMT R52, R33, 0x7632, R52 ;  /* 0x0000763221347816 */ /* 0x000fe40000000034 */
[----:B------:R-:W-:Y:S02]  /*0d20*/  PRMT R53, R34, 0x7632, R53 ;  /* 0x0000763222357816 */ /* 0x000fe40000000035 */
[----:B------:R-:W-:-:S02]  /*0d30*/  PRMT R58, R35, 0x7632, R58 ;  /* 0x00007632233a7816 */ /* 0x000fc4000000003a */
[----:B------:R-:W-:Y:S02]  /*0d40*/  SHF.L.U32 R53, R53, 0x10, RZ ;  /* 0x0000001035357819 */ /* 0x000fe400000006ff */
[----:B------:R-:W-:Y:S02]  /*0d50*/  SHF.L.U32 R33, R33, 0x10, RZ ;  /* 0x0000001021217819 */ /* 0x000fe400000006ff */
[----:B------:R-:W-:Y:S02]  /*0d60*/  SHF.L.U32 R35, R35, 0x10, RZ ;  /* 0x0000001023237819 */ /* 0x000fe400000006ff */
[C---:B--2---:R-:W-:Y:S01]  /*0d70*/  PRMT R54, R14.reuse, 0x7632, R54 ;  /* 0x000076320e367816 */ /* 0x044fe20000000036 */
[----:B------:R-:W-:Y:S01]  /*0d80*/  IMAD.U32 R60, R15, 0x10000, RZ ;  /* 0x000100000f3c7824 */ /* 0x000fe200078e00ff */
[----:B------:R-:W-:Y:S02]  /*0d90*/  SHF.L.U32 R14, R14, 0x10, RZ ;  /* 0x000000100e0e7819 */ /* 0x000fe400000006ff */
[----:B------:R-:W-:-:S02]  /*0da0*/  PRMT R32, R12, 0x7632, R32 ;  /* 0x000076320c207816 */ /* 0x000fc40000000020 */
[----:B------:R-:W-:Y:S01]  /*0db0*/  SHF.L.U32 R48, R12, 0x10, RZ ;  /* 0x000000100c307819 */ /* 0x000fe200000006ff */
[-C--:B------:R-:W-:Y:S01]  /*0dc0*/  FFMA.FTZ R50, R55, R56.reuse, R14 ;  /* 0x0000003837327223 */ /* 0x080fe2000001000e */
[----:B------:R-:W-:Y:S01]  /*0dd0*/  PRMT R12, R13, 0x7632, R12 ;  /* 0x000076320d0c7816 */ /* 0x000fe2000000000c */
[----:B------:R-:W-:Y:S01]  /*0de0*/  IMAD.U32 R32, R32, 0x10000, RZ ;  /* 0x0001000020207824 */ /* 0x000fe200078e00ff */
[----:B------:R-:W-:Y:S01]  /*0df0*/  PRMT R59, R15, 0x7632, R59 ;  /* 0x000076320f3b7816 */ /* 0x000fe2000000003b */
[-C--:B------:R-:W-:Y:S01]  /*0e00*/  FFMA.FTZ R48, R49, R56.reuse, R48 ;  /* 0x0000003831307223 */ /* 0x080fe20000010030 */
[----:B------:R-:W-:Y:S02]  /*0e10*/  SHF.L.U32 R34, R13, 0x10, RZ ;  /* 0x000000100d227819 */ /* 0x000fe400000006ff */
[----:B------:R-:W-:Y:S02]  /*0e20*/  SHF.L.U32 R13, R52, 0x10, RZ ;  /* 0x00000010340d7819 */ /* 0x000fe400000006ff */
[----:B------:R-:W-:Y:S01]  /*0e30*/  SHF.L.U32 R54, R54, 0x10, RZ ;  /* 0x0000001036367819 */ /* 0x000fe200000006ff */
[-C--:B------:R-:W-:Y:S01]  /*0e40*/  FFMA.FTZ R49, R33, R56.reuse, R34 ;  /* 0x0000003821317223 */ /* 0x080fe20000010022 */
[----:B------:R-:W-:Y:S01]  /*0e50*/  SHF.L.U32 R55, R51, 0x10, RZ ;  /* 0x0000001033377819 */ /* 0x000fe200000006ff */
[-C--:B------:R-:W-:Y:S01]  /*0e60*/  FFMA.FTZ R51, R35, R56.reuse, R60 ;  /* 0x0000003823337223 */ /* 0x080fe2000001003c */
[----:B------:R-:W-:Y:S01]  /*0e70*/  SHF.L.U32 R15, R58, 0x10, RZ ;  /* 0x000000103a0f7819 */ /* 0x000fe200000006ff */
[-C--:B------:R-:W-:Y:S01]  /*0e80*/  FFMA.FTZ R53, R53, R56.reuse, R54 ;  /* 0x0000003835357223 */ /* 0x080fe20000010036 */
[----:B------:R-:W-:Y:S01]  /*0e90*/  SHF.L.U32 R52, R59, 0x10, RZ ;  /* 0x000000103b347819 */ /* 0x000fe200000006ff */
[----:B------:R-:W-:Y:S01]  /*0ea0*/  FFMA.FTZ R55, R55, R56, R32 ;  /* 0x0000003837377223 */ /* 0x000fe20000010020 */
[----:B------:R-:W-:-:S02]  /*0eb0*/  SHF.L.U32 R12, R12, 0x10, RZ ;  /* 0x000000100c0c7819 */ /* 0x000fc400000006ff */
[----:B------:R-:W-:Y:S01]  /*0ec0*/  F2FP.BF16.F32.PACK_AB R14, R53, R50 ;  /* 0x00000032350e723e */ /* 0x000fe200000010ff */
[-C--:B------:R-:W-:Y:S02]  /*0ed0*/  FFMA.FTZ R52, R15, R56.reuse, R52 ;  /* 0x000000380f347223 */ /* 0x080fe40000010034 */
[----:B------:R-:W-:Y:S01]  /*0ee0*/  FFMA.FTZ R54, R13, R56, R12 ;  /* 0x000000380d367223 */ /* 0x000fe2000001000c */
[----:B------:R-:W-:Y:S02]  /*0ef0*/  F2FP.BF16.F32.PACK_AB R12, R55, R48 ;  /* 0x00000030370c723e */ /* 0x000fe400000010ff */
[----:B------:R-:W-:Y:S02]  /*0f00*/  F2FP.BF16.F32.PACK_AB R15, R52, R51 ;  /* 0x00000033340f723e */ /* 0x000fe400000010ff */
[----:B------:R-:W-:Y:S01]  /*0f10*/  F2FP.BF16.F32.PACK_AB R13, R54, R49 ;  /* 0x00000031360d723e */ /* 0x000fe200000010ff */
[----:B------:R-:W-:Y:S06]  /*0f20*/  BRA `(.L_x_13) ;  /* 0x0000000000c07947 */ /* 0x000fec0003800000 */
.L_x_12:
[----:B------:R-:W-:-:S04]  /*0f30*/  UISETP.NE.U32.AND UP0, UPT, UR12, URZ, UPT ;  /* 0x000000ff0c00728c */ /* 0x000fc8000bf05070 */
[----:B------:R-:W-:-:S09]  /*0f40*/  UISETP.NE.AND.EX UP0, UPT, UR13, URZ, UPT, UP0 ;  /* 0x000000ff0d00728c */ /* 0x000fd2000bf05300 */
[----:B------:R-:W-:Y:S05]  /*0f50*/  BRA.U UP0, `(.L_x_14) ;  /* 0x0000000100547547 */ /* 0x000fea000b800000 */
[C---:B-----5:R-:W-:Y:S02]  /*0f60*/  PRMT R49, R32.reuse, 0x7632, R49 ;  /* 0x0000763220317816 */ /* 0x060fe40000000031 */
[----:B------:R-:W-:Y:S02]  /*0f70*/  SHF.L.U32 R51, R32, 0x10, RZ ;  /* 0x0000001020337819 */ /* 0x000fe400000006ff */
[C---:B------:R-:W-:Y:S02]  /*0f80*/  PRMT R32, R33.reuse, 0x7632, R32 ;  /* 0x0000763221207816 */ /* 0x040fe40000000020 */
[----:B------:R-:W-:Y:S01]  /*0f90*/  SHF.L.U32 R33, R33, 0x10, RZ ;  /* 0x0000001021217819 */ /* 0x000fe200000006ff */
[----:B------:R-:W-:Y:S01]  /*0fa0*/  FMUL.FTZ R48, R51, R56 ;  /* 0x0000003833307220 */ /* 0x000fe20000410000 */
[C---:B------:R-:W-:Y:S02]  /*0fb0*/  SHF.L.U32 R53, R34.reuse, 0x10, RZ ;  /* 0x0000001022357819 */ /* 0x040fe400000006ff */
[----:B------:R-:W-:-:S02]  /*0fc0*/  PRMT R52, R34, 0x7632, R52 ;  /* 0x0000763222347816 */ /* 0x000fc40000000034 */
[----:B------:R-:W-:Y:S01]  /*0fd0*/  PRMT R34, R35, 0x7632, R34 ;  /* 0x0000763223227816 */ /* 0x000fe20000000022 */
[-C--:B------:R-:W-:Y:S01]  /*0fe0*/  FMUL.FTZ R50, R53, R56.reuse ;  /* 0x0000003835327220 */ /* 0x080fe20000410000 */
[----:B------:R-:W-:Y:S01]  /*0ff0*/  SHF.L.U32 R55, R49, 0x10, RZ ;  /* 0x0000001031377819 */ /* 0x000fe200000006ff */
[-C--:B------:R-:W-:Y:S01]  /*1000*/  FMUL.FTZ R49, R33, R56.reuse ;  /* 0x0000003821317220 */ /* 0x080fe20000410000 */
[----:B------:R-:W-:Y:S01]  /*1010*/  SHF.L.U32 R35, R35, 0x10, RZ ;  /* 0x0000001023237819 */ /* 0x000fe200000006ff */
[----:B------:R-:W-:Y:S01]  /*1020*/  IMAD.U32 R59, R34, 0x10000, RZ ;  /* 0x00010000223b7824 */ /* 0x000fe200078e00ff */
[----:B------:R-:W-:Y:S01]  /*1030*/  SHF.L.U32 R33, R32, 0x10, RZ ;  /* 0x0000001020217819 */ /* 0x000fe200000006ff */
[-C--:B------:R-:W-:Y:S01]  /*1040*/  FMUL.FTZ R55, R55, R56.reuse ;  /* 0x0000003837377220 */ /* 0x080fe20000410000 */
[----:B------:R-:W-:Y:S01]  /*1050*/  SHF.L.U32 R53, R52, 0x10, RZ ;  /* 0x0000001034357819 */ /* 0x000fe200000006ff */
[-C--:B------:R-:W-:Y:S01]  /*1060*/  FMUL.FTZ R51, R35, R56.reuse ;  /* 0x0000003823337220 */ /* 0x080fe20000410000 */
[-C--:B------:R-:W-:Y:S01]  /*1070*/  FMUL.FTZ R52, R59, R56.reuse ;  /* 0x000000383b347220 */ /* 0x080fe20000410000 */
[----:B------:R-:W-:-:S02]  /*1080*/  FMUL.FTZ R54, R33, R56 ;  /* 0x0000003821367220 */ /* 0x000fc40000410000 */
[----:B------:R-:W-:Y:S01]  /*1090*/  FMUL.FTZ R53, R53, R56 ;  /* 0x0000003835357220 */ /* 0x000fe20000410000 */
[----:B------:R-:W-:Y:S06]  /*10a0*/  BRA `(.L_x_13) ;  /* 0x0000000000607947 */ /* 0x000fec0003800000 */
.L_x_14:
[C---:B-----5:R-:W-:Y:S02]  /*10b0*/  PRMT R14, R33.reuse, 0x7632, R14 ;  /* 0x00007632210e7816 */ /* 0x060fe4000000000e */
[----:B------:R-:W-:Y:S02]  /*10c0*/  SHF.L.U32 R33, R33, 0x10, RZ ;  /* 0x0000001021217819 */ /* 0x000fe400000006ff */
[C---:B------:R-:W-:Y:S02]  /*10d0*/  PRMT R12, R32.reuse, 0x7632, R12 ;  /* 0x00007632200c7816 */ /* 0x040fe4000000000c */
[----:B------:R-:W-:Y:S01]  /*10e0*/  SHF.L.U32 R13, R32, 0x10, RZ ;  /* 0x00000010200d7819 */ /* 0x000fe200000006ff */
[-C--:B------:R-:W-:Y:S01]  /*10f0*/  FMUL.FTZ R49, R33, R56.reuse ;  /* 0x0000003821317220 */ /* 0x080fe20000410000 */
[C---:B------:R-:W-:Y:S02]  /*1100*/  PRMT R15, R34.reuse, 0x7632, R15 ;  /* 0x00007632220f7816 */ /* 0x040fe4000000000f */
[----:B------:R-:W-:Y:S01]  /*1110*/  PRMT R32, R35, 0x7632, R32 ;  /* 0x0000763223207816 */ /* 0x000fe20000000020 */
[----:B------:R-:W-:Y:S01]  /*1120*/  FMUL.FTZ R48, R13, R56 ;  /* 0x000000380d307220 */ /* 0x000fe20000410000 */
[----:B------:R-:W-:Y:S01]  /*1130*/  SHF.L.U32 R51, R34, 0x10, RZ ;  /* 0x0000001022337819 */ /* 0x000fe200000006ff */
[----:B------:R-:W-:Y:S01]  /*1140*/  IMAD.U32 R13, R14, 0x10000, RZ ;  /* 0x000100000e0d7824 */ /* 0x000fe200078e00ff */
[----:B------:R-:W-:-:S02]  /*1150*/  SHF.L.U32 R35, R35, 0x10, RZ ;  /* 0x0000001023237819 */ /* 0x000fc400000006ff */
[----:B------:R-:W-:Y:S01]  /*1160*/  SHF.L.U32 R55, R12, 0x10, RZ ;  /* 0x000000100c377819 */ /* 0x000fe200000006ff */
[-C--:B------:R-:W-:Y:S01]  /*1170*/  FMUL.FTZ R50, R51, R56.reuse ;  /* 0x0000003833327220 */ /* 0x080fe20000410000 */
[----:B------:R-:W-:Y:S01]  /*1180*/  SHF.L.U32 R33, R32, 0x10, RZ ;  /* 0x0000001020217819 */ /* 0x000fe200000006ff */
[-C--:B------:R-:W-:Y:S01]  /*1190*/  FMUL.FTZ R51, R35, R56.reuse ;  /* 0x0000003823337220 */ /* 0x080fe20000410000 */
[----:B------:R-:W-:Y:S01]  /*11a0*/  SHF.L.U32 R15, R15, 0x10, RZ ;  /* 0x000000100f0f7819 */ /* 0x000fe200000006ff */
[-C--:B------:R-:W-:Y:S01]  /*11b0*/  FMUL.FTZ R54, R13, R56.reuse ;  /* 0x000000380d367220 */ /* 0x080fe20000410000 */
[-C--:B------:R-:W-:Y:S01]  /*11c0*/  FMUL.FTZ R55, R55, R56.reuse ;  /* 0x0000003837377220 */ /* 0x080fe20000410000 */
[-C--:B------:R-:W-:Y:S02]  /*11d0*/  FMUL.FTZ R52, R33, R56.reuse ;  /* 0x0000003821347220 */ /* 0x080fe40000410000 */
[----:B------:R-:W-:Y:S01]  /*11e0*/  FMUL.FTZ R53, R15, R56 ;  /* 0x000000380f357220 */ /* 0x000fe20000410000 */
[----:B------:R-:W-:-:S02]  /*11f0*/  F2FP.BF16.F32.PACK_AB R13, R54, R49 ;  /* 0x00000031360d723e */ /* 0x000fc400000010ff */
[----:B------:R-:W-:Y:S02]  /*1200*/  F2FP.BF16.F32.PACK_AB R15, R52, R51 ;  /* 0x00000033340f723e */ /* 0x000fe400000010ff */
[----:B------:R-:W-:Y:S02]  /*1210*/  F2FP.BF16.F32.PACK_AB R14, R53, R50 ;  /* 0x00000032350e723e */ /* 0x000fe400000010ff */
[----:B------:R-:W-:-:S07]  /*1220*/  F2FP.BF16.F32.PACK_AB R12, R55, R48 ;  /* 0x00000030370c723e */ /* 0x000fce00000010ff */
.L_x_13:
[----:B------:R-:W0:Y:S02]  /*1230*/  @P1 LDC.64 R32, c[0x0][0x3a8] ;  /* 0x0000ea00ff201b82 */ /* 0x000e240000000a00 */
[----:B0-----:R-:W-:-:S05]  /*1240*/  @P1 IMAD.WIDE.U32 R32, R57, 0x10, R32 ;  /* 0x0000001039201825 */ /* 0x001fca00078e0020 */
[----:B------:R1:W-:Y:S02]  /*1250*/  @P1 STG.E.128 desc[UR6][R32.64], R12 ;  /* 0x0000000c20001986 */ /* 0x0003e4000c101d06 */
.L_x_11:
[----:B------:R-:W-:Y:S05]  /*1260*/  BSYNC.RECONVERGENT B0 ;  /* 0x0000000000007941 */ /* 0x000fea0003800200 */
.L_x_10:
[----:B01----:R-:W-:Y:S01]  /*1270*/  FADD.FTZ R32, RZ, R40 ;  /* 0x00000028ff207221 */ /* 0x003fe20000010000 */
[----:B------:R-:W-:Y:S01]  /*1280*/  ISETP.GT.U32.AND P4, PT, R0, 0x3f, PT ;  /* 0x0000003f0000780c */ /* 0x000fe20003f84070 */
[----:B------:R-:W-:Y:S01]  /*1290*/  UMOV UR4, 0xffffffff ;  /* 0xffffffff00047882 */ /* 0x000fe20000000000 */
[----:B------:R-:W-:Y:S01]  /*12a0*/  ISETP.NE.AND P5, PT, R2, RZ, PT ;  /* 0x000000ff0200720c */ /* 0x000fe20003fa5270 */
[----:B------:R-:W-:-:S04]  /*12b0*/  FADD.FTZ R32, R47, R32 ;  /* 0x000000202f207221 */ /* 0x000fc80000010000 */
[----:B------:R-:W-:-:S04]  /*12c0*/  FADD.FTZ R33, R41, R32 ;  /* 0x0000002029217221 */ /* 0x000fc80000010000 */
[----:B------:R-:W-:-:S04]  /*12d0*/  FADD.FTZ R33, R46, R33 ;  /* 0x000000212e217221 */ /* 0x000fc80000010000 */
[----:B------:R-:W-:-:S04]  /*12e0*/  FADD.FTZ R32, R42, R33 ;  /* 0x000000212a207221 */ /* 0x000fc80000010000 */
[----:B------:R-:W-:-:S04]  /*12f0*/  FADD.FTZ R32, R45, R32 ;  /* 0x000000202d207221 */ /* 0x000fc80000010000 */
[----:B------:R-:W-:-:S04]  /*1300*/  FADD.FTZ R33, R43, R32 ;  /* 0x000000202b217221 */ /* 0x000fc80000010000 */
[----:B------:R-:W-:-:S05]  /*1310*/  FADD.FTZ R33, R44, R33 ;  /* 0x000000212c217221 */ /* 0x000fca0000010000 */
[----:B------:R-:W-:-:S05]  /*1320*/  FSEL R33, R33, RZ, P2 ;  /* 0x000000ff21217208 */ /* 0x000fca0001000000 */
[----:B------:R-:W-:-:S04]  /*1330*/  FADD.FTZ R32, R48, R33 ;  /* 0x0000002130207221 */ /* 0x000fc80000010000 */
[----:B------:R-:W-:-:S04]  /*1340*/  FADD.FTZ R32, R55, R32 ;  /* 0x0000002037207221 */ /* 0x000fc80000010000 */
[----:B------:R-:W-:-:S04]  /*1350*/  FADD.FTZ R35, R49, R32 ;  /* 0x0000002031237221 */ /* 0x000fc80000010000 */
[----:B------:R-:W-:-:S04]  /*1360*/  FADD.FTZ R35, R54, R35 ;  /* 0x0000002336237221 */ /* 0x000fc80000010000 */
[----:B------:R-:W-:-:S04]  /*1370*/  FADD.FTZ R32, R50, R35 ;  /* 0x0000002332207221 */ /* 0x000fc80000010000 */
[----:B------:R-:W-:-:S04]  /*1380*/  FADD.FTZ R32, R53, R32 ;  /* 0x0000002035207221 */ /* 0x000fc80000010000 */
[----:B------:R-:W-:-:S04]  /*1390*/  FADD.FTZ R35, R51, R32 ;  /* 0x0000002033237221 */ /* 0x000fc80000010000 */
[----:B------:R-:W-:Y:S01]  /*13a0*/  @P4 FADD.FTZ R33, R52, R35 ;  /* 0x0000002334214221 */ /* 0x000fe20000010000 */
[----:B------:R-:W-:Y:S06]  /*13b0*/  BRA.DIV UR4, `(.L_x_15) ;  /* 0x0000000a04d07947 */ /* 0x000fec000b800000 */
[----:B------:R-:W0:Y:S01]  /*13c0*/  SHFL.BFLY PT, R32, R33, 0x1, 0x1f ;  /* 0x0c201f0021207f89 */ /* 0x000e2200000e0000 */
[----:B------:R-:W1:Y:S01]  /*13d0*/  LDC R56, c[0x0][0x400] ;  /* 0x00010000ff387b82 */ /* 0x000e620000000800 */
[----:B0-----:R-:W-:-:S05]  /*13e0*/  FADD.FTZ R34, R33, R32 ;  /* 0x0000002021227221 */ /* 0x001fca0000010000 */
[----:B------:R-:W0:Y:S02]  /*13f0*/  SHFL.BFLY PT, R35, R34, 0x2, 0x1f ;  /* 0x0c401f0022237f89 */ /* 0x000e2400000e0000 */
[----:B0-----:R-:W-:-:S05]  /*1400*/  FADD.FTZ R35, R34, R35 ;  /* 0x0000002322237221 */ /* 0x001fca0000010000 */
[----:B------:R-:W0:Y:S02]  /*1410*/  SHFL.BFLY PT, R32, R35, 0x4, 0x1f ;  /* 0x0c801f0023207f89 */ /* 0x000e2400000e0000 */
[----:B0-----:R-:W-:-:S05]  /*1420*/  FADD.FTZ R58, R35, R32 ;  /* 0x00000020233a7221 */ /* 0x001fca0000010000 */
[----:B------:R-:W0:Y:S02]  /*1430*/  SHFL.BFLY PT, R57, R58, 0x8, 0x1f ;  /* 0x0d001f003a397f89 */ /* 0x000e2400000e0000 */
[----:B0-----:R-:W-:-:S05]  /*1440*/  FADD.FTZ R59, R58, R57 ;  /* 0x000000393a3b7221 */ /* 0x001fca0000010000 */
[----:B------:R-:W0:Y:S02]  /*1450*/  SHFL.BFLY PT, R32, R59, 0x10, 0x1f ;  /* 0x0e001f003b207f89 */ /* 0x000e2400000e0000 */
[----:B0-----:R-:W-:-:S04]  /*1460*/  FADD.FTZ R57, R59, R32 ;  /* 0x000000203b397221 */ /* 0x001fc80000010000 */
[----:B-1----:R-:W-:-:S04]  /*1470*/  FMUL.FTZ R57, R57, R56 ;  /* 0x0000003839397220 */ /* 0x002fc80000410000 */
[--C-:B------:R-:W-:Y:S01]  /*1480*/  FADD.FTZ R32, R40, -R57.reuse ;  /* 0x8000003928207221 */ /* 0x100fe20000010000 */
[--C-:B------:R-:W-:Y:S01]  /*1490*/  FADD.FTZ R33, R47, -R57.reuse ;  /* 0x800000392f217221 */ /* 0x100fe20000010000 */
[--C-:B------:R-:W-:Y:S01]  /*14a0*/  FADD.FTZ R35, R41, -R57.reuse ;  /* 0x8000003929237221 */ /* 0x100fe20000010000 */
[--C-:B------:R-:W-:Y:S01]  /*14b0*/  FADD.FTZ R34, R55, -R57.reuse ;  /* 0x8000003937227221 */ /* 0x100fe20000010000 */
[----:B------:R-:W-:Y:S01]  /*14c0*/  FFMA.FTZ R32, R32, R32, RZ ;  /* 0x0000002020207223 */ /* 0x000fe200000100ff */
[----:B------:R-:W-:-:S03]  /*14d0*/  FADD.FTZ R58, R49, -R57 ;  /* 0x80000039313a7221 */ /* 0x000fc60000010000 */
[----:B------:R-:W-:Y:S01]  /*14e0*/  FFMA.FTZ R32, R33, R33, R32 ;  /* 0x0000002121207223 */ /* 0x000fe20000010020 */
        /* <DEDUP_REMOVED lines=9> */
[----:B------:R-:W-:-:S04]  /*1580*/  FFMA.FTZ R32, R35, R35, R32 ;  /* 0x0000002323207223 */ /* 0x000fc80000010020 */
[----:B------:R-:W-:Y:S01]  /*1590*/  FFMA.FTZ R32, R33, R33, R32 ;  /* 0x0000002121207223 */ /* 0x000fe20000010020 */
[----:B------:R-:W-:-:S04]  /*15a0*/  FADD.FTZ R33, R48, -R57 ;  /* 0x8000003930217221 */ /* 0x000fc80000010000 */
[----:B------:R-:W-:-:S05]  /*15b0*/  FSEL R32, R32, RZ, P2 ;  /* 0x000000ff20207208 */ /* 0x000fca0001000000 */
[----:B------:R-:W-:-:S04]  /*15c0*/  FFMA.FTZ R33, R33, R33, R32 ;  /* 0x0000002121217223 */ /* 0x000fc80000010020 */
        /* <DEDUP_REMOVED lines=11> */
[----:B------:R-:W-:-:S05]  /*1680*/  @P4 FFMA.FTZ R32, R34, R34, R33 ;  /* 0x0000002222204223 */ /* 0x000fca0000010021 */
[----:B------:R-:W0:Y:S02]  /*1690*/  SHFL.BFLY PT, R33, R32, 0x1, 0x1f ;  /* 0x0c201f0020217f89 */ /* 0x000e2400000e0000 */
[----:B0-----:R-:W-:-:S05]  /*16a0*/  FADD.FTZ R33, R32, R33 ;  /* 0x0000002120217221 */ /* 0x001fca0000010000 */
[----:B------:R-:W0:Y:S02]  /*16b0*/  SHFL.BFLY PT, R34, R33, 0x2, 0x1f ;  /* 0x0c401f0021227f89 */ /* 0x000e2400000e0000 */
[----:B0-----:R-:W-:-:S05]  /*16c0*/  FADD.FTZ R34, R33, R34 ;  /* 0x0000002221227221 */ /* 0x001fca0000010000 */
[----:B------:R-:W0:Y:S02]  /*16d0*/  SHFL.BFLY PT, R35, R34, 0x4, 0x1f ;  /* 0x0c801f0022237f89 */ /* 0x000e2400000e0000 */
[----:B0-----:R-:W-:-:S05]  /*16e0*/  FADD.FTZ R35, R34, R35 ;  /* 0x0000002322237221 */ /* 0x001fca0000010000 */
[----:B------:R-:W0:Y:S02]  /*16f0*/  SHFL.BFLY PT, R58, R35, 0x8, 0x1f ;  /* 0x0d001f00233a7f89 */ /* 0x000e2400000e0000 */
[----:B0-----:R-:W-:-:S05]  /*1700*/  FADD.FTZ R58, R35, R58 ;  /* 0x0000003a233a7221 */ /* 0x001fca0000010000 */
[----:B------:R0:W1:Y:S02]  /*1710*/  SHFL.BFLY PT, R59, R58, 0x10, 0x1f ;  /* 0x0e001f003a3b7f89 */ /* 0x00006400000e0000 */
.L_x_32:
[----:B-1----:R-:W-:Y:S01]  /*1720*/  FADD.FTZ R61, R58, R59 ;  /* 0x0000003b3a3d7221 */ /* 0x002fe20000010000 */
[----:B0-----:R-:W-:Y:S01]  /*1730*/  FMUL.FTZ R58, R57, R57 ;  /* 0x00000039393a7220 */ /* 0x001fe20000410000 */
[----:B------:R-:W-:Y:S01]  /*1740*/  ISETP.NE.AND P4, PT, R37, RZ, PT ;  /* 0x000000ff2500720c */ /* 0x000fe20003f85270 */
[----:B------:R-:W0:Y:S01]  /*1750*/  @!P5 LDC.64 R34, c[0x0][0x3c0] ;  /* 0x0000f000ff22db82 */ /* 0x000e220000000a00 */
[----:B------:R-:W-:Y:S01]  /*1760*/  FFMA.FTZ R56, R61, R56, UR5 ;  /* 0x000000053d387e23 */ /* 0x000fe20008010038 */
[----:B------:R-:W-:Y:S01]  /*1770*/  BSSY.RECONVERGENT B0, `(.L_x_16) ;  /* 0x000003d000007945 */ /* 0x000fe20003800200 */
[----:B------:R-:W-:Y:S02]  /*1780*/  FSEL R59, R58, RZ, P4 ;  /* 0x000000ff3a3b7208 */ /* 0x000fe40002000000 */
[----:B------:R-:W-:-:S03]  /*1790*/  FSEL R58, R57, RZ, !P4 ;  /* 0x000000ff393a7208 */ /* 0x000fc60006000000 */
[----:B------:R-:W1:Y:S01]  /*17a0*/  @!P5 LDC.64 R32, c[0x0][0x3c8] ;  /* 0x0000f200ff20db82 */ /* 0x000e620000000a00 */
[----:B------:R-:W-:-:S06]  /*17b0*/  FADD.FTZ R59, R56, R59 ;  /* 0x0000003b383b7221 */ /* 0x000fcc0000010000 */
[----:B------:R-:W2:Y:S01]  /*17c0*/  MUFU.RSQ R59, R59 ;  /* 0x0000003b003b7308 */ /* 0x000ea20000001400 */
[----:B0-----:R-:W-:-:S05]  /*17d0*/  @!P5 IMAD.WIDE R34, R38, 0x4, R34 ;  /* 0x000000042622d825 */ /* 0x001fca00078e0222 */
[----:B------:R0:W-:Y:S01]  /*17e0*/  @!P5 STG.E desc[UR6][R34.64], R57 ;  /* 0x000000392200d986 */ /* 0x0001e2000c101906 */
[----:B-1----:R-:W-:-:S05]  /*17f0*/  @!P5 IMAD.WIDE R32, R38, 0x4, R32 ;  /* 0x000000042620d825 */ /* 0x002fca00078e0220 */
[----:B--2---:R0:W-:Y:S01]  /*1800*/  @!P5 STG.E desc[UR6][R32.64], R59 ;  /* 0x0000003b2000d986 */ /* 0x0041e2000c101906 */
[----:B------:R-:W-:Y:S05]  /*1810*/  @!P2 BRA `(.L_x_17) ;  /* 0x0000000000c8a947 */ /* 0x000fea0003800000 */
[----:B0-----:R-:W-:Y:S01]  /*1820*/  PRMT R33, R28, 0x7632, R33 ;  /* 0x000076321c217816 */ /* 0x001fe20000000021 */
[--C-:B------:R-:W-:Y:S01]  /*1830*/  FADD.FTZ R32, R47, -R58.reuse ;  /* 0x8000003a2f207221 */ /* 0x100fe20000010000 */
[----:B------:R-:W-:Y:S01]  /*1840*/  PRMT R35, R24, 0x7632, R35 ;  /* 0x0000763218237816 */ /* 0x000fe20000000023 */
[--C-:B------:R-:W-:Y:S01]  /*1850*/  FADD.FTZ R56, R46, -R58.reuse ;  /* 0x8000003a2e387221 */ /* 0x100fe20000010000 */
[--C-:B------:R-:W-:Y:S01]  /*1860*/  FADD.FTZ R34, R41, -R58.reuse ;  /* 0x8000003a29227221 */ /* 0x100fe20000010000 */
[----:B------:R-:W-:Y:S01]  /*1870*/  SHF.L.U32 R63, R36, 0x10, RZ ;  /* 0x00000010243f7819 */ /* 0x000fe200000006ff */
[----:B------:R-:W-:Y:S01]  /*1880*/  FMUL.FTZ R32, R59, R32 ;  /* 0x000000203b207220 */ /* 0x000fe20000410000 */
[----:B------:R-:W-:Y:S01]  /*1890*/  SHF.L.U32 R33, R33, 0x10, RZ ;  /* 0x0000001021217819 */ /* 0x000fe200000006ff */
[----:B------:R-:W-:Y:S01]  /*18a0*/  FMUL.FTZ R56, R59, R56 ;  /* 0x000000383b387220 */ /* 0x000fe20000410000 */
[----:B------:R-:W-:Y:S01]  /*18b0*/  SHF.L.U32 R35, R35, 0x10, RZ ;  /* 0x0000001023237819 */ /* 0x000fe200000006ff */
[----:B------:R-:W-:Y:S01]  /*18c0*/  FMUL.FTZ R34, R59, R34 ;  /* 0x000000223b227220 */ /* 0x000fe20000410000 */
[----:B------:R-:W-:Y:S01]  /*18d0*/  SHF.L.U32 R65, R11, 0x10, RZ ;  /* 0x000000100b417819 */ /* 0x000fe200000006ff */
[--C-:B------:R-:W-:Y:S01]  /*18e0*/  FADD.FTZ R62, R43, -R58.reuse ;  /* 0x8000003a2b3e7221 */ /* 0x100fe20000010000 */
[----:B------:R-:W-:Y:S01]  /*18f0*/  SHF.L.U32 R57, R29, 0x10, RZ ;  /* 0x000000101d397819 */ /* 0x000fe200000006ff */
[----:B------:R-:W-:Y:S01]  /*1900*/  FFMA.FTZ R32, R32, R33, R35 ;  /* 0x0000002120207223 */ /* 0x000fe20000010023 */
[----:B------:R-:W-:Y:S01]  /*1910*/  SHF.L.U32 R61, R25, 0x10, RZ ;  /* 0x00000010193d7819 */ /* 0x000fe200000006ff */
[----:B------:R-:W-:Y:S01]  /*1920*/  FFMA.FTZ R60, R56, R63, R65 ;  /* 0x0000003f383c7223 */ /* 0x000fe20000010041 */
[----:B------:R-:W-:Y:S01]  /*1930*/  FADD.FTZ R56, R45, -R58 ;  /* 0x8000003a2d387221 */ /* 0x000fe20000010000 */
[----:B------:R-:W-:-:S02]  /*1940*/  SHF.L.U32 R63, R9, 0x10, RZ ;  /* 0x00000010093f7819 */ /* 0x000fc400000006ff */
[----:B------:R-:W-:Y:S01]  /*1950*/  FFMA.FTZ R33, R34, R57, R61 ;  /* 0x0000003922217223 */ /* 0x000fe2000001003d */
[--C-:B------:R-:W-:Y:S01]  /*1960*/  FADD.FTZ R34, R42, -R58.reuse ;  /* 0x8000003a2a227221 */ /* 0x100fe20000010000 */
[----:B------:R-:W-:Y:S01]  /*1970*/  SHF.L.U32 R61, R10, 0x10, RZ ;  /* 0x000000100a3d7819 */ /* 0x000fe200000006ff */
[C---:B------:R-:W-:Y:S01]  /*1980*/  FMUL.FTZ R56, R59.reuse, R56 ;  /* 0x000000383b387220 */ /* 0x040fe20000410000 */
[----:B------:R-:W-:Y:S01]  /*1990*/  SHF.L.U32 R35, R30, 0x10, RZ ;  /* 0x000000101e237819 */ /* 0x000fe200000006ff */
[----:B------:R-:W-:Y:S02]  /*19a0*/  IMAD.U32 R57, R26, 0x10000, RZ ;  /* 0x000100001a397824 */ /* 0x000fe400078e00ff */
[----:B------:R-:W-:Y:S01]  /*19b0*/  FMUL.FTZ R34, R59, R34 ;  /* 0x000000223b227220 */ /* 0x000fe20000410000 */
[----:B------:R-:W-:Y:S01]  /*19c0*/  FFMA.FTZ R61, R56, R61, R63 ;  /* 0x0000003d383d7223 */ /* 0x000fe2000001003f */
[----:B------:R-:W-:Y:S02]  /*19d0*/  SHF.L.U32 R56, R31, 0x10, RZ ;  /* 0x000000101f387819 */ /* 0x000fe400000006ff */
[----:B------:R-:W-:Y:S01]  /*19e0*/  FFMA.FTZ R34, R34, R35, R57 ;  /* 0x0000002322227223 */ /* 0x000fe20000010039 */
[----:B------:R-:W-:Y:S01]  /*19f0*/  SHF.L.U32 R64, R27, 0x10, RZ ;  /* 0x000000101b407819 */ /* 0x000fe200000006ff */
[----:B------:R-:W-:Y:S01]  /*1a00*/  FMUL.FTZ R35, R59, R62 ;  /* 0x0000003e3b237220 */ /* 0x000fe20000410000 */
[----:B------:R-:W-:Y:S01]  /*1a10*/  FADD.FTZ R62, R44, -R58 ;  /* 0x8000003a2c3e7221 */ /* 0x000fe20000010000 */
[----:B------:R-:W-:-:S02]  /*1a20*/  SHF.L.U32 R63, R8, 0x10, RZ ;  /* 0x00000010083f7819 */ /* 0x000fc400000006ff */
[----:B------:R-:W-:Y:S01]  /*1a30*/  FFMA.FTZ R35, R35, R56, R64 ;  /* 0x0000003823237223 */ /* 0x000fe20000010040 */
[----:B------:R-:W-:Y:S01]  /*1a40*/  SHF.L.U32 R65, R7, 0x10, RZ ;  /* 0x0000001007417819 */ /* 0x000fe200000006ff */
[----:B------:R-:W0:Y:S01]  /*1a50*/  LDC.64 R56, c[0x0][0x428] ;  /* 0x00010a00ff387b82 */ /* 0x000e220000000a00 */
[----:B------:R-:W-:Y:S01]  /*1a60*/  FMUL.FTZ R62, R59, R62 ;  /* 0x0000003e3b3e7220 */ /* 0x000fe20000410000 */
[----:B------:R-:W-:Y:S02]  /*1a70*/  F2FP.BF16.F32.PACK_AB R34, R61, R34 ;  /* 0x000000223d22723e */ /* 0x000fe400000010ff */
[----:B------:R-:W-:Y:S01]  /*1a80*/  F2FP.BF16.F32.PACK_AB R33, R60, R33 ;  /* 0x000000213c21723e */ /* 0x000fe200000010ff */
[----:B------:R-:W-:Y:S01]  /*1a90*/  FFMA.FTZ R64, R62, R63, R65 ;  /* 0x0000003f3e407223 */ /* 0x000fe20000010041 */
[----:B------:R-:W-:Y:S01]  /*1aa0*/  FADD.FTZ R62, R40, -R58 ;  /* 0x8000003a283e7221 */ /* 0x000fe20000010000 */
[----:B------:R-:W-:Y:S01]  /*1ab0*/  SHF.L.U32 R63, R28, 0x10, RZ ;  /* 0x000000101c3f7819 */ /* 0x000fe200000006ff */
[----:B------:R-:W-:-:S02]  /*1ac0*/  IMAD.U32 R65, R24, 0x10000, RZ ;  /* 0x0001000018417824 */ /* 0x000fc400078e00ff */
[----:B------:R-:W-:Y:S01]  /*1ad0*/  FMUL.FTZ R62, R59, R62 ;  /* 0x0000003e3b3e7220 */ /* 0x000fe20000410000 */
[----:B------:R-:W-:-:S03]  /*1ae0*/  F2FP.BF16.F32.PACK_AB R35, R64, R35 ;  /* 0x000000234023723e */ /* 0x000fc600000010ff */
[----:B------:R-:W-:-:S05]  /*1af0*/  FFMA.FTZ R63, R62, R63, R65 ;  /* 0x0000003f3e3f7223 */ /* 0x000fca0000010041 */
[----:B------:R-:W-:Y:S01]  /*1b00*/  F2FP.BF16.F32.PACK_AB R32, R32, R63 ;  /* 0x0000003f2020723e */ /* 0x000fe200000010ff */
[C---:B0-----:R-:W-:Y:S01]  /*1b10*/  IMAD.WIDE.U32 R56, R39.reuse, 0x10, R56 ;  /* 0x0000001027387825 */ /* 0x041fe200078e0038 */
[----:B------:R-:W-:-:S04]  /*1b20*/  IADD3 R39, PT, PT, R39, 0x20, RZ ;  /* 0x0000002027277810 */ /* 0x000fc80007ffe0ff */
[----:B------:R1:W-:Y:S03]  /*1b30*/  STG.E.128 desc[UR6][R56.64], R32 ;  /* 0x0000002038007986 */ /* 0x0003e6000c101d06 */
.L_x_17:
[----:B------:R-:W-:Y:S05]  /*1b40*/  BSYNC.RECONVERGENT B0 ;  /* 0x0000000000007941 */ /* 0x000fea0003800200 */
.L_x_16:
[----:B------:R-:W-:Y:S04]  /*1b50*/  BSSY.RECONVERGENT B0, `(.L_x_18) ;  /* 0x0000035000007945 */ /* 0x000fe80003800200 */
[----:B------:R-:W-:Y:S05]  /*1b60*/  @!P3 BRA `(.L_x_19) ;  /* 0x0000000000ccb947 */ /* 0x000fea0003800000 */
[----:B01----:R-:W-:Y:S01]  /*1b70*/  PRMT R33, R20, 0x7632, R33 ;  /* 0x0000763214217816 */ /* 0x003fe20000000021 */
[--C-:B------:R-:W-:Y:S01]  /*1b80*/  FADD.FTZ R32, R55, -R58.reuse ;  /* 0x8000003a37207221 */ /* 0x100fe20000010000 */
[----:B------:R-:W-:Y:S01]  /*1b90*/  PRMT R35, R16, 0x7632, R35 ;  /* 0x0000763210237816 */ /* 0x000fe20000000023 */
[--C-:B------:R-:W-:Y:S01]  /*1ba0*/  FADD.FTZ R34, R49, -R58.reuse ;  /* 0x8000003a31227221 */ /* 0x100fe20000010000 */
[----:B------:R-:W-:Y:S01]  /*1bb0*/  SHF.L.U32 R57, R21, 0x10, RZ ;  /* 0x0000001015397819 */ /* 0x000fe200000006ff */
[----:B------:R-:W-:Y:S01]  /*1bc0*/  FMUL.FTZ R32, R59, R32 ;  /* 0x000000203b207220 */ /* 0x000fe20000410000 */
[----:B------:R-:W-:Y:S01]  /*1bd0*/  SHF.L.U32 R33, R33, 0x10, RZ ;  /* 0x0000001021217819 */ /* 0x000fe200000006ff */
[----:B------:R-:W-:Y:S01]  /*1be0*/  FMUL.FTZ R34, R59, R34 ;  /* 0x000000223b227220 */ /* 0x000fe20000410000 */
[----:B------:R-:W-:Y:S01]  /*1bf0*/  SHF.L.U32 R35, R35, 0x10, RZ ;  /* 0x0000001023237819 */ /* 0x000fe200000006ff */
[----:B------:R-:W-:Y:S01]  /*1c00*/  FADD.FTZ R56, R51, -R58 ;  /* 0x8000003a33387221 */ /* 0x000fe20000010000 */
[----:B------:R-:W-:-:S02]  /*1c10*/  SHF.L.U32 R61, R17, 0x10, RZ ;  /* 0x00000010113d7819 */ /* 0x000fc400000006ff */
[----:B------:R-:W-:Y:S01]  /*1c20*/  SHF.L.U32 R63, R6, 0x10, RZ ;  /* 0x00000010063f7819 */ /* 0x000fe200000006ff */
[----:B------:R-:W-:Y:S01]  /*1c30*/  FFMA.FTZ R60, R32, R33, R35 ;  /* 0x00000021203c7223 */ /* 0x000fe20000010023 */
[----:B------:R-:W-:Y:S01]  /*1c40*/  PRMT R33, R17, 0x7632, R33 ;  /* 0x0000763211217816 */ /* 0x000fe20000000021 */
[--C-:B------:R-:W-:Y:S01]  /*1c50*/  FFMA.FTZ R62, R34, R57, R61.reuse ;  /* 0x00000039223e7223 */ /* 0x100fe2000001003d */
[----:B------:R-:W-:Y:S01]  /*1c60*/  PRMT R61, R21, 0x7632, R61 ;  /* 0x00007632153d7816 */ /* 0x000fe2000000003d */
[--C-:B------:R-:W-:Y:S01]  /*1c70*/  FADD.FTZ R32, R54, -R58.reuse ;  /* 0x8000003a36207221 */ /* 0x100fe20000010000 */
[----:B------:R-:W-:Y:S01]  /*1c80*/  SHF.L.U32 R33, R33, 0x10, RZ ;  /* 0x0000001021217819 */ /* 0x000fe200000006ff */
[--C-:B------:R-:W-:Y:S01]  /*1c90*/  FADD.FTZ R34, R50, -R58.reuse ;  /* 0x8000003a32227221 */ /* 0x100fe20000010000 */
[----:B------:R-:W-:Y:S01]  /*1ca0*/  SHF.L.U32 R35, R22, 0x10, RZ ;  /* 0x0000001016237819 */ /* 0x000fe200000006ff */
[----:B------:R-:W-:Y:S02]  /*1cb0*/  IMAD.U32 R61, R61, 0x10000, RZ ;  /* 0x000100003d3d7824 */ /* 0x000fe400078e00ff */
[C---:B------:R-:W-:Y:S01]  /*1cc0*/  FMUL.FTZ R32, R59.reuse, R32 ;  /* 0x000000203b207220 */ /* 0x040fe20000410000 */
[----:B------:R-:W-:Y:S01]  /*1cd0*/  SHF.L.U32 R57, R18, 0x10, RZ ;  /* 0x0000001012397819 */ /* 0x000fe200000006ff */
[----:B------:R-:W-:Y:S01]  /*1ce0*/  FMUL.FTZ R34, R59, R34 ;  /* 0x000000223b227220 */ /* 0x000fe20000410000 */
[----:B------:R-:W-:Y:S01]  /*1cf0*/  SHF.L.U32 R64, R19, 0x10, RZ ;  /* 0x0000001013407819 */ /* 0x000fe200000006ff */
[----:B------:R-:W-:Y:S01]  /*1d00*/  FFMA.FTZ R61, R32, R61, R33 ;  /* 0x0000003d203d7223 */ /* 0x000fe20000010021 */
[----:B------:R-:W-:Y:S01]  /*1d10*/  FADD.FTZ R32, R53, -R58 ;  /* 0x8000003a35207221 */ /* 0x000fe20000010000 */
[----:B------:R-:W-:Y:S01]  /*1d20*/  SHF.L.U32 R33, R5, 0x10, RZ ;  /* 0x0000001005217819 */ /* 0x000fe200000006ff */
[----:B------:R-:W-:Y:S01]  /*1d30*/  FFMA.FTZ R34, R34, R35, R57 ;  /* 0x0000002322227223 */ /* 0x000fe20000010039 */
[C---:B------:R-:W-:Y:S01]  /*1d40*/  FMUL.FTZ R35, R59.reuse, R56 ;  /* 0x000000383b237220 */ /* 0x040fe20000410000 */
[----:B------:R-:W-:Y:S01]  /*1d50*/  FMUL.FTZ R32, R59, R32 ;  /* 0x000000203b207220 */ /* 0x000fe20000410000 */
[----:B------:R-:W-:-:S02]  /*1d60*/  SHF.L.U32 R56, R23, 0x10, RZ ;  /* 0x0000001017387819 */ /* 0x000fc400000006ff */
[----:B------:R-:W-:Y:S01]  /*1d70*/  SHF.L.U32 R57, R4, 0x10, RZ ;  /* 0x0000001004397819 */ /* 0x000fe200000006ff */
[----:B------:R-:W-:Y:S01]  /*1d80*/  FFMA.FTZ R63, R32, R63, R33 ;  /* 0x0000003f203f7223 */ /* 0x000fe20000010021 */
[----:B------:R-:W-:Y:S01]  /*1d90*/  SHF.L.U32 R65, R3, 0x10, RZ ;  /* 0x0000001003417819 */ /* 0x000fe200000006ff */
[----:B------:R-:W0:Y:S01]  /*1da0*/  LDC.64 R32, c[0x0][0x428] ;  /* 0x00010a00ff207b82 */ /* 0x000e220000000a00 */
[----:B------:R-:W-:Y:S01]  /*1db0*/  FFMA.FTZ R35, R35, R56, R64 ;  /* 0x0000003823237223 */ /* 0x000fe20000010040 */
[--C-:B------:R-:W-:Y:S01]  /*1dc0*/  FADD.FTZ R56, R52, -R58.reuse ;  /* 0x8000003a34387221 */ /* 0x100fe20000010000 */
[----:B------:R-:W-:Y:S01]  /*1dd0*/  FADD.FTZ R58, R48, -R58 ;  /* 0x8000003a303a7221 */ /* 0x000fe20000010000 */
[----:B------:R-:W-:Y:S02]  /*1de0*/  F2FP.BF16.F32.PACK_AB R34, R63, R34 ;  /* 0x000000223f22723e */ /* 0x000fe400000010ff */
[C---:B------:R-:W-:Y:S01]  /*1df0*/  FMUL.FTZ R56, R59.reuse, R56 ;  /* 0x000000383b387220 */ /* 0x040fe20000410000 */
[----:B------:R-:W-:Y:S01]  /*1e00*/  FMUL.FTZ R58, R59, R58 ;  /* 0x0000003a3b3a7220 */ /* 0x000fe20000410000 */
[----:B------:R-:W-:-:S02]  /*1e10*/  IMAD.U32 R59, R16, 0x10000, RZ ;  /* 0x00010000103b7824 */ /* 0x000fc400078e00ff */
[----:B------:R-:W-:Y:S01]  /*1e20*/  FFMA.FTZ R64, R56, R57, R65 ;  /* 0x0000003938407223 */ /* 0x000fe20000010041 */
[----:B------:R-:W-:-:S04]  /*1e30*/  SHF.L.U32 R57, R20, 0x10, RZ ;  /* 0x0000001014397819 */ /* 0x000fc800000006ff */
[----:B------:R-:W-:Y:S01]  /*1e40*/  F2FP.BF16.F32.PACK_AB R35, R64, R35 ;  /* 0x000000234023723e */ /* 0x000fe200000010ff */
[----:B------:R-:W-:Y:S01]  /*1e50*/  FFMA.FTZ R59, R58, R57, R59 ;  /* 0x000000393a3b7223 */ /* 0x000fe2000001003b */
[----:B0-----:R-:W-:Y:S01]  /*1e60*/  IMAD.WIDE.U32 R56, R39, 0x10, R32 ;  /* 0x0000001027387825 */ /* 0x001fe200078e0020 */
[----:B------:R-:W-:-:S03]  /*1e70*/  F2FP.BF16.F32.PACK_AB R33, R61, R62 ;  /* 0x0000003e3d21723e */ /* 0x000fc600000010ff */
[----:B------:R-:W-:-:S05]  /*1e80*/  F2FP.BF16.F32.PACK_AB R32, R60, R59 ;  /* 0x0000003b3c20723e */ /* 0x000fca00000010ff */
[----:B------:R2:W-:Y:S02]  /*1e90*/  STG.E.128 desc[UR6][R56.64], R32 ;  /* 0x0000002038007986 */ /* 0x0005e4000c101d06 */
.L_x_19:
[----:B------:R-:W-:Y:S05]  /*1ea0*/  BSYNC.RECONVERGENT B0 ;  /* 0x0000000000007941 */ /* 0x000fea0003800200 */
.L_x_18:
[----:B012---:R-:W0:Y:S02]  /*1eb0*/  LDC.64 R32, c[0x0][0x380] ;  /* 0x0000e000ff207b82 */ /* 0x007e240000000a00 */
[----:B0-----:R-:W-:-:S04]  /*1ec0*/  LEA R38, R32, R38, 0x2 ;  /* 0x0000002620267211 */ /* 0x001fc800078e10ff */
[----:B------:R-:W-:-:S13]  /*1ed0*/  ISETP.GE.AND P2, PT, R38, R33, PT ;  /* 0x000000212600720c */ /* 0x000fda0003f46270 */
[----:B------:R-:W-:Y:S05]  /*1ee0*/  @!P2 BRA `(.L_x_20) ;  /* 0xffffffe40088a947 */ /* 0x000fea000383ffff */
[----:B------:R-:W-:Y:S05]  /*1ef0*/  EXIT ;  /* 0x000000000000794d */ /* 0x000fea0003800000 */
.L_x_15:
[----:B------:R-:W-:Y:S01]  /*1f00*/  HFMA2 R62, -RZ, RZ, 0, 5.9604644775390625e-08 ;  /* 0x00000001ff3e7431 */ /* 0x000fe200000001ff */
[----:B------:R-:W-:Y:S01]  /*1f10*/  BSSY B0, `(.L_x_21) ;  /* 0x0000007000007945 */ /* 0x000fe20003800000 */
[----:B------:R-:W-:Y:S02]  /*1f20*/  MOV R63, R33 ;  /* 0x00000021003f7202 */ /* 0x000fe40000000f00 */
[----:B------:R-:W-:Y:S02]  /*1f30*/  MOV R65, 0x1f ;  /* 0x0000001f00417802 */ /* 0x000fe40000000f00 */
[----:B------:R-:W-:-:S07]  /*1f40*/  MOV R60, 0xffffffff ;  /* 0xffffffff003c7802 */ /* 0x000fce0000000f00 */
[----:B------:R-:W-:Y:S05]  /*1f50*/  WARPSYNC.COLLECTIVE R60, `(.L_x_22) ;  /* 0x000000003c087348 */ /* 0x000fea0003c00000 */
[----:B------:R0:W1:Y:S02]  /*1f60*/  SHFL.BFLY P6, R61, R63, R62, R65 ;  /* 0x0c00003e3f3d7389 */ /* 0x00006400000c0041 */
[----:B01----:R-:W-:Y:S05]  /*1f70*/  ENDCOLLECTIVE ;  /* 0x000000000000791b */ /* 0x003fea0003800000 */
.L_x_22:
[----:B------:R-:W-:Y:S05]  /*1f80*/  BSYNC B0 ;  /* 0x0000000000007941 */ /* 0x000fea0003800000 */
.L_x_21:
[----:B------:R-:W-:Y:S01]  /*1f90*/  MOV R32, R61 ;  /* 0x0000003d00207202 */ /* 0x000fe20000000f00 */
[----:B------:R-:W-:Y:S02]  /*1fa0*/  HFMA2 R62, -RZ, RZ, 0, 1.1920928955078125e-07 ;  /* 0x00000002ff3e7431 */ /* 0x000fe400000001ff */
[----:B------:R-:W-:Y:S01]  /*1fb0*/  IMAD.MOV.U32 R65, RZ, RZ, 0x1f ;  /* 0x0000001fff417424 */ /* 0x000fe200078e00ff */
[----:B------:R-:W-:Y:S01]  /*1fc0*/  MOV R60, 0xffffffff ;  /* 0xffffffff003c7802 */ /* 0x000fe20000000f00 */
[----:B------:R-:W0:Y:S01]  /*1fd0*/  LDC R56, c[0x0][0x400] ;  /* 0x00010000ff387b82 */ /* 0x000e220000000800 */
[----:B------:R-:W-:-:S05]  /*1fe0*/  FADD.FTZ R34, R33, R32 ;  /* 0x0000002021227221 */ /* 0x000fca0000010000 */
[----:B------:R-:W-:-:S07]  /*1ff0*/  MOV R63, R34 ;  /* 0x00000022003f7202 */ /* 0x000fce0000000f00 */
[----:B0-----:R-:W-:Y:S05]  /*2000*/  WARPSYNC.COLLECTIVE R60, `(.L_x_23) ;  /* 0x000000003c087348 */ /* 0x001fea0003c00000 */
[----:B------:R1:W2:Y:S02]  /*2010*/  SHFL.BFLY P6, R61, R63, R62, R65 ;  /* 0x0c00003e3f3d7389 */ /* 0x0002a400000c0041 */
[----:B012---:R-:W-:Y:S05]  /*2020*/  ENDCOLLECTIVE ;  /* 0x000000000000791b */ /* 0x007fea0003800000 */
.L_x_23:
[----:B------:R-:W-:Y:S01]  /*2030*/  HFMA2 R62, -RZ, RZ, 0, 2.384185791015625e-07 ;  /* 0x00000004ff3e7431 */ /* 0x000fe200000001ff */
[----:B------:R-:W-:-:S05]  /*2040*/  MOV R35, R61 ;  /* 0x0000003d00237202 */ /* 0x000fca0000000f00 */
[----:B------:R-:W-:-:S05]  /*2050*/  FADD.FTZ R35, R34, R35 ;  /* 0x0000002322237221 */ /* 0x000fca0000010000 */
[----:B------:R-:W-:-:S07]  /*2060*/  MOV R63, R35 ;  /* 0x00000023003f7202 */ /* 0x000fce0000000f00 */
[----:B------:R-:W-:Y:S05]  /*2070*/  WARPSYNC.COLLECTIVE R60, `(.L_x_24) ;  /* 0x000000003c087348 */ /* 0x000fea0003c00000 */
[----:B------:R0:W1:Y:S02]  /*2080*/  SHFL.BFLY P6, R61, R63, R62, R65 ;  /* 0x0c00003e3f3d7389 */ /* 0x00006400000c0041 */
[----:B01----:R-:W-:Y:S05]  /*2090*/  ENDCOLLECTIVE ;  /* 0x000000000000791b */ /* 0x003fea0003800000 */
.L_x_24:
[----:B------:R-:W-:Y:S01]  /*20a0*/  HFMA2 R62, -RZ, RZ, 0, 4.76837158203125e-07 ;  /* 0x00000008ff3e7431 */ /* 0x000fe200000001ff */
[----:B------:R-:W-:-:S05]  /*20b0*/  MOV R32, R61 ;  /* 0x0000003d00207202 */ /* 0x000fca0000000f00 */
[----:B------:R-:W-:-:S05]  /*20c0*/  FADD.FTZ R58, R35, R32 ;  /* 0x00000020233a7221 */ /* 0x000fca0000010000 */
[----:B------:R-:W-:-:S07]  /*20d0*/  MOV R63, R58 ;  /* 0x0000003a003f7202 */ /* 0x000fce0000000f00 */
[----:B------:R-:W-:Y:S05]  /*20e0*/  WARPSYNC.COLLECTIVE R60, `(.L_x_25) ;  /* 0x000000003c087348 */ /* 0x000fea0003c00000 */
[----:B------:R0:W1:Y:S02]  /*20f0*/  SHFL.BFLY P6, R61, R63, R62, R65 ;  /* 0x0c00003e3f3d7389 */ /* 0x00006400000c0041 */
[----:B01----:R-:W-:Y:S05]  /*2100*/  ENDCOLLECTIVE ;  /* 0x000000000000791b */ /* 0x003fea0003800000 */
.L_x_25:
[----:B------:R-:W-:Y:S01]  /*2110*/  HFMA2 R62, -RZ, RZ, 0, 9.5367431640625e-07 ;  /* 0x00000010ff3e7431 */ /* 0x000fe200000001ff */
[----:B------:R-:W-:-:S05]  /*2120*/  MOV R57, R61 ;  /* 0x0000003d00397202 */ /* 0x000fca0000000f00 */
[----:B------:R-:W-:-:S04]  /*2130*/  FADD.FTZ R59, R58, R57 ;  /* 0x000000393a3b7221 */ /* 0x000fc80000010000 */
[----:B------:R-:W-:-:S07]  /*2140*/  IMAD.MOV.U32 R63, RZ, RZ, R59 ;  /* 0x000000ffff3f7224 */ /* 0x000fce00078e003b */
[----:B------:R-:W-:Y:S05]  /*2150*/  WARPSYNC.COLLECTIVE R60, `(.L_x_26) ;  /* 0x000000003c087348 */ /* 0x000fea0003c00000 */
[----:B------:R0:W1:Y:S02]  /*2160*/  SHFL.BFLY P6, R61, R63, R62, R65 ;  /* 0x0c00003e3f3d7389 */ /* 0x00006400000c0041 */
[----:B01----:R-:W-:Y:S05]  /*2170*/  ENDCOLLECTIVE ;  /* 0x000000000000791b */ /* 0x003fea0003800000 */
.L_x_26:
[----:B------:R-:W-:Y:S01]  /*2180*/  HFMA2 R62, -RZ, RZ, 0, 5.9604644775390625e-08 ;  /* 0x00000001ff3e7431 */ /* 0x000fe200000001ff */
[----:B------:R-:W-:-:S05]  /*2190*/  MOV R32, R61 ;  /* 0x0000003d00207202 */ /* 0x000fca0000000f00 */
[----:B------:R-:W-:-:S04]  /*21a0*/  FADD.FTZ R57, R59, R32 ;  /* 0x000000203b397221 */ /* 0x000fc80000010000 */
[----:B------:R-:W-:-:S04]  /*21b0*/  FMUL.FTZ R57, R57, R56 ;  /* 0x0000003839397220 */ /* 0x000fc80000410000 */
[--C-:B------:R-:W-:Y:S01]  /*21c0*/  FADD.FTZ R32, R40, -R57.reuse ;  /* 0x8000003928207221 */ /* 0x100fe20000010000 */
[--C-:B------:R-:W-:Y:S01]  /*21d0*/  FADD.FTZ R33, R47, -R57.reuse ;  /* 0x800000392f217221 */ /* 0x100fe20000010000 */
[----:B------:R-:W-:Y:S02]  /*21e0*/  FADD.FTZ R34, R55, -R57 ;  /* 0x8000003937227221 */ /* 0x000fe40000010000 */
[----:B------:R-:W-:-:S04]  /*21f0*/  FFMA.FTZ R32, R32, R32, RZ ;  /* 0x0000002020207223 */ /* 0x000fc800000100ff */
[----:B------:R-:W-:Y:S01]  /*2200*/  FFMA.FTZ R32, R33, R33, R32 ;  /* 0x0000002121207223 */ /* 0x000fe20000010020 */
[----:B------:R-:W-:-:S04]  /*2210*/  FADD.FTZ R33, R41, -R57 ;  /* 0x8000003929217221 */ /* 0x000fc80000010000 */
        /* <DEDUP_REMOVED lines=12> */
[----:B------:R-:W-:-:S05]  /*22e0*/  FSEL R32, R32, RZ, P2 ;  /* 0x000000ff20207208 */ /* 0x000fca0001000000 */
[----:B------:R-:W-:-:S04]  /*22f0*/  FFMA.FTZ R33, R33, R33, R32 ;  /* 0x0000002121217223 */ /* 0x000fc80000010020 */
        /* <DEDUP_REMOVED lines=12> */
[----:B------:R-:W-:-:S05]  /*23c0*/  @P4 FFMA.FTZ R32, R34, R34, R33 ;  /* 0x0000002222204223 */ /* 0x000fca0000010021 */
[----:B------:R-:W-:-:S07]  /*23d0*/  MOV R63, R32 ;  /* 0x00000020003f7202 */ /* 0x000fce0000000f00 */
[----:B------:R-:W-:Y:S05]  /*23e0*/  WARPSYNC.COLLECTIVE R60, `(.L_x_27) ;  /* 0x000000003c087348 */ /* 0x000fea0003c00000 */
[----:B------:R0:W1:Y:S02]  /*23f0*/  SHFL.BFLY P6, R61, R63, R62, R65 ;  /* 0x0c00003e3f3d7389 */ /* 0x00006400000c0041 */
[----:B01----:R-:W-:Y:S05]  /*2400*/  ENDCOLLECTIVE ;  /* 0x000000000000791b */ /* 0x003fea0003800000 */
.L_x_27:
[----:B------:R-:W-:Y:S01]  /*2410*/  HFMA2 R62, -RZ, RZ, 0, 1.1920928955078125e-07 ;  /* 0x00000002ff3e7431 */ /* 0x000fe200000001ff */
[----:B------:R-:W-:-:S05]  /*2420*/  MOV R33, R61 ;  /* 0x0000003d00217202 */ /* 0x000fca0000000f00 */
[----:B------:R-:W-:-:S05]  /*2430*/  FADD.FTZ R33, R32, R33 ;  /* 0x0000002120217221 */ /* 0x000fca0000010000 */
[----:B------:R-:W-:-:S07]  /*2440*/  MOV R63, R33 ;  /* 0x00000021003f7202 */ /* 0x000fce0000000f00 */
[----:B------:R-:W-:Y:S05]  /*2450*/  WARPSYNC.COLLECTIVE R60, `(.L_x_28) ;  /* 0x000000003c087348 */ /* 0x000fea0003c00000 */
[----:B------:R0:W1:Y:S02]  /*2460*/  SHFL.BFLY P6, R61, R63, R62, R65 ;  /* 0x0c00003e3f3d7389 */ /* 0x00006400000c0041 */
[----:B01----:R-:W-:Y:S05]  /*2470*/  ENDCOLLECTIVE ;  /* 0x000000000000791b */ /* 0x003fea0003800000 */
.L_x_28:
[----:B------:R-:W-:Y:S01]  /*2480*/  HFMA2 R62, -RZ, RZ, 0, 2.384185791015625e-07 ;  /* 0x00000004ff3e7431 */ /* 0x000fe200000001ff */
[----:B------:R-:W-:-:S05]  /*2490*/  MOV R34, R61 ;  /* 0x0000003d00227202 */ /* 0x000fca0000000f00 */
[----:B------:R-:W-:-:S04]  /*24a0*/  FADD.FTZ R34, R33, R34 ;  /* 0x0000002221227221 */ /* 0x000fc80000010000 */
[----:B------:R-:W-:-:S07]  /*24b0*/  IMAD.MOV.U32 R63, RZ, RZ, R34 ;  /* 0x000000ffff3f7224 */ /* 0x000fce00078e0022 */
[----:B------:R-:W-:Y:S05]  /*24c0*/  WARPSYNC.COLLECTIVE R60, `(.L_x_29) ;  /* 0x000000003c087348 */ /* 0x000fea0003c00000 */
[----:B------:R0:W1:Y:S02]  /*24d0*/  SHFL.BFLY P6, R61, R63, R62, R65 ;  /* 0x0c00003e3f3d7389 */ /* 0x00006400000c0041 */
[----:B01----:R-:W-:Y:S05]  /*24e0*/  ENDCOLLECTIVE ;  /* 0x000000000000791b */ /* 0x003fea0003800000 */
.L_x_29:
[----:B------:R-:W-:Y:S01]  /*24f0*/  HFMA2 R62, -RZ, RZ, 0, 4.76837158203125e-07 ;  /* 0x00000008ff3e7431 */ /* 0x000fe200000001ff */
[----:B------:R-:W-:-:S05]  /*2500*/  MOV R35, R61 ;  /* 0x0000003d00237202 */ /* 0x000fca0000000f00 */
[----:B------:R-:W-:-:S05]  /*2510*/  FADD.FTZ R35, R34, R35 ;  /* 0x0000002322237221 */ /* 0x000fca0000010000 */
[----:B------:R-:W-:-:S07]  /*2520*/  MOV R63, R35 ;  /* 0x00000023003f7202 */ /* 0x000fce0000000f00 */
[----:B------:R-:W-:Y:S05]  /*2530*/  WARPSYNC.COLLECTIVE R60, `(.L_x_30) ;  /* 0x000000003c087348 */ /* 0x000fea0003c00000 */
[----:B------:R0:W1:Y:S02]  /*2540*/  SHFL.BFLY P6, R61, R63, R62, R65 ;  /* 0x0c00003e3f3d7389 */ /* 0x00006400000c0041 */
[----:B01----:R-:W-:Y:S05]  /*2550*/  ENDCOLLECTIVE ;  /* 0x000000000000791b */ /* 0x003fea0003800000 */
.L_x_30:
[----:B------:R-:W-:Y:S01]  /*2560*/  HFMA2 R62, -RZ, RZ, 0, 9.5367431640625e-07 ;  /* 0x00000010ff3e7431 */ /* 0x000fe200000001ff */
[----:B------:R-:W-:-:S05]  /*2570*/  MOV R58, R61 ;  /* 0x0000003d003a7202 */ /* 0x000fca0000000f00 */
[----:B------:R-:W-:-:S05]  /*2580*/  FADD.FTZ R58, R35, R58 ;  /* 0x0000003a233a7221 */ /* 0x000fca0000010000 */
[----:B------:R-:W-:-:S07]  /*2590*/  MOV R63, R58 ;  /* 0x0000003a003f7202 */ /* 0x000fce0000000f00 */
[----:B------:R-:W-:Y:S05]  /*25a0*/  WARPSYNC.COLLECTIVE R60, `(.L_x_31) ;  /* 0x000000003c087348 */ /* 0x000fea0003c00000 */
[----:B------:R0:W1:Y:S02]  /*25b0*/  SHFL.BFLY P6, R61, R63, R62, R65 ;  /* 0x0c00003e3f3d7389 */ /* 0x00006400000c0041 */
[----:B01----:R-:W-:Y:S05]  /*25c0*/  ENDCOLLECTIVE ;  /* 0x000000000000791b */ /* 0x003fea0003800000 */
.L_x_31:
[----:B------:R-:W-:Y:S01]  /*25d0*/  MOV R59, R61 ;  /* 0x0000003d003b7202 */ /* 0x000fe20000000f00 */
[----:B------:R-:W-:Y:S06]  /*25e0*/  BRA `(.L_x_32) ;  /* 0xfffffff0004c7947 */ /* 0x000fec000383ffff */
.L_x_33:
[----:B------:R-:W-:-:S00]  /*25f0*/  BRA `(.L_x_33) ;  /* 0xfffffffc00fc7947 */ /* 0x000fc0000383ffff */
[----:B------:R-:W-:-:S00]  /*2600*/  NOP ;  /* 0x0000000000007918 */ /* 0x000fc00000000000 */
[----:B------:R-:W-:-:S00]  /*2610*/  NOP ;  /* 0x0000000000007918 */ /* 0x000fc00000000000 */
[----:B------:R-:W-:-:S00]  /*2620*/  NOP ;  /* 0x0000000000007918 */ /* 0x000fc00000000000 */
[----:B------:R-:W-:-:S00]  /*2630*/  NOP ;  /* 0x0000000000007918 */ /* 0x000fc00000000000 */
[----:B------:R-:W-:-:S00]  /*2640*/  NOP ;  /* 0x0000000000007918 */ /* 0x000fc00000000000 */
[----:B------:R-:W-:-:S00]  /*2650*/  NOP ;  /* 0x0000000000007918 */ /* 0x000fc00000000000 */
[----:B------:R-:W-:-:S00]  /*2660*/  NOP ;  /* 0x0000000000007918 */ /* 0x000fc00000000000 */
[----:B------:R-:W-:-:S00]  /*2670*/  NOP ;  /* 0x0000000000007918 */ /* 0x000fc00000000000 */
.L_x_20221:


//--------------------- .text._ZN10layer_norm13ln_fwd_kernelINS_13Kernel_traitsI13__nv_bfloat16S2_S2_S2_fjLj512ELj1ELj4ELj1ELj16ENS_18Kernel_traits_baseILj512ES2_S2_S2_S2_fjLj128EEEEELb0ELb0ELb0ELb1EEEvNS_9FwdParamsE --------------------------
	.section	.text._ZN10layer_norm13ln_fwd_kernelINS_13Kernel_traitsI13__nv_bfloat16S2_S2_S2_fjLj512ELj1ELj4ELj1ELj16ENS_18Kernel_traits_baseILj512ES2_S2_S2_S2_fjLj128EEEEELb0ELb0ELb0ELb1EEEvNS_9FwdParamsE,"ax",@progbits
	.align	128
        .global         _ZN10layer_norm13ln_fwd_kernelINS_13Kernel_traitsI13__nv_bfloat16S2_S2_S2_fjLj512ELj1ELj4ELj1ELj16ENS_18Kernel_traits_baseILj512ES2_S2_S2_S2_fjLj128EEEEELb0ELb0ELb0ELb1EEEvNS_9FwdParamsE
        .type           _ZN10layer_norm13ln_fwd_kernelINS_13Kernel_traitsI13__nv_bfloat16S2_S2_S2_fjLj512ELj1ELj4ELj1ELj16ENS_18Kernel_traits_baseILj512ES2_S2_S2_S2_fjLj128EEEEELb0ELb0ELb0ELb1EEEvNS_9FwdParamsE,@function
        .size           _ZN10layer_norm13ln_fwd_kernelINS_13Kernel_traitsI13__nv_bfloat16S2_S2_S2_fjLj512ELj1ELj4ELj1ELj16ENS_18Kernel_traits_baseILj512ES2_S2_S2_S2_fjLj128EEEEELb0ELb0ELb0ELb1EEEvNS_9FwdParamsE,(.L_x_20222 - _ZN10layer_norm13ln_fwd_kernelINS_13Kernel_traitsI13__nv_bfloat16S2_S2_S2_fjLj512ELj1ELj4ELj1ELj16ENS_18Kernel_traits_baseILj512ES2_S2_S2_S2_fjLj128EEEEELb0ELb0ELb0ELb1EEEvNS_9FwdParamsE)
        .other          _ZN10layer_norm13ln_fwd_kernelINS_13Kernel_traitsI13__nv_bfloat16S2_S2_S2_fjLj512ELj1ELj4ELj1ELj16ENS_18Kernel_traits_baseILj512ES2_S2_S2_S2_fjLj128EEEEELb0ELb0ELb0ELb1EEEvNS_9FwdParamsE,@"STO_CUDA_ENTRY STV_DEFAULT"
_ZN10layer_norm13ln_fwd_kernelINS_13Kernel_traitsI13__nv_bfloat16S2_S2_S2_fjLj512ELj1ELj4ELj1ELj16ENS_18Kernel_traits_baseILj512ES2_S2_S2_S2_fjLj128EEEEELb0ELb0ELb0ELb1EEEvNS_9FwdParamsE:
.text._ZN10layer_norm13ln_fwd_kernelINS_13Kernel_traitsI13__nv_bfloat16S2_S2_S2_fjLj512ELj1ELj4ELj1ELj16ENS_18Kernel_traits_baseILj512ES2_S2_S2_S2_fjLj128EEEEELb0ELb0ELb0ELb1EEEvNS_9FwdParamsE:
[----:B------:R-:W-:Y:S01]  /*0000*/  LDC R1, c[0x0][0x37c] ;  /* 0x0000df00ff017b82 */ /* 0x000fe20000000800 */
[----:B------:R-:W0:Y:S07]  /*0010*/  S2R R24, SR_TID.X ;  /* 0x0000000000187919 */ /* 0x000e2e0000002100 */
[----:B------:R-:W1:Y:S01]  /*0020*/  LDC.64 R2, c[0x0][0x3d0] ;  /* 0x0000f400ff027b82 */ /* 0x000e620000000a00 */
[----:B------:R-:W2:Y:S01]  /*0030*/  LDCU.64 UR6, c[0x0][0x358] ;  /* 0x00006b00ff0677ac */ /* 0x000ea20008000a00 */
[----:B------:R-:W3:Y:S06]  /*0040*/  LDCU.64 UR4, c[0x0][0x438] ;  /* 0x00008700ff0477ac */ /* 0x000eec0008000a00 */
[----:B------:R-:W4:Y:S01]  /*0050*/  LDC.64 R16, c[0x0][0x3e0] ;  /* 0x0000f800ff107b82 */ /* 0x000f220000000a00 */
[----:B------:R-:W4:Y:S01]  /*0060*/  LDCU.64 UR8, c[0x0][0x3a0] ;  /* 0x00007400ff0877ac */ /* 0x000f220008000a00 */
[----:B---3--:R-:W-:-:S02]  /*0070*/  ISETP.NE.U32.AND P1, PT, RZ, UR4, PT ;  /* 0x00000004ff007c0c */ /* 0x008fc4000bf25070 */
[----:B0-----:R-:W-:-:S04]  /*0080*/  LOP3.LUT R0, R24, 0x1f, RZ, 0xc0, !PT ;  /* 0x0000001f18007812 */ /* 0x001fc800078ec0ff */
[----:B------:R-:W0:Y:S01]  /*0090*/  S2UR UR4, SR_CTAID.X ;  /* 0x00000000000479c3 */ /* 0x000e220000002500 */
[----:B------:R-:W-:Y:S01]  /*00a0*/  ISETP.NE.AND.EX P1, PT, RZ, UR5, PT, P1 ;  /* 0x00000005ff007c0c */ /* 0x000fe2000bf25310 */
[----:B------:R-:W3:Y:S01]  /*00b0*/  LDCU UR5, c[0x0][0x384] ;  /* 0x00007080ff0577ac */ /* 0x000ee20008000800 */
[----:B-1----:R-:W-:-:S05]  /*00c0*/  IMAD.WIDE.U32 R2, R0, 0x10, R2 ;  /* 0x0000001000027825 */ /* 0x002fca00078e0002 */
[----:B--2---:R-:W2:Y:S04]  /*00d0*/  LDG.E.128 R4, desc[UR6][R2.64+0x200] ;  /* 0x0002000602047981 */ /* 0x004ea8000c1e1d00 */
[----:B------:R1:W5:Y:S02]  /*00e0*/  LDG.E.128 R20, desc[UR6][R2.64] ;  /* 0x0000000602147981 */ /* 0x000364000c1e1d00 */
[----:B------:R-:W4:Y:S01]  /*00f0*/  @P1 LDC.64 R18, c[0x0][0x438] ;  /* 0x00010e00ff121b82 */ /* 0x000f220000000a00 */
[----:B0-----:R-:W-:Y:S01]  /*0100*/  USHF.L.U32 UR4, UR4, 0x2, URZ ;  /* 0x0000000204047899 */ /* 0x001fe200080006ff */
[----:B-1----:R-:W-:-:S05]  /*0110*/  SHF.R.U32.HI R2, RZ, 0x5, R24 ;  /* 0x00000005ff027819 */ /* 0x002fca0000011618 */
[----:B------:R-:W-:-:S04]  /*0120*/  LOP3.LUT R2, R2, UR4, RZ, 0xfc, !PT ;  /* 0x0000000402027c12 */ /* 0x000fc8000f8efcff */
[----:B---3--:R-:W-:Y:S02]  /*0130*/  ISETP.GE.AND P2, PT, R2, UR5, PT ;  /* 0x0000000502007c0c */ /* 0x008fe4000bf46270 */
[----:B----4-:R-:W-:Y:S01]  /*0140*/  LOP3.LUT P0, RZ, R16, UR8, RZ, 0xfc, !PT ;  /* 0x0000000810ff7c12 */ /* 0x010fe2000f80fcff */
[----:B------:R-:W-:-:S03]  /*0150*/  @P1 IMAD.WIDE.U32 R18, R0, 0x10, R18 ;  /* 0x0000001000121825 */ /* 0x000fc600078e0012 */
[----:B------:R-:W-:Y:S02]  /*0160*/  LOP3.LUT P0, RZ, R17, UR9, RZ, 0xfc, P0 ;  /* 0x0000000911ff7c12 */ /* 0x000fe4000800fcff */
[----:B------:R-:W5:Y:S04]  /*0170*/  @P1 LDG.E.128 R8, desc[UR6][R18.64+0x200] ;  /* 0x0002000612081981 */ /* 0x000f68000c1e1d00 */
[----:B------:R2:W5:Y:S02]  /*0180*/  @P1 LDG.E.128 R12, desc[UR6][R18.64] ;  /* 0x00000006120c1981 */ /* 0x000564000c1e1d00 */
[----:B--2---:R-:W-:Y:S02]  /*0190*/  @P1 MOV R18, R4 ;  /* 0x0000000400121202 */ /* 0x004fe40000000f00 */
[----:B------:R-:W-:-:S02]  /*01a0*/  @P1 MOV R19, R5 ;  /* 0x0000000500131202 */ /* 0x000fc40000000f00 */
[----:B------:R-:W-:Y:S02]  /*01b0*/  @P1 MOV R24, R6 ;  /* 0x0000000600181202 */ /* 0x000fe40000000f00 */
[----:B------:R-:W-:Y:S02]  /*01c0*/  @P1 MOV R25, R7 ;  /* 0x0000000700191202 */ /* 0x000fe40000000f00 */
[----:B------:R-:W-:Y:S02]  /*01d0*/  @!P1 MOV R18, R4 ;  /* 0x0000000400129202 */ /* 0x000fe40000000f00 */
[----:B------:R-:W-:Y:S02]  /*01e0*/  @!P1 MOV R19, R5 ;  /* 0x0000000500139202 */ /* 0x000fe40000000f00 */
[----:B------:R-:W-:Y:S02]  /*01f0*/  @!P1 MOV R24, R6 ;  /* 0x0000000600189202 */ /* 0x000fe40000000f00 */
[----:B------:R-:W-:Y:S01]  /*0200*/  @!P1 MOV R25, R7 ;  /* 0x0000000700199202 */ /* 0x000fe20000000f00 */
[----:B------:R-:W-:Y:S06]  /*0210*/  @P2 EXIT ;  /* 0x000000000000294d */ /* 0x000fec0003800000 */
[----:B------:R-:W0:Y:S01]  /*0220*/  LDCU.U8 UR4, c[0x0][0x410] ;  /* 0x00008200ff0477ac */ /* 0x000e220008000000 */
[----:B-----5:R-:W-:Y:S02]  /*0230*/  @!P1 CS2R R14, SRZ ;  /* 0x00000000000e9805 */ /* 0x020fe4000001ff00 */
[----:B------:R-:W-:Y:S02]  /*0240*/  @!P1 CS2R R10, SRZ ;  /* 0x00000000000a9805 */ /* 0x000fe4000001ff00 */
[----:B------:R-:W-:Y:S02]  /*0250*/  @!P1 CS2R R8, SRZ ;  /* 0x0000000000089805 */ /* 0x000fe4000001ff00 */
[----:B------:R-:W-:Y:S02]  /*0260*/  @!P1 CS2R R12, SRZ ;  /* 0x00000000000c9805 */ /* 0x000fe4000001ff00 */
[----:B------:R-:W-:Y:S01]  /*0270*/  ISETP.NE.U32.AND P2, PT, R16, RZ, PT ;  /* 0x000000ff1000720c */ /* 0x000fe20003f45070 */
[----:B------:R-:W-:Y:S01]  /*0280*/  IMAD.U32 R30, R21, 0x10000, RZ ;  /* 0x00010000151e7824 */ /* 0x000fe200078e00ff */
[----:B------:R-:W-:Y:S01]  /*0290*/  PRMT R43, R14, 0x7632, R43 ;  /* 0x000076320e2b7816 */ /* 0x000fe2000000002b */
[----:B------:R-:W1:Y:S01]  /*02a0*/  LDCU UR5, c[0x0][0x388] ;  /* 0x00007100ff0577ac */ /* 0x000e620008000800 */
[----:B------:R-:W-:Y:S01]  /*02b0*/  PRMT R31, R11, 0x7632, R31 ;  /* 0x000076320b1f7816 */ /* 0x000fe2000000001f */
[----:B------:R-:W-:Y:S01]  /*02c0*/  IMAD.U32 R6, R8, 0x10000, RZ ;  /* 0x0001000008067824 */ /* 0x000fe200078e00ff */
[----:B------:R-:W-:Y:S01]  /*02d0*/  PRMT R33, R10, 0x7632, R33 ;  /* 0x000076320a217816 */ /* 0x000fe20000000021 */
[----:B------:R-:W-:Y:S01]  /*02e0*/  IMAD.U32 R43, R43, 0x10000, RZ ;  /* 0x000100002b2b7824 */ /* 0x000fe200078e00ff */
[----:B------:R-:W-:Y:S01]  /*02f0*/  PRMT R35, R9, 0x7632, R35 ;  /* 0x0000763209237816 */ /* 0x000fe20000000023 */
[----:B------:R-:W2:Y:S01]  /*0300*/  LDCU UR8, c[0x0][0x448] ;  /* 0x00008900ff0877ac */ /* 0x000ea20008000800 */
[----:B------:R-:W-:-:S02]  /*0310*/  PRMT R37, R8, 0x7632, R37 ;  /* 0x0000763208257816 */ /* 0x000fc40000000025 */
[----:B------:R-:W-:Y:S01]  /*0320*/  PRMT R39, R15, 0x7632, R39 ;  /* 0x000076320f277816 */ /* 0x000fe20000000027 */
[----:B------:R-:W3:Y:S01]  /*0330*/  LDCU.64 UR12, c[0x0][0x3e0] ;  /* 0x00007c00ff0c77ac */ /* 0x000ee20008000a00 */
[----:B------:R-:W-:Y:S02]  /*0340*/  PRMT R45, R13, 0x7632, R45 ;  /* 0x000076320d2d7816 */ /* 0x000fe4000000002d */
[----:B------:R-:W-:Y:S01]  /*0350*/  PRMT R47, R12, 0x7632, R47 ;  /* 0x000076320c2f7816 */ /* 0x000fe2000000002f */
[----:B------:R-:W4:Y:S01]  /*0360*/  LDCU.64 UR10, c[0x0][0x3a0] ;  /* 0x00007400ff0a77ac */ /* 0x000f220008000a00 */
[----:B------:R-:W-:Y:S02]  /*0370*/  PRMT R32, R25, 0x7632, R32 ;  /* 0x0000763219207816 */ /* 0x000fe40000000020 */
[----:B------:R-:W-:Y:S02]  /*0380*/  PRMT R34, R24, 0x7632, R34 ;  /* 0x0000763218227816 */ /* 0x000fe40000000022 */
[----:B------:R-:W-:-:S02]  /*0390*/  PRMT R36, R19, 0x7632, R36 ;  /* 0x0000763213247816 */ /* 0x000fc40000000024 */
[----:B------:R-:W-:Y:S02]  /*03a0*/  PRMT R38, R18, 0x7632, R38 ;  /* 0x0000763212267816 */ /* 0x000fe40000000026 */
[----:B------:R-:W-:Y:S02]  /*03b0*/  PRMT R42, R23, 0x7632, R42 ;  /* 0x00007632172a7816 */ /* 0x000fe4000000002a */
[----:B------:R-:W-:Y:S02]  /*03c0*/  PRMT R44, R22, 0x7632, R44 ;  /* 0x00007632162c7816 */ /* 0x000fe4000000002c */
[----:B------:R-:W-:Y:S02]  /*03d0*/  PRMT R46, R21, 0x7632, R46 ;  /* 0x00007632152e7816 */ /* 0x000fe4000000002e */
[----:B------:R-:W-:Y:S02]  /*03e0*/  PRMT R48, R20, 0x7632, R48 ;  /* 0x0000763214307816 */ /* 0x000fe40000000030 */
[----:B------:R-:W-:-:S02]  /*03f0*/  SHF.L.U32 R4, R10, 0x10, RZ ;  /* 0x000000100a047819 */ /* 0x000fc400000006ff */
[----:B------:R-:W-:Y:S02]  /*0400*/  SHF.L.U32 R5, R9, 0x10, RZ ;  /* 0x0000001009057819 */ /* 0x000fe400000006ff */
[----:B------:R-:W-:Y:S02]  /*0410*/  SHF.L.U32 R3, R11, 0x10, RZ ;  /* 0x000000100b037819 */ /* 0x000fe400000006ff */
[----:B------:R-:W-:Y:S02]  /*0420*/  SHF.L.U32 R7, R15, 0x10, RZ ;  /* 0x000000100f077819 */ /* 0x000fe400000006ff */
[----:B------:R-:W-:Y:S02]  /*0430*/  SHF.L.U32 R8, R14, 0x10, RZ ;  /* 0x000000100e087819 */ /* 0x000fe400000006ff */
[----:B------:R-:W-:Y:S02]  /*0440*/  SHF.L.U32 R9, R13, 0x10, RZ ;  /* 0x000000100d097819 */ /* 0x000fe400000006ff */
[----:B------:R-:W-:-:S02]  /*0450*/  SHF.L.U32 R10, R12, 0x10, RZ ;  /* 0x000000100c0a7819 */ /* 0x000fc400000006ff */
[----:B------:R-:W-:Y:S02]  /*0460*/  ISETP.NE.AND.EX P1, PT, R17, RZ, PT, P2 ;  /* 0x000000ff1100720c */ /* 0x000fe40003f25320 */
[----:B------:R-:W-:Y:S02]  /*0470*/  SHF.L.U32 R12, R25, 0x10, RZ ;  /* 0x00000010190c7819 */ /* 0x000fe400000006ff */
[----:B------:R-:W-:Y:S02]  /*0480*/  SHF.L.U32 R11, R24, 0x10, RZ ;  /* 0x00000010180b7819 */ /* 0x000fe400000006ff */
[----:B------:R-:W-:Y:S02]  /*0490*/  SHF.L.U32 R14, R19, 0x10, RZ ;  /* 0x00000010130e7819 */ /* 0x000fe400000006ff */
[----:B------:R-:W-:Y:S02]  /*04a0*/  SHF.L.U32 R13, R18, 0x10, RZ ;  /* 0x00000010120d7819 */ /* 0x000fe400000006ff */
[----:B------:R-:W-:-:S02]  /*04b0*/  SHF.L.U32 R28, R23, 0x10, RZ ;  /* 0x00000010171c7819 */ /* 0x000fc400000006ff */
[----:B------:R-:W-:Y:S02]  /*04c0*/  SHF.L.U32 R15, R22, 0x10, RZ ;  /* 0x00000010160f7819 */ /* 0x000fe400000006ff */
[----:B------:R-:W-:Y:S02]  /*04d0*/  SHF.L.U32 R29, R20, 0x10, RZ ;  /* 0x00000010141d7819 */ /* 0x000fe400000006ff */
[----:B0-----:R-:W-:Y:S02]  /*04e0*/  ISETP.NE.AND P2, PT, RZ, UR4, PT ;  /* 0x00000004ff007c0c */ /* 0x001fe4000bf45270 */
[----:B------:R-:W-:Y:S02]  /*04f0*/  SHF.L.U32 R31, R31, 0x10, RZ ;  /* 0x000000101f1f7819 */ /* 0x000fe400000006ff */
[----:B------:R-:W-:Y:S02]  /*0500*/  SHF.L.U32 R32, R32, 0x10, RZ ;  /* 0x0000001020207819 */ /* 0x000fe400000006ff */
[----:B------:R-:W-:-:S02]  /*0510*/  SHF.L.U32 R33, R33, 0x10, RZ ;  /* 0x0000001021217819 */ /* 0x000fc400000006ff */
[----:B------:R-:W-:Y:S02]  /*0520*/  SHF.L.U32 R34, R34, 0x10, RZ ;  /* 0x0000001022227819 */ /* 0x000fe400000006ff */
[----:B------:R-:W-:Y:S02]  /*0530*/  SHF.L.U32 R35, R35, 0x10, RZ ;  /* 0x0000001023237819 */ /* 0x000fe400000006ff */
[----:B------:R-:W-:Y:S02]  /*0540*/  SHF.L.U32 R36, R36, 0x10, RZ ;  /* 0x0000001024247819 */ /* 0x000fe400000006ff */
        /* <DEDUP_REMOVED lines=8> */
[----:B-1234-:R-:W-:-:S07]  /*05d0*/  SHF.L.U32 R48, R48, 0x10, RZ ;  /* 0x0000001030307819 */ /* 0x01efce00000006ff */
.L_x_41:
[----:B0-----:R-:W0:Y:S01]  /*05e0*/  @P1 LDC.64 R26, c[0x0][0x3e0] ;  /* 0x0000f800ff1a1b82 */ /* 0x001e220000000a00 */
[----:B------:R-:W-:-:S05]  /*05f0*/  IMAD R20, R2, UR5, RZ ;  /* 0x0000000502147c24 */ /* 0x000fca000f8e02ff */
[----:B------:R-:W-:Y:S02]  /*0600*/  SHF.R.S32.HI R21, RZ, 0x1f, R20 ;  /* 0x0000001fff157819 */ /* 0x000fe40000011414 */
[----:B------:R-:W1:Y:S02]  /*0610*/  LDC.64 R24, c[0x0][0x390] ;  /* 0x0000e400ff187b82 */ /* 0x000e640000000a00 */
[----:B------:R-:W-:-:S04]  /*0620*/  LEA.HI R21, R21, R20, RZ, 0x3 ;  /* 0x0000001415157211 */ /* 0x000fc800078f18ff */
[----:B------:R-:W-:Y:S01]  /*0630*/  LEA.HI.SX32 R41, R21, R0, 0x1d ;  /* 0x0000000015297211 */ /* 0x000fe200078feaff */
[----:B0-----:R-:W-:-:S06]  /*0640*/  @P1 IMAD.WIDE R26, R2, 0x2, R26 ;  /* 0x00000002021a1825 */ /* 0x001fcc00078e021a */
[----:B------:R-:W2:Y:S01]  /*0650*/  @P1 LDG.E.U16 R26, desc[UR6][R26.64] ;  /* 0x000000061a1a1981 */ /* 0x000ea2000c1e1500 */
[----:B-1----:R-:W-:-:S06]  /*0660*/  IMAD.WIDE.U32 R20, R41, 0x10, R24 ;  /* 0x0000001029147825 */ /* 0x002fcc00078e0018 */
[----:B------:R-:W5:Y:S01]  /*0670*/  LDG.E.128 R20, desc[UR6][R20.64] ;  /* 0x0000000614147981 */ /* 0x000f62000c1e1d00 */
[----:B------:R-:W-:Y:S01]  /*0680*/  UISETP.NE.U32.AND UP0, UPT, UR10, URZ, UPT ;  /* 0x000000ff0a00728c */ /* 0x000fe2000bf05070 */
[----:B------:R-:W-:-:S03]  /*0690*/  HFMA2 R40, -RZ, RZ, 1.875, 0 ;  /* 0x3f800000ff287431 */ /* 0x000fc600000001ff */
[----:B------:R-:W-:Y:S01]  /*06a0*/  UISETP.NE.AND.EX UP0, UPT, UR11, URZ, UPT, UP0 ;  /* 0x000000ff0b00728c */ /* 0x000fe2000bf05300 */
[----:B--2---:R-:W-:-:S08]  /*06b0*/  @P1 SHF.L.U32 R40, R26, 0x10, RZ ;  /* 0x000000101a281819 */ /* 0x004fd000000006ff */
[----:B------:R-:W-:Y:S05]  /*06c0*/  BRA.U !UP0, `(.L_x_34) ;  /* 0x0000000108a07547 */ /* 0x000fea000b800000 */
[----:B------:R-:W0:Y:S02]  /*06d0*/  LDC.64 R16, c[0x0][0x3a0] ;  /* 0x0000e800ff107b82 */ /* 0x000e240000000a00 */
[----:B0-----:R-:W-:-:S06]  /*06e0*/  IMAD.WIDE.U32 R16, R41, 0x10, R16 ;  /* 0x0000001029107825 */ /* 0x001fcc00078e0010 */
[----:B------:R-:W2:Y:S01]  /*06f0*/  LDG.E.128 R16, desc[UR6][R16.64] ;  /* 0x0000000610107981 */ /* 0x000ea2000c1e1d00 */
[C---:B-----5:R-:W-:Y:S02]  /*0700*/  PRMT R53, R23.reuse, 0x7632, R53 ;  /* 0x0000763217357816 */ /* 0x060fe40000000035 */
[----:B------:R-:W-:Y:S02]  /*0710*/  SHF.L.U32 R55, R23, 0x10, RZ ;  /* 0x0000001017377819 */ /* 0x000fe400000006ff */
[----:B------:R-:W-:Y:S02]  /*0720*/  SHF.L.U32 R51, R22, 0x10, RZ ;  /* 0x0000001016337819 */ /* 0x000fe400000006ff */
[C---:B------:R-:W-:Y:S02]  /*0730*/  PRMT R26, R20.reuse, 0x7632, R26 ;  /* 0x00007632141a7816 */ /* 0x040fe4000000001a */
[----:B------:R-:W-:Y:S02]  /*0740*/  SHF.L.U32 R49, R20, 0x10, RZ ;  /* 0x0000001014317819 */ /* 0x000fe400000006ff */
[----:B------:R-:W-:-:S02]  /*0750*/  PRMT R52, R22, 0x7632, R52 ;  /* 0x0000763216347816 */ /* 0x000fc40000000034 */
[C---:B------:R-:W-:Y:S02]  /*0760*/  PRMT R27, R21.reuse, 0x7632, R27 ;  /* 0x00007632151b7816 */ /* 0x040fe4000000001b */
[----:B------:R-:W-:Y:S02]  /*0770*/  SHF.L.U32 R21, R21, 0x10, RZ ;  /* 0x0000001015157819 */ /* 0x000fe400000006ff */
[----:B------:R-:W-:Y:S02]  /*0780*/  SHF.L.U32 R27, R27, 0x10, RZ ;  /* 0x000000101b1b7819 */ /* 0x000fe400000006ff */
[----:B------:R-:W-:Y:S02]  /*0790*/  SHF.L.U32 R53, R53, 0x10, RZ ;  /* 0x0000001035357819 */ /* 0x000fe400000006ff */
[----:B--2---:R-:W-:Y:S01]  /*07a0*/  PRMT R23, R18, 0x7632, R23 ;  /* 0x0000763212177816 */ /* 0x004fe20000000017 */
[----:B------:R-:W-:Y:S01]  /*07b0*/  IMAD.U32 R22, R16, 0x10000, RZ ;  /* 0x0001000010167824 */ /* 0x000fe200078e00ff */
[----:B------:R-:W-:-:S02]  /*07c0*/  SHF.L.U32 R18, R18, 0x10, RZ ;  /* 0x0000001012127819 */ /* 0x000fc400000006ff */
[----:B------:R-:W-:Y:S01]  /*07d0*/  PRMT R20, R16, 0x7632, R20 ;  /* 0x0000763210147816 */ /* 0x000fe20000000014 */
[-C--:B------:R-:W-:Y:S01]  /*07e0*/  FFMA.FTZ R49, R49, R40.reuse, R22 ;  /* 0x0000002831317223 */ /* 0x080fe20000010016 */
[----:B------:R-:W-:Y:S01]  /*07f0*/  PRMT R54, R19, 0x7632, R54 ;  /* 0x0000763213367816 */ /* 0x000fe20000000036 */
[-C--:B------:R-:W-:Y:S01]  /*0800*/  FFMA.FTZ R51, R51, R40.reuse, R18 ;  /* 0x0000002833337223 */ /* 0x080fe20000010012 */
[C---:B------:R-:W-:Y:S02]  /*0810*/  PRMT R16, R17.reuse, 0x7632, R16 ;  /* 0x0000763211107816 */ /* 0x040fe40000000010 */
[----:B------:R-:W-:Y:S02]  /*0820*/  SHF.L.U32 R50, R17, 0x10, RZ ;  /* 0x0000001011327819 */ /* 0x000fe400000006ff */
[----:B------:R-:W-:Y:S02]  /*0830*/  SHF.L.U32 R56, R19, 0x10, RZ ;  /* 0x0000001013387819 */ /* 0x000fe400000006ff */
[----:B------:R-:W-:Y:S01]  /*0840*/  SHF.L.U32 R18, R54, 0x10, RZ ;  /* 0x0000001036127819 */ /* 0x000fe200000006ff */
[----:B------:R-:W-:Y:S01]  /*0850*/  FFMA.FTZ R50, R21, R40, R50 ;  /* 0x0000002815327223 */ /* 0x000fe20000010032 */
[----:B------:R-:W-:-:S02]  /*0860*/  SHF.L.U32 R17, R26, 0x10, RZ ;  /* 0x000000101a117819 */ /* 0x000fc400000006ff */
[----:B------:R-:W-:Y:S01]  /*0870*/  SHF.L.U32 R19, R52, 0x10, RZ ;  /* 0x0000001034137819 */ /* 0x000fe200000006ff */
[-C--:B------:R-:W-:Y:S01]  /*0880*/  FFMA.FTZ R52, R55, R40.reuse, R56 ;  /* 0x0000002837347223 */ /* 0x080fe20000010038 */
[----:B------:R-:W-:Y:S01]  /*0890*/  SHF.L.U32 R54, R23, 0x10, RZ ;  /* 0x0000001017367819 */ /* 0x000fe200000006ff */
[-C--:B------:R-:W-:Y:S01]  /*08a0*/  FFMA.FTZ R53, R53, R40.reuse, R18 ;  /* 0x0000002835357223 */ /* 0x080fe20000010012 */
[----:B------:R-:W-:Y:S02]  /*08b0*/  SHF.L.U32 R16, R16, 0x10, RZ ;  /* 0x0000001010107819 */ /* 0x000fe400000006ff */
[----:B------:R-:W-:Y:S01]  /*08c0*/  SHF.L.U32 R20, R20, 0x10, RZ ;  /* 0x0000001014147819 */ /* 0x000fe200000006ff */
[----:B------:R-:W-:Y:S01]  /*08d0*/  FFMA.FTZ R54, R19, R40, R54 ;  /* 0x0000002813367223 */ /* 0x000fe20000010036 */
[----:B------:R-:W-:Y:S01]  /*08e0*/  F2FP.BF16.F32.PACK_AB R19, R53, R52 ;  /* 0x000000343513723e */ /* 0x000fe200000010ff */
[-C--:B------:R-:W-:Y:S02]  /*08f0*/  FFMA.FTZ R55, R27, R40.reuse, R16 ;  /* 0x000000281b377223 */ /* 0x080fe40000010010 */
[----:B------:R-:W-:Y:S01]  /*0900*/  FFMA.FTZ R56, R17, R40, R20 ;  /* 0x0000002811387223 */ /* 0x000fe20000010014 */
[----:B------:R-:W-:-:S02]  /*0910*/  F2FP.BF16.F32.PACK_AB R18, R54, R51 ;  /* 0x000000333612723e */ /* 0x000fc400000010ff */
[----:B------:R-:W-:Y:S02]  /*0920*/  F2FP.BF16.F32.PACK_AB R17, R55, R50 ;  /* 0x000000323711723e */ /* 0x000fe400000010ff */
[----:B------:R-:W-:Y:S01]  /*0930*/  F2FP.BF16.F32.PACK_AB R16, R56, R49 ;  /* 0x000000313810723e */ /* 0x000fe200000010ff */
[----:B------:R-:W-:Y:S06]  /*0940*/  BRA `(.L_x_35) ;  /* 0x0000000000c47947 */ /* 0x000fec0003800000 */
.L_x_34:
[----:B------:R-:W-:-:S04]  /*0950*/  UISETP.NE.U32.AND UP1, UPT, UR12, URZ, UPT ;  /* 0x000000ff0c00728c */ /* 0x000fc8000bf25070 */
[----:B------:R-:W-:-:S06]  /*0960*/  UISETP.NE.AND.EX UP1, UPT, UR13, URZ, UPT, UP1 ;  /* 0x000000ff0d00728c */ /* 0x000fcc000bf25310 */
[----:B------:R-:W-:-:S13]  /*0970*/  PLOP3.LUT P1, PT, PT, PT, UP1, 0x80, 0x8 ;  /* 0x000000000008781c */ /* 0x000fda0003f2f018 */
[----:B------:R-:W-:Y:S05]  /*0980*/  @!P1 BRA `(.L_x_36) ;  /* 0x0000000000649947 */ /* 0x000fea0003800000 */
[C---:B-----5:R-:W-:Y:S01]  /*0990*/  PRMT R16, R20.reuse, 0x7632, R16 ;  /* 0x0000763214107816 */ /* 0x060fe20000000010 */
[----:B------:R-:W-:Y:S01]  /*09a0*/  IMAD.U32 R49, R20, 0x10000, RZ ;  /* 0x0001000014317824 */ /* 0x000fe200078e00ff */
[----:B------:R-:W-:Y:S02]  /*09b0*/  PRMT R18, R21, 0x7632, R18 ;  /* 0x0000763215127816 */ /* 0x000fe40000000012 */
[C---:B------:R-:W-:Y:S01]  /*09c0*/  PRMT R19, R22.reuse, 0x7632, R19 ;  /* 0x0000763216137816 */ /* 0x040fe20000000013 */
[----:B------:R-:W-:Y:S01]  /*09d0*/  FMUL.FTZ R49, R49, R40 ;  /* 0x0000002831317220 */ /* 0x000fe20000410000 */
[----:B------:R-:W-:Y:S02]  /*09e0*/  PRMT R20, R23, 0x7632, R20 ;  /* 0x0000763217147816 */ /* 0x000fe40000000014 */
[----:B------:R-:W-:Y:S02]  /*09f0*/  SHF.L.U32 R21, R21, 0x10, RZ ;  /* 0x0000001015157819 */ /* 0x000fe400000006ff */
[----:B------:R-:W-:-:S02]  /*0a00*/  SHF.L.U32 R51, R22, 0x10, RZ ;  /* 0x0000001016337819 */ /* 0x000fc400000006ff */
[----:B------:R-:W-:Y:S01]  /*0a10*/  SHF.L.U32 R23, R23, 0x10, RZ ;  /* 0x0000001017177819 */ /* 0x000fe200000006ff */
[-C--:B------:R-:W-:Y:S01]  /*0a20*/  FMUL.FTZ R50, R21, R40.reuse ;  /* 0x0000002815327220 */ /* 0x080fe20000410000 */
        /* <DEDUP_REMOVED lines=8> */
[-C--:B------:R-:W-:Y:S01]  /*0ab0*/  FMUL.FTZ R54, R19, R40.reuse ;  /* 0x0000002813367220 */ /* 0x080fe20000410000 */
[----:B------:R-:W-:Y:S01]  /*0ac0*/  F2FP.BF16.F32.PACK_AB R16, R56, R49 ;  /* 0x000000313810723e */ /* 0x000fe200000010ff */
[----:B------:R-:W-:Y:S01]  /*0ad0*/  FMUL.FTZ R55, R55, R40 ;  /* 0x0000002837377220 */ /* 0x000fe20000410000 */
[----:B------:R-:W-:-:S02]  /*0ae0*/  F2FP.BF16.F32.PACK_AB R19, R53, R52 ;  /* 0x000000343513723e */ /* 0x000fc400000010ff */
[----:B------:R-:W-:Y:S02]  /*0af0*/  F2FP.BF16.F32.PACK_AB R18, R54, R51 ;  /* 0x000000333612723e */ /* 0x000fe400000010ff */
[----:B------:R-:W-:Y:S01]  /*0b00*/  F2FP.BF16.F32.PACK_AB R17, R55, R50 ;  /* 0x000000323711723e */ /* 0x000fe200000010ff */
[----:B------:R-:W-:Y:S06]  /*0b10*/  BRA `(.L_x_35) ;  /* 0x0000000000507947 */ /* 0x000fec0003800000 */
.L_x_36:
[----:B-----5:R-:W-:Y:S02]  /*0b20*/  SHF.L.U32 R27, R21, 0x10, RZ ;  /* 0x00000010151b7819 */ /* 0x020fe400000006ff */
[C---:B------:R-:W-:Y:S02]  /*0b30*/  PRMT R26, R20.reuse, 0x7632, R26 ;  /* 0x00007632141a7816 */ /* 0x040fe4000000001a */
[----:B------:R-:W-:Y:S01]  /*0b40*/  SHF.L.U32 R49, R20, 0x10, RZ ;  /* 0x0000001014317819 */ /* 0x000fe200000006ff */
[-C--:B------:R-:W-:Y:S01]  /*0b50*/  FMUL.FTZ R50, R27, R40.reuse ;  /* 0x000000281b327220 */ /* 0x080fe20000410000 */
[C---:B------:R-:W-:Y:S02]  /*0b60*/  PRMT R52, R22.reuse, 0x7632, R52 ;  /* 0x0000763216347816 */ /* 0x040fe40000000034 */
[----:B------:R-:W-:Y:S01]  /*0b70*/  SHF.L.U32 R51, R22, 0x10, RZ ;  /* 0x0000001016337819 */ /* 0x000fe200000006ff */
[-C--:B------:R-:W-:Y:S01]  /*0b80*/  FMUL.FTZ R49, R49, R40.reuse ;  /* 0x0000002831317220 */ /* 0x080fe20000410000 */
[----:B------:R-:W-:Y:S01]  /*0b90*/  PRMT R20, R21, 0x7632, R20 ;  /* 0x0000763215147816 */ /* 0x000fe20000000014 */
[----:B------:R-:W-:Y:S01]  /*0ba0*/  IMAD.U32 R21, R26, 0x10000, RZ ;  /* 0x000100001a157824 */ /* 0x000fe200078e00ff */
        /* <DEDUP_REMOVED lines=8> */
[-C--:B------:R-:W-:Y:S02]  /*0c30*/  FMUL.FTZ R55, R55, R40.reuse ;  /* 0x0000002837377220 */ /* 0x080fe40000410000 */
[-C--:B------:R-:W-:Y:S02]  /*0c40*/  FMUL.FTZ R54, R23, R40.reuse ;  /* 0x0000002817367220 */ /* 0x080fe40000410000 */
[----:B------:R-:W-:-:S07]  /*0c50*/  FMUL.FTZ R53, R27, R40 ;  /* 0x000000281b357220 */ /* 0x000fce0000410000 */
.L_x_35:
[----:B------:R-:W0:Y:S01]  /*0c60*/  @P0 LDC.64 R20, c[0x0][0x3a8] ;  /* 0x0000ea00ff140b82 */ /* 0x000e220000000a00 */
[C---:B------:R-:W-:Y:S01]  /*0c70*/  IADD3 R57, PT, PT, R41.reuse, 0x20, RZ ;  /* 0x0000002029397810 */ /* 0x040fe20007ffe0ff */
[----:B0-----:R-:W-:-:S04]  /*0c80*/  @P0 IMAD.WIDE.U32 R26, R41, 0x10, R20 ;  /* 0x00000010291a0825 */ /* 0x001fc800078e0014 */
[----:B------:R-:W-:Y:S01]  /*0c90*/  IMAD.WIDE.U32 R20, R57, 0x10, R24 ;  /* 0x0000001039147825 */ /* 0x000fe200078e0018 */
[----:B------:R0:W-:Y:S05]  /*0ca0*/  @P0 STG.E.128 desc[UR6][R26.64], R16 ;  /* 0x000000101a000986 */ /* 0x0001ea000c101d06 */
[----:B------:R-:W5:Y:S01]  /*0cb0*/  LDG.E.128 R20, desc[UR6][R20.64] ;  /* 0x0000000614147981 */ /* 0x000f62000c1e1d00 */
[----:B------:R-:W-:Y:S05]  /*0cc0*/  BRA.U !UP0, `(.L_x_37) ;  /* 0x0000000108a07547 */ /* 0x000fea000b800000 */
[----:B0-----:R-:W0:Y:S02]  /*0cd0*/  LDC.64 R16, c[0x0][0x3a0] ;  /* 0x0000e800ff107b82 */ /* 0x001e240000000a00 */
[----:B0-----:R-:W-:-:S06]  /*0ce0*/  IMAD.WIDE.U32 R16, R57, 0x10, R16 ;  /* 0x0000001039107825 */ /* 0x001fcc00078e0010 */
[----:B------:R-:W2:Y:S01]  /*0cf0*/  LDG.E.128 R16, desc[UR6][R16.64] ;  /* 0x0000000610107981 */ /* 0x000ea2000c1e1d00 */
[C---:B-----5:R-:W-:Y:S02]  /*0d00*/  PRMT R24, R20.reuse, 0x7632, R24 ;  /* 0x0000763214187816 */ /* 0x060fe40000000018 */
[----:B------:R-:W-:Y:S02]  /*0d10*/  SHF.L.U32 R25, R20, 0x10, RZ ;  /* 0x0000001014197819 */ /* 0x000fe400000006ff */
[C---:B------:R-:W-:Y:S02]  /*0d20*/  PRMT R20, R21.reuse, 0x7632, R20 ;  /* 0x0000763215147816 */ /* 0x040fe40000000014 */
[----:B------:R-:W-:Y:S02]  /*0d30*/  SHF.L.U32 R27, R21, 0x10, RZ ;  /* 0x00000010151b7819 */ /* 0x000fe400000006ff */
[C---:B------:R-:W-:Y:S02]  /*0d40*/  PRMT R21, R22.reuse, 0x7632, R21 ;  /* 0x0000763216157816 */ /* 0x040fe40000000015 */
[----:B------:R-:W-:-:S02]  /*0d50*/  SHF.L.U32 R59, R22, 0x10, RZ ;  /* 0x00000010163b7819 */ /* 0x000fc400000006ff */
[----:B------:R-:W-:Y:S02]  /*0d60*/  PRMT R22, R23, 0x7632, R22 ;  /* 0x0000763217167816 */ /* 0x000fe40000000016 */
[----:B------:R-:W-:Y:S02]  /*0d70*/  SHF.L.U32 R21, R21, 0x10, RZ ;  /* 0x0000001015157819 */ /* 0x000fe400000006ff */
[----:B------:R-:W-:Y:S02]  /*0d80*/  SHF.L.U32 R23, R23, 0x10, RZ ;  /* 0x0000001017177819 */ /* 0x000fe400000006ff */
[----:B--2---:R-:W-:Y:S02]  /*0d90*/  SHF.L.U32 R62, R17, 0x10, RZ ;  /* 0x00000010113e7819 */ /* 0x004fe400000006ff */
[----:B------:R-:W-:Y:S02]  /*0da0*/  SHF.L.U32 R58, R16, 0x10, RZ ;  /* 0x00000010103a7819 */ /* 0x000fe400000006ff */
[----:B------:R-:W-:Y:S01]  /*0db0*/  PRMT R60, R18, 0x7632, R60 ;  /* 0x00007632123c7816 */ /* 0x000fe2000000003c */
[-C--:B------:R-:W-:Y:S01]  /*0dc0*/  FFMA.FTZ R62, R27, R40.reuse, R62 ;  /* 0x000000281b3e7223 */ /* 0x080fe2000001003e */
[----:B------:R-:W-:Y:S01]  /*0dd0*/  PRMT R16, R16, 0x7632, R16 ;  /* 0x0000763210107816 */ /* 0x000fe20000000010 */
[----:B------:R-:W-:Y:S01]  /*0de0*/  FFMA.FTZ R58, R25, R40, R58 ;  /* 0x00000028193a7223 */ /* 0x000fe2000001003a */
[----:B------:R-:W-:-:S02]  /*0df0*/  PRMT R26, R17, 0x7632, R26 ;  /* 0x00007632111a7816 */ /* 0x000fc4000000001a */
[C---:B------:R-:W-:Y:S02]  /*0e00*/  PRMT R61, R19.reuse, 0x7632, R61 ;  /* 0x00007632133d7816 */ /* 0x040fe4000000003d */
        /* <DEDUP_REMOVED lines=10> */
[----:B------:R-:W-:Y:S02]  /*0eb0*/  SHF.L.U32 R26, R26, 0x10, RZ ;  /* 0x000000101a1a7819 */ /* 0x000fe400000006ff */
[----:B------:R-:W-:Y:S01]  /*0ec0*/  SHF.L.U32 R16, R16, 0x10, RZ ;  /* 0x0000001010107819 */ /* 0x000fe200000006ff */
[-C--:B------:R-:W-:Y:S01]  /*0ed0*/  FFMA.FTZ R66, R27, R40.reuse, R66 ;  /* 0x000000281b427223 */ /* 0x080fe20000010042 */
[----:B------:R-:W-:Y:S01]  /*0ee0*/  F2FP.BF16.F32.PACK_AB R18, R22, R25 ;  /* 0x000000191612723e */ /* 0x000fe200000010ff */
[-C--:B------:R-:W-:Y:S02]  /*0ef0*/  FFMA.FTZ R64, R19, R40.reuse, R26 ;  /* 0x0000002813407223 */ /* 0x080fe4000001001a */
[----:B------:R-:W-:Y:S01]  /*0f00*/  FFMA.FTZ R60, R17, R40, R16 ;  /* 0x00000028113c7223 */ /* 0x000fe20000010010 */
[----:B------:R-:W-:Y:S02]  /*0f10*/  F2FP.BF16.F32.PACK_AB R19, R66, R23 ;  /* 0x000000174213723e */ /* 0x000fe400000010ff */
[----:B------:R-:W-:-:S02]  /*0f20*/  F2FP.BF16.F32.PACK_AB R17, R64, R62 ;  /* 0x0000003e4011723e */ /* 0x000fc400000010ff */
[----:B------:R-:W-:Y:S01]  /*0f30*/  F2FP.BF16.F32.PACK_AB R16, R60, R58 ;  /* 0x0000003a3c10723e */ /* 0x000fe200000010ff */
[----:B------:R-:W-:Y:S06]  /*0f40*/  BRA `(.L_x_38) ;  /* 0x0000000000c07947 */ /* 0x000fec0003800000 */
.L_x_37:
[----:B------:R-:W-:-:S04]  /*0f50*/  UISETP.NE.U32.AND UP0, UPT, UR12, URZ, UPT ;  /* 0x000000ff0c00728c */ /* 0x000fc8000bf05070 */
[----:B------:R-:W-:-:S09]  /*0f60*/  UISETP.NE.AND.EX UP0, UPT, UR13, URZ, UPT, UP0 ;  /* 0x000000ff0d00728c */ /* 0x000fd2000bf05300 */
[----:B------:R-:W-:Y:S05]  /*0f70*/  BRA.U UP0, `(.L_x_39) ;  /* 0x0000000100547547 */ /* 0x000fea000b800000 */
[----:B-----5:R-:W-:Y:S02]  /*0f80*/  SHF.L.U32 R25, R20, 0x10, RZ ;  /* 0x0000001014197819 */ /* 0x020fe400000006ff */
[----:B0-----:R-:W-:Y:S02]  /*0f90*/  SHF.L.U32 R27, R21, 0x10, RZ ;  /* 0x00000010151b7819 */ /* 0x001fe400000006ff */
[----:B------:R-:W-:Y:S01]  /*0fa0*/  SHF.L.U32 R59, R22, 0x10, RZ ;  /* 0x00000010163b7819 */ /* 0x000fe200000006ff */
[-C--:B------:R-:W-:Y:S01]  /*0fb0*/  FMUL.FTZ R58, R25, R40.reuse ;  /* 0x00000028193a7220 */ /* 0x080fe20000410000 */
[----:B------:R-:W-:Y:S01]  /*0fc0*/  PRMT R24, R20, 0x7632, R24 ;  /* 0x0000763214187816 */ /* 0x000fe20000000018 */
[-C--:B------:R-:W-:Y:S01]  /*0fd0*/  FMUL.FTZ R62, R27, R40.reuse ;  /* 0x000000281b3e7220 */ /* 0x080fe20000410000 */
[----:B------:R-:W-:Y:S01]  /*0fe0*/  PRMT R26, R22, 0x7632, R26 ;  /* 0x00007632161a7816 */ /* 0x000fe2000000001a */
[----:B------:R-:W-:Y:S01]  /*0ff0*/  FMUL.FTZ R25, R59, R40 ;  /* 0x000000283b197220 */ /* 0x000fe20000410000 */
[----:B------:R-:W-:-:S02]  /*1000*/  PRMT R20, R21, 0x7632, R20 ;  /* 0x0000763215147816 */ /* 0x000fc40000000014 */
[C---:B------:R-:W-:Y:S01]  /*1010*/  PRMT R22, R23.reuse, 0x7632, R22 ;  /* 0x0000763217167816 */ /* 0x040fe20000000016 */
[----:B------:R-:W-:Y:S01]  /*1020*/  IMAD.U32 R23, R23, 0x10000, RZ ;  /* 0x0001000017177824 */ /* 0x000fe200078e00ff */
[----:B------:R-:W-:Y:S02]  /*1030*/  SHF.L.U32 R21, R24, 0x10, RZ ;  /* 0x0000001018157819 */ /* 0x000fe400000006ff */
[----:B------:R-:W-:Y:S01]  /*1040*/  SHF.L.U32 R27, R20, 0x10, RZ ;  /* 0x00000010141b7819 */ /* 0x000fe200000006ff */
[-C--:B------:R-:W-:Y:S01]  /*1050*/  FMUL.FTZ R23, R23, R40.reuse ;  /* 0x0000002817177220 */ /* 0x080fe20000410000 */
[----:B------:R-:W-:Y:S01]  /*1060*/  SHF.L.U32 R59, R26, 0x10, RZ ;  /* 0x000000101a3b7819 */ /* 0x000fe200000006ff */
[-C--:B------:R-:W-:Y:S01]  /*1070*/  FMUL.FTZ R60, R21, R40.reuse ;  /* 0x00000028153c7220 */ /* 0x080fe20000410000 */
[----:B------:R-:W-:Y:S01]  /*1080*/  SHF.L.U32 R61, R22, 0x10, RZ ;  /* 0x00000010163d7819 */ /* 0x000fe200000006ff */
[-C--:B------:R-:W-:Y:S02]  /*1090*/  FMUL.FTZ R64, R27, R40.reuse ;  /* 0x000000281b407220 */ /* 0x080fe40000410000 */
[----:B------:R-:W-:-:S02]  /*10a0*/  FMUL.FTZ R22, R59, R40 ;  /* 0x000000283b167220 */ /* 0x000fc40000410000 */
[----:B------:R-:W-:Y:S01]  /*10b0*/  FMUL.FTZ R66, R61, R40 ;  /* 0x000000283d427220 */ /* 0x000fe20000410000 */
[----:B------:R-:W-:Y:S06]  /*10c0*/  BRA `(.L_x_38) ;  /* 0x0000000000607947 */ /* 0x000fec0003800000 */
.L_x_39:
[C---:B0----5:R-:W-:Y:S02]  /*10d0*/  PRMT R18, R21.reuse, 0x7632, R18 ;  /* 0x0000763215127816 */ /* 0x061fe40000000012 */
[C---:B------:R-:W-:Y:S02]  /*10e0*/  SHF.L.U32 R17, R20.reuse, 0x10, RZ ;  /* 0x0000001014117819 */ /* 0x040fe400000006ff */
[----:B------:R-:W-:Y:S02]  /*10f0*/  SHF.L.U32 R21, R21, 0x10, RZ ;  /* 0x0000001015157819 */ /* 0x000fe400000006ff */
[----:B------:R-:W-:Y:S01]  /*1100*/  PRMT R16, R20, 0x7632, R16 ;  /* 0x0000763214107816 */ /* 0x000fe20000000010 */
[-C--:B------:R-:W-:Y:S01]  /*1110*/  FMUL.FTZ R58, R17, R40.reuse ;  /* 0x00000028113a7220 */ /* 0x080fe20000410000 */
[----:B------:R-:W-:Y:S01]  /*1120*/  PRMT R19, R22, 0x7632, R19 ;  /* 0x0000763216137816 */ /* 0x000fe20000000013 */
[----:B------:R-:W-:Y:S01]  /*1130*/  FMUL.FTZ R62, R21, R40 ;  /* 0x00000028153e7220 */ /* 0x000fe20000410000 */
[----:B------:R-:W-:-:S02]  /*1140*/  PRMT R20, R23, 0x7632, R20 ;  /* 0x0000763217147816 */ /* 0x000fc40000000014 */
[----:B------:R-:W-:Y:S02]  /*1150*/  SHF.L.U32 R25, R22, 0x10, RZ ;  /* 0x0000001016197819 */ /* 0x000fe400000006ff */
[----:B------:R-:W-:Y:S02]  /*1160*/  SHF.L.U32 R23, R23, 0x10, RZ ;  /* 0x0000001017177819 */ /* 0x000fe400000006ff */
[----:B------:R-:W-:Y:S01]  /*1170*/  SHF.L.U32 R17, R16, 0x10, RZ ;  /* 0x0000001010117819 */ /* 0x000fe200000006ff */
[-C--:B------:R-:W-:Y:S01]  /*1180*/  FMUL.FTZ R25, R25, R40.reuse ;  /* 0x0000002819197220 */ /* 0x080fe20000410000 */
[----:B------:R-:W-:Y:S01]  /*1190*/  SHF.L.U32 R27, R20, 0x10, RZ ;  /* 0x00000010141b7819 */ /* 0x000fe200000006ff */
[-C--:B------:R-:W-:Y:S01]  /*11a0*/  FMUL.FTZ R23, R23, R40.reuse ;  /* 0x0000002817177220 */ /* 0x080fe20000410000 */
[----:B------:R-:W-:Y:S01]  /*11b0*/  SHF.L.U32 R21, R19, 0x10, RZ ;  /* 0x0000001013157819 */ /* 0x000fe200000006ff */
[----:B------:R-:W-:Y:S02]  /*11c0*/  IMAD.U32 R19, R18, 0x10000, RZ ;  /* 0x0001000012137824 */ /* 0x000fe400078e00ff */
[-C--:B------:R-:W-:Y:S01]  /*11d0*/  FMUL.FTZ R60, R17, R40.reuse ;  /* 0x00000028113c7220 */ /* 0x080fe20000410000 */
[-C--:B------:R-:W-:Y:S01]  /*11e0*/  FMUL.FTZ R66, R27, R40.reuse ;  /* 0x000000281b427220 */ /* 0x080fe20000410000 */
[-C--:B------:R-:W-:Y:S01]  /*11f0*/  FMUL.FTZ R22, R21, R40.reuse ;  /* 0x0000002815167220 */ /* 0x080fe20000410000 */
[----:B------:R-:W-:-:S02]  /*1200*/  FMUL.FTZ R64, R19, R40 ;  /* 0x0000002813407220 */ /* 0x000fc40000410000 */
[----:B------:R-:W-:Y:S02]  /*1210*/  F2FP.BF16.F32.PACK_AB R16, R60, R58 ;  /* 0x0000003a3c10723e */ /* 0x000fe400000010ff */
[----:B------:R-:W-:Y:S02]  /*1220*/  F2FP.BF16.F32.PACK_AB R19, R66, R23 ;  /* 0x000000174213723e */ /* 0x000fe400000010ff */
[----:B------:R-:W-:Y:S02]  /*1230*/  F2FP.BF16.F32.PACK_AB R18, R22, R25 ;  /* 0x000000191612723e */ /* 0x000fe400000010ff */
[----:B------:R-:W-:-:S07]  /*1240*/  F2FP.BF16.F32.PACK_AB R17, R64, R62 ;  /* 0x0000003e4011723e */ /* 0x000fce00000010ff */
.L_x_38:
[----:B------:R-:W-:Y:S01]  /*1250*/  FADD.FTZ R21, RZ, R49 ;  /* 0x00000031ff157221 */ /* 0x000fe20000010000 */
[----:B------:R-:W-:Y:S01]  /*1260*/  UMOV UR4, 0xffffffff ;  /* 0xffffffff00047882 */ /* 0x000fe20000000000 */
[----:B------:R-:W-:Y:S02]  /*1270*/  ISETP.NE.AND P3, PT, R0, RZ, PT ;  /* 0x000000ff0000720c */ /* 0x000fe40003f65270 */
[----:B------:R-:W-:-:S04]  /*1280*/  FADD.FTZ R21, R21, R56 ;  /* 0x0000003815157221 */ /* 0x000fc80000010000 */
[----:B------:R-:W-:-:S04]  /*1290*/  FADD.FTZ R20, R21, R50 ;  /* 0x0000003215147221 */ /* 0x000fc80000010000 */
[----:B------:R-:W-:Y:S02]  /*12a0*/  FADD.FTZ R24, R20, R55 ;  /* 0x0000003714187221 */ /* 0x000fe40000010000 */
[----:B------:R-:W0:Y:S02]  /*12b0*/  @P0 LDC.64 R20, c[0x0][0x3a8] ;  /* 0x0000ea00ff140b82 */ /* 0x000e240000000a00 */
[----:B------:R-:W-:-:S04]  /*12c0*/  FADD.FTZ R27, R24, R51 ;  /* 0x00000033181b7221 */ /* 0x000fc80000010000 */
[----:B------:R-:W-:-:S04]  /*12d0*/  FADD.FTZ R27, R27, R54 ;  /* 0x000000361b1b7221 */ /* 0x000fc80000010000 */
[----:B------:R-:W-:-:S04]  /*12e0*/  FADD.FTZ R24, R27, R52 ;  /* 0x000000341b187221 */ /* 0x000fc80000010000 */
[----:B------:R-:W-:-:S04]  /*12f0*/  FADD.FTZ R27, R24, R53 ;  /* 0x00000035181b7221 */ /* 0x000fc80000010000 */
[----:B------:R-:W-:-:S04]  /*1300*/  FADD.FTZ R27, R27, R58 ;  /* 0x0000003a1b1b7221 */ /* 0x000fc80000010000 */
[----:B------:R-:W-:Y:S01]  /*1310*/  FADD.FTZ R27, R27, R60 ;  /* 0x0000003c1b1b7221 */ /* 0x000fe20000010000 */
[----:B0-----:R-:W-:-:S04]  /*1320*/  @P0 IMAD.WIDE.U32 R20, R57, 0x10, R20 ;  /* 0x0000001039140825 */ /* 0x001fc800078e0014 */
[----:B------:R-:W-:Y:S01]  /*1330*/  FADD.FTZ R27, R27, R62 ;  /* 0x0000003e1b1b7221 */ /* 0x000fe20000010000 */
[----:B------:R0:W-:Y:S03]  /*1340*/  @P0 STG.E.128 desc[UR6][R20.64], R16 ;  /* 0x0000001014000986 */ /* 0x0001e6000c101d06 */
[----:B------:R-:W-:-:S04]  /*1350*/  FADD.FTZ R24, R27, R64 ;  /* 0x000000401b187221 */ /* 0x000fc80000010000 */
[----:B------:R-:W-:-:S04]  /*1360*/  FADD.FTZ R27, R24, R25 ;  /* 0x00000019181b7221 */ /* 0x000fc80000010000 */
[----:B------:R-:W-:-:S04]  /*1370*/  FADD.FTZ R24, R27, R22 ;  /* 0x000000161b187221 */ /* 0x000fc80000010000 */
[----:B------:R-:W-:-:S04]  /*1380*/  FADD.FTZ R27, R24, R23 ;  /* 0x00000017181b7221 */ /* 0x000fc80000010000 */
[----:B------:R-:W-:Y:S01]  /*1390*/  FADD.FTZ R40, R27, R66 ;  /* 0x000000421b287221 */ /* 0x000fe20000010000 */
[----:B0-----:R-:W-:Y:S06]  /*13a0*/  BRA.DIV UR4, `(.L_x_40) ;  /* 0x0000000a04107947 */ /* 0x001fec000b800000 */
[----:B------:R-:W0:Y:S02]  /*13b0*/  SHFL.BFLY PT, R21, R40, 0x1, 0x1f ;  /* 0x0c201f0028157f89 */ /* 0x000e2400000e0000 */
[----:B0-----:R-:W-:Y:S02]  /*13c0*/  FADD.FTZ R61, R40, R21 ;  /* 0x00000015283d7221 */ /* 0x001fe40000010000 */
[----:B------:R-:W0:Y:S03]  /*13d0*/  LDC R21, c[0x0][0x400] ;  /* 0x00010000ff157b82 */ /* 0x000e260000000800 */
[----:B------:R-:W1:Y:S02]  /*13e0*/  SHFL.BFLY PT, R20, R61, 0x2, 0x1f ;  /* 0x0c401f003d147f89 */ /* 0x000e6400000e0000 */
[----:B-1----:R-:W-:-:S05]  /*13f0*/  FADD.FTZ R63, R61, R20 ;  /* 0x000000143d3f7221 */ /* 0x002fca0000010000 */
[----:B------:R-:W1:Y:S02]  /*1400*/  SHFL.BFLY PT, R20, R63, 0x4, 0x1f ;  /* 0x0c801f003f147f89 */ /* 0x000e6400000e0000 */
[----:B-1----:R-:W-:-:S05]  /*1410*/  FADD.FTZ R65, R63, R20 ;  /* 0x000000143f417221 */ /* 0x002fca0000010000 */
[----:B------:R-:W1:Y:S02]  /*1420*/  SHFL.BFLY PT, R20, R65, 0x8, 0x1f ;  /* 0x0d001f0041147f89 */ /* 0x000e6400000e0000 */
[----:B-1----:R-:W-:-:S05]  /*1430*/  FADD.FTZ R67, R65, R20 ;  /* 0x0000001441437221 */ /* 0x002fca0000010000 */
[----:B------:R-:W1:Y:S02]  /*1440*/  SHFL.BFLY PT, R20, R67, 0x10, 0x1f ;  /* 0x0e001f0043147f89 */ /* 0x000e6400000e0000 */
[----:B-1----:R-:W-:-:S04]  /*1450*/  FADD.FTZ R20, R67, R20 ;  /* 0x0000001443147221 */ /* 0x002fc80000010000 */
[----:B0-----:R-:W-:-:S04]  /*1460*/  FMUL.FTZ R59, R20, R21 ;  /* 0x00000015143b7220 */ /* 0x001fc80000410000 */
[C---:B------:R-:W-:Y:S01]  /*1470*/  FADD.FTZ R20, -R59.reuse, R49 ;  /* 0x000000313b147221 */ /* 0x040fe20000010100 */
[----:B------:R-:W-:-:S03]  /*1480*/  FADD.FTZ R27, -R59, R56 ;  /* 0x000000383b1b7221 */ /* 0x000fc60000010100 */
[----:B------:R-:W-:-:S04]  /*1490*/  FFMA.FTZ R20, R20, R20, RZ ;  /* 0x0000001414147223 */ /* 0x000fc800000100ff */
[----:B------:R-:W-:Y:S01]  /*14a0*/  FFMA.FTZ R20, R27, R27, R20 ;  /* 0x0000001b1b147223 */ /* 0x000fe20000010014 */
[----:B------:R-:W-:-:S04]  /*14b0*/  FADD.FTZ R27, -R59, R50 ;  /* 0x000000323b1b7221 */ /* 0x000fc80000010100 */
        /* <DEDUP_REMOVED lines=26> */
[----:B------:R-:W-:-:S05]  /*1660*/  FFMA.FTZ R20, R27, R27, R20 ;  /* 0x0000001b1b147223 */ /* 0x000fca0000010014 */
        /* <DEDUP_REMOVED lines=9> */
.L_x_53:
[C---:B------:R-:W-:Y:S01]  /*1700*/  FMUL.FTZ R20, R59.reuse, R59 ;  /* 0x0000003b3b147220 */ /* 0x040fe20000410000 */
[----:B01----:R-:W-:Y:S01]  /*1710*/  FADD.FTZ R68, R68, R65 ;  /* 0x0000004144447221 */ /* 0x003fe20000010000 */
[----:B------:R-:W-:-:S03]  /*1720*/  FSEL R27, R59, RZ, !P2 ;  /* 0x000000ff3b1b7208 */ /* 0x000fc60005000000 */
[----:B------:R-:W-:Y:S01]  /*1730*/  FSEL R20, R20, RZ, P2 ;  /* 0x000000ff14147208 */ /* 0x000fe20001000000 */
[----:B------:R-:W-:Y:S01]  /*1740*/  FFMA.FTZ R21, R68, R21, UR8 ;  /* 0x0000000844157e23 */ /* 0x000fe20008010015 */
[C---:B------:R-:W-:Y:S01]  /*1750*/  FADD.FTZ R24, -R27.reuse, R49 ;  /* 0x000000311b187221 */ /* 0x040fe20000010100 */
[C---:B------:R-:W-:Y:S01]  /*1760*/  FADD.FTZ R26, -R27.reuse, R56 ;  /* 0x000000381b1a7221 */ /* 0x040fe20000010100 */
[----:B------:R-:W-:Y:S01]  /*1770*/  FADD.FTZ R50, -R27, R50 ;  /* 0x000000321b327221 */ /* 0x000fe20000010100 */
[----:B------:R-:W-:Y:S01]  /*1780*/  FADD.FTZ R40, R21, R20 ;  /* 0x0000001415287221 */ /* 0x000fe20000010000 */
[C---:B------:R-:W-:Y:S01]  /*1790*/  FADD.FTZ R56, -R27.reuse, R55 ;  /* 0x000000371b387221 */ /* 0x040fe20000010100 */
[----:B------:R-:W0:Y:S01]  /*17a0*/  LDC.64 R20, c[0x0][0x428] ;  /* 0x00010a00ff147b82 */ /* 0x000e220000000a00 */
[C---:B------:R-:W-:Y:S01]  /*17b0*/  FADD.FTZ R68, -R27.reuse, R51 ;  /* 0x000000331b447221 */ /* 0x040fe20000010100 */
[----:B------:R1:W2:Y:S01]  /*17c0*/  MUFU.RSQ R49, R40 ;  /* 0x0000002800317308 */ /* 0x0002a20000001400 */
[C---:B------:R-:W-:Y:S01]  /*17d0*/  FADD.FTZ R51, -R27.reuse, R54 ;  /* 0x000000361b337221 */ /* 0x040fe20000010100 */
[C---:B------:R-:W-:Y:S01]  /*17e0*/  FADD.FTZ R52, -R27.reuse, R52 ;  /* 0x000000341b347221 */ /* 0x040fe20000010100 */
[C---:B------:R-:W-:Y:S01]  /*17f0*/  FADD.FTZ R53, -R27.reuse, R53 ;  /* 0x000000351b357221 */ /* 0x040fe20000010100 */
[C---:B------:R-:W-:Y:S01]  /*1800*/  FADD.FTZ R58, -R27.reuse, R58 ;  /* 0x0000003a1b3a7221 */ /* 0x040fe20000010100 */
[C---:B------:R-:W-:Y:S01]  /*1810*/  FADD.FTZ R60, -R27.reuse, R60 ;  /* 0x0000003c1b3c7221 */ /* 0x040fe20000010100 */
[C---:B------:R-:W-:Y:S01]  /*1820*/  FADD.FTZ R62, -R27.reuse, R62 ;  /* 0x0000003e1b3e7221 */ /* 0x040fe20000010100 */
[C---:B------:R-:W-:Y:S01]  /*1830*/  FADD.FTZ R64, -R27.reuse, R64 ;  /* 0x000000401b407221 */ /* 0x040fe20000010100 */
[C---:B------:R-:W-:Y:S01]  /*1840*/  FADD.FTZ R54, -R27.reuse, R22 ;  /* 0x000000161b367221 */ /* 0x040fe20000010100 */
[C---:B-1----:R-:W-:Y:S01]  /*1850*/  FADD.FTZ R40, -R27.reuse, R25 ;  /* 0x000000191b287221 */ /* 0x042fe20000010100 */
[C---:B------:R-:W-:Y:S01]  /*1860*/  FADD.FTZ R25, -R27.reuse, R23 ;  /* 0x000000171b197221 */ /* 0x040fe20000010100 */
[----:B------:R-:W-:Y:S01]  /*1870*/  FADD.FTZ R66, -R27, R66 ;  /* 0x000000421b427221 */ /* 0x000fe20000010100 */
[C---:B--2---:R-:W-:Y:S01]  /*1880*/  FMUL.FTZ R50, R49.reuse, R50 ;  /* 0x0000003231327220 */ /* 0x044fe20000410000 */
[C---:B------:R-:W-:Y:S01]  /*1890*/  FMUL.FTZ R56, R49.reuse, R56 ;  /* 0x0000003831387220 */ /* 0x040fe20000410000 */
[C---:B------:R-:W-:Y:S01]  /*18a0*/  FMUL.FTZ R23, R49.reuse, R68 ;  /* 0x0000004431177220 */ /* 0x040fe20000410000 */
[C---:B------:R-:W-:Y:S01]  /*18b0*/  FMUL.FTZ R68, R49.reuse, R51 ;  /* 0x0000003331447220 */ /* 0x040fe20000410000 */
[C---:B------:R-:W-:Y:S01]  /*18c0*/  FMUL.FTZ R52, R49.reuse, R52 ;  /* 0x0000003431347220 */ /* 0x040fe20000410000 */
[----:B------:R-:W-:Y:S01]  /*18d0*/  FMUL.FTZ R53, R49, R53 ;  /* 0x0000003531357220 */ /* 0x000fe20000410000 */
[----:B------:R-:W-:Y:S01]  /*18e0*/  FFMA.FTZ R27, R50, R30, R9 ;  /* 0x0000001e321b7223 */ /* 0x000fe20000010009 */
[----:B------:R-:W-:Y:S01]  /*18f0*/  FFMA.FTZ R56, R56, R46, R45 ;  /* 0x0000002e38387223 */ /* 0x000fe2000001002d */
[----:B------:R-:W-:Y:S01]  /*1900*/  FFMA.FTZ R22, R23, R15, R8 ;  /* 0x0000000f17167223 */ /* 0x000fe20000010008 */
[----:B------:R-:W-:Y:S01]  /*1910*/  FFMA.FTZ R23, R52, R28, R7 ;  /* 0x0000001c34177223 */ /* 0x000fe20000010007 */
[----:B------:R-:W-:Y:S01]  /*1920*/  FFMA.FTZ R61, R53, R42, R39 ;  /* 0x0000002a353d7223 */ /* 0x000fe20000010027 */
[----:B------:R-:W-:Y:S01]  /*1930*/  FFMA.FTZ R55, R68, R44, R43 ;  /* 0x0000002c44377223 */ /* 0x000fe2000001002b */
[----:B0-----:R-:W-:-:S04]  /*1940*/  IMAD.WIDE.U32 R50, R41, 0x10, R20 ;  /* 0x0000001029327825 */ /* 0x001fc800078e0014 */
[C---:B------:R-:W-:Y:S01]  /*1950*/  FMUL.FTZ R26, R49.reuse, R26 ;  /* 0x0000001a311a7220 */ /* 0x040fe20000410000 */
[C---:B------:R-:W-:Y:S01]  /*1960*/  FMUL.FTZ R41, R49.reuse, R40 ;  /* 0x0000002831297220 */ /* 0x040fe20000410000 */
[----:B------:R-:W-:Y:S01]  /*1970*/  FMUL.FTZ R40, R49, R25 ;  /* 0x0000001931287220 */ /* 0x000fe20000410000 */
[----:B------:R-:W-:Y:S01]  /*1980*/  IMAD.WIDE.U32 R52, R57, 0x10, R20 ;  /* 0x0000001039347825 */ /* 0x000fe200078e0014 */
[----:B------:R-:W-:-:S03]  /*1990*/  F2FP.BF16.F32.PACK_AB R21, R56, R27 ;  /* 0x0000001b3815723e */ /* 0x000fc600000010ff */
[C---:B------:R-:W-:Y:S01]  /*19a0*/  FMUL.FTZ R27, R49.reuse, R24 ;  /* 0x00000018311b7220 */ /* 0x040fe20000410000 */
[----:B------:R-:W-:Y:S01]  /*19b0*/  FMUL.FTZ R24, R49, R54 ;  /* 0x0000003631187220 */ /* 0x000fe20000410000 */
[----:B------:R-:W-:Y:S01]  /*19c0*/  F2FP.BF16.F32.PACK_AB R22, R55, R22 ;  /* 0x000000163716723e */ /* 0x000fe200000010ff */
[----:B------:R-:W0:Y:S01]  /*19d0*/  @!P3 LDC.64 R56, c[0x0][0x3c0] ;  /* 0x0000f000ff38bb82 */ /* 0x000e220000000a00 */
[----:B------:R-:W-:Y:S01]  /*19e0*/  FFMA.FTZ R25, R26, R48, R47 ;  /* 0x000000301a197223 */ /* 0x000fe2000001002f */
[----:B------:R-:W-:Y:S01]  /*19f0*/  FFMA.FTZ R26, R41, R11, R4 ;  /* 0x0000000b291a7223 */ /* 0x000fe20000010004 */
[----:B------:R-:W-:Y:S01]  /*1a00*/  FFMA.FTZ R41, R24, R34, R33 ;  /* 0x0000002218297223 */ /* 0x000fe20000010021 */
[----:B------:R-:W-:Y:S01]  /*1a10*/  FFMA.FTZ R20, R27, R29, R10 ;  /* 0x0000001d1b147223 */ /* 0x000fe2000001000a */
[----:B------:R-:W-:Y:S01]  /*1a20*/  FFMA.FTZ R27, R40, R12, R3 ;  /* 0x0000000c281b7223 */ /* 0x000fe20000010003 */
[C---:B------:R-:W-:Y:S01]  /*1a30*/  FMUL.FTZ R66, R49.reuse, R66 ;  /* 0x0000004231427220 */ /* 0x040fe20000410000 */
[----:B------:R-:W-:Y:S01]  /*1a40*/  FMUL.FTZ R62, R49, R62 ;  /* 0x0000003e313e7220 */ /* 0x000fe20000410000 */
[----:B------:R-:W1:Y:S01]  /*1a50*/  @!P3 LDC.64 R54, c[0x0][0x3c8] ;  /* 0x0000f200ff36bb82 */ /* 0x000e620000000a00 */
[----:B------:R-:W-:Y:S01]  /*1a60*/  F2FP.BF16.F32.PACK_AB R26, R41, R26 ;  /* 0x0000001a291a723e */ /* 0x000fe200000010ff */
[----:B------:R-:W-:Y:S01]  /*1a70*/  FMUL.FTZ R64, R49, R64 ;  /* 0x0000004031407220 */ /* 0x000fe20000410000 */
[----:B------:R-:W-:Y:S01]  /*1a80*/  F2FP.BF16.F32.PACK_AB R20, R25, R20 ;  /* 0x000000141914723e */ /* 0x000fe200000010ff */
[C---:B------:R-:W-:Y:S01]  /*1a90*/  FMUL.FTZ R25, R49.reuse, R58 ;  /* 0x0000003a31197220 */ /* 0x040fe20000410000 */
[----:B------:R-:W-:Y:S01]  /*1aa0*/  FMUL.FTZ R60, R49, R60 ;  /* 0x0000003c313c7220 */ /* 0x000fe20000410000 */
[----:B------:R-:W-:Y:S01]  /*1ab0*/  F2FP.BF16.F32.PACK_AB R23, R61, R23 ;  /* 0x000000173d17723e */ /* 0x000fe200000010ff */
[----:B------:R-:W-:Y:S01]  /*1ac0*/  FFMA.FTZ R66, R66, R32, R31 ;  /* 0x0000002042427223 */ /* 0x000fe2000001001f */
[----:B------:R-:W2:Y:S01]  /*1ad0*/  LDC.64 R40, c[0x0][0x380] ;  /* 0x0000e000ff287b82 */ /* 0x000ea20000000a00 */
[----:B------:R-:W-:Y:S01]  /*1ae0*/  FFMA.FTZ R24, R25, R13, R6 ;  /* 0x0000000d19187223 */ /* 0x000fe20000010006 */
[----:B------:R-:W-:Y:S01]  /*1af0*/  FFMA.FTZ R25, R62, R14, R5 ;  /* 0x0000000e3e197223 */ /* 0x000fe20000010005 */
[----:B------:R-:W-:Y:S01]  /*1b00*/  FFMA.FTZ R64, R64, R36, R35 ;  /* 0x0000002440407223 */ /* 0x000fe20000010023 */
[----:B------:R-:W-:Y:S01]  /*1b10*/  FFMA.FTZ R61, R60, R38, R37 ;  /* 0x000000263c3d7223 */ /* 0x000fe20000010025 */
[----:B------:R-:W-:Y:S01]  /*1b20*/  F2FP.BF16.F32.PACK_AB R27, R66, R27 ;  /* 0x0000001b421b723e */ /* 0x000fe200000010ff */
[----:B0-----:R-:W-:-:S02]  /*1b30*/  @!P3 IMAD.WIDE R56, R2, 0x4, R56 ;  /* 0x000000040238b825 */ /* 0x001fc400078e0238 */
[----:B------:R-:W-:Y:S02]  /*1b40*/  F2FP.BF16.F32.PACK_AB R25, R64, R25 ;  /* 0x000000194019723e */ /* 0x000fe400000010ff */
[----:B------:R-:W-:Y:S01]  /*1b50*/  F2FP.BF16.F32.PACK_AB R24, R61, R24 ;  /* 0x000000183d18723e */ /* 0x000fe200000010ff */
[----:B------:R0:W-:Y:S01]  /*1b60*/  @!P3 STG.E desc[UR6][R56.64], R59 ;  /* 0x0000003b3800b986 */ /* 0x0001e2000c101906 */
[----:B-1----:R-:W-:-:S05]  /*1b70*/  @!P3 IMAD.WIDE R54, R2, 0x4, R54 ;  /* 0x000000040236b825 */ /* 0x002fca00078e0236 */
[----:B------:R0:W-:Y:S01]  /*1b80*/  @!P3 STG.E desc[UR6][R54.64], R49 ;  /* 0x000000313600b986 */ /* 0x0001e2000c101906 */
[----:B--2---:R-:W-:-:S03]  /*1b90*/  LEA R2, R40, R2, 0x2 ;  /* 0x0000000228027211 */ /* 0x004fc600078e10ff */
[----:B------:R0:W-:Y:S01]  /*1ba0*/  STG.E.128 desc[UR6][R50.64], R20 ;  /* 0x0000001432007986 */ /* 0x0001e2000c101d06 */
[----:B------:R-:W-:-:S03]  /*1bb0*/  ISETP.GE.AND P3, PT, R2, R41, PT ;  /* 0x000000290200720c */ /* 0x000fc60003f66270 */
[----:B------:R0:W-:Y:S10]  /*1bc0*/  STG.E.128 desc[UR6][R52.64], R24 ;  /* 0x0000001834007986 */ /* 0x0001f4000c101d06 */
[----:B------:R-:W-:Y:S05]  /*1bd0*/  @!P3 BRA `(.L_x_41) ;  /* 0xffffffe80080b947 */ /* 0x000fea000383ffff */
[----:B------:R-:W-:Y:S05]  /*1be0*/  EXIT ;  /* 0x000000000000794d */ /* 0x000fea0003800000 */
.L_x_40:
        /* <DEDUP_REMOVED lines=8> */
.L_x_43:
[----:B------:R-:W-:Y:S05]  /*1c70*/  BSYNC B0 ;  /* 0x0000000000007941 */ /* 0x000fea0003800000 */
.L_x_42:
[----:B------:R-:W-:Y:S01]  /*1c80*/  MOV R21, R69 ;  /* 0x0000004500157202 */ /* 0x000fe20000000f00 */
[----:B------:R-:W-:Y:S01]  /*1c90*/  HFMA2 R26, -RZ, RZ, 0, 1.1920928955078125e-07 ;  /* 0x00000002ff1a7431 */ /* 0x000fe200000001ff */
[----:B------:R-:W-:Y:S02]  /*1ca0*/  MOV R27, 0x1f ;  /* 0x0000001f001b7802 */ /* 0x000fe40000000f00 */
[----:B------:R-:W-:Y:S01]  /*1cb0*/  MOV R24, 0xffffffff ;  /* 0xffffffff00187802 */ /* 0x000fe20000000f00 */
[----:B------:R-:W-:Y:S02]  /*1cc0*/  FADD.FTZ R61, R40, R21 ;  /* 0x00000015283d7221 */ /* 0x000fe40000010000 */
[----:B------:R-:W0:Y:S03]  /*1cd0*/  LDC R21, c[0x0][0x400] ;  /* 0x00010000ff157b82 */ /* 0x000e260000000800 */
[----:B------:R-:W-:-:S07]  /*1ce0*/  MOV R67, R61 ;  /* 0x0000003d00437202 */ /* 0x000fce0000000f00 */
[----:B0-----:R-:W-:Y:S05]  /*1cf0*/  WARPSYNC.COLLECTIVE R24, `(.L_x_44) ;  /* 0x0000000018087348 */ /* 0x001fea0003c00000 */
[----:B------:R1:W2:Y:S02]  /*1d00*/  SHFL.BFLY P4, R69, R67, R26, R27 ;  /* 0x0c00001a43457389 */ /* 0x0002a4000008001b */
[----:B012---:R-:W-:Y:S05]  /*1d10*/  ENDCOLLECTIVE ;  /* 0x000000000000791b */ /* 0x007fea0003800000 */
.L_x_44:
[----:B------:R-:W-:Y:S01]  /*1d20*/  HFMA2 R26, -RZ, RZ, 0, 2.384185791015625e-07 ;  /* 0x00000004ff1a7431 */ /* 0x000fe200000001ff */
[----:B------:R-:W-:-:S05]  /*1d30*/  MOV R20, R69 ;  /* 0x0000004500147202 */ /* 0x000fca0000000f00 */
[----:B------:R-:W-:-:S04]  /*1d40*/  FADD.FTZ R63, R61, R20 ;  /* 0x000000143d3f7221 */ /* 0x000fc80000010000 */
[----:B------:R-:W-:-:S07]  /*1d50*/  IMAD.MOV.U32 R67, RZ, RZ, R63 ;  /* 0x000000ffff437224 */ /* 0x000fce00078e003f */
[----:B------:R-:W-:Y:S05]  /*1d60*/  WARPSYNC.COLLECTIVE R24, `(.L_x_45) ;  /* 0x0000000018087348 */ /* 0x000fea0003c00000 */
[----:B------:R0:W1:Y:S02]  /*1d70*/  SHFL.BFLY P4, R69, R67, R26, R27 ;  /* 0x0c00001a43457389 */ /* 0x000064000008001b */
[----:B01----:R-:W-:Y:S05]  /*1d80*/  ENDCOLLECTIVE ;  /* 0x000000000000791b */ /* 0x003fea0003800000 */
.L_x_45:
[----:B------:R-:W-:Y:S01]  /*1d90*/  HFMA2 R26, -RZ, RZ, 0, 4.76837158203125e-07 ;  /* 0x00000008ff1a7431 */ /* 0x000fe200000001ff */
[----:B------:R-:W-:-:S05]  /*1da0*/  MOV R20, R69 ;  /* 0x0000004500147202 */ /* 0x000fca0000000f00 */
[----:B------:R-:W-:-:S05]  /*1db0*/  FADD.FTZ R65, R63, R20 ;  /* 0x000000143f417221 */ /* 0x000fca0000010000 */
[----:B------:R-:W-:-:S07]  /*1dc0*/  MOV R67, R65 ;  /* 0x0000004100437202 */ /* 0x000fce0000000f00 */
[----:B------:R-:W-:Y:S05]  /*1dd0*/  WARPSYNC.COLLECTIVE R24, `(.L_x_46) ;  /* 0x0000000018087348 */ /* 0x000fea0003c00000 */
[----:B------:R0:W1:Y:S02]  /*1de0*/  SHFL.BFLY P4, R69, R67, R26, R27 ;  /* 0x0c00001a43457389 */ /* 0x000064000008001b */
[----:B01----:R-:W-:Y:S05]  /*1df0*/  ENDCOLLECTIVE ;  /* 0x000000000000791b */ /* 0x003fea0003800000 */
.L_x_46:
[----:B------:R-:W-:Y:S01]  /*1e00*/  HFMA2 R26, -RZ, RZ, 0, 9.5367431640625e-07 ;  /* 0x00000010ff1a7431 */ /* 0x000fe200000001ff */
[----:B------:R-:W-:-:S05]  /*1e10*/  MOV R20, R69 ;  /* 0x0000004500147202 */ /* 0x000fca0000000f00 */
[----:B------:R-:W-:-:S07]  /*1e20*/  FADD.FTZ R67, R65, R20 ;  /* 0x0000001441437221 */ /* 0x000fce0000010000 */
[----:B------:R-:W-:Y:S05]  /*1e30*/  WARPSYNC.COLLECTIVE R24, `(.L_x_47) ;  /* 0x0000000018087348 */ /* 0x000fea0003c00000 */
[----:B------:R0:W1:Y:S02]  /*1e40*/  SHFL.BFLY P4, R69, R67, R26, R27 ;  /* 0x0c00001a43457389 */ /* 0x000064000008001b */
[----:B01----:R-:W-:Y:S05]  /*1e50*/  ENDCOLLECTIVE ;  /* 0x000000000000791b */ /* 0x003fea0003800000 */
.L_x_47:
[----:B------:R-:W-:Y:S01]  /*1e60*/  HFMA2 R26, -RZ, RZ, 0, 5.9604644775390625e-08 ;  /* 0x00000001ff1a7431 */ /* 0x000fe200000001ff */
[----:B------:R-:W-:-:S05]  /*1e70*/  MOV R20, R69 ;  /* 0x0000004500147202 */ /* 0x000fca0000000f00 */
[----:B------:R-:W-:-:S04]  /*1e80*/  FADD.FTZ R20, R67, R20 ;  /* 0x0000001443147221 */ /* 0x000fc80000010000 */
[----:B------:R-:W-:-:S04]  /*1e90*/  FMUL.FTZ R59, R20, R21 ;  /* 0x00000015143b7220 */ /* 0x000fc80000410000 */
[C---:B------:R-:W-:Y:S01]  /*1ea0*/  FADD.FTZ R20, -R59.reuse, R49 ;  /* 0x000000313b147221 */ /* 0x040fe20000010100 */
[C---:B------:R-:W-:Y:S01]  /*1eb0*/  FADD.FTZ R61, -R59.reuse, R56 ;  /* 0x000000383b3d7221 */ /* 0x040fe20000010100 */
[----:B------:R-:W-:Y:S02]  /*1ec0*/  FADD.FTZ R27, -R59, R55 ;  /* 0x000000373b1b7221 */ /* 0x000fe40000010100 */
[----:B------:R-:W-:-:S04]  /*1ed0*/  FFMA.FTZ R20, R20, R20, RZ ;  /* 0x0000001414147223 */ /* 0x000fc800000100ff */
[----:B------:R-:W-:Y:S01]  /*1ee0*/  FFMA.FTZ R20, R61, R61, R20 ;  /* 0x0000003d3d147223 */ /* 0x000fe20000010014 */
[----:B------:R-:W-:-:S04]  /*1ef0*/  FADD.FTZ R61, -R59, R50 ;  /* 0x000000323b3d7221 */ /* 0x000fc80000010100 */
[----:B------:R-:W-:-:S04]  /*1f00*/  FFMA.FTZ R20, R61, R61, R20 ;  /* 0x0000003d3d147223 */ /* 0x000fc80000010014 */
        /* <DEDUP_REMOVED lines=25> */
[----:B------:R-:W-:-:S04]  /*20a0*/  MOV R27, 0x1f ;  /* 0x0000001f001b7802 */ /* 0x000fc80000000f00 */
[----:B------:R-:W-:-:S07]  /*20b0*/  MOV R67, R20 ;  /* 0x0000001400437202 */ /* 0x000fce0000000f00 */
[----:B------:R-:W-:Y:S05]  /*20c0*/  WARPSYNC.COLLECTIVE R24, `(.L_x_48) ;  /* 0x0000000018087348 */ /* 0x000fea0003c00000 */
[----:B------:R0:W1:Y:S02]  /*20d0*/  SHFL.BFLY P4, R69, R67, R26, R27 ;  /* 0x0c00001a43457389 */ /* 0x000064000008001b */
[----:B01----:R-:W-:Y:S05]  /*20e0*/  ENDCOLLECTIVE ;  /* 0x000000000000791b */ /* 0x003fea0003800000 */
.L_x_48:
[----:B------:R-:W-:Y:S01]  /*20f0*/  HFMA2 R26, -RZ, RZ, 0, 1.1920928955078125e-07 ;  /* 0x00000002ff1a7431 */ /* 0x000fe200000001ff */
[----:B------:R-:W-:-:S05]  /*2100*/  MOV R61, R69 ;  /* 0x00000045003d7202 */ /* 0x000fca0000000f00 */
[----:B------:R-:W-:-:S04]  /*2110*/  FADD.FTZ R61, R20, R61 ;  /* 0x0000003d143d7221 */ /* 0x000fc80000010000 */
[----:B------:R-:W-:-:S07]  /*2120*/  IMAD.MOV.U32 R67, RZ, RZ, R61 ;  /* 0x000000ffff437224 */ /* 0x000fce00078e003d */
[----:B------:R-:W-:Y:S05]  /*2130*/  WARPSYNC.COLLECTIVE R24, `(.L_x_49) ;  /* 0x0000000018087348 */ /* 0x000fea0003c00000 */
[----:B------:R0:W1:Y:S02]  /*2140*/  SHFL.BFLY P4, R69, R67, R26, R27 ;  /* 0x0c00001a43457389 */ /* 0x000064000008001b */
[----:B01----:R-:W-:Y:S05]  /*2150*/  ENDCOLLECTIVE ;  /* 0x000000000000791b */ /* 0x003fea0003800000 */
.L_x_49:
[----:B------:R-:W-:Y:S01]  /*2160*/  HFMA2 R26, -RZ, RZ, 0, 2.384185791015625e-07 ;  /* 0x00000004ff1a7431 */ /* 0x000fe200000001ff */
[----:B------:R-:W-:-:S05]  /*2170*/  MOV R40, R69 ;  /* 0x0000004500287202 */ /* 0x000fca0000000f00 */
[----:B------:R-:W-:-:S05]  /*2180*/  FADD.FTZ R40, R61, R40 ;  /* 0x000000283d287221 */ /* 0x000fca0000010000 */
[----:B------:R-:W-:-:S07]  /*2190*/  MOV R67, R40 ;  /* 0x0000002800437202 */ /* 0x000fce0000000f00 */
[----:B------:R-:W-:Y:S05]  /*21a0*/  WARPSYNC.COLLECTIVE R24, `(.L_x_50) ;  /* 0x0000000018087348 */ /* 0x000fea0003c00000 */
[----:B------:R0:W1:Y:S02]  /*21b0*/  SHFL.BFLY P4, R69, R67, R26, R27 ;  /* 0x0c00001a43457389 */ /* 0x000064000008001b */
[----:B01----:R-:W-:Y:S05]  /*21c0*/  ENDCOLLECTIVE ;  /* 0x000000000000791b */ /* 0x003fea0003800000 */
.L_x_50:
[----:B------:R-:W-:Y:S01]  /*21d0*/  HFMA2 R26, -RZ, RZ, 0, 4.76837158203125e-07 ;  /* 0x00000008ff1a7431 */ /* 0x000fe200000001ff */
[----:B------:R-:W-:-:S05]  /*21e0*/  MOV R63, R69 ;  /* 0x00000045003f7202 */ /* 0x000fca0000000f00 */
[----:B------:R-:W-:-:S05]  /*21f0*/  FADD.FTZ R63, R40, R63 ;  /* 0x0000003f283f7221 */ /* 0x000fca0000010000 */
[----:B------:R-:W-:-:S07]  /*2200*/  MOV R67, R63 ;  /* 0x0000003f00437202 */ /* 0x000fce0000000f00 */
[----:B------:R-:W-:Y:S05]  /*2210*/  WARPSYNC.COLLECTIVE R24, `(.L_x_51) ;  /* 0x0000000018087348 */ /* 0x000fea0003c00000 */
[----:B------:R0:W1:Y:S02]  /*2220*/  SHFL.BFLY P4, R69, R67, R26, R27 ;  /* 0x0c00001a43457389 */ /* 0x000064000008001b */
[----:B01----:R-:W-:Y:S05]  /*2230*/  ENDCOLLECTIVE ;  /* 0x000000000000791b */ /* 0x003fea0003800000 */
.L_x_51:
[----:B------:R-:W-:Y:S01]  /*2240*/  HFMA2 R26, -RZ, RZ, 0, 9.5367431640625e-07 ;  /* 0x00000010ff1a7431 */ /* 0x000fe200000001ff */
[----:B------:R-:W-:-:S05]  /*2250*/  MOV R68, R69 ;  /* 0x0000004500447202 */ /* 0x000fca0000000f00 */
[----:B------:R-:W-:-:S05]  /*2260*/  FADD.FTZ R68, R63, R68 ;  /* 0x000000443f447221 */ /* 0x000fca0000010000 */
[----:B------:R-:W-:-:S07]  /*2270*/  MOV R67, R68 ;  /* 0x0000004400437202 */ /* 0x000fce0000000f00 */
[----:B------:R-:W-:Y:S05]  /*2280*/  WARPSYNC.COLLECTIVE R24, `(.L_x_52) ;  /* 0x0000000018087348 */ /* 0x000fea0003c00000 */
[----:B------:R0:W1:Y:S02]  /*2290*/  SHFL.BFLY P4, R69, R67, R26, R27 ;  /* 0x0c00001a43457389 */ /* 0x000064000008001b */
[----:B01----:R-:W-:Y:S05]  /*22a0*/  ENDCOLLECTIVE ;  /* 0x000000000000791b */ /* 0x003fea0003800000 */
.L_x_52:
[----:B------:R-:W-:Y:S01]  /*22b0*/  MOV R65, R69 ;  /* 0x0000004500417202 */ /* 0x000fe20000000f00 */
[----:B------:R-:W-:Y:S06]  /*22c0*/  BRA `(.L_x_53) ;  /* 0xfffffff4000c7947 */ /* 0x000fec000383ffff */
.L_x_54:
        /* <DEDUP_REMOVED lines=11> */
.L_x_20222:


//--------------------- .text._ZN10layer_norm13ln_fwd_kernelINS_13Kernel_traitsI13__nv_bfloat16S2_S2_S2_fjLj512ELj1ELj4ELj1ELj16ENS_18Kernel_traits_baseILj512ES2_S2_S2_S2_fjLj128EEEEELb0ELb0ELb1ELb0EEEvNS_9FwdParamsE --------------------------
	.section	.text._ZN10layer_norm13ln_fwd_kernelINS_13Kernel_traitsI13__nv_bfloat16S2_S2_S2_fjLj512ELj1ELj4ELj1ELj16ENS_18Kernel_traits_baseILj512ES2_S2_S2_S2_fjLj128EEEEELb0ELb0ELb1ELb0EEEvNS_9FwdParamsE,"ax",@progbits
	.align	128
        .global         _ZN10layer_norm13ln_fwd_kernelINS_13Kernel_traitsI13__nv_bfloat16S2_S2_S2_fjLj512ELj1ELj4ELj1ELj16ENS_18Kernel_traits_baseILj512ES2_S2_S2_S2_fjLj128EEEEELb0ELb0ELb1ELb0EEEvNS_9FwdParamsE
        .type           _ZN10layer_norm13ln_fwd_kernelINS_13Kernel_traitsI13__nv_bfloat16S2_S2_S2_fjLj512ELj1ELj4ELj1ELj16ENS_18Kernel_traits_baseILj512ES2_S2_S2_S2_fjLj128EEEEELb0ELb0ELb1ELb0EEEvNS_9FwdParamsE,@function
        .size           _ZN10layer_norm13ln_fwd_kernelINS_13Kernel_traitsI13__nv_bfloat16S2_S2_S2_fjLj512ELj1ELj4ELj1ELj16ENS_18Kernel_traits_baseILj512ES2_S2_S2_S2_fjLj128EEEEELb0ELb0ELb1ELb0EEEvNS_9FwdParamsE,(.L_x_20223 - _ZN10layer_norm13ln_fwd_kernelINS_13Kernel_traitsI13__nv_bfloat16S2_S2_S2_fjLj512ELj1ELj4ELj1ELj16ENS_18Kernel_traits_baseILj512ES2_S2_S2_S2_fjLj128EEEEELb0ELb0ELb1ELb0EEEvNS_9FwdParamsE)
        .other          _ZN10layer_norm13ln_fwd_kernelINS_13Kernel_traitsI13__nv_bfloat16S2_S2_S2_fjLj512ELj1ELj4ELj1ELj16ENS_18Kernel_traits_baseILj512ES2_S2_S2_S2_fjLj128EEEEELb0ELb0ELb1ELb0EEEvNS_9FwdParamsE,@"STO_CUDA_ENTRY STV_DEFAULT"
_ZN10layer_norm13ln_fwd_kernelINS_13Kernel_traitsI13__nv_bfloat16S2_S2_S2_fjLj512ELj1ELj4ELj1ELj16ENS_18Kernel_traits_baseILj512ES2_S2_S2_S2_fjLj128EEEEELb0ELb0ELb1ELb0EEEvNS_9FwdParamsE:
.text._ZN10layer_norm13ln_fwd_kernelINS_13Kernel_traitsI13__nv_bfloat16S2_S2_S2_fjLj512ELj1ELj4ELj1ELj16ENS_18Kernel_traits_baseILj512ES2_S2_S2_S2_fjLj128EEEEELb0ELb0ELb1ELb0EEEvNS_9FwdParamsE:
[----:B------:R-:W-:Y:S01]  /*0000*/  LDC R1, c[0x0][0x37c] ;  /* 0x0000df00ff017b82 */ /* 0x000fe20000000800 */
[----:B------:R-:W0:Y:S07]  /*0010*/  S2R R11, SR_TID.X ;  /* 0x00000000000b7919 */ /* 0x000e2e0000002100 */
[----:B------:R-:W1:Y:S01]  /*0020*/  LDC R3, c[0x0][0x388] ;  /* 0x0000e200ff037b82 */ /* 0x000e620000000800 */
[----:B------:R-:W2:Y:S01]  /*0030*/  LDCU.64 UR8, c[0x0][0x438] ;  /* 0x00008700ff0877ac */ /* 0x000ea20008000a00 */
[----:B------:R-:W-:Y:S01]  /*0040*/  BSSY.RECONVERGENT B0, `(.L_x_55) ;  /* 0x0000032000007945 */ /* 0x000fe20003800200 */
[----:B------:R-:W3:Y:S05]  /*0050*/  LDCU.64 UR6, c[0x0][0x358] ;  /* 0x00006b00ff0677ac */ /* 0x000eea0008000a00 */
[----:B------:R-:W4:Y:S01]  /*0060*/  S2UR UR4, SR_CTAID.X ;  /* 0x00000000000479c3 */ /* 0x000f220000002500 */
[----:B--2---:R-:W-:-:S04]  /*0070*/  UISETP.NE.U32.AND UP0, UPT, UR8, URZ, UPT ;  /* 0x000000ff0800728c */ /* 0x004fc8000bf05070 */
[----:B------:R-:W-:Y:S01]  /*0080*/  UISETP.NE.AND.EX UP0, UPT, UR9, URZ, UPT, UP0 ;  /* 0x000000ff0900728c */ /* 0x000fe2000bf05300 */
[----:B-1----:R-:W-:-:S04]  /*0090*/  SHF.R.S32.HI R0, RZ, 0x1f, R3 ;  /* 0x0000001fff007819 */ /* 0x002fc80000011403 */
[----:B------:R-:W-:Y:S02]  /*00a0*/  LEA.HI R0, R0, R3, RZ, 0x3 ;  /* 0x0000000300007211 */ /* 0x000fe400078f18ff */
[C---:B0-----:R-:W-:Y:S01]  /*00b0*/  LOP3.LUT R3, R11.reuse, 0x1f, RZ, 0xc, !PT ;  /* 0x0000001f0b037812 */ /* 0x041fe200078e0cff */
[----:B----4-:R-:W-:Y:S01]  /*00c0*/  USHF.L.U32 UR4, UR4, 0x2, URZ ;  /* 0x0000000204047899 */ /* 0x010fe200080006ff */
[----:B------:R-:W-:Y:S02]  /*00d0*/  SHF.R.U32.HI R10, RZ, 0x5, R11 ;  /* 0x00000005ff0a7819 */ /* 0x000fe4000001160b */
[----:B------:R-:W-:Y:S02]  /*00e0*/  LEA.HI.SX32 R36, R0, R3, 0x1d ;  /* 0x0000000300247211 */ /* 0x000fe400078feaff */
[----:B------:R-:W-:Y:S02]  /*00f0*/  LOP3.LUT R11, R11, 0x1f, RZ, 0xc0, !PT ;  /* 0x0000001f0b0b7812 */ /* 0x000fe400078ec0ff */
[----:B------:R-:W-:Y:S01]  /*0100*/  LOP3.LUT R10, R10, UR4, RZ, 0xfc, !PT ;  /* 0x000000040a0a7c12 */ /* 0x000fe2000f8efcff */
[----:B---3--:R-:W-:Y:S06]  /*0110*/  BRA.U !UP0, `(.L_x_56) ;  /* 0x0000000108547547 */ /* 0x008fec000b800000 */
        /* <DEDUP_REMOVED lines=12> */
.L_x_58:
[----:B------:R-:W-:Y:S05]  /*01e0*/  BSYNC.RECONVERGENT B1 ;  /* 0x0000000000017941 */ /* 0x000fea0003800200 */
.L_x_57:
        /* <DEDUP_REMOVED lines=8> */
.L_x_56:
        /* <DEDUP_REMOVED lines=10> */
[----:B------:R-:W-:Y:S01]  /*0310*/  IMAD.MOV.U32 R26, RZ, RZ, RZ ;  /* 0x000000ffff1a7224 */ /* 0x000fe200078e00ff */
[----:B------:R-:W-:Y:S02]  /*0320*/  CS2R R24, SRZ ;  /* 0x0000000000187805 */ /* 0x000fe4000001ff00 */
[----:B------:R-:W-:Y:S02]  /*0330*/  @P1 CS2R R18, SRZ ;  /* 0x0000000000121805 */ /* 0x000fe4000001ff00 */
[----:B------:R-:W-:Y:S02]  /*0340*/  @P1 CS2R R16, SRZ ;  /* 0x0000000000101805 */ /* 0x000fe4000001ff00 */
[----:B------:R-:W-:-:S07]  /*0350*/  @P0 MOV R27, RZ ;  /* 0x000000ff001b0202 */ /* 0x000fce0000000f00 */
.L_x_59:
[----:B------:R-:W-:Y:S05]  /*0360*/  BSYNC.RECONVERGENT B0 ;  /* 0x0000000000007941 */ /* 0x000fea0003800200 */
.L_x_55:
[----:B------:R-:W1:Y:S02]  /*0370*/  LDCU UR4, c[0x0][0x384] ;  /* 0x00007080ff0477ac */ /* 0x000e640008000800 */
[----:B-1----:R-:W-:-:S13]  /*0380*/  ISETP.GE.AND P0, PT, R10, UR4, PT ;  /* 0x000000040a007c0c */ /* 0x002fda000bf06270 */
[----:B------:R-:W-:Y:S05]  /*0390*/  @P0 EXIT ;  /* 0x000000000000094d */ /* 0x000fea0003800000 */
[----:B------:R-:W1:Y:S01]  /*03a0*/  LDCU.U8 UR4, c[0x0][0x410] ;  /* 0x00008200ff0477ac */ /* 0x000e620008000000 */
[----:B-----5:R-:W-:Y:S02]  /*03b0*/  PRMT R9, R19, 0x7632, R9 ;  /* 0x0000763213097816 */ /* 0x020fe40000000009 */
[----:B------:R-:W-:Y:S01]  /*03c0*/  PRMT R8, R23, 0x7632, R8 ;  /* 0x0000763217087816 */ /* 0x000fe20000000008 */
[----:B------:R-:W2:Y:S01]  /*03d0*/  LDCU UR5, c[0x0][0x448] ;  /* 0x00008900ff0577ac */ /* 0x000ea20008000800 */
[----:B------:R-:W-:Y:S02]  /*03e0*/  PRMT R7, R27, 0x7632, R7 ;  /* 0x000076321b077816 */ /* 0x000fe40000000007 */
[----:B------:R-:W-:Y:S01]  /*03f0*/  PRMT R6, R31, 0x7632, R6 ;  /* 0x000076321f067816 */ /* 0x000fe20000000006 */
[----:B------:R-:W3:Y:S01]  /*0400*/  LDCU.64 UR8, c[0x0][0x3a0] ;  /* 0x00007400ff0877ac */ /* 0x000ee20008000a00 */
[----:B0-----:R-:W-:Y:S02]  /*0410*/  PRMT R5, R26, 0x7632, R5 ;  /* 0x000076321a057816 */ /* 0x001fe40000000005 */
[----:B------:R-:W-:-:S02]  /*0420*/  PRMT R4, R30, 0x7632, R4 ;  /* 0x000076321e047816 */ /* 0x000fc40000000004 */
[----:B------:R-:W-:Y:S02]  /*0430*/  PRMT R3, R28, 0x7632, R3 ;  /* 0x000076321c037816 */ /* 0x000fe40000000003 */
[----:B-1----:R-:W-:-:S13]  /*0440*/  ISETP.NE.AND P0, PT, RZ, UR4, PT ;  /* 0x00000004ff007c0c */ /* 0x002fda000bf05270 */
.L_x_77:
[----:B------:R-:W0:Y:S08]  /*0450*/  LDC.64 R32, c[0x0][0x3f0] ;  /* 0x0000fc00ff207b82 */ /* 0x000e300000000a00 */
[----:B------:R-:W1:Y:S01]  /*0460*/  LDC R51, c[0x0][0x388] ;  /* 0x0000e200ff337b82 */ /* 0x000e620000000800 */
[----:B0-----:R-:W-:-:S07]  /*0470*/  IMAD.WIDE R54, R10, 0x4, R32 ;  /* 0x000000040a367825 */ /* 0x001fce00078e0220 */
[----:B------:R-:W0:Y:S01]  /*0480*/  LDC.64 R32, c[0x0][0x3f8] ;  /* 0x0000fe00ff207b82 */ /* 0x000e220000000a00 */
[----:B------:R4:W2:Y:S01]  /*0490*/  LDG.E R54, desc[UR6][R54.64] ;  /* 0x0000000636367981 */ /* 0x0008a2000c1e1900 */
[----:B0-----:R-:W-:-:S05]  /*04a0*/  IMAD.WIDE R32, R10, 0x4, R32 ;  /* 0x000000040a207825 */ /* 0x001fca00078e0220 */
[----:B------:R0:W5:Y:S01]  /*04b0*/  LDG.E R52, desc[UR6][R32.64] ;  /* 0x0000000620347981 */ /* 0x000162000c1e1900 */
[----:B------:R-:W-:Y:S01]  /*04c0*/  ISETP.GE.U32.AND P1, PT, R36, 0x20, PT ;  /* 0x000000202400780c */ /* 0x000fe20003f26070 */
[----:B------:R-:W-:Y:S01]  /*04d0*/  BSSY.RECONVERGENT B0, `(.L_x_60) ;  /* 0x0000085000007945 */ /* 0x000fe20003800200 */
[----:B----4-:R-:W-:Y:S01]  /*04e0*/  IMAD.MOV.U32 R55, RZ, RZ, RZ ;  /* 0x000000ffff377224 */ /* 0x010fe200078e00ff */
[----:B--2---:R-:W-:-:S13]  /*04f0*/  ISETP.GE.AND P3, PT, R54, 0x1, PT ;  /* 0x000000013600780c */ /* 0x004fda0003f66270 */
[----:B------:R-:W-:-:S05]  /*0500*/  @P3 IADD3 R34, PT, PT, R54, -0x1, RZ ;  /* 0xffffffff36223810 */ /* 0x000fca0007ffe0ff */
[-C--:B-1----:R-:W-:Y:S02]  /*0510*/  @P3 IMAD R53, R34, R51.reuse, RZ ;  /* 0x0000003322353224 */ /* 0x082fe400078e02ff */
[----:B------:R-:W-:-:S03]  /*0520*/  IMAD R34, R10, R51, RZ ;  /* 0x000000330a227224 */ /* 0x000fc600078e02ff */
[----:B------:R-:W-:Y:S02]  /*0530*/  @P3 SHF.R.S32.HI R56, RZ, 0x1f, R53 ;  /* 0x0000001fff383819 */ /* 0x000fe40000011435 */
[----:B------:R-:W-:Y:S02]  /*0540*/  SHF.R.S32.HI R35, RZ, 0x1f, R34 ;  /* 0x0000001fff237819 */ /* 0x000fe40000011422 */
[----:B------:R-:W-:Y:S02]  /*0550*/  @P3 LEA.HI R56, R56, R53, RZ, 0x3 ;  /* 0x0000003538383211 */ /* 0x000fe400078f18ff */
[----:B------:R-:W-:Y:S02]  /*0560*/  LEA.HI R34, R35, R34, RZ, 0x3 ;  /* 0x0000002223227211 */ /* 0x000fe400078f18ff */
[-C--:B------:R-:W-:Y:S02]  /*0570*/  @P3 LEA.HI.SX32 R55, R56, R11.reuse, 0x1d ;  /* 0x0000000b38373211 */ /* 0x080fe400078feaff */
[----:B------:R-:W-:Y:S01]  /*0580*/  LEA.HI.SX32 R53, R34, R11, 0x1d ;  /* 0x0000000b22357211 */ /* 0x000fe200078feaff */
[----:B0-----:R-:W-:Y:S06]  /*0590*/  @!P1 BRA `(.L_x_61) ;  /* 0x0000000400e09947 */ /* 0x001fec0003800000 */
[----:B------:R-:W-:Y:S04]  /*05a0*/  BSSY.RECONVERGENT B1, `(.L_x_62) ;  /* 0x0000005000017945 */ /* 0x000fe80003800200 */
[----:B------:R-:W-:Y:S05]  /*05b0*/  @!P3 BRA `(.L_x_63) ;  /* 0x00000000000cb947 */ /* 0x000fea0003800000 */
[----:B------:R-:W0:Y:S02]  /*05c0*/  LDC.64 R12, c[0x0][0x390] ;  /* 0x0000e400ff0c7b82 */ /* 0x000e240000000a00 */
[----:B0-----:R-:W-:-:S06]  /*05d0*/  IMAD.WIDE.U32 R12, R55, 0x10, R12 ;  /* 0x00000010370c7825 */ /* 0x001fcc00078e000c */
[----:B------:R-:W5:Y:S02]  /*05e0*/  LDG.E.128 R12, desc[UR6][R12.64] ;  /* 0x000000060c0c7981 */ /* 0x000f64000c1e1d00 */
.L_x_63:
[----:B---3--:R-:W-:Y:S05]  /*05f0*/  BSYNC.RECONVERGENT B1 ;  /* 0x0000000000017941 */ /* 0x008fea0003800200 */
.L_x_62:
[----:B------:R-:W-:-:S04]  /*0600*/  UISETP.NE.U32.AND UP0, UPT, UR8, URZ, UPT ;  /* 0x000000ff0800728c */ /* 0x000fc8000bf05070 */
[----:B------:R-:W-:-:S09]  /*0610*/  UISETP.NE.AND.EX UP0, UPT, UR9, URZ, UPT, UP0 ;  /* 0x000000ff0900728c */ /* 0x000fd2000bf05300 */
[----:B------:R-:W-:Y:S05]  /*0620*/  BRA.U !UP0, `(.L_x_64) ;  /* 0x0000000108e87547 */ /* 0x000fea000b800000 */
[----:B------:R-:W0:Y:S02]  /*0630*/  LDC.64 R32, c[0x0][0x3a0] ;  /* 0x0000e800ff207b82 */ /* 0x000e240000000a00 */
[----:B0-----:R-:W-:-:S06]  /*0640*/  IMAD.WIDE.U32 R32, R53, 0x10, R32 ;  /* 0x0000001035207825 */ /* 0x001fcc00078e0020 */
[----:B------:R-:W2:Y:S01]  /*0650*/  LDG.E.128 R32, desc[UR6][R32.64] ;  /* 0x0000000620207981 */ /* 0x000ea2000c1e1d00 */
[----:B------:R-:W-:-:S13]  /*0660*/  ISETP.GT.AND P2, PT, R54, RZ, PT ;  /* 0x000000ff3600720c */ /* 0x000fda0003f44270 */
[----:B------:R-:W0:Y:S01]  /*0670*/  @P2 LDC R42, c[0x0][0x40c] ;  /* 0x00010300ff2a2b82 */ /* 0x000e220000000800 */
[----:B-----5:R-:W-:Y:S02]  /*0680*/  @P2 PRMT R38, R12, 0x7632, R38 ;  /* 0x000076320c262816 */ /* 0x020fe40000000026 */
[----:B------:R-:W-:Y:S02]  /*0690*/  @P2 SHF.L.U32 R48, R14, 0x10, RZ ;  /* 0x000000100e302819 */ /* 0x000fe400000006ff */
[----:B------:R-:W-:-:S03]  /*06a0*/  @P2 SHF.L.U32 R43, R38, 0x10, RZ ;  /* 0x00000010262b2819 */ /* 0x000fc600000006ff */
[----:B------:R-:W1:Y:S08]  /*06b0*/  @P2 LDC R47, c[0x0][0x40c] ;  /* 0x00010300ff2f2b82 */ /* 0x000e700000000800 */
[----:B------:R-:W3:Y:S01]  /*06c0*/  @P2 LDC R37, c[0x0][0x40c] ;  /* 0x00010300ff252b82 */ /* 0x000ee20000000800 */
[----:B--2---:R-:W-:-:S04]  /*06d0*/  PRMT R0, R32, 0x7632, R0 ;  /* 0x0000763220007816 */ /* 0x004fc80000000000 */
[----:B------:R-:W-:Y:S01]  /*06e0*/  SHF.L.U32 R2, R0, 0x10, RZ ;  /* 0x0000001000027819 */ /* 0x000fe200000006ff */
[C---:B------:R-:W-:Y:S01]  /*06f0*/  IMAD.U32 R0, R33.reuse, 0x10000, RZ ;  /* 0x0001000021007824 */ /* 0x040fe200078e00ff */
[----:B------:R-:W-:-:S03]  /*0700*/  PRMT R33, R33, 0x7632, R33 ;  /* 0x0000763221217816 */ /* 0x000fc60000000021 */
[----:B0-----:R-:W-:Y:S01]  /*0710*/  @P2 FFMA.FTZ R2, R43, R42, R2 ;  /* 0x0000002a2b022223 */ /* 0x001fe20000010002 */
[----:B------:R-:W-:Y:S01]  /*0720*/  @P2 SHF.L.U32 R43, R13, 0x10, RZ ;  /* 0x000000100d2b2819 */ /* 0x000fe200000006ff */
[----:B------:R-:W0:Y:S01]  /*0730*/  @P2 LDC R42, c[0x0][0x40c] ;  /* 0x00010300ff2a2b82 */ /* 0x000e220000000800 */
[----:B------:R-:W-:Y:S02]  /*0740*/  SHF.L.U32 R38, R33, 0x10, RZ ;  /* 0x0000001021267819 */ /* 0x000fe400000006ff */
[----:B------:R-:W-:Y:S01]  /*0750*/  F2FP.BF16.F32.PACK_AB R57, RZ, R2 ;  /* 0x00000002ff39723e */ /* 0x000fe200000010ff */
[----:B-1----:R-:W-:Y:S01]  /*0760*/  @P2 FFMA.FTZ R0, R43, R47, R0 ;  /* 0x0000002f2b002223 */ /* 0x002fe20000010000 */
[----:B------:R-:W-:Y:S02]  /*0770*/  @P2 PRMT R43, R13, 0x7632, R43 ;  /* 0x000076320d2b2816 */ /* 0x000fe4000000002b */
[----:B------:R-:W-:Y:S01]  /*0780*/  SHF.L.U32 R47, R34, 0x10, RZ ;  /* 0x00000010222f7819 */ /* 0x000fe200000006ff */
[----:B------:R-:W1:Y:S02]  /*0790*/  @P2 LDC R33, c[0x0][0x40c] ;  /* 0x00010300ff212b82 */ /* 0x000e640000000800 */
[----:B------:R-:W-:-:S04]  /*07a0*/  @P2 IMAD.U32 R43, R43, 0x10000, RZ ;  /* 0x000100002b2b2824 */ /* 0x000fc800078e00ff */
[----:B---3--:R-:W-:Y:S01]  /*07b0*/  @P2 FFMA.FTZ R38, R43, R37, R38 ;  /* 0x000000252b262223 */ /* 0x008fe20000010026 */
[----:B------:R-:W-:Y:S01]  /*07c0*/  PRMT R43, R34, 0x7632, R43 ;  /* 0x00007632222b7816 */ /* 0x000fe2000000002b */
[--C-:B------:R-:W-:Y:S01]  /*07d0*/  @!P2 IMAD.MOV.U32 R37, RZ, RZ, R47.reuse ;  /* 0x000000ffff25a224 */ /* 0x100fe200078e002f */
[----:B------:R-:W2:Y:S01]  /*07e0*/  @P2 LDC R34, c[0x0][0x40c] ;  /* 0x00010300ff222b82 */ /* 0x000ea20000000800 */
[--C-:B0-----:R-:W-:Y:S01]  /*07f0*/  @P2 FFMA.FTZ R37, R48, R42, R47.reuse ;  /* 0x0000002a30252223 */ /* 0x101fe2000001002f */
[----:B------:R-:W-:Y:S02]  /*0800*/  @P2 PRMT R47, R14, 0x7632, R47 ;  /* 0x000076320e2f2816 */ /* 0x000fe4000000002f */
[----:B------:R-:W-:Y:S01]  /*0810*/  SHF.L.U32 R42, R43, 0x10, RZ ;  /* 0x000000102b2a7819 */ /* 0x000fe200000006ff */
[----:B------:R-:W-:Y:S01]  /*0820*/  IMAD.U32 R43, R35, 0x10000, RZ ;  /* 0x00010000232b7824 */ /* 0x000fe200078e00ff */
[----:B------:R-:W-:Y:S02]  /*0830*/  @P2 SHF.L.U32 R47, R47, 0x10, RZ ;  /* 0x000000102f2f2819 */ /* 0x000fe400000006ff */
[----:B------:R-:W-:-:S02]  /*0840*/  @P2 SHF.L.U32 R48, R15, 0x10, RZ ;  /* 0x000000100f302819 */ /* 0x000fc400000006ff */
[----:B------:R-:W-:Y:S01]  /*0850*/  PRMT R35, R35, 0x7632, R35 ;  /* 0x0000763223237816 */ /* 0x000fe20000000023 */
[----:B-1----:R-:W-:Y:S01]  /*0860*/  @P2 FFMA.FTZ R42, R47, R33, R42 ;  /* 0x000000212f2a2223 */ /* 0x002fe2000001002a */
[----:B------:R-:W-:Y:S01]  /*0870*/  SHF.L.U32 R47, R32, 0x10, RZ ;  /* 0x00000010202f7819 */ /* 0x000fe200000006ff */
[----:B------:R-:W0:Y:S01]  /*0880*/  @P2 LDC R33, c[0x0][0x40c] ;  /* 0x00010300ff212b82 */ /* 0x000e220000000800 */
[----:B------:R-:W-:Y:S01]  /*0890*/  @P2 IMAD.U32 R32, R12, 0x10000, RZ ;  /* 0x000100000c202824 */ /* 0x000fe200078e00ff */
[----:B------:R-:W-:Y:S02]  /*08a0*/  F2FP.BF16.F32.PACK_AB R58, RZ, R37 ;  /* 0x00000025ff3a723e */ /* 0x000fe400000010ff */
[----:B------:R-:W-:Y:S01]  /*08b0*/  F2FP.BF16.F32.PACK_AB R59, RZ, R42 ;  /* 0x0000002aff3b723e */ /* 0x000fe200000010ff */
[----:B--2---:R-:W-:Y:S01]  /*08c0*/  @P2 FFMA.FTZ R43, R48, R34, R43 ;  /* 0x00000022302b2223 */ /* 0x004fe2000001002b */
[----:B------:R-:W-:Y:S02]  /*08d0*/  SHF.L.U32 R48, R35, 0x10, RZ ;  /* 0x0000001023307819 */ /* 0x000fe400000006ff */
[----:B------:R-:W1:Y:S02]  /*08e0*/  @P2 LDC R34, c[0x0][0x40c] ;  /* 0x00010300ff222b82 */ /* 0x000e640000000800 */
[----:B------:R-:W-:Y:S01]  /*08f0*/  F2FP.BF16.F32.PACK_AB R35, RZ, R43 ;  /* 0x0000002bff23723e */ /* 0x000fe200000010ff */
[----:B0-----:R-:W-:Y:S01]  /*0900*/  @P2 FFMA.FTZ R47, R32, R33, R47 ;  /* 0x00000021202f2223 */ /* 0x001fe2000001002f */
[----:B------:R-:W-:-:S04]  /*0910*/  @P2 PRMT R32, R15, 0x7632, R32 ;  /* 0x000076320f202816 */ /* 0x000fc80000000020 */
[----:B------:R-:W-:Y:S02]  /*0920*/  @P2 SHF.L.U32 R33, R32, 0x10, RZ ;  /* 0x0000001020212819 */ /* 0x000fe400000006ff */
[----:B------:R-:W-:-:S03]  /*0930*/  F2FP.BF16.F32.PACK_AB R32, RZ, R47 ;  /* 0x0000002fff20723e */ /* 0x000fc600000010ff */
[----:B-1----:R-:W-:Y:S01]  /*0940*/  @P2 FFMA.FTZ R48, R33, R34, R48 ;  /* 0x0000002221302223 */ /* 0x002fe20000010030 */
[----:B------:R-:W-:Y:S02]  /*0950*/  F2FP.BF16.F32.PACK_AB R33, RZ, R0 ;  /* 0x00000000ff21723e */ /* 0x000fe400000010ff */
[----:B------:R-:W-:Y:S02]  /*0960*/  F2FP.BF16.F32.PACK_AB R34, RZ, R38 ;  /* 0x00000026ff22723e */ /* 0x000fe400000010ff */
[----:B------:R-:W-:Y:S02]  /*0970*/  F2FP.BF16.F32.PACK_AB R56, RZ, R48 ;  /* 0x00000030ff38723e */ /* 0x000fe400000010ff */
[----:B------:R-:W-:Y:S02]  /*0980*/  PRMT R33, R33, 0x5410, R34 ;  /* 0x0000541021217816 */ /* 0x000fe40000000022 */
[----:B------:R-:W-:Y:S02]  /*0990*/  PRMT R34, R58, 0x5410, R59 ;  /* 0x000054103a227816 */ /* 0x000fe4000000003b */
[----:B------:R-:W-:-:S02]  /*09a0*/  PRMT R32, R32, 0x5410, R57 ;  /* 0x0000541020207816 */ /* 0x000fc40000000039 */
[----:B------:R-:W-:Y:S01]  /*09b0*/  PRMT R35, R35, 0x5410, R56 ;  /* 0x0000541023237816 */ /* 0x000fe20000000038 */
[----:B------:R-:W-:Y:S06]  /*09c0*/  BRA `(.L_x_65) ;  /* 0x0000000000c07947 */ /* 0x000fec0003800000 */
.L_x_64:
[----:B------:R-:W0:Y:S01]  /*09d0*/  @P3 LDC R43, c[0x0][0x40c] ;  /* 0x00010300ff2b3b82 */ /* 0x000e220000000800 */
[----:B-----5:R-:W-:Y:S01]  /*09e0*/  @P3 PRMT R33, R13, 0x7632, R33 ;  /* 0x000076320d213816 */ /* 0x020fe20000000021 */
[----:B------:R-:W-:Y:S01]  /*09f0*/  HFMA2 R38, -RZ, RZ, 0, 0 ;  /* 0x00000000ff267431 */ /* 0x000fe200000001ff */
[----:B------:R-:W-:Y:S01]  /*0a00*/  @P3 PRMT R32, R12, 0x7632, R32 ;  /* 0x000076320c203816 */ /* 0x000fe20000000020 */
[----:B------:R-:W-:Y:S01]  /*0a10*/  IMAD.MOV.U32 R2, RZ, RZ, RZ ;  /* 0x000000ffff027224 */ /* 0x000fe200078e00ff */
[----:B------:R-:W-:Y:S01]  /*0a20*/  @P3 PRMT R47, R15, 0x7632, R47 ;  /* 0x000076320f2f3816 */ /* 0x000fe2000000002f */
[----:B------:R-:W-:Y:S01]  /*0a30*/  @P3 IMAD.U32 R33, R33, 0x10000, RZ ;  /* 0x0001000021213824 */ /* 0x000fe200078e00ff */
[----:B------:R-:W-:Y:S01]  /*0a40*/  @P3 SHF.L.U32 R32, R32, 0x10, RZ ;  /* 0x0000001020203819 */ /* 0x000fe200000006ff */
[----:B------:R-:W1:Y:S01]  /*0a50*/  @P3 LDC R42, c[0x0][0x40c] ;  /* 0x00010300ff2a3b82 */ /* 0x000e620000000800 */
[----:B------:R-:W-:Y:S02]  /*0a60*/  HFMA2 R48, -RZ, RZ, 0, 0 ;  /* 0x00000000ff307431 */ /* 0x000fe400000001ff */
[----:B------:R-:W-:Y:S01]  /*0a70*/  @P3 IMAD.U32 R56, R47, 0x10000, RZ ;  /* 0x000100002f383824 */ /* 0x000fe200078e00ff */
[----:B------:R-:W-:-:S04]  /*0a80*/  MOV R47, RZ ;  /* 0x000000ff002f7202 */ /* 0x000fc80000000f00 */
[----:B------:R-:W2:Y:S08]  /*0a90*/  @P3 LDC R0, c[0x0][0x40c] ;  /* 0x00010300ff003b82 */ /* 0x000eb00000000800 */
[----:B------:R-:W3:Y:S01]  /*0aa0*/  @P3 LDC R37, c[0x0][0x40c] ;  /* 0x00010300ff253b82 */ /* 0x000ee20000000800 */
[----:B0-----:R-:W-:Y:S01]  /*0ab0*/  @P3 FMUL.FTZ R2, R32, R43 ;  /* 0x0000002b20023220 */ /* 0x001fe20000410000 */
[----:B------:R-:W-:-:S04]  /*0ac0*/  @P3 PRMT R43, R14, 0x7632, R43 ;  /* 0x000076320e2b3816 */ /* 0x000fc8000000002b */
[----:B------:R-:W-:Y:S02]  /*0ad0*/  @P3 SHF.L.U32 R43, R43, 0x10, RZ ;  /* 0x000000102b2b3819 */ /* 0x000fe400000006ff */
[----:B------:R-:W0:Y:S01]  /*0ae0*/  @P3 LDC R34, c[0x0][0x40c] ;  /* 0x00010300ff223b82 */ /* 0x000e220000000800 */
[----:B-1----:R-:W-:Y:S01]  /*0af0*/  @P3 FMUL.FTZ R38, R33, R42 ;  /* 0x0000002a21263220 */ /* 0x002fe20000410000 */
[----:B------:R-:W-:-:S04]  /*0b00*/  MOV R42, RZ ;  /* 0x000000ff002a7202 */ /* 0x000fc80000000f00 */
[----:B------:R-:W-:Y:S02]  /*0b10*/  F2FP.BF16.F32.PACK_AB R57, RZ, R38 ;  /* 0x00000026ff39723e */ /* 0x000fe400000010ff */
[----:B------:R-:W1:Y:S01]  /*0b20*/  @P3 LDC R35, c[0x0][0x40c] ;  /* 0x00010300ff233b82 */ /* 0x000e620000000800 */
[----:B--2---:R-:W-:Y:S01]  /*0b30*/  @P3 FMUL.FTZ R42, R43, R0 ;  /* 0x000000002b2a3220 */ /* 0x004fe20000410000 */
[----:B------:R-:W-:Y:S01]  /*0b40*/  HFMA2 R0, -RZ, RZ, 0, 0 ;  /* 0x00000000ff007431 */ /* 0x000fe200000001ff */
[----:B------:R-:W-:-:S03]  /*0b50*/  MOV R43, RZ ;  /* 0x000000ff002b7202 */ /* 0x000fc60000000f00 */
[----:B------:R-:W-:Y:S02]  /*0b60*/  F2FP.BF16.F32.PACK_AB R59, RZ, R42 ;  /* 0x0000002aff3b723e */ /* 0x000fe400000010ff */
[----:B------:R-:W2:Y:S01]  /*0b70*/  @P3 LDC R32, c[0x0][0x40c] ;  /* 0x00010300ff203b82 */ /* 0x000ea20000000800 */
[----:B---3--:R-:W-:Y:S01]  /*0b80*/  @P3 FMUL.FTZ R48, R56, R37 ;  /* 0x0000002538303220 */ /* 0x008fe20000410000 */
[----:B------:R-:W-:Y:S01]  /*0b90*/  @P3 SHF.L.U32 R56, R13, 0x10, RZ ;  /* 0x000000100d383819 */ /* 0x000fe200000006ff */
[----:B------:R-:W-:-:S05]  /*0ba0*/  @P3 IMAD.U32 R37, R12, 0x10000, RZ ;  /* 0x000100000c253824 */ /* 0x000fca00078e00ff */
[----:B------:R-:W3:Y:S01]  /*0bb0*/  @P3 LDC R33, c[0x0][0x40c] ;  /* 0x00010300ff213b82 */ /* 0x000ee20000000800 */
[----:B0-----:R-:W-:Y:S01]  /*0bc0*/  @P3 FMUL.FTZ R47, R37, R34 ;  /* 0x00000022252f3220 */ /* 0x001fe20000410000 */
[----:B------:R-:W-:Y:S01]  /*0bd0*/  @P3 SHF.L.U32 R34, R15, 0x10, RZ ;  /* 0x000000100f223819 */ /* 0x000fe200000006ff */
[----:B------:R-:W-:Y:S02]  /*0be0*/  IMAD.MOV.U32 R37, RZ, RZ, RZ ;  /* 0x000000ffff257224 */ /* 0x000fe400078e00ff */
[----:B-1----:R-:W-:Y:S01]  /*0bf0*/  @P3 FMUL.FTZ R0, R56, R35 ;  /* 0x0000002338003220 */ /* 0x002fe20000410000 */
[----:B------:R-:W-:-:S05]  /*0c00*/  @P3 SHF.L.U32 R35, R14, 0x10, RZ ;  /* 0x000000100e233819 */ /* 0x000fca00000006ff */
[----:B--2---:R-:W-:Y:S01]  /*0c10*/  @P3 FMUL.FTZ R37, R35, R32 ;  /* 0x0000002023253220 */ /* 0x004fe20000410000 */
[----:B------:R-:W-:Y:S02]  /*0c20*/  F2FP.BF16.F32.PACK_AB R32, RZ, R47 ;  /* 0x0000002fff20723e */ /* 0x000fe400000010ff */
[----:B------:R-:W-:Y:S02]  /*0c30*/  F2FP.BF16.F32.PACK_AB R35, RZ, R48 ;  /* 0x00000030ff23723e */ /* 0x000fe400000010ff */
[----:B------:R-:W-:Y:S01]  /*0c40*/  F2FP.BF16.F32.PACK_AB R58, RZ, R37 ;  /* 0x00000025ff3a723e */ /* 0x000fe200000010ff */
[----:B---3--:R-:W-:Y:S01]  /*0c50*/  @P3 FMUL.FTZ R43, R34, R33 ;  /* 0x00000021222b3220 */ /* 0x008fe20000410000 */
[----:B------:R-:W-:Y:S02]  /*0c60*/  F2FP.BF16.F32.PACK_AB R33, RZ, R2 ;  /* 0x00000002ff21723e */ /* 0x000fe400000010ff */
[----:B------:R-:W-:Y:S02]  /*0c70*/  F2FP.BF16.F32.PACK_AB R34, RZ, R0 ;  /* 0x00000000ff22723e */ /* 0x000fe400000010ff */
[----:B------:R-:W-:-:S02]  /*0c80*/  F2FP.BF16.F32.PACK_AB R56, RZ, R43 ;  /* 0x0000002bff38723e */ /* 0x000fc400000010ff */
[----:B------:R-:W-:Y:S02]  /*0c90*/  PRMT R32, R32, 0x5410, R33 ;  /* 0x0000541020207816 */ /* 0x000fe40000000021 */
[----:B------:R-:W-:Y:S02]  /*0ca0*/  PRMT R33, R34, 0x5410, R57 ;  /* 0x0000541022217816 */ /* 0x000fe40000000039 */
[----:B------:R-:W-:Y:S02]  /*0cb0*/  PRMT R34, R58, 0x5410, R59 ;  /* 0x000054103a227816 */ /* 0x000fe4000000003b */
[----:B------:R-:W-:-:S07]  /*0cc0*/  PRMT R35, R56, 0x5410, R35 ;  /* 0x0000541038237816 */ /* 0x000fce0000000023 */
.L_x_65:
[----:B------:R-:W0:Y:S01]  /*0cd0*/  LDC.64 R56, c[0x0][0x3a8] ;  /* 0x0000ea00ff387b82 */ /* 0x000e220000000a00 */
[----:B------:R-:W-:Y:S02]  /*0ce0*/  VIADD R55, R55, 0x20 ;  /* 0x0000002037377836 */ /* 0x000fe40000000000 */
[C---:B0-----:R-:W-:Y:S01]  /*0cf0*/  IMAD.WIDE.U32 R56, R53.reuse, 0x10, R56 ;  /* 0x0000001035387825 */ /* 0x041fe200078e0038 */
[----:B------:R-:W-:-:S04]  /*0d00*/  IADD3 R53, PT, PT, R53, 0x20, RZ ;  /* 0x0000002035357810 */ /* 0x000fc80007ffe0ff */
[----:B------:R0:W-:Y:S03]  /*0d10*/  STG.E.128 desc[UR6][R56.64], R32 ;  /* 0x0000002038007986 */ /* 0x0001e6000c101d06 */
.L_x_61:
[----:B---3--:R-:W-:Y:S05]  /*0d20*/  BSYNC.RECONVERGENT B0 ;  /* 0x0000000000007941 */ /* 0x008fea0003800200 */
.L_x_60:
[----:B------:R-:W-:Y:S01]  /*0d30*/  ISETP.GE.U32.AND P2, PT, R36, 0x40, PT ;  /* 0x000000402400780c */ /* 0x000fe20003f46070 */
[----:B------:R-:W-:-:S12]  /*0d40*/  BSSY.RECONVERGENT B0, `(.L_x_66) ;  /* 0x0000078000007945 */ /* 0x000fd80003800200 */
[----:B------:R-:W-:Y:S05]  /*0d50*/  @!P2 BRA `(.L_x_67) ;  /* 0x0000000400d8a947 */ /* 0x000fea0003800000 */
[----:B------:R-:W-:Y:S04]  /*0d60*/  BSSY.RECONVERGENT B1, `(.L_x_68) ;  /* 0x0000005000017945 */ /* 0x000fe80003800200 */
[----:B------:R-:W-:Y:S05]  /*0d70*/  @!P3 BRA `(.L_x_69) ;  /* 0x00000000000cb947 */ /* 0x000fea0003800000 */
[----:B------:R-:W1:Y:S02]  /*0d80*/  LDC.64 R12, c[0x0][0x390] ;  /* 0x0000e400ff0c7b82 */ /* 0x000e640000000a00 */
[----:B-1----:R-:W-:-:S06]  /*0d90*/  IMAD.WIDE.U32 R12, R55, 0x10, R12 ;  /* 0x00000010370c7825 */ /* 0x002fcc00078e000c */
[----:B------:R-:W5:Y:S02]  /*0da0*/  LDG.E.128 R12, desc[UR6][R12.64] ;  /* 0x000000060c0c7981 */ /* 0x000f64000c1e1d00 */
.L_x_69:
[----:B------:R-:W-:Y:S05]  /*0db0*/  BSYNC.RECONVERGENT B1 ;  /* 0x0000000000017941 */ /* 0x000fea0003800200 */
.L_x_68:
[----:B------:R-:W-:-:S04]  /*0dc0*/  UISETP.NE.U32.AND UP0, UPT, UR8, URZ, UPT ;  /* 0x000000ff0800728c */ /* 0x000fc8000bf05070 */
[----:B------:R-:W-:-:S09]  /*0dd0*/  UISETP.NE.AND.EX UP0, UPT, UR9, URZ, UPT, UP0 ;  /* 0x000000ff0900728c */ /* 0x000fd2000bf05300 */
[----:B------:R-:W-:Y:S05]  /*0de0*/  BRA.U !UP0, `(.L_x_70) ;  /* 0x0000000108ec7547 */ /* 0x000fea000b800000 */
[----:B0-----:R-:W0:Y:S02]  /*0df0*/  LDC.64 R32, c[0x0][0x3a0] ;  /* 0x0000e800ff207b82 */ /* 0x001e240000000a00 */
[----:B0-----:R-:W-:-:S06]  /*0e00*/  IMAD.WIDE.U32 R32, R53, 0x10, R32 ;  /* 0x0000001035207825 */ /* 0x001fcc00078e0020 */
[----:B------:R-:W2:Y:S01]  /*0e10*/  LDG.E.128 R32, desc[UR6][R32.64] ;  /* 0x0000000620207981 */ /* 0x000ea2000c1e1d00 */
[----:B------:R-:W-:-:S13]  /*0e20*/  ISETP.GT.AND P3, PT, R54, RZ, PT ;  /* 0x000000ff3600720c */ /* 0x000fda0003f64270 */
[----:B------:R-:W0:Y:S01]  /*0e30*/  @P3 LDC R49, c[0x0][0x40c] ;  /* 0x00010300ff313b82 */ /* 0x000e220000000800 */
[C---:B-----5:R-:W-:Y:S02]  /*0e40*/  @P3 SHF.L.U32 R46, R13.reuse, 0x10, RZ ;  /* 0x000000100d2e3819 */ /* 0x060fe400000006ff */
[----:B------:R-:W-:Y:S02]  /*0e50*/  @P3 PRMT R41, R13, 0x7632, R41 ;  /* 0x000076320d293816 */ /* 0x000fe40000000029 */
[----:B------:R-:W-:-:S03]  /*0e60*/  @P3 SHF.L.U32 R55, R14, 0x10, RZ ;  /* 0x000000100e373819 */ /* 0x000fc600000006ff */
[----:B------:R-:W1:Y:S08]  /*0e70*/  @P3 LDC R50, c[0x0][0x40c] ;  /* 0x00010300ff323b82 */ /* 0x000e700000000800 */
[----:B------:R-:W3:Y:S08]  /*0e80*/  @P3 LDC R45, c[0x0][0x40c] ;  /* 0x00010300ff2d3b82 */ /* 0x000ef00000000800 */
[----:B------:R-:W4:Y:S01]  /*0e90*/  @P3 LDC R44, c[0x0][0x40c] ;  /* 0x00010300ff2c3b82 */ /* 0x000f220000000800 */
[----:B--2---:R-:W-:-:S02]  /*0ea0*/  SHF.L.U32 R39, R33, 0x10, RZ ;  /* 0x0000001021277819 */ /* 0x004fc400000006ff */
[----:B------:R-:W-:-:S05]  /*0eb0*/  PRMT R40, R33, 0x7632, R40 ;  /* 0x0000763221287816 */ /* 0x000fca0000000028 */
[----:B------:R-:W2:Y:S01]  /*0ec0*/  @P3 LDC R33, c[0x0][0x40c] ;  /* 0x00010300ff213b82 */ /* 0x000ea20000000800 */
[----:B0-----:R-:W-:Y:S01]  /*0ed0*/  @P3 FFMA.FTZ R39, R46, R49, R39 ;  /* 0x000000312e273223 */ /* 0x001fe20000010027 */
[----:B------:R-:W-:Y:S01]  /*0ee0*/  @P3 SHF.L.U32 R49, R41, 0x10, RZ ;  /* 0x0000001029313819 */ /* 0x000fe200000006ff */
[----:B------:R-:W-:Y:S01]  /*0ef0*/  IMAD.U32 R40, R40, 0x10000, RZ ;  /* 0x0001000028287824 */ /* 0x000fe200078e00ff */
[C---:B------:R-:W-:Y:S02]  /*0f00*/  SHF.L.U32 R46, R34.reuse, 0x10, RZ ;  /* 0x00000010222e7819 */ /* 0x040fe400000006ff */
[----:B------:R-:W-:Y:S01]  /*0f10*/  SHF.L.U32 R54, R35, 0x10, RZ ;  /* 0x0000001023367819 */ /* 0x000fe200000006ff */
[----:B-1----:R-:W-:Y:S01]  /*0f20*/  @P3 FFMA.FTZ R40, R49, R50, R40 ;  /* 0x0000003231283223 */ /* 0x002fe20000010028 */
[----:B------:R-:W-:Y:S01]  /*0f30*/  PRMT R49, R34, 0x7632, R49 ;  /* 0x0000763222317816 */ /* 0x000fe20000000031 */
[--C-:B------:R-:W-:Y:S01]  /*0f40*/  @!P3 IMAD.MOV.U32 R41, RZ, RZ, R46.reuse ;  /* 0x000000ffff29b224 */ /* 0x100fe200078e002e */
[----:B------:R-:W0:Y:S01]  /*0f50*/  @P3 LDC R34, c[0x0][0x40c] ;  /* 0x00010300ff223b82 */ /* 0x000e220000000800 */
[--C-:B---3--:R-:W-:Y:S01]  /*0f60*/  @P3 FFMA.FTZ R41, R55, R45, R46.reuse ;  /* 0x0000002d37293223 */ /* 0x108fe2000001002e */
[----:B------:R-:W-:-:S02]  /*0f70*/  @P3 PRMT R46, R14, 0x7632, R46 ;  /* 0x000076320e2e3816 */ /* 0x000fc4000000002e */
[----:B------:R-:W-:Y:S02]  /*0f80*/  SHF.L.U32 R45, R49, 0x10, RZ ;  /* 0x00000010312d7819 */ /* 0x000fe400000006ff */
[----:B------:R-:W-:Y:S01]  /*0f90*/  @P3 SHF.L.U32 R49, R15, 0x10, RZ ;  /* 0x000000100f313819 */ /* 0x000fe200000006ff */
[----:B------:R-:W-:Y:S01]  /*0fa0*/  @P3 IMAD.U32 R50, R46, 0x10000, RZ ;  /* 0x000100002e323824 */ /* 0x000fe200078e00ff */
[----:B------:R-:W-:Y:S02]  /*0fb0*/  @!P3 MOV R46, R54 ;  /* 0x00000036002eb202 */ /* 0x000fe40000000f00 */
[----:B------:R-:W-:Y:S01]  /*0fc0*/  PRMT R35, R32, 0x7632, R35 ;  /* 0x0000763220237816 */ /* 0x000fe20000000023 */
[----:B----4-:R-:W-:Y:S01]  /*0fd0*/  @P3 FFMA.FTZ R45, R50, R44, R45 ;  /* 0x0000002c322d3223 */ /* 0x010fe2000001002d */
[----:B------:R-:W-:Y:S01]  /*0fe0*/  F2FP.BF16.F32.PACK_AB R55, RZ, R41 ;  /* 0x00000029ff37723e */ /* 0x000fe200000010ff */
[----:B--2---:R-:W-:Y:S01]  /*0ff0*/  @P3 FFMA.FTZ R46, R49, R33, R54 ;  /* 0x00000021312e3223 */ /* 0x004fe20000010036 */
[----:B------:R-:W-:Y:S01]  /*1000*/  @P3 PRMT R49, R12, 0x7632, R49 ;  /* 0x000076320c313816 */ /* 0x000fe20000000031 */
[----:B------:R-:W1:Y:S01]  /*1010*/  @P3 LDC R33, c[0x0][0x40c] ;  /* 0x00010300ff213b82 */ /* 0x000e620000000800 */
[----:B------:R-:W-:-:S02]  /*1020*/  SHF.L.U32 R44, R35, 0x10, RZ ;  /* 0x00000010232c7819 */ /* 0x000fc400000006ff */
[----:B------:R-:W-:Y:S02]  /*1030*/  @P3 SHF.L.U32 R49, R49, 0x10, RZ ;  /* 0x0000001031313819 */ /* 0x000fe400000006ff */
[----:B------:R-:W-:Y:S02]  /*1040*/  PRMT R35, R35, 0x7632, R35 ;  /* 0x0000763223237816 */ /* 0x000fe40000000023 */
[----:B------:R-:W-:Y:S01]  /*1050*/  F2FP.BF16.F32.PACK_AB R56, RZ, R45 ;  /* 0x0000002dff38723e */ /* 0x000fe200000010ff */
[----:B------:R-:W2:Y:S01]  /*1060*/  @P3 LDC R54, c[0x0][0x40c] ;  /* 0x00010300ff363b82 */ /* 0x000ea20000000800 */
[----:B0-----:R-:W-:Y:S01]  /*1070*/  @P3 FFMA.FTZ R44, R49, R34, R44 ;  /* 0x00000022312c3223 */ /* 0x001fe2000001002c */
[----:B------:R-:W-:Y:S01]  /*1080*/  @P3 PRMT R34, R15, 0x7632, R34 ;  /* 0x000076320f223816 */ /* 0x000fe20000000022 */
[----:B------:R-:W-:Y:S01]  /*1090*/  IMAD.U32 R49, R32, 0x10000, RZ ;  /* 0x0001000020317824 */ /* 0x000fe200078e00ff */
[----:B------:R-:W-:Y:S02]  /*10a0*/  SHF.L.U32 R50, R35, 0x10, RZ ;  /* 0x0000001023327819 */ /* 0x000fe400000006ff */
[----:B------:R-:W-:-:S02]  /*10b0*/  @P3 SHF.L.U32 R32, R12, 0x10, RZ ;  /* 0x000000100c203819 */ /* 0x000fc400000006ff */
[----:B------:R-:W-:Y:S02]  /*10c0*/  @P3 SHF.L.U32 R35, R34, 0x10, RZ ;  /* 0x0000001022233819 */ /* 0x000fe400000006ff */
[----:B------:R-:W-:Y:S02]  /*10d0*/  F2FP.BF16.F32.PACK_AB R34, RZ, R40 ;  /* 0x00000028ff22723e */ /* 0x000fe400000010ff */
[----:B------:R-:W-:Y:S01]  /*10e0*/  F2FP.BF16.F32.PACK_AB R57, RZ, R46 ;  /* 0x0000002eff39723e */ /* 0x000fe200000010ff */
[----:B-1----:R-:W-:Y:S01]  /*10f0*/  @P3 FFMA.FTZ R49, R32, R33, R49 ;  /* 0x0000002120313223 */ /* 0x002fe20000010031 */
[----:B------:R-:W-:-:S04]  /*1100*/  F2FP.BF16.F32.PACK_AB R33, RZ, R39 ;  /* 0x00000027ff21723e */ /* 0x000fc800000010ff */
[----:B------:R-:W-:Y:S02]  /*1110*/  F2FP.BF16.F32.PACK_AB R32, RZ, R49 ;  /* 0x00000031ff20723e */ /* 0x000fe400000010ff */
[----:B------:R-:W-:Y:S01]  /*1120*/  PRMT R33, R33, 0x5410, R34 ;  /* 0x0000541021217816 */ /* 0x000fe20000000022 */
[----:B--2---:R-:W-:Y:S01]  /*1130*/  @P3 FFMA.FTZ R50, R35, R54, R50 ;  /* 0x0000003623323223 */ /* 0x004fe20000010032 */
[----:B------:R-:W-:Y:S02]  /*1140*/  F2FP.BF16.F32.PACK_AB R54, RZ, R44 ;  /* 0x0000002cff36723e */ /* 0x000fe400000010ff */
[----:B------:R-:W-:Y:S02]  /*1150*/  PRMT R34, R55, 0x5410, R56 ;  /* 0x0000541037227816 */ /* 0x000fe40000000038 */
[----:B------:R-:W-:Y:S02]  /*1160*/  F2FP.BF16.F32.PACK_AB R35, RZ, R50 ;  /* 0x00000032ff23723e */ /* 0x000fe400000010ff */
[----:B------:R-:W-:-:S02]  /*1170*/  PRMT R32, R32, 0x5410, R54 ;  /* 0x0000541020207816 */ /* 0x000fc40000000036 */
[----:B------:R-:W-:Y:S01]  /*1180*/  PRMT R35, R57, 0x5410, R35 ;  /* 0x0000541039237816 */ /* 0x000fe20000000023 */
[----:B------:R-:W-:Y:S06]  /*1190*/  BRA `(.L_x_71) ;  /* 0x0000000000bc7947 */ /* 0x000fec0003800000 */
.L_x_70:
[----:B------:R-:W1:Y:S01]  /*11a0*/  @P3 LDC R46, c[0x0][0x40c] ;  /* 0x00010300ff2e3b82 */ /* 0x000e620000000800 */
[----:B0----5:R-:W-:Y:S02]  /*11b0*/  @P3 PRMT R35, R12, 0x7632, R35 ;  /* 0x000076320c233816 */ /* 0x021fe40000000023 */
[----:B------:R-:W-:Y:S02]  /*11c0*/  CS2R R44, SRZ ;  /* 0x00000000002c7805 */ /* 0x000fe4000001ff00 */
[----:B------:R-:W-:Y:S01]  /*11d0*/  @P3 PRMT R39, R13, 0x7632, R39 ;  /* 0x000076320d273816 */ /* 0x000fe20000000027 */
[----:B------:R-:W-:Y:S01]  /*11e0*/  IMAD.MOV.U32 R40, RZ, RZ, RZ ;  /* 0x000000ffff287224 */ /* 0x000fe200078e00ff */
[----:B------:R-:W-:Y:S01]  /*11f0*/  @P3 SHF.L.U32 R35, R35, 0x10, RZ ;  /* 0x0000001023233819 */ /* 0x000fe200000006ff */
[----:B------:R-:W-:Y:S01]  /*1200*/  HFMA2 R49, -RZ, RZ, 0, 0 ;  /* 0x00000000ff317431 */ /* 0x000fe200000001ff */
[----:B------:R-:W-:Y:S01]  /*1210*/  @P3 SHF.L.U32 R39, R39, 0x10, RZ ;  /* 0x0000001027273819 */ /* 0x000fe200000006ff */
[----:B------:R-:W0:Y:S01]  /*1220*/  @P3 LDC R50, c[0x0][0x40c] ;  /* 0x00010300ff323b82 */ /* 0x000e220000000800 */
[----:B------:R-:W-:-:S07]  /*1230*/  @P3 SHF.L.U32 R57, R13, 0x10, RZ ;  /* 0x000000100d393819 */ /* 0x000fce00000006ff */
[----:B------:R-:W2:Y:S08]  /*1240*/  @P3 LDC R32, c[0x0][0x40c] ;  /* 0x00010300ff203b82 */ /* 0x000eb00000000800 */
[----:B------:R-:W3:Y:S01]  /*1250*/  @P3 LDC R33, c[0x0][0x40c] ;  /* 0x00010300ff213b82 */ /* 0x000ee20000000800 */
[----:B-1----:R-:W-:Y:S01]  /*1260*/  @P3 FMUL.FTZ R44, R35, R46 ;  /* 0x0000002e232c3220 */ /* 0x002fe20000410000 */
[----:B------:R-:W-:-:S06]  /*1270*/  @P3 IMAD.U32 R46, R12, 0x10000, RZ ;  /* 0x000100000c2e3824 */ /* 0x000fcc00078e00ff */
[----:B------:R-:W1:Y:S01]  /*1280*/  @P3 LDC R34, c[0x0][0x40c] ;  /* 0x00010300ff223b82 */ /* 0x000e620000000800 */
[----:B0-----:R-:W-:Y:S01]  /*1290*/  @P3 FMUL.FTZ R40, R39, R50 ;  /* 0x0000003227283220 */ /* 0x001fe20000410000 */
[----:B------:R-:W-:Y:S02]  /*12a0*/  @P3 PRMT R39, R14, 0x7632, R39 ;  /* 0x000076320e273816 */ /* 0x000fe40000000027 */
[----:B------:R-:W-:Y:S02]  /*12b0*/  MOV R50, RZ ;  /* 0x000000ff00327202 */ /* 0x000fe40000000f00 */
[----:B------:R-:W-:Y:S02]  /*12c0*/  @P3 SHF.L.U32 R41, R39, 0x10, RZ ;  /* 0x0000001027293819 */ /* 0x000fe400000006ff */
[----:B------:R-:W0:Y:S01]  /*12d0*/  @P3 LDC R54, c[0x0][0x40c] ;  /* 0x00010300ff363b82 */ /* 0x000e220000000800 */
[----:B------:R-:W-:Y:S02]  /*12e0*/  MOV R39, RZ ;  /* 0x000000ff00277202 */ /* 0x000fe40000000f00 */
[----:B--2---:R-:W-:Y:S01]  /*12f0*/  @P3 FMUL.FTZ R45, R41, R32 ;  /* 0x00000020292d3220 */ /* 0x004fe20000410000 */
[----:B------:R-:W-:Y:S01]  /*1300*/  @P3 PRMT R32, R15, 0x7632, R32 ;  /* 0x000076320f203816 */ /* 0x000fe20000000020 */
[----:B------:R-:W-:-:S03]  /*1310*/  IMAD.MOV.U32 R41, RZ, RZ, RZ ;  /* 0x000000ffff297224 */ /* 0x000fc600078e00ff */
[----:B------:R-:W2:Y:S01]  /*1320*/  @P3 LDC R35, c[0x0][0x40c] ;  /* 0x00010300ff233b82 */ /* 0x000ea20000000800 */
[----:B---3--:R-:W-:Y:S01]  /*1330*/  @P3 FMUL.FTZ R49, R46, R33 ;  /* 0x000000212e313220 */ /* 0x008fe20000410000 */
[----:B------:R-:W-:Y:S01]  /*1340*/  HFMA2 R46, -RZ, RZ, 0, 0 ;  /* 0x00000000ff2e7431 */ /* 0x000fe200000001ff */
[----:B------:R-:W-:Y:S01]  /*1350*/  @P3 SHF.L.U32 R33, R14, 0x10, RZ ;  /* 0x000000100e213819 */ /* 0x000fe200000006ff */
[----:B------:R-:W-:-:S04]  /*1360*/  @P3 IMAD.U32 R32, R32, 0x10000, RZ ;  /* 0x0001000020203824 */ /* 0x000fc800078e00ff */
[----:B------:R-:W3:Y:S01]  /*1370*/  @P3 LDC R55, c[0x0][0x40c] ;  /* 0x00010300ff373b82 */ /* 0x000ee20000000800 */
[----:B-1----:R-:W-:Y:S01]  /*1380*/  @P3 FMUL.FTZ R39, R57, R34 ;  /* 0x0000002239273220 */ /* 0x002fe20000410000 */
[----:B------:R-:W-:Y:S01]  /*1390*/  @P3 SHF.L.U32 R34, R15, 0x10, RZ ;  /* 0x000000100f223819 */ /* 0x000fe200000006ff */
[----:B0-----:R-:W-:Y:S01]  /*13a0*/  @P3 FMUL.FTZ R41, R33, R54 ;  /* 0x0000003621293220 */ /* 0x001fe20000410000 */
[----:B------:R-:W-:-:S04]  /*13b0*/  F2FP.BF16.F32.PACK_AB R33, RZ, R44 ;  /* 0x0000002cff21723e */ /* 0x000fc800000010ff */
[----:B------:R-:W-:Y:S01]  /*13c0*/  F2FP.BF16.F32.PACK_AB R54, RZ, R41 ;  /* 0x00000029ff36723e */ /* 0x000fe200000010ff */
[----:B--2---:R-:W-:Y:S01]  /*13d0*/  @P3 FMUL.FTZ R46, R34, R35 ;  /* 0x00000023222e3220 */ /* 0x004fe20000410000 */
[----:B------:R-:W-:Y:S02]  /*13e0*/  F2FP.BF16.F32.PACK_AB R35, RZ, R40 ;  /* 0x00000028ff23723e */ /* 0x000fe400000010ff */
[----:B------:R-:W-:Y:S02]  /*13f0*/  F2FP.BF16.F32.PACK_AB R34, RZ, R39 ;  /* 0x00000027ff22723e */ /* 0x000fe400000010ff */
[----:B------:R-:W-:Y:S01]  /*1400*/  F2FP.BF16.F32.PACK_AB R56, RZ, R46 ;  /* 0x0000002eff38723e */ /* 0x000fe200000010ff */
[----:B---3--:R-:W-:Y:S01]  /*1410*/  @P3 FMUL.FTZ R50, R32, R55 ;  /* 0x0000003720323220 */ /* 0x008fe20000410000 */
[----:B------:R-:W-:Y:S02]  /*1420*/  F2FP.BF16.F32.PACK_AB R32, RZ, R49 ;  /* 0x00000031ff20723e */ /* 0x000fe400000010ff */
[----:B------:R-:W-:-:S02]  /*1430*/  F2FP.BF16.F32.PACK_AB R55, RZ, R45 ;  /* 0x0000002dff37723e */ /* 0x000fc400000010ff */
[----:B------:R-:W-:Y:S02]  /*1440*/  F2FP.BF16.F32.PACK_AB R57, RZ, R50 ;  /* 0x00000032ff39723e */ /* 0x000fe400000010ff */
[----:B------:R-:W-:Y:S02]  /*1450*/  PRMT R32, R32, 0x5410, R33 ;  /* 0x0000541020207816 */ /* 0x000fe40000000021 */
[----:B------:R-:W-:Y:S02]  /*1460*/  PRMT R33, R34, 0x5410, R35 ;  /* 0x0000541022217816 */ /* 0x000fe40000000023 */
[----:B------:R-:W-:Y:S02]  /*1470*/  PRMT R34, R54, 0x5410, R55 ;  /* 0x0000541036227816 */ /* 0x000fe40000000037 */
[----:B------:R-:W-:-:S07]  /*1480*/  PRMT R35, R56, 0x5410, R57 ;  /* 0x0000541038237816 */ /* 0x000fce0000000039 */
.L_x_71:
[----:B------:R-:W0:Y:S02]  /*1490*/  LDC.64 R54, c[0x0][0x3a8] ;  /* 0x0000ea00ff367b82 */ /* 0x000e240000000a00 */
[----:B0-----:R-:W-:-:S05]  /*14a0*/  IMAD.WIDE.U32 R54, R53, 0x10, R54 ;  /* 0x0000001035367825 */ /* 0x001fca00078e0036 */
[----:B------:R1:W-:Y:S02]  /*14b0*/  STG.E.128 desc[UR6][R54.64], R32 ;  /* 0x0000002036007986 */ /* 0x0003e4000c101d06 */
.L_x_67:
[----:B------:R-:W-:Y:S05]  /*14c0*/  BSYNC.RECONVERGENT B0 ;  /* 0x0000000000007941 */ /* 0x000fea0003800200 */
.L_x_66:
        /* <DEDUP_REMOVED lines=21> */
[----:B------:R-:W0:Y:S02]  /*1620*/  SHFL.BFLY PT, R33, R32, 0x1, 0x1f ;  /* 0x0c201f0020217f89 */ /* 0x000e2400000e0000 */
[----:B0-----:R-:W-:-:S05]  /*1630*/  FADD.FTZ R54, R32, R33 ;  /* 0x0000002120367221 */ /* 0x001fca0000010000 */
[----:B------:R-:W0:Y:S02]  /*1640*/  SHFL.BFLY PT, R33, R54, 0x2, 0x1f ;  /* 0x0c401f0036217f89 */ /* 0x000e2400000e0000 */
[----:B0-----:R-:W-:-:S05]  /*1650*/  FADD.FTZ R56, R54, R33 ;  /* 0x0000002136387221 */ /* 0x001fca0000010000 */
[----:B------:R-:W0:Y:S02]  /*1660*/  SHFL.BFLY PT, R33, R56, 0x4, 0x1f ;  /* 0x0c801f0038217f89 */ /* 0x000e2400000e0000 */
[----:B0-----:R-:W-:Y:S02]  /*1670*/  FADD.FTZ R57, R56, R33 ;  /* 0x0000002138397221 */ /* 0x001fe40000010000 */
[----:B------:R-:W0:Y:S03]  /*1680*/  LDC R33, c[0x0][0x400] ;  /* 0x00010000ff217b82 */ /* 0x000e260000000800 */
[----:B------:R-:W1:Y:S02]  /*1690*/  SHFL.BFLY PT, R58, R57, 0x8, 0x1f ;  /* 0x0d001f00393a7f89 */ /* 0x000e6400000e0000 */
[----:B-1----:R-:W-:-:S05]  /*16a0*/  FADD.FTZ R58, R57, R58 ;  /* 0x0000003a393a7221 */ /* 0x002fca0000010000 */
[----:B------:R-:W1:Y:S02]  /*16b0*/  SHFL.BFLY PT, R55, R58, 0x10, 0x1f ;  /* 0x0e001f003a377f89 */ /* 0x000e6400000e0000 */
[----:B-1----:R-:W-:-:S04]  /*16c0*/  FADD.FTZ R34, R58, R55 ;  /* 0x000000373a227221 */ /* 0x002fc80000010000 */
[----:B0-----:R-:W-:-:S04]  /*16d0*/  FMUL.FTZ R55, R34, R33 ;  /* 0x0000002122377220 */ /* 0x001fc80000410000 */
        /* <DEDUP_REMOVED lines=42> */
.L_x_89:
[----:B01----:R-:W-:Y:S01]  /*1980*/  FADD.FTZ R56, R56, R61 ;  /* 0x0000003d38387221 */ /* 0x003fe20000010000 */
[----:B------:R-:W-:Y:S01]  /*1990*/  FMUL.FTZ R54, R55, R55 ;  /* 0x0000003737367220 */ /* 0x000fe20000410000 */
[----:B------:R-:W0:Y:S01]  /*19a0*/  @!P4 LDC.64 R34, c[0x0][0x3c0] ;  /* 0x0000f000ff22cb82 */ /* 0x000e220000000a00 */
[----:B-----5:R-:W-:Y:S01]  /*19b0*/  ISETP.GE.AND P3, PT, R52, 0x1, PT ;  /* 0x000000013400780c */ /* 0x020fe20003f66270 */
[----:B------:R-:W-:Y:S01]  /*19c0*/  FFMA.FTZ R53, R56, R33, UR5 ;  /* 0x0000000538357e23 */ /* 0x000fe20008010021 */
[----:B------:R-:W-:Y:S01]  /*19d0*/  BSSY.RECONVERGENT B0, `(.L_x_73) ;  /* 0x000007c000007945 */ /* 0x000fe20003800200 */
[----:B------:R-:W-:-:S04]  /*19e0*/  FSEL R54, R54, RZ, P0 ;  /* 0x000000ff36367208 */ /* 0x000fc80000000000 */
        /* <DEDUP_REMOVED lines=8> */
[----:B------:R-:W-:Y:S01]  /*1a70*/  IADD3 R52, PT, PT, R52, -0x1, RZ ;  /* 0xffffffff34347810 */ /* 0x000fe20007ffe0ff */
[----:B------:R-:W-:Y:S01]  /*1a80*/  BSSY.RECONVERGENT B1, `(.L_x_75) ;  /* 0x000003a000017945 */ /* 0x000fe20003800200 */
[----:B------:R-:W-:-:S03]  /*1a90*/  FSEL R57, R55, RZ, !P0 ;  /* 0x000000ff37397208 */ /* 0x000fc60004000000 */
[----:B------:R-:W-:-:S05]  /*1aa0*/  IMAD R52, R52, R51, RZ ;  /* 0x0000003334347224 */ /* 0x000fca00078e02ff */
[----:B0-----:R-:W-:-:S04]  /*1ab0*/  SHF.R.S32.HI R33, RZ, 0x1f, R52 ;  /* 0x0000001fff217819 */ /* 0x001fc80000011434 */
[----:B------:R-:W-:-:S04]  /*1ac0*/  LEA.HI R52, R33, R52, RZ, 0x3 ;  /* 0x0000003421347211 */ /* 0x000fc800078f18ff */
[----:B------:R-:W-:Y:S01]  /*1ad0*/  LEA.HI.SX32 R51, R52, R11, 0x1d ;  /* 0x0000000b34337211 */ /* 0x000fe200078feaff */
[----:B------:R-:W-:Y:S06]  /*1ae0*/  @!P1 BRA `(.L_x_76) ;  /* 0x0000000000cc9947 */ /* 0x000fec0003800000 */
[----:B------:R-:W-:Y:S01]  /*1af0*/  PRMT R35, R24, 0x7632, R35 ;  /* 0x0000763218237816 */ /* 0x000fe20000000023 */
[----:B------:R-:W-:Y:S01]  /*1b00*/  FADD.FTZ R32, R2, -R57 ;  /* 0x8000003902207221 */ /* 0x000fe20000010000 */
[----:B------:R-:W-:Y:S01]  /*1b10*/  PRMT R55, R29, 0x7632, R55 ;  /* 0x000076321d377816 */ /* 0x000fe20000000037 */
[----:B------:R-:W-:Y:S01]  /*1b20*/  FADD.FTZ R34, R38, -R57 ;  /* 0x8000003926227221 */ /* 0x000fe20000010000 */
[----:B------:R-:W-:Y:S01]  /*1b30*/  PRMT R59, R25, 0x7632, R59 ;  /* 0x00007632193b7816 */ /* 0x000fe2000000003b */
[----:B------:R-:W-:Y:S01]  /*1b40*/  FMUL.FTZ R32, R53, R32 ;  /* 0x0000002035207220 */ /* 0x000fe20000410000 */
[----:B------:R-:W-:Y:S01]  /*1b50*/  SHF.L.U32 R35, R35, 0x10, RZ ;  /* 0x0000001023237819 */ /* 0x000fe200000006ff */
[----:B------:R-:W-:Y:S01]  /*1b60*/  IMAD.U32 R33, R3, 0x10000, RZ ;  /* 0x0001000003217824 */ /* 0x000fe200078e00ff */
[----:B------:R-:W-:Y:S01]  /*1b70*/  SHF.L.U32 R55, R55, 0x10, RZ ;  /* 0x0000001037377819 */ /* 0x000fe200000006ff */
[----:B------:R-:W-:Y:S01]  /*1b80*/  FMUL.FTZ R52, R53, R34 ;  /* 0x0000002235347220 */ /* 0x000fe20000410000 */
[----:B------:R-:W-:Y:S01]  /*1b90*/  SHF.L.U32 R59, R59, 0x10, RZ ;  /* 0x000000103b3b7819 */ /* 0x000fe200000006ff */
[----:B------:R-:W-:Y:S01]  /*1ba0*/  FADD.FTZ R34, R47, -R57 ;  /* 0x800000392f227221 */ /* 0x000fe20000010000 */
[----:B------:R-:W-:Y:S01]  /*1bb0*/  FFMA.FTZ R32, R32, R33, R35 ;  /* 0x0000002120207223 */ /* 0x000fe20000010023 */
[----:B------:R-:W-:-:S02]  /*1bc0*/  IMAD.U32 R35, R24, 0x10000, RZ ;  /* 0x0001000018237824 */ /* 0x000fc400078e00ff */
[----:B------:R-:W-:Y:S01]  /*1bd0*/  FADD.FTZ R54, R42, -R57 ;  /* 0x800000392a367221 */ /* 0x000fe20000010000 */
[----:B------:R-:W-:Y:S01]  /*1be0*/  FFMA.FTZ R33, R52, R55, R59 ;  /* 0x0000003734217223 */ /* 0x000fe2000001003b */
[----:B------:R-:W-:Y:S01]  /*1bf0*/  SHF.L.U32 R59, R28, 0x10, RZ ;  /* 0x000000101c3b7819 */ /* 0x000fe200000006ff */
[----:B------:R-:W-:Y:S01]  /*1c00*/  FMUL.FTZ R34, R53, R34 ;  /* 0x0000002235227220 */ /* 0x000fe20000410000 */
[----:B------:R-:W-:Y:S01]  /*1c10*/  FADD.FTZ R52, R0, -R57 ;  /* 0x8000003900347221 */ /* 0x000fe20000010000 */
[----:B------:R-:W-:Y:S01]  /*1c20*/  SHF.L.U32 R55, R25, 0x10, RZ ;  /* 0x0000001019377819 */ /* 0x000fe200000006ff */
[----:B------:R-:W-:Y:S01]  /*1c30*/  FMUL.FTZ R54, R53, R54 ;  /* 0x0000003635367220 */ /* 0x000fe20000410000 */
[----:B------:R-:W-:Y:S01]  /*1c40*/  FFMA.FTZ R59, R34, R59, R35 ;  /* 0x0000003b223b7223 */ /* 0x000fe20000010023 */
[----:B------:R-:W-:Y:S01]  /*1c50*/  SHF.L.U32 R35, R29, 0x10, RZ ;  /* 0x000000101d237819 */ /* 0x000fe200000006ff */
[----:B------:R-:W-:Y:S01]  /*1c60*/  FMUL.FTZ R52, R53, R52 ;  /* 0x0000003435347220 */ /* 0x000fe20000410000 */
[----:B------:R-:W-:Y:S01]  /*1c70*/  FADD.FTZ R34, R37, -R57 ;  /* 0x8000003925227221 */ /* 0x000fe20000010000 */
[----:B------:R-:W-:-:S02]  /*1c80*/  SHF.L.U32 R61, R4, 0x10, RZ ;  /* 0x00000010043d7819 */ /* 0x000fc400000006ff */
[----:B------:R-:W-:Y:S01]  /*1c90*/  FFMA.FTZ R52, R52, R35, R55 ;  /* 0x0000002334347223 */ /* 0x000fe20000010037 */
[----:B------:R-:W-:Y:S01]  /*1ca0*/  SHF.L.U32 R35, R30, 0x10, RZ ;  /* 0x000000101e237819 */ /* 0x000fe200000006ff */
[----:B------:R-:W-:Y:S01]  /*1cb0*/  FMUL.FTZ R34, R53, R34 ;  /* 0x0000002235227220 */ /* 0x000fe20000410000 */
[----:B------:R-:W-:Y:S01]  /*1cc0*/  IMAD.U32 R55, R26, 0x10000, RZ ;  /* 0x000100001a377824 */ /* 0x000fe200078e00ff */
[----:B------:R-:W-:Y:S02]  /*1cd0*/  SHF.L.U32 R56, R7, 0x10, RZ ;  /* 0x0000001007387819 */ /* 0x000fe400000006ff */
[----:B------:R-:W-:Y:S01]  /*1ce0*/  F2FP.BF16.F32.PACK_AB R33, R33, R52 ;  /* 0x000000342121723e */ /* 0x000fe200000010ff */
[----:B------:R-:W-:Y:S01]  /*1cf0*/  FFMA.FTZ R34, R34, R35, R55 ;  /* 0x0000002322227223 */ /* 0x000fe20000010037 */
[----:B------:R-:W-:Y:S01]  /*1d00*/  SHF.L.U32 R35, R5, 0x10, RZ ;  /* 0x0000001005237819 */ /* 0x000fe200000006ff */
[----:B------:R-:W-:Y:S01]  /*1d10*/  IMAD.U32 R55, R27, 0x10000, RZ ;  /* 0x000100001b377824 */ /* 0x000fe200078e00ff */
[----:B------:R-:W-:-:S03]  /*1d20*/  F2FP.BF16.F32.PACK_AB R32, R32, R59 ;  /* 0x0000003b2020723e */ /* 0x000fc600000010ff */
[----:B------:R-:W-:Y:S01]  /*1d30*/  FFMA.FTZ R61, R54, R61, R35 ;  /* 0x0000003d363d7223 */ /* 0x000fe20000010023 */
[----:B------:R-:W-:Y:S01]  /*1d40*/  FADD.FTZ R54, R43, -R57 ;  /* 0x800000392b367221 */ /* 0x000fe20000010000 */
[----:B------:R-:W-:-:S03]  /*1d50*/  SHF.L.U32 R35, R31, 0x10, RZ ;  /* 0x000000101f237819 */ /* 0x000fc600000006ff */
[----:B------:R-:W-:Y:S01]  /*1d60*/  FMUL.FTZ R54, R53, R54 ;  /* 0x0000003635367220 */ /* 0x000fe20000410000 */
[----:B------:R-:W-:-:S03]  /*1d70*/  F2FP.BF16.F32.PACK_AB R34, R61, R34 ;  /* 0x000000223d22723e */ /* 0x000fc600000010ff */
[----:B------:R-:W-:Y:S01]  /*1d80*/  FFMA.FTZ R35, R54, R35, R55 ;  /* 0x0000002336237223 */ /* 0x000fe20000010037 */
[----:B------:R-:W-:Y:S01]  /*1d90*/  FADD.FTZ R54, R48, -R57 ;  /* 0x8000003930367221 */ /* 0x000fe20000010000 */
[----:B------:R-:W-:-:S03]  /*1da0*/  SHF.L.U32 R55, R6, 0x10, RZ ;  /* 0x0000001006377819 */ /* 0x000fc600000006ff */
[----:B------:R-:W-:-:S04]  /*1db0*/  FMUL.FTZ R54, R53, R54 ;  /* 0x0000003635367220 */ /* 0x000fc80000410000 */
[----:B------:R-:W-:-:S05]  /*1dc0*/  FFMA.FTZ R54, R54, R55, R56 ;  /* 0x0000003736367223 */ /* 0x000fca0000010038 */
[----:B------:R-:W-:Y:S02]  /*1dd0*/  F2FP.BF16.F32.PACK_AB R35, R54, R35 ;  /* 0x000000233623723e */ /* 0x000fe400000010ff */
[----:B------:R-:W0:Y:S02]  /*1de0*/  LDC.64 R54, c[0x0][0x428] ;  /* 0x00010a00ff367b82 */ /* 0x000e240000000a00 */
[C---:B0-----:R-:W-:Y:S01]  /*1df0*/  IMAD.WIDE.U32 R54, R51.reuse, 0x10, R54 ;  /* 0x0000001033367825 */ /* 0x041fe200078e0036 */
[----:B------:R-:W-:-:S04]  /*1e00*/  IADD3 R51, PT, PT, R51, 0x20, RZ ;  /* 0x0000002033337810 */ /* 0x000fc80007ffe0ff */
[----:B------:R0:W-:Y:S03]  /*1e10*/  STG.E.128 desc[UR6][R54.64], R32 ;  /* 0x0000002036007986 */ /* 0x0001e6000c101d06 */
.L_x_76:
[----:B------:R-:W-:Y:S05]  /*1e20*/  BSYNC.RECONVERGENT B1 ;  /* 0x0000000000017941 */ /* 0x000fea0003800200 */
.L_x_75:
[----:B------:R-:W-:Y:S05]  /*1e30*/  @!P2 BRA `(.L_x_74) ;  /* 0x0000000000d4a947 */ /* 0x000fea0003800000 */
[----:B0-----:R-:W-:Y:S01]  /*1e40*/  PRMT R33, R20, 0x7632, R33 ;  /* 0x0000763214217816 */ /* 0x001fe20000000021 */
[----:B------:R-:W-:Y:S01]  /*1e50*/  FADD.FTZ R32, R44, -R57 ;  /* 0x800000392c207221 */ /* 0x000fe20000010000 */
[----:B------:R-:W-:Y:S01]  /*1e60*/  PRMT R35, R16, 0x7632, R35 ;  /* 0x0000763210237816 */ /* 0x000fe20000000023 */
[----:B------:R-:W-:Y:S01]  /*1e70*/  FADD.FTZ R34, R40, -R57 ;  /* 0x8000003928227221 */ /* 0x000fe20000010000 */
[----:B------:R-:W-:Y:S01]  /*1e80*/  PRMT R55, R21, 0x7632, R55 ;  /* 0x0000763215377816 */ /* 0x000fe20000000037 */
[----:B------:R-:W-:Y:S01]  /*1e90*/  FMUL.FTZ R32, R53, R32 ;  /* 0x0000002035207220 */ /* 0x000fe20000410000 */
[----:B------:R-:W-:Y:S01]  /*1ea0*/  PRMT R59, R17, 0x7632, R59 ;  /* 0x00007632113b7816 */ /* 0x000fe2000000003b */
[----:B------:R-:W-:Y:S01]  /*1eb0*/  IMAD.U32 R33, R33, 0x10000, RZ ;  /* 0x0001000021217824 */ /* 0x000fe200078e00ff */
[----:B------:R-:W-:Y:S01]  /*1ec0*/  SHF.L.U32 R35, R35, 0x10, RZ ;  /* 0x0000001023237819 */ /* 0x000fe200000006ff */
[----:B------:R-:W-:Y:S01]  /*1ed0*/  FMUL.FTZ R52, R53, R34 ;  /* 0x0000002235347220 */ /* 0x000fe20000410000 */
[----:B------:R-:W-:Y:S01]  /*1ee0*/  SHF.L.U32 R55, R55, 0x10, RZ ;  /* 0x0000001037377819 */ /* 0x000fe200000006ff */
[----:B------:R-:W-:Y:S01]  /*1ef0*/  FADD.FTZ R34, R49, -R57 ;  /* 0x8000003931227221 */ /* 0x000fe20000010000 */
[----:B------:R-:W-:Y:S01]  /*1f00*/  SHF.L.U32 R59, R59, 0x10, RZ ;  /* 0x000000103b3b7819 */ /* 0x000fe200000006ff */
[----:B------:R-:W-:Y:S01]  /*1f10*/  FFMA.FTZ R32, R32, R33, R35 ;  /* 0x0000002120207223 */ /* 0x000fe20000010023 */
[----:B------:R-:W-:Y:S01]  /*1f20*/  SHF.L.U32 R35, R16, 0x10, RZ ;  /* 0x0000001010237819 */ /* 0x000fe200000006ff */
[----:B------:R-:W-:Y:S01]  /*1f30*/  FMUL.FTZ R34, R53, R34 ;  /* 0x0000002235227220 */ /* 0x000fe20000410000 */
[----:B------:R-:W-:Y:S01]  /*1f40*/  SHF.L.U32 R56, R19, 0x10, RZ ;  /* 0x0000001013387819 */ /* 0x000fe200000006ff */
[----:B------:R-:W-:Y:S01]  /*1f50*/  FFMA.FTZ R33, R52, R55, R59 ;  /* 0x0000003734217223 */ /* 0x000fe2000001003b */
[----:B------:R-:W-:-:S02]  /*1f60*/  IMAD.U32 R55, R20, 0x10000, RZ ;  /* 0x0001000014377824 */ /* 0x000fc400078e00ff */
[----:B------:R-:W-:Y:S01]  /*1f70*/  FADD.FTZ R52, R39, -R57 ;  /* 0x8000003927347221 */ /* 0x000fe20000010000 */
[----:B------:R-:W-:Y:S01]  /*1f80*/  SHF.L.U32 R59, R17, 0x10, RZ ;  /* 0x00000010113b7819 */ /* 0x000fe200000006ff */
[----:B------:R-:W-:Y:S01]  /*1f90*/  FFMA.FTZ R55, R34, R55, R35 ;  /* 0x0000003722377223 */ /* 0x000fe20000010023 */
[----:B------:R-:W-:Y:S01]  /*1fa0*/  SHF.L.U32 R35, R21, 0x10, RZ ;  /* 0x0000001015237819 */ /* 0x000fe200000006ff */
[----:B------:R-:W-:Y:S01]  /*1fb0*/  FMUL.FTZ R52, R53, R52 ;  /* 0x0000003435347220 */ /* 0x000fe20000410000 */
[----:B------:R-:W-:Y:S02]  /*1fc0*/  FADD.FTZ R34, R41, -R57 ;  /* 0x8000003929227221 */ /* 0x000fe40000010000 */
[----:B------:R-:W-:Y:S01]  /*1fd0*/  F2FP.BF16.F32.PACK_AB R32, R32, R55 ;  /* 0x000000372020723e */ /* 0x000fe200000010ff */
[----:B------:R-:W-:Y:S01]  /*1fe0*/  FFMA.FTZ R54, R52, R35, R59 ;  /* 0x0000002334367223 */ /* 0x000fe2000001003b */
[----:B------:R-:W-:Y:S01]  /*1ff0*/  SHF.L.U32 R59, R18, 0x10, RZ ;  /* 0x00000010123b7819 */ /* 0x000fe200000006ff */
[----:B------:R-:W-:Y:S01]  /*2000*/  FMUL.FTZ R34, R53, R34 ;  /* 0x0000002235227220 */ /* 0x000fe20000410000 */
[----:B------:R-:W-:-:S02]  /*2010*/  IMAD.U32 R35, R22, 0x10000, RZ ;  /* 0x0001000016237824 */ /* 0x000fc400078e00ff */
[----:B------:R-:W-:Y:S01]  /*2020*/  FADD.FTZ R52, R45, -R57 ;  /* 0x800000392d347221 */ /* 0x000fe20000010000 */
[----:B------:R-:W-:Y:S01]  /*2030*/  F2FP.BF16.F32.PACK_AB R33, R33, R54 ;  /* 0x000000362121723e */ /* 0x000fe200000010ff */
[--C-:B------:R-:W-:Y:S01]  /*2040*/  FFMA.FTZ R34, R34, R35, R59.reuse ;  /* 0x0000002322227223 */ /* 0x100fe2000001003b */
[----:B------:R-:W-:Y:S01]  /*2050*/  PRMT R59, R22, 0x7632, R59 ;  /* 0x00007632163b7816 */ /* 0x000fe2000000003b */
[----:B------:R-:W-:Y:S01]  /*2060*/  FMUL.FTZ R52, R53, R52 ;  /* 0x0000003435347220 */ /* 0x000fe20000410000 */
[----:B------:R-:W-:Y:S02]  /*2070*/  PRMT R35, R18, 0x7632, R35 ;  /* 0x0000763212237816 */ /* 0x000fe40000000023 */
[----:B------:R-:W-:Y:S02]  /*2080*/  SHF.L.U32 R59, R59, 0x10, RZ ;  /* 0x000000103b3b7819 */ /* 0x000fe400000006ff */
[----:B------:R-:W-:-:S05]  /*2090*/  SHF.L.U32 R35, R35, 0x10, RZ ;  /* 0x0000001023237819 */ /* 0x000fca00000006ff */
[----:B------:R-:W-:Y:S01]  /*20a0*/  FFMA.FTZ R59, R52, R59, R35 ;  /* 0x0000003b343b7223 */ /* 0x000fe20000010023 */
[----:B------:R-:W-:-:S04]  /*20b0*/  FADD.FTZ R52, R46, -R57 ;  /* 0x800000392e347221 */ /* 0x000fc80000010000 */
[----:B------:R-:W-:Y:S01]  /*20c0*/  FMUL.FTZ R35, R53, R52 ;  /* 0x0000003435237220 */ /* 0x000fe20000410000 */
[----:B------:R-:W-:Y:S01]  /*20d0*/  IMAD.U32 R52, R23, 0x10000, RZ ;  /* 0x0001000017347824 */ /* 0x000fe200078e00ff */
[----:B------:R-:W-:-:S03]  /*20e0*/  F2FP.BF16.F32.PACK_AB R34, R59, R34 ;  /* 0x000000223b22723e */ /* 0x000fc600000010ff */
[----:B------:R-:W-:Y:S01]  /*20f0*/  FFMA.FTZ R35, R35, R52, R56 ;  /* 0x0000003423237223 */ /* 0x000fe20000010038 */
[----:B------:R-:W-:Y:S01]  /*2100*/  FADD.FTZ R52, R50, -R57 ;  /* 0x8000003932347221 */ /* 0x000fe20000010000 */
[----:B------:R-:W-:-:S03]  /*2110*/  SHF.L.U32 R57, R9, 0x10, RZ ;  /* 0x0000001009397819 */ /* 0x000fc600000006ff */
[----:B------:R-:W-:Y:S01]  /*2120*/  FMUL.FTZ R52, R53, R52 ;  /* 0x0000003435347220 */ /* 0x000fe20000410000 */
[----:B------:R-:W-:-:S05]  /*2130*/  SHF.L.U32 R53, R8, 0x10, RZ ;  /* 0x0000001008357819 */ /* 0x000fca00000006ff */
[----:B------:R-:W-:Y:S02]  /*2140*/  FFMA.FTZ R56, R52, R53, R57 ;  /* 0x0000003534387223 */ /* 0x000fe40000010039 */
[----:B------:R-:W0:Y:S03]  /*2150*/  LDC.64 R52, c[0x0][0x428] ;  /* 0x00010a00ff347b82 */ /* 0x000e260000000a00 */
[----:B------:R-:W-:Y:S01]  /*2160*/  F2FP.BF16.F32.PACK_AB R35, R56, R35 ;  /* 0x000000233823723e */ /* 0x000fe200000010ff */
[----:B0-----:R-:W-:-:S05]  /*2170*/  IMAD.WIDE.U32 R52, R51, 0x10, R52 ;  /* 0x0000001033347825 */ /* 0x001fca00078e0034 */
[----:B------:R1:W-:Y:S02]  /*2180*/  STG.E.128 desc[UR6][R52.64], R32 ;  /* 0x0000002034007986 */ /* 0x0003e4000c101d06 */
.L_x_74:
[----:B------:R-:W-:Y:S05]  /*2190*/  BSYNC.RECONVERGENT B0 ;  /* 0x0000000000007941 */ /* 0x000fea0003800200 */
.L_x_73:
[----:B01----:R-:W0:Y:S02]  /*21a0*/  LDC.64 R32, c[0x0][0x380] ;  /* 0x0000e000ff207b82 */ /* 0x003e240000000a00 */
[----:B0-----:R-:W-:-:S05]  /*21b0*/  IMAD R10, R32, 0x4, R10 ;  /* 0x00000004200a7824 */ /* 0x001fca00078e020a */
[----:B------:R-:W-:-:S13]  /*21c0*/  ISETP.GE.AND P1, PT, R10, R33, PT ;  /* 0x000000210a00720c */ /* 0x000fda0003f26270 */
[----:B------:R-:W-:Y:S05]  /*21d0*/  @!P1 BRA `(.L_x_77) ;  /* 0xffffffe0009c9947 */ /* 0x000fea000383ffff */
[----:B------:R-:W-:Y:S05]  /*21e0*/  EXIT ;  /* 0x000000000000794d */ /* 0x000fea0003800000 */
.L_x_72:
[----:B------:R-:W-:Y:S01]  /*21f0*/  HFMA2 R53, -RZ, RZ, 0, 5.9604644775390625e-08 ;  /* 0x00000001ff357431 */ /* 0x000fe200000001ff */
[----:B------:R-:W-:Y:S01]  /*2200*/  BSSY B0, `(.L_x_78) ;  /* 0x0000007000007945 */ /* 0x000fe20003800000 */
[----:B------:R-:W-:Y:S01]  /*2210*/  MOV R60, R32 ;  /* 0x00000020003c7202 */ /* 0x000fe20000000f00 */
[----:B------:R-:W-:Y:S01]  /*2220*/  IMAD.MOV.U32 R34, RZ, RZ, -0x1 ;  /* 0xffffffffff227424 */ /* 0x000fe200078e00ff */
[----:B------:R-:W-:-:S07]  /*2230*/  MOV R35, 0x1f ;  /* 0x0000001f00237802 */ /* 0x000fce0000000f00 */
[----:B-----5:R-:W-:Y:S05]  /*2240*/  WARPSYNC.COLLECTIVE R34, `(.L_x_79) ;  /* 0x0000000022087348 */ /* 0x020fea0003c00000 */
[----:B------:R0:W1:Y:S02]  /*2250*/  SHFL.BFLY P5, R61, R60, R53, R35 ;  /* 0x0c0000353c3d7389 */ /* 0x00006400000a0023 */
[----:B01---5:R-:W-:Y:S05]  /*2260*/  ENDCOLLECTIVE ;  /* 0x000000000000791b */ /* 0x023fea0003800000 */
.L_x_79:
[----:B------:R-:W-:Y:S05]  /*2270*/  BSYNC B0 ;  /* 0x0000000000007941 */ /* 0x000fea0003800000 */
.L_x_78:
[----:B------:R-:W-:Y:S01]  /*2280*/  MOV R33, R61 ;  /* 0x0000003d00217202 */ /* 0x000fe20000000f00 */
[----:B------:R-:W-:Y:S02]  /*2290*/  HFMA2 R53, -RZ, RZ, 0, 1.1920928955078125e-07 ;  /* 0x00000002ff357431 */ /* 0x000fe400000001ff */
[----:B------:R-:W-:Y:S01]  /*22a0*/  IMAD.MOV.U32 R35, RZ, RZ, 0x1f ;  /* 0x0000001fff237424 */ /* 0x000fe200078e00ff */
[----:B------:R-:W-:Y:S01]  /*22b0*/  MOV R34, 0xffffffff ;  /* 0xffffffff00227802 */ /* 0x000fe20000000f00 */
[----:B------:R-:W-:-:S05]  /*22c0*/  FADD.FTZ R54, R32, R33 ;  /* 0x0000002120367221 */ /* 0x000fca0000010000 */
[----:B------:R-:W-:-:S07]  /*22d0*/  MOV R60, R54 ;  /* 0x00000036003c7202 */ /* 0x000fce0000000f00 */
[----:B------:R-:W-:Y:S05]  /*22e0*/  WARPSYNC.COLLECTIVE R34, `(.L_x_80) ;  /* 0x0000000022087348 */ /* 0x000fea0003c00000 */
[----:B------:R0:W1:Y:S02]  /*22f0*/  SHFL.BFLY P5, R61, R60, R53, R35 ;  /* 0x0c0000353c3d7389 */ /* 0x00006400000a0023 */
[----:B01----:R-:W-:Y:S05]  /*2300*/  ENDCOLLECTIVE ;  /* 0x000000000000791b */ /* 0x003fea0003800000 */
.L_x_80:
[----:B------:R-:W-:Y:S01]  /*2310*/  IMAD.MOV.U32 R53, RZ, RZ, 0x4 ;  /* 0x00000004ff357424 */ /* 0x000fe200078e00ff */
[----:B------:R-:W-:-:S05]  /*2320*/  MOV R33, R61 ;  /* 0x0000003d00217202 */ /* 0x000fca0000000f00 */
[----:B------:R-:W-:-:S05]  /*2330*/  FADD.FTZ R56, R54, R33 ;  /* 0x0000002136387221 */ /* 0x000fca0000010000 */
[----:B------:R-:W-:-:S07]  /*2340*/  MOV R60, R56 ;  /* 0x00000038003c7202 */ /* 0x000fce0000000f00 */
[----:B------:R-:W-:Y:S05]  /*2350*/  WARPSYNC.COLLECTIVE R34, `(.L_x_81) ;  /* 0x0000000022087348 */ /* 0x000fea0003c00000 */
[----:B------:R0:W1:Y:S02]  /*2360*/  SHFL.BFLY P5, R61, R60, R53, R35 ;  /* 0x0c0000353c3d7389 */ /* 0x00006400000a0023 */
[----:B01----:R-:W-:Y:S05]  /*2370*/  ENDCOLLECTIVE ;  /* 0x000000000000791b */ /* 0x003fea0003800000 */
.L_x_81:
[----:B------:R-:W-:Y:S01]  /*2380*/  HFMA2 R53, -RZ, RZ, 0, 4.76837158203125e-07 ;  /* 0x00000008ff357431 */ /* 0x000fe200000001ff */
[----:B------:R-:W-:-:S05]  /*2390*/  MOV R33, R61 ;  /* 0x0000003d00217202 */ /* 0x000fca0000000f00 */
[----:B------:R-:W-:Y:S02]  /*23a0*/  FADD.FTZ R57, R56, R33 ;  /* 0x0000002138397221 */ /* 0x000fe40000010000 */
[----:B------:R-:W0:Y:S03]  /*23b0*/  LDC R33, c[0x0][0x400] ;  /* 0x00010000ff217b82 */ /* 0x000e260000000800 */
[----:B------:R-:W-:-:S07]  /*23c0*/  MOV R60, R57 ;  /* 0x00000039003c7202 */ /* 0x000fce0000000f00 */
[----:B0-----:R-:W-:Y:S05]  /*23d0*/  WARPSYNC.COLLECTIVE R34, `(.L_x_82) ;  /* 0x0000000022087348 */ /* 0x001fea0003c00000 */
[----:B------:R1:W2:Y:S02]  /*23e0*/  SHFL.BFLY P5, R61, R60, R53, R35 ;  /* 0x0c0000353c3d7389 */ /* 0x0002a400000a0023 */
[----:B012---:R-:W-:Y:S05]  /*23f0*/  ENDCOLLECTIVE ;  /* 0x000000000000791b */ /* 0x007fea0003800000 */
.L_x_82:
[----:B------:R-:W-:Y:S02]  /*2400*/  HFMA2 R53, -RZ, RZ, 0, 9.5367431640625e-07 ;  /* 0x00000010ff357431 */ /* 0x000fe400000001ff */
[----:B------:R-:W-:-:S04]  /*2410*/  IMAD.MOV.U32 R58, RZ, RZ, R61 ;  /* 0x000000ffff3a7224 */ /* 0x000fc800078e003d */
[----:B------:R-:W-:-:S05]  /*2420*/  FADD.FTZ R58, R57, R58 ;  /* 0x0000003a393a7221 */ /* 0x000fca0000010000 */
[----:B------:R-:W-:-:S07]  /*2430*/  MOV R60, R58 ;  /* 0x0000003a003c7202 */ /* 0x000fce0000000f00 */
[----:B------:R-:W-:Y:S05]  /*2440*/  WARPSYNC.COLLECTIVE R34, `(.L_x_83) ;  /* 0x0000000022087348 */ /* 0x000fea0003c00000 */
[----:B------:R0:W1:Y:S02]  /*2450*/  SHFL.BFLY P5, R61, R60, R53, R35 ;  /* 0x0c0000353c3d7389 */ /* 0x00006400000a0023 */
[----:B01----:R-:W-:Y:S05]  /*2460*/  ENDCOLLECTIVE ;  /* 0x000000000000791b */ /* 0x003fea0003800000 */
.L_x_83:
[----:B------:R-:W-:Y:S01]  /*2470*/  HFMA2 R53, -RZ, RZ, 0, 5.9604644775390625e-08 ;  /* 0x00000001ff357431 */ /* 0x000fe200000001ff */
[----:B------:R-:W-:-:S05]  /*2480*/  MOV R55, R61 ;  /* 0x0000003d00377202 */ /* 0x000fca0000000f00 */
[----:B------:R-:W-:-:S04]  /*2490*/  FADD.FTZ R58, R58, R55 ;  /* 0x000000373a3a7221 */ /* 0x000fc80000010000 */
[----:B------:R-:W-:-:S04]  /*24a0*/  FMUL.FTZ R55, R58, R33 ;  /* 0x000000213a377220 */ /* 0x000fc80000410000 */
[--C-:B------:R-:W-:Y:S01]  /*24b0*/  FADD.FTZ R32, R47, -R55.reuse ;  /* 0x800000372f207221 */ /* 0x100fe20000010000 */
[--C-:B------:R-:W-:Y:S01]  /*24c0*/  FADD.FTZ R57, R2, -R55.reuse ;  /* 0x8000003702397221 */ /* 0x100fe20000010000 */
[--C-:B------:R-:W-:Y:S01]  /*24d0*/  FADD.FTZ R35, R38, -R55.reuse ;  /* 0x8000003726237221 */ /* 0x100fe20000010000 */
[----:B------:R-:W-:Y:S01]  /*24e0*/  FADD.FTZ R34, R44, -R55 ;  /* 0x800000372c227221 */ /* 0x000fe20000010000 */
[----:B------:R-:W-:-:S04]  /*24f0*/  FFMA.FTZ R32, R32, R32, RZ ;  /* 0x0000002020207223 */ /* 0x000fc800000100ff */
[----:B------:R-:W-:Y:S01]  /*2500*/  FFMA.FTZ R32, R57, R57, R32 ;  /* 0x0000003939207223 */ /* 0x000fe20000010020 */
[----:B------:R-:W-:-:S04]  /*2510*/  FADD.FTZ R57, R0, -R55 ;  /* 0x8000003700397221 */ /* 0x000fc80000010000 */
        /* <DEDUP_REMOVED lines=25> */
[----:B------:R-:W-:Y:S01]  /*26b0*/  @P3 FFMA.FTZ R32, R34, R34, R35 ;  /* 0x0000002222203223 */ /* 0x000fe20000010023 */
[----:B------:R-:W-:Y:S02]  /*26c0*/  MOV R35, 0x1f ;  /* 0x0000001f00237802 */ /* 0x000fe40000000f00 */
[----:B------:R-:W-:Y:S01]  /*26d0*/  MOV R34, 0xffffffff ;  /* 0xffffffff00227802 */ /* 0x000fe20000000f00 */
[----:B------:R-:W-:-:S07]  /*26e0*/  IMAD.MOV.U32 R60, RZ, RZ, R32 ;  /* 0x000000ffff3c7224 */ /* 0x000fce00078e0020 */
[----:B------:R-:W-:Y:S05]  /*26f0*/  WARPSYNC.COLLECTIVE R34, `(.L_x_84) ;  /* 0x0000000022087348 */ /* 0x000fea0003c00000 */
[----:B------:R0:W1:Y:S02]  /*2700*/  SHFL.BFLY P5, R61, R60, R53, R35 ;  /* 0x0c0000353c3d7389 */ /* 0x00006400000a0023 */
[----:B01----:R-:W-:Y:S05]  /*2710*/  ENDCOLLECTIVE ;  /* 0x000000000000791b */ /* 0x003fea0003800000 */
.L_x_84:
[----:B------:R-:W-:Y:S02]  /*2720*/  HFMA2 R53, -RZ, RZ, 0, 1.1920928955078125e-07 ;  /* 0x00000002ff357431 */ /* 0x000fe400000001ff */
[----:B------:R-:W-:-:S04]  /*2730*/  IMAD.MOV.U32 R57, RZ, RZ, R61 ;  /* 0x000000ffff397224 */ /* 0x000fc800078e003d */
[----:B------:R-:W-:-:S05]  /*2740*/  FADD.FTZ R57, R32, R57 ;  /* 0x0000003920397221 */ /* 0x000fca0000010000 */
[----:B------:R-:W-:-:S07]  /*2750*/  MOV R60, R57 ;  /* 0x00000039003c7202 */ /* 0x000fce0000000f00 */
[----:B------:R-:W-:Y:S05]  /*2760*/  WARPSYNC.COLLECTIVE R34, `(.L_x_85) ;  /* 0x0000000022087348 */ /* 0x000fea0003c00000 */
[----:B------:R0:W1:Y:S02]  /*2770*/  SHFL.BFLY P5, R61, R60, R53, R35 ;  /* 0x0c0000353c3d7389 */ /* 0x00006400000a0023 */
[----:B01----:R-:W-:Y:S05]  /*2780*/  ENDCOLLECTIVE ;  /* 0x000000000000791b */ /* 0x003fea0003800000 */
.L_x_85:
[----:B------:R-:W-:Y:S01]  /*2790*/  HFMA2 R53, -RZ, RZ, 0, 2.384185791015625e-07 ;  /* 0x00000004ff357431 */ /* 0x000fe200000001ff */
[----:B------:R-:W-:-:S05]  /*27a0*/  MOV R54, R61 ;  /* 0x0000003d00367202 */ /* 0x000fca0000000f00 */
[----:B------:R-:W-:-:S04]  /*27b0*/  FADD.FTZ R54, R57, R54 ;  /* 0x0000003639367221 */ /* 0x000fc80000010000 */
[----:B------:R-:W-:-:S07]  /*27c0*/  IMAD.MOV.U32 R60, RZ, RZ, R54 ;  /* 0x000000ffff3c7224 */ /* 0x000fce00078e0036 */
[----:B------:R-:W-:Y:S05]  /*27d0*/  WARPSYNC.COLLECTIVE R34, `(.L_x_86) ;  /* 0x0000000022087348 */ /* 0x000fea0003c00000 */
[----:B------:R0:W1:Y:S02]  /*27e0*/  SHFL.BFLY P5, R61, R60, R53, R35 ;  /* 0x0c0000353c3d7389 */ /* 0x00006400000a0023 */
[----:B01----:R-:W-:Y:S05]  /*27f0*/  ENDCOLLECTIVE ;  /* 0x000000000000791b */ /* 0x003fea0003800000 */
.L_x_86:
[----:B------:R-:W-:Y:S01]  /*2800*/  IMAD.MOV.U32 R53, RZ, RZ, 0x8 ;  /* 0x00000008ff357424 */ /* 0x000fe200078e00ff */
[----:B------:R-:W-:-:S05]  /*2810*/  MOV R59, R61 ;  /* 0x0000003d003b7202 */ /* 0x000fca0000000f00 */
[----:B------:R-:W-:-:S05]  /*2820*/  FADD.FTZ R59, R54, R59 ;  /* 0x0000003b363b7221 */ /* 0x000fca0000010000 */
[----:B------:R-:W-:-:S07]  /*2830*/  MOV R60, R59 ;  /* 0x0000003b003c7202 */ /* 0x000fce0000000f00 */
[----:B------:R-:W-:Y:S05]  /*2840*/  WARPSYNC.COLLECTIVE R34, `(.L_x_87) ;  /* 0x0000000022087348 */ /* 0x000fea0003c00000 */
[----:B------:R0:W1:Y:S02]  /*2850*/  SHFL.BFLY P5, R61, R60, R53, R35 ;  /* 0x0c0000353c3d7389 */ /* 0x00006400000a0023 */
[----:B01----:R-:W-:Y:S05]  /*2860*/  ENDCOLLECTIVE ;  /* 0x000000000000791b */ /* 0x003fea0003800000 */
.L_x_87:
[----:B------:R-:W-:Y:S01]  /*2870*/  HFMA2 R53, -RZ, RZ, 0, 9.5367431640625e-07 ;  /* 0x00000010ff357431 */ /* 0x000fe200000001ff */
[----:B------:R-:W-:-:S05]  /*2880*/  MOV R56, R61 ;  /* 0x0000003d00387202 */ /* 0x000fca0000000f00 */
[----:B------:R-:W-:-:S05]  /*2890*/  FADD.FTZ R56, R59, R56 ;  /* 0x000000383b387221 */ /* 0x000fca0000010000 */
[----:B------:R-:W-:-:S07]  /*28a0*/  MOV R60, R56 ;  /* 0x00000038003c7202 */ /* 0x000fce0000000f00 */
[----:B------:R-:W-:Y:S05]  /*28b0*/  WARPSYNC.COLLECTIVE R34, `(.L_x_88) ;  /* 0x0000000022087348 */ /* 0x000fea0003c00000 */
[----:B------:R0:W1:Y:S02]  /*28c0*/  SHFL.BFLY P5, R61, R60, R53, R35 ;  /* 0x0c0000353c3d7389 */ /* 0x00006400000a0023 */
[----:B01----:R-:W-:Y:S05]  /*28d0*/  ENDCOLLECTIVE ;  /* 0x000000000000791b */ /* 0x003fea0003800000 */
.L_x_88:
[----:B------:R-:W-:Y:S05]  /*28e0*/  BRA `(.L_x_89) ;  /* 0xfffffff000247947 */ /* 0x000fea000383ffff */
.L_x_90:
        /* <DEDUP_REMOVED lines=9> */
.L_x_20223:


//--------------------- .text._ZN10layer_norm13ln_fwd_kernelINS_13Kernel_traitsI13__nv_bfloat16S2_S2_S2_fjLj512ELj1ELj4ELj1ELj16ENS_18Kernel_traits_baseILj512ES2_S2_S2_S2_fjLj128EEEEELb0ELb0ELb1ELb1EEEvNS_9FwdParamsE --------------------------
	.section	.text._ZN10layer_norm13ln_fwd_kernelINS_13Kernel_traitsI13__nv_bfloat16S2_S2_S2_fjLj512ELj1ELj4ELj1ELj16ENS_18Kernel_traits_baseILj512ES2_S2_S2_S2_fjLj128EEEEELb0ELb0ELb1ELb1EEEvNS_9FwdParamsE,"ax",@progbits
	.align	128
        .global         _ZN10layer_norm13ln_fwd_kernelINS_13Kernel_traitsI13__nv_bfloat16S2_S2_S2_fjLj512ELj1ELj4ELj1ELj16ENS_18Kernel_traits_baseILj512ES2_S2_S2_S2_fjLj128EEEEELb0ELb0ELb1ELb1EEEvNS_9FwdParamsE
        .type           _ZN10layer_norm13ln_fwd_kernelINS_13Kernel_traitsI13__nv_bfloat16S2_S2_S2_fjLj512ELj1ELj4ELj1ELj16ENS_18Kernel_traits_baseILj512ES2_S2_S2_S2_fjLj128EEEEELb0ELb0ELb1ELb1EEEvNS_9FwdParamsE,@function
        .size           _ZN10layer_norm13ln_fwd_kernelINS_13Kernel_traitsI13__nv_bfloat16S2_S2_S2_fjLj512ELj1ELj4ELj1ELj16ENS_18Kernel_traits_baseILj512ES2_S2_S2_S2_fjLj128EEEEELb0ELb0ELb1ELb1EEEvNS_9FwdParamsE,(.L_x_20224 - _ZN10layer_norm13ln_fwd_kernelINS_13Kernel_traitsI13__nv_bfloat16S2_S2_S2_fjLj512ELj1ELj4ELj1ELj16ENS_18Kernel_traits_baseILj512ES2_S2_S2_S2_fjLj128EEEEELb0ELb0ELb1ELb1EEEvNS_9FwdParamsE)
        .other          _ZN10layer_norm13ln_fwd_kernelINS_13Kernel_traitsI13__nv_bfloat16S2_S2_S2_fjLj512ELj1ELj4ELj1ELj16ENS_18Kernel_traits_baseILj512ES2_S2_S2_S2_fjLj128EEEEELb0ELb0ELb1ELb1EEEvNS_9FwdParamsE,@"STO_CUDA_ENTRY STV_DEFAULT"
_ZN10layer_norm13ln_fwd_kernelINS_13Kernel_traitsI13__nv_bfloat16S2_S2_S2_fjLj512ELj1ELj4ELj1ELj16ENS_18Kernel_traits_baseILj512ES2_S2_S2_S2_fjLj128EEEEELb0ELb0ELb1ELb1EEEvNS_9FwdParamsE:
.text._ZN10layer_norm13ln_fwd_kernelINS_13Kernel_traitsI13__nv_bfloat16S2_S2_S2_fjLj512ELj1ELj4ELj1ELj16ENS_18Kernel_traits_baseILj512ES2_S2_S2_S2_fjLj128EEEEELb0ELb0ELb1ELb1EEEvNS_9FwdParamsE:
[----:B------:R-:W-:Y:S01]  /*0000*/  LDC R1, c[0x0][0x37c] ;  /* 0x0000df00ff017b82 */ /* 0x000fe20000000800 */
[----:B------:R-:W0:Y:S01]  /*0010*/  LDCU.64 UR4, c[0x0][0x438] ;  /* 0x00008700ff0477ac */ /* 0x000e220008000a00 */
[----:B------:R-:W1:Y:S06]  /*0020*/  S2R R36, SR_TID.X ;  /* 0x0000000000247919 */ /* 0x000e6c0000002100 */
[----:B------:R-:W2:Y:S01]  /*0030*/  LDC.64 R2, c[0x0][0x3d0] ;  /* 0x0000f400ff027b82 */ /* 0x000ea20000000a00 */
[----:B------:R-:W3:Y:S01]  /*0040*/  LDCU.64 UR6, c[0x0][0x358] ;  /* 0x00006b00ff0677ac */ /* 0x000ee20008000a00 */
[----:B0-----:R-:W-:-:S04]  /*0050*/  ISETP.NE.U32.AND P0, PT, RZ, UR4, PT ;  /* 0x00000004ff007c0c */ /* 0x001fc8000bf05070 */
[----:B------:R-:W-:Y:S02]  /*0060*/  ISETP.NE.AND.EX P0, PT, RZ, UR5, PT, P0 ;  /* 0x00000005ff007c0c */ /* 0x000fe4000bf05300 */
[----:B-1----:R-:W-:Y:S01]  /*0070*/  LOP3.LUT R37, R36, 0x1f, RZ, 0xc0, !PT ;  /* 0x0000001f24257812 */ /* 0x002fe200078ec0ff */
[----:B------:R-:W0:Y:S01]  /*0080*/  S2UR UR4, SR_CTAID.X ;  /* 0x00000000000479c3 */ /* 0x000e220000002500 */
[----:B------:R-:W1:Y:S03]  /*0090*/  LDCU UR5, c[0x0][0x384] ;  /* 0x00007080ff0577ac */ /* 0x000e660008000800 */
[----:B--2---:R-:W-:-:S06]  /*00a0*/  IMAD.WIDE.U32 R2, R37, 0x10, R2 ;  /* 0x0000001025027825 */ /* 0x004fcc00078e0002 */
[----:B------:R-:W2:Y:S01]  /*00b0*/  @P0 LDC.64 R20, c[0x0][0x438] ;  /* 0x00010e00ff140b82 */ /* 0x000ea20000000a00 */
[----:B---3--:R-:W3:Y:S04]  /*00c0*/  LDG.E.128 R8, desc[UR6][R2.64] ;  /* 0x0000000602087981 */ /* 0x008ee8000c1e1d00 */
[----:B------:R-:W4:Y:S01]  /*00d0*/  LDG.E.128 R4, desc[UR6][R2.64+0x200] ;  /* 0x0002000602047981 */ /* 0x000f22000c1e1d00 */
[----:B--2---:R-:W-:-:S05]  /*00e0*/  @P0 IMAD.WIDE.U32 R20, R37, 0x10, R20 ;  /* 0x0000001025140825 */ /* 0x004fca00078e0014 */
[----:B------:R2:W5:Y:S04]  /*00f0*/  @P0 LDG.E.128 R16, desc[UR6][R20.64] ;  /* 0x0000000614100981 */ /* 0x000568000c1e1d00 */
[----:B------:R2:W5:Y:S01]  /*0100*/  @P0 LDG.E.128 R12, desc[UR6][R20.64+0x200] ;  /* 0x00020006140c0981 */ /* 0x000562000c1e1d00 */
[----:B0-----:R-:W-:Y:S01]  /*0110*/  USHF.L.U32 UR4, UR4, 0x2, URZ ;  /* 0x0000000204047899 */ /* 0x001fe200080006ff */
[----:B------:R-:W-:-:S05]  /*0120*/  SHF.R.U32.HI R36, RZ, 0x5, R36 ;  /* 0x00000005ff247819 */ /* 0x000fca0000011624 */
[----:B------:R-:W-:-:S04]  /*0130*/  LOP3.LUT R36, R36, UR4, RZ, 0xfc, !PT ;  /* 0x0000000424247c12 */ /* 0x000fc8000f8efcff */
[----:B-1----:R-:W-:Y:S01]  /*0140*/  ISETP.GE.AND P1, PT, R36, UR5, PT ;  /* 0x0000000524007c0c */ /* 0x002fe2000bf26270 */
[----:B---3--:R-:W-:Y:S01]  /*0150*/  @P0 IMAD.MOV.U32 R33, RZ, RZ, R10 ;  /* 0x000000ffff210224 */ /* 0x008fe200078e000a */
[----:B------:R-:W-:Y:S02]  /*0160*/  @P0 MOV R32, R11 ;  /* 0x0000000b00200202 */ /* 0x000fe40000000f00 */
[----:B------:R-:W-:Y:S02]  /*0170*/  @P0 MOV R35, R8 ;  /* 0x0000000800230202 */ /* 0x000fe40000000f00 */
[----:B------:R-:W-:Y:S01]  /*0180*/  @P0 MOV R34, R9 ;  /* 0x0000000900220202 */ /* 0x000fe20000000f00 */
[----:B------:R-:W-:Y:S01]  /*0190*/  @!P0 IMAD.MOV.U32 R34, RZ, RZ, R9 ;  /* 0x000000ffff228224 */ /* 0x000fe200078e0009 */
[----:B------:R-:W-:Y:S02]  /*01a0*/  @!P0 MOV R33, R10 ;  /* 0x0000000a00218202 */ /* 0x000fe40000000f00 */
[----:B------:R-:W-:Y:S01]  /*01b0*/  @!P0 MOV R32, R11 ;  /* 0x0000000b00208202 */ /* 0x000fe20000000f00 */
[----:B----4-:R-:W-:Y:S01]  /*01c0*/  @P0 IMAD.MOV.U32 R11, RZ, RZ, R4 ;  /* 0x000000ffff0b0224 */ /* 0x010fe200078e0004 */
[----:B------:R-:W-:-:S02]  /*01d0*/  @!P0 MOV R35, R8 ;  /* 0x0000000800238202 */ /* 0x000fc40000000f00 */
[----:B------:R-:W-:Y:S01]  /*01e0*/  @P0 MOV R10, R5 ;  /* 0x00000005000a0202 */ /* 0x000fe20000000f00 */
[----:B--2---:R-:W-:Y:S06]  /*01f0*/  @P1 EXIT ;  /* 0x000000000000194d */ /* 0x004fec0003800000 */
[----:B------:R-:W0:Y:S01]  /*0200*/  LDCU.U8 UR4, c[0x0][0x410] ;  /* 0x00008200ff0477ac */ /* 0x000e220008000000 */
[----:B-----5:R-:W-:Y:S02]  /*0210*/  @!P0 CS2R R18, SRZ ;  /* 0x0000000000128805 */ /* 0x020fe4000001ff00 */
[----:B------:R-:W-:Y:S02]  /*0220*/  @!P0 CS2R R16, SRZ ;  /* 0x0000000000108805 */ /* 0x000fe4000001ff00 */
[----:B------:R-:W-:Y:S01]  /*0230*/  @P0 MOV R9, R6 ;  /* 0x0000000600090202 */ /* 0x000fe20000000f00 */
[----:B------:R-:W-:Y:S01]  /*0240*/  @P0 IMAD.MOV.U32 R8, RZ, RZ, R7 ;  /* 0x000000ffff080224 */ /* 0x000fe200078e0007 */
[----:B------:R-:W-:Y:S01]  /*0250*/  @!P0 MOV R11, R4 ;  /* 0x00000004000b8202 */ /* 0x000fe20000000f00 */
[----:B------:R-:W-:Y:S01]  /*0260*/  @!P0 IMAD.MOV.U32 R9, RZ, RZ, R6 ;  /* 0x000000ffff098224 */ /* 0x000fe200078e0006 */
[----:B------:R-:W-:Y:S02]  /*0270*/  @!P0 MOV R10, R5 ;  /* 0x00000005000a8202 */ /* 0x000fe40000000f00 */
[----:B------:R-:W-:-:S02]  /*0280*/  @!P0 CS2R R14, SRZ ;  /* 0x00000000000e8805 */ /* 0x000fc4000001ff00 */
[----:B------:R-:W-:Y:S02]  /*0290*/  @!P0 MOV R8, R7 ;  /* 0x0000000700088202 */ /* 0x000fe40000000f00 */
[----:B------:R-:W-:Y:S02]  /*02a0*/  @!P0 CS2R R12, SRZ ;  /* 0x00000000000c8805 */ /* 0x000fe4000001ff00 */
[----:B------:R-:W-:Y:S01]  /*02b0*/  PRMT R7, R32, 0x7632, R7 ;  /* 0x0000763220077816 */ /* 0x000fe20000000007 */
[----:B------:R-:W1:Y:S01]  /*02c0*/  LDCU UR5, c[0x0][0x448] ;  /* 0x00008900ff0577ac */ /* 0x000e620008000800 */
[----:B------:R-:W-:Y:S02]  /*02d0*/  PRMT R6, R18, 0x7632, R6 ;  /* 0x0000763212067816 */ /* 0x000fe40000000006 */
[----:B------:R-:W-:Y:S01]  /*02e0*/  PRMT R5, R33, 0x7632, R5 ;  /* 0x0000763221057816 */ /* 0x000fe20000000005 */
[----:B------:R-:W2:Y:S01]  /*02f0*/  LDCU.64 UR8, c[0x0][0x3a0] ;  /* 0x00007400ff0877ac */ /* 0x000ea20008000a00 */
[----:B------:R-:W-:-:S02]  /*0300*/  PRMT R4, R17, 0x7632, R4 ;  /* 0x0000763211047816 */ /* 0x000fc40000000004 */
[----:B0-----:R-:W-:Y:S02]  /*0310*/  ISETP.NE.AND P0, PT, RZ, UR4, PT ;  /* 0x00000004ff007c0c */ /* 0x001fe4000bf05270 */
[----:B------:R-:W-:Y:S02]  /*0320*/  PRMT R3, R34, 0x7632, R3 ;  /* 0x0000763222037816 */ /* 0x000fe40000000003 */
[----:B------:R-:W-:Y:S02]  /*0330*/  PRMT R2, R16, 0x7632, R2 ;  /* 0x0000763210027816 */ /* 0x000fe40000000002 */
[----:B------:R-:W-:-:S07]  /*0340*/  PRMT R0, R35, 0x7632, R0 ;  /* 0x0000763223007816 */ /* 0x000fce0000000000 */
.L_x_98:
[----:B0-----:R-:W0:Y:S08]  /*0350*/  LDC.64 R50, c[0x0][0x3f0] ;  /* 0x0000fc00ff327b82 */ /* 0x001e300000000a00 */
[----:B------:R-:W3:Y:S01]  /*0360*/  LDC R39, c[0x0][0x388] ;  /* 0x0000e200ff277b82 */ /* 0x000ee20000000800 */
[----:B0-----:R-:W-:-:S06]  /*0370*/  IMAD.WIDE R50, R36, 0x4, R50 ;  /* 0x0000000424327825 */ /* 0x001fcc00078e0232 */
[----:B------:R-:W4:Y:S01]  /*0380*/  LDG.E R50, desc[UR6][R50.64] ;  /* 0x0000000632327981 */ /* 0x000f22000c1e1900 */
[----:B------:R-:W-:Y:S01]  /*0390*/  HFMA2 R48, -RZ, RZ, 0, 0 ;  /* 0x00000000ff307431 */ /* 0x000fe200000001ff */
[----:B----4-:R-:W-:-:S13]  /*03a0*/  ISETP.GE.AND P1, PT, R50, 0x1, PT ;  /* 0x000000013200780c */ /* 0x010fda0003f26270 */
[----:B------:R-:W-:Y:S01]  /*03b0*/  @P1 IADD3 R26, PT, PT, R50, -0x1, RZ ;  /* 0xffffffff321a1810 */ /* 0x000fe20007ffe0ff */
[----:B------:R-:W0:Y:S04]  /*03c0*/  @P1 LDC.64 R24, c[0x0][0x390] ;  /* 0x0000e400ff181b82 */ /* 0x000e280000000a00 */
[----:B---3--:R-:W-:-:S04]  /*03d0*/  @P1 IMAD R28, R26, R39, RZ ;  /* 0x000000271a1c1224 */ /* 0x008fc800078e02ff */
[----:B------:R-:W3:Y:S01]  /*03e0*/  LDC.64 R26, c[0x0][0x3f8] ;  /* 0x0000fe00ff1a7b82 */ /* 0x000ee20000000a00 */
[----:B------:R-:W-:-:S04]  /*03f0*/  @P1 SHF.R.S32.HI R29, RZ, 0x1f, R28 ;  /* 0x0000001fff1d1819 */ /* 0x000fc8000001141c */
[----:B------:R-:W-:-:S04]  /*0400*/  @P1 LEA.HI R28, R29, R28, RZ, 0x3 ;  /* 0x0000001c1d1c1211 */ /* 0x000fc800078f18ff */
[----:B------:R-:W-:-:S05]  /*0410*/  @P1 LEA.HI.SX32 R48, R28, R37, 0x1d ;  /* 0x000000251c301211 */ /* 0x000fca00078feaff */
[----:B0-----:R-:W-:-:S05]  /*0420*/  @P1 IMAD.WIDE.U32 R24, R48, 0x10, R24 ;  /* 0x0000001030181825 */ /* 0x001fca00078e0018 */
[----:B------:R-:W4:Y:S01]  /*0430*/  @P1 LDG.E.128 R20, desc[UR6][R24.64] ;  /* 0x0000000618141981 */ /* 0x000f22000c1e1d00 */
[----:B---3--:R-:W-:-:S05]  /*0440*/  IMAD.WIDE R26, R36, 0x4, R26 ;  /* 0x00000004241a7825 */ /* 0x008fca00078e021a */
[----:B------:R0:W5:Y:S01]  /*0450*/  LDG.E R38, desc[UR6][R26.64] ;  /* 0x000000061a267981 */ /* 0x000162000c1e1900 */
[----:B--2---:R-:W-:Y:S01]  /*0460*/  UISETP.NE.U32.AND UP0, UPT, UR8, URZ, UPT ;  /* 0x000000ff0800728c */ /* 0x004fe2000bf05070 */
[----:B------:R-:W-:-:S03]  /*0470*/  IMAD R28, R36, R39, RZ ;  /* 0x00000027241c7224 */ /* 0x000fc600078e02ff */
[----:B------:R-:W-:Y:S02]  /*0480*/  UISETP.NE.AND.EX UP0, UPT, UR9, URZ, UPT, UP0 ;  /* 0x000000ff0900728c */ /* 0x000fe4000bf05300 */
[----:B------:R-:W-:-:S04]  /*0490*/  SHF.R.S32.HI R29, RZ, 0x1f, R28 ;  /* 0x0000001fff1d7819 */ /* 0x000fc8000001141c */
[----:B------:R-:W-:-:S04]  /*04a0*/  LEA.HI R28, R29, R28, RZ, 0x3 ;  /* 0x0000001c1d1c7211 */ /* 0x000fc800078f18ff */
[----:B------:R-:W-:Y:S02]  /*04b0*/  LEA.HI.SX32 R55, R28, R37, 0x1d ;  /* 0x000000251c377211 */ /* 0x000fe400078feaff */
[----:B----4-:R-:W-:Y:S02]  /*04c0*/  PRMT R28, R21, 0x7632, R28 ;  /* 0x00007632151c7816 */ /* 0x010fe4000000001c */
[----:B------:R-:W-:Y:S01]  /*04d0*/  PRMT R29, R20, 0x7632, R29 ;  /* 0x00007632141d7816 */ /* 0x000fe2000000001d */
[----:B0-----:R-:W-:Y:S06]  /*04e0*/  BRA.U !UP0, `(.L_x_91) ;  /* 0x0000000108e87547 */ /* 0x001fec000b800000 */
[----:B------:R-:W0:Y:S02]  /*04f0*/  LDC.64 R24, c[0x0][0x3a0] ;  /* 0x0000e800ff187b82 */ /* 0x000e240000000a00 */
[----:B0-----:R-:W-:-:S06]  /*0500*/  IMAD.WIDE.U32 R24, R55, 0x10, R24 ;  /* 0x0000001037187825 */ /* 0x001fcc00078e0018 */
[----:B------:R-:W2:Y:S01]  /*0510*/  LDG.E.128 R24, desc[UR6][R24.64] ;  /* 0x0000000618187981 */ /* 0x000ea2000c1e1d00 */
[----:B------:R-:W-:-:S13]  /*0520*/  ISETP.GT.AND P2, PT, R50, RZ, PT ;  /* 0x000000ff3200720c */ /* 0x000fda0003f44270 */
[----:B------:R-:W0:Y:S01]  /*0530*/  @P2 LDC R41, c[0x0][0x40c] ;  /* 0x00010300ff292b82 */ /* 0x000e220000000800 */
[----:B------:R-:W-:Y:S01]  /*0540*/  @P2 PRMT R30, R20, 0x7632, R30 ;  /* 0x00007632141e2816 */ /* 0x000fe2000000001e */
[----:B------:R-:W-:Y:S01]  /*0550*/  @P2 IMAD.U32 R44, R21, 0x10000, RZ ;  /* 0x00010000152c2824 */ /* 0x000fe200078e00ff */
[----:B------:R-:W-:Y:S02]  /*0560*/  @P2 SHF.L.U32 R45, R22, 0x10, RZ ;  /* 0x00000010162d2819 */ /* 0x000fe400000006ff */
[----:B------:R-:W-:Y:S02]  /*0570*/  @P2 SHF.L.U32 R40, R30, 0x10, RZ ;  /* 0x000000101e282819 */ /* 0x000fe400000006ff */
[----:B------:R-:W-:Y:S01]  /*0580*/  @P2 SHF.L.U32 R49, R23, 0x10, RZ ;  /* 0x0000001017312819 */ /* 0x000fe200000006ff */
[----:B------:R-:W3:Y:S08]  /*0590*/  @P2 LDC R43, c[0x0][0x40c] ;  /* 0x00010300ff2b2b82 */ /* 0x000ef00000000800 */
[----:B------:R-:W4:Y:S08]  /*05a0*/  @P2 LDC R28, c[0x0][0x40c] ;  /* 0x00010300ff1c2b82 */ /* 0x000f300000000800 */
[----:B------:R-:W1:Y:S08]  /*05b0*/  @P2 LDC R42, c[0x0][0x40c] ;  /* 0x00010300ff2a2b82 */ /* 0x000e700000000800 */
[----:B------:R-:W1:Y:S08]  /*05c0*/  @P2 LDC R46, c[0x0][0x40c] ;  /* 0x00010300ff2e2b82 */ /* 0x000e700000000800 */
[----:B------:R-:W1:Y:S01]  /*05d0*/  @P2 LDC R47, c[0x0][0x40c] ;  /* 0x00010300ff2f2b82 */ /* 0x000e620000000800 */
[----:B--2---:R-:W-:-:S02]  /*05e0*/  PRMT R29, R24, 0x7632, R29 ;  /* 0x00007632181d7816 */ /* 0x004fc4000000001d */
[----:B------:R-:W-:Y:S02]  /*05f0*/  PRMT R51, R27, 0x7632, R51 ;  /* 0x000076321b337816 */ /* 0x000fe40000000033 */
[----:B------:R-:W-:Y:S02]  /*0600*/  SHF.L.U32 R31, R29, 0x10, RZ ;  /* 0x000000101d1f7819 */ /* 0x000fe400000006ff */
[----:B------:R-:W-:-:S03]  /*0610*/  SHF.L.U32 R29, R25, 0x10, RZ ;  /* 0x00000010191d7819 */ /* 0x000fc600000006ff */
[----:B0-----:R-:W-:Y:S01]  /*0620*/  @P2 FFMA.FTZ R31, R40, R41, R31 ;  /* 0x00000029281f2223 */ /* 0x001fe2000001001f */
[----:B------:R-:W-:Y:S01]  /*0630*/  PRMT R40, R25, 0x7632, R40 ;  /* 0x0000763219287816 */ /* 0x000fe20000000028 */
[--C-:B------:R-:W-:Y:S02]  /*0640*/  @!P2 IMAD.MOV.U32 R30, RZ, RZ, R29.reuse ;  /* 0x000000ffff1ea224 */ /* 0x100fe400078e001d */
[----:B---3--:R-:W-:Y:S01]  /*0650*/  @P2 FFMA.FTZ R30, R44, R43, R29 ;  /* 0x0000002b2c1e2223 */ /* 0x008fe2000001001d */
[----:B------:R-:W0:Y:S01]  /*0660*/  @P2 LDC R25, c[0x0][0x40c] ;  /* 0x00010300ff192b82 */ /* 0x000e220000000800 */
[----:B------:R-:W-:Y:S02]  /*0670*/  @P2 PRMT R43, R21, 0x7632, R43 ;  /* 0x00007632152b2816 */ /* 0x000fe4000000002b */
[----:B------:R-:W-:Y:S02]  /*0680*/  SHF.L.U32 R41, R40, 0x10, RZ ;  /* 0x0000001028297819 */ /* 0x000fe400000006ff */
[C---:B------:R-:W-:Y:S01]  /*0690*/  SHF.L.U32 R40, R26.reuse, 0x10, RZ ;  /* 0x000000101a287819 */ /* 0x040fe200000006ff */
[----:B------:R-:W-:Y:S01]  /*06a0*/  @P2 IMAD.U32 R52, R43, 0x10000, RZ ;  /* 0x000100002b342824 */ /* 0x000fe200078e00ff */
[----:B------:R-:W-:Y:S01]  /*06b0*/  PRMT R26, R26, 0x7632, R26 ;  /* 0x000076321a1a7816 */ /* 0x000fe2000000001a */
[----:B------:R-:W2:Y:S01]  /*06c0*/  @P2 LDC R29, c[0x0][0x40c] ;  /* 0x00010300ff1d2b82 */ /* 0x000ea20000000800 */
[----:B------:R-:W-:Y:S01]  /*06d0*/  SHF.L.U32 R44, R27, 0x10, RZ ;  /* 0x000000101b2c7819 */ /* 0x000fe200000006ff */
[----:B----4-:R-:W-:Y:S01]  /*06e0*/  @P2 FFMA.FTZ R41, R52, R28, R41 ;  /* 0x0000001c34292223 */ /* 0x010fe20000010029 */
[----:B------:R-:W-:Y:S01]  /*06f0*/  @P2 PRMT R27, R22, 0x7632, R27 ;  /* 0x00007632161b2816 */ /* 0x000fe2000000001b */
[----:B-1----:R-:W-:Y:S01]  /*0700*/  @P2 FFMA.FTZ R40, R45, R42, R40 ;  /* 0x0000002a2d282223 */ /* 0x002fe20000010028 */
[----:B------:R-:W-:Y:S01]  /*0710*/  @P2 PRMT R28, R23, 0x7632, R28 ;  /* 0x00007632171c2816 */ /* 0x000fe2000000001c */
[----:B------:R-:W-:Y:S01]  /*0720*/  IMAD.U32 R42, R51, 0x10000, RZ ;  /* 0x00010000332a7824 */ /* 0x000fe200078e00ff */
[----:B------:R-:W-:Y:S01]  /*0730*/  SHF.L.U32 R45, R26, 0x10, RZ ;  /* 0x000000101a2d7819 */ /* 0x000fe200000006ff */
[----:B------:R-:W-:Y:S01]  /*0740*/  @P2 FFMA.FTZ R44, R49, R46, R44 ;  /* 0x0000002e312c2223 */ /* 0x000fe2000001002c */
[----:B------:R-:W-:-:S02]  /*0750*/  @P2 SHF.L.U32 R26, R27, 0x10, RZ ;  /* 0x000000101b1a2819 */ /* 0x000fc400000006ff */
[----:B------:R-:W-:Y:S01]  /*0760*/  SHF.L.U32 R43, R24, 0x10, RZ ;  /* 0x00000010182b7819 */ /* 0x000fe200000006ff */
[----:B------:R-:W-:Y:S01]  /*0770*/  @P2 IMAD.U32 R24, R20, 0x10000, RZ ;  /* 0x0001000014182824 */ /* 0x000fe200078e00ff */
[----:B------:R-:W-:Y:S02]  /*0780*/  @P2 SHF.L.U32 R27, R28, 0x10, RZ ;  /* 0x000000101c1b2819 */ /* 0x000fe400000006ff */
[----:B------:R-:W-:Y:S01]  /*0790*/  F2FP.BF16.F32.PACK_AB R28, RZ, R31 ;  /* 0x0000001fff1c723e */ /* 0x000fe200000010ff */
[----:B------:R-:W-:Y:S01]  /*07a0*/  @P2 FFMA.FTZ R43, R24, R47, R43 ;  /* 0x0000002f182b2223 */ /* 0x000fe2000001002b */
[----:B------:R-:W-:Y:S01]  /*07b0*/  F2FP.BF16.F32.PACK_AB R47, RZ, R44 ;  /* 0x0000002cff2f723e */ /* 0x000fe200000010ff */
[----:B0-----:R-:W-:Y:S01]  /*07c0*/  @P2 FFMA.FTZ R42, R27, R25, R42 ;  /* 0x000000191b2a2223 */ /* 0x001fe2000001002a */
[----:B------:R-:W-:Y:S02]  /*07d0*/  F2FP.BF16.F32.PACK_AB R25, RZ, R30 ;  /* 0x0000001eff19723e */ /* 0x000fe400000010ff */
[----:B------:R-:W-:-:S02]  /*07e0*/  F2FP.BF16.F32.PACK_AB R24, RZ, R43 ;  /* 0x0000002bff18723e */ /* 0x000fc400000010ff */
[----:B------:R-:W-:Y:S01]  /*07f0*/  F2FP.BF16.F32.PACK_AB R27, RZ, R42 ;  /* 0x0000002aff1b723e */ /* 0x000fe200000010ff */
[----:B--2---:R-:W-:Y:S01]  /*0800*/  @P2 FFMA.FTZ R45, R26, R29, R45 ;  /* 0x0000001d1a2d2223 */ /* 0x004fe2000001002d */
[----:B------:R-:W-:Y:S02]  /*0810*/  F2FP.BF16.F32.PACK_AB R26, RZ, R41 ;  /* 0x00000029ff1a723e */ /* 0x000fe400000010ff */
[----:B------:R-:W-:Y:S02]  /*0820*/  F2FP.BF16.F32.PACK_AB R29, RZ, R40 ;  /* 0x00000028ff1d723e */ /* 0x000fe400000010ff */
[----:B------:R-:W-:Y:S02]  /*0830*/  F2FP.BF16.F32.PACK_AB R46, RZ, R45 ;  /* 0x0000002dff2e723e */ /* 0x000fe400000010ff */
[----:B------:R-:W-:Y:S02]  /*0840*/  PRMT R25, R25, 0x5410, R26 ;  /* 0x0000541019197816 */ /* 0x000fe4000000001a */
[----:B------:R-:W-:-:S02]  /*0850*/  PRMT R26, R29, 0x5410, R46 ;  /* 0x000054101d1a7816 */ /* 0x000fc4000000002e */
[----:B------:R-:W-:Y:S02]  /*0860*/  PRMT R24, R24, 0x5410, R28 ;  /* 0x0000541018187816 */ /* 0x000fe4000000001c */
[----:B------:R-:W-:Y:S01]  /*0870*/  PRMT R27, R47, 0x5410, R27 ;  /* 0x000054102f1b7816 */ /* 0x000fe2000000001b */
[----:B------:R-:W-:Y:S06]  /*0880*/  BRA `(.L_x_92) ;  /* 0x0000000000ac7947 */ /* 0x000fec0003800000 */
.L_x_91:
[----:B------:R-:W0:Y:S01]  /*0890*/  @P1 LDC R27, c[0x0][0x40c] ;  /* 0x00010300ff1b1b82 */ /* 0x000e220000000800 */
[----:B------:R-:W-:Y:S02]  /*08a0*/  @P1 PRMT R24, R22, 0x7632, R24 ;  /* 0x0000763216181816 */ /* 0x000fe40000000018 */
[----:B------:R-:W-:Y:S02]  /*08b0*/  CS2R R44, SRZ ;  /* 0x00000000002c7805 */ /* 0x000fe4000001ff00 */
[----:B------:R-:W-:Y:S02]  /*08c0*/  @P1 SHF.L.U32 R28, R28, 0x10, RZ ;  /* 0x000000101c1c1819 */ /* 0x000fe400000006ff */
[----:B------:R-:W-:Y:S02]  /*08d0*/  CS2R R40, SRZ ;  /* 0x0000000000287805 */ /* 0x000fe4000001ff00 */
[----:B------:R-:W-:Y:S01]  /*08e0*/  @P1 SHF.L.U32 R29, R29, 0x10, RZ ;  /* 0x000000101d1d1819 */ /* 0x000fe200000006ff */
[----:B------:R-:W-:Y:S01]  /*08f0*/  @P1 IMAD.U32 R24, R24, 0x10000, RZ ;  /* 0x0001000018181824 */ /* 0x000fe200078e00ff */
[----:B------:R-:W-:Y:S01]  /*0900*/  MOV R31, RZ ;  /* 0x000000ff001f7202 */ /* 0x000fe20000000f00 */
[----:B------:R-:W2:Y:S01]  /*0910*/  @P1 LDC R25, c[0x0][0x40c] ;  /* 0x00010300ff191b82 */ /* 0x000ea20000000800 */
[----:B------:R-:W-:-:S07]  /*0920*/  CS2R R42, SRZ ;  /* 0x00000000002a7805 */ /* 0x000fce000001ff00 */
[----:B------:R-:W3:Y:S08]  /*0930*/  @P1 LDC R30, c[0x0][0x40c] ;  /* 0x00010300ff1e1b82 */ /* 0x000ef00000000800 */
[----:B------:R-:W4:Y:S01]  /*0940*/  @P1 LDC R26, c[0x0][0x40c] ;  /* 0x00010300ff1a1b82 */ /* 0x000f220000000800 */
[----:B0-----:R-:W-:Y:S01]  /*0950*/  @P1 FMUL.FTZ R45, R24, R27 ;  /* 0x0000001b182d1220 */ /* 0x001fe20000410000 */
[----:B------:R-:W-:-:S02]  /*0960*/  @P1 PRMT R24, R23, 0x7632, R24 ;  /* 0x0000763217181816 */ /* 0x000fc40000000018 */
[----:B------:R-:W-:-:S03]  /*0970*/  @P1 SHF.L.U32 R27, R21, 0x10, RZ ;  /* 0x00000010151b1819 */ /* 0x000fc600000006ff */
[----:B------:R-:W-:Y:S01]  /*0980*/  @P1 IMAD.U32 R24, R24, 0x10000, RZ ;  /* 0x0001000018181824 */ /* 0x000fe200078e00ff */
[----:B------:R-:W0:Y:S01]  /*0990*/  @P1 LDC R46, c[0x0][0x40c] ;  /* 0x00010300ff2e1b82 */ /* 0x000e220000000800 */
[----:B--2---:R-:W-:Y:S01]  /*09a0*/  @P1 FMUL.FTZ R41, R28, R25 ;  /* 0x000000191c291220 */ /* 0x004fe20000410000 */
[----:B------:R-:W-:Y:S02]  /*09b0*/  @P1 SHF.L.U32 R25, R20, 0x10, RZ ;  /* 0x0000001014191819 */ /* 0x000fe400000006ff */
[----:B------:R-:W-:-:S04]  /*09c0*/  @P1 SHF.L.U32 R28, R22, 0x10, RZ ;  /* 0x00000010161c1819 */ /* 0x000fc800000006ff */
[----:B------:R-:W2:Y:S01]  /*09d0*/  @P1 LDC R49, c[0x0][0x40c] ;  /* 0x00010300ff311b82 */ /* 0x000ea20000000800 */
[----:B---3--:R-:W-:Y:S01]  /*09e0*/  @P1 FMUL.FTZ R31, R29, R30 ;  /* 0x0000001e1d1f1220 */ /* 0x008fe20000410000 */
[----:B------:R-:W-:Y:S02]  /*09f0*/  @P1 SHF.L.U32 R29, R23, 0x10, RZ ;  /* 0x00000010171d1819 */ /* 0x000fe400000006ff */
[----:B------:R-:W-:-:S04]  /*0a00*/  MOV R30, RZ ;  /* 0x000000ff001e7202 */ /* 0x000fc80000000f00 */
[----:B------:R-:W3:Y:S01]  /*0a10*/  @P1 LDC R47, c[0x0][0x40c] ;  /* 0x00010300ff2f1b82 */ /* 0x000ee20000000800 */
[----:B----4-:R-:W-:Y:S01]  /*0a20*/  @P1 FMUL.FTZ R43, R25, R26 ;  /* 0x0000001a192b1220 */ /* 0x010fe20000410000 */
[----:B------:R-:W-:-:S06]  /*0a30*/  F2FP.BF16.F32.PACK_AB R25, RZ, R31 ;  /* 0x0000001fff19723e */ /* 0x000fcc00000010ff */
[----:B------:R-:W4:Y:S01]  /*0a40*/  @P1 LDC R52, c[0x0][0x40c] ;  /* 0x00010300ff341b82 */ /* 0x000f220000000800 */
[----:B0-----:R-:W-:Y:S01]  /*0a50*/  @P1 FMUL.FTZ R30, R27, R46 ;  /* 0x0000002e1b1e1220 */ /* 0x001fe20000410000 */
[----:B------:R-:W-:-:S04]  /*0a60*/  F2FP.BF16.F32.PACK_AB R27, RZ, R41 ;  /* 0x00000029ff1b723e */ /* 0x000fc800000010ff */
[----:B------:R-:W-:Y:S01]  /*0a70*/  F2FP.BF16.F32.PACK_AB R26, RZ, R30 ;  /* 0x0000001eff1a723e */ /* 0x000fe200000010ff */
[----:B--2---:R-:W-:Y:S01]  /*0a80*/  @P1 FMUL.FTZ R42, R24, R49 ;  /* 0x00000031182a1220 */ /* 0x004fe20000410000 */
[----:B------:R-:W-:-:S04]  /*0a90*/  F2FP.BF16.F32.PACK_AB R24, RZ, R43 ;  /* 0x0000002bff18723e */ /* 0x000fc800000010ff */
[----:B------:R-:W-:Y:S02]  /*0aa0*/  PRMT R24, R24, 0x5410, R25 ;  /* 0x0000541018187816 */ /* 0x000fe40000000019 */
[----:B------:R-:W-:Y:S01]  /*0ab0*/  PRMT R25, R26, 0x5410, R27 ;  /* 0x000054101a197816 */ /* 0x000fe2000000001b */
[----:B---3--:R-:W-:Y:S01]  /*0ac0*/  @P1 FMUL.FTZ R40, R28, R47 ;  /* 0x0000002f1c281220 */ /* 0x008fe20000410000 */
[----:B------:R-:W-:-:S04]  /*0ad0*/  F2FP.BF16.F32.PACK_AB R47, RZ, R42 ;  /* 0x0000002aff2f723e */ /* 0x000fc800000010ff */
[----:B------:R-:W-:Y:S01]  /*0ae0*/  F2FP.BF16.F32.PACK_AB R28, RZ, R40 ;  /* 0x00000028ff1c723e */ /* 0x000fe200000010ff */
[----:B----4-:R-:W-:Y:S01]  /*0af0*/  @P1 FMUL.FTZ R44, R29, R52 ;  /* 0x000000341d2c1220 */ /* 0x010fe20000410000 */
[----:B------:R-:W-:-:S04]  /*0b00*/  F2FP.BF16.F32.PACK_AB R29, RZ, R45 ;  /* 0x0000002dff1d723e */ /* 0x000fc800000010ff */
[----:B------:R-:W-:Y:S02]  /*0b10*/  F2FP.BF16.F32.PACK_AB R46, RZ, R44 ;  /* 0x0000002cff2e723e */ /* 0x000fe400000010ff */
[----:B------:R-:W-:Y:S02]  /*0b20*/  PRMT R26, R28, 0x5410, R29 ;  /* 0x000054101c1a7816 */ /* 0x000fe4000000001d */
[----:B------:R-:W-:-:S07]  /*0b30*/  PRMT R27, R46, 0x5410, R47 ;  /* 0x000054102e1b7816 */ /* 0x000fce000000002f */
.L_x_92:
[----:B------:R-:W0:Y:S01]  /*0b40*/  LDC.64 R28, c[0x0][0x3a8] ;  /* 0x0000ea00ff1c7b82 */ /* 0x000e220000000a00 */
[----:B------:R-:W-:-:S07]  /*0b50*/  @P1 IADD3 R51, PT, PT, R48, 0x20, RZ ;  /* 0x0000002030331810 */ /* 0x000fce0007ffe0ff */
[----:B------:R-:W2:Y:S01]  /*0b60*/  @P1 LDC.64 R46, c[0x0][0x390] ;  /* 0x0000e400ff2e1b82 */ /* 0x000ea20000000a00 */
[----:B0-----:R-:W-:-:S05]  /*0b70*/  IMAD.WIDE.U32 R48, R55, 0x10, R28 ;  /* 0x0000001037307825 */ /* 0x001fca00078e001c */
[----:B------:R0:W-:Y:S01]  /*0b80*/  STG.E.128 desc[UR6][R48.64], R24 ;  /* 0x0000001830007986 */ /* 0x0001e2000c101d06 */
[----:B--2---:R-:W-:-:S05]  /*0b90*/  @P1 IMAD.WIDE.U32 R46, R51, 0x10, R46 ;  /* 0x00000010332e1825 */ /* 0x004fca00078e002e */
[----:B------:R0:W5:Y:S01]  /*0ba0*/  @P1 LDG.E.128 R20, desc[UR6][R46.64] ;  /* 0x000000062e141981 */ /* 0x000162000c1e1d00 */
[----:B------:R-:W-:Y:S01]  /*0bb0*/  VIADD R55, R55, 0x20 ;  /* 0x0000002037377836 */ /* 0x000fe20000000000 */
[----:B------:R-:W-:Y:S06]  /*0bc0*/  BRA.U !UP0, `(.L_x_93) ;  /* 0x0000000108ec7547 */ /* 0x000fec000b800000 */
        /* <DEDUP_REMOVED lines=8> */
[----:B------:R-:W3:Y:S08]  /*0c50*/  @P1 LDC R53, c[0x0][0x40c] ;  /* 0x00010300ff351b82 */ /* 0x000ef00000000800 */
[----:B------:R-:W4:Y:S01]  /*0c60*/  @P1 LDC R50, c[0x0][0x40c] ;  /* 0x00010300ff321b82 */ /* 0x000f220000000800 */
[C---:B--2---:R-:W-:Y:S02]  /*0c70*/  SHF.L.U32 R48, R25.reuse, 0x10, RZ ;  /* 0x0000001019307819 */ /* 0x044fe400000006ff */
[----:B------:R-:W-:-:S02]  /*0c80*/  PRMT R46, R25, 0x7632, R46 ;  /* 0x00007632192e7816 */ /* 0x000fc4000000002e */
[----:B------:R-:W-:Y:S01]  /*0c90*/  SHF.L.U32 R25, R26, 0x10, RZ ;  /* 0x000000101a197819 */ /* 0x000fe200000006ff */
[----:B0-----:R-:W-:Y:S01]  /*0ca0*/  @P1 FFMA.FTZ R48, R49, R52, R48 ;  /* 0x0000003431301223 */ /* 0x001fe20000010030 */
[----:B------:R-:W-:Y:S01]  /*0cb0*/  SHF.L.U32 R47, R46, 0x10, RZ ;  /* 0x000000102e2f7819 */ /* 0x000fe200000006ff */
[----:B------:R-:W0:Y:S01]  /*0cc0*/  @P1 LDC R49, c[0x0][0x40c] ;  /* 0x00010300ff311b82 */ /* 0x000e220000000800 */
[----:B------:R-:W-:Y:S01]  /*0cd0*/  @P1 IMAD.U32 R46, R51, 0x10000, RZ ;  /* 0x00010000332e1824 */ /* 0x000fe200078e00ff */
[----:B------:R-:W-:-:S03]  /*0ce0*/  PRMT R26, R26, 0x7632, R26 ;  /* 0x000076321a1a7816 */ /* 0x000fc6000000001a */
[----:B---3--:R-:W-:Y:S01]  /*0cf0*/  @P1 FFMA.FTZ R47, R46, R53, R47 ;  /* 0x000000352e2f1223 */ /* 0x008fe2000001002f */
[----:B------:R-:W-:Y:S01]  /*0d00*/  @!P1 MOV R46, R25 ;  /* 0x00000019002e9202 */ /* 0x000fe20000000f00 */
[----:B----4-:R-:W-:Y:S01]  /*0d10*/  @P1 FFMA.FTZ R46, R54, R50, R25 ;  /* 0x00000032362e1223 */ /* 0x010fe20000010019 */
[----:B------:R-:W2:Y:S01]  /*0d20*/  @P1 LDC R52, c[0x0][0x40c] ;  /* 0x00010300ff341b82 */ /* 0x000ea20000000800 */
[----:B------:R-:W-:Y:S01]  /*0d30*/  @P1 PRMT R50, R22, 0x7632, R50 ;  /* 0x0000763216321816 */ /* 0x000fe20000000032 */
[----:B------:R-:W-:Y:S01]  /*0d40*/  IMAD.U32 R51, R26, 0x10000, RZ ;  /* 0x000100001a337824 */ /* 0x000fe200078e00ff */
[----:B------:R-:W-:Y:S02]  /*0d50*/  SHF.L.U32 R53, R27, 0x10, RZ ;  /* 0x000000101b357819 */ /* 0x000fe400000006ff */
[----:B------:R-:W-:Y:S02]  /*0d60*/  @P1 SHF.L.U32 R54, R23, 0x10, RZ ;  /* 0x0000001017361819 */ /* 0x000fe400000006ff */
[----:B------:R-:W-:Y:S01]  /*0d70*/  @P1 SHF.L.U32 R26, R50, 0x10, RZ ;  /* 0x00000010321a1819 */ /* 0x000fe200000006ff */
[----:B------:R-:W3:Y:S01]  /*0d80*/  @P1 LDC R25, c[0x0][0x40c] ;  /* 0x00010300ff191b82 */ /* 0x000ee20000000800 */
[----:B------:R-:W-:Y:S01]  /*0d90*/  @!P1 IMAD.MOV.U32 R50, RZ, RZ, R53 ;  /* 0x000000ffff329224 */ /* 0x000fe200078e0035 */
[----:B------:R-:W-:-:S02]  /*0da0*/  PRMT R27, R24, 0x7632, R27 ;  /* 0x00007632181b7816 */ /* 0x000fc4000000001b */
[----:B------:R-:W-:Y:S01]  /*0db0*/  F2FP.BF16.F32.PACK_AB R56, RZ, R46 ;  /* 0x0000002eff38723e */ /* 0x000fe200000010ff */
[----:B0-----:R-:W-:Y:S01]  /*0dc0*/  @P1 FFMA.FTZ R51, R26, R49, R51 ;  /* 0x000000311a331223 */ /* 0x001fe20000010033 */
[C---:B------:R-:W-:Y:S02]  /*0dd0*/  SHF.L.U32 R49, R27.reuse, 0x10, RZ ;  /* 0x000000101b317819 */ /* 0x040fe400000006ff */
[----:B------:R-:W0:Y:S01]  /*0de0*/  @P1 LDC R26, c[0x0][0x40c] ;  /* 0x00010300ff1a1b82 */ /* 0x000e220000000800 */
[----:B------:R-:W-:Y:S02]  /*0df0*/  PRMT R27, R27, 0x7632, R27 ;  /* 0x000076321b1b7816 */ /* 0x000fe4000000001b */
[----:B------:R-:W-:Y:S01]  /*0e00*/  F2FP.BF16.F32.PACK_AB R57, RZ, R51 ;  /* 0x00000033ff39723e */ /* 0x000fe200000010ff */
[----:B--2---:R-:W-:Y:S01]  /*0e10*/  @P1 FFMA.FTZ R50, R54, R52, R53 ;  /* 0x0000003436321223 */ /* 0x004fe20000010035 */
[----:B------:R-:W-:-:S03]  /*0e20*/  @P1 PRMT R52, R20, 0x7632, R52 ;  /* 0x0000763214341816 */ /* 0x000fc60000000034 */
[----:B------:R-:W2:Y:S01]  /*0e30*/  @P1 LDC R54, c[0x0][0x40c] ;  /* 0x00010300ff361b82 */ /* 0x000ea20000000800 */
[----:B------:R-:W-:Y:S01]  /*0e40*/  IMAD.U32 R53, R27, 0x10000, RZ ;  /* 0x000100001b357824 */ /* 0x000fe200078e00ff */
[----:B------:R-:W-:Y:S02]  /*0e50*/  @P1 SHF.L.U32 R27, R20, 0x10, RZ ;  /* 0x00000010141b1819 */ /* 0x000fe400000006ff */
[----:B------:R-:W-:Y:S02]  /*0e60*/  @P1 SHF.L.U32 R52, R52, 0x10, RZ ;  /* 0x0000001034341819 */ /* 0x000fe400000006ff */
[----:B------:R-:W-:-:S03]  /*0e70*/  F2FP.BF16.F32.PACK_AB R58, RZ, R50 ;  /* 0x00000032ff3a723e */ /* 0x000fc600000010ff */
[----:B---3--:R-:W-:Y:S01]  /*0e80*/  @P1 FFMA.FTZ R49, R52, R25, R49 ;  /* 0x0000001934311223 */ /* 0x008fe20000010031 */
[----:B------:R-:W-:Y:S02]  /*0e90*/  @P1 PRMT R25, R23, 0x7632, R25 ;  /* 0x0000763217191816 */ /* 0x000fe40000000019 */
[----:B------:R-:W-:Y:S02]  /*0ea0*/  SHF.L.U32 R52, R24, 0x10, RZ ;  /* 0x0000001018347819 */ /* 0x000fe400000006ff */
[----:B------:R-:W-:Y:S02]  /*0eb0*/  @P1 SHF.L.U32 R24, R25, 0x10, RZ ;  /* 0x0000001019181819 */ /* 0x000fe400000006ff */
[----:B------:R-:W-:Y:S01]  /*0ec0*/  F2FP.BF16.F32.PACK_AB R25, RZ, R48 ;  /* 0x00000030ff19723e */ /* 0x000fe200000010ff */
[----:B0-----:R-:W-:Y:S01]  /*0ed0*/  @P1 FFMA.FTZ R52, R27, R26, R52 ;  /* 0x0000001a1b341223 */ /* 0x001fe20000010034 */
[----:B------:R-:W-:-:S04]  /*0ee0*/  F2FP.BF16.F32.PACK_AB R26, RZ, R47 ;  /* 0x0000002fff1a723e */ /* 0x000fc800000010ff */
[----:B------:R-:W-:Y:S01]  /*0ef0*/  PRMT R25, R25, 0x5410, R26 ;  /* 0x0000541019197816 */ /* 0x000fe2000000001a */
[----:B--2---:R-:W-:Y:S01]  /*0f00*/  @P1 FFMA.FTZ R53, R24, R54, R53 ;  /* 0x0000003618351223 */ /* 0x004fe20000010035 */
[----:B------:R-:W-:Y:S02]  /*0f10*/  F2FP.BF16.F32.PACK_AB R54, RZ, R49 ;  /* 0x00000031ff36723e */ /* 0x000fe400000010ff */
[----:B------:R-:W-:Y:S02]  /*0f20*/  F2FP.BF16.F32.PACK_AB R24, RZ, R52 ;  /* 0x00000034ff18723e */ /* 0x000fe400000010ff */
[----:B------:R-:W-:Y:S02]  /*0f30*/  F2FP.BF16.F32.PACK_AB R27, RZ, R53 ;  /* 0x00000035ff1b723e */ /* 0x000fe400000010ff */
[----:B------:R-:W-:Y:S02]  /*0f40*/  PRMT R26, R56, 0x5410, R57 ;  /* 0x00005410381a7816 */ /* 0x000fe40000000039 */
[----:B------:R-:W-:-:S02]  /*0f50*/  PRMT R24, R24, 0x5410, R54 ;  /* 0x0000541018187816 */ /* 0x000fc40000000036 */
[----:B------:R-:W-:Y:S01]  /*0f60*/  PRMT R27, R58, 0x5410, R27 ;  /* 0x000054103a1b7816 */ /* 0x000fe2000000001b */
[----:B------:R-:W-:Y:S06]  /*0f70*/  BRA `(.L_x_94) ;  /* 0x0000000000b87947 */ /* 0x000fec0003800000 */
.L_x_93:
[----:B0-----:R-:W0:Y:S01]  /*0f80*/  @P1 LDC R25, c[0x0][0x40c] ;  /* 0x00010300ff191b82 */ /* 0x001e220000000800 */
[----:B-----5:R-:W-:Y:S01]  /*0f90*/  @P1 PRMT R24, R20, 0x7632, R24 ;  /* 0x0000763214181816 */ /* 0x020fe20000000018 */
[----:B------:R-:W-:Y:S01]  /*0fa0*/  HFMA2 R49, -RZ, RZ, 0, 0 ;  /* 0x00000000ff317431 */ /* 0x000fe200000001ff */
[----:B------:R-:W-:Y:S02]  /*0fb0*/  @P1 PRMT R48, R22, 0x7632, R48 ;  /* 0x0000763216301816 */ /* 0x000fe40000000030 */
[----:B------:R-:W-:Y:S02]  /*0fc0*/  CS2R R50, SRZ ;  /* 0x0000000000327805 */ /* 0x000fe4000001ff00 */
[----:B------:R-:W-:Y:S01]  /*0fd0*/  MOV R47, RZ ;  /* 0x000000ff002f7202 */ /* 0x000fe20000000f00 */
[----:B------:R-:W-:Y:S01]  /*0fe0*/  @P1 IMAD.U32 R24, R24, 0x10000, RZ ;  /* 0x0001000018181824 */ /* 0x000fe200078e00ff */
[----:B------:R-:W-:Y:S01]  /*0ff0*/  @P1 SHF.L.U32 R48, R48, 0x10, RZ ;  /* 0x0000001030301819 */ /* 0x000fe200000006ff */
[----:B------:R-:W2:Y:S08]  /*1000*/  @P1 LDC R53, c[0x0][0x40c] ;  /* 0x00010300ff351b82 */ /* 0x000eb00000000800 */
[----:B------:R-:W3:Y:S08]  /*1010*/  @P1 LDC R57, c[0x0][0x40c] ;  /* 0x00010300ff391b82 */ /* 0x000ef00000000800 */
[----:B------:R-:W4:Y:S01]  /*1020*/  @P1 LDC R27, c[0x0][0x40c] ;  /* 0x00010300ff1b1b82 */ /* 0x000f220000000800 */
[----:B0-----:R-:W-:Y:S01]  /*1030*/  @P1 FMUL.FTZ R49, R24, R25 ;  /* 0x0000001918311220 */ /* 0x001fe20000410000 */
[----:B------:R-:W-:-:S04]  /*1040*/  @P1 PRMT R25, R21, 0x7632, R25 ;  /* 0x0000763215191816 */ /* 0x000fc80000000019 */
[----:B------:R-:W-:Y:S02]  /*1050*/  @P1 SHF.L.U32 R46, R25, 0x10, RZ ;  /* 0x00000010192e1819 */ /* 0x000fe400000006ff */
[----:B------:R-:W0:Y:S03]  /*1060*/  @P1 LDC R26, c[0x0][0x40c] ;  /* 0x00010300ff1a1b82 */ /* 0x000e260000000800 */
[----:B--2---:R-:W-:Y:S01]  /*1070*/  @P1 FMUL.FTZ R47, R46, R53 ;  /* 0x000000352e2f1220 */ /* 0x004fe20000410000 */
[----:B------:R-:W-:Y:S02]  /*1080*/  @P1 PRMT R46, R23, 0x7632, R46 ;  /* 0x00007632172e1816 */ /* 0x000fe4000000002e */
[----:B------:R-:W-:Y:S02]  /*1090*/  CS2R R52, SRZ ;  /* 0x0000000000347805 */ /* 0x000fe4000001ff00 */
[----:B------:R-:W2:Y:S01]  /*10a0*/  @P1 LDC R24, c[0x0][0x40c] ;  /* 0x00010300ff181b82 */ /* 0x000ea20000000800 */
[----:B---3--:R-:W-:Y:S01]  /*10b0*/  @P1 FMUL.FTZ R51, R48, R57 ;  /* 0x0000003930331220 */ /* 0x008fe20000410000 */
[----:B------:R-:W-:Y:S01]  /*10c0*/  @P1 IMAD.U32 R57, R46, 0x10000, RZ ;  /* 0x000100002e391824 */ /* 0x000fe200078e00ff */
[----:B------:R-:W-:Y:S01]  /*10d0*/  @P1 SHF.L.U32 R46, R20, 0x10, RZ ;  /* 0x00000010142e1819 */ /* 0x000fe200000006ff */
[----:B------:R-:W-:-:S02]  /*10e0*/  HFMA2 R48, -RZ, RZ, 0, 0 ;  /* 0x00000000ff307431 */ /* 0x000fc400000001ff */
[----:B------:R-:W-:Y:S02]  /*10f0*/  F2FP.BF16.F32.PACK_AB R56, RZ, R51 ;  /* 0x00000033ff38723e */ /* 0x000fe400000010ff */
[----:B------:R-:W3:Y:S01]  /*1100*/  @P1 LDC R25, c[0x0][0x40c] ;  /* 0x00010300ff191b82 */ /* 0x000ee20000000800 */
[----:B----4-:R-:W-:Y:S01]  /*1110*/  @P1 FMUL.FTZ R52, R46, R27 ;  /* 0x0000001b2e341220 */ /* 0x010fe20000410000 */
[----:B------:R-:W-:Y:S01]  /*1120*/  @P1 SHF.L.U32 R27, R21, 0x10, RZ ;  /* 0x00000010151b1819 */ /* 0x000fe200000006ff */
[----:B------:R-:W-:-:S05]  /*1130*/  IMAD.MOV.U32 R46, RZ, RZ, RZ ;  /* 0x000000ffff2e7224 */ /* 0x000fca00078e00ff */
[----:B------:R-:W4:Y:S01]  /*1140*/  @P1 LDC R54, c[0x0][0x40c] ;  /* 0x00010300ff361b82 */ /* 0x000f220000000800 */
[----:B0-----:R-:W-:Y:S01]  /*1150*/  @P1 FMUL.FTZ R53, R57, R26 ;  /* 0x0000001a39351220 */ /* 0x001fe20000410000 */
[----:B------:R-:W-:Y:S02]  /*1160*/  @P1 SHF.L.U32 R26, R22, 0x10, RZ ;  /* 0x00000010161a1819 */ /* 0x000fe400000006ff */
[----:B------:R-:W-:Y:S02]  /*1170*/  @P1 SHF.L.U32 R57, R23, 0x10, RZ ;  /* 0x0000001017391819 */ /* 0x000fe400000006ff */
[----:B------:R-:W-:Y:S01]  /*1180*/  F2FP.BF16.F32.PACK_AB R58, RZ, R53 ;  /* 0x00000035ff3a723e */ /* 0x000fe200000010ff */
[----:B--2---:R-:W-:Y:S01]  /*1190*/  @P1 FMUL.FTZ R48, R27, R24 ;  /* 0x000000181b301220 */ /* 0x004fe20000410000 */
[----:B------:R-:W-:Y:S02]  /*11a0*/  F2FP.BF16.F32.PACK_AB R24, RZ, R52 ;  /* 0x00000034ff18723e */ /* 0x000fe400000010ff */
[----:B------:R-:W-:Y:S01]  /*11b0*/  F2FP.BF16.F32.PACK_AB R27, RZ, R47 ;  /* 0x0000002fff1b723e */ /* 0x000fe200000010ff */
[----:B---3--:R-:W-:Y:S01]  /*11c0*/  @P1 FMUL.FTZ R46, R26, R25 ;  /* 0x000000191a2e1220 */ /* 0x008fe20000410000 */
[----:B------:R-:W-:-:S02]  /*11d0*/  F2FP.BF16.F32.PACK_AB R25, RZ, R49 ;  /* 0x00000031ff19723e */ /* 0x000fc400000010ff */
[----:B------:R-:W-:Y:S02]  /*11e0*/  F2FP.BF16.F32.PACK_AB R26, RZ, R48 ;  /* 0x00000030ff1a723e */ /* 0x000fe400000010ff */
[----:B------:R-:W-:Y:S02]  /*11f0*/  PRMT R24, R24, 0x5410, R25 ;  /* 0x0000541018187816 */ /* 0x000fe40000000019 */
[----:B------:R-:W-:Y:S01]  /*1200*/  PRMT R25, R26, 0x5410, R27 ;  /* 0x000054101a197816 */ /* 0x000fe2000000001b */
[----:B----4-:R-:W-:Y:S01]  /*1210*/  @P1 FMUL.FTZ R50, R57, R54 ;  /* 0x0000003639321220 */ /* 0x010fe20000410000 */
[----:B------:R-:W-:-:S04]  /*1220*/  F2FP.BF16.F32.PACK_AB R54, RZ, R46 ;  /* 0x0000002eff36723e */ /* 0x000fc800000010ff */
[----:B------:R-:W-:Y:S02]  /*1230*/  F2FP.BF16.F32.PACK_AB R57, RZ, R50 ;  /* 0x00000032ff39723e */ /* 0x000fe400000010ff */
[----:B------:R-:W-:Y:S02]  /*1240*/  PRMT R26, R54, 0x5410, R56 ;  /* 0x00005410361a7816 */ /* 0x000fe40000000038 */
[----:B------:R-:W-:-:S07]  /*1250*/  PRMT R27, R57, 0x5410, R58 ;  /* 0x00005410391b7816 */ /* 0x000fce000000003a */
.L_x_94:
[----:B------:R-:W-:Y:S01]  /*1260*/  FADD.FTZ R54, RZ, R43 ;  /* 0x0000002bff367221 */ /* 0x000fe20000010000 */
[----:B------:R-:W-:Y:S01]  /*1270*/  IMAD.WIDE.U32 R28, R55, 0x10, R28 ;  /* 0x00000010371c7825 */ /* 0x000fe200078e001c */
[----:B------:R-:W-:Y:S01]  /*1280*/  UMOV UR4, 0xffffffff ;  /* 0xffffffff00047882 */ /* 0x000fe20000000000 */
[----:B------:R-:W-:Y:S02]  /*1290*/  ISETP.NE.AND P1, PT, R37, RZ, PT ;  /* 0x000000ff2500720c */ /* 0x000fe40003f25270 */
[----:B------:R-:W-:Y:S01]  /*12a0*/  FADD.FTZ R57, R54, R31 ;  /* 0x0000001f36397221 */ /* 0x000fe20000010000 */
[----:B------:R0:W-:Y:S03]  /*12b0*/  STG.E.128 desc[UR6][R28.64], R24 ;  /* 0x000000181c007986 */ /* 0x0001e6000c101d06 */
[----:B------:R-:W-:-:S04]  /*12c0*/  FADD.FTZ R54, R57, R30 ;  /* 0x0000001e39367221 */ /* 0x000fc80000010000 */
        /* <DEDUP_REMOVED lines=12> */
[----:B------:R-:W-:Y:S01]  /*1390*/  FADD.FTZ R54, R54, R53 ;  /* 0x0000003536367221 */ /* 0x000fe20000010000 */
[----:B0-----:R-:W-:Y:S06]  /*13a0*/  BRA.DIV UR4, `(.L_x_95) ;  /* 0x0000000a04dc7947 */ /* 0x001fec000b800000 */
[----:B------:R-:W0:Y:S01]  /*13b0*/  SHFL.BFLY PT, R25, R54, 0x1, 0x1f ;  /* 0x0c201f0036197f89 */ /* 0x000e2200000e0000 */
[----:B------:R-:W2:Y:S01]  /*13c0*/  LDC R28, c[0x0][0x400] ;  /* 0x00010000ff1c7b82 */ /* 0x000ea20000000800 */
        /* <DEDUP_REMOVED lines=9> */
[----:B--2---:R-:W-:-:S04]  /*1460*/  FMUL.FTZ R55, R55, R28 ;  /* 0x0000001c37377220 */ /* 0x004fc80000410000 */
[C---:B------:R-:W-:Y:S01]  /*1470*/  FADD.FTZ R24, -R55.reuse, R43 ;  /* 0x0000002b37187221 */ /* 0x040fe20000010100 */
[C---:B------:R-:W-:Y:S01]  /*1480*/  FADD.FTZ R25, -R55.reuse, R31 ;  /* 0x0000001f37197221 */ /* 0x040fe20000010100 */
[----:B------:R-:W-:Y:S02]  /*1490*/  FADD.FTZ R27, -R55, R30 ;  /* 0x0000001e371b7221 */ /* 0x000fe40000010100 */
[----:B------:R-:W-:-:S04]  /*14a0*/  FFMA.FTZ R24, R24, R24, RZ ;  /* 0x0000001818187223 */ /* 0x000fc800000100ff */
[----:B------:R-:W-:Y:S01]  /*14b0*/  FFMA.FTZ R24, R25, R25, R24 ;  /* 0x0000001919187223 */ /* 0x000fe20000010018 */
[----:B------:R-:W-:-:S03]  /*14c0*/  FADD.FTZ R25, -R55, R41 ;  /* 0x0000002937197221 */ /* 0x000fc60000010100 */
        /* <DEDUP_REMOVED lines=24> */
[----:B------:R-:W-:-:S04]  /*1650*/  FFMA.FTZ R24, R27, R27, R24 ;  /* 0x0000001b1b187223 */ /* 0x000fc80000010018 */
        /* <DEDUP_REMOVED lines=9> */
[----:B------:R0:W2:Y:S02]  /*16f0*/  SHFL.BFLY PT, R59, R56, 0x10, 0x1f ;  /* 0x0e001f00383b7f89 */ /* 0x0000a400000e0000 */
.L_x_110:
[----:B------:R-:W-:Y:S01]  /*1700*/  FMUL.FTZ R29, R55, R55 ;  /* 0x00000037371d7220 */ /* 0x000fe20000410000 */
[----:B--2---:R-:W-:Y:S01]  /*1710*/  FADD.FTZ R59, R56, R59 ;  /* 0x0000003b383b7221 */ /* 0x004fe20000010000 */
[----:B------:R-:W2:Y:S01]  /*1720*/  @!P1 LDC.64 R26, c[0x0][0x3c0] ;  /* 0x0000f000ff1a9b82 */ /* 0x000ea20000000a00 */
[----:B------:R-:W-:Y:S02]  /*1730*/  BSSY.RECONVERGENT B0, `(.L_x_96) ;  /* 0x0000079000007945 */ /* 0x000fe40003800200 */
[----:B------:R-:W-:Y:S01]  /*1740*/  FSEL R29, R29, RZ, P0 ;  /* 0x000000ff1d1d7208 */ /* 0x000fe20000000000 */
[----:B-1----:R-:W-:-:S04]  /*1750*/  FFMA.FTZ R28, R59, R28, UR5 ;  /* 0x000000053b1c7e23 */ /* 0x002fc8000801001c */
[----:B------:R-:W1:Y:S01]  /*1760*/  @!P1 LDC.64 R24, c[0x0][0x3c8] ;  /* 0x0000f200ff189b82 */ /* 0x000e620000000a00 */
[----:B------:R-:W-:-:S06]  /*1770*/  FADD.FTZ R29, R28, R29 ;  /* 0x0000001d1c1d7221 */ /* 0x000fcc0000010000 */
[----:B------:R-:W3:Y:S01]  /*1780*/  MUFU.RSQ R29, R29 ;  /* 0x0000001d001d7308 */ /* 0x000ee20000001400 */
[----:B--2---:R-:W-:-:S05]  /*1790*/  @!P1 IMAD.WIDE R26, R36, 0x4, R26 ;  /* 0x00000004241a9825 */ /* 0x004fca00078e021a */
[----:B------:R2:W-:Y:S01]  /*17a0*/  @!P1 STG.E desc[UR6][R26.64], R55 ;  /* 0x000000371a009986 */ /* 0x0005e2000c101906 */
[----:B-1----:R-:W-:-:S05]  /*17b0*/  @!P1 IMAD.WIDE R24, R36, 0x4, R24 ;  /* 0x0000000424189825 */ /* 0x002fca00078e0218 */
[----:B---3--:R2:W-:Y:S01]  /*17c0*/  @!P1 STG.E desc[UR6][R24.64], R29 ;  /* 0x0000001d18009986 */ /* 0x0085e2000c101906 */
[----:B------:R-:W-:-:S13]  /*17d0*/  ISETP.GE.AND P1, PT, R38, 0x1, PT ;  /* 0x000000012600780c */ /* 0x000fda0003f26270 */
[----:B--2---:R-:W-:Y:S05]  /*17e0*/  @!P1 BRA `(.L_x_97) ;  /* 0x0000000400b49947 */ /* 0x004fea0003800000 */
[----:B------:R-:W-:Y:S01]  /*17f0*/  FSEL R27, R55, RZ, !P0 ;  /* 0x000000ff371b7208 */ /* 0x000fe20004000000 */
[----:B------:R-:W-:Y:S01]  /*1800*/  IMAD.U32 R25, R35, 0x10000, RZ ;  /* 0x0001000023197824 */ /* 0x000fe200078e00ff */
[----:B------:R-:W-:Y:S02]  /*1810*/  IADD3 R38, PT, PT, R38, -0x1, RZ ;  /* 0xffffffff26267810 */ /* 0x000fe40007ffe0ff */
[----:B------:R-:W-:Y:S01]  /*1820*/  SHF.L.U32 R55, R16, 0x10, RZ ;  /* 0x0000001010377819 */ /* 0x000fe200000006ff */
[C---:B------:R-:W-:Y:S01]  /*1830*/  FADD.FTZ R24, -R27.reuse, R43 ;  /* 0x0000002b1b187221 */ /* 0x040fe20000010100 */
[----:B------:R-:W-:Y:S01]  /*1840*/  FADD.FTZ R26, -R27, R31 ;  /* 0x0000001f1b1a7221 */ /* 0x000fe20000010100 */
[----:B------:R-:W-:Y:S01]  /*1850*/  SHF.L.U32 R43, R0, 0x10, RZ ;  /* 0x00000010002b7819 */ /* 0x000fe200000006ff */
[----:B------:R-:W-:Y:S01]  /*1860*/  IMAD R39, R38, R39, RZ ;  /* 0x0000002726277224 */ /* 0x000fe200078e02ff */
[----:B------:R-:W-:Y:S01]  /*1870*/  SHF.L.U32 R57, R2, 0x10, RZ ;  /* 0x0000001002397819 */ /* 0x000fe200000006ff */
[C---:B------:R-:W-:Y:S01]  /*1880*/  FMUL.FTZ R24, R29.reuse, R24 ;  /* 0x000000181d187220 */ /* 0x040fe20000410000 */
[----:B------:R-:W-:Y:S01]  /*1890*/  FMUL.FTZ R26, R29, R26 ;  /* 0x0000001a1d1a7220 */ /* 0x000fe20000410000 */
[C---:B------:R-:W-:Y:S01]  /*18a0*/  FADD.FTZ R30, -R27.reuse, R30 ;  /* 0x0000001e1b1e7221 */ /* 0x040fe20000010100 */
[C---:B------:R-:W-:Y:S01]  /*18b0*/  FADD.FTZ R38, -R27.reuse, R41 ;  /* 0x000000291b267221 */ /* 0x040fe20000010100 */
[----:B------:R-:W-:Y:S01]  /*18c0*/  FFMA.FTZ R31, R24, R25, R55 ;  /* 0x00000019181f7223 */ /* 0x000fe20000010037 */
[----:B------:R-:W-:Y:S01]  /*18d0*/  FADD.FTZ R40, -R27, R40 ;  /* 0x000000281b287221 */ /* 0x000fe20000010100 */
[----:B------:R-:W-:Y:S01]  /*18e0*/  FFMA.FTZ R24, R26, R43, R57 ;  /* 0x0000002b1a187223 */ /* 0x000fe20000010039 */
[----:B------:R-:W-:Y:S01]  /*18f0*/  SHF.L.U32 R43, R17, 0x10, RZ ;  /* 0x00000010112b7819 */ /* 0x000fe200000006ff */
[----:B------:R-:W-:Y:S01]  /*1900*/  IMAD.U32 R25, R34, 0x10000, RZ ;  /* 0x0001000022197824 */ /* 0x000fe200078e00ff */
[----:B------:R-:W-:Y:S01]  /*1910*/  SHF.L.U32 R55, R3, 0x10, RZ ;  /* 0x0000001003377819 */ /* 0x000fe200000006ff */
[----:B------:R-:W-:Y:S01]  /*1920*/  FMUL.FTZ R28, R29, R30 ;  /* 0x0000001e1d1c7220 */ /* 0x000fe20000410000 */
[----:B------:R-:W-:Y:S01]  /*1930*/  SHF.L.U32 R57, R4, 0x10, RZ ;  /* 0x0000001004397819 */ /* 0x000fe200000006ff */
[----:B------:R-:W-:Y:S01]  /*1940*/  IMAD.U32 R26, R33, 0x10000, RZ ;  /* 0x00010000211a7824 */ /* 0x000fe200078e00ff */
[----:B------:R-:W-:Y:S01]  /*1950*/  SHF.L.U32 R54, R18, 0x10, RZ ;  /* 0x0000001012367819 */ /* 0x000fe200000006ff */
[C---:B------:R-:W-:Y:S01]  /*1960*/  FMUL.FTZ R38, R29.reuse, R38 ;  /* 0x000000261d267220 */ /* 0x040fe20000410000 */
[----:B------:R-:W-:Y:S01]  /*1970*/  FMUL.FTZ R41, R29, R40 ;  /* 0x000000281d297220 */ /* 0x000fe20000410000 */
[----:B------:R-:W-:Y:S01]  /*1980*/  FADD.FTZ R44, -R27, R44 ;  /* 0x0000002c1b2c7221 */ /* 0x000fe20000010100 */
[----:B------:R-:W-:Y:S01]  /*1990*/  FFMA.FTZ R28, R28, R25, R43 ;  /* 0x000000191c1c7223 */ /* 0x000fe2000001002b */
[----:B------:R-:W-:Y:S01]  /*19a0*/  FFMA.FTZ R25, R38, R55, R57 ;  /* 0x0000003726197223 */ /* 0x000fe20000010039 */
[--C-:B------:R-:W-:Y:S01]  /*19b0*/  FFMA.FTZ R26, R41, R26, R54.reuse ;  /* 0x0000001a291a7223 */ /* 0x100fe20000010036 */
[----:B------:R-:W-:Y:S01]  /*19c0*/  SHF.L.U32 R38, R19, 0x10, RZ ;  /* 0x0000001013267819 */ /* 0x000fe200000006ff */
[----:B------:R-:W-:Y:S01]  /*19d0*/  FADD.FTZ R40, -R27, R45 ;  /* 0x0000002d1b287221 */ /* 0x000fe20000010100 */
[----:B------:R-:W-:Y:S01]  /*19e0*/  PRMT R54, R19, 0x7632, R54 ;  /* 0x0000763213367816 */ /* 0x000fe20000000036 */
[----:B------:R-:W-:-:S02]  /*19f0*/  IMAD.U32 R41, R32, 0x10000, RZ ;  /* 0x0001000020297824 */ /* 0x000fc400078e00ff */
[----:B------:R-:W-:Y:S01]  /*1a00*/  FADD.FTZ R42, -R27, R42 ;  /* 0x0000002a1b2a7221 */ /* 0x000fe20000010100 */
[----:B------:R-:W-:Y:S01]  /*1a10*/  FMUL.FTZ R45, R29, R44 ;  /* 0x0000002c1d2d7220 */ /* 0x000fe20000410000 */
[----:B------:R-:W-:Y:S01]  /*1a20*/  SHF.L.U32 R30, R7, 0x10, RZ ;  /* 0x00000010071e7819 */ /* 0x000fe200000006ff */
[C---:B------:R-:W-:Y:S01]  /*1a30*/  FMUL.FTZ R40, R29.reuse, R40 ;  /* 0x000000281d287220 */ /* 0x040fe20000410000 */
[----:B------:R-:W-:Y:S01]  /*1a40*/  SHF.L.U32 R54, R54, 0x10, RZ ;  /* 0x0000001036367819 */ /* 0x000fe200000006ff */
[----:B------:R-:W-:Y:S01]  /*1a50*/  FMUL.FTZ R57, R29, R42 ;  /* 0x0000002a1d397220 */ /* 0x000fe20000410000 */
[----:B------:R-:W-:Y:S01]  /*1a60*/  FFMA.FTZ R45, R45, R41, R38 ;  /* 0x000000292d2d7223 */ /* 0x000fe20000010026 */
[----:B------:R-:W-:Y:S01]  /*1a70*/  SHF.L.U32 R43, R5, 0x10, RZ ;  /* 0x00000010052b7819 */ /* 0x000fe200000006ff */
[----:B------:R-:W-:Y:S01]  /*1a80*/  FADD.FTZ R52, -R27, R52 ;  /* 0x000000341b347221 */ /* 0x000fe20000010100 */
[----:B------:R-:W-:Y:S01]  /*1a90*/  SHF.L.U32 R55, R6, 0x10, RZ ;  /* 0x0000001006377819 */ /* 0x000fe200000006ff */
[----:B------:R-:W-:Y:S01]  /*1aa0*/  FFMA.FTZ R30, R57, R30, R54 ;  /* 0x0000001e391e7223 */ /* 0x000fe20000010036 */
[----:B------:R-:W-:Y:S01]  /*1ab0*/  PRMT R38, R11, 0x7632, R38 ;  /* 0x000076320b267816 */ /* 0x000fe20000000026 */
[C---:B0-----:R-:W-:Y:S01]  /*1ac0*/  FADD.FTZ R56, -R27.reuse, R48 ;  /* 0x000000301b387221 */ /* 0x041fe20000010100 */
[C---:B------:R-:W-:Y:S01]  /*1ad0*/  FADD.FTZ R54, -R27.reuse, R49 ;  /* 0x000000311b367221 */ /* 0x040fe20000010100 */
[----:B------:R-:W-:Y:S01]  /*1ae0*/  FFMA.FTZ R43, R40, R43, R55 ;  /* 0x0000002b282b7223 */ /* 0x000fe20000010037 */
[----:B------:R-:W-:Y:S01]  /*1af0*/  SHF.L.U32 R40, R12, 0x10, RZ ;  /* 0x000000100c287819 */ /* 0x000fe200000006ff */
[----:B------:R-:W-:Y:S01]  /*1b00*/  IMAD.U32 R49, R38, 0x10000, RZ ;  /* 0x0001000026317824 */ /* 0x000fe200078e00ff */
[----:B------:R-:W-:Y:S01]  /*1b10*/  SHF.L.U32 R41, R10, 0x10, RZ ;  /* 0x000000100a297819 */ /* 0x000fe200000006ff */
[----:B------:R-:W-:Y:S01]  /*1b20*/  FADD.FTZ R38, -R27, R47 ;  /* 0x0000002f1b267221 */ /* 0x000fe20000010100 */
[----:B------:R-:W-:Y:S01]  /*1b30*/  SHF.L.U32 R44, R13, 0x10, RZ ;  /* 0x000000100d2c7819 */ /* 0x000fe200000006ff */
[----:B------:R-:W-:Y:S01]  /*1b40*/  IMAD.U32 R55, R11, 0x10000, RZ ;  /* 0x000100000b377824 */ /* 0x000fe200078e00ff */
[----:B------:R-:W-:Y:S01]  /*1b50*/  PRMT R42, R12, 0x7632, R42 ;  /* 0x000076320c2a7816 */ /* 0x000fe2000000002a */
[C---:B------:R-:W-:Y:S01]  /*1b60*/  FMUL.FTZ R47, R29.reuse, R52 ;  /* 0x000000341d2f7220 */ /* 0x040fe20000410000 */
[----:B------:R-:W-:Y:S01]  /*1b70*/  FMUL.FTZ R57, R29, R56 ;  /* 0x000000381d397220 */ /* 0x000fe20000410000 */
[----:B------:R-:W-:Y:S01]  /*1b80*/  FADD.FTZ R48, -R27, R51 ;  /* 0x000000331b307221 */ /* 0x000fe20000010100 */
[----:B------:R-:W-:Y:S01]  /*1b90*/  SHF.L.U32 R42, R42, 0x10, RZ ;  /* 0x000000102a2a7819 */ /* 0x000fe200000006ff */
[----:B------:R-:W-:Y:S01]  /*1ba0*/  FFMA.FTZ R47, R47, R55, R40 ;  /* 0x000000372f2f7223 */ /* 0x000fe20000010028 */
[----:B------:R-:W-:Y:S01]  /*1bb0*/  FFMA.FTZ R44, R57, R41, R44 ;  /* 0x00000029392c7223 */ /* 0x000fe2000001002c */
[----:B------:R-:W-:Y:S01]  /*1bc0*/  FMUL.FTZ R51, R29, R54 ;  /* 0x000000361d337220 */ /* 0x000fe20000410000 */
[----:B------:R-:W0:Y:S01]  /*1bd0*/  LDC.64 R40, c[0x0][0x428] ;  /* 0x00010a00ff287b82 */ /* 0x000e220000000a00 */
[C---:B------:R-:W-:Y:S01]  /*1be0*/  FADD.FTZ R52, -R27.reuse, R53 ;  /* 0x000000351b347221 */ /* 0x040fe20000010100 */
[----:B------:R-:W-:Y:S01]  /*1bf0*/  FADD.FTZ R46, -R27, R46 ;  /* 0x0000002e1b2e7221 */ /* 0x000fe20000010100 */
[----:B------:R-:W-:Y:S01]  /*1c00*/  FFMA.FTZ R42, R51, R49, R42 ;  /* 0x00000031332a7223 */ /* 0x000fe2000001002a */
[----:B------:R-:W-:Y:S01]  /*1c10*/  PRMT R49, R10, 0x7632, R49 ;  /* 0x000076320a317816 */ /* 0x000fe20000000031 */
[----:B------:R-:W-:Y:S01]  /*1c20*/  FMUL.FTZ R54, R29, R38 ;  /* 0x000000261d367220 */ /* 0x000fe20000410000 */
[----:B------:R-:W-:Y:S01]  /*1c30*/  PRMT R51, R13, 0x7632, R51 ;  /* 0x000076320d337816 */ /* 0x000fe20000000033 */
[----:B------:R-:W-:Y:S01]  /*1c40*/  FADD.FTZ R50, -R27, R50 ;  /* 0x000000321b327221 */ /* 0x000fe20000010100 */
[----:B------:R-:W-:Y:S01]  /*1c50*/  PRMT R53, R9, 0x7632, R53 ;  /* 0x0000763209357816 */ /* 0x000fe20000000035 */
[C---:B------:R-:W-:Y:S01]  /*1c60*/  FMUL.FTZ R27, R29.reuse, R46 ;  /* 0x0000002e1d1b7220 */ /* 0x040fe20000410000 */
[----:B------:R-:W-:Y:S01]  /*1c70*/  PRMT R55, R14, 0x7632, R55 ;  /* 0x000076320e377816 */ /* 0x000fe20000000037 */
[----:B------:R-:W-:Y:S01]  /*1c80*/  FMUL.FTZ R46, R29, R48 ;  /* 0x000000301d2e7220 */ /* 0x000fe20000410000 */
[----:B------:R-:W-:Y:S01]  /*1c90*/  SHF.R.S32.HI R38, RZ, 0x1f, R39 ;  /* 0x0000001fff267819 */ /* 0x000fe20000011427 */
[----:B------:R-:W-:Y:S01]  /*1ca0*/  IMAD.U32 R53, R53, 0x10000, RZ ;  /* 0x0001000035357824 */ /* 0x000fe200078e00ff */
[----:B------:R-:W-:Y:S01]  /*1cb0*/  SHF.L.U32 R49, R49, 0x10, RZ ;  /* 0x0000001031317819 */ /* 0x000fe200000006ff */
[----:B------:R-:W-:Y:S01]  /*1cc0*/  FMUL.FTZ R50, R29, R50 ;  /* 0x000000321d327220 */ /* 0x000fe20000410000 */
[----:B------:R-:W-:Y:S01]  /*1cd0*/  SHF.L.U32 R51, R51, 0x10, RZ ;  /* 0x0000001033337819 */ /* 0x000fe200000006ff */
[----:B------:R-:W-:Y:S01]  /*1ce0*/  FMUL.FTZ R52, R29, R52 ;  /* 0x000000341d347220 */ /* 0x000fe20000410000 */
[----:B------:R-:W-:-:S02]  /*1cf0*/  SHF.L.U32 R55, R55, 0x10, RZ ;  /* 0x0000001037377819 */ /* 0x000fc400000006ff */
[----:B------:R-:W-:Y:S01]  /*1d00*/  PRMT R57, R8, 0x7632, R57 ;  /* 0x0000763208397816 */ /* 0x000fe20000000039 */
[----:B------:R-:W-:Y:S01]  /*1d10*/  FFMA.FTZ R29, R54, R49, R51 ;  /* 0x00000031361d7223 */ /* 0x000fe20000010033 */
[----:B------:R-:W-:Y:S01]  /*1d20*/  PRMT R59, R15, 0x7632, R59 ;  /* 0x000076320f3b7816 */ /* 0x000fe2000000003b */
[----:B------:R-:W-:Y:S01]  /*1d30*/  FFMA.FTZ R46, R46, R53, R55 ;  /* 0x000000352e2e7223 */ /* 0x000fe20000010037 */
[----:B------:R-:W-:Y:S01]  /*1d40*/  LEA.HI R38, R38, R39, RZ, 0x3 ;  /* 0x0000002726267211 */ /* 0x000fe200078f18ff */
[----:B------:R-:W-:Y:S01]  /*1d50*/  IMAD.U32 R53, R8, 0x10000, RZ ;  /* 0x0001000008357824 */ /* 0x000fe200078e00ff */
[----:B------:R-:W-:Y:S02]  /*1d60*/  SHF.L.U32 R48, R9, 0x10, RZ ;  /* 0x0000001009307819 */ /* 0x000fe400000006ff */
[----:B------:R-:W-:Y:S02]  /*1d70*/  SHF.L.U32 R54, R14, 0x10, RZ ;  /* 0x000000100e367819 */ /* 0x000fe400000006ff */
[----:B------:R-:W-:-:S02]  /*1d80*/  SHF.L.U32 R55, R15, 0x10, RZ ;  /* 0x000000100f377819 */ /* 0x000fc400000006ff */
[----:B------:R-:W-:Y:S01]  /*1d90*/  SHF.L.U32 R57, R57, 0x10, RZ ;  /* 0x0000001039397819 */ /* 0x000fe200000006ff */
[----:B------:R-:W-:Y:S01]  /*1da0*/  FFMA.FTZ R49, R27, R48, R54 ;  /* 0x000000301b317223 */ /* 0x000fe20000010036 */
[----:B------:R-:W-:Y:S01]  /*1db0*/  SHF.L.U32 R59, R59, 0x10, RZ ;  /* 0x000000103b3b7819 */ /* 0x000fe200000006ff */
[----:B------:R-:W-:Y:S01]  /*1dc0*/  FFMA.FTZ R50, R50, R53, R55 ;  /* 0x0000003532327223 */ /* 0x000fe20000010037 */
[----:B------:R-:W-:Y:S02]  /*1dd0*/  LEA.HI.SX32 R39, R38, R37, 0x1d ;  /* 0x0000002526277211 */ /* 0x000fe400078feaff */
[----:B------:R-:W-:Y:S01]  /*1de0*/  F2FP.BF16.F32.PACK_AB R27, R30, R45 ;  /* 0x0000002d1e1b723e */ /* 0x000fe200000010ff */
[----:B------:R-:W-:Y:S01]  /*1df0*/  FFMA.FTZ R57, R52, R57, R59 ;  /* 0x0000003934397223 */ /* 0x000fe2000001003b */
[----:B------:R-:W-:Y:S01]  /*1e00*/  F2FP.BF16.F32.PACK_AB R26, R43, R26 ;  /* 0x0000001a2b1a723e */ /* 0x000fe200000010ff */
[----:B------:R-:W-:Y:S01]  /*1e10*/  VIADD R51, R39, 0x20 ;  /* 0x0000002027337836 */ /* 0x000fe20000000000 */
[----:B------:R-:W-:Y:S01]  /*1e20*/  F2FP.BF16.F32.PACK_AB R25, R25, R28 ;  /* 0x0000001c1919723e */ /* 0x000fe200000010ff */
[----:B0-----:R-:W-:Y:S01]  /*1e30*/  IMAD.WIDE.U32 R38, R39, 0x10, R40 ;  /* 0x0000001027267825 */ /* 0x001fe200078e0028 */
[----:B------:R-:W-:-:S02]  /*1e40*/  F2FP.BF16.F32.PACK_AB R24, R24, R31 ;  /* 0x0000001f1818723e */ /* 0x000fc400000010ff */
[----:B------:R-:W-:Y:S01]  /*1e50*/  F2FP.BF16.F32.PACK_AB R31, R57, R50 ;  /* 0x00000032391f723e */ /* 0x000fe200000010ff */
[----:B------:R-:W-:Y:S01]  /*1e60*/  IMAD.WIDE.U32 R40, R51, 0x10, R40 ;  /* 0x0000001033287825 */ /* 0x000fe200078e0028 */
[----:B------:R-:W-:Y:S01]  /*1e70*/  F2FP.BF16.F32.PACK_AB R30, R46, R49 ;  /* 0x000000312e1e723e */ /* 0x000fe200000010ff */
[----:B------:R1:W-:Y:S01]  /*1e80*/  STG.E.128 desc[UR6][R38.64], R24 ;  /* 0x0000001826007986 */ /* 0x0003e2000c101d06 */
[----:B------:R-:W-:Y:S02]  /*1e90*/  F2FP.BF16.F32.PACK_AB R29, R29, R44 ;  /* 0x0000002c1d1d723e */ /* 0x000fe400000010ff */
[----:B------:R-:W-:-:S05]  /*1ea0*/  F2FP.BF16.F32.PACK_AB R28, R42, R47 ;  /* 0x0000002f2a1c723e */ /* 0x000fca00000010ff */
[----:B------:R1:W-:Y:S02]  /*1eb0*/  STG.E.128 desc[UR6][R40.64], R28 ;  /* 0x0000001c28007986 */ /* 0x0003e4000c101d06 */
.L_x_97:
[----:B------:R-:W-:Y:S05]  /*1ec0*/  BSYNC.RECONVERGENT B0 ;  /* 0x0000000000007941 */ /* 0x000fea0003800200 */
.L_x_96:
[----:B-1----:R-:W1:Y:S02]  /*1ed0*/  LDC.64 R24, c[0x0][0x380] ;  /* 0x0000e000ff187b82 */ /* 0x002e640000000a00 */
[----:B-1----:R-:W-:-:S04]  /*1ee0*/  LEA R36, R24, R36, 0x2 ;  /* 0x0000002418247211 */ /* 0x002fc800078e10ff */
[----:B------:R-:W-:-:S13]  /*1ef0*/  ISETP.GE.AND P1, PT, R36, R25, PT ;  /* 0x000000192400720c */ /* 0x000fda0003f26270 */
[----:B------:R-:W-:Y:S05]  /*1f00*/  @!P1 BRA `(.L_x_98) ;  /* 0xffffffe400109947 */ /* 0x000fea000383ffff */
[----:B------:R-:W-:Y:S05]  /*1f10*/  EXIT ;  /* 0x000000000000794d */ /* 0x000fea0003800000 */
.L_x_95:
[----:B------:R-:W-:Y:S01]  /*1f20*/  HFMA2 R27, -RZ, RZ, 0, 5.9604644775390625e-08 ;  /* 0x00000001ff1b7431 */ /* 0x000fe200000001ff */
[----:B------:R-:W-:Y:S01]  /*1f30*/  BSSY B0, `(.L_x_99) ;  /* 0x0000007000007945 */ /* 0x000fe20003800000 */
[----:B------:R-:W-:Y:S01]  /*1f40*/  MOV R60, R54 ;  /* 0x00000036003c7202 */ /* 0x000fe20000000f00 */
[----:B------:R-:W-:Y:S01]  /*1f50*/  IMAD.MOV.U32 R26, RZ, RZ, 0x1f ;  /* 0x0000001fff1a7424 */ /* 0x000fe200078e00ff */
[----:B------:R-:W-:-:S07]  /*1f60*/  MOV R25, 0xffffffff ;  /* 0xffffffff00197802 */ /* 0x000fce0000000f00 */
[----:B-1----:R-:W-:Y:S05]  /*1f70*/  WARPSYNC.COLLECTIVE R25, `(.L_x_100) ;  /* 0x0000000019087348 */ /* 0x002fea0003c00000 */
[----:B------:R0:W2:Y:S02]  /*1f80*/  SHFL.BFLY P2, R59, R60, R27, R26 ;  /* 0x0c00001b3c3b7389 */ /* 0x0000a4000004001a */
[----:B012---:R-:W-:Y:S05]  /*1f90*/  ENDCOLLECTIVE ;  /* 0x000000000000791b */ /* 0x007fea0003800000 */
.L_x_100:
[----:B------:R-:W-:Y:S05]  /*1fa0*/  BSYNC B0 ;  /* 0x0000000000007941 */ /* 0x000fea0003800000 */
.L_x_99:
[----:B------:R-:W-:Y:S01]  /*1fb0*/  MOV R25, R59 ;  /* 0x0000003b00197202 */ /* 0x000fe20000000f00 */
[----:B------:R-:W-:Y:S02]  /*1fc0*/  HFMA2 R26, -RZ, RZ, 0, 1.847743988037109375e-06 ;  /* 0x0000001fff1a7431 */ /* 0x000fe400000001ff */
[----:B------:R-:W-:Y:S01]  /*1fd0*/  IMAD.MOV.U32 R27, RZ, RZ, 0x2 ;  /* 0x00000002ff1b7424 */ /* 0x000fe200078e00ff */
[----:B------:R-:W0:Y:S01]  /*1fe0*/  LDC R28, c[0x0][0x400] ;  /* 0x00010000ff1c7b82 */ /* 0x000e220000000800 */
[----:B------:R-:W-:Y:S01]  /*1ff0*/  FADD.FTZ R29, R54, R25 ;  /* 0x00000019361d7221 */ /* 0x000fe20000010000 */
[----:B------:R-:W-:-:S04]  /*2000*/  MOV R25, 0xffffffff ;  /* 0xffffffff00197802 */ /* 0x000fc80000000f00 */
[----:B------:R-:W-:-:S07]  /*2010*/  MOV R60, R29 ;  /* 0x0000001d003c7202 */ /* 0x000fce0000000f00 */
[----:B0-----:R-:W-:Y:S05]  /*2020*/  WARPSYNC.COLLECTIVE R25, `(.L_x_101) ;  /* 0x0000000019087348 */ /* 0x001fea0003c00000 */
[----:B------:R1:W2:Y:S02]  /*2030*/  SHFL.BFLY P2, R59, R60, R27, R26 ;  /* 0x0c00001b3c3b7389 */ /* 0x0002a4000004001a */
[----:B012---:R-:W-:Y:S05]  /*2040*/  ENDCOLLECTIVE ;  /* 0x000000000000791b */ /* 0x007fea0003800000 */
.L_x_101:
[----:B------:R-:W-:Y:S01]  /*2050*/  HFMA2 R27, -RZ, RZ, 0, 2.384185791015625e-07 ;  /* 0x00000004ff1b7431 */ /* 0x000fe200000001ff */
[----:B------:R-:W-:-:S05]  /*2060*/  MOV R24, R59 ;  /* 0x0000003b00187202 */ /* 0x000fca0000000f00 */
[----:B------:R-:W-:-:S04]  /*2070*/  FADD.FTZ R56, R29, R24 ;  /* 0x000000181d387221 */ /* 0x000fc80000010000 */
[----:B------:R-:W-:-:S07]  /*2080*/  IMAD.MOV.U32 R60, RZ, RZ, R56 ;  /* 0x000000ffff3c7224 */ /* 0x000fce00078e0038 */
[----:B------:R-:W-:Y:S05]  /*2090*/  WARPSYNC.COLLECTIVE R25, `(.L_x_102) ;  /* 0x0000000019087348 */ /* 0x000fea0003c00000 */
[----:B------:R0:W1:Y:S02]  /*20a0*/  SHFL.BFLY P2, R59, R60, R27, R26 ;  /* 0x0c00001b3c3b7389 */ /* 0x000064000004001a */
[----:B01----:R-:W-:Y:S05]  /*20b0*/  ENDCOLLECTIVE ;  /* 0x000000000000791b */ /* 0x003fea0003800000 */
.L_x_102:
[----:B------:R-:W-:Y:S01]  /*20c0*/  IMAD.MOV.U32 R27, RZ, RZ, 0x8 ;  /* 0x00000008ff1b7424 */ /* 0x000fe200078e00ff */
[----:B------:R-:W-:-:S05]  /*20d0*/  MOV R55, R59 ;  /* 0x0000003b00377202 */ /* 0x000fca0000000f00 */
[----:B------:R-:W-:-:S05]  /*20e0*/  FADD.FTZ R57, R56, R55 ;  /* 0x0000003738397221 */ /* 0x000fca0000010000 */
[----:B------:R-:W-:-:S07]  /*20f0*/  MOV R60, R57 ;  /* 0x00000039003c7202 */ /* 0x000fce0000000f00 */
[----:B------:R-:W-:Y:S05]  /*2100*/  WARPSYNC.COLLECTIVE R25, `(.L_x_103) ;  /* 0x0000000019087348 */ /* 0x000fea0003c00000 */
[----:B------:R0:W1:Y:S02]  /*2110*/  SHFL.BFLY P2, R59, R60, R27, R26 ;  /* 0x0c00001b3c3b7389 */ /* 0x000064000004001a */
[----:B01----:R-:W-:Y:S05]  /*2120*/  ENDCOLLECTIVE ;  /* 0x000000000000791b */ /* 0x003fea0003800000 */
.L_x_103:
[----:B------:R-:W-:Y:S01]  /*2130*/  HFMA2 R27, -RZ, RZ, 0, 9.5367431640625e-07 ;  /* 0x00000010ff1b7431 */ /* 0x000fe200000001ff */
[----:B------:R-:W-:-:S05]  /*2140*/  MOV R24, R59 ;  /* 0x0000003b00187202 */ /* 0x000fca0000000f00 */
[----:B------:R-:W-:-:S05]  /*2150*/  FADD.FTZ R58, R57, R24 ;  /* 0x00000018393a7221 */ /* 0x000fca0000010000 */
[----:B------:R-:W-:-:S07]  /*2160*/  MOV R60, R58 ;  /* 0x0000003a003c7202 */ /* 0x000fce0000000f00 */
[----:B------:R-:W-:Y:S05]  /*2170*/  WARPSYNC.COLLECTIVE R25, `(.L_x_104) ;  /* 0x0000000019087348 */ /* 0x000fea0003c00000 */
[----:B------:R0:W1:Y:S02]  /*2180*/  SHFL.BFLY P2, R59, R60, R27, R26 ;  /* 0x0c00001b3c3b7389 */ /* 0x000064000004001a */
[----:B01----:R-:W-:Y:S05]  /*2190*/  ENDCOLLECTIVE ;  /* 0x000000000000791b */ /* 0x003fea0003800000 */
.L_x_104:
[----:B------:R-:W-:Y:S02]  /*21a0*/  HFMA2 R27, -RZ, RZ, 0, 5.9604644775390625e-08 ;  /* 0x00000001ff1b7431 */ /* 0x000fe400000001ff */
[----:B------:R-:W-:-:S04]  /*21b0*/  IMAD.MOV.U32 R55, RZ, RZ, R59 ;  /* 0x000000ffff377224 */ /* 0x000fc800078e003b */
        /* <DEDUP_REMOVED lines=39> */
.L_x_105:
[----:B------:R-:W-:Y:S02]  /*2430*/  HFMA2 R27, -RZ, RZ, 0, 1.1920928955078125e-07 ;  /* 0x00000002ff1b7431 */ /* 0x000fe400000001ff */
[----:B------:R-:W-:-:S04]  /*2440*/  IMAD.MOV.U32 R29, RZ, RZ, R59 ;  /* 0x000000ffff1d7224 */ /* 0x000fc800078e003b */
[----:B------:R-:W-:-:S05]  /*2450*/  FADD.FTZ R29, R24, R29 ;  /* 0x0000001d181d7221 */ /* 0x000fca0000010000 */
[----:B------:R-:W-:-:S07]  /*2460*/  MOV R60, R29 ;  /* 0x0000001d003c7202 */ /* 0x000fce0000000f00 */
[----:B------:R-:W-:Y:S05]  /*2470*/  WARPSYNC.COLLECTIVE R25, `(.L_x_106) ;  /* 0x0000000019087348 */ /* 0x000fea0003c00000 */
[----:B------:R0:W1:Y:S02]  /*2480*/  SHFL.BFLY P2, R59, R60, R27, R26 ;  /* 0x0c00001b3c3b7389 */ /* 0x000064000004001a */
[----:B01----:R-:W-:Y:S05]  /*2490*/  ENDCOLLECTIVE ;  /* 0x000000000000791b */ /* 0x003fea0003800000 */
.L_x_106:
[----:B------:R-:W-:Y:S01]  /*24a0*/  HFMA2 R27, -RZ, RZ, 0, 2.384185791015625e-07 ;  /* 0x00000004ff1b7431 */ /* 0x000fe200000001ff */
[----:B------:R-:W-:-:S05]  /*24b0*/  MOV R54, R59 ;  /* 0x0000003b00367202 */ /* 0x000fca0000000f00 */
[----:B------:R-:W-:-:S04]  /*24c0*/  FADD.FTZ R54, R29, R54 ;  /* 0x000000361d367221 */ /* 0x000fc80000010000 */
[----:B------:R-:W-:-:S07]  /*24d0*/  IMAD.MOV.U32 R60, RZ, RZ, R54 ;  /* 0x000000ffff3c7224 */ /* 0x000fce00078e0036 */
[----:B------:R-:W-:Y:S05]  /*24e0*/  WARPSYNC.COLLECTIVE R25, `(.L_x_107) ;  /* 0x0000000019087348 */ /* 0x000fea0003c00000 */
[----:B------:R0:W1:Y:S02]  /*24f0*/  SHFL.BFLY P2, R59, R60, R27, R26 ;  /* 0x0c00001b3c3b7389 */ /* 0x000064000004001a */
[----:B01----:R-:W-:Y:S05]  /*2500*/  ENDCOLLECTIVE ;  /* 0x000000000000791b */ /* 0x003fea0003800000 */
.L_x_107:
[----:B------:R-:W-:Y:S01]  /*2510*/  IMAD.MOV.U32 R27, RZ, RZ, 0x8 ;  /* 0x00000008ff1b7424 */ /* 0x000fe200078e00ff */
[----:B------:R-:W-:-:S05]  /*2520*/  MOV R57, R59 ;  /* 0x0000003b00397202 */ /* 0x000fca0000000f00 */
[----:B------:R-:W-:-:S05]  /*2530*/  FADD.FTZ R57, R54, R57 ;  /* 0x0000003936397221 */ /* 0x000fca0000010000 */
[----:B------:R-:W-:-:S07]  /*2540*/  MOV R60, R57 ;  /* 0x00000039003c7202 */ /* 0x000fce0000000f00 */
[----:B------:R-:W-:Y:S05]  /*2550*/  WARPSYNC.COLLECTIVE R25, `(.L_x_108) ;  /* 0x0000000019087348 */ /* 0x000fea0003c00000 */
[----:B------:R0:W1:Y:S02]  /*2560*/  SHFL.BFLY P2, R59, R60, R27, R26 ;  /* 0x0c00001b3c3b7389 */ /* 0x000064000004001a */
[----:B01----:R-:W-:Y:S05]  /*2570*/  ENDCOLLECTIVE ;  /* 0x000000000000791b */ /* 0x003fea0003800000 */
.L_x_108:
[----:B------:R-:W-:Y:S01]  /*2580*/  HFMA2 R27, -RZ, RZ, 0, 9.5367431640625e-07 ;  /* 0x00000010ff1b7431 */ /* 0x000fe200000001ff */
[----:B------:R-:W-:-:S05]  /*2590*/  MOV R56, R59 ;  /* 0x0000003b00387202 */ /* 0x000fca0000000f00 */
[----:B------:R-:W-:-:S05]  /*25a0*/  FADD.FTZ R56, R57, R56 ;  /* 0x0000003839387221 */ /* 0x000fca0000010000 */
[----:B------:R-:W-:-:S07]  /*25b0*/  MOV R60, R56 ;  /* 0x00000038003c7202 */ /* 0x000fce0000000f00 */
[----:B------:R-:W-:Y:S05]  /*25c0*/  WARPSYNC.COLLECTIVE R25, `(.L_x_109) ;  /* 0x0000000019087348 */ /* 0x000fea0003c00000 */
[----:B------:R0:W1:Y:S02]  /*25d0*/  SHFL.BFLY P2, R59, R60, R27, R26 ;  /* 0x0c00001b3c3b7389 */ /* 0x000064000004001a */
[----:B01----:R-:W-:Y:S05]  /*25e0*/  ENDCOLLECTIVE ;  /* 0x000000000000791b */ /* 0x003fea0003800000 */
.L_x_109:
[----:B------:R-:W-:Y:S05]  /*25f0*/  BRA `(.L_x_110) ;  /* 0xfffffff000407947 */ /* 0x000fea000383ffff */
.L_x_111:
        /* <DEDUP_REMOVED lines=16> */
.L_x_20224:


//--------------------- .text._ZN10layer_norm13ln_fwd_kernelINS_13Kernel_traitsI13__nv_bfloat16S2_S2_S2_fjLj512ELj1ELj4ELj1ELj16ENS_18Kernel_traits_baseILj512ES2_S2_S2_S2_fjLj128EEEEELb0ELb1ELb0ELb0EEEvNS_9FwdParamsE --------------------------
	.section	.text._ZN10layer_norm13ln_fwd_kernelINS_13Kernel_traitsI13__nv_bfloat16S2_S2_S2_fjLj512ELj1ELj4ELj1ELj16ENS_18Kernel_traits_baseILj512ES2_S2_S2_S2_fjLj128EEEEELb0ELb1ELb0ELb0EEEvNS_9FwdParamsE,"ax",@progbits
	.align	128
        .global         _ZN10layer_norm13ln_fwd_kernelINS_13Kernel_traitsI13__nv_bfloat16S2_S2_S2_fjLj512ELj1ELj4ELj1ELj16ENS_18Kernel_traits_baseILj512ES2_S2_S2_S2_fjLj128EEEEELb0ELb1ELb0ELb0EEEvNS_9FwdParamsE
        .type           _ZN10layer_norm13ln_fwd_kernelINS_13Kernel_traitsI13__nv_bfloat16S2_S2_S2_fjLj512ELj1ELj4ELj1ELj16ENS_18Kernel_traits_baseILj512ES2_S2_S2_S2_fjLj128EEEEELb0ELb1ELb0ELb0EEEvNS_9FwdParamsE,@function
        .size           _ZN10layer_norm13ln_fwd_kernelINS_13Kernel_traitsI13__nv_bfloat16S2_S2_S2_fjLj512ELj1ELj4ELj1ELj16ENS_18Kernel_traits_baseILj512ES2_S2_S2_S2_fjLj128EEEEELb0ELb1ELb0ELb0EEEvNS_9FwdParamsE,(.L_x_20225 - _ZN10layer_norm13ln_fwd_kernelINS_13Kernel_traitsI13__nv_bfloat16S2_S2_S2_fjLj512ELj1ELj4ELj1ELj16ENS_18Kernel_traits_baseILj512ES2_S2_S2_S2_fjLj128EEEEELb0ELb1ELb0ELb0EEEvNS_9FwdParamsE)
        .other          _ZN10layer_norm13ln_fwd_kernelINS_13Kernel_traitsI13__nv_bfloat16S2_S2_S2_fjLj512ELj1ELj4ELj1ELj16ENS_18Kernel_traits_baseILj512ES2_S2_S2_S2_fjLj128EEEEELb0ELb1ELb0ELb0EEEvNS_9FwdParamsE,@"STO_CUDA_ENTRY STV_DEFAULT"
_ZN10layer_norm13ln_fwd_kernelINS_13Kernel_traitsI13__nv_bfloat16S2_S2_S2_fjLj512ELj1ELj4ELj1ELj16ENS_18Kernel_traits_baseILj512ES2_S2_S2_S2_fjLj128EEEEELb0ELb1ELb0ELb0EEEvNS_9FwdParamsE:
.text._ZN10layer_norm13ln_fwd_kernelINS_13Kernel_traitsI13__nv_bfloat16S2_S2_S2_fjLj512ELj1ELj4ELj1ELj16ENS_18Kernel_traits_baseILj512ES2_S2_S2_S2_fjLj128EEEEELb0ELb1ELb0ELb0EEEvNS_9FwdParamsE:
[----:B------:R-:W-:Y:S01]  /*0000*/  LDC R1, c[0x0][0x37c] ;  /* 0x0000df00ff017b82 */ /* 0x000fe20000000800 */
[----:B------:R-:W0:Y:S01]  /*0010*/  S2R R58, SR_TID.X ;  /* 0x00000000003a7919 */ /* 0x000e220000002100 */
[----:B------:R-:W1:Y:S06]  /*0020*/  LDCU.64 UR8, c[0x0][0x438] ;  /* 0x00008700ff0877ac */ /* 0x000e6c0008000a00 */
[----:B------:R-:W2:Y:S01]  /*0030*/  LDC R3, c[0x0][0x388] ;  /* 0x0000e200ff037b82 */ /* 0x000ea20000000800 */
[----:B------:R-:W-:Y:S01]  /*0040*/  BSSY.RECONVERGENT B0, `(.L_x_112) ;  /* 0x000003e000007945 */ /* 0x000fe20003800200 */
[----:B------:R-:W3:Y:S06]  /*0050*/  LDCU.64 UR6, c[0x0][0x358] ;  /* 0x00006b00ff0677ac */ /* 0x000eec0008000a00 */
[----:B------:R-:W4:Y:S01]  /*0060*/  S2UR UR4, SR_CTAID.X ;  /* 0x00000000000479c3 */ /* 0x000f220000002500 */
[----:B-1----:R-:W-:-:S04]  /*0070*/  UISETP.NE.U32.AND UP0, UPT, UR8, URZ, UPT ;  /* 0x000000ff0800728c */ /* 0x002fc8000bf05070 */
[----:B------:R-:W-:Y:S01]  /*0080*/  UISETP.NE.AND.EX UP0, UPT, UR9, URZ, UPT, UP0 ;  /* 0x000000ff0900728c */ /* 0x000fe2000bf05300 */
[----:B--2---:R-:W-:-:S04]  /*0090*/  SHF.R.S32.HI R0, RZ, 0x1f, R3 ;  /* 0x0000001fff007819 */ /* 0x004fc80000011403 */
[----:B------:R-:W-:Y:S02]  /*00a0*/  LEA.HI R0, R0, R3, RZ, 0x3 ;  /* 0x0000000300007211 */ /* 0x000fe400078f18ff */
[----:B0-----:R-:W-:Y:S01]  /*00b0*/  LOP3.LUT R59, R58, 0x1f, RZ, 0xc, !PT ;  /* 0x0000001f3a3b7812 */ /* 0x001fe200078e0cff */
        /* <DEDUP_REMOVED lines=12> */
[----:B------:R-:W1:Y:S08]  /*0180*/  LDC.64 R36, c[0x0][0x438] ;  /* 0x00010e00ff247b82 */ /* 0x000e700000000a00 */
[----:B------:R-:W2:Y:S01]  /*0190*/  LDC.64 R32, c[0x0][0x3e8] ;  /* 0x0000fa00ff207b82 */ /* 0x000ea20000000a00 */
[----:B0-----:R-:W-:-:S06]  /*01a0*/  IMAD.WIDE.U32 R40, R58, 0x10, R40 ;  /* 0x000000103a287825 */ /* 0x001fcc00078e0028 */
[----:B------:R-:W5:Y:S01]  /*01b0*/  LDG.E.128 R40, desc[UR6][R40.64] ;  /* 0x0000000628287981 */ /* 0x000f62000c1e1d00 */
[----:B-1----:R-:W-:-:S06]  /*01c0*/  IMAD.WIDE.U32 R36, R58, 0x10, R36 ;  /* 0x000000103a247825 */ /* 0x002fcc00078e0024 */
[----:B------:R-:W5:Y:S01]  /*01d0*/  LD.E.128 R36, desc[UR6][R36.64] ;  /* 0x0000000624247980 */ /* 0x000f62000c101d00 */
[----:B--2---:R-:W-:-:S06]  /*01e0*/  IMAD.WIDE.U32 R32, R58, 0x10, R32 ;  /* 0x000000103a207825 */ /* 0x004fcc00078e0020 */
[----:B------:R-:W5:Y:S01]  /*01f0*/  LDG.E.128 R32, desc[UR6][R32.64] ;  /* 0x0000000620207981 */ /* 0x000f62000c1e1d00 */
[----:B------:R-:W-:-:S07]  /*0200*/  LOP3.LUT R3, R58, 0x20, RZ, 0xfc, !PT ;  /* 0x000000203a037812 */ /* 0x000fce00078efcff */
.L_x_115:
[----:B------:R-:W-:Y:S05]  /*0210*/  BSYNC.RECONVERGENT B1 ;  /* 0x0000000000017941 */ /* 0x000fea0003800200 */
.L_x_114:
        /* <DEDUP_REMOVED lines=10> */
[----:B------:R-:W-:Y:S05]  /*02c0*/  BRA `(.L_x_116) ;  /* 0x0000000000547947 */ /* 0x000fea0003800000 */
.L_x_113:
[C---:B------:R-:W-:Y:S02]  /*02d0*/  ISETP.GE.U32.AND P1, PT, R59.reuse, 0x40, PT ;  /* 0x000000403b00780c */ /* 0x040fe40003f26070 */
[----:B------:R-:W-:Y:S02]  /*02e0*/  ISETP.GE.U32.AND P0, PT, R59, 0x20, PT ;  /* 0x000000203b00780c */ /* 0x000fe40003f06070 */
[----:B------:R-:W-:-:S09]  /*02f0*/  MOV R11, R58 ;  /* 0x0000003a000b7202 */ /* 0x000fd20000000f00 */
[----:B------:R-:W0:Y:S02]  /*0300*/  @P1 LDC.64 R2, c[0x0][0x3d0] ;  /* 0x0000f400ff021b82 */ /* 0x000e240000000a00 */
[----:B------:R-:W-:-:S06]  /*0310*/  @P0 LOP3.LUT R11, R58, 0x20, RZ, 0xfc, !PT ;  /* 0x000000203a0b0812 */ /* 0x000fcc00078efcff */
[----:B------:R-:W1:Y:S08]  /*0320*/  @P1 LDC.64 R4, c[0x0][0x3e8] ;  /* 0x0000fa00ff041b82 */ /* 0x000e700000000a00 */
[----:B------:R-:W2:Y:S08]  /*0330*/  @P0 LDC.64 R6, c[0x0][0x3d0] ;  /* 0x0000f400ff060b82 */ /* 0x000eb00000000a00 */
[----:B------:R-:W3:Y:S01]  /*0340*/  @P0 LDC.64 R8, c[0x0][0x3e8] ;  /* 0x0000fa00ff080b82 */ /* 0x000ee20000000a00 */
[----:B0-----:R-:W-:-:S05]  /*0350*/  @P1 IMAD.WIDE.U32 R2, R11, 0x10, R2 ;  /* 0x000000100b021825 */ /* 0x001fca00078e0002 */
[----:B------:R0:W5:Y:S01]  /*0360*/  @P1 LDG.E.128 R28, desc[UR6][R2.64] ;  /* 0x00000006021c1981 */ /* 0x000162000c1e1d00 */
[----:B-1----:R-:W-:-:S05]  /*0370*/  @P1 IMAD.WIDE.U32 R4, R11, 0x10, R4 ;  /* 0x000000100b041825 */ /* 0x002fca00078e0004 */
[----:B------:R0:W5:Y:S01]  /*0380*/  @P1 LDG.E.128 R20, desc[UR6][R4.64] ;  /* 0x0000000604141981 */ /* 0x000162000c1e1d00 */
[----:B--2---:R-:W-:-:S05]  /*0390*/  @P0 IMAD.WIDE.U32 R6, R58, 0x10, R6 ;  /* 0x000000103a060825 */ /* 0x004fca00078e0006 */
[----:B------:R0:W5:Y:S01]  /*03a0*/  @P0 LDG.E.128 R40, desc[UR6][R6.64] ;  /* 0x0000000606280981 */ /* 0x000162000c1e1d00 */
[----:B---3--:R-:W-:-:S05]  /*03b0*/  @P0 IMAD.WIDE.U32 R8, R58, 0x10, R8 ;  /* 0x000000103a080825 */ /* 0x008fca00078e0008 */
[----:B------:R0:W5:Y:S01]  /*03c0*/  @P0 LDG.E.128 R32, desc[UR6][R8.64] ;  /* 0x0000000608200981 */ /* 0x000162000c1e1d00 */
[----:B------:R-:W-:Y:S01]  /*03d0*/  HFMA2 R38, -RZ, RZ, 0, 0 ;  /* 0x00000000ff267431 */ /* 0x000fe200000001ff */
[----:B------:R-:W-:Y:S02]  /*03e0*/  CS2R R36, SRZ ;  /* 0x0000000000247805 */ /* 0x000fe4000001ff00 */
[----:B------:R-:W-:Y:S02]  /*03f0*/  @P1 CS2R R26, SRZ ;  /* 0x00000000001a1805 */ /* 0x000fe4000001ff00 */
[----:B------:R-:W-:Y:S02]  /*0400*/  @P1 CS2R R24, SRZ ;  /* 0x0000000000181805 */ /* 0x000fe4000001ff00 */
[----:B------:R-:W-:-:S07]  /*0410*/  @P0 MOV R39, RZ ;  /* 0x000000ff00270202 */ /* 0x000fce0000000f00 */
.L_x_116:
[----:B------:R-:W-:Y:S05]  /*0420*/  BSYNC.RECONVERGENT B0 ;  /* 0x0000000000007941 */ /* 0x000fea0003800200 */
.L_x_112:
[----:B------:R-:W1:Y:S02]  /*0430*/  LDCU UR4, c[0x0][0x384] ;  /* 0x00007080ff0477ac */ /* 0x000e640008000800 */
[----:B-1----:R-:W-:-:S13]  /*0440*/  ISETP.GE.AND P0, PT, R57, UR4, PT ;  /* 0x0000000439007c0c */ /* 0x002fda000bf06270 */
[----:B------:R-:W-:Y:S05]  /*0450*/  @P0 EXIT ;  /* 0x000000000000094d */ /* 0x000fea0003800000 */
[----:B------:R-:W1:Y:S01]  /*0460*/  LDCU.64 UR8, c[0x0][0x3e0] ;  /* 0x00007c00ff0877ac */ /* 0x000e620008000a00 */
[----:B-----5:R-:W-:Y:S02]  /*0470*/  PRMT R56, R27, 0x7632, R56 ;  /* 0x000076321b387816 */ /* 0x020fe40000000038 */
[----:B------:R-:W-:Y:S01]  /*0480*/  PRMT R55, R31, 0x7632, R55 ;  /* 0x000076321f377816 */ /* 0x000fe20000000037 */
[----:B------:R-:W2:Y:S01]  /*0490*/  LDCU.U8 UR4, c[0x0][0x410] ;  /* 0x00008200ff0477ac */ /* 0x000ea20008000000 */
[----:B------:R-:W-:Y:S02]  /*04a0*/  PRMT R54, R26, 0x7632, R54 ;  /* 0x000076321a367816 */ /* 0x000fe40000000036 */
[----:B------:R-:W-:Y:S01]  /*04b0*/  PRMT R53, R30, 0x7632, R53 ;  /* 0x000076321e357816 */ /* 0x000fe20000000035 */
[----:B------:R-:W3:Y:S01]  /*04c0*/  LDCU UR10, c[0x0][0x388] ;  /* 0x00007100ff0a77ac */ /* 0x000ee20008000800 */
[----:B------:R-:W-:Y:S02]  /*04d0*/  PRMT R52, R25, 0x7632, R52 ;  /* 0x0000763219347816 */ /* 0x000fe40000000034 */
[----:B------:R-:W-:Y:S01]  /*04e0*/  PRMT R51, R29, 0x7632, R51 ;  /* 0x000076321d337816 */ /* 0x000fe20000000033 */
[----:B------:R-:W4:Y:S01]  /*04f0*/  LDCU UR5, c[0x0][0x448] ;  /* 0x00008900ff0577ac */ /* 0x000f220008000800 */
[----:B------:R-:W-:-:S02]  /*0500*/  PRMT R50, R24, 0x7632, R50 ;  /* 0x0000763218327816 */ /* 0x000fc40000000032 */
[----:B------:R-:W-:Y:S02]  /*0510*/  PRMT R49, R28, 0x7632, R49 ;  /* 0x000076321c317816 */ /* 0x000fe40000000031 */
[----:B------:R-:W-:Y:S02]  /*0520*/  PRMT R48, R39, 0x7632, R48 ;  /* 0x0000763227307816 */ /* 0x000fe40000000030 */
[----:B-1----:R-:W-:Y:S02]  /*0530*/  ISETP.NE.U32.AND P0, PT, RZ, UR8, PT ;  /* 0x00000008ff007c0c */ /* 0x002fe4000bf05070 */
[----:B------:R-:W-:Y:S02]  /*0540*/  PRMT R15, R43, 0x7632, R15 ;  /* 0x000076322b0f7816 */ /* 0x000fe4000000000f */
[----:B------:R-:W-:Y:S02]  /*0550*/  PRMT R14, R38, 0x7632, R14 ;  /* 0x00007632260e7816 */ /* 0x000fe4000000000e */
[----:B------:R-:W-:-:S02]  /*0560*/  PRMT R13, R42, 0x7632, R13 ;  /* 0x000076322a0d7816 */ /* 0x000fc4000000000d */
[----:B------:R-:W-:Y:S02]  /*0570*/  PRMT R12, R37, 0x7632, R12 ;  /* 0x00007632250c7816 */ /* 0x000fe4000000000c */
[----:B------:R-:W-:Y:S02]  /*0580*/  PRMT R11, R41, 0x7632, R11 ;  /* 0x00007632290b7816 */ /* 0x000fe4000000000b */
[----:B------:R-:W-:Y:S02]  /*0590*/  PRMT R10, R36, 0x7632, R10 ;  /* 0x00007632240a7816 */ /* 0x000fe4000000000a */
[----:B0-----:R-:W-:Y:S02]  /*05a0*/  PRMT R9, R40, 0x7632, R9 ;  /* 0x0000763228097816 */ /* 0x001fe40000000009 */
[----:B------:R-:W-:Y:S02]  /*05b0*/  PRMT R8, R23, 0x7632, R8 ;  /* 0x0000763217087816 */ /* 0x000fe40000000008 */
[----:B------:R-:W-:-:S02]  /*05c0*/  PRMT R7, R22, 0x7632, R7 ;  /* 0x0000763216077816 */ /* 0x000fc40000000007 */
[----:B--2---:R-:W-:Y:S02]  /*05d0*/  ISETP.NE.AND P4, PT, RZ, UR4, PT ;  /* 0x00000004ff007c0c */ /* 0x004fe4000bf85270 */
[----:B------:R-:W-:Y:S02]  /*05e0*/  PRMT R6, R21, 0x7632, R6 ;  /* 0x0000763215067816 */ /* 0x000fe40000000006 */
[----:B------:R-:W-:Y:S02]  /*05f0*/  PRMT R5, R20, 0x7632, R5 ;  /* 0x0000763214057816 */ /* 0x000fe40000000005 */
[----:B------:R-:W-:Y:S02]  /*0600*/  PRMT R4, R35, 0x7632, R4 ;  /* 0x0000763223047816 */ /* 0x000fe40000000004 */
[----:B------:R-:W-:Y:S02]  /*0610*/  PRMT R3, R34, 0x7632, R3 ;  /* 0x0000763222037816 */ /* 0x000fe40000000003 */
[----:B------:R-:W-:-:S02]  /*0620*/  PRMT R2, R33, 0x7632, R2 ;  /* 0x0000763221027816 */ /* 0x000fc40000000002 */
[----:B------:R-:W-:Y:S02]  /*0630*/  PRMT R0, R32, 0x7632, R0 ;  /* 0x0000763220007816 */ /* 0x000fe40000000000 */
[----:B------:R-:W-:Y:S01]  /*0640*/  ISETP.NE.AND.EX P0, PT, RZ, UR9, PT, P0 ;  /* 0x00000009ff007c0c */ /* 0x000fe2000bf05300 */
[----:B---34-:R-:W0:-:S12]  /*0650*/  LDCU.64 UR8, c[0x0][0x3a0] ;  /* 0x00007400ff0877ac */ /* 0x018e180008000a00 */
.L_x_130:
[----:B------:R-:W1:Y:S02]  /*0660*/  @P0 LDC.64 R44, c[0x0][0x3e0] ;  /* 0x0000f800ff2c0b82 */ /* 0x000e640000000a00 */
[----:B-1----:R-:W-:-:S06]  /*0670*/  @P0 IMAD.WIDE R44, R57, 0x2, R44 ;  /* 0x00000002392c0825 */ /* 0x002fcc00078e022c */
        /* <DEDUP_REMOVED lines=11> */
[----:B------:R-:W1:Y:S02]  /*0730*/  LDC.64 R44, c[0x0][0x390] ;  /* 0x0000e400ff2c7b82 */ /* 0x000e640000000a00 */
[----:B-1----:R-:W-:-:S06]  /*0740*/  IMAD.WIDE.U32 R44, R76, 0x10, R44 ;  /* 0x000000104c2c7825 */ /* 0x002fcc00078e002c */
[----:B------:R-:W5:Y:S01]  /*0750*/  LDG.E.128 R44, desc[UR6][R44.64] ;  /* 0x000000062c2c7981 */ /* 0x000f62000c1e1d00 */
[----:B0-----:R-:W-:-:S04]  /*0760*/  UISETP.NE.U32.AND UP0, UPT, UR8, URZ, UPT ;  /* 0x000000ff0800728c */ /* 0x001fc8000bf05070 */
[----:B------:R-:W-:-:S09]  /*0770*/  UISETP.NE.AND.EX UP0, UPT, UR9, URZ, UPT, UP0 ;  /* 0x000000ff0900728c */ /* 0x000fd2000bf05300 */
[----:B------:R-:W-:Y:S05]  /*0780*/  BRA.U !UP0, `(.L_x_119) ;  /* 0x0000000108e07547 */ /* 0x000fea000b800000 */
[----:B------:R-:W0:Y:S02]  /*0790*/  LDC.64 R16, c[0x0][0x3a0] ;  /* 0x0000e800ff107b82 */ /* 0x000e240000000a00 */
[----:B0-----:R-:W-:-:S06]  /*07a0*/  IMAD.WIDE.U32 R16, R76, 0x10, R16 ;  /* 0x000000104c107825 */ /* 0x001fcc00078e0010 */
[----:B------:R-:W2:Y:S01]  /*07b0*/  LDG.E.128 R16, desc[UR6][R16.64] ;  /* 0x0000000610107981 */ /* 0x000ea2000c1e1d00 */
[----:B-----5:R-:W-:Y:S02]  /*07c0*/  SHF.L.U32 R60, R44, 0x10, RZ ;  /* 0x000000102c3c7819 */ /* 0x020fe400000006ff */
[C---:B------:R-:W-:Y:S02]  /*07d0*/  PRMT R65, R45.reuse, 0x7632, R65 ;  /* 0x000076322d417816 */ /* 0x040fe40000000041 */
[----:B------:R-:W-:Y:S01]  /*07e0*/  SHF.L.U32 R62, R45, 0x10, RZ ;  /* 0x000000102d3e7819 */ /* 0x000fe200000006ff */
[-C--:B------:R-:W-:Y:S01]  /*07f0*/  FMUL.FTZ R60, R60, R77.reuse ;  /* 0x0000004d3c3c7220 */ /* 0x080fe20000410000 */
[----:B------:R-:W-:Y:S02]  /*0800*/  PRMT R45, R46, 0x7632, R45 ;  /* 0x000076322e2d7816 */ /* 0x000fe4000000002d */
[----:B------:R-:W-:Y:S01]  /*0810*/  PRMT R64, R44, 0x7632, R64 ;  /* 0x000076322c407816 */ /* 0x000fe20000000040 */
[----:B------:R-:W-:Y:S01]  /*0820*/  FMUL.FTZ R62, R62, R77 ;  /* 0x0000004d3e3e7220 */ /* 0x000fe20000410000 */
[----:B------:R-:W-:Y:S01]  /*0830*/  SHF.L.U32 R46, R46, 0x10, RZ ;  /* 0x000000102e2e7819 */ /* 0x000fe200000006ff */
[----:B------:R-:W-:Y:S01]  /*0840*/  IMAD.U32 R80, R45, 0x10000, RZ ;  /* 0x000100002d507824 */ /* 0x000fe200078e00ff */
[----:B------:R-:W-:-:S02]  /*0850*/  PRMT R44, R47, 0x7632, R44 ;  /* 0x000076322f2c7816 */ /* 0x000fc4000000002c */
[----:B------:R-:W-:Y:S01]  /*0860*/  SHF.L.U32 R66, R47, 0x10, RZ ;  /* 0x000000102f427819 */ /* 0x000fe200000006ff */
[----:B------:R-:W-:Y:S01]  /*0870*/  IMAD.U32 R47, R32, 0x10000, RZ ;  /* 0x00010000202f7824 */ /* 0x000fe200078e00ff */
[----:B------:R-:W-:Y:S01]  /*0880*/  SHF.L.U32 R63, R33, 0x10, RZ ;  /* 0x00000010213f7819 */ /* 0x000fe200000006ff */
[-C--:B------:R-:W-:Y:S01]  /*0890*/  FMUL.FTZ R46, R46, R77.reuse ;  /* 0x0000004d2e2e7220 */ /* 0x080fe20000410000 */
[----:B------:R-:W-:Y:S01]  /*08a0*/  SHF.L.U32 R78, R65, 0x10, RZ ;  /* 0x00000010414e7819 */ /* 0x000fe200000006ff */
[----:B------:R-:W-:Y:S01]  /*08b0*/  FMUL.FTZ R66, R66, R77 ;  /* 0x0000004d42427220 */ /* 0x000fe20000410000 */
[----:B------:R-:W-:Y:S02]  /*08c0*/  SHF.L.U32 R79, R34, 0x10, RZ ;  /* 0x00000010224f7819 */ /* 0x000fe400000006ff */
[----:B------:R-:W-:Y:S02]  /*08d0*/  SHF.L.U32 R44, R44, 0x10, RZ ;  /* 0x000000102c2c7819 */ /* 0x000fe400000006ff */
[----:B------:R-:W-:-:S02]  /*08e0*/  SHF.L.U32 R83, R35, 0x10, RZ ;  /* 0x0000001023537819 */ /* 0x000fc400000006ff */
[----:B------:R-:W-:Y:S02]  /*08f0*/  SHF.L.U32 R64, R64, 0x10, RZ ;  /* 0x0000001040407819 */ /* 0x000fe400000006ff */
[----:B------:R-:W-:Y:S02]  /*0900*/  SHF.L.U32 R82, R4, 0x10, RZ ;  /* 0x0000001004527819 */ /* 0x000fe400000006ff */
[----:B--2---:R-:W-:Y:S02]  /*0910*/  SHF.L.U32 R61, R16, 0x10, RZ ;  /* 0x00000010103d7819 */ /* 0x004fe400000006ff */
[----:B------:R-:W-:Y:S02]  /*0920*/  SHF.L.U32 R67, R17, 0x10, RZ ;  /* 0x0000001011437819 */ /* 0x000fe400000006ff */
[----:B------:R-:W-:Y:S01]  /*0930*/  SHF.L.U32 R81, R18, 0x10, RZ ;  /* 0x0000001012517819 */ /* 0x000fe200000006ff */
[----:B------:R-:W-:Y:S01]  /*0940*/  FFMA.FTZ R60, R60, R47, R61 ;  /* 0x0000002f3c3c7223 */ /* 0x000fe2000001003d */
[----:B------:R-:W-:Y:S01]  /*0950*/  FMUL.FTZ R47, R78, R77 ;  /* 0x0000004d4e2f7220 */ /* 0x000fe20000410000 */
[----:B------:R-:W-:Y:S01]  /*0960*/  FFMA.FTZ R61, R62, R63, R67 ;  /* 0x0000003f3e3d7223 */ /* 0x000fe20000010043 */
[C---:B------:R-:W-:Y:S01]  /*0970*/  SHF.L.U32 R85, R19.reuse, 0x10, RZ ;  /* 0x0000001013557819 */ /* 0x040fe200000006ff */
[----:B------:R-:W-:Y:S01]  /*0980*/  FFMA.FTZ R62, R46, R79, R81 ;  /* 0x0000004f2e3e7223 */ /* 0x000fe20000010051 */
[----:B------:R-:W-:Y:S01]  /*0990*/  PRMT R78, R19, 0x7632, R78 ;  /* 0x00007632134e7816 */ /* 0x000fe2000000004e */
[----:B------:R-:W-:Y:S01]  /*09a0*/  FMUL.FTZ R81, R44, R77 ;  /* 0x0000004d2c517220 */ /* 0x000fe20000410000 */
[----:B------:R-:W-:Y:S01]  /*09b0*/  PRMT R45, R17, 0x7632, R45 ;  /* 0x00007632112d7816 */ /* 0x000fe2000000002d */
[----:B------:R-:W-:Y:S01]  /*09c0*/  FFMA.FTZ R63, R66, R83, R85 ;  /* 0x00000053423f7223 */ /* 0x000fe20000010055 */
[----:B------:R-:W-:Y:S01]  /*09d0*/  PRMT R65, R18, 0x7632, R65 ;  /* 0x0000763212417816 */ /* 0x000fe20000000041 */
[----:B------:R-:W-:Y:S01]  /*09e0*/  FMUL.FTZ R79, R80, R77 ;  /* 0x0000004d504f7220 */ /* 0x000fe20000410000 */
[----:B------:R-:W-:-:S02]  /*09f0*/  PRMT R44, R16, 0x7632, R44 ;  /* 0x00007632102c7816 */ /* 0x000fc4000000002c */
[----:B------:R-:W-:Y:S02]  /*0a00*/  SHF.L.U32 R84, R78, 0x10, RZ ;  /* 0x000000104e547819 */ /* 0x000fe400000006ff */
[----:B------:R-:W-:Y:S02]  /*0a10*/  SHF.L.U32 R78, R45, 0x10, RZ ;  /* 0x000000102d4e7819 */ /* 0x000fe400000006ff */
[----:B------:R-:W-:Y:S02]  /*0a20*/  SHF.L.U32 R67, R0, 0x10, RZ ;  /* 0x0000001000437819 */ /* 0x000fe400000006ff */
[----:B------:R-:W-:Y:S02]  /*0a30*/  SHF.L.U32 R66, R2, 0x10, RZ ;  /* 0x0000001002427819 */ /* 0x000fe400000006ff */
[----:B------:R-:W-:Y:S02]  /*0a40*/  SHF.L.U32 R46, R3, 0x10, RZ ;  /* 0x00000010032e7819 */ /* 0x000fe400000006ff */
[----:B------:R-:W-:Y:S01]  /*0a50*/  SHF.L.U32 R80, R65, 0x10, RZ ;  /* 0x0000001041507819 */ /* 0x000fe200000006ff */
[----:B------:R-:W-:Y:S01]  /*0a60*/  FFMA.FTZ R66, R47, R66, R78 ;  /* 0x000000422f427223 */ /* 0x000fe2000001004e */
[----:B------:R-:W-:Y:S01]  /*0a70*/  SHF.L.U32 R45, R44, 0x10, RZ ;  /* 0x000000102c2d7819 */ /* 0x000fe200000006ff */
[----:B------:R-:W-:Y:S01]  /*0a80*/  FMUL.FTZ R44, R64, R77 ;  /* 0x0000004d402c7220 */ /* 0x000fe20000410000 */
[----:B------:R-:W-:Y:S01]  /*0a90*/  FFMA.FTZ R64, R81, R82, R84 ;  /* 0x0000005251407223 */ /* 0x000fe20000010054 */
[----:B------:R-:W-:-:S02]  /*0aa0*/  FFMA.FTZ R65, R79, R46, R80 ;  /* 0x0000002e4f417223 */ /* 0x000fc40000010050 */
[----:B------:R-:W-:Y:S01]  /*0ab0*/  FFMA.FTZ R67, R44, R67, R45 ;  /* 0x000000432c437223 */ /* 0x000fe2000001002d */
[----:B------:R-:W-:Y:S02]  /*0ac0*/  F2FP.BF16.F32.PACK_AB R45, R66, R61 ;  /* 0x0000003d422d723e */ /* 0x000fe400000010ff */
[----:B------:R-:W-:Y:S02]  /*0ad0*/  F2FP.BF16.F32.PACK_AB R47, R64, R63 ;  /* 0x0000003f402f723e */ /* 0x000fe400000010ff */
[----:B------:R-:W-:Y:S02]  /*0ae0*/  F2FP.BF16.F32.PACK_AB R46, R65, R62 ;  /* 0x0000003e412e723e */ /* 0x000fe400000010ff */
[----:B------:R-:W-:Y:S01]  /*0af0*/  F2FP.BF16.F32.PACK_AB R44, R67, R60 ;  /* 0x0000003c432c723e */ /* 0x000fe200000010ff */
[----:B------:R-:W-:Y:S06]  /*0b00*/  BRA `(.L_x_120) ;  /* 0x0000000000a07947 */ /* 0x000fec0003800000 */
.L_x_119:
[----:B-----5:R-:W-:Y:S02]  /*0b10*/  SHF.L.U32 R78, R47, 0x10, RZ ;  /* 0x000000102f4e7819 */ /* 0x020fe400000006ff */
[----:B------:R-:W-:Y:S02]  /*0b20*/  SHF.L.U32 R60, R45, 0x10, RZ ;  /* 0x000000102d3c7819 */ /* 0x000fe400000006ff */
[----:B------:R-:W-:Y:S01]  /*0b30*/  SHF.L.U32 R63, R35, 0x10, RZ ;  /* 0x00000010233f7819 */ /* 0x000fe200000006ff */
[-C--:B------:R-:W-:Y:S01]  /*0b40*/  FMUL.FTZ R78, R78, R77.reuse ;  /* 0x0000004d4e4e7220 */ /* 0x080fe20000410000 */
[----:B------:R-:W-:Y:S01]  /*0b50*/  PRMT R64, R44, 0x7632, R64 ;  /* 0x000076322c407816 */ /* 0x000fe20000000040 */
[----:B------:R-:W-:Y:S01]  /*0b60*/  FMUL.FTZ R61, R60, R77 ;  /* 0x0000004d3c3d7220 */ /* 0x000fe20000410000 */
[----:B------:R-:W-:Y:S01]  /*0b70*/  PRMT R66, R46, 0x7632, R66 ;  /* 0x000076322e427816 */ /* 0x000fe20000000042 */
[----:B------:R-:W-:Y:S01]  /*0b80*/  FMUL.FTZ R63, R78, R63 ;  /* 0x0000003f4e3f7220 */ /* 0x000fe20000410000 */
[----:B------:R-:W-:-:S02]  /*0b90*/  SHF.L.U32 R62, R46, 0x10, RZ ;  /* 0x000000102e3e7819 */ /* 0x000fc400000006ff */
[----:B------:R-:W-:Y:S02]  /*0ba0*/  SHF.L.U32 R44, R44, 0x10, RZ ;  /* 0x000000102c2c7819 */ /* 0x000fe400000006ff */
[----:B------:R-:W-:Y:S01]  /*0bb0*/  PRMT R67, R47, 0x7632, R67 ;  /* 0x000076322f437816 */ /* 0x000fe20000000043 */
[-C--:B------:R-:W-:Y:S01]  /*0bc0*/  FMUL.FTZ R62, R62, R77.reuse ;  /* 0x0000004d3e3e7220 */ /* 0x080fe20000410000 */
[----:B------:R-:W-:Y:S01]  /*0bd0*/  SHF.L.U32 R46, R33, 0x10, RZ ;  /* 0x00000010212e7819 */ /* 0x000fe200000006ff */
[----:B------:R-:W-:Y:S01]  /*0be0*/  FMUL.FTZ R44, R44, R77 ;  /* 0x0000004d2c2c7220 */ /* 0x000fe20000410000 */
[----:B------:R-:W-:Y:S01]  /*0bf0*/  PRMT R65, R45, 0x7632, R65 ;  /* 0x000076322d417816 */ /* 0x000fe20000000041 */
[----:B------:R-:W-:Y:S01]  /*0c00*/  IMAD.U32 R45, R32, 0x10000, RZ ;  /* 0x00010000202d7824 */ /* 0x000fe200078e00ff */
[----:B------:R-:W-:Y:S01]  /*0c10*/  SHF.L.U32 R47, R34, 0x10, RZ ;  /* 0x00000010222f7819 */ /* 0x000fe200000006ff */
[----:B------:R-:W-:Y:S01]  /*0c20*/  FMUL.FTZ R61, R61, R46 ;  /* 0x0000002e3d3d7220 */ /* 0x000fe20000410000 */
[----:B------:R-:W-:Y:S01]  /*0c30*/  SHF.L.U32 R78, R67, 0x10, RZ ;  /* 0x00000010434e7819 */ /* 0x000fe200000006ff */
[----:B------:R-:W-:Y:S01]  /*0c40*/  FMUL.FTZ R60, R44, R45 ;  /* 0x0000002d2c3c7220 */ /* 0x000fe20000410000 */
[----:B------:R-:W-:Y:S01]  /*0c50*/  SHF.L.U32 R66, R66, 0x10, RZ ;  /* 0x0000001042427819 */ /* 0x000fe200000006ff */
[----:B------:R-:W-:Y:S01]  /*0c60*/  FMUL.FTZ R62, R62, R47 ;  /* 0x0000002f3e3e7220 */ /* 0x000fe20000410000 */
[----:B------:R-:W-:Y:S01]  /*0c70*/  SHF.L.U32 R46, R65, 0x10, RZ ;  /* 0x00000010412e7819 */ /* 0x000fe200000006ff */
[-C--:B------:R-:W-:Y:S01]  /*0c80*/  FMUL.FTZ R78, R78, R77.reuse ;  /* 0x0000004d4e4e7220 */ /* 0x080fe20000410000 */
[----:B------:R-:W-:Y:S01]  /*0c90*/  SHF.L.U32 R64, R64, 0x10, RZ ;  /* 0x0000001040407819 */ /* 0x000fe200000006ff */
[-C--:B------:R-:W-:Y:S01]  /*0ca0*/  FMUL.FTZ R66, R66, R77.reuse ;  /* 0x0000004d42427220 */ /* 0x080fe20000410000 */
[----:B------:R-:W-:Y:S01]  /*0cb0*/  SHF.L.U32 R65, R4, 0x10, RZ ;  /* 0x0000001004417819 */ /* 0x000fe200000006ff */
[-C--:B------:R-:W-:Y:S01]  /*0cc0*/  FMUL.FTZ R46, R46, R77.reuse ;  /* 0x0000004d2e2e7220 */ /* 0x080fe20000410000 */
[----:B------:R-:W-:Y:S01]  /*0cd0*/  SHF.L.U32 R47, R3, 0x10, RZ ;  /* 0x00000010032f7819 */ /* 0x000fe200000006ff */
[----:B------:R-:W-:Y:S01]  /*0ce0*/  FMUL.FTZ R67, R64, R77 ;  /* 0x0000004d40437220 */ /* 0x000fe20000410000 */
[----:B------:R-:W-:Y:S01]  /*0cf0*/  SHF.L.U32 R44, R0, 0x10, RZ ;  /* 0x00000010002c7819 */ /* 0x000fe200000006ff */
[----:B------:R-:W-:Y:S01]  /*0d00*/  FMUL.FTZ R64, R78, R65 ;  /* 0x000000414e407220 */ /* 0x000fe20000410000 */
[----:B------:R-:W-:Y:S01]  /*0d10*/  SHF.L.U32 R45, R2, 0x10, RZ ;  /* 0x00000010022d7819 */ /* 0x000fe200000006ff */
[----:B------:R-:W-:-:S02]  /*0d20*/  FMUL.FTZ R65, R66, R47 ;  /* 0x0000002f42417220 */ /* 0x000fc40000410000 */
[----:B------:R-:W-:Y:S01]  /*0d30*/  FMUL.FTZ R67, R67, R44 ;  /* 0x0000002c43437220 */ /* 0x000fe20000410000 */
[----:B------:R-:W-:Y:S01]  /*0d40*/  F2FP.BF16.F32.PACK_AB R47, R64, R63 ;  /* 0x0000003f402f723e */ /* 0x000fe200000010ff */
[----:B------:R-:W-:Y:S01]  /*0d50*/  FMUL.FTZ R66, R46, R45 ;  /* 0x0000002d2e427220 */ /* 0x000fe20000410000 */
[----:B------:R-:W-:Y:S02]  /*0d60*/  F2FP.BF16.F32.PACK_AB R46, R65, R62 ;  /* 0x0000003e412e723e */ /* 0x000fe400000010ff */
[----:B------:R-:W-:Y:S02]  /*0d70*/  F2FP.BF16.F32.PACK_AB R44, R67, R60 ;  /* 0x0000003c432c723e */ /* 0x000fe400000010ff */
[----:B------:R-:W-:-:S07]  /*0d80*/  F2FP.BF16.F32.PACK_AB R45, R66, R61 ;  /* 0x0000003d422d723e */ /* 0x000fce00000010ff */
.L_x_120:
[----:B------:R-:W0:Y:S01]  /*0d90*/  LDC.64 R78, c[0x0][0x3a8] ;  /* 0x0000ea00ff4e7b82 */ /* 0x000e220000000a00 */
[C---:B------:R-:W-:Y:S02]  /*0da0*/  VIADD R81, R76.reuse, 0x20 ;  /* 0x000000204c517836 */ /* 0x040fe40000000000 */
[----:B0-----:R-:W-:-:S05]  /*0db0*/  IMAD.WIDE.U32 R78, R76, 0x10, R78 ;  /* 0x000000104c4e7825 */ /* 0x001fca00078e004e */
[----:B------:R1:W-:Y:S02]  /*0dc0*/  STG.E.128 desc[UR6][R78.64], R44 ;  /* 0x0000002c4e007986 */ /* 0x0003e4000c101d06 */
.L_x_118:
[----:B0-----:R-:W-:Y:S05]  /*0dd0*/  BSYNC.RECONVERGENT B0 ;  /* 0x0000000000007941 */ /* 0x001fea0003800200 */
.L_x_117:
[----:B------:R-:W-:Y:S01]  /*0de0*/  ISETP.GE.U32.AND P2, PT, R59, 0x40, PT ;  /* 0x000000403b00780c */ /* 0x000fe20003f46070 */
[----:B------:R-:W-:-:S12]  /*0df0*/  BSSY.RECONVERGENT B0, `(.L_x_121) ;  /* 0x000006b000007945 */ /* 0x000fd80003800200 */
[----:B------:R-:W-:Y:S05]  /*0e00*/  @!P2 BRA `(.L_x_122) ;  /* 0x0000000400a4a947 */ /* 0x000fea0003800000 */
[----:B------:R-:W-:Y:S01]  /*0e10*/  ISETP.NE.U32.AND P1, PT, RZ, UR8, PT ;  /* 0x00000008ff007c0c */ /* 0x000fe2000bf25070 */
[----:B-1----:R-:W0:Y:S03]  /*0e20*/  LDC.64 R44, c[0x0][0x390] ;  /* 0x0000e400ff2c7b82 */ /* 0x002e260000000a00 */
[----:B------:R-:W-:-:S13]  /*0e30*/  ISETP.NE.AND.EX P1, PT, RZ, UR9, PT, P1 ;  /* 0x00000009ff007c0c */ /* 0x000fda000bf25310 */
[----:B------:R-:W1:Y:S01]  /*0e40*/  @P1 LDC.64 R68, c[0x0][0x3a0] ;  /* 0x0000e800ff441b82 */ /* 0x000e620000000a00 */
[----:B0-----:R-:W-:-:S06]  /*0e50*/  IMAD.WIDE.U32 R44, R81, 0x10, R44 ;  /* 0x00000010512c7825 */ /* 0x001fcc00078e002c */
[----:B------:R-:W5:Y:S01]  /*0e60*/  LDG.E.128 R44, desc[UR6][R44.64] ;  /* 0x000000062c2c7981 */ /* 0x000f62000c1e1d00 */
[----:B-1----:R-:W-:-:S05]  /*0e70*/  @P1 IMAD.WIDE.U32 R68, R81, 0x10, R68 ;  /* 0x0000001051441825 */ /* 0x002fca00078e0044 */
[----:B------:R0:W5:Y:S01]  /*0e80*/  @P1 LDG.E.128 R16, desc[UR6][R68.64] ;  /* 0x0000000644101981 */ /* 0x000162000c1e1d00 */
[----:B------:R-:W-:Y:S05]  /*0e90*/  @!P1 BRA `(.L_x_123) ;  /* 0x0000000000d49947 */ /* 0x000fea0003800000 */
[C---:B-----5:R-:W-:Y:S01]  /*0ea0*/  PRMT R72, R44.reuse, 0x7632, R72 ;  /* 0x000076322c487816 */ /* 0x060fe20000000048 */
[----:B------:R-:W-:Y:S01]  /*0eb0*/  IMAD.U32 R85, R19, 0x10000, RZ ;  /* 0x0001000013557824 */ /* 0x000fe200078e00ff */
[----:B0-----:R-:W-:Y:S02]  /*0ec0*/  SHF.L.U32 R68, R44, 0x10, RZ ;  /* 0x000000102c447819 */ /* 0x001fe400000006ff */
[C---:B------:R-:W-:Y:S02]  /*0ed0*/  PRMT R44, R45.reuse, 0x7632, R44 ;  /* 0x000076322d2c7816 */ /* 0x040fe4000000002c */
[----:B------:R-:W-:Y:S01]  /*0ee0*/  SHF.L.U32 R70, R45, 0x10, RZ ;  /* 0x000000102d467819 */ /* 0x000fe200000006ff */
[-C--:B------:R-:W-:Y:S01]  /*0ef0*/  FMUL.FTZ R68, R68, R77.reuse ;  /* 0x0000004d44447220 */ /* 0x080fe20000410000 */
[C---:B------:R-:W-:Y:S02]  /*0f00*/  PRMT R45, R46.reuse, 0x7632, R45 ;  /* 0x000076322e2d7816 */ /* 0x040fe4000000002d */
[----:B------:R-:W-:Y:S01]  /*0f10*/  SHF.L.U32 R74, R46, 0x10, RZ ;  /* 0x000000102e4a7819 */ /* 0x000fe200000006ff */
[----:B------:R-:W-:Y:S01]  /*0f20*/  FMUL.FTZ R70, R70, R77 ;  /* 0x0000004d46467220 */ /* 0x000fe20000410000 */
[----:B------:R-:W-:-:S02]  /*0f30*/  PRMT R46, R47, 0x7632, R46 ;  /* 0x000076322f2e7816 */ /* 0x000fc4000000002e */
[----:B------:R-:W-:Y:S01]  /*0f40*/  SHF.L.U32 R78, R47, 0x10, RZ ;  /* 0x000000102f4e7819 */ /* 0x000fe200000006ff */
[-C--:B------:R-:W-:Y:S01]  /*0f50*/  FMUL.FTZ R74, R74, R77.reuse ;  /* 0x0000004d4a4a7220 */ /* 0x080fe20000410000 */
[----:B------:R-:W-:Y:S02]  /*0f60*/  SHF.L.U32 R47, R20, 0x10, RZ ;  /* 0x00000010142f7819 */ /* 0x000fe400000006ff */
[----:B------:R-:W-:Y:S01]  /*0f70*/  SHF.L.U32 R69, R16, 0x10, RZ ;  /* 0x0000001010457819 */ /* 0x000fe200000006ff */
[----:B------:R-:W-:Y:S01]  /*0f80*/  FMUL.FTZ R78, R78, R77 ;  /* 0x0000004d4e4e7220 */ /* 0x000fe20000410000 */
[----:B------:R-:W-:Y:S02]  /*0f90*/  SHF.L.U32 R71, R21, 0x10, RZ ;  /* 0x0000001015477819 */ /* 0x000fe400000006ff */
[----:B------:R-:W-:Y:S01]  /*0fa0*/  SHF.L.U32 R73, R17, 0x10, RZ ;  /* 0x0000001011497819 */ /* 0x000fe200000006ff */
[----:B------:R-:W-:Y:S01]  /*0fb0*/  FFMA.FTZ R68, R68, R47, R69 ;  /* 0x0000002f44447223 */ /* 0x000fe20000010045 */
[----:B------:R-:W-:-:S02]  /*0fc0*/  SHF.L.U32 R75, R22, 0x10, RZ ;  /* 0x00000010164b7819 */ /* 0x000fc400000006ff */
[----:B------:R-:W-:Y:S01]  /*0fd0*/  SHF.L.U32 R79, R18, 0x10, RZ ;  /* 0x00000010124f7819 */ /* 0x000fe200000006ff */
[----:B------:R-:W-:Y:S01]  /*0fe0*/  FFMA.FTZ R69, R70, R71, R73 ;  /* 0x0000004746457223 */ /* 0x000fe20000010049 */
[----:B------:R-:W-:Y:S02]  /*0ff0*/  SHF.L.U32 R83, R23, 0x10, RZ ;  /* 0x0000001017537819 */ /* 0x000fe400000006ff */
[----:B------:R-:W-:Y:S01]  /*1000*/  SHF.L.U32 R44, R44, 0x10, RZ ;  /* 0x000000102c2c7819 */ /* 0x000fe200000006ff */
[--C-:B------:R-:W-:Y:S01]  /*1010*/  FFMA.FTZ R70, R74, R75, R79.reuse ;  /* 0x0000004b4a467223 */ /* 0x100fe2000001004f */
[----:B------:R-:W-:Y:S01]  /*1020*/  PRMT R79, R17, 0x7632, R79 ;  /* 0x00007632114f7816 */ /* 0x000fe2000000004f */
[----:B------:R-:W-:Y:S01]  /*1030*/  FFMA.FTZ R71, R78, R83, R85 ;  /* 0x000000534e477223 */ /* 0x000fe20000010055 */
[----:B------:R-:W-:Y:S02]  /*1040*/  SHF.L.U32 R84, R46, 0x10, RZ ;  /* 0x000000102e547819 */ /* 0x000fe400000006ff */
[----:B------:R-:W-:Y:S01]  /*1050*/  SHF.L.U32 R82, R45, 0x10, RZ ;  /* 0x000000102d527819 */ /* 0x000fe200000006ff */
[-C--:B------:R-:W-:Y:S01]  /*1060*/  FMUL.FTZ R45, R44, R77.reuse ;  /* 0x0000004d2c2d7220 */ /* 0x080fe20000410000 */
[----:B------:R-:W-:Y:S01]  /*1070*/  PRMT R78, R16, 0x7632, R78 ;  /* 0x00007632104e7816 */ /* 0x000fe2000000004e */
[-C--:B------:R-:W-:Y:S01]  /*1080*/  FMUL.FTZ R84, R84, R77.reuse ;  /* 0x0000004d54547220 */ /* 0x080fe20000410000 */
[----:B------:R-:W-:Y:S01]  /*1090*/  PRMT R80, R18, 0x7632, R80 ;  /* 0x0000763212507816 */ /* 0x000fe20000000050 */
[----:B------:R-:W-:Y:S01]  /*10a0*/  FMUL.FTZ R82, R82, R77 ;  /* 0x0000004d52527220 */ /* 0x000fe20000410000 */
[----:B------:R-:W-:-:S02]  /*10b0*/  PRMT R83, R19, 0x7632, R83 ;  /* 0x0000763213537816 */ /* 0x000fc40000000053 */
[----:B------:R-:W-:Y:S02]  /*10c0*/  SHF.L.U32 R72, R72, 0x10, RZ ;  /* 0x0000001048487819 */ /* 0x000fe400000006ff */
[----:B------:R-:W-:Y:S01]  /*10d0*/  SHF.L.U32 R46, R79, 0x10, RZ ;  /* 0x000000104f2e7819 */ /* 0x000fe200000006ff */
[----:B------:R-:W-:Y:S01]  /*10e0*/  IMAD.U32 R83, R83, 0x10000, RZ ;  /* 0x0001000053537824 */ /* 0x000fe200078e00ff */
[----:B------:R-:W-:Y:S01]  /*10f0*/  SHF.L.U32 R75, R5, 0x10, RZ ;  /* 0x00000010054b7819 */ /* 0x000fe200000006ff */
[----:B------:R-:W-:Y:S01]  /*1100*/  FMUL.FTZ R77, R72, R77 ;  /* 0x0000004d484d7220 */ /* 0x000fe20000410000 */
[----:B------:R-:W-:Y:S02]  /*1110*/  SHF.L.U32 R74, R6, 0x10, RZ ;  /* 0x00000010064a7819 */ /* 0x000fe400000006ff */
[----:B------:R-:W-:Y:S02]  /*1120*/  SHF.L.U32 R73, R7, 0x10, RZ ;  /* 0x0000001007497819 */ /* 0x000fe400000006ff */
[----:B------:R-:W-:Y:S01]  /*1130*/  SHF.L.U32 R47, R8, 0x10, RZ ;  /* 0x00000010082f7819 */ /* 0x000fe200000006ff */
[----:B------:R-:W-:Y:S01]  /*1140*/  FFMA.FTZ R74, R45, R74, R46 ;  /* 0x0000004a2d4a7223 */ /* 0x000fe2000001002e */
[----:B------:R-:W-:-:S02]  /*1150*/  SHF.L.U32 R78, R78, 0x10, RZ ;  /* 0x000000104e4e7819 */ /* 0x000fc400000006ff */
[----:B------:R-:W-:Y:S01]  /*1160*/  SHF.L.U32 R79, R80, 0x10, RZ ;  /* 0x00000010504f7819 */ /* 0x000fe200000006ff */
[----:B------:R-:W-:Y:S01]  /*1170*/  FFMA.FTZ R72, R84, R47, R83 ;  /* 0x0000002f54487223 */ /* 0x000fe20000010053 */
[----:B------:R-:W-:Y:S01]  /*1180*/  F2FP.BF16.F32.PACK_AB R45, R74, R69 ;  /* 0x000000454a2d723e */ /* 0x000fe200000010ff */
[----:B------:R-:W-:Y:S02]  /*1190*/  FFMA.FTZ R75, R77, R75, R78 ;  /* 0x0000004b4d4b7223 */ /* 0x000fe4000001004e */
[----:B------:R-:W-:Y:S01]  /*11a0*/  FFMA.FTZ R73, R82, R73, R79 ;  /* 0x0000004952497223 */ /* 0x000fe2000001004f */
[----:B------:R-:W-:Y:S02]  /*11b0*/  F2FP.BF16.F32.PACK_AB R47, R72, R71 ;  /* 0x00000047482f723e */ /* 0x000fe400000010ff */
[----:B------:R-:W-:Y:S02]  /*11c0*/  F2FP.BF16.F32.PACK_AB R44, R75, R68 ;  /* 0x000000444b2c723e */ /* 0x000fe400000010ff */
[----:B------:R-:W-:Y:S01]  /*11d0*/  F2FP.BF16.F32.PACK_AB R46, R73, R70 ;  /* 0x00000046492e723e */ /* 0x000fe200000010ff */
[----:B------:R-:W-:Y:S06]  /*11e0*/  BRA `(.L_x_124) ;  /* 0x0000000000a07947 */ /* 0x000fec0003800000 */
.L_x_123:
[C---:B-----5:R-:W-:Y:S02]  /*11f0*/  PRMT R71, R44.reuse, 0x7632, R71 ;  /* 0x000076322c477816 */ /* 0x060fe40000000047 */
[----:B------:R-:W-:Y:S02]  /*1200*/  SHF.L.U32 R44, R44, 0x10, RZ ;  /* 0x000000102c2c7819 */ /* 0x000fe400000006ff */
[C---:B0-----:R-:W-:Y:S02]  /*1210*/  SHF.L.U32 R68, R45.reuse, 0x10, RZ ;  /* 0x000000102d447819 */ /* 0x041fe400000006ff */
[----:B------:R-:W-:Y:S01]  /*1220*/  PRMT R72, R45, 0x7632, R72 ;  /* 0x000076322d487816 */ /* 0x000fe20000000048 */
[-C--:B------:R-:W-:Y:S01]  /*1230*/  FMUL.FTZ R44, R44, R77.reuse ;  /* 0x0000004d2c2c7220 */ /* 0x080fe20000410000 */
[----:B------:R-:W-:Y:S01]  /*1240*/  PRMT R73, R46, 0x7632, R73 ;  /* 0x000076322e497816 */ /* 0x000fe20000000049 */
[----:B------:R-:W-:Y:S01]  /*1250*/  FMUL.FTZ R69, R68, R77 ;  /* 0x0000004d44457220 */ /* 0x000fe20000410000 */
[----:B------:R-:W-:-:S02]  /*1260*/  SHF.L.U32 R70, R46, 0x10, RZ ;  /* 0x000000102e467819 */ /* 0x000fc400000006ff */
[----:B------:R-:W-:Y:S02]  /*1270*/  SHF.L.U32 R45, R20, 0x10, RZ ;  /* 0x00000010142d7819 */ /* 0x000fe400000006ff */
[----:B------:R-:W-:Y:S01]  /*1280*/  SHF.L.U32 R46, R21, 0x10, RZ ;  /* 0x00000010152e7819 */ /* 0x000fe200000006ff */
[----:B------:R-:W-:Y:S01]  /*1290*/  FMUL.FTZ R70, R70, R77 ;  /* 0x0000004d46467220 */ /* 0x000fe20000410000 */
[----:B------:R-:W-:Y:S01]  /*12a0*/  PRMT R74, R47, 0x7632, R74 ;  /* 0x000076322f4a7816 */ /* 0x000fe2000000004a */
[----:B------:R-:W-:Y:S01]  /*12b0*/  FMUL.FTZ R68, R44, R45 ;  /* 0x0000002d2c447220 */ /* 0x000fe20000410000 */
[----:B------:R-:W-:Y:S01]  /*12c0*/  SHF.L.U32 R75, R22, 0x10, RZ ;  /* 0x00000010164b7819 */ /* 0x000fe200000006ff */
[----:B------:R-:W-:Y:S01]  /*12d0*/  FMUL.FTZ R69, R69, R46 ;  /* 0x0000002e45457220 */ /* 0x000fe20000410000 */
[----:B------:R-:W-:Y:S02]  /*12e0*/  SHF.L.U32 R78, R47, 0x10, RZ ;  /* 0x000000102f4e7819 */ /* 0x000fe400000006ff */
        /* <DEDUP_REMOVED lines=13> */
[----:B------:R-:W-:Y:S01]  /*13c0*/  IMAD.U32 R71, R23, 0x10000, RZ ;  /* 0x0001000017477824 */ /* 0x000fe200078e00ff */
[----:B------:R-:W-:Y:S01]  /*13d0*/  SHF.L.U32 R75, R5, 0x10, RZ ;  /* 0x00000010054b7819 */ /* 0x000fe200000006ff */
[----:B------:R-:W-:Y:S01]  /*13e0*/  FMUL.FTZ R72, R80, R47 ;  /* 0x0000002f50487220 */ /* 0x000fe20000410000 */
[----:B------:R-:W-:Y:S01]  /*13f0*/  FMUL.FTZ R73, R46, R73 ;  /* 0x000000492e497220 */ /* 0x000fe20000410000 */
[----:B------:R-:W-:Y:S01]  /*1400*/  FMUL.FTZ R71, R78, R71 ;  /* 0x000000474e477220 */ /* 0x000fe20000410000 */
[----:B------:R-:W-:Y:S01]  /*1410*/  FMUL.FTZ R74, R74, R45 ;  /* 0x0000002d4a4a7220 */ /* 0x000fe20000410000 */
[----:B------:R-:W-:-:S02]  /*1420*/  FMUL.FTZ R75, R44, R75 ;  /* 0x0000004b2c4b7220 */ /* 0x000fc40000410000 */
[----:B------:R-:W-:Y:S02]  /*1430*/  F2FP.BF16.F32.PACK_AB R46, R73, R70 ;  /* 0x00000046492e723e */ /* 0x000fe400000010ff */
[----:B------:R-:W-:Y:S02]  /*1440*/  F2FP.BF16.F32.PACK_AB R47, R72, R71 ;  /* 0x00000047482f723e */ /* 0x000fe400000010ff */
[----:B------:R-:W-:Y:S02]  /*1450*/  F2FP.BF16.F32.PACK_AB R45, R74, R69 ;  /* 0x000000454a2d723e */ /* 0x000fe400000010ff */
[----:B------:R-:W-:-:S07]  /*1460*/  F2FP.BF16.F32.PACK_AB R44, R75, R68 ;  /* 0x000000444b2c723e */ /* 0x000fce00000010ff */
.L_x_124:
[----:B------:R-:W0:Y:S02]  /*1470*/  LDC.64 R78, c[0x0][0x3a8] ;  /* 0x0000ea00ff4e7b82 */ /* 0x000e240000000a00 */
[----:B0-----:R-:W-:-:S05]  /*1480*/  IMAD.WIDE.U32 R78, R81, 0x10, R78 ;  /* 0x00000010514e7825 */ /* 0x001fca00078e004e */
[----:B------:R0:W-:Y:S02]  /*1490*/  STG.E.128 desc[UR6][R78.64], R44 ;  /* 0x0000002c4e007986 */ /* 0x0001e4000c101d06 */
.L_x_122:
[----:B------:R-:W-:Y:S05]  /*14a0*/  BSYNC.RECONVERGENT B0 ;  /* 0x0000000000007941 */ /* 0x000fea0003800200 */
.L_x_121:
        /* <DEDUP_REMOVED lines=75> */
.L_x_142:
[----:B-1----:R-:W-:Y:S01]  /*1960*/  FADD.FTZ R80, R78, R81 ;  /* 0x000000514e507221 */ /* 0x002fe20000010000 */
[C---:B0-----:R-:W-:Y:S01]  /*1970*/  FMUL.FTZ R78, R79.reuse, R79 ;  /* 0x0000004f4f4e7220 */ /* 0x041fe20000410000 */
[----:B------:R-:W0:Y:S01]  /*1980*/  @!P5 LDC.64 R46, c[0x0][0x3c0] ;  /* 0x0000f000ff2edb82 */ /* 0x000e220000000a00 */
[----:B------:R-:W-:Y:S01]  /*1990*/  BSSY.RECONVERGENT B0, `(.L_x_126) ;  /* 0x000003c000007945 */ /* 0x000fe20003800200 */
[----:B------:R-:W-:Y:S01]  /*19a0*/  FFMA.FTZ R77, R80, R77, UR5 ;  /* 0x00000005504d7e23 */ /* 0x000fe2000801004d */
[----:B------:R-:W-:Y:S02]  /*19b0*/  FSEL R80, R79, RZ, !P4 ;  /* 0x000000ff4f507208 */ /* 0x000fe40006000000 */
[----:B------:R-:W-:-:S03]  /*19c0*/  FSEL R78, R78, RZ, P4 ;  /* 0x000000ff4e4e7208 */ /* 0x000fc60002000000 */
[----:B------:R-:W1:Y:S02]  /*19d0*/  @!P5 LDC.64 R44, c[0x0][0x3c8] ;  /* 0x0000f200ff2cdb82 */ /* 0x000e640000000a00 */
[----:B------:R-:W-:-:S06]  /*19e0*/  FADD.FTZ R77, R77, R78 ;  /* 0x0000004e4d4d7221 */ /* 0x000fcc0000010000 */
[----:B------:R-:W2:Y:S01]  /*19f0*/  MUFU.RSQ R77, R77 ;  /* 0x0000004d004d7308 */ /* 0x000ea20000001400 */
[----:B0-----:R-:W-:-:S05]  /*1a00*/  @!P5 IMAD.WIDE R46, R57, 0x4, R46 ;  /* 0x00000004392ed825 */ /* 0x001fca00078e022e */
[----:B------:R0:W-:Y:S01]  /*1a10*/  @!P5 STG.E desc[UR6][R46.64], R79 ;  /* 0x0000004f2e00d986 */ /* 0x0001e2000c101906 */
[----:B-1----:R-:W-:-:S05]  /*1a20*/  @!P5 IMAD.WIDE R44, R57, 0x4, R44 ;  /* 0x00000004392cd825 */ /* 0x002fca00078e022c */
[----:B--2---:R0:W-:Y:S01]  /*1a30*/  @!P5 STG.E desc[UR6][R44.64], R77 ;  /* 0x0000004d2c00d986 */ /* 0x0041e2000c101906 */
[----:B------:R-:W-:Y:S05]  /*1a40*/  @!P3 BRA `(.L_x_127) ;  /* 0x0000000000c0b947 */ /* 0x000fea0003800000 */
[--C-:B0-----:R-:W-:Y:S01]  /*1a50*/  FADD.FTZ R44, R60, -R80.reuse ;  /* 0x800000503c2c7221 */ /* 0x101fe20000010000 */
[----:B------:R-:W-:Y:S01]  /*1a60*/  SHF.L.U32 R45, R40, 0x10, RZ ;  /* 0x00000010282d7819 */ /* 0x000fe200000006ff */
[--C-:B------:R-:W-:Y:S01]  /*1a70*/  FADD.FTZ R46, R61, -R80.reuse ;  /* 0x800000503d2e7221 */ /* 0x100fe20000010000 */
[----:B------:R-:W-:Y:S01]  /*1a80*/  SHF.L.U32 R47, R36, 0x10, RZ ;  /* 0x00000010242f7819 */ /* 0x000fe200000006ff */
[----:B------:R-:W-:Y:S01]  /*1a90*/  FMUL.FTZ R44, R77, R44 ;  /* 0x0000002c4d2c7220 */ /* 0x000fe20000410000 */
[----:B------:R-:W-:Y:S01]  /*1aa0*/  SHF.L.U32 R78, R41, 0x10, RZ ;  /* 0x00000010294e7819 */ /* 0x000fe200000006ff */
[--C-:B------:R-:W-:Y:S01]  /*1ab0*/  FADD.FTZ R84, R66, -R80.reuse ;  /* 0x8000005042547221 */ /* 0x100fe20000010000 */
[----:B------:R-:W-:Y:S01]  /*1ac0*/  SHF.L.U32 R82, R37, 0x10, RZ ;  /* 0x0000001025527819 */ /* 0x000fe200000006ff */
[----:B------:R-:W-:Y:S01]  /*1ad0*/  FFMA.FTZ R44, R44, R45, R47 ;  /* 0x0000002d2c2c7223 */ /* 0x000fe2000001002f */
[----:B------:R-:W-:Y:S01]  /*1ae0*/  FADD.FTZ R86, R62, -R80 ;  /* 0x800000503e567221 */ /* 0x000fe20000010000 */
[----:B------:R-:W-:Y:S01]  /*1af0*/  FMUL.FTZ R45, R77, R46 ;  /* 0x0000002e4d2d7220 */ /* 0x000fe20000410000 */
[----:B------:R-:W-:Y:S01]  /*1b00*/  SHF.L.U32 R47, R11, 0x10, RZ ;  /* 0x000000100b2f7819 */ /* 0x000fe200000006ff */
[C---:B------:R-:W-:Y:S01]  /*1b10*/  FMUL.FTZ R84, R77.reuse, R84 ;  /* 0x000000544d547220 */ /* 0x040fe20000410000 */
[----:B------:R-:W-:Y:S01]  /*1b20*/  SHF.L.U32 R79, R12, 0x10, RZ ;  /* 0x000000100c4f7819 */ /* 0x000fe200000006ff */
[----:B------:R-:W-:Y:S01]  /*1b30*/  IMAD.U32 R83, R38, 0x10000, RZ ;  /* 0x0001000026537824 */ /* 0x000fe200078e00ff */
[----:B------:R-:W-:Y:S01]  /*1b40*/  SHF.L.U32 R81, R42, 0x10, RZ ;  /* 0x000000102a517819 */ /* 0x000fe200000006ff */
[----:B------:R-:W-:Y:S01]  /*1b50*/  FMUL.FTZ R46, R77, R86 ;  /* 0x000000564d2e7220 */ /* 0x000fe20000410000 */
[----:B------:R-:W-:Y:S01]  /*1b60*/  FFMA.FTZ R45, R45, R78, R82 ;  /* 0x0000004e2d2d7223 */ /* 0x000fe20000010052 */
[--C-:B------:R-:W-:Y:S01]  /*1b70*/  FADD.FTZ R78, R65, -R80.reuse ;  /* 0x80000050414e7221 */ /* 0x100fe20000010000 */
[----:B------:R-:W-:Y:S01]  /*1b80*/  FFMA.FTZ R82, R84, R47, R79 ;  /* 0x0000002f54527223 */ /* 0x000fe2000001004f */
[----:B------:R-:W-:Y:S01]  /*1b90*/  FFMA.FTZ R46, R46, R81, R83 ;  /* 0x000000512e2e7223 */ /* 0x000fe20000010053 */
[----:B------:R-:W-:Y:S01]  /*1ba0*/  SHF.L.U32 R81, R13, 0x10, RZ ;  /* 0x000000100d517819 */ /* 0x000fe200000006ff */
[----:B------:R-:W-:Y:S01]  /*1bb0*/  FMUL.FTZ R78, R77, R78 ;  /* 0x0000004e4d4e7220 */ /* 0x000fe20000410000 */
[----:B------:R-:W-:Y:S01]  /*1bc0*/  SHF.L.U32 R47, R14, 0x10, RZ ;  /* 0x000000100e2f7819 */ /* 0x000fe200000006ff */
[----:B------:R-:W-:Y:S01]  /*1bd0*/  FADD.FTZ R84, R63, -R80 ;  /* 0x800000503f547221 */ /* 0x000fe20000010000 */
[----:B------:R-:W-:-:S02]  /*1be0*/  SHF.L.U32 R79, R43, 0x10, RZ ;  /* 0x000000102b4f7819 */ /* 0x000fc400000006ff */
[----:B------:R-:W-:Y:S01]  /*1bf0*/  SHF.L.U32 R83, R39, 0x10, RZ ;  /* 0x0000001027537819 */ /* 0x000fe200000006ff */
[----:B------:R-:W-:Y:S01]  /*1c00*/  FFMA.FTZ R81, R78, R81, R47 ;  /* 0x000000514e517223 */ /* 0x000fe2000001002f */
[----:B------:R-:W-:Y:S01]  /*1c10*/  FADD.FTZ R78, R64, -R80 ;  /* 0x80000050404e7221 */ /* 0x000fe20000010000 */
[C---:B------:R-:W-:Y:S01]  /*1c20*/  FMUL.FTZ R84, R77.reuse, R84 ;  /* 0x000000544d547220 */ /* 0x040fe20000410000 */
[----:B------:R-:W-:Y:S02]  /*1c30*/  SHF.L.U32 R86, R48, 0x10, RZ ;  /* 0x0000001030567819 */ /* 0x000fe400000006ff */
[----:B------:R-:W-:Y:S01]  /*1c40*/  FMUL.FTZ R47, R77, R78 ;  /* 0x0000004e4d2f7220 */ /* 0x000fe20000410000 */
[----:B------:R-:W-:Y:S01]  /*1c50*/  FFMA.FTZ R85, R84, R79, R83 ;  /* 0x0000004f54557223 */ /* 0x000fe20000010053 */
[----:B------:R-:W-:Y:S01]  /*1c60*/  SHF.L.U32 R84, R15, 0x10, RZ ;  /* 0x000000100f547819 */ /* 0x000fe200000006ff */
[----:B------:R-:W0:Y:S01]  /*1c70*/  LDC.64 R78, c[0x0][0x428] ;  /* 0x00010a00ff4e7b82 */ /* 0x000e220000000a00 */
[----:B------:R-:W-:-:S02]  /*1c80*/  SHF.L.U32 R83, R10, 0x10, RZ ;  /* 0x000000100a537819 */ /* 0x000fc400000006ff */
[----:B------:R-:W-:Y:S01]  /*1c90*/  F2FP.BF16.F32.PACK_AB R46, R81, R46 ;  /* 0x0000002e512e723e */ /* 0x000fe200000010ff */
[----:B------:R-:W-:Y:S01]  /*1ca0*/  FFMA.FTZ R86, R47, R84, R86 ;  /* 0x000000542f567223 */ /* 0x000fe20000010056 */
[----:B------:R-:W-:Y:S01]  /*1cb0*/  FADD.FTZ R84, R67, -R80 ;  /* 0x8000005043547221 */ /* 0x000fe20000010000 */
[----:B------:R-:W-:Y:S02]  /*1cc0*/  SHF.L.U32 R47, R9, 0x10, RZ ;  /* 0x00000010092f7819 */ /* 0x000fe400000006ff */
[----:B------:R-:W-:Y:S01]  /*1cd0*/  F2FP.BF16.F32.PACK_AB R45, R82, R45 ;  /* 0x0000002d522d723e */ /* 0x000fe200000010ff */
[----:B------:R-:W-:-:S04]  /*1ce0*/  FMUL.FTZ R84, R77, R84 ;  /* 0x000000544d547220 */ /* 0x000fc80000410000 */
[----:B------:R-:W-:Y:S01]  /*1cf0*/  FFMA.FTZ R83, R84, R47, R83 ;  /* 0x0000002f54537223 */ /* 0x000fe20000010053 */
[----:B------:R-:W-:-:S04]  /*1d00*/  F2FP.BF16.F32.PACK_AB R47, R86, R85 ;  /* 0x00000055562f723e */ /* 0x000fc800000010ff */
[----:B------:R-:W-:Y:S01]  /*1d10*/  F2FP.BF16.F32.PACK_AB R44, R83, R44 ;  /* 0x0000002c532c723e */ /* 0x000fe200000010ff */
[C---:B0-----:R-:W-:Y:S01]  /*1d20*/  IMAD.WIDE.U32 R78, R76.reuse, 0x10, R78 ;  /* 0x000000104c4e7825 */ /* 0x041fe200078e004e */
[----:B------:R-:W-:-:S04]  /*1d30*/  IADD3 R76, PT, PT, R76, 0x20, RZ ;  /* 0x000000204c4c7810 */ /* 0x000fc80007ffe0ff */
[----:B------:R1:W-:Y:S03]  /*1d40*/  STG.E.128 desc[UR6][R78.64], R44 ;  /* 0x0000002c4e007986 */ /* 0x0003e6000c101d06 */
.L_x_127:
[----:B------:R-:W-:Y:S05]  /*1d50*/  BSYNC.RECONVERGENT B0 ;  /* 0x0000000000007941 */ /* 0x000fea0003800200 */
.L_x_126:
[----:B------:R-:W-:Y:S04]  /*1d60*/  BSSY.RECONVERGENT B0, `(.L_x_128) ;  /* 0x0000031000007945 */ /* 0x000fe80003800200 */
[----:B------:R-:W-:Y:S05]  /*1d70*/  @!P2 BRA `(.L_x_129) ;  /* 0x0000000000bca947 */ /* 0x000fea0003800000 */
[--C-:B01----:R-:W-:Y:S01]  /*1d80*/  FADD.FTZ R44, R68, -R80.reuse ;  /* 0x80000050442c7221 */ /* 0x103fe20000010000 */
[--C-:B------:R-:W-:Y:S01]  /*1d90*/  FADD.FTZ R46, R69, -R80.reuse ;  /* 0x80000050452e7221 */ /* 0x100fe20000010000 */
[----:B------:R-:W-:Y:S01]  /*1da0*/  SHF.L.U32 R45, R28, 0x10, RZ ;  /* 0x000000101c2d7819 */ /* 0x000fe200000006ff */
[--C-:B------:R-:W-:Y:S01]  /*1db0*/  FADD.FTZ R78, R74, -R80.reuse ;  /* 0x800000504a4e7221 */ /* 0x100fe20000010000 */
[----:B------:R-:W-:Y:S01]  /*1dc0*/  SHF.L.U32 R47, R24, 0x10, RZ ;  /* 0x00000010182f7819 */ /* 0x000fe200000006ff */
[----:B------:R-:W-:Y:S01]  /*1dd0*/  FMUL.FTZ R44, R77, R44 ;  /* 0x0000002c4d2c7220 */ /* 0x000fe20000410000 */
[----:B------:R-:W-:Y:S01]  /*1de0*/  SHF.L.U32 R81, R25, 0x10, RZ ;  /* 0x0000001019517819 */ /* 0x000fe200000006ff */
[----:B------:R-:W-:Y:S02]  /*1df0*/  IMAD.U32 R79, R29, 0x10000, RZ ;  /* 0x000100001d4f7824 */ /* 0x000fe400078e00ff */
[C---:B------:R-:W-:Y:S01]  /*1e00*/  FMUL.FTZ R46, R77.reuse, R46 ;  /* 0x0000002e4d2e7220 */ /* 0x040fe20000410000 */
[----:B------:R-:W-:Y:S01]  /*1e10*/  FMUL.FTZ R82, R77, R78 ;  /* 0x0000004e4d527220 */ /* 0x000fe20000410000 */
[----:B------:R-:W-:Y:S01]  /*1e20*/  FFMA.FTZ R78, R44, R45, R47 ;  /* 0x0000002d2c4e7223 */ /* 0x000fe2000001002f */
[--C-:B------:R-:W-:Y:S01]  /*1e30*/  FADD.FTZ R44, R70, -R80.reuse ;  /* 0x80000050462c7221 */ /* 0x100fe20000010000 */
[----:B------:R-:W-:Y:S01]  /*1e40*/  FFMA.FTZ R79, R46, R79, R81 ;  /* 0x0000004f2e4f7223 */ /* 0x000fe20000010051 */
[----:B------:R-:W-:Y:S01]  /*1e50*/  FADD.FTZ R46, R73, -R80 ;  /* 0x80000050492e7221 */ /* 0x000fe20000010000 */
[----:B------:R-:W-:Y:S01]  /*1e60*/  SHF.L.U32 R45, R30, 0x10, RZ ;  /* 0x000000101e2d7819 */ /* 0x000fe200000006ff */
[C---:B------:R-:W-:Y:S01]  /*1e70*/  FMUL.FTZ R44, R77.reuse, R44 ;  /* 0x0000002c4d2c7220 */ /* 0x040fe20000410000 */
[----:B------:R-:W-:Y:S01]  /*1e80*/  SHF.L.U32 R47, R26, 0x10, RZ ;  /* 0x000000101a2f7819 */ /* 0x000fe200000006ff */
[----:B------:R-:W-:Y:S01]  /*1e90*/  FMUL.FTZ R81, R77, R46 ;  /* 0x0000002e4d517220 */ /* 0x000fe20000410000 */
[----:B------:R-:W-:-:S02]  /*1ea0*/  SHF.L.U32 R84, R53, 0x10, RZ ;  /* 0x0000001035547819 */ /* 0x000fc400000006ff */
[----:B------:R-:W-:Y:S01]  /*1eb0*/  SHF.L.U32 R86, R54, 0x10, RZ ;  /* 0x0000001036567819 */ /* 0x000fe200000006ff */
[----:B------:R-:W-:Y:S01]  /*1ec0*/  FFMA.FTZ R46, R44, R45, R47 ;  /* 0x0000002d2c2e7223 */ /* 0x000fe2000001002f */
[----:B------:R-:W-:Y:S01]  /*1ed0*/  SHF.L.U32 R83, R51, 0x10, RZ ;  /* 0x0000001033537819 */ /* 0x000fe200000006ff */
[----:B------:R-:W0:Y:S01]  /*1ee0*/  LDC.64 R44, c[0x0][0x428] ;  /* 0x00010a00ff2c7b82 */ /* 0x000e220000000a00 */
[----:B------:R-:W-:Y:S01]  /*1ef0*/  SHF.L.U32 R85, R52, 0x10, RZ ;  /* 0x0000001034557819 */ /* 0x000fe200000006ff */
[----:B------:R-:W-:Y:S01]  /*1f00*/  FFMA.FTZ R81, R81, R84, R86 ;  /* 0x0000005451517223 */ /* 0x000fe20000010056 */
[--C-:B------:R-:W-:Y:S01]  /*1f10*/  FADD.FTZ R84, R71, -R80.reuse ;  /* 0x8000005047547221 */ /* 0x100fe20000010000 */
[----:B------:R-:W-:Y:S02]  /*1f20*/  SHF.L.U32 R86, R31, 0x10, RZ ;  /* 0x000000101f567819 */ /* 0x000fe400000006ff */
[----:B------:R-:W-:Y:S01]  /*1f30*/  FFMA.FTZ R82, R82, R83, R85 ;  /* 0x0000005352527223 */ /* 0x000fe20000010055 */
[----:B------:R-:W-:Y:S01]  /*1f40*/  FMUL.FTZ R47, R77, R84 ;  /* 0x000000544d2f7220 */ /* 0x000fe20000410000 */
[--C-:B------:R-:W-:Y:S01]  /*1f50*/  FADD.FTZ R84, R72, -R80.reuse ;  /* 0x8000005048547221 */ /* 0x100fe20000010000 */
[----:B------:R-:W-:Y:S01]  /*1f60*/  SHF.L.U32 R83, R55, 0x10, RZ ;  /* 0x0000001037537819 */ /* 0x000fe200000006ff */
[----:B------:R-:W-:Y:S01]  /*1f70*/  FADD.FTZ R80, R75, -R80 ;  /* 0x800000504b507221 */ /* 0x000fe20000010000 */
[----:B------:R-:W-:Y:S01]  /*1f80*/  SHF.L.U32 R85, R56, 0x10, RZ ;  /* 0x0000001038557819 */ /* 0x000fe200000006ff */
[----:B------:R-:W-:Y:S01]  /*1f90*/  FMUL.FTZ R84, R77, R84 ;  /* 0x000000544d547220 */ /* 0x000fe20000410000 */
[----:B------:R-:W-:Y:S01]  /*1fa0*/  SHF.L.U32 R88, R27, 0x10, RZ ;  /* 0x000000101b587819 */ /* 0x000fe200000006ff */
[----:B------:R-:W-:Y:S01]  /*1fb0*/  FMUL.FTZ R80, R77, R80 ;  /* 0x000000504d507220 */ /* 0x000fe20000410000 */
[----:B------:R-:W-:-:S02]  /*1fc0*/  IMAD.U32 R77, R49, 0x10000, RZ ;  /* 0x00010000314d7824 */ /* 0x000fc400078e00ff */
[----:B------:R-:W-:Y:S01]  /*1fd0*/  FFMA.FTZ R84, R84, R83, R85 ;  /* 0x0000005354547223 */ /* 0x000fe20000010055 */
[----:B------:R-:W-:Y:S01]  /*1fe0*/  SHF.L.U32 R83, R50, 0x10, RZ ;  /* 0x0000001032537819 */ /* 0x000fe200000006ff */
[----:B------:R-:W-:Y:S01]  /*1ff0*/  FFMA.FTZ R47, R47, R86, R88 ;  /* 0x000000562f2f7223 */ /* 0x000fe20000010058 */
[----:B------:R-:W-:-:S03]  /*2000*/  F2FP.BF16.F32.PACK_AB R46, R81, R46 ;  /* 0x0000002e512e723e */ /* 0x000fc600000010ff */
[----:B------:R-:W-:Y:S01]  /*2010*/  FFMA.FTZ R83, R80, R77, R83 ;  /* 0x0000004d50537223 */ /* 0x000fe20000010053 */
[----:B------:R-:W-:Y:S01]  /*2020*/  F2FP.BF16.F32.PACK_AB R47, R84, R47 ;  /* 0x0000002f542f723e */ /* 0x000fe200000010ff */
[----:B0-----:R-:W-:Y:S01]  /*2030*/  IMAD.WIDE.U32 R76, R76, 0x10, R44 ;  /* 0x000000104c4c7825 */ /* 0x001fe200078e002c */
[----:B------:R-:W-:Y:S02]  /*2040*/  F2FP.BF16.F32.PACK_AB R45, R82, R79 ;  /* 0x0000004f522d723e */ /* 0x000fe400000010ff */
[----:B------:R-:W-:-:S05]  /*2050*/  F2FP.BF16.F32.PACK_AB R44, R83, R78 ;  /* 0x0000004e532c723e */ /* 0x000fca00000010ff */
[----:B------:R2:W-:Y:S02]  /*2060*/  STG.E.128 desc[UR6][R76.64], R44 ;  /* 0x0000002c4c007986 */ /* 0x0005e4000c101d06 */
.L_x_129:
[----:B------:R-:W-:Y:S05]  /*2070*/  BSYNC.RECONVERGENT B0 ;  /* 0x0000000000007941 */ /* 0x000fea0003800200 */
.L_x_128:
[----:B012---:R-:W0:Y:S02]  /*2080*/  LDC.64 R44, c[0x0][0x380] ;  /* 0x0000e000ff2c7b82 */ /* 0x007e240000000a00 */
[----:B0-----:R-:W-:-:S04]  /*2090*/  LEA R57, R44, R57, 0x2 ;  /* 0x000000392c397211 */ /* 0x001fc800078e10ff */
[----:B------:R-:W-:-:S13]  /*20a0*/  ISETP.GE.AND P1, PT, R57, R45, PT ;  /* 0x0000002d3900720c */ /* 0x000fda0003f26270 */
[----:B------:R-:W-:Y:S05]  /*20b0*/  @!P1 BRA `(.L_x_130) ;  /* 0xffffffe400689947 */ /* 0x000fea000383ffff */
[----:B------:R-:W-:Y:S05]  /*20c0*/  EXIT ;  /* 0x000000000000794d */ /* 0x000fea0003800000 */
.L_x_125:
        /* <DEDUP_REMOVED lines=8> */
.L_x_132:
[----:B------:R-:W-:Y:S05]  /*2150*/  BSYNC B0 ;  /* 0x0000000000007941 */ /* 0x000fea0003800000 */
.L_x_131:
[----:B------:R-:W-:Y:S01]  /*2160*/  MOV R44, R81 ;  /* 0x00000051002c7202 */ /* 0x000fe20000000f00 */
[----:B------:R-:W-:Y:S01]  /*2170*/  HFMA2 R84, -RZ, RZ, 0, 1.1920928955078125e-07 ;  /* 0x00000002ff547431 */ /* 0x000fe200000001ff */
[----:B------:R-:W-:Y:S02]  /*2180*/  MOV R85, 0x1f ;  /* 0x0000001f00557802 */ /* 0x000fe40000000f00 */
[----:B------:R-:W-:Y:S01]  /*2190*/  MOV R82, 0xffffffff ;  /* 0xffffffff00527802 */ /* 0x000fe20000000f00 */
[----:B------:R-:W-:-:S05]  /*21a0*/  FADD.FTZ R46, R45, R44 ;  /* 0x0000002c2d2e7221 */ /* 0x000fca0000010000 */
[----:B------:R-:W-:-:S07]  /*21b0*/  MOV R83, R46 ;  /* 0x0000002e00537202 */ /* 0x000fce0000000f00 */
[----:B------:R-:W-:Y:S05]  /*21c0*/  WARPSYNC.COLLECTIVE R82, `(.L_x_133) ;  /* 0x0000000052087348 */ /* 0x000fea0003c00000 */
[----:B------:R0:W1:Y:S02]  /*21d0*/  SHFL.BFLY P6, R81, R83, R84, R85 ;  /* 0x0c00005453517389 */ /* 0x00006400000c0055 */
[----:B01----:R-:W-:Y:S05]  /*21e0*/  ENDCOLLECTIVE ;  /* 0x000000000000791b */ /* 0x003fea0003800000 */
.L_x_133:
[----:B------:R-:W-:Y:S02]  /*21f0*/  HFMA2 R84, -RZ, RZ, 0, 2.384185791015625e-07 ;  /* 0x00000004ff547431 */ /* 0x000fe400000001ff */
[----:B------:R-:W-:-:S04]  /*2200*/  IMAD.MOV.U32 R47, RZ, RZ, R81 ;  /* 0x000000ffff2f7224 */ /* 0x000fc800078e0051 */
[----:B------:R-:W-:-:S05]  /*2210*/  FADD.FTZ R47, R46, R47 ;  /* 0x0000002f2e2f7221 */ /* 0x000fca0000010000 */
[----:B------:R-:W-:-:S07]  /*2220*/  MOV R83, R47 ;  /* 0x0000002f00537202 */ /* 0x000fce0000000f00 */
[----:B------:R-:W-:Y:S05]  /*2230*/  WARPSYNC.COLLECTIVE R82, `(.L_x_134) ;  /* 0x0000000052087348 */ /* 0x000fea0003c00000 */
[----:B------:R0:W1:Y:S02]  /*2240*/  SHFL.BFLY P6, R81, R83, R84, R85 ;  /* 0x0c00005453517389 */ /* 0x00006400000c0055 */
[----:B01----:R-:W-:Y:S05]  /*2250*/  ENDCOLLECTIVE ;  /* 0x000000000000791b */ /* 0x003fea0003800000 */
.L_x_134:
[----:B------:R-:W-:Y:S01]  /*2260*/  HFMA2 R84, -RZ, RZ, 0, 4.76837158203125e-07 ;  /* 0x00000008ff547431 */ /* 0x000fe200000001ff */
[----:B------:R-:W-:-:S05]  /*2270*/  MOV R44, R81 ;  /* 0x00000051002c7202 */ /* 0x000fca0000000f00 */
[----:B------:R-:W-:-:S05]  /*2280*/  FADD.FTZ R78, R47, R44 ;  /* 0x0000002c2f4e7221 */ /* 0x000fca0000010000 */
[----:B------:R-:W-:-:S07]  /*2290*/  MOV R83, R78 ;  /* 0x0000004e00537202 */ /* 0x000fce0000000f00 */
[----:B------:R-:W-:Y:S05]  /*22a0*/  WARPSYNC.COLLECTIVE R82, `(.L_x_135) ;  /* 0x0000000052087348 */ /* 0x000fea0003c00000 */
[----:B------:R0:W1:Y:S02]  /*22b0*/  SHFL.BFLY P6, R81, R83, R84, R85 ;  /* 0x0c00005453517389 */ /* 0x00006400000c0055 */
[----:B01----:R-:W-:Y:S05]  /*22c0*/  ENDCOLLECTIVE ;  /* 0x000000000000791b */ /* 0x003fea0003800000 */
.L_x_135:
[----:B------:R-:W-:Y:S01]  /*22d0*/  HFMA2 R84, -RZ, RZ, 0, 9.5367431640625e-07 ;  /* 0x00000010ff547431 */ /* 0x000fe200000001ff */
[----:B------:R-:W-:-:S05]  /*22e0*/  MOV R77, R81 ;  /* 0x00000051004d7202 */ /* 0x000fca0000000f00 */
[----:B------:R-:W-:Y:S02]  /*22f0*/  FADD.FTZ R80, R78, R77 ;  /* 0x0000004d4e507221 */ /* 0x000fe40000010000 */
[----:B------:R-:W0:Y:S03]  /*2300*/  LDC R77, c[0x0][0x400] ;  /* 0x00010000ff4d7b82 */ /* 0x000e260000000800 */
[----:B------:R-:W-:-:S07]  /*2310*/  MOV R83, R80 ;  /* 0x0000005000537202 */ /* 0x000fce0000000f00 */
[----:B0-----:R-:W-:Y:S05]  /*2320*/  WARPSYNC.COLLECTIVE R82, `(.L_x_136) ;  /* 0x0000000052087348 */ /* 0x001fea0003c00000 */
[----:B------:R1:W2:Y:S02]  /*2330*/  SHFL.BFLY P6, R81, R83, R84, R85 ;  /* 0x0c00005453517389 */ /* 0x0002a400000c0055 */
[----:B012---:R-:W-:Y:S05]  /*2340*/  ENDCOLLECTIVE ;  /* 0x000000000000791b */ /* 0x007fea0003800000 */
.L_x_136:
        /* <DEDUP_REMOVED lines=41> */
.L_x_137:
[----:B------:R-:W-:Y:S02]  /*25e0*/  HFMA2 R84, -RZ, RZ, 0, 1.1920928955078125e-07 ;  /* 0x00000002ff547431 */ /* 0x000fe400000001ff */
[----:B------:R-:W-:-:S04]  /*25f0*/  IMAD.MOV.U32 R45, RZ, RZ, R81 ;  /* 0x000000ffff2d7224 */ /* 0x000fc800078e0051 */
[----:B------:R-:W-:-:S05]  /*2600*/  FADD.FTZ R45, R44, R45 ;  /* 0x0000002d2c2d7221 */ /* 0x000fca0000010000 */
[----:B------:R-:W-:-:S07]  /*2610*/  MOV R83, R45 ;  /* 0x0000002d00537202 */ /* 0x000fce0000000f00 */
[----:B------:R-:W-:Y:S05]  /*2620*/  WARPSYNC.COLLECTIVE R82, `(.L_x_138) ;  /* 0x0000000052087348 */ /* 0x000fea0003c00000 */
[----:B------:R0:W1:Y:S02]  /*2630*/  SHFL.BFLY P6, R81, R83, R84, R85 ;  /* 0x0c00005453517389 */ /* 0x00006400000c0055 */
[----:B01----:R-:W-:Y:S05]  /*2640*/  ENDCOLLECTIVE ;  /* 0x000000000000791b */ /* 0x003fea0003800000 */
.L_x_138:
[----:B------:R-:W-:Y:S01]  /*2650*/  HFMA2 R84, -RZ, RZ, 0, 2.384185791015625e-07 ;  /* 0x00000004ff547431 */ /* 0x000fe200000001ff */
[----:B------:R-:W-:-:S05]  /*2660*/  MOV R46, R81 ;  /* 0x00000051002e7202 */ /* 0x000fca0000000f00 */
[----:B------:R-:W-:-:S05]  /*2670*/  FADD.FTZ R46, R45, R46 ;  /* 0x0000002e2d2e7221 */ /* 0x000fca0000010000 */
[----:B------:R-:W-:-:S07]  /*2680*/  MOV R83, R46 ;  /* 0x0000002e00537202 */ /* 0x000fce0000000f00 */
[----:B------:R-:W-:Y:S05]  /*2690*/  WARPSYNC.COLLECTIVE R82, `(.L_x_139) ;  /* 0x0000000052087348 */ /* 0x000fea0003c00000 */
[----:B------:R0:W1:Y:S02]  /*26a0*/  SHFL.BFLY P6, R81, R83, R84, R85 ;  /* 0x0c00005453517389 */ /* 0x00006400000c0055 */
[----:B01----:R-:W-:Y:S05]  /*26b0*/  ENDCOLLECTIVE ;  /* 0x000000000000791b */ /* 0x003fea0003800000 */
.L_x_139:
[----:B------:R-:W-:Y:S01]  /*26c0*/  HFMA2 R84, -RZ, RZ, 0, 4.76837158203125e-07 ;  /* 0x00000008ff547431 */ /* 0x000fe200000001ff */
[----:B------:R-:W-:-:S05]  /*26d0*/  MOV R47, R81 ;  /* 0x00000051002f7202 */ /* 0x000fca0000000f00 */
[----:B------:R-:W-:-:S05]  /*26e0*/  FADD.FTZ R47, R46, R47 ;  /* 0x0000002f2e2f7221 */ /* 0x000fca0000010000 */
[----:B------:R-:W-:-:S07]  /*26f0*/  MOV R83, R47 ;  /* 0x0000002f00537202 */ /* 0x000fce0000000f00 */
[----:B------:R-:W-:Y:S05]  /*2700*/  WARPSYNC.COLLECTIVE R82, `(.L_x_140) ;  /* 0x0000000052087348 */ /* 0x000fea0003c00000 */
[----:B------:R0:W1:Y:S02]  /*2710*/  SHFL.BFLY P6, R81, R83, R84, R85 ;  /* 0x0c00005453517389 */ /* 0x00006400000c0055 */
[----:B01----:R-:W-:Y:S05]  /*2720*/  ENDCOLLECTIVE ;  /* 0x000000000000791b */ /* 0x003fea0003800000 */
.L_x_140:
[----:B------:R-:W-:Y:S01]  /*2730*/  HFMA2 R84, -RZ, RZ, 0, 9.5367431640625e-07 ;  /* 0x00000010ff547431 */ /* 0x000fe200000001ff */
[----:B------:R-:W-:-:S05]  /*2740*/  MOV R78, R81 ;  /* 0x00000051004e7202 */ /* 0x000fca0000000f00 */
[----:B------:R-:W-:-:S05]  /*2750*/  FADD.FTZ R78, R47, R78 ;  /* 0x0000004e2f4e7221 */ /* 0x000fca0000010000 */
[----:B------:R-:W-:-:S07]  /*2760*/  MOV R83, R78 ;  /* 0x0000004e00537202 */ /* 0x000fce0000000f00 */
[----:B------:R-:W-:Y:S05]  /*2770*/  WARPSYNC.COLLECTIVE R82, `(.L_x_141) ;  /* 0x0000000052087348 */ /* 0x000fea0003c00000 */
[----:B------:R0:W1:Y:S02]  /*2780*/  SHFL.BFLY P6, R81, R83, R84, R85 ;  /* 0x0c00005453517389 */ /* 0x00006400000c0055 */
[----:B01----:R-:W-:Y:S05]  /*2790*/  ENDCOLLECTIVE ;  /* 0x000000000000791b */ /* 0x003fea0003800000 */
.L_x_141:
[----:B------:R-:W-:Y:S05]  /*27a0*/  BRA `(.L_x_142) ;  /* 0xfffffff0006c7947 */ /* 0x000fea000383ffff */
.L_x_143:
        /* <DEDUP_REMOVED lines=13> */
.L_x_20225:


//--------------------- .text._ZN10layer_norm13ln_fwd_kernelINS_13Kernel_traitsI13__nv_bfloat16S2_S2_S2_fjLj512ELj1ELj4ELj1ELj16ENS_18Kernel_traits_baseILj512ES2_S2_S2_S2_fjLj128EEEEELb0ELb1ELb0ELb1EEEvNS_9FwdParamsE --------------------------
	.section	.text._ZN10layer_norm13ln_fwd_kernelINS_13Kernel_traitsI13__nv_bfloat16S2_S2_S2_fjLj512ELj1ELj4ELj1ELj16ENS_18Kernel_traits_baseILj512ES2_S2_S2_S2_fjLj128EEEEELb0ELb1ELb0ELb1EEEvNS_9FwdParamsE,"ax",@progbits
	.align	128
        .global         _ZN10layer_norm13ln_fwd_kernelINS_13Kernel_traitsI13__nv_bfloat16S2_S2_S2_fjLj512ELj1ELj4ELj1ELj16ENS_18Kernel_traits_baseILj512ES2_S2_S2_S2_fjLj128EEEEELb0ELb1ELb0ELb1EEEvNS_9FwdParamsE
        .type           _ZN10layer_norm13ln_fwd_kernelINS_13Kernel_traitsI13__nv_bfloat16S2_S2_S2_fjLj512ELj1ELj4ELj1ELj16ENS_18Kernel_traits_baseILj512ES2_S2_S2_S2_fjLj128EEEEELb0ELb1ELb0ELb1EEEvNS_9FwdParamsE,@function
        .size           _ZN10layer_norm13ln_fwd_kernelINS_13Kernel_traitsI13__nv_bfloat16S2_S2_S2_fjLj512ELj1ELj4ELj1ELj16ENS_18Kernel_traits_baseILj512ES2_S2_S2_S2_fjLj128EEEEELb0ELb1ELb0ELb1EEEvNS_9FwdParamsE,(.L_x_20226 - _ZN10layer_norm13ln_fwd_kernelINS_13Kernel_traitsI13__nv_bfloat16S2_S2_S2_fjLj512ELj1ELj4ELj1ELj16ENS_18Kernel_traits_baseILj512ES2_S2_S2_S2_fjLj128EEEEELb0ELb1ELb0ELb1EEEvNS_9FwdParamsE)
        .other          _ZN10layer_norm13ln_fwd_kernelINS_13Kernel_traitsI13__nv_bfloat16S2_S2_S2_fjLj512ELj1ELj4ELj1ELj16ENS_18Kernel_traits_baseILj512ES2_S2_S2_S2_fjLj128EEEEELb0ELb1ELb0ELb1EEEvNS_9FwdParamsE,@"STO_CUDA_ENTRY STV_DEFAULT"
_ZN10layer_norm13ln_fwd_kernelINS_13Kernel_traitsI13__nv_bfloat16S2_S2_S2_fjLj512ELj1ELj4ELj1ELj16ENS_18Kernel_traits_baseILj512ES2_S2_S2_S2_fjLj128EEEEELb0ELb1ELb0ELb1EEEvNS_9FwdParamsE:
.text._ZN10layer_norm13ln_fwd_kernelINS_13Kernel_traitsI13__nv_bfloat16S2_S2_S2_fjLj512ELj1ELj4ELj1ELj16ENS_18Kernel_traits_baseILj512ES2_S2_S2_S2_fjLj128EEEEELb0ELb1ELb0ELb1EEEvNS_9FwdParamsE:
[----:B------:R-:W-:Y:S01]  /*0000*/  LDC R1, c[0x0][0x37c] ;  /* 0x0000df00ff017b82 */ /* 0x000fe20000000800 */
[----:B------:R-:W0:Y:S07]  /*0010*/  S2R R0, SR_TID.X ;  /* 0x0000000000007919 */ /* 0x000e2e0000002100 */
[----:B------:R-:W1:Y:S01]  /*0020*/  LDC.64 R2, c[0x0][0x3d0] ;  /* 0x0000f400ff027b82 */ /* 0x000e620000000a00 */
[----:B------:R-:W2:Y:S01]  /*0030*/  LDCU.64 UR6, c[0x0][0x358] ;  /* 0x00006b00ff0677ac */ /* 0x000ea20008000a00 */
[----:B------:R-:W3:Y:S06]  /*0040*/  LDCU.64 UR4, c[0x0][0x438] ;  /* 0x00008700ff0477ac */ /* 0x000eec0008000a00 */
[----:B------:R-:W4:Y:S01]  /*0050*/  LDC.64 R32, c[0x0][0x3e8] ;  /* 0x0000fa00ff207b82 */ /* 0x000f220000000a00 */
[----:B---3--:R-:W-:-:S02]  /*0060*/  ISETP.NE.U32.AND P0, PT, RZ, UR4, PT ;  /* 0x00000004ff007c0c */ /* 0x008fc4000bf05070 */
[----:B0-----:R-:W-:-:S05]  /*0070*/  LOP3.LUT R14, R0, 0x1f, RZ, 0xc0, !PT ;  /* 0x0000001f000e7812 */ /* 0x001fca00078ec0ff */
[----:B-1----:R-:W-:-:S04]  /*0080*/  IMAD.WIDE.U32 R2, R14, 0x10, R2 ;  /* 0x000000100e027825 */ /* 0x002fc800078e0002 */
[----:B----4-:R-:W-:Y:S01]  /*0090*/  IMAD.WIDE.U32 R32, R14, 0x10, R32 ;  /* 0x000000100e207825 */ /* 0x010fe200078e0020 */
[----:B--2---:R-:W2:Y:S01]  /*00a0*/  LDG.E.128 R8, desc[UR6][R2.64] ;  /* 0x0000000602087981 */ /* 0x004ea2000c1e1d00 */
[----:B------:R-:W0:Y:S01]  /*00b0*/  S2UR UR4, SR_CTAID.X ;  /* 0x00000000000479c3 */ /* 0x000e220000002500 */
[----:B------:R-:W-:Y:S01]  /*00c0*/  ISETP.NE.AND.EX P0, PT, RZ, UR5, PT, P0 ;  /* 0x00000005ff007c0c */ /* 0x000fe2000bf05300 */
[----:B------:R-:W1:Y:S01]  /*00d0*/  LDCU UR5, c[0x0][0x384] ;  /* 0x00007080ff0577ac */ /* 0x000e620008000800 */
[----:B------:R-:W3:Y:S04]  /*00e0*/  LDG.E.128 R24, desc[UR6][R32.64] ;  /* 0x0000000620187981 */ /* 0x000ee8000c1e1d00 */
[----:B------:R-:W5:Y:S04]  /*00f0*/  LDG.E.128 R4, desc[UR6][R2.64+0x200] ;  /* 0x0002000602047981 */ /* 0x000f68000c1e1d00 */
[----:B------:R-:W5:Y:S03]  /*0100*/  LDG.E.128 R28, desc[UR6][R32.64+0x200] ;  /* 0x00020006201c7981 */ /* 0x000f66000c1e1d00 */
[----:B------:R-:W4:Y:S01]  /*0110*/  @P0 LDC.64 R12, c[0x0][0x438] ;  /* 0x00010e00ff0c0b82 */ /* 0x000f220000000a00 */
[----:B------:R-:W-:Y:S01]  /*0120*/  SHF.R.U32.HI R0, RZ, 0x5, R0 ;  /* 0x00000005ff007819 */ /* 0x000fe20000011600 */
[----:B0-----:R-:W-:-:S06]  /*0130*/  USHF.L.U32 UR4, UR4, 0x2, URZ ;  /* 0x0000000204047899 */ /* 0x001fcc00080006ff */
[----:B------:R-:W-:-:S04]  /*0140*/  LOP3.LUT R0, R0, UR4, RZ, 0xfc, !PT ;  /* 0x0000000400007c12 */ /* 0x000fc8000f8efcff */
[----:B-1----:R-:W-:Y:S01]  /*0150*/  ISETP.GE.AND P1, PT, R0, UR5, PT ;  /* 0x0000000500007c0c */ /* 0x002fe2000bf26270 */
[----:B----4-:R-:W-:-:S05]  /*0160*/  @P0 IMAD.WIDE.U32 R12, R14, 0x10, R12 ;  /* 0x000000100e0c0825 */ /* 0x010fca00078e000c */
[----:B------:R-:W5:Y:S04]  /*0170*/  @P0 LDG.E.128 R20, desc[UR6][R12.64] ;  /* 0x000000060c140981 */ /* 0x000f68000c1e1d00 */
[----:B------:R3:W5:Y:S01]  /*0180*/  @P0 LDG.E.128 R16, desc[UR6][R12.64+0x200] ;  /* 0x000200060c100981 */ /* 0x000762000c1e1d00 */
[----:B--2---:R-:W-:Y:S02]  /*0190*/  @P0 MOV R46, R11 ;  /* 0x0000000b002e0202 */ /* 0x004fe40000000f00 */
[----:B------:R-:W-:Y:S02]  /*01a0*/  @P0 MOV R35, R8 ;  /* 0x0000000800230202 */ /* 0x000fe40000000f00 */
[----:B------:R-:W-:Y:S02]  /*01b0*/  @P0 MOV R38, R9 ;  /* 0x0000000900260202 */ /* 0x000fe40000000f00 */
[----:B------:R-:W-:-:S02]  /*01c0*/  @P0 MOV R41, R10 ;  /* 0x0000000a00290202 */ /* 0x000fc40000000f00 */
[----:B---3--:R-:W-:Y:S02]  /*01d0*/  @P0 MOV R13, R24 ;  /* 0x00000018000d0202 */ /* 0x008fe40000000f00 */
[----:B------:R-:W-:Y:S02]  /*01e0*/  @!P0 MOV R46, R11 ;  /* 0x0000000b002e8202 */ /* 0x000fe40000000f00 */
[----:B------:R-:W-:Y:S02]  /*01f0*/  @!P0 MOV R35, R8 ;  /* 0x0000000800238202 */ /* 0x000fe40000000f00 */
[----:B------:R-:W-:Y:S02]  /*0200*/  @!P0 MOV R38, R9 ;  /* 0x0000000900268202 */ /* 0x000fe40000000f00 */
[----:B------:R-:W-:Y:S02]  /*0210*/  @!P0 MOV R41, R10 ;  /* 0x0000000a00298202 */ /* 0x000fe40000000f00 */
[----:B------:R-:W-:-:S02]  /*0220*/  @!P0 MOV R13, R24 ;  /* 0x00000018000d8202 */ /* 0x000fc40000000f00 */
[----:B------:R-:W-:Y:S02]  /*0230*/  @P0 MOV R12, R25 ;  /* 0x00000019000c0202 */ /* 0x000fe40000000f00 */
[----:B------:R-:W-:Y:S01]  /*0240*/  @P0 MOV R11, R26 ;  /* 0x0000001a000b0202 */ /* 0x000fe20000000f00 */
[----:B------:R-:W-:Y:S06]  /*0250*/  @P1 EXIT ;  /* 0x000000000000194d */ /* 0x000fec0003800000 */
[----:B------:R-:W0:Y:S01]  /*0260*/  LDCU.64 UR4, c[0x0][0x3e0] ;  /* 0x00007c00ff0477ac */ /* 0x000e220008000a00 */
[----:B------:R-:W-:Y:S02]  /*0270*/  @!P0 MOV R12, R25 ;  /* 0x00000019000c8202 */ /* 0x000fe40000000f00 */
[----:B-----5:R-:W-:Y:S02]  /*0280*/  @!P0 CS2R R22, SRZ ;  /* 0x0000000000168805 */ /* 0x020fe4000001ff00 */
[----:B------:R-:W-:Y:S02]  /*0290*/  @P0 MOV R25, R6 ;  /* 0x0000000600190202 */ /* 0x000fe40000000f00 */
[----:B------:R-:W-:Y:S02]  /*02a0*/  @!P0 CS2R R20, SRZ ;  /* 0x0000000000148805 */ /* 0x000fe4000001ff00 */
[----:B------:R-:W-:Y:S02]  /*02b0*/  @P0 MOV R58, R7 ;  /* 0x00000007003a0202 */ /* 0x000fe40000000f00 */
[----:B------:R-:W-:-:S02]  /*02c0*/  @!P0 CS2R R18, SRZ ;  /* 0x0000000000128805 */ /* 0x000fc4000001ff00 */
[----:B------:R-:W-:Y:S02]  /*02d0*/  @P0 MOV R49, R4 ;  /* 0x0000000400310202 */ /* 0x000fe40000000f00 */
[----:B------:R-:W-:Y:S02]  /*02e0*/  @!P0 CS2R R16, SRZ ;  /* 0x0000000000108805 */ /* 0x000fe4000001ff00 */
[----:B------:R-:W-:Y:S01]  /*02f0*/  @!P0 MOV R25, R6 ;  /* 0x0000000600198202 */ /* 0x000fe20000000f00 */
[----:B------:R-:W-:Y:S01]  /*0300*/  @!P0 IMAD.MOV.U32 R49, RZ, RZ, R4 ;  /* 0x000000ffff318224 */ /* 0x000fe200078e0004 */
[----:B------:R-:W-:Y:S02]  /*0310*/  @!P0 MOV R58, R7 ;  /* 0x00000007003a8202 */ /* 0x000fe40000000f00 */
[----:B------:R-:W-:Y:S02]  /*0320*/  @P0 MOV R52, R5 ;  /* 0x0000000500340202 */ /* 0x000fe40000000f00 */
[----:B------:R-:W-:-:S02]  /*0330*/  @P0 MOV R9, R28 ;  /* 0x0000001c00090202 */ /* 0x000fc40000000f00 */
[----:B------:R-:W-:Y:S01]  /*0340*/  @P0 MOV R8, R29 ;  /* 0x0000001d00080202 */ /* 0x000fe20000000f00 */
[----:B0-----:R-:W-:Y:S01]  /*0350*/  UISETP.NE.U32.AND UP0, UPT, UR4, URZ, UPT ;  /* 0x000000ff0400728c */ /* 0x001fe2000bf05070 */
[----:B------:R-:W-:Y:S02]  /*0360*/  @P0 MOV R7, R30 ;  /* 0x0000001e00070202 */ /* 0x000fe40000000f00 */
[----:B------:R-:W-:Y:S01]  /*0370*/  @P0 MOV R6, R31 ;  /* 0x0000001f00060202 */ /* 0x000fe20000000f00 */
[----:B------:R-:W-:Y:S01]  /*0380*/  UISETP.NE.AND.EX UP0, UPT, UR5, URZ, UPT, UP0 ;  /* 0x000000ff0500728c */ /* 0x000fe2000bf05300 */
[----:B------:R-:W-:Y:S02]  /*0390*/  @!P0 MOV R52, R5 ;  /* 0x0000000500348202 */ /* 0x000fe40000000f00 */
[----:B------:R-:W-:Y:S02]  /*03a0*/  @!P0 MOV R9, R28 ;  /* 0x0000001c00098202 */ /* 0x000fe40000000f00 */
[----:B------:R-:W-:-:S02]  /*03b0*/  @!P0 MOV R8, R29 ;  /* 0x0000001d00088202 */ /* 0x000fc40000000f00 */
[----:B------:R-:W-:Y:S02]  /*03c0*/  @!P0 MOV R7, R30 ;  /* 0x0000001e00078202 */ /* 0x000fe40000000f00 */
[----:B------:R-:W-:Y:S02]  /*03d0*/  @!P0 MOV R6, R31 ;  /* 0x0000001f00068202 */ /* 0x000fe40000000f00 */
[-C--:B------:R-:W-:Y:S02]  /*03e0*/  @P0 MOV R10, R27.reuse ;  /* 0x0000001b000a0202 */ /* 0x080fe40000000f00 */
[----:B------:R-:W-:Y:S02]  /*03f0*/  @!P0 MOV R11, R26 ;  /* 0x0000001a000b8202 */ /* 0x000fe40000000f00 */
[----:B------:R-:W-:Y:S02]  /*0400*/  @!P0 MOV R10, R27 ;  /* 0x0000001b000a8202 */ /* 0x000fe40000000f00 */
[----:B------:R-:W-:-:S02]  /*0410*/  MOV R5, R0 ;  /* 0x0000000000057202 */ /* 0x000fc40000000f00 */
[----:B------:R-:W-:Y:S02]  /*0420*/  PRMT R60, R19, 0x7632, R60 ;  /* 0x00007632133c7816 */ /* 0x000fe4000000003c */
[----:B------:R-:W-:Y:S02]  /*0430*/  PRMT R59, R58, 0x7632, R59 ;  /* 0x000076323a3b7816 */ /* 0x000fe4000000003b */
[----:B------:R-:W-:Y:S02]  /*0440*/  PRMT R57, R18, 0x7632, R57 ;  /* 0x0000763212397816 */ /* 0x000fe40000000039 */
        /* <DEDUP_REMOVED lines=16> */
[----:B------:R-:W-:Y:S01]  /*0550*/  PRMT R0, R9, 0x7632, R0 ;  /* 0x0000763209007816 */ /* 0x000fe20000000000 */
[----:B------:R-:W-:Y:S06]  /*0560*/  BRA.U UP0, `(.L_x_144) ;  /* 0x0000001500d07547 */ /* 0x000fec000b800000 */
[----:B------:R-:W0:Y:S01]  /*0570*/  LDCU.64 UR4, c[0x0][0x3a0] ;  /* 0x00007400ff0477ac */ /* 0x000e220008000a00 */
[----:B------:R-:W-:Y:S01]  /*0580*/  SHF.L.U32 R56, R35, 0x10, RZ ;  /* 0x0000001023387819 */ /* 0x000fe200000006ff */
[----:B------:R-:W-:Y:S01]  /*0590*/  IMAD.U32 R28, R21, 0x10000, RZ ;  /* 0x00010000151c7824 */ /* 0x000fe200078e00ff */
[----:B------:R-:W-:Y:S01]  /*05a0*/  SHF.L.U32 R55, R36, 0x10, RZ ;  /* 0x0000001024377819 */ /* 0x000fe200000006ff */
[----:B------:R-:W1:Y:S01]  /*05b0*/  LDCU.U8 UR8, c[0x0][0x410] ;  /* 0x00008200ff0877ac */ /* 0x000e620008000000 */
[----:B------:R-:W-:Y:S02]  /*05c0*/  SHF.L.U32 R54, R37, 0x10, RZ ;  /* 0x0000001025367819 */ /* 0x000fe400000006ff */
[----:B------:R-:W-:Y:S02]  /*05d0*/  SHF.L.U32 R53, R38, 0x10, RZ ;  /* 0x0000001026357819 */ /* 0x000fe400000006ff */
[----:B------:R-:W-:Y:S02]  /*05e0*/  SHF.L.U32 R35, R39, 0x10, RZ ;  /* 0x0000001027237819 */ /* 0x000fe400000006ff */
[----:B------:R-:W-:-:S02]  /*05f0*/  SHF.L.U32 R36, R40, 0x10, RZ ;  /* 0x0000001028247819 */ /* 0x000fc400000006ff */
[----:B------:R-:W-:Y:S01]  /*0600*/  SHF.L.U32 R37, R41, 0x10, RZ ;  /* 0x0000001029257819 */ /* 0x000fe200000006ff */
[----:B------:R-:W-:Y:S01]  /*0610*/  IMAD.U32 R41, R47, 0x10000, RZ ;  /* 0x000100002f297824 */ /* 0x000fe200078e00ff */
[----:B------:R-:W-:Y:S02]  /*0620*/  SHF.L.U32 R38, R42, 0x10, RZ ;  /* 0x000000102a267819 */ /* 0x000fe400000006ff */
[----:B------:R-:W-:Y:S02]  /*0630*/  SHF.L.U32 R39, R43, 0x10, RZ ;  /* 0x000000102b277819 */ /* 0x000fe400000006ff */
[----:B0-----:R-:W-:Y:S01]  /*0640*/  ISETP.NE.U32.AND P0, PT, RZ, UR4, PT ;  /* 0x00000004ff007c0c */ /* 0x001fe2000bf05070 */
[----:B------:R-:W0:Y:S01]  /*0650*/  LDCU UR4, c[0x0][0x388] ;  /* 0x00007100ff0477ac */ /* 0x000e220008000800 */
        /* <DEDUP_REMOVED lines=21> */
[----:B------:R-:W-:Y:S01]  /*07b0*/  ISETP.NE.AND.EX P0, PT, RZ, UR5, PT, P0 ;  /* 0x00000005ff007c0c */ /* 0x000fe2000bf05300 */
[----:B01----:R-:W2:-:S12]  /*07c0*/  LDCU UR5, c[0x0][0x448] ;  /* 0x00008900ff0577ac */ /* 0x003e980008000800 */
.L_x_150:
[----:B------:R-:W0:Y:S01]  /*07d0*/  LDC.64 R66, c[0x0][0x390] ;  /* 0x0000e400ff427b82 */ /* 0x000e220000000a00 */
[----:B------:R-:W-:-:S05]  /*07e0*/  IMAD R20, R5, UR4, RZ ;  /* 0x0000000405147c24 */ /* 0x000fca000f8e02ff */
[----:B------:R-:W-:-:S04]  /*07f0*/  SHF.R.S32.HI R21, RZ, 0x1f, R20 ;  /* 0x0000001fff157819 */ /* 0x000fc80000011414 */
[----:B------:R-:W-:-:S04]  /*0800*/  LEA.HI R21, R21, R20, RZ, 0x3 ;  /* 0x0000001415157211 */ /* 0x000fc800078f18ff */
[----:B------:R-:W-:-:S05]  /*0810*/  LEA.HI.SX32 R26, R21, R14, 0x1d ;  /* 0x0000000e151a7211 */ /* 0x000fca00078feaff */
[----:B0-----:R-:W-:-:S06]  /*0820*/  IMAD.WIDE.U32 R20, R26, 0x10, R66 ;  /* 0x000000101a147825 */ /* 0x001fcc00078e0042 */
[----:B------:R-:W5:Y:S01]  /*0830*/  LDG.E.128 R20, desc[UR6][R20.64] ;  /* 0x0000000614147981 */ /* 0x000f62000c1e1d00 */
[----:B------:R-:W-:Y:S02]  /*0840*/  PRMT R61, R10, 0x7632, R61 ;  /* 0x000076320a3d7816 */ /* 0x000fe4000000003d */
[----:B------:R-:W-:Y:S02]  /*0850*/  PRMT R24, R11, 0x7632, R24 ;  /* 0x000076320b187816 */ /* 0x000fe40000000018 */
[----:B------:R-:W-:Y:S02]  /*0860*/  PRMT R45, R13, 0x7632, R45 ;  /* 0x000076320d2d7816 */ /* 0x000fe4000000002d */
[----:B------:R-:W-:Y:S01]  /*0870*/  PRMT R44, R12, 0x7632, R44 ;  /* 0x000076320c2c7816 */ /* 0x000fe2000000002c */
[----:B------:R-:W-:Y:S06]  /*0880*/  @!P0 BRA `(.L_x_145) ;  /* 0x0000000000c08947 */ /* 0x000fec0003800000 */
[----:B------:R-:W0:Y:S02]  /*0890*/  LDC.64 R16, c[0x0][0x3a0] ;  /* 0x0000e800ff107b82 */ /* 0x000e240000000a00 */
[----:B0-----:R-:W-:-:S06]  /*08a0*/  IMAD.WIDE.U32 R16, R26, 0x10, R16 ;  /* 0x000000101a107825 */ /* 0x001fcc00078e0010 */
[----:B------:R-:W3:Y:S01]  /*08b0*/  LDG.E.128 R16, desc[UR6][R16.64] ;  /* 0x0000000610107981 */ /* 0x000ee2000c1e1d00 */
[C---:B-----5:R-:W-:Y:S02]  /*08c0*/  SHF.L.U32 R25, R20.reuse, 0x10, RZ ;  /* 0x0000001014197819 */ /* 0x060fe400000006ff */
[----:B------:R-:W-:Y:S02]  /*08d0*/  SHF.L.U32 R62, R13, 0x10, RZ ;  /* 0x000000100d3e7819 */ /* 0x000fe400000006ff */
[----:B------:R-:W-:Y:S02]  /*08e0*/  SHF.L.U32 R27, R21, 0x10, RZ ;  /* 0x00000010151b7819 */ /* 0x000fe400000006ff */
[----:B------:R-:W-:Y:S02]  /*08f0*/  PRMT R21, R20, 0x7632, R21 ;  /* 0x0000763214157816 */ /* 0x000fe40000000015 */
[----:B------:R-:W-:Y:S02]  /*0900*/  PRMT R20, R23, 0x7632, R20 ;  /* 0x0000763217147816 */ /* 0x000fe40000000014 */
[----:B------:R-:W-:-:S02]  /*0910*/  SHF.L.U32 R63, R11, 0x10, RZ ;  /* 0x000000100b3f7819 */ /* 0x000fc400000006ff */
[----:B------:R-:W-:Y:S02]  /*0920*/  SHF.L.U32 R68, R12, 0x10, RZ ;  /* 0x000000100c447819 */ /* 0x000fe400000006ff */
[----:B------:R-:W-:Y:S02]  /*0930*/  SHF.L.U32 R69, R61, 0x10, RZ ;  /* 0x000000103d457819 */ /* 0x000fe400000006ff */
[----:B------:R-:W-:Y:S02]  /*0940*/  SHF.L.U32 R20, R20, 0x10, RZ ;  /* 0x0000001014147819 */ /* 0x000fe400000006ff */
[----:B------:R-:W-:Y:S02]  /*0950*/  SHF.L.U32 R44, R44, 0x10, RZ ;  /* 0x000000102c2c7819 */ /* 0x000fe400000006ff */
[----:B------:R-:W-:Y:S01]  /*0960*/  SHF.L.U32 R23, R23, 0x10, RZ ;  /* 0x0000001017177819 */ /* 0x000fe200000006ff */
[----:B---3--:R-:W-:Y:S01]  /*0970*/  IMAD.U32 R64, R16, 0x10000, RZ ;  /* 0x0001000010407824 */ /* 0x008fe200078e00ff */
[----:B------:R-:W-:Y:S01]  /*0980*/  SHF.L.U32 R65, R18, 0x10, RZ ;  /* 0x0000001012417819 */ /* 0x000fe200000006ff */
[----:B------:R-:W-:Y:S01]  /*0990*/  IMAD.U32 R72, R19, 0x10000, RZ ;  /* 0x0001000013487824 */ /* 0x000fe200078e00ff */
[----:B------:R-:W-:Y:S01]  /*09a0*/  SHF.L.U32 R70, R17, 0x10, RZ ;  /* 0x0000001011467819 */ /* 0x000fe200000006ff */
[----:B------:R-:W-:Y:S01]  /*09b0*/  FFMA.FTZ R25, R25, R62, R64 ;  /* 0x0000003e19197223 */ /* 0x000fe20000010040 */
[----:B------:R-:W-:-:S02]  /*09c0*/  SHF.L.U32 R64, R22, 0x10, RZ ;  /* 0x0000001016407819 */ /* 0x000fc400000006ff */
[----:B------:R-:W-:Y:S01]  /*09d0*/  PRMT R22, R19, 0x7632, R22 ;  /* 0x0000763213167816 */ /* 0x000fe20000000016 */
[----:B------:R-:W-:Y:S01]  /*09e0*/  FFMA.FTZ R27, R27, R68, R70 ;  /* 0x000000441b1b7223 */ /* 0x000fe20000010046 */
[----:B------:R-:W-:Y:S01]  /*09f0*/  SHF.L.U32 R68, R24, 0x10, RZ ;  /* 0x0000001018447819 */ /* 0x000fe200000006ff */
[----:B------:R-:W-:Y:S01]  /*0a00*/  FFMA.FTZ R64, R64, R63, R65 ;  /* 0x0000003f40407223 */ /* 0x000fe20000010041 */
[----:B------:R-:W-:Y:S02]  /*0a10*/  SHF.L.U32 R71, R22, 0x10, RZ ;  /* 0x0000001016477819 */ /* 0x000fe400000006ff */
[----:B------:R-:W-:Y:S02]  /*0a20*/  PRMT R22, R21, 0x7632, R22 ;  /* 0x0000763215167816 */ /* 0x000fe40000000016 */
[----:B------:R-:W-:Y:S01]  /*0a30*/  PRMT R24, R18, 0x7632, R24 ;  /* 0x0000763212187816 */ /* 0x000fe20000000018 */
[----:B------:R-:W-:Y:S01]  /*0a40*/  FFMA.FTZ R63, R20, R69, R71 ;  /* 0x00000045143f7223 */ /* 0x000fe20000010047 */
[----:B------:R-:W-:-:S02]  /*0a50*/  SHF.L.U32 R20, R45, 0x10, RZ ;  /* 0x000000102d147819 */ /* 0x000fc400000006ff */
[C---:B------:R-:W-:Y:S02]  /*0a60*/  PRMT R61, R22.reuse, 0x7632, R61 ;  /* 0x00007632163d7816 */ /* 0x040fe4000000003d */
[----:B------:R-:W-:Y:S02]  /*0a70*/  SHF.L.U32 R45, R22, 0x10, RZ ;  /* 0x00000010162d7819 */ /* 0x000fe400000006ff */
[----:B------:R-:W-:Y:S02]  /*0a80*/  SHF.L.U32 R65, R21, 0x10, RZ ;  /* 0x0000001015417819 */ /* 0x000fe400000006ff */
[----:B------:R-:W-:Y:S02]  /*0a90*/  PRMT R22, R17, 0x7632, R22 ;  /* 0x0000763211167816 */ /* 0x000fe40000000016 */
[----:B------:R-:W-:Y:S02]  /*0aa0*/  PRMT R21, R16, 0x7632, R21 ;  /* 0x0000763210157816 */ /* 0x000fe40000000015 */
[----:B------:R-:W-:-:S02]  /*0ab0*/  SHF.L.U32 R70, R24, 0x10, RZ ;  /* 0x0000001018467819 */ /* 0x000fc400000006ff */
[----:B------:R-:W-:Y:S02]  /*0ac0*/  SHF.L.U32 R24, R22, 0x10, RZ ;  /* 0x0000001016187819 */ /* 0x000fe400000006ff */
[----:B------:R-:W-:Y:S02]  /*0ad0*/  SHF.L.U32 R62, R10, 0x10, RZ ;  /* 0x000000100a3e7819 */ /* 0x000fe400000006ff */
[----:B------:R-:W-:Y:S01]  /*0ae0*/  SHF.L.U32 R61, R61, 0x10, RZ ;  /* 0x000000103d3d7819 */ /* 0x000fe200000006ff */
[----:B------:R-:W-:Y:S01]  /*0af0*/  FFMA.FTZ R45, R45, R44, R24 ;  /* 0x0000002c2d2d7223 */ /* 0x000fe20000010018 */
[----:B------:R-:W-:Y:S01]  /*0b00*/  SHF.L.U32 R22, R21, 0x10, RZ ;  /* 0x0000001015167819 */ /* 0x000fe200000006ff */
[----:B------:R-:W-:Y:S02]  /*0b10*/  FFMA.FTZ R62, R23, R62, R72 ;  /* 0x0000003e173e7223 */ /* 0x000fe40000010048 */
[----:B------:R-:W-:Y:S01]  /*0b20*/  FFMA.FTZ R61, R61, R68, R70 ;  /* 0x000000443d3d7223 */ /* 0x000fe20000010046 */
[----:B------:R-:W-:Y:S01]  /*0b30*/  F2FP.BF16.F32.PACK_AB R21, R45, R27 ;  /* 0x0000001b2d15723e */ /* 0x000fe200000010ff */
[----:B------:R-:W-:Y:S01]  /*0b40*/  FFMA.FTZ R44, R65, R20, R22 ;  /* 0x00000014412c7223 */ /* 0x000fe20000010016 */
[----:B------:R-:W-:-:S02]  /*0b50*/  F2FP.BF16.F32.PACK_AB R23, R63, R62 ;  /* 0x0000003e3f17723e */ /* 0x000fc400000010ff */
[----:B------:R-:W-:Y:S02]  /*0b60*/  F2FP.BF16.F32.PACK_AB R22, R61, R64 ;  /* 0x000000403d16723e */ /* 0x000fe400000010ff */
[----:B------:R-:W-:Y:S01]  /*0b70*/  F2FP.BF16.F32.PACK_AB R20, R44, R25 ;  /* 0x000000192c14723e */ /* 0x000fe200000010ff */
[----:B------:R-:W-:Y:S06]  /*0b80*/  BRA `(.L_x_146) ;  /* 0x0000000000807947 */ /* 0x000fec0003800000 */
.L_x_145:
[C---:B-----5:R-:W-:Y:S02]  /*0b90*/  PRMT R62, R20.reuse, 0x7632, R62 ;  /* 0x00007632143e7816 */ /* 0x060fe4000000003e */
[----:B------:R-:W-:Y:S02]  /*0ba0*/  SHF.L.U32 R25, R20, 0x10, RZ ;  /* 0x0000001014197819 */ /* 0x000fe400000006ff */
[C---:B------:R-:W-:Y:S02]  /*0bb0*/  PRMT R20, R21.reuse, 0x7632, R20 ;  /* 0x0000763215147816 */ /* 0x040fe40000000014 */
[----:B------:R-:W-:Y:S02]  /*0bc0*/  SHF.L.U32 R27, R21, 0x10, RZ ;  /* 0x00000010151b7819 */ /* 0x000fe400000006ff */
[C---:B------:R-:W-:Y:S02]  /*0bd0*/  PRMT R21, R22.reuse, 0x7632, R21 ;  /* 0x0000763216157816 */ /* 0x040fe40000000015 */
[----:B------:R-:W-:-:S02]  /*0be0*/  SHF.L.U32 R63, R22, 0x10, RZ ;  /* 0x00000010163f7819 */ /* 0x000fc400000006ff */
[----:B------:R-:W-:Y:S01]  /*0bf0*/  SHF.L.U32 R64, R12, 0x10, RZ ;  /* 0x000000100c407819 */ /* 0x000fe200000006ff */
[----:B------:R-:W-:Y:S01]  /*0c00*/  IMAD.U32 R21, R21, 0x10000, RZ ;  /* 0x0001000015157824 */ /* 0x000fe200078e00ff */
[----:B------:R-:W-:Y:S02]  /*0c10*/  SHF.L.U32 R22, R13, 0x10, RZ ;  /* 0x000000100d167819 */ /* 0x000fe400000006ff */
[----:B------:R-:W-:Y:S01]  /*0c20*/  SHF.L.U32 R68, R11, 0x10, RZ ;  /* 0x000000100b447819 */ /* 0x000fe200000006ff */
[----:B------:R-:W-:Y:S01]  /*0c30*/  FMUL.FTZ R27, R27, R64 ;  /* 0x000000401b1b7220 */ /* 0x000fe20000410000 */
[----:B------:R-:W-:Y:S01]  /*0c40*/  PRMT R69, R23, 0x7632, R69 ;  /* 0x0000763217457816 */ /* 0x000fe20000000045 */
[----:B------:R-:W-:Y:S01]  /*0c50*/  FMUL.FTZ R25, R25, R22 ;  /* 0x0000001619197220 */ /* 0x000fe20000410000 */
[----:B------:R-:W-:Y:S01]  /*0c60*/  SHF.L.U32 R65, R45, 0x10, RZ ;  /* 0x000000102d417819 */ /* 0x000fe200000006ff */
[----:B------:R-:W-:Y:S01]  /*0c70*/  FMUL.FTZ R64, R63, R68 ;  /* 0x000000443f407220 */ /* 0x000fe20000410000 */
[----:B------:R-:W-:-:S02]  /*0c80*/  SHF.L.U32 R45, R44, 0x10, RZ ;  /* 0x000000102c2d7819 */ /* 0x000fc400000006ff */
[----:B------:R-:W-:Y:S02]  /*0c90*/  SHF.L.U32 R23, R23, 0x10, RZ ;  /* 0x0000001017177819 */ /* 0x000fe400000006ff */
[----:B------:R-:W-:Y:S02]  /*0ca0*/  SHF.L.U32 R24, R24, 0x10, RZ ;  /* 0x0000001018187819 */ /* 0x000fe400000006ff */
[----:B------:R-:W-:Y:S02]  /*0cb0*/  SHF.L.U32 R68, R61, 0x10, RZ ;  /* 0x000000103d447819 */ /* 0x000fe400000006ff */
[----:B------:R-:W-:Y:S01]  /*0cc0*/  SHF.L.U32 R22, R10, 0x10, RZ ;  /* 0x000000100a167819 */ /* 0x000fe200000006ff */
[----:B------:R-:W-:Y:S01]  /*0cd0*/  FMUL.FTZ R61, R21, R24 ;  /* 0x00000018153d7220 */ /* 0x000fe20000410000 */
[----:B------:R-:W-:Y:S02]  /*0ce0*/  SHF.L.U32 R69, R69, 0x10, RZ ;  /* 0x0000001045457819 */ /* 0x000fe400000006ff */
[----:B------:R-:W-:-:S02]  /*0cf0*/  SHF.L.U32 R20, R20, 0x10, RZ ;  /* 0x0000001014147819 */ /* 0x000fc400000006ff */
[----:B------:R-:W-:Y:S01]  /*0d00*/  SHF.L.U32 R44, R62, 0x10, RZ ;  /* 0x000000103e2c7819 */ /* 0x000fe200000006ff */
[----:B------:R-:W-:Y:S01]  /*0d10*/  FMUL.FTZ R62, R23, R22 ;  /* 0x00000016173e7220 */ /* 0x000fe20000410000 */
[----:B------:R-:W-:Y:S01]  /*0d20*/  FMUL.FTZ R63, R69, R68 ;  /* 0x00000044453f7220 */ /* 0x000fe20000410000 */
[----:B------:R-:W-:Y:S01]  /*0d30*/  FMUL.FTZ R45, R20, R45 ;  /* 0x0000002d142d7220 */ /* 0x000fe20000410000 */
[----:B------:R-:W-:Y:S01]  /*0d40*/  F2FP.BF16.F32.PACK_AB R22, R61, R64 ;  /* 0x000000403d16723e */ /* 0x000fe200000010ff */
[----:B------:R-:W-:Y:S02]  /*0d50*/  FMUL.FTZ R44, R44, R65 ;  /* 0x000000412c2c7220 */ /* 0x000fe40000410000 */
[----:B------:R-:W-:Y:S02]  /*0d60*/  F2FP.BF16.F32.PACK_AB R23, R63, R62 ;  /* 0x0000003e3f17723e */ /* 0x000fe400000010ff */
[----:B------:R-:W-:Y:S02]  /*0d70*/  F2FP.BF16.F32.PACK_AB R21, R45, R27 ;  /* 0x0000001b2d15723e */ /* 0x000fe400000010ff */
[----:B------:R-:W-:-:S07]  /*0d80*/  F2FP.BF16.F32.PACK_AB R20, R44, R25 ;  /* 0x000000192c14723e */ /* 0x000fce00000010ff */
.L_x_146:
[----:B------:R-:W0:Y:S08]  /*0d90*/  LDC.64 R74, c[0x0][0x3a8] ;  /* 0x0000ea00ff4a7b82 */ /* 0x000e300000000a00 */
[----:B------:R-:W1:Y:S01]  /*0da0*/  @P0 LDC.64 R70, c[0x0][0x3a0] ;  /* 0x0000e800ff460b82 */ /* 0x000e620000000a00 */
[----:B0-----:R-:W-:-:S05]  /*0db0*/  IMAD.WIDE.U32 R68, R26, 0x10, R74 ;  /* 0x000000101a447825 */ /* 0x001fca00078e004a */
[----:B------:R0:W-:Y:S02]  /*0dc0*/  STG.E.128 desc[UR6][R68.64], R20 ;  /* 0x0000001444007986 */ /* 0x0001e4000c101d06 */
[----:B0-----:R-:W-:-:S05]  /*0dd0*/  IADD3 R68, PT, PT, R26, 0x20, RZ ;  /* 0x000000201a447810 */ /* 0x001fca0007ffe0ff */
[----:B------:R-:W-:-:S04]  /*0de0*/  IMAD.WIDE.U32 R20, R68, 0x10, R66 ;  /* 0x0000001044147825 */ /* 0x000fc800078e0042 */
[----:B-1----:R-:W-:Y:S02]  /*0df0*/  @P0 IMAD.WIDE.U32 R70, R68, 0x10, R70 ;  /* 0x0000001044460825 */ /* 0x002fe400078e0046 */
[----:B------:R-:W5:Y:S04]  /*0e00*/  LDG.E.128 R20, desc[UR6][R20.64] ;  /* 0x0000000614147981 */ /* 0x000f68000c1e1d00 */
[----:B------:R0:W5:Y:S01]  /*0e10*/  @P0 LDG.E.128 R16, desc[UR6][R70.64] ;  /* 0x0000000646100981 */ /* 0x000162000c1e1d00 */
[----:B------:R-:W-:Y:S05]  /*0e20*/  @!P0 BRA `(.L_x_147) ;  /* 0x0000000000b48947 */ /* 0x000fea0003800000 */
[----:B-----5:R-:W-:Y:S02]  /*0e30*/  PRMT R24, R20, 0x7632, R24 ;  /* 0x0000763214187816 */ /* 0x020fe40000000018 */
[----:B------:R-:W-:Y:S02]  /*0e40*/  PRMT R65, R16, 0x7632, R65 ;  /* 0x0000763210417816 */ /* 0x000fe40000000041 */
[----:B------:R-:W-:Y:S02]  /*0e50*/  SHF.L.U32 R24, R24, 0x10, RZ ;  /* 0x0000001018187819 */ /* 0x000fe400000006ff */
[----:B------:R-:W-:Y:S02]  /*0e60*/  SHF.L.U32 R65, R65, 0x10, RZ ;  /* 0x0000001041417819 */ /* 0x000fe400000006ff */
[----:B------:R-:W-:Y:S02]  /*0e70*/  SHF.L.U32 R67, R0, 0x10, RZ ;  /* 0x0000001000437819 */ /* 0x000fe400000006ff */
[----:B------:R-:W-:-:S02]  /*0e80*/  SHF.L.U32 R20, R20, 0x10, RZ ;  /* 0x0000001014147819 */ /* 0x000fc400000006ff */
[----:B0-----:R-:W-:Y:S01]  /*0e90*/  SHF.L.U32 R71, R16, 0x10, RZ ;  /* 0x0000001010477819 */ /* 0x001fe200000006ff */
[--C-:B------:R-:W-:Y:S01]  /*0ea0*/  FFMA.FTZ R67, R24, R67, R65.reuse ;  /* 0x0000004318437223 */ /* 0x100fe20000010041 */
[----:B------:R-:W-:Y:S02]  /*0eb0*/  PRMT R65, R17, 0x7632, R65 ;  /* 0x0000763211417816 */ /* 0x000fe40000000041 */
[----:B------:R-:W-:Y:S02]  /*0ec0*/  PRMT R24, R21, 0x7632, R24 ;  /* 0x0000763215187816 */ /* 0x000fe40000000018 */
[----:B------:R-:W-:Y:S02]  /*0ed0*/  SHF.L.U32 R69, R65, 0x10, RZ ;  /* 0x0000001041457819 */ /* 0x000fe400000006ff */
[----:B------:R-:W-:Y:S02]  /*0ee0*/  SHF.L.U32 R24, R24, 0x10, RZ ;  /* 0x0000001018187819 */ /* 0x000fe400000006ff */
[----:B------:R-:W-:-:S02]  /*0ef0*/  SHF.L.U32 R65, R2, 0x10, RZ ;  /* 0x0000001002417819 */ /* 0x000fc400000006ff */
[----:B------:R-:W-:-:S03]  /*0f00*/  SHF.L.U32 R21, R21, 0x10, RZ ;  /* 0x0000001015157819 */ /* 0x000fc600000006ff */
[----:B------:R-:W-:Y:S01]  /*0f10*/  FFMA.FTZ R66, R24, R65, R69 ;  /* 0x0000004118427223 */ /* 0x000fe20000010045 */
[----:B------:R-:W-:Y:S02]  /*0f20*/  PRMT R65, R18, 0x7632, R65 ;  /* 0x0000763212417816 */ /* 0x000fe40000000041 */
[----:B------:R-:W-:Y:S02]  /*0f30*/  PRMT R24, R22, 0x7632, R24 ;  /* 0x0000763216187816 */ /* 0x000fe40000000018 */
[----:B------:R-:W-:Y:S02]  /*0f40*/  SHF.L.U32 R69, R65, 0x10, RZ ;  /* 0x0000001041457819 */ /* 0x000fe400000006ff */
[----:B------:R-:W-:Y:S02]  /*0f50*/  SHF.L.U32 R24, R24, 0x10, RZ ;  /* 0x0000001018187819 */ /* 0x000fe400000006ff */
[----:B------:R-:W-:Y:S02]  /*0f60*/  SHF.L.U32 R65, R3, 0x10, RZ ;  /* 0x0000001003417819 */ /* 0x000fe400000006ff */
[----:B------:R-:W-:-:S03]  /*0f70*/  SHF.L.U32 R22, R22, 0x10, RZ ;  /* 0x0000001016167819 */ /* 0x000fc600000006ff */
[----:B------:R-:W-:Y:S01]  /*0f80*/  FFMA.FTZ R65, R24, R65, R69 ;  /* 0x0000004118417223 */ /* 0x000fe20000010045 */
[----:B------:R-:W-:Y:S02]  /*0f90*/  SHF.L.U32 R69, R9, 0x10, RZ ;  /* 0x0000001009457819 */ /* 0x000fe400000006ff */
[----:B------:R-:W-:-:S03]  /*0fa0*/  SHF.L.U32 R24, R17, 0x10, RZ ;  /* 0x0000001011187819 */ /* 0x000fc600000006ff */
[----:B------:R-:W-:Y:S01]  /*0fb0*/  FFMA.FTZ R70, R20, R69, R71 ;  /* 0x0000004514467223 */ /* 0x000fe20000010047 */
[----:B------:R-:W-:Y:S01]  /*0fc0*/  IMAD.U32 R20, R8, 0x10000, RZ ;  /* 0x0001000008147824 */ /* 0x000fe200078e00ff */
[----:B------:R-:W-:-:S03]  /*0fd0*/  SHF.L.U32 R71, R18, 0x10, RZ ;  /* 0x0000001012477819 */ /* 0x000fc600000006ff */
[----:B------:R-:W-:Y:S01]  /*0fe0*/  FFMA.FTZ R69, R21, R20, R24 ;  /* 0x0000001415457223 */ /* 0x000fe20000010018 */
[----:B------:R-:W-:Y:S02]  /*0ff0*/  SHF.L.U32 R21, R7, 0x10, RZ ;  /* 0x0000001007157819 */ /* 0x000fe400000006ff */
[----:B------:R-:W-:-:S03]  /*1000*/  SHF.L.U32 R20, R6, 0x10, RZ ;  /* 0x0000001006147819 */ /* 0x000fc600000006ff */
[----:B------:R-:W-:Y:S01]  /*1010*/  FFMA.FTZ R72, R22, R21, R71 ;  /* 0x0000001516487223 */ /* 0x000fe20000010047 */
[----:B------:R-:W-:Y:S02]  /*1020*/  SHF.L.U32 R71, R23, 0x10, RZ ;  /* 0x0000001017477819 */ /* 0x000fe400000006ff */
[----:B------:R-:W-:Y:S02]  /*1030*/  SHF.L.U32 R22, R19, 0x10, RZ ;  /* 0x0000001013167819 */ /* 0x000fe400000006ff */
[----:B------:R-:W-:Y:S02]  /*1040*/  PRMT R23, R23, 0x7632, R23 ;  /* 0x0000763217177816 */ /* 0x000fe40000000017 */
[----:B------:R-:W-:Y:S01]  /*1050*/  F2FP.BF16.F32.PACK_AB R21, R66, R69 ;  /* 0x000000454215723e */ /* 0x000fe200000010ff */
[----:B------:R-:W-:Y:S01]  /*1060*/  FFMA.FTZ R71, R71, R20, R22 ;  /* 0x0000001447477223 */ /* 0x000fe20000010016 */
[----:B------:R-:W-:Y:S02]  /*1070*/  PRMT R20, R19, 0x7632, R20 ;  /* 0x0000763213147816 */ /* 0x000fe40000000014 */
[----:B------:R-:W-:-:S02]  /*1080*/  SHF.L.U32 R23, R23, 0x10, RZ ;  /* 0x0000001017177819 */ /* 0x000fc400000006ff */
[----:B------:R-:W-:Y:S02]  /*1090*/  SHF.L.U32 R22, R20, 0x10, RZ ;  /* 0x0000001014167819 */ /* 0x000fe400000006ff */
[----:B------:R-:W-:-:S05]  /*10a0*/  SHF.L.U32 R20, R4, 0x10, RZ ;  /* 0x0000001004147819 */ /* 0x000fca00000006ff */
[----:B------:R-:W-:Y:S01]  /*10b0*/  FFMA.FTZ R73, R23, R20, R22 ;  /* 0x0000001417497223 */ /* 0x000fe20000010016 */
[----:B------:R-:W-:Y:S02]  /*10c0*/  F2FP.BF16.F32.PACK_AB R22, R65, R72 ;  /* 0x000000484116723e */ /* 0x000fe400000010ff */
[----:B------:R-:W-:Y:S02]  /*10d0*/  F2FP.BF16.F32.PACK_AB R20, R67, R70 ;  /* 0x000000464314723e */ /* 0x000fe400000010ff */
[----:B------:R-:W-:Y:S01]  /*10e0*/  F2FP.BF16.F32.PACK_AB R23, R73, R71 ;  /* 0x000000474917723e */ /* 0x000fe200000010ff */
[----:B------:R-:W-:Y:S06]  /*10f0*/  BRA `(.L_x_148) ;  /* 0x0000000000807947 */ /* 0x000fec0003800000 */
.L_x_147:
[----:B0----5:R-:W-:Y:S02]  /*1100*/  SHF.L.U32 R70, R20, 0x10, RZ ;  /* 0x0000001014467819 */ /* 0x021fe400000006ff */
[----:B------:R-:W-:Y:S02]  /*1110*/  SHF.L.U32 R65, R9, 0x10, RZ ;  /* 0x0000001009417819 */ /* 0x000fe400000006ff */
[C---:B------:R-:W-:Y:S02]  /*1120*/  SHF.L.U32 R72, R22.reuse, 0x10, RZ ;  /* 0x0000001016487819 */ /* 0x040fe400000006ff */
[----:B------:R-:W-:Y:S01]  /*1130*/  PRMT R22, R22, 0x7632, R22 ;  /* 0x0000763216167816 */ /* 0x000fe20000000016 */
[----:B------:R-:W-:Y:S01]  /*1140*/  FMUL.FTZ R70, R70, R65 ;  /* 0x0000004146467220 */ /* 0x000fe20000410000 */
[----:B------:R-:W-:Y:S02]  /*1150*/  SHF.L.U32 R65, R7, 0x10, RZ ;  /* 0x0000001007417819 */ /* 0x000fe400000006ff */
[----:B------:R-:W-:Y:S01]  /*1160*/  SHF.L.U32 R69, R21, 0x10, RZ ;  /* 0x0000001015457819 */ /* 0x000fe200000006ff */
[----:B------:R-:W-:Y:S01]  /*1170*/  IMAD.U32 R22, R22, 0x10000, RZ ;  /* 0x0001000016167824 */ /* 0x000fe200078e00ff */
[----:B------:R-:W-:Y:S01]  /*1180*/  SHF.L.U32 R24, R8, 0x10, RZ ;  /* 0x0000001008187819 */ /* 0x000fe200000006ff */
[----:B------:R-:W-:Y:S01]  /*1190*/  FMUL.FTZ R72, R72, R65 ;  /* 0x0000004148487220 */ /* 0x000fe20000410000 */
[----:B------:R-:W-:-:S02]  /*11a0*/  SHF.L.U32 R65, R3, 0x10, RZ ;  /* 0x0000001003417819 */ /* 0x000fc400000006ff */
[----:B------:R-:W-:Y:S01]  /*11b0*/  SHF.L.U32 R71, R23, 0x10, RZ ;  /* 0x0000001017477819 */ /* 0x000fe200000006ff */
[----:B------:R-:W-:Y:S01]  /*11c0*/  FMUL.FTZ R69, R69, R24 ;  /* 0x0000001845457220 */ /* 0x000fe20000410000 */
[----:B------:R-:W-:Y:S01]  /*11d0*/  PRMT R23, R23, 0x7632, R23 ;  /* 0x0000763217177816 */ /* 0x000fe20000000017 */
[----:B------:R-:W-:Y:S01]  /*11e0*/  FMUL.FTZ R65, R22, R65 ;  /* 0x0000004116417220 */ /* 0x000fe20000410000 */
[----:B------:R-:W-:Y:S02]  /*11f0*/  PRMT R20, R20, 0x7632, R20 ;  /* 0x0000763214147816 */ /* 0x000fe40000000014 */
[----:B------:R-:W-:Y:S02]  /*1200*/  PRMT R21, R21, 0x7632, R21 ;  /* 0x0000763215157816 */ /* 0x000fe40000000015 */
[----:B------:R-:W-:Y:S02]  /*1210*/  SHF.L.U32 R24, R6, 0x10, RZ ;  /* 0x0000001006187819 */ /* 0x000fe400000006ff */
[----:B------:R-:W-:-:S02]  /*1220*/  SHF.L.U32 R23, R23, 0x10, RZ ;  /* 0x0000001017177819 */ /* 0x000fc400000006ff */
[----:B------:R-:W-:Y:S01]  /*1230*/  SHF.L.U32 R22, R4, 0x10, RZ ;  /* 0x0000001004167819 */ /* 0x000fe200000006ff */
[----:B------:R-:W-:Y:S01]  /*1240*/  FMUL.FTZ R71, R71, R24 ;  /* 0x0000001847477220 */ /* 0x000fe20000410000 */
[----:B------:R-:W-:Y:S02]  /*1250*/  SHF.L.U32 R20, R20, 0x10, RZ ;  /* 0x0000001014147819 */ /* 0x000fe400000006ff */
[----:B------:R-:W-:Y:S01]  /*1260*/  SHF.L.U32 R21, R21, 0x10, RZ ;  /* 0x0000001015157819 */ /* 0x000fe200000006ff */
[----:B------:R-:W-:Y:S01]  /*1270*/  FMUL.FTZ R73, R23, R22 ;  /* 0x0000001617497220 */ /* 0x000fe20000410000 */
[----:B------:R-:W-:Y:S02]  /*1280*/  SHF.L.U32 R66, R2, 0x10, RZ ;  /* 0x0000001002427819 */ /* 0x000fe400000006ff */
[----:B------:R-:W-:Y:S02]  /*1290*/  SHF.L.U32 R67, R0, 0x10, RZ ;  /* 0x0000001000437819 */ /* 0x000fe400000006ff */
[----:B------:R-:W-:Y:S01]  /*12a0*/  F2FP.BF16.F32.PACK_AB R23, R73, R71 ;  /* 0x000000474917723e */ /* 0x000fe200000010ff */
[----:B------:R-:W-:Y:S01]  /*12b0*/  FMUL.FTZ R66, R21, R66 ;  /* 0x0000004215427220 */ /* 0x000fe20000410000 */
[----:B------:R-:W-:Y:S01]  /*12c0*/  F2FP.BF16.F32.PACK_AB R22, R65, R72 ;  /* 0x000000484116723e */ /* 0x000fe200000010ff */
[----:B------:R-:W-:-:S03]  /*12d0*/  FMUL.FTZ R67, R20, R67 ;  /* 0x0000004314437220 */ /* 0x000fc60000410000 */
[----:B------:R-:W-:Y:S02]  /*12e0*/  F2FP.BF16.F32.PACK_AB R21, R66, R69 ;  /* 0x000000454215723e */ /* 0x000fe400000010ff */
[----:B------:R-:W-:-:S07]  /*12f0*/  F2FP.BF16.F32.PACK_AB R20, R67, R70 ;  /* 0x000000464314723e */ /* 0x000fce00000010ff */
.L_x_148:
        /* <DEDUP_REMOVED lines=14> */
[----:B0-----:R-:W-:-:S04]  /*13e0*/  FADD.FTZ R21, R24, R69 ;  /* 0x0000004518157221 */ /* 0x001fc80000010000 */
[----:B------:R-:W-:-:S04]  /*13f0*/  FADD.FTZ R21, R21, R66 ;  /* 0x0000004215157221 */ /* 0x000fc80000010000 */
[----:B------:R-:W-:-:S04]  /*1400*/  FADD.FTZ R20, R21, R72 ;  /* 0x0000004815147221 */ /* 0x000fc80000010000 */
[----:B------:R-:W-:-:S04]  /*1410*/  FADD.FTZ R20, R20, R65 ;  /* 0x0000004114147221 */ /* 0x000fc80000010000 */
[----:B------:R-:W-:-:S04]  /*1420*/  FADD.FTZ R20, R20, R71 ;  /* 0x0000004714147221 */ /* 0x000fc80000010000 */
[----:B------:R-:W-:Y:S01]  /*1430*/  FADD.FTZ R20, R20, R73 ;  /* 0x0000004914147221 */ /* 0x000fe20000010000 */
        /* <DEDUP_REMOVED lines=54> */
.L_x_168:
[----:B------:R-:W3:Y:S01]  /*17a0*/  @!P2 LDC.64 R20, c[0x0][0x3c0] ;  /* 0x0000f000ff14ab82 */ /* 0x000ee20000000a00 */
[----:B-1----:R-:W-:Y:S01]  /*17b0*/  FADD.FTZ R24, R76, R24 ;  /* 0x000000184c187221 */ /* 0x002fe20000010000 */
[----:B------:R-:W-:Y:S01]  /*17c0*/  FMUL.FTZ R22, R74, R74 ;  /* 0x0000004a4a167220 */ /* 0x000fe20000410000 */
[----:B------:R-:W-:Y:S02]  /*17d0*/  ISETP.NE.AND P1, PT, RZ, UR8, PT ;  /* 0x00000008ff007c0c */ /* 0x000fe4000bf25270 */
[----:B--2---:R-:W-:Y:S02]  /*17e0*/  FFMA.FTZ R75, R24, R75, UR5 ;  /* 0x00000005184b7e23 */ /* 0x004fe4000801004b */
[----:B------:R-:W-:Y:S02]  /*17f0*/  FSEL R24, R22, RZ, P1 ;  /* 0x000000ff16187208 */ /* 0x000fe40000800000 */
[----:B------:R-:W-:Y:S02]  /*1800*/  FSEL R22, R74, RZ, !P1 ;  /* 0x000000ff4a167208 */ /* 0x000fe40004800000 */
[----:B------:R-:W-:Y:S01]  /*1810*/  ISETP.NE.AND P1, PT, R14, RZ, PT ;  /* 0x000000ff0e00720c */ /* 0x000fe20003f25270 */
[----:B------:R-:W-:-:S02]  /*1820*/  FADD.FTZ R24, R75, R24 ;  /* 0x000000184b187221 */ /* 0x000fc40000010000 */
        /* <DEDUP_REMOVED lines=9> */
[----:B------:R-:W-:Y:S01]  /*18c0*/  FADD.FTZ R67, -R22, R67 ;  /* 0x0000004316437221 */ /* 0x000fe20000010100 */
[----:B---3--:R-:W-:-:S04]  /*18d0*/  @!P2 IMAD.WIDE R20, R5, 0x4, R20 ;  /* 0x000000040514a825 */ /* 0x008fc800078e0214 */
[C---:B------:R-:W-:Y:S01]  /*18e0*/  FADD.FTZ R69, -R22.reuse, R69 ;  /* 0x0000004516457221 */ /* 0x040fe20000010100 */
[C---:B------:R-:W-:Y:S01]  /*18f0*/  FADD.FTZ R66, -R22.reuse, R66 ;  /* 0x0000004216427221 */ /* 0x040fe20000010100 */
[C---:B------:R-:W-:Y:S01]  /*1900*/  FADD.FTZ R72, -R22.reuse, R72 ;  /* 0x0000004816487221 */ /* 0x040fe20000010100 */
[C---:B------:R-:W-:Y:S01]  /*1910*/  FADD.FTZ R65, -R22.reuse, R65 ;  /* 0x0000004116417221 */ /* 0x040fe20000010100 */
[----:B------:R1:W-:Y:S01]  /*1920*/  @!P2 STG.E desc[UR6][R20.64], R74 ;  /* 0x0000004a1400a986 */ /* 0x0003e2000c101906 */
[C---:B------:R-:W-:Y:S01]  /*1930*/  FADD.FTZ R71, -R22.reuse, R71 ;  /* 0x0000004716477221 */ /* 0x040fe20000010100 */
[----:B------:R-:W-:Y:S01]  /*1940*/  FADD.FTZ R73, -R22, R73 ;  /* 0x0000004916497221 */ /* 0x000fe20000010100 */
[----:B-1----:R-:W1:Y:S01]  /*1950*/  LDC.64 R20, c[0x0][0x428] ;  /* 0x00010a00ff147b82 */ /* 0x002e620000000a00 */
[----:B------:R-:W2:Y:S02]  /*1960*/  MUFU.RSQ R74, R24 ;  /* 0x00000018004a7308 */ /* 0x000ea40000001400 */
[C---:B--2---:R-:W-:Y:S01]  /*1970*/  FMUL.FTZ R63, R74.reuse, R63 ;  /* 0x0000003f4a3f7220 */ /* 0x044fe20000410000 */
[C---:B------:R-:W-:Y:S01]  /*1980*/  FMUL.FTZ R23, R74.reuse, R62 ;  /* 0x0000003e4a177220 */ /* 0x040fe20000410000 */
[C---:B------:R-:W-:Y:S01]  /*1990*/  FMUL.FTZ R27, R74.reuse, R27 ;  /* 0x0000001b4a1b7220 */ /* 0x040fe20000410000 */
[----:B------:R-:W-:Y:S01]  /*19a0*/  FMUL.FTZ R45, R74, R45 ;  /* 0x0000002d4a2d7220 */ /* 0x000fe20000410000 */
[----:B------:R-:W-:Y:S01]  /*19b0*/  FFMA.FTZ R22, R63, R41, R42 ;  /* 0x000000293f167223 */ /* 0x000fe2000001002a */
[----:B------:R-:W-:Y:S01]  /*19c0*/  FFMA.FTZ R23, R23, R40, R30 ;  /* 0x0000002817177223 */ /* 0x000fe2000001001e */
[----:B-1----:R-:W-:-:S04]  /*19d0*/  IMAD.WIDE.U32 R62, R26, 0x10, R20 ;  /* 0x000000101a3e7825 */ /* 0x002fc800078e0014 */
[C---:B------:R-:W-:Y:S01]  /*19e0*/  FMUL.FTZ R64, R74.reuse, R64 ;  /* 0x000000404a407220 */ /* 0x040fe20000410000 */
[C---:B------:R-:W-:Y:S01]  /*19f0*/  FMUL.FTZ R72, R74.reuse, R72 ;  /* 0x000000484a487220 */ /* 0x040fe20000410000 */
[----:B------:R-:W-:Y:S01]  /*1a00*/  FMUL.FTZ R24, R74, R65 ;  /* 0x000000414a187220 */ /* 0x000fe20000410000 */
[----:B0-----:R-:W-:-:S04]  /*1a10*/  IMAD.WIDE.U32 R76, R68, 0x10, R20 ;  /* 0x00000010444c7825 */ /* 0x001fc800078e0014 */
[----:B------:R-:W-:Y:S01]  /*1a20*/  FMUL.FTZ R20, R74, R61 ;  /* 0x0000003d4a147220 */ /* 0x000fe20000410000 */
[----:B------:R-:W-:Y:S01]  /*1a30*/  FFMA.FTZ R21, R27, R53, R28 ;  /* 0x000000351b157223 */ /* 0x000fe2000001001c */
[----:B------:R-:W-:Y:S01]  /*1a40*/  F2FP.BF16.F32.PACK_AB R23, R22, R23 ;  /* 0x000000171617723e */ /* 0x000fe200000010ff */
[----:B------:R-:W-:Y:S01]  /*1a50*/  FFMA.FTZ R22, R64, R37, R29 ;  /* 0x0000002540167223 */ /* 0x000fe2000001001d */
[----:B------:R-:W-:Y:S01]  /*1a60*/  FFMA.FTZ R27, R20, R38, R39 ;  /* 0x00000026141b7223 */ /* 0x000fe20000010027 */
[----:B------:R-:W-:Y:S01]  /*1a70*/  FFMA.FTZ R20, R45, R35, R36 ;  /* 0x000000232d147223 */ /* 0x000fe20000010024 */
[C---:B------:R-:W-:Y:S01]  /*1a80*/  FMUL.FTZ R71, R74.reuse, R71 ;  /* 0x000000474a477220 */ /* 0x040fe20000410000 */
[----:B------:R-:W-:Y:S01]  /*1a90*/  FMUL.FTZ R73, R74, R73 ;  /* 0x000000494a497220 */ /* 0x000fe20000410000 */
[----:B------:R-:W0:Y:S01]  /*1aa0*/  @!P1 LDC.64 R64, c[0x0][0x3c8] ;  /* 0x0000f200ff409b82 */ /* 0x000e220000000a00 */
[----:B------:R-:W-:Y:S01]  /*1ab0*/  F2FP.BF16.F32.PACK_AB R22, R27, R22 ;  /* 0x000000161b16723e */ /* 0x000fe200000010ff */
[----:B------:R-:W-:Y:S01]  /*1ac0*/  FFMA.FTZ R26, R72, R51, R33 ;  /* 0x00000033481a7223 */ /* 0x000fe20000010021 */
[----:B------:R-:W-:Y:S01]  /*1ad0*/  F2FP.BF16.F32.PACK_AB R21, R20, R21 ;  /* 0x000000151415723e */ /* 0x000fe200000010ff */
[C---:B------:R-:W-:Y:S01]  /*1ae0*/  FMUL.FTZ R20, R74.reuse, R25 ;  /* 0x000000194a147220 */ /* 0x040fe20000410000 */
[----:B------:R-:W-:Y:S01]  /*1af0*/  FMUL.FTZ R25, R74, R44 ;  /* 0x0000002c4a197220 */ /* 0x000fe20000410000 */
[----:B------:R-:W-:Y:S01]  /*1b00*/  FFMA.FTZ R27, R71, R58, R34 ;  /* 0x0000003a471b7223 */ /* 0x000fe20000010022 */
[----:B------:R-:W-:Y:S01]  /*1b10*/  FFMA.FTZ R44, R73, R59, R60 ;  /* 0x0000003b492c7223 */ /* 0x000fe2000001003c */
[----:B------:R-:W-:Y:S01]  /*1b20*/  FFMA.FTZ R45, R24, R52, R57 ;  /* 0x00000034182d7223 */ /* 0x000fe20000010039 */
[----:B------:R-:W-:Y:S01]  /*1b30*/  FFMA.FTZ R20, R20, R56, R15 ;  /* 0x0000003814147223 */ /* 0x000fe2000001000f */
[----:B------:R-:W-:Y:S01]  /*1b40*/  FFMA.FTZ R25, R25, R55, R54 ;  /* 0x0000003719197223 */ /* 0x000fe20000010036 */
[----:B------:R-:W-:Y:S01]  /*1b50*/  FMUL.FTZ R61, R74, R66 ;  /* 0x000000424a3d7220 */ /* 0x000fe20000410000 */
[----:B------:R-:W-:Y:S01]  /*1b60*/  F2FP.BF16.F32.PACK_AB R27, R44, R27 ;  /* 0x0000001b2c1b723e */ /* 0x000fe200000010ff */
[C---:B------:R-:W-:Y:S01]  /*1b70*/  FMUL.FTZ R69, R74.reuse, R69 ;  /* 0x000000454a457220 */ /* 0x040fe20000410000 */
[----:B------:R-:W-:Y:S01]  /*1b80*/  F2FP.BF16.F32.PACK_AB R26, R45, R26 ;  /* 0x0000001a2d1a723e */ /* 0x000fe200000010ff */
[C---:B------:R-:W-:Y:S01]  /*1b90*/  FMUL.FTZ R70, R74.reuse, R70 ;  /* 0x000000464a467220 */ /* 0x040fe20000410000 */
[----:B------:R-:W1:Y:S01]  /*1ba0*/  LDC.64 R44, c[0x0][0x380] ;  /* 0x0000e000ff2c7b82 */ /* 0x000e620000000a00 */
[----:B------:R-:W-:Y:S01]  /*1bb0*/  FMUL.FTZ R66, R74, R67 ;  /* 0x000000434a427220 */ /* 0x000fe20000410000 */
[----:B------:R-:W-:Y:S01]  /*1bc0*/  F2FP.BF16.F32.PACK_AB R20, R25, R20 ;  /* 0x000000141914723e */ /* 0x000fe200000010ff */
[----:B------:R-:W-:Y:S01]  /*1bd0*/  FFMA.FTZ R68, R61, R49, R50 ;  /* 0x000000313d447223 */ /* 0x000fe20000010032 */
[----:B------:R-:W-:Y:S01]  /*1be0*/  FFMA.FTZ R25, R69, R48, R32 ;  /* 0x0000003045197223 */ /* 0x000fe20000010020 */
[----:B------:R-:W-:Y:S01]  /*1bf0*/  FFMA.FTZ R24, R70, R43, R31 ;  /* 0x0000002b46187223 */ /* 0x000fe2000001001f */
[----:B------:R-:W-:Y:S01]  /*1c00*/  FFMA.FTZ R61, R66, R46, R47 ;  /* 0x0000002e423d7223 */ /* 0x000fe2000001002f */
[----:B0-----:R-:W-:-:S02]  /*1c10*/  @!P1 IMAD.WIDE R64, R5, 0x4, R64 ;  /* 0x0000000405409825 */ /* 0x001fc400078e0240 */
[----:B------:R-:W-:Y:S02]  /*1c20*/  F2FP.BF16.F32.PACK_AB R25, R68, R25 ;  /* 0x000000194419723e */ /* 0x000fe400000010ff */
[----:B------:R-:W-:Y:S01]  /*1c30*/  F2FP.BF16.F32.PACK_AB R24, R61, R24 ;  /* 0x000000183d18723e */ /* 0x000fe200000010ff */
[----:B------:R0:W-:Y:S04]  /*1c40*/  @!P1 STG.E desc[UR6][R64.64], R74 ;  /* 0x0000004a40009986 */ /* 0x0001e8000c101906 */
[----:B------:R0:W-:Y:S04]  /*1c50*/  STG.E.128 desc[UR6][R62.64], R20 ;  /* 0x000000143e007986 */ /* 0x0001e8000c101d06 */
[----:B------:R0:W-:Y:S01]  /*1c60*/  STG.E.128 desc[UR6][R76.64], R24 ;  /* 0x000000184c007986 */ /* 0x0001e2000c101d06 */
[----:B-1----:R-:W-:-:S04]  /*1c70*/  LEA R5, R44, R5, 0x2 ;  /* 0x000000052c057211 */ /* 0x002fc800078e10ff */
[----:B------:R-:W-:-:S13]  /*1c80*/  ISETP.GE.AND P1, PT, R5, R45, PT ;  /* 0x0000002d0500720c */ /* 0x000fda0003f26270 */
[----:B0-----:R-:W-:Y:S05]  /*1c90*/  @!P1 BRA `(.L_x_150) ;  /* 0xffffffe800cc9947 */ /* 0x001fea000383ffff */
[----:B------:R-:W-:Y:S05]  /*1ca0*/  EXIT ;  /* 0x000000000000794d */ /* 0x000fea0003800000 */
.L_x_144:
[----:B------:R-:W0:Y:S01]  /*1cb0*/  LDCU.64 UR4, c[0x0][0x3a0] ;  /* 0x00007400ff0477ac */ /* 0x000e220008000a00 */
[----:B------:R-:W-:Y:S01]  /*1cc0*/  SHF.L.U32 R15, R20, 0x10, RZ ;  /* 0x00000010140f7819 */ /* 0x000fe200000006ff */
[----:B------:R-:W-:Y:S01]  /*1cd0*/  IMAD.U32 R33, R18, 0x10000, RZ ;  /* 0x0001000012217824 */ /* 0x000fe200078e00ff */
[----:B------:R-:W-:Y:S01]  /*1ce0*/  SHF.L.U32 R28, R21, 0x10, RZ ;  /* 0x00000010151c7819 */ /* 0x000fe200000006ff */
[----:B------:R-:W-:Y:S01]  /*1cf0*/  IMAD.U32 R52, R52, 0x10000, RZ ;  /* 0x0001000034347824 */ /* 0x000fe200078e00ff */
[----:B------:R-:W-:Y:S01]  /*1d00*/  SHF.L.U32 R29, R22, 0x10, RZ ;  /* 0x00000010161d7819 */ /* 0x000fe200000006ff */
[----:B------:R-:W1:Y:S01]  /*1d10*/  LDCU UR8, c[0x0][0x448] ;  /* 0x00008900ff0877ac */ /* 0x000e620008000800 */
[----:B------:R-:W-:Y:S02]  /*1d20*/  SHF.L.U32 R30, R23, 0x10, RZ ;  /* 0x00000010171e7819 */ /* 0x000fe400000006ff */
[----:B------:R-:W-:Y:S02]  /*1d30*/  SHF.L.U32 R31, R16, 0x10, RZ ;  /* 0x00000010101f7819 */ /* 0x000fe400000006ff */
[----:B------:R-:W-:-:S02]  /*1d40*/  SHF.L.U32 R32, R17, 0x10, RZ ;  /* 0x0000001011207819 */ /* 0x000fc400000006ff */
[----:B------:R-:W-:Y:S02]  /*1d50*/  SHF.L.U32 R34, R19, 0x10, RZ ;  /* 0x0000001013227819 */ /* 0x000fe400000006ff */
        /* <DEDUP_REMOVED lines=26> */
[----:B01----:R-:W2:-:S12]  /*1f00*/  LDCU.U8 UR5, c[0x0][0x410] ;  /* 0x00008200ff0577ac */ /* 0x003e980008000000 */
.L_x_156:
[----:B------:R-:W0:Y:S01]  /*1f10*/  LDC.64 R20, c[0x0][0x3e0] ;  /* 0x0000f800ff147b82 */ /* 0x000e220000000a00 */
[----:B------:R-:W-:-:S05]  /*1f20*/  IMAD R22, R5, UR4, RZ ;  /* 0x0000000405167c24 */ /* 0x000fca000f8e02ff */
[----:B------:R-:W-:Y:S02]  /*1f30*/  SHF.R.S32.HI R23, RZ, 0x1f, R22 ;  /* 0x0000001fff177819 */ /* 0x000fe40000011416 */
[----:B------:R-:W1:Y:S02]  /*1f40*/  LDC.64 R68, c[0x0][0x390] ;  /* 0x0000e400ff447b82 */ /* 0x000e640000000a00 */
[----:B------:R-:W-:-:S04]  /*1f50*/  LEA.HI R23, R23, R22, RZ, 0x3 ;  /* 0x0000001617177211 */ /* 0x000fc800078f18ff */
[----:B------:R-:W-:Y:S01]  /*1f60*/  LEA.HI.SX32 R44, R23, R14, 0x1d ;  /* 0x0000000e172c7211 */ /* 0x000fe200078feaff */
[----:B0-----:R-:W-:-:S05]  /*1f70*/  IMAD.WIDE R20, R5, 0x2, R20 ;  /* 0x0000000205147825 */ /* 0x001fca00078e0214 */
[----:B------:R1:W3:Y:S02]  /*1f80*/  LDG.E.U16 R24, desc[UR6][R20.64] ;  /* 0x0000000614187981 */ /* 0x0002e4000c1e1500 */
[----:B-1----:R-:W-:-:S06]  /*1f90*/  IMAD.WIDE.U32 R20, R44, 0x10, R68 ;  /* 0x000000102c147825 */ /* 0x002fcc00078e0044 */
[----:B------:R-:W5:Y:S01]  /*1fa0*/  LDG.E.128 R20, desc[UR6][R20.64] ;  /* 0x0000000614147981 */ /* 0x000f62000c1e1d00 */
[----:B------:R-:W-:Y:S02]  /*1fb0*/  PRMT R63, R13, 0x7632, R63 ;  /* 0x000076320d3f7816 */ /* 0x000fe4000000003f */
[----:B------:R-:W-:Y:S02]  /*1fc0*/  PRMT R62, R12, 0x7632, R62 ;  /* 0x000076320c3e7816 */ /* 0x000fe4000000003e */
[----:B------:R-:W-:Y:S02]  /*1fd0*/  PRMT R64, R10, 0x7632, R64 ;  /* 0x000076320a407816 */ /* 0x000fe40000000040 */
[----:B------:R-:W-:Y:S02]  /*1fe0*/  PRMT R61, R11, 0x7632, R61 ;  /* 0x000076320b3d7816 */ /* 0x000fe4000000003d */
[----:B---3--:R-:W-:Y:S01]  /*1ff0*/  SHF.L.U32 R24, R24, 0x10, RZ ;  /* 0x0000001018187819 */ /* 0x008fe200000006ff */
[----:B------:R-:W-:Y:S06]  /*2000*/  @!P0 BRA `(.L_x_151) ;  /* 0x0000000000e08947 */ /* 0x000fec0003800000 */
[----:B------:R-:W0:Y:S02]  /*2010*/  LDC.64 R16, c[0x0][0x3a0] ;  /* 0x0000e800ff107b82 */ /* 0x000e240000000a00 */
[----:B0-----:R-:W-:-:S06]  /*2020*/  IMAD.WIDE.U32 R16, R44, 0x10, R16 ;  /* 0x000000102c107825 */ /* 0x001fcc00078e0010 */
[----:B------:R-:W3:Y:S01]  /*2030*/  LDG.E.128 R16, desc[UR6][R16.64] ;  /* 0x0000000610107981 */ /* 0x000ee2000c1e1d00 */
[----:B-----5:R-:W-:Y:S02]  /*2040*/  SHF.L.U32 R25, R20, 0x10, RZ ;  /* 0x0000001014197819 */ /* 0x020fe400000006ff */
[----:B------:R-:W-:Y:S02]  /*2050*/  SHF.L.U32 R27, R13, 0x10, RZ ;  /* 0x000000100d1b7819 */ /* 0x000fe400000006ff */
[----:B------:R-:W-:Y:S01]  /*2060*/  SHF.L.U32 R45, R21, 0x10, RZ ;  /* 0x00000010152d7819 */ /* 0x000fe200000006ff */
[----:B------:R-:W-:Y:S01]  /*2070*/  FMUL.FTZ R25, R24, R25 ;  /* 0x0000001918197220 */ /* 0x000fe20000410000 */
[----:B------:R-:W-:Y:S02]  /*2080*/  SHF.L.U32 R65, R12, 0x10, RZ ;  /* 0x000000100c417819 */ /* 0x000fe400000006ff */
[----:B------:R-:W-:Y:S01]  /*2090*/  SHF.L.U32 R67, R11, 0x10, RZ ;  /* 0x000000100b437819 */ /* 0x000fe200000006ff */
[----:B------:R-:W-:Y:S01]  /*20a0*/  FMUL.FTZ R45, R24, R45 ;  /* 0x0000002d182d7220 */ /* 0x000fe20000410000 */
[----:B------:R-:W-:-:S02]  /*20b0*/  SHF.L.U32 R70, R61, 0x10, RZ ;  /* 0x000000103d467819 */ /* 0x000fc400000006ff */
[----:B------:R-:W-:Y:S02]  /*20c0*/  SHF.L.U32 R62, R62, 0x10, RZ ;  /* 0x000000103e3e7819 */ /* 0x000fe400000006ff */
[----:B---3--:R-:W-:Y:S02]  /*20d0*/  SHF.L.U32 R26, R16, 0x10, RZ ;  /* 0x00000010101a7819 */ /* 0x008fe400000006ff */
[----:B------:R-:W-:Y:S02]  /*20e0*/  SHF.L.U32 R66, R18, 0x10, RZ ;  /* 0x0000001012427819 */ /* 0x000fe400000006ff */
[----:B------:R-:W-:Y:S01]  /*20f0*/  PRMT R20, R19, 0x7632, R20 ;  /* 0x0000763213147816 */ /* 0x000fe20000000014 */
[----:B------:R-:W-:Y:S01]  /*2100*/  FFMA.FTZ R27, R27, R25, R26 ;  /* 0x000000191b1b7223 */ /* 0x000fe2000001001a */
[----:B------:R-:W-:Y:S01]  /*2110*/  SHF.L.U32 R25, R22, 0x10, RZ ;  /* 0x0000001016197819 */ /* 0x000fe200000006ff */
[----:B------:R-:W-:Y:S01]  /*2120*/  IMAD.U32 R26, R17, 0x10000, RZ ;  /* 0x00010000111a7824 */ /* 0x000fe200078e00ff */
[----:B------:R-:W-:-:S03]  /*2130*/  PRMT R21, R20, 0x7632, R21 ;  /* 0x0000763214157816 */ /* 0x000fc60000000015 */
[----:B------:R-:W-:Y:S01]  /*2140*/  FMUL.FTZ R25, R24, R25 ;  /* 0x0000001918197220 */ /* 0x000fe20000410000 */
[----:B------:R-:W-:Y:S01]  /*2150*/  FFMA.FTZ R26, R65, R45, R26 ;  /* 0x0000002d411a7223 */ /* 0x000fe2000001001a */
[C---:B------:R-:W-:Y:S02]  /*2160*/  SHF.L.U32 R45, R23.reuse, 0x10, RZ ;  /* 0x00000010172d7819 */ /* 0x040fe400000006ff */
[----:B------:R-:W-:Y:S01]  /*2170*/  PRMT R23, R23, 0x7632, R23 ;  /* 0x0000763217177816 */ /* 0x000fe20000000017 */
[----:B------:R-:W-:Y:S01]  /*2180*/  FFMA.FTZ R25, R67, R25, R66 ;  /* 0x0000001943197223 */ /* 0x000fe20000010042 */
[----:B------:R-:W-:Y:S01]  /*2190*/  SHF.L.U32 R65, R10, 0x10, RZ ;  /* 0x000000100a417819 */ /* 0x000fe200000006ff */
[----:B------:R-:W-:Y:S01]  /*21a0*/  FMUL.FTZ R45, R24, R45 ;  /* 0x0000002d182d7220 */ /* 0x000fe20000410000 */
[----:B------:R-:W-:Y:S02]  /*21b0*/  SHF.L.U32 R66, R19, 0x10, RZ ;  /* 0x0000001013427819 */ /* 0x000fe400000006ff */
[----:B------:R-:W-:-:S02]  /*21c0*/  SHF.L.U32 R23, R23, 0x10, RZ ;  /* 0x0000001017177819 */ /* 0x000fc400000006ff */
[----:B------:R-:W-:Y:S01]  /*21d0*/  PRMT R22, R21, 0x7632, R22 ;  /* 0x0000763215167816 */ /* 0x000fe20000000016 */
[----:B------:R-:W-:Y:S01]  /*21e0*/  FFMA.FTZ R45, R65, R45, R66 ;  /* 0x0000002d412d7223 */ /* 0x000fe20000010042 */
[----:B------:R-:W-:Y:S01]  /*21f0*/  SHF.L.U32 R67, R64, 0x10, RZ ;  /* 0x0000001040437819 */ /* 0x000fe200000006ff */
[----:B------:R-:W-:Y:S01]  /*2200*/  FMUL.FTZ R23, R24, R23 ;  /* 0x0000001718177220 */ /* 0x000fe20000410000 */
[----:B------:R-:W-:Y:S02]  /*2210*/  SHF.L.U32 R64, R20, 0x10, RZ ;  /* 0x0000001014407819 */ /* 0x000fe400000006ff */
[C---:B------:R-:W-:Y:S02]  /*2220*/  PRMT R65, R22.reuse, 0x7632, R65 ;  /* 0x0000763216417816 */ /* 0x040fe40000000041 */
[----:B------:R-:W-:Y:S01]  /*2230*/  SHF.L.U32 R20, R63, 0x10, RZ ;  /* 0x000000103f147819 */ /* 0x000fe200000006ff */
[----:B------:R-:W-:Y:S01]  /*2240*/  FFMA.FTZ R64, R67, R23, R64 ;  /* 0x0000001743407223 */ /* 0x000fe20000010040 */
[----:B------:R-:W-:-:S02]  /*2250*/  SHF.L.U32 R63, R22, 0x10, RZ ;  /* 0x00000010163f7819 */ /* 0x000fc400000006ff */
[----:B------:R-:W-:Y:S02]  /*2260*/  SHF.L.U32 R65, R65, 0x10, RZ ;  /* 0x0000001041417819 */ /* 0x000fe400000006ff */
[----:B------:R-:W-:Y:S01]  /*2270*/  SHF.L.U32 R23, R21, 0x10, RZ ;  /* 0x0000001015177819 */ /* 0x000fe200000006ff */
[C---:B------:R-:W-:Y:S01]  /*2280*/  FMUL.FTZ R61, R24.reuse, R63 ;  /* 0x0000003f183d7220 */ /* 0x040fe20000410000 */
[----:B------:R-:W-:Y:S01]  /*2290*/  PRMT R22, R17, 0x7632, R22 ;  /* 0x0000763211167816 */ /* 0x000fe20000000016 */
[----:B------:R-:W-:Y:S01]  /*22a0*/  FMUL.FTZ R66, R24, R65 ;  /* 0x0000004118427220 */ /* 0x000fe20000410000 */
[----:B------:R-:W-:Y:S01]  /*22b0*/  PRMT R63, R18, 0x7632, R63 ;  /* 0x00007632123f7816 */ /* 0x000fe2000000003f */
[----:B------:R-:W-:Y:S01]  /*22c0*/  FMUL.FTZ R23, R24, R23 ;  /* 0x0000001718177220 */ /* 0x000fe20000410000 */
[----:B------:R-:W-:Y:S02]  /*22d0*/  PRMT R21, R16, 0x7632, R21 ;  /* 0x0000763210157816 */ /* 0x000fe40000000015 */
[----:B------:R-:W-:-:S02]  /*22e0*/  SHF.L.U32 R65, R22, 0x10, RZ ;  /* 0x0000001016417819 */ /* 0x000fc400000006ff */
[----:B------:R-:W-:Y:S02]  /*22f0*/  SHF.L.U32 R63, R63, 0x10, RZ ;  /* 0x000000103f3f7819 */ /* 0x000fe400000006ff */
[----:B------:R-:W-:Y:S01]  /*2300*/  SHF.L.U32 R21, R21, 0x10, RZ ;  /* 0x0000001015157819 */ /* 0x000fe200000006ff */
[----:B------:R-:W-:Y:S02]  /*2310*/  FFMA.FTZ R62, R62, R61, R65 ;  /* 0x0000003d3e3e7223 */ /* 0x000fe40000010041 */
[----:B------:R-:W-:Y:S02]  /*2320*/  FFMA.FTZ R63, R70, R66, R63 ;  /* 0x00000042463f7223 */ /* 0x000fe4000001003f */
[----:B------:R-:W-:Y:S01]  /*2330*/  FFMA.FTZ R61, R20, R23, R21 ;  /* 0x00000017143d7223 */ /* 0x000fe20000010015 */
[----:B------:R-:W-:Y:S02]  /*2340*/  F2FP.BF16.F32.PACK_AB R23, R64, R45 ;  /* 0x0000002d4017723e */ /* 0x000fe400000010ff */
[----:B------:R-:W-:-:S02]  /*2350*/  F2FP.BF16.F32.PACK_AB R22, R63, R25 ;  /* 0x000000193f16723e */ /* 0x000fc400000010ff */
[----:B------:R-:W-:Y:S02]  /*2360*/  F2FP.BF16.F32.PACK_AB R21, R62, R26 ;  /* 0x0000001a3e15723e */ /* 0x000fe400000010ff */
[----:B------:R-:W-:Y:S01]  /*2370*/  F2FP.BF16.F32.PACK_AB R20, R61, R27 ;  /* 0x0000001b3d14723e */ /* 0x000fe200000010ff */
[----:B------:R-:W-:Y:S06]  /*2380*/  BRA `(.L_x_152) ;  /* 0x0000000000a07947 */ /* 0x000fec0003800000 */
.L_x_151:
[----:B-----5:R-:W-:Y:S01]  /*2390*/  IMAD.U32 R25, R20, 0x10000, RZ ;  /* 0x0001000014197824 */ /* 0x020fe200078e00ff */
[----:B------:R-:W-:Y:S02]  /*23a0*/  SHF.L.U32 R27, R21, 0x10, RZ ;  /* 0x00000010151b7819 */ /* 0x000fe400000006ff */
[----:B------:R-:W-:Y:S01]  /*23b0*/  SHF.L.U32 R26, R13, 0x10, RZ ;  /* 0x000000100d1a7819 */ /* 0x000fe200000006ff */
[----:B------:R-:W-:Y:S01]  /*23c0*/  FMUL.FTZ R25, R24, R25 ;  /* 0x0000001918197220 */ /* 0x000fe20000410000 */
[----:B------:R-:W-:Y:S01]  /*23d0*/  SHF.L.U32 R66, R12, 0x10, RZ ;  /* 0x000000100c427819 */ /* 0x000fe200000006ff */
[----:B------:R-:W-:Y:S01]  /*23e0*/  FMUL.FTZ R45, R24, R27 ;  /* 0x0000001b182d7220 */ /* 0x000fe20000410000 */
[----:B------:R-:W-:Y:S01]  /*23f0*/  PRMT R20, R20, 0x7632, R20 ;  /* 0x0000763214147816 */ /* 0x000fe20000000014 */
[----:B------:R-:W-:Y:S01]  /*2400*/  FMUL.FTZ R27, R26, R25 ;  /* 0x000000191a1b7220 */ /* 0x000fe20000410000 */
[----:B------:R-:W-:Y:S01]  /*2410*/  SHF.L.U32 R25, R22, 0x10, RZ ;  /* 0x0000001016197819 */ /* 0x000fe200000006ff */
[----:B------:R-:W-:Y:S01]  /*2420*/  FMUL.FTZ R26, R66, R45 ;  /* 0x0000002d421a7220 */ /* 0x000fe20000410000 */
[----:B------:R-:W-:-:S02]  /*2430*/  PRMT R22, R21, 0x7632, R22 ;  /* 0x0000763215167816 */ /* 0x000fc40000000016 */
[----:B------:R-:W-:Y:S01]  /*2440*/  SHF.L.U32 R45, R23, 0x10, RZ ;  /* 0x00000010172d7819 */ /* 0x000fe200000006ff */
[----:B------:R-:W-:Y:S01]  /*2450*/  FMUL.FTZ R25, R24, R25 ;  /* 0x0000001918197220 */ /* 0x000fe20000410000 */
[----:B------:R-:W-:Y:S02]  /*2460*/  SHF.L.U32 R66, R11, 0x10, RZ ;  /* 0x000000100b427819 */ /* 0x000fe400000006ff */
[----:B------:R-:W-:Y:S01]  /*2470*/  PRMT R23, R22, 0x7632, R23 ;  /* 0x0000763216177816 */ /* 0x000fe20000000017 */
[----:B------:R-:W-:Y:S01]  /*2480*/  FMUL.FTZ R45, R24, R45 ;  /* 0x0000002d182d7220 */ /* 0x000fe20000410000 */
[----:B------:R-:W-:Y:S01]  /*2490*/  SHF.L.U32 R21, R63, 0x10, RZ ;  /* 0x000000103f157819 */ /* 0x000fe200000006ff */
[----:B------:R-:W-:Y:S01]  /*24a0*/  FMUL.FTZ R25, R66, R25 ;  /* 0x0000001942197220 */ /* 0x000fe20000410000 */
[----:B------:R-:W-:Y:S02]  /*24b0*/  PRMT R65, R23, 0x7632, R65 ;  /* 0x0000763217417816 */ /* 0x000fe40000000041 */
[----:B------:R-:W-:-:S02]  /*24c0*/  SHF.L.U32 R66, R61, 0x10, RZ ;  /* 0x000000103d427819 */ /* 0x000fc400000006ff */
[----:B------:R-:W-:Y:S02]  /*24d0*/  SHF.L.U32 R63, R23, 0x10, RZ ;  /* 0x00000010173f7819 */ /* 0x000fe400000006ff */
[----:B------:R-:W-:Y:S02]  /*24e0*/  SHF.L.U32 R61, R22, 0x10, RZ ;  /* 0x00000010163d7819 */ /* 0x000fe400000006ff */
[----:B------:R-:W-:Y:S01]  /*24f0*/  SHF.L.U32 R65, R65, 0x10, RZ ;  /* 0x0000001041417819 */ /* 0x000fe200000006ff */
[----:B------:R-:W-:Y:S01]  /*2500*/  FMUL.FTZ R63, R24, R63 ;  /* 0x0000003f183f7220 */ /* 0x000fe20000410000 */
        /* <DEDUP_REMOVED lines=8> */
[----:B------:R-:W-:Y:S01]  /*2590*/  FMUL.FTZ R63, R66, R63 ;  /* 0x0000003f423f7220 */ /* 0x000fe20000410000 */
[----:B------:R-:W-:Y:S01]  /*25a0*/  FMUL.FTZ R45, R70, R45 ;  /* 0x0000002d462d7220 */ /* 0x000fe20000410000 */
[----:B------:R-:W-:Y:S01]  /*25b0*/  FMUL.FTZ R61, R21, R20 ;  /* 0x00000014153d7220 */ /* 0x000fe20000410000 */
[----:B------:R-:W-:Y:S01]  /*25c0*/  FMUL.FTZ R64, R64, R65 ;  /* 0x0000004140407220 */ /* 0x000fe20000410000 */
[----:B------:R-:W-:-:S02]  /*25d0*/  F2FP.BF16.F32.PACK_AB R21, R62, R26 ;  /* 0x0000001a3e15723e */ /* 0x000fc400000010ff */
[----:B------:R-:W-:Y:S02]  /*25e0*/  F2FP.BF16.F32.PACK_AB R22, R63, R25 ;  /* 0x000000193f16723e */ /* 0x000fe400000010ff */
[----:B------:R-:W-:Y:S02]  /*25f0*/  F2FP.BF16.F32.PACK_AB R23, R64, R45 ;  /* 0x0000002d4017723e */ /* 0x000fe400000010ff */
[----:B------:R-:W-:-:S07]  /*2600*/  F2FP.BF16.F32.PACK_AB R20, R61, R27 ;  /* 0x0000001b3d14723e */ /* 0x000fce00000010ff */
.L_x_152:
        /* <DEDUP_REMOVED lines=11> */
[----:B0-----:R-:W-:Y:S02]  /*26c0*/  SHF.L.U32 R71, R9, 0x10, RZ ;  /* 0x0000001009477819 */ /* 0x001fe400000006ff */
[C---:B------:R-:W-:Y:S01]  /*26d0*/  SHF.L.U32 R70, R16.reuse, 0x10, RZ ;  /* 0x0000001010467819 */ /* 0x040fe200000006ff */
[----:B------:R-:W-:Y:S01]  /*26e0*/  IMAD.U32 R69, R65, 0x10000, RZ ;  /* 0x0001000041457824 */ /* 0x000fe200078e00ff */
[----:B------:R-:W-:Y:S02]  /*26f0*/  PRMT R65, R16, 0x7632, R65 ;  /* 0x0000763210417816 */ /* 0x000fe40000000041 */
[----:B------:R-:W-:Y:S01]  /*2700*/  SHF.L.U32 R73, R6, 0x10, RZ ;  /* 0x0000001006497819 */ /* 0x000fe200000006ff */
[----:B------:R-:W-:Y:S01]  /*2710*/  FMUL.FTZ R69, R24, R69 ;  /* 0x0000004518457220 */ /* 0x000fe20000410000 */
[----:B------:R-:W-:-:S02]  /*2720*/  SHF.L.U32 R66, R65, 0x10, RZ ;  /* 0x0000001041427819 */ /* 0x000fc400000006ff */
[----:B------:R-:W-:Y:S02]  /*2730*/  SHF.L.U32 R65, R0, 0x10, RZ ;  /* 0x0000001000417819 */ /* 0x000fe400000006ff */
[----:B------:R-:W-:-:S03]  /*2740*/  SHF.L.U32 R72, R19, 0x10, RZ ;  /* 0x0000001013487819 */ /* 0x000fc600000006ff */
[----:B------:R-:W-:Y:S01]  /*2750*/  FFMA.FTZ R66, R65, R69, R66 ;  /* 0x0000004541427223 */ /* 0x000fe20000010042 */
[C---:B------:R-:W-:Y:S02]  /*2760*/  PRMT R65, R21.reuse, 0x7632, R65 ;  /* 0x0000763215417816 */ /* 0x040fe40000000041 */
[----:B------:R-:W-:Y:S02]  /*2770*/  SHF.L.U32 R21, R21, 0x10, RZ ;  /* 0x0000001015157819 */ /* 0x000fe400000006ff */
[----:B------:R-:W-:Y:S02]  /*2780*/  SHF.L.U32 R69, R65, 0x10, RZ ;  /* 0x0000001041457819 */ /* 0x000fe400000006ff */
[----:B------:R-:W-:Y:S01]  /*2790*/  PRMT R65, R17, 0x7632, R65 ;  /* 0x0000763211417816 */ /* 0x000fe20000000041 */
[C---:B------:R-:W-:Y:S02]  /*27a0*/  FMUL.FTZ R21, R24.reuse, R21 ;  /* 0x0000001518157220 */ /* 0x040fe40000410000 */
[----:B------:R-:W-:Y:S01]  /*27b0*/  FMUL.FTZ R69, R24, R69 ;  /* 0x0000004518457220 */ /* 0x000fe20000410000 */
[----:B------:R-:W-:-:S02]  /*27c0*/  SHF.L.U32 R68, R65, 0x10, RZ ;  /* 0x0000001041447819 */ /* 0x000fc400000006ff */
[----:B------:R-:W-:-:S05]  /*27d0*/  SHF.L.U32 R65, R2, 0x10, RZ ;  /* 0x0000001002417819 */ /* 0x000fca00000006ff */
[----:B------:R-:W-:Y:S01]  /*27e0*/  FFMA.FTZ R65, R65, R69, R68 ;  /* 0x0000004541417223 */ /* 0x000fe20000010044 */
[----:B------:R-:W-:Y:S02]  /*27f0*/  SHF.L.U32 R69, R20, 0x10, RZ ;  /* 0x0000001014457819 */ /* 0x000fe400000006ff */
[----:B------:R-:W-:Y:S02]  /*2800*/  SHF.L.U32 R20, R17, 0x10, RZ ;  /* 0x0000001011147819 */ /* 0x000fe400000006ff */
[----:B------:R-:W-:Y:S01]  /*2810*/  SHF.L.U32 R68, R18, 0x10, RZ ;  /* 0x0000001012447819 */ /* 0x000fe200000006ff */
[----:B------:R-:W-:-:S04]  /*2820*/  FMUL.FTZ R69, R24, R69 ;  /* 0x0000004518457220 */ /* 0x000fc80000410000 */
[----:B------:R-:W-:Y:S01]  /*2830*/  FFMA.FTZ R70, R71, R69, R70 ;  /* 0x0000004547467223 */ /* 0x000fe20000010046 */
[----:B------:R-:W-:Y:S02]  /*2840*/  SHF.L.U32 R69, R8, 0x10, RZ ;  /* 0x0000001008457819 */ /* 0x000fe400000006ff */
[----:B------:R-:W-:-:S03]  /*2850*/  SHF.L.U32 R71, R7, 0x10, RZ ;  /* 0x0000001007477819 */ /* 0x000fc600000006ff */
[----:B------:R-:W-:Y:S01]  /*2860*/  FFMA.FTZ R69, R69, R21, R20 ;  /* 0x0000001545457223 */ /* 0x000fe20000010014 */
[C---:B------:R-:W-:Y:S02]  /*2870*/  SHF.L.U32 R21, R22.reuse, 0x10, RZ ;  /* 0x0000001016157819 */ /* 0x040fe400000006ff */
[----:B------:R-:W-:Y:S02]  /*2880*/  PRMT R22, R22, 0x7632, R22 ;  /* 0x0000763216167816 */ /* 0x000fe40000000016 */
[----:B------:R-:W-:Y:S01]  /*2890*/  PRMT R20, R18, 0x7632, R20 ;  /* 0x0000763212147816 */ /* 0x000fe20000000014 */
[----:B------:R-:W-:-:S03]  /*28a0*/  FMUL.FTZ R21, R24, R21 ;  /* 0x0000001518157220 */ /* 0x000fc60000410000 */
[----:B------:R-:W-:Y:S01]  /*28b0*/  SHF.L.U32 R20, R20, 0x10, RZ ;  /* 0x0000001014147819 */ /* 0x000fe200000006ff */
[----:B------:R-:W-:Y:S01]  /*28c0*/  FFMA.FTZ R68, R71, R21, R68 ;  /* 0x0000001547447223 */ /* 0x000fe20000010044 */
[----:B------:R-:W-:Y:S01]  /*28d0*/  SHF.L.U32 R21, R22, 0x10, RZ ;  /* 0x0000001016157819 */ /* 0x000fe200000006ff */
[----:B------:R-:W-:-:S04]  /*28e0*/  IMAD.U32 R71, R3, 0x10000, RZ ;  /* 0x0001000003477824 */ /* 0x000fc800078e00ff */
[----:B------:R-:W-:-:S04]  /*28f0*/  FMUL.FTZ R21, R24, R21 ;  /* 0x0000001518157220 */ /* 0x000fc80000410000 */
[--C-:B------:R-:W-:Y:S01]  /*2900*/  FFMA.FTZ R71, R71, R21, R20.reuse ;  /* 0x0000001547477223 */ /* 0x100fe20000010014 */
[C---:B------:R-:W-:Y:S02]  /*2910*/  SHF.L.U32 R21, R23.reuse, 0x10, RZ ;  /* 0x0000001017157819 */ /* 0x040fe400000006ff */
[----:B------:R-:W-:Y:S02]  /*2920*/  PRMT R23, R23, 0x7632, R23 ;  /* 0x0000763217177816 */ /* 0x000fe40000000017 */
[----:B------:R-:W-:Y:S01]  /*2930*/  PRMT R20, R19, 0x7632, R20 ;  /* 0x0000763213147816 */ /* 0x000fe20000000014 */
[----:B------:R-:W-:Y:S01]  /*2940*/  FMUL.FTZ R21, R24, R21 ;  /* 0x0000001518157220 */ /* 0x000fe20000410000 */
[----:B------:R-:W-:Y:S02]  /*2950*/  SHF.L.U32 R23, R23, 0x10, RZ ;  /* 0x0000001017177819 */ /* 0x000fe400000006ff */
[----:B------:R-:W-:Y:S01]  /*2960*/  SHF.L.U32 R20, R20, 0x10, RZ ;  /* 0x0000001014147819 */ /* 0x000fe200000006ff */
[----:B------:R-:W-:Y:S01]  /*2970*/  FFMA.FTZ R72, R73, R21, R72 ;  /* 0x0000001549487223 */ /* 0x000fe20000010048 */
[----:B------:R-:W-:Y:S01]  /*2980*/  SHF.L.U32 R73, R4, 0x10, RZ ;  /* 0x0000001004497819 */ /* 0x000fe200000006ff */
[----:B------:R-:W-:Y:S01]  /*2990*/  FMUL.FTZ R23, R24, R23 ;  /* 0x0000001718177220 */ /* 0x000fe20000410000 */
[----:B------:R-:W-:-:S02]  /*29a0*/  F2FP.BF16.F32.PACK_AB R22, R71, R68 ;  /* 0x000000444716723e */ /* 0x000fc400000010ff */
[----:B------:R-:W-:Y:S01]  /*29b0*/  F2FP.BF16.F32.PACK_AB R21, R65, R69 ;  /* 0x000000454115723e */ /* 0x000fe200000010ff */
[----:B------:R-:W-:Y:S01]  /*29c0*/  FFMA.FTZ R73, R73, R23, R20 ;  /* 0x0000001749497223 */ /* 0x000fe20000010014 */
[----:B------:R-:W-:-:S04]  /*29d0*/  F2FP.BF16.F32.PACK_AB R20, R66, R70 ;  /* 0x000000464214723e */ /* 0x000fc800000010ff */
[----:B------:R-:W-:Y:S01]  /*29e0*/  F2FP.BF16.F32.PACK_AB R23, R73, R72 ;  /* 0x000000484917723e */ /* 0x000fe200000010ff */
[----:B------:R-:W-:Y:S06]  /*29f0*/  BRA `(.L_x_154) ;  /* 0x0000000000a07947 */ /* 0x000fec0003800000 */
.L_x_153:
[C---:B-----5:R-:W-:Y:S02]  /*2a00*/  SHF.L.U32 R69, R20.reuse, 0x10, RZ ;  /* 0x0000001014457819 */ /* 0x060fe400000006ff */
[C---:B0-----:R-:W-:Y:S02]  /*2a10*/  SHF.L.U32 R71, R21.reuse, 0x10, RZ ;  /* 0x0000001015477819 */ /* 0x041fe400000006ff */
[----:B------:R-:W-:Y:S01]  /*2a20*/  PRMT R65, R20, 0x7632, R65 ;  /* 0x0000763214417816 */ /* 0x000fe20000000041 */
[----:B------:R-:W-:Y:S01]  /*2a30*/  FMUL.FTZ R70, R24, R69 ;  /* 0x0000004518467220 */ /* 0x000fe20000410000 */
[----:B------:R-:W-:Y:S01]  /*2a40*/  SHF.L.U32 R73, R22, 0x10, RZ ;  /* 0x0000001016497819 */ /* 0x000fe200000006ff */
[----:B------:R-:W-:Y:S01]  /*2a50*/  FMUL.FTZ R69, R24, R71 ;  /* 0x0000004718457220 */ /* 0x000fe20000410000 */
[----:B------:R-:W-:Y:S02]  /*2a60*/  PRMT R66, R21, 0x7632, R66 ;  /* 0x0000763215427816 */ /* 0x000fe40000000042 */
[----:B------:R-:W-:Y:S01]  /*2a70*/  PRMT R20, R22, 0x7632, R20 ;  /* 0x0000763216147816 */ /* 0x000fe20000000014 */
[----:B------:R-:W-:Y:S01]  /*2a80*/  FMUL.FTZ R68, R24, R73 ;  /* 0x0000004918447220 */ /* 0x000fe20000410000 */
[----:B------:R-:W-:-:S02]  /*2a90*/  PRMT R21, R23, 0x7632, R21 ;  /* 0x0000763217157816 */ /* 0x000fc40000000015 */
[----:B------:R-:W-:Y:S02]  /*2aa0*/  SHF.L.U32 R65, R65, 0x10, RZ ;  /* 0x0000001041417819 */ /* 0x000fe400000006ff */
[----:B------:R-:W-:Y:S02]  /*2ab0*/  SHF.L.U32 R71, R66, 0x10, RZ ;  /* 0x0000001042477819 */ /* 0x000fe400000006ff */
[----:B------:R-:W-:Y:S01]  /*2ac0*/  SHF.L.U32 R23, R23, 0x10, RZ ;  /* 0x0000001017177819 */ /* 0x000fe200000006ff */
[----:B------:R-:W-:Y:S01]  /*2ad0*/  FMUL.FTZ R66, R24, R65 ;  /* 0x0000004118427220 */ /* 0x000fe20000410000 */
[----:B------:R-:W-:Y:S01]  /*2ae0*/  SHF.L.U32 R73, R20, 0x10, RZ ;  /* 0x0000001014497819 */ /* 0x000fe200000006ff */
[C---:B------:R-:W-:Y:S01]  /*2af0*/  FMUL.FTZ R65, R24.reuse, R71 ;  /* 0x0000004718417220 */ /* 0x040fe20000410000 */
        /* <DEDUP_REMOVED lines=12> */
[----:B------:R-:W-:-:S02]  /*2bc0*/  IMAD.U32 R21, R7, 0x10000, RZ ;  /* 0x0001000007157824 */ /* 0x000fc400078e00ff */
[----:B------:R-:W-:Y:S01]  /*2bd0*/  FMUL.FTZ R71, R20, R71 ;  /* 0x0000004714477220 */ /* 0x000fe20000410000 */
[----:B------:R-:W-:Y:S01]  /*2be0*/  SHF.L.U32 R20, R2, 0x10, RZ ;  /* 0x0000001002147819 */ /* 0x000fe200000006ff */
[----:B------:R-:W-:Y:S01]  /*2bf0*/  FMUL.FTZ R73, R73, R24 ;  /* 0x0000001849497220 */ /* 0x000fe20000410000 */
[----:B------:R-:W-:Y:S01]  /*2c00*/  FMUL.FTZ R68, R21, R68 ;  /* 0x0000004415447220 */ /* 0x000fe20000410000 */
[----:B------:R-:W-:Y:S02]  /*2c10*/  SHF.L.U32 R21, R0, 0x10, RZ ;  /* 0x0000001000157819 */ /* 0x000fe400000006ff */
[----:B------:R-:W-:Y:S01]  /*2c20*/  FMUL.FTZ R65, R20, R65 ;  /* 0x0000004114417220 */ /* 0x000fe20000410000 */
[----:B------:R-:W-:Y:S02]  /*2c30*/  F2FP.BF16.F32.PACK_AB R23, R73, R72 ;  /* 0x000000484917723e */ /* 0x000fe400000010ff */
[----:B------:R-:W-:Y:S01]  /*2c40*/  FMUL.FTZ R66, R21, R66 ;  /* 0x0000004215427220 */ /* 0x000fe20000410000 */
[----:B------:R-:W-:-:S02]  /*2c50*/  F2FP.BF16.F32.PACK_AB R22, R71, R68 ;  /* 0x000000444716723e */ /* 0x000fc400000010ff */
[----:B------:R-:W-:Y:S02]  /*2c60*/  F2FP.BF16.F32.PACK_AB R21, R65, R69 ;  /* 0x000000454115723e */ /* 0x000fe400000010ff */
[----:B------:R-:W-:-:S07]  /*2c70*/  F2FP.BF16.F32.PACK_AB R20, R66, R70 ;  /* 0x000000464214723e */ /* 0x000fce00000010ff */
.L_x_154:
        /* <DEDUP_REMOVED lines=74> */
.L_x_180:
[----:B------:R-:W3:Y:S01]  /*3120*/  @!P2 LDC.64 R20, c[0x0][0x3c0] ;  /* 0x0000f000ff14ab82 */ /* 0x000ee20000000a00 */
[----:B------:R-:W-:Y:S01]  /*3130*/  FMUL.FTZ R22, R74, R74 ;  /* 0x0000004a4a167220 */ /* 0x000fe20000410000 */
[----:B--2---:R-:W-:Y:S01]  /*3140*/  ISETP.NE.AND P1, PT, RZ, UR5, PT ;  /* 0x00000005ff007c0c */ /* 0x004fe2000bf25270 */
[----:B-1----:R-:W-:-:S03]  /*3150*/  FADD.FTZ R24, R76, R24 ;  /* 0x000000184c187221 */ /* 0x002fc60000010000 */
[----:B------:R-:W-:Y:S01]  /*3160*/  FSEL R22, R22, RZ, P1 ;  /* 0x000000ff16167208 */ /* 0x000fe20000800000 */
[----:B------:R-:W-:-:S04]  /*3170*/  FFMA.FTZ R75, R24, R75, UR8 ;  /* 0x00000008184b7e23 */ /* 0x000fc8000801004b */
[----:B------:R-:W-:Y:S01]  /*3180*/  FADD.FTZ R75, R75, R22 ;  /* 0x000000164b4b7221 */ /* 0x000fe20000010000 */
[----:B------:R-:W-:-:S05]  /*3190*/  FSEL R22, R74, RZ, !P1 ;  /* 0x000000ff4a167208 */ /* 0x000fca0004800000 */
[C---:B------:R-:W-:Y:S01]  /*31a0*/  FADD.FTZ R24, -R22.reuse, R61 ;  /* 0x0000003d16187221 */ /* 0x040fe20000010100 */
[C---:B------:R-:W-:Y:S01]  /*31b0*/  FADD.FTZ R26, -R22.reuse, R26 ;  /* 0x0000001a161a7221 */ /* 0x040fe20000010100 */
[----:B------:R1:W2:Y:S01]  /*31c0*/  MUFU.RSQ R61, R75 ;  /* 0x0000004b003d7308 */ /* 0x0002a20000001400 */
        /* <DEDUP_REMOVED lines=11> */
[C---:B------:R-:W-:Y:S01]  /*3280*/  FADD.FTZ R65, -R22.reuse, R65 ;  /* 0x0000004116417221 */ /* 0x040fe20000010100 */
[C---:B------:R-:W-:Y:S01]  /*3290*/  FADD.FTZ R68, -R22.reuse, R68 ;  /* 0x0000004416447221 */ /* 0x040fe20000010100 */
[C---:B------:R-:W-:Y:S01]  /*32a0*/  FADD.FTZ R71, -R22.reuse, R71 ;  /* 0x0000004716477221 */ /* 0x040fe20000010100 */
[C---:B-1----:R-:W-:Y:S01]  /*32b0*/  FADD.FTZ R75, -R22.reuse, R73 ;  /* 0x00000049164b7221 */ /* 0x042fe20000010100 */
[C---:B--2---:R-:W-:Y:S01]  /*32c0*/  FMUL.FTZ R23, R61.reuse, R26 ;  /* 0x0000001a3d177220 */ /* 0x044fe20000410000 */
[C---:B------:R-:W-:Y:S01]  /*32d0*/  FMUL.FTZ R45, R61.reuse, R45 ;  /* 0x0000002d3d2d7220 */ /* 0x040fe20000410000 */
[C---:B------:R-:W-:Y:S01]  /*32e0*/  FMUL.FTZ R26, R61.reuse, R63 ;  /* 0x0000003f3d1a7220 */ /* 0x040fe20000410000 */
[C---:B------:R-:W-:Y:S01]  /*32f0*/  FMUL.FTZ R68, R61.reuse, R68 ;  /* 0x000000443d447220 */ /* 0x040fe20000410000 */
[C---:B------:R-:W-:Y:S01]  /*3300*/  FMUL.FTZ R24, R61.reuse, R24 ;  /* 0x000000183d187220 */ /* 0x040fe20000410000 */
[----:B---3--:R-:W1:Y:S01]  /*3310*/  LDC.64 R20, c[0x0][0x428] ;  /* 0x00010a00ff147b82 */ /* 0x008e620000000a00 */
[----:B------:R-:W-:Y:S01]  /*3320*/  FADD.FTZ R74, -R22, R72 ;  /* 0x00000048164a7221 */ /* 0x000fe20000010100 */
[C---:B------:R-:W-:Y:S01]  /*3330*/  FMUL.FTZ R22, R61.reuse, R25 ;  /* 0x000000193d167220 */ /* 0x040fe20000410000 */
[C---:B------:R-:W-:Y:S01]  /*3340*/  FMUL.FTZ R25, R61.reuse, R64 ;  /* 0x000000403d197220 */ /* 0x040fe20000410000 */
[C---:B------:R-:W-:Y:S01]  /*3350*/  FMUL.FTZ R75, R61.reuse, R75 ;  /* 0x0000004b3d4b7220 */ /* 0x040fe20000410000 */
[C---:B------:R-:W-:Y:S01]  /*3360*/  FMUL.FTZ R65, R61.reuse, R65 ;  /* 0x000000413d417220 */ /* 0x040fe20000410000 */
[----:B------:R-:W-:Y:S01]  /*3370*/  FFMA.FTZ R22, R22, R41, R29 ;  /* 0x0000002916167223 */ /* 0x000fe2000001001d */
[C---:B------:R-:W-:Y:S01]  /*3380*/  FMUL.FTZ R69, R61.reuse, R69 ;  /* 0x000000453d457220 */ /* 0x040fe20000410000 */
[C---:B------:R-:W-:Y:S01]  /*3390*/  FMUL.FTZ R70, R61.reuse, R70 ;  /* 0x000000463d467220 */ /* 0x040fe20000410000 */
[----:B------:R-:W-:Y:S01]  /*33a0*/  FMUL.FTZ R66, R61, R66 ;  /* 0x000000423d427220 */ /* 0x000fe20000410000 */
[----:B------:R-:W-:-:S03]  /*33b0*/  FFMA.FTZ R64, R65, R53, R54 ;  /* 0x0000003541407223 */ /* 0x000fc60000010036 */
[----:B------:R-:W-:Y:S01]  /*33c0*/  FFMA.FTZ R65, R66, R50, R51 ;  /* 0x0000003242417223 */ /* 0x000fe20000010033 */
[----:B-1----:R-:W-:-:S04]  /*33d0*/  IMAD.WIDE.U32 R72, R44, 0x10, R20 ;  /* 0x000000102c487825 */ /* 0x002fc800078e0014 */
[----:B------:R-:W-:Y:S01]  /*33e0*/  FFMA.FTZ R44, R25, R47, R48 ;  /* 0x0000002f192c7223 */ /* 0x000fe20000010030 */
[----:B------:R-:W-:Y:S01]  /*33f0*/  FFMA.FTZ R25, R26, R42, R43 ;  /* 0x0000002a1a197223 */ /* 0x000fe2000001002b */
[----:B------:R-:W-:Y:S01]  /*3400*/  FFMA.FTZ R26, R68, R55, R33 ;  /* 0x00000037441a7223 */ /* 0x000fe20000010021 */
[----:B0-----:R-:W-:-:S04]  /*3410*/  IMAD.WIDE.U32 R76, R67, 0x10, R20 ;  /* 0x00000010434c7825 */ /* 0x001fc800078e0014 */
[----:B------:R-:W-:Y:S01]  /*3420*/  FFMA.FTZ R20, R23, R38, R28 ;  /* 0x0000002617147223 */ /* 0x000fe2000001001c */
[----:B------:R-:W-:Y:S01]  /*3430*/  FFMA.FTZ R23, R45, R46, R30 ;  /* 0x0000002e2d177223 */ /* 0x000fe2000001001e */
[----:B------:R-:W-:Y:S01]  /*3440*/  FMUL.FTZ R21, R61, R62 ;  /* 0x0000003e3d157220 */ /* 0x000fe20000410000 */
[----:B------:R-:W-:Y:S01]  /*3450*/  F2FP.BF16.F32.PACK_AB R22, R25, R22 ;  /* 0x000000161916723e */ /* 0x000fe200000010ff */
[----:B------:R-:W0:Y:S01]  /*3460*/  @!P2 LDC.64 R62, c[0x0][0x3c8] ;  /* 0x0000f200ff3eab82 */ /* 0x000e220000000a00 */
[----:B------:R-:W-:Y:S01]  /*3470*/  FFMA.FTZ R25, R24, R36, R37 ;  /* 0x0000002418197223 */ /* 0x000fe20000010025 */
[----:B------:R-:W-:Y:S01]  /*3480*/  F2FP.BF16.F32.PACK_AB R23, R44, R23 ;  /* 0x000000172c17723e */ /* 0x000fe200000010ff */
[----:B------:R-:W-:Y:S01]  /*3490*/  FMUL.FTZ R44, R61, R71 ;  /* 0x000000473d2c7220 */ /* 0x000fe20000410000 */
[----:B------:R-:W-:Y:S01]  /*34a0*/  FFMA.FTZ R21, R21, R39, R40 ;  /* 0x0000002715157223 */ /* 0x000fe20000010028 */
[----:B------:R-:W-:Y:S02]  /*34b0*/  FFMA.FTZ R24, R75, R59, R60 ;  /* 0x0000003b4b187223 */ /* 0x000fe4000001003c */
[----:B------:R-:W-:-:S02]  /*34c0*/  FFMA.FTZ R45, R44, R56, R57 ;  /* 0x000000382c2d7223 */ /* 0x000fc40000010039 */
[----:B------:R-:W-:Y:S01]  /*34d0*/  F2FP.BF16.F32.PACK_AB R21, R21, R20 ;  /* 0x000000141515723e */ /* 0x000fe200000010ff */
[C---:B------:R-:W-:Y:S01]  /*34e0*/  FMUL.FTZ R20, R61.reuse, R27 ;  /* 0x0000001b3d147220 */ /* 0x040fe20000410000 */
[----:B------:R-:W-:Y:S01]  /*34f0*/  FMUL.FTZ R27, R61, R74 ;  /* 0x0000004a3d1b7220 */ /* 0x000fe20000410000 */
[----:B------:R-:W-:Y:S02]  /*3500*/  F2FP.BF16.F32.PACK_AB R26, R45, R26 ;  /* 0x0000001a2d1a723e */ /* 0x000fe400000010ff */
[----:B------:R-:W1:Y:S01]  /*3510*/  LDC.64 R44, c[0x0][0x380] ;  /* 0x0000e000ff2c7b82 */ /* 0x000e620000000a00 */
[----:B------:R-:W-:Y:S01]  /*3520*/  FFMA.FTZ R20, R20, R35, R15 ;  /* 0x0000002314147223 */ /* 0x000fe2000001000f */
[----:B------:R-:W-:-:S04]  /*3530*/  FFMA.FTZ R27, R27, R58, R34 ;  /* 0x0000003a1b1b7223 */ /* 0x000fc80000010022 */
[----:B------:R-:W-:Y:S01]  /*3540*/  F2FP.BF16.F32.PACK_AB R20, R25, R20 ;  /* 0x000000141914723e */ /* 0x000fe200000010ff */
[----:B------:R-:W-:Y:S01]  /*3550*/  FFMA.FTZ R25, R69, R52, R32 ;  /* 0x0000003445197223 */ /* 0x000fe20000010020 */
[----:B------:R-:W-:Y:S01]  /*3560*/  F2FP.BF16.F32.PACK_AB R27, R24, R27 ;  /* 0x0000001b181b723e */ /* 0x000fe200000010ff */
[----:B------:R-:W-:Y:S01]  /*3570*/  FFMA.FTZ R24, R70, R49, R31 ;  /* 0x0000003146187223 */ /* 0x000fe2000001001f */
[----:B0-----:R-:W-:Y:S02]  /*3580*/  @!P2 IMAD.WIDE R62, R5, 0x4, R62 ;  /* 0x00000004053ea825 */ /* 0x001fe400078e023e */
        /* <DEDUP_REMOVED lines=9> */
.L_x_149:
[----:B------:R-:W-:Y:S01]  /*3620*/  HFMA2 R21, -RZ, RZ, 0, 5.9604644775390625e-08 ;  /* 0x00000001ff157431 */ /* 0x000fe200000001ff */
[----:B------:R-:W-:Y:S01]  /*3630*/  BSSY B0, `(.L_x_157) ;  /* 0x0000006000007945 */ /* 0x000fe20003800000 */
[----:B------:R-:W-:Y:S02]  /*3640*/  MOV R22, 0x1f ;  /* 0x0000001f00167802 */ /* 0x000fe40000000f00 */
[----:B------:R-:W-:-:S07]  /*3650*/  MOV R23, 0xffffffff ;  /* 0xffffffff00177802 */ /* 0x000fce0000000f00 */
[----:B--2---:R-:W-:Y:S05]  /*3660*/  WARPSYNC.COLLECTIVE R23, `(.L_x_158) ;  /* 0x0000000017087348 */ /* 0x004fea0003c00000 */
[----:B------:R0:W1:Y:S02]  /*3670*/  SHFL.BFLY P1, R24, R20, R21, R22 ;  /* 0x0c00001514187389 */ /* 0x0000640000020016 */
[----:B012---:R-:W-:Y:S05]  /*3680*/  ENDCOLLECTIVE ;  /* 0x000000000000791b */ /* 0x007fea0003800000 */
.L_x_158:
[----:B------:R-:W-:Y:S05]  /*3690*/  BSYNC B0 ;  /* 0x0000000000007941 */ /* 0x000fea0003800000 */
.L_x_157:
[----:B------:R-:W-:Y:S01]  /*36a0*/  FADD.FTZ R76, R20, R24 ;  /* 0x00000018144c7221 */ /* 0x000fe20000010000 */
[----:B------:R-:W-:Y:S01]  /*36b0*/  HFMA2 R21, -RZ, RZ, 0, 1.1920928955078125e-07 ;  /* 0x00000002ff157431 */ /* 0x000fe200000001ff */
[----:B------:R-:W-:Y:S01]  /*36c0*/  MOV R22, 0x1f ;  /* 0x0000001f00167802 */ /* 0x000fe20000000f00 */
[----:B------:R-:W0:Y:S01]  /*36d0*/  LDC R75, c[0x0][0x400] ;  /* 0x00010000ff4b7b82 */ /* 0x000e220000000800 */
[----:B------:R-:W-:Y:S02]  /*36e0*/  MOV R23, 0xffffffff ;  /* 0xffffffff00177802 */ /* 0x000fe40000000f00 */
[----:B------:R-:W-:-:S07]  /*36f0*/  MOV R20, R76 ;  /* 0x0000004c00147202 */ /* 0x000fce0000000f00 */
[----:B0-----:R-:W-:Y:S05]  /*3700*/  WARPSYNC.COLLECTIVE R23, `(.L_x_159) ;  /* 0x0000000017087348 */ /* 0x001fea0003c00000 */
[----:B------:R1:W2:Y:S02]  /*3710*/  SHFL.BFLY P1, R24, R20, R21, R22 ;  /* 0x0c00001514187389 */ /* 0x0002a40000020016 */
[----:B012---:R-:W-:Y:S05]  /*3720*/  ENDCOLLECTIVE ;  /* 0x000000000000791b */ /* 0x007fea0003800000 */
.L_x_159:
[----:B------:R-:W-:Y:S02]  /*3730*/  HFMA2 R21, -RZ, RZ, 0, 2.384185791015625e-07 ;  /* 0x00000004ff157431 */ /* 0x000fe400000001ff */
[----:B------:R-:W-:-:S05]  /*3740*/  FADD.FTZ R77, R76, R24 ;  /* 0x000000184c4d7221 */ /* 0x000fca0000010000 */
[----:B------:R-:W-:-:S07]  /*3750*/  MOV R20, R77 ;  /* 0x0000004d00147202 */ /* 0x000fce0000000f00 */
[----:B------:R-:W-:Y:S05]  /*3760*/  WARPSYNC.COLLECTIVE R23, `(.L_x_160) ;  /* 0x0000000017087348 */ /* 0x000fea0003c00000 */
[----:B------:R0:W1:Y:S02]  /*3770*/  SHFL.BFLY P1, R24, R20, R21, R22 ;  /* 0x0c00001514187389 */ /* 0x0000640000020016 */
[----:B01----:R-:W-:Y:S05]  /*3780*/  ENDCOLLECTIVE ;  /* 0x000000000000791b */ /* 0x003fea0003800000 */
.L_x_160:
[----:B------:R-:W-:Y:S02]  /*3790*/  IMAD.MOV.U32 R21, RZ, RZ, 0x8 ;  /* 0x00000008ff157424 */ /* 0x000fe400078e00ff */
[----:B------:R-:W-:-:S05]  /*37a0*/  FADD.FTZ R77, R77, R24 ;  /* 0x000000184d4d7221 */ /* 0x000fca0000010000 */
[----:B------:R-:W-:-:S07]  /*37b0*/  MOV R20, R77 ;  /* 0x0000004d00147202 */ /* 0x000fce0000000f00 */
[----:B------:R-:W-:Y:S05]  /*37c0*/  WARPSYNC.COLLECTIVE R23, `(.L_x_161) ;  /* 0x0000000017087348 */ /* 0x000fea0003c00000 */
[----:B------:R0:W1:Y:S02]  /*37d0*/  SHFL.BFLY P1, R24, R20, R21, R22 ;  /* 0x0c00001514187389 */ /* 0x0000640000020016 */
[----:B01----:R-:W-:Y:S05]  /*37e0*/  ENDCOLLECTIVE ;  /* 0x000000000000791b */ /* 0x003fea0003800000 */
.L_x_161:
[----:B------:R-:W-:Y:S02]  /*37f0*/  HFMA2 R21, -RZ, RZ, 0, 9.5367431640625e-07 ;  /* 0x00000010ff157431 */ /* 0x000fe400000001ff */
[----:B------:R-:W-:-:S05]  /*3800*/  FADD.FTZ R74, R77, R24 ;  /* 0x000000184d4a7221 */ /* 0x000fca0000010000 */
[----:B------:R-:W-:-:S07]  /*3810*/  MOV R20, R74 ;  /* 0x0000004a00147202 */ /* 0x000fce0000000f00 */
[----:B------:R-:W-:Y:S05]  /*3820*/  WARPSYNC.COLLECTIVE R23, `(.L_x_162) ;  /* 0x0000000017087348 */ /* 0x000fea0003c00000 */
[----:B------:R0:W1:Y:S02]  /*3830*/  SHFL.BFLY P1, R24, R20, R21, R22 ;  /* 0x0c00001514187389 */ /* 0x0000640000020016 */
[----:B01----:R-:W-:Y:S05]  /*3840*/  ENDCOLLECTIVE ;  /* 0x000000000000791b */ /* 0x003fea0003800000 */
.L_x_162:
        /* <DEDUP_REMOVED lines=34> */
[----:B------:R-:W-:-:S07]  /*3a70*/  MOV R21, 0x1 ;  /* 0x0000000100157802 */ /* 0x000fce0000000f00 */
[----:B------:R-:W-:Y:S05]  /*3a80*/  WARPSYNC.COLLECTIVE R23, `(.L_x_163) ;  /* 0x0000000017087348 */ /* 0x000fea0003c00000 */
[----:B------:R0:W1:Y:S02]  /*3a90*/  SHFL.BFLY P1, R24, R20, R21, R22 ;  /* 0x0c00001514187389 */ /* 0x0000640000020016 */
[----:B01----:R-:W-:Y:S05]  /*3aa0*/  ENDCOLLECTIVE ;  /* 0x000000000000791b */ /* 0x003fea0003800000 */
.L_x_163:
[----:B------:R-:W-:Y:S02]  /*3ab0*/  HFMA2 R21, -RZ, RZ, 0, 1.1920928955078125e-07 ;  /* 0x00000002ff157431 */ /* 0x000fe400000001ff */
[----:B------:R-:W-:-:S05]  /*3ac0*/  FADD.FTZ R76, R20, R24 ;  /* 0x00000018144c7221 */ /* 0x000fca0000010000 */
[----:B------:R-:W-:-:S07]  /*3ad0*/  MOV R20, R76 ;  /* 0x0000004c00147202 */ /* 0x000fce0000000f00 */
[----:B------:R-:W-:Y:S05]  /*3ae0*/  WARPSYNC.COLLECTIVE R23, `(.L_x_164) ;  /* 0x0000000017087348 */ /* 0x000fea0003c00000 */
[----:B------:R0:W1:Y:S02]  /*3af0*/  SHFL.BFLY P1, R24, R20, R21, R22 ;  /* 0x0c00001514187389 */ /* 0x0000640000020016 */
[----:B01----:R-:W-:Y:S05]  /*3b00*/  ENDCOLLECTIVE ;  /* 0x000000000000791b */ /* 0x003fea0003800000 */
.L_x_164:
[----:B------:R-:W-:Y:S02]  /*3b10*/  HFMA2 R21, -RZ, RZ, 0, 2.384185791015625e-07 ;  /* 0x00000004ff157431 */ /* 0x000fe400000001ff */
[----:B------:R-:W-:-:S05]  /*3b20*/  FADD.FTZ R77, R76, R24 ;  /* 0x000000184c4d7221 */ /* 0x000fca0000010000 */
[----:B------:R-:W-:-:S07]  /*3b30*/  MOV R20, R77 ;  /* 0x0000004d00147202 */ /* 0x000fce0000000f00 */
[----:B------:R-:W-:Y:S05]  /*3b40*/  WARPSYNC.COLLECTIVE R23, `(.L_x_165) ;  /* 0x0000000017087348 */ /* 0x000fea0003c00000 */
[----:B------:R0:W1:Y:S02]  /*3b50*/  SHFL.BFLY P1, R24, R20, R21, R22 ;  /* 0x0c00001514187389 */ /* 0x0000640000020016 */
[----:B01----:R-:W-:Y:S05]  /*3b60*/  ENDCOLLECTIVE ;  /* 0x000000000000791b */ /* 0x003fea0003800000 */
.L_x_165:
[----:B------:R-:W-:Y:S02]  /*3b70*/  HFMA2 R21, -RZ, RZ, 0, 4.76837158203125e-07 ;  /* 0x00000008ff157431 */ /* 0x000fe400000001ff */
[----:B------:R-:W-:-:S05]  /*3b80*/  FADD.FTZ R77, R77, R24 ;  /* 0x000000184d4d7221 */ /* 0x000fca0000010000 */
[----:B------:R-:W-:-:S07]  /*3b90*/  MOV R20, R77 ;  /* 0x0000004d00147202 */ /* 0x000fce0000000f00 */
[----:B------:R-:W-:Y:S05]  /*3ba0*/  WARPSYNC.COLLECTIVE R23, `(.L_x_166) ;  /* 0x0000000017087348 */ /* 0x000fea0003c00000 */
[----:B------:R0:W1:Y:S02]  /*3bb0*/  SHFL.BFLY P1, R24, R20, R21, R22 ;  /* 0x0c00001514187389 */ /* 0x0000640000020016 */
[----:B01----:R-:W-:Y:S05]  /*3bc0*/  ENDCOLLECTIVE ;  /* 0x000000000000791b */ /* 0x003fea0003800000 */
.L_x_166:
[----:B------:R-:W-:Y:S02]  /*3bd0*/  HFMA2 R21, -RZ, RZ, 0, 9.5367431640625e-07 ;  /* 0x00000010ff157431 */ /* 0x000fe400000001ff */
[----:B------:R-:W-:-:S05]  /*3be0*/  FADD.FTZ R76, R77, R24 ;  /* 0x000000184d4c7221 */ /* 0x000fca0000010000 */
[----:B------:R-:W-:-:S07]  /*3bf0*/  MOV R20, R76 ;  /* 0x0000004c00147202 */ /* 0x000fce0000000f00 */
[----:B------:R-:W-:Y:S05]  /*3c00*/  WARPSYNC.COLLECTIVE R23, `(.L_x_167) ;  /* 0x0000000017087348 */ /* 0x000fea0003c00000 */
[----:B------:R0:W1:Y:S02]  /*3c10*/  SHFL.BFLY P1, R24, R20, R21, R22 ;  /* 0x0c00001514187389 */ /* 0x0000640000020016 */
[----:B01----:R-:W-:Y:S05]  /*3c20*/  ENDCOLLECTIVE ;  /* 0x000000000000791b */ /* 0x003fea0003800000 */
.L_x_167:
[----:B------:R-:W-:Y:S05]  /*3c30*/  BRA `(.L_x_168) ;  /* 0xffffffd800d87947 */ /* 0x000fea000383ffff */
.L_x_155:
[----:B------:R-:W-:Y:S01]  /*3c40*/  HFMA2 R22, -RZ, RZ, 0, 1.847743988037109375e-06 ;  /* 0x0000001fff167431 */ /* 0x000fe200000001ff */
[----:B------:R-:W-:Y:S01]  /*3c50*/  BSSY B0, `(.L_x_169) ;  /* 0x0000006000007945 */ /* 0x000fe20003800000 */
[----:B------:R-:W-:Y:S02]  /*3c60*/  MOV R21, 0x1 ;  /* 0x0000000100157802 */ /* 0x000fe40000000f00 */
[----:B------:R-:W-:-:S07]  /*3c70*/  MOV R23, 0xffffffff ;  /* 0xffffffff00177802 */ /* 0x000fce0000000f00 */
[----:B--2---:R-:W-:Y:S05]  /*3c80*/  WARPSYNC.COLLECTIVE R23, `(.L_x_170) ;  /* 0x0000000017087348 */ /* 0x004fea0003c00000 */
[----:B------:R0:W1:Y:S02]  /*3c90*/  SHFL.BFLY P1, R24, R20, R21, R22 ;  /* 0x0c00001514187389 */ /* 0x0000640000020016 */
[----:B012---:R-:W-:Y:S05]  /*3ca0*/  ENDCOLLECTIVE ;  /* 0x000000000000791b */ /* 0x007fea0003800000 */
.L_x_170:
[----:B------:R-:W-:Y:S05]  /*3cb0*/  BSYNC B0 ;  /* 0x0000000000007941 */ /* 0x000fea0003800000 */
.L_x_169:
[----:B------:R-:W-:Y:S01]  /*3cc0*/  FADD.FTZ R76, R20, R24 ;  /* 0x00000018144c7221 */ /* 0x000fe20000010000 */
[----:B------:R-:W-:Y:S02]  /*3cd0*/  HFMA2 R21, -RZ, RZ, 0, 1.1920928955078125e-07 ;  /* 0x00000002ff157431 */ /* 0x000fe400000001ff */
[----:B------:R-:W-:Y:S01]  /*3ce0*/  IMAD.MOV.U32 R22, RZ, RZ, 0x1f ;  /* 0x0000001fff167424 */ /* 0x000fe200078e00ff */
[----:B------:R-:W-:Y:S01]  /*3cf0*/  MOV R23, 0xffffffff ;  /* 0xffffffff00177802 */ /* 0x000fe20000000f00 */
[----:B------:R-:W0:Y:S01]  /*3d00*/  LDC R75, c[0x0][0x400] ;  /* 0x00010000ff4b7b82 */ /* 0x000e220000000800 */
[----:B------:R-:W-:-:S07]  /*3d10*/  MOV R20, R76 ;  /* 0x0000004c00147202 */ /* 0x000fce0000000f00 */
[----:B0-----:R-:W-:Y:S05]  /*3d20*/  WARPSYNC.COLLECTIVE R23, `(.L_x_171) ;  /* 0x0000000017087348 */ /* 0x001fea0003c00000 */
[----:B------:R1:W2:Y:S02]  /*3d30*/  SHFL.BFLY P1, R24, R20, R21, R22 ;  /* 0x0c00001514187389 */ /* 0x0002a40000020016 */
[----:B012---:R-:W-:Y:S05]  /*3d40*/  ENDCOLLECTIVE ;  /* 0x000000000000791b */ /* 0x007fea0003800000 */
.L_x_171:
[----:B------:R-:W-:Y:S02]  /*3d50*/  HFMA2 R21, -RZ, RZ, 0, 2.384185791015625e-07 ;  /* 0x00000004ff157431 */ /* 0x000fe400000001ff */
[----:B------:R-:W-:-:S05]  /*3d60*/  FADD.FTZ R77, R76, R24 ;  /* 0x000000184c4d7221 */ /* 0x000fca0000010000 */
[----:B------:R-:W-:-:S07]  /*3d70*/  MOV R20, R77 ;  /* 0x0000004d00147202 */ /* 0x000fce0000000f00 */
[----:B------:R-:W-:Y:S05]  /*3d80*/  WARPSYNC.COLLECTIVE R23, `(.L_x_172) ;  /* 0x0000000017087348 */ /* 0x000fea0003c00000 */
[----:B------:R0:W1:Y:S02]  /*3d90*/  SHFL.BFLY P1, R24, R20, R21, R22 ;  /* 0x0c00001514187389 */ /* 0x0000640000020016 */
[----:B01----:R-:W-:Y:S05]  /*3da0*/  ENDCOLLECTIVE ;  /* 0x000000000000791b */ /* 0x003fea0003800000 */
.L_x_172:
[----:B------:R-:W-:Y:S02]  /*3db0*/  HFMA2 R21, -RZ, RZ, 0, 4.76837158203125e-07 ;  /* 0x00000008ff157431 */ /* 0x000fe400000001ff */
[----:B------:R-:W-:-:S05]  /*3dc0*/  FADD.FTZ R77, R77, R24 ;  /* 0x000000184d4d7221 */ /* 0x000fca0000010000 */
[----:B------:R-:W-:-:S07]  /*3dd0*/  MOV R20, R77 ;  /* 0x0000004d00147202 */ /* 0x000fce0000000f00 */
[----:B------:R-:W-:Y:S05]  /*3de0*/  WARPSYNC.COLLECTIVE R23, `(.L_x_173) ;  /* 0x0000000017087348 */ /* 0x000fea0003c00000 */
[----:B------:R0:W1:Y:S02]  /*3df0*/  SHFL.BFLY P1, R24, R20, R21, R22 ;  /* 0x0c00001514187389 */ /* 0x0000640000020016 */
[----:B01----:R-:W-:Y:S05]  /*3e00*/  ENDCOLLECTIVE ;  /* 0x000000000000791b */ /* 0x003fea0003800000 */
.L_x_173:
[----:B------:R-:W-:Y:S02]  /*3e10*/  HFMA2 R21, -RZ, RZ, 0, 9.5367431640625e-07 ;  /* 0x00000010ff157431 */ /* 0x000fe400000001ff */
[----:B------:R-:W-:-:S05]  /*3e20*/  FADD.FTZ R74, R77, R24 ;  /* 0x000000184d4a7221 */ /* 0x000fca0000010000 */
[----:B------:R-:W-:-:S07]  /*3e30*/  MOV R20, R74 ;  /* 0x0000004a00147202 */ /* 0x000fce0000000f00 */
[----:B------:R-:W-:Y:S05]  /*3e40*/  WARPSYNC.COLLECTIVE R23, `(.L_x_174) ;  /* 0x0000000017087348 */ /* 0x000fea0003c00000 */
[----:B------:R0:W1:Y:S02]  /*3e50*/  SHFL.BFLY P1, R24, R20, R21, R22 ;  /* 0x0c00001514187389 */ /* 0x0000640000020016 */
[----:B01----:R-:W-:Y:S05]  /*3e60*/  ENDCOLLECTIVE ;  /* 0x000000000000791b */ /* 0x003fea0003800000 */
.L_x_174:
        /* <DEDUP_REMOVED lines=38> */
.L_x_175:
[----:B------:R-:W-:Y:S02]  /*40d0*/  HFMA2 R21, -RZ, RZ, 0, 1.1920928955078125e-07 ;  /* 0x00000002ff157431 */ /* 0x000fe400000001ff */
[----:B------:R-:W-:-:S05]  /*40e0*/  FADD.FTZ R76, R20, R24 ;  /* 0x00000018144c7221 */ /* 0x000fca0000010000 */
[----:B------:R-:W-:-:S07]  /*40f0*/  MOV R20, R76 ;  /* 0x0000004c00147202 */ /* 0x000fce0000000f00 */
[----:B------:R-:W-:Y:S05]  /*4100*/  WARPSYNC.COLLECTIVE R23, `(.L_x_176) ;  /* 0x0000000017087348 */ /* 0x000fea0003c00000 */
[----:B------:R0:W1:Y:S02]  /*4110*/  SHFL.BFLY P1, R24, R20, R21, R22 ;  /* 0x0c00001514187389 */ /* 0x0000640000020016 */
[----:B01----:R-:W-:Y:S05]  /*4120*/  ENDCOLLECTIVE ;  /* 0x000000000000791b */ /* 0x003fea0003800000 */
.L_x_176:
[----:B------:R-:W-:Y:S02]  /*4130*/  HFMA2 R21, -RZ, RZ, 0, 2.384185791015625e-07 ;  /* 0x00000004ff157431 */ /* 0x000fe400000001ff */
[----:B------:R-:W-:-:S05]  /*4140*/  FADD.FTZ R77, R76, R24 ;  /* 0x000000184c4d7221 */ /* 0x000fca0000010000 */
[----:B------:R-:W-:-:S07]  /*4150*/  MOV R20, R77 ;  /* 0x0000004d00147202 */ /* 0x000fce0000000f00 */
[----:B------:R-:W-:Y:S05]  /*4160*/  WARPSYNC.COLLECTIVE R23, `(.L_x_177) ;  /* 0x0000000017087348 */ /* 0x000fea0003c00000 */
[----:B------:R0:W1:Y:S02]  /*4170*/  SHFL.BFLY P1, R24, R20, R21, R22 ;  /* 0x0c00001514187389 */ /* 0x0000640000020016 */
[----:B01----:R-:W-:Y:S05]  /*4180*/  ENDCOLLECTIVE ;  /* 0x000000000000791b */ /* 0x003fea0003800000 */
.L_x_177:
[----:B------:R-:W-:Y:S02]  /*4190*/  HFMA2 R21, -RZ, RZ, 0, 4.76837158203125e-07 ;  /* 0x00000008ff157431 */ /* 0x000fe400000001ff */
[----:B------:R-:W-:-:S05]  /*41a0*/  FADD.FTZ R77, R77, R24 ;  /* 0x000000184d4d7221 */ /* 0x000fca0000010000 */
[----:B------:R-:W-:-:S07]  /*41b0*/  MOV R20, R77 ;  /* 0x0000004d00147202 */ /* 0x000fce0000000f00 */
[----:B------:R-:W-:Y:S05]  /*41c0*/  WARPSYNC.COLLECTIVE R23, `(.L_x_178) ;  /* 0x0000000017087348 */ /* 0x000fea0003c00000 */
[----:B------:R0:W1:Y:S02]  /*41d0*/  SHFL.BFLY P1, R24, R20, R21, R22 ;  /* 0x0c00001514187389 */ /* 0x0000640000020016 */
[----:B01----:R-:W-:Y:S05]  /*41e0*/  ENDCOLLECTIVE ;  /* 0x000000000000791b */ /* 0x003fea0003800000 */
.L_x_178:
[----:B------:R-:W-:Y:S02]  /*41f0*/  HFMA2 R21, -RZ, RZ, 0, 9.5367431640625e-07 ;  /* 0x00000010ff157431 */ /* 0x000fe400000001ff */
[----:B------:R-:W-:-:S05]  /*4200*/  FADD.FTZ R76, R77, R24 ;  /* 0x000000184d4c7221 */ /* 0x000fca0000010000 */
[----:B------:R-:W-:-:S07]  /*4210*/  MOV R20, R76 ;  /* 0x0000004c00147202 */ /* 0x000fce0000000f00 */
[----:B------:R-:W-:Y:S05]  /*4220*/  WARPSYNC.COLLECTIVE R23, `(.L_x_179) ;  /* 0x0000000017087348 */ /* 0x000fea0003c00000 */
[----:B------:R0:W1:Y:S02]  /*4230*/  SHFL.BFLY P1, R24, R20, R21, R22 ;  /* 0x0c00001514187389 */ /* 0x0000640000020016 */
[----:B01----:R-:W-:Y:S05]  /*4240*/  ENDCOLLECTIVE ;  /* 0x000000000000791b */ /* 0x003fea0003800000 */
.L_x_179:
[----:B------:R-:W-:Y:S05]  /*4250*/  BRA `(.L_x_180) ;  /* 0xffffffec00b07947 */ /* 0x000fea000383ffff */
.L_x_181:
        /* <DEDUP_REMOVED lines=10> */
.L_x_20226:


//--------------------- .text._ZN10layer_norm13ln_fwd_kernelINS_13Kernel_traitsI13__nv_bfloat16S2_S2_S2_fjLj512ELj1ELj4ELj1ELj16ENS_18Kernel_traits_baseILj512ES2_S2_S2_S2_fjLj128EEEEELb0ELb1ELb1ELb0EEEvNS_9FwdParamsE --------------------------
	.section	.text._ZN10layer_norm13ln_fwd_kernelINS_13Kernel_traitsI13__nv_bfloat16S2_S2_S2_fjLj512ELj1ELj4ELj1ELj16ENS_18Kernel_traits_baseILj512ES2_S2_S2_S2_fjLj128EEEEELb0ELb1ELb1ELb0EEEvNS_9FwdParamsE,"ax",@progbits
	.align	128
        .global         _ZN10layer_norm13ln_fwd_kernelINS_13Kernel_traitsI13__nv_bfloat16S2_S2_S2_fjLj512ELj1ELj4ELj1ELj16ENS_18Kernel_traits_baseILj512ES2_S2_S2_S2_fjLj128EEEEELb0ELb1ELb1ELb0EEEvNS_9FwdParamsE
        .type           _ZN10layer_norm13ln_fwd_kernelINS_13Kernel_traitsI13__nv_bfloat16S2_S2_S2_fjLj512ELj1ELj4ELj1ELj16ENS_18Kernel_traits_baseILj512ES2_S2_S2_S2_fjLj128EEEEELb0ELb1ELb1ELb0EEEvNS_9FwdParamsE,@function
        .size           _ZN10layer_norm13ln_fwd_kernelINS_13Kernel_traitsI13__nv_bfloat16S2_S2_S2_fjLj512ELj1ELj4ELj1ELj16ENS_18Kernel_traits_baseILj512ES2_S2_S2_S2_fjLj128EEEEELb0ELb1ELb1ELb0EEEvNS_9FwdParamsE,(.L_x_20227 - _ZN10layer_norm13ln_fwd_kernelINS_13Kernel_traitsI13__nv_bfloat16S2_S2_S2_fjLj512ELj1ELj4ELj1ELj16ENS_18Kernel_traits_baseILj512ES2_S2_S2_S2_fjLj128EEEEELb0ELb1ELb1ELb0EEEvNS_9FwdParamsE)
        .other          _ZN10layer_norm13ln_fwd_kernelINS_13Kernel_traitsI13__nv_bfloat16S2_S2_S2_fjLj512ELj1ELj4ELj1ELj16ENS_18Kernel_traits_baseILj512ES2_S2_S2_S2_fjLj128EEEEELb0ELb1ELb1ELb0EEEvNS_9FwdParamsE,@"STO_CUDA_ENTRY STV_DEFAULT"
_ZN10layer_norm13ln_fwd_kernelINS_13Kernel_traitsI13__nv_bfloat16S2_S2_S2_fjLj512ELj1ELj4ELj1ELj16ENS_18Kernel_traits_baseILj512ES2_S2_S2_S2_fjLj128EEEEELb0ELb1ELb1ELb0EEEvNS_9FwdParamsE:
.text._ZN10layer_norm13ln_fwd_kernelINS_13Kernel_traitsI13__nv_bfloat16S2_S2_S2_fjLj512ELj1ELj4ELj1ELj16ENS_18Kernel_traits_baseILj512ES2_S2_S2_S2_fjLj128EEEEELb0ELb1ELb1ELb0EEEvNS_9FwdParamsE:
        /* <DEDUP_REMOVED lines=33> */
.L_x_185:
[----:B------:R-:W-:Y:S05]  /*0210*/  BSYNC.RECONVERGENT B1 ;  /* 0x0000000000017941 */ /* 0x000fea0003800200 */
.L_x_184:
        /* <DEDUP_REMOVED lines=11> */
.L_x_183:
        /* <DEDUP_REMOVED lines=16> */
[----:B------:R-:W-:Y:S01]  /*03d0*/  IMAD.MOV.U32 R42, RZ, RZ, RZ ;  /* 0x000000ffff2a7224 */ /* 0x000fe200078e00ff */
[----:B------:R-:W-:Y:S02]  /*03e0*/  CS2R R40, SRZ ;  /* 0x0000000000287805 */ /* 0x000fe4000001ff00 */
[----:B------:R-:W-:Y:S02]  /*03f0*/  @P1 CS2R R30, SRZ ;  /* 0x00000000001e1805 */ /* 0x000fe4000001ff00 */
[----:B------:R-:W-:Y:S02]  /*0400*/  @P1 CS2R R28, SRZ ;  /* 0x00000000001c1805 */ /* 0x000fe4000001ff00 */
[----:B------:R-:W-:-:S07]  /*0410*/  @P0 MOV R43, RZ ;  /* 0x000000ff002b0202 */ /* 0x000fce0000000f00 */
.L_x_186:
[----:B------:R-:W-:Y:S05]  /*0420*/  BSYNC.RECONVERGENT B0 ;  /* 0x0000000000007941 */ /* 0x000fea0003800200 */
.L_x_182:
[----:B------:R-:W1:Y:S02]  /*0430*/  LDCU UR4, c[0x0][0x384] ;  /* 0x00007080ff0477ac */ /* 0x000e640008000800 */
[----:B-1----:R-:W-:-:S13]  /*0440*/  ISETP.GE.AND P0, PT, R3, UR4, PT ;  /* 0x0000000403007c0c */ /* 0x002fda000bf06270 */
[----:B------:R-:W-:Y:S05]  /*0450*/  @P0 EXIT ;  /* 0x000000000000094d */ /* 0x000fea0003800000 */
[----:B0----5:R-:W-:Y:S01]  /*0460*/  PRMT R4, R31, 0x7632, R4 ;  /* 0x000076321f047816 */ /* 0x021fe20000000004 */
[----:B------:R-:W0:Y:S01]  /*0470*/  LDCU.U8 UR8, c[0x0][0x410] ;  /* 0x00008200ff0877ac */ /* 0x000e220008000000 */
[----:B------:R-:W-:Y:S02]  /*0480*/  PRMT R5, R35, 0x7632, R5 ;  /* 0x0000763223057816 */ /* 0x000fe40000000005 */
[----:B------:R-:W-:Y:S01]  /*0490*/  PRMT R6, R30, 0x7632, R6 ;  /* 0x000076321e067816 */ /* 0x000fe20000000006 */
[----:B------:R-:W1:Y:S01]  /*04a0*/  LDCU UR9, c[0x0][0x448] ;  /* 0x00008900ff0977ac */ /* 0x000e620008000800 */
[----:B------:R-:W-:Y:S02]  /*04b0*/  PRMT R7, R34, 0x7632, R7 ;  /* 0x0000763222077816 */ /* 0x000fe40000000007 */
[----:B------:R-:W-:Y:S01]  /*04c0*/  PRMT R8, R29, 0x7632, R8 ;  /* 0x000076321d087816 */ /* 0x000fe20000000008 */
[----:B------:R-:W2:Y:S01]  /*04d0*/  LDCU.64 UR4, c[0x0][0x3a0] ;  /* 0x00007400ff0477ac */ /* 0x000ea20008000a00 */
        /* <DEDUP_REMOVED lines=18> */
[----:B012---:R-:W-:-:S07]  /*0600*/  PRMT R63, R36, 0x7632, R63 ;  /* 0x00007632243f7816 */ /* 0x007fce000000003f */
.L_x_202:
[----:B------:R-:W0:Y:S08]  /*0610*/  LDC.64 R48, c[0x0][0x3f0] ;  /* 0x0000fc00ff307b82 */ /* 0x000e300000000a00 */
[----:B------:R-:W1:Y:S01]  /*0620*/  LDC R84, c[0x0][0x388] ;  /* 0x0000e200ff547b82 */ /* 0x000e620000000800 */
[----:B0-----:R-:W-:-:S07]  /*0630*/  IMAD.WIDE R50, R3, 0x4, R48 ;  /* 0x0000000403327825 */ /* 0x001fce00078e0230 */
[----:B------:R-:W0:Y:S01]  /*0640*/  LDC.64 R48, c[0x0][0x3f8] ;  /* 0x0000fe00ff307b82 */ /* 0x000e220000000a00 */
[----:B------:R-:W2:Y:S01]  /*0650*/  LDG.E R85, desc[UR6][R50.64] ;  /* 0x0000000632557981 */ /* 0x000ea2000c1e1900 */
[----:B0-----:R-:W-:-:S05]  /*0660*/  IMAD.WIDE R48, R3, 0x4, R48 ;  /* 0x0000000403307825 */ /* 0x001fca00078e0230 */
[----:B------:R0:W5:Y:S01]  /*0670*/  LDG.E R82, desc[UR6][R48.64] ;  /* 0x0000000630527981 */ /* 0x000162000c1e1900 */
[----:B------:R-:W-:Y:S01]  /*0680*/  ISETP.GE.U32.AND P2, PT, R0, 0x20, PT ;  /* 0x000000200000780c */ /* 0x000fe20003f46070 */
[----:B-1----:R-:W-:Y:S01]  /*0690*/  IMAD R80, R3, R84, RZ ;  /* 0x0000005403507224 */ /* 0x002fe200078e02ff */
[----:B------:R-:W-:Y:S01]  /*06a0*/  BSSY.RECONVERGENT B0, `(.L_x_187) ;  /* 0x00000ae000007945 */ /* 0x000fe20003800200 */
[----:B------:R-:W-:Y:S01]  /*06b0*/  IMAD.MOV.U32 R87, RZ, RZ, RZ ;  /* 0x000000ffff577224 */ /* 0x000fe200078e00ff */
[----:B--2---:R-:W-:-:S13]  /*06c0*/  ISETP.GE.AND P3, PT, R85, 0x1, PT ;  /* 0x000000015500780c */ /* 0x004fda0003f66270 */
[----:B------:R-:W-:-:S05]  /*06d0*/  @P3 IADD3 R81, PT, PT, R85, -0x1, RZ ;  /* 0xffffffff55513810 */ /* 0x000fca0007ffe0ff */
[----:B------:R-:W-:Y:S01]  /*06e0*/  @P3 IMAD R83, R81, R84, RZ ;  /* 0x0000005451533224 */ /* 0x000fe200078e02ff */
[----:B------:R-:W-:-:S04]  /*06f0*/  SHF.R.S32.HI R81, RZ, 0x1f, R80 ;  /* 0x0000001fff517819 */ /* 0x000fc80000011450 */
[----:B------:R-:W-:Y:S02]  /*0700*/  @P3 SHF.R.S32.HI R86, RZ, 0x1f, R83 ;  /* 0x0000001fff563819 */ /* 0x000fe40000011453 */
[----:B------:R-:W-:Y:S02]  /*0710*/  LEA.HI R81, R81, R80, RZ, 0x3 ;  /* 0x0000005051517211 */ /* 0x000fe400078f18ff */
[----:B------:R-:W-:-:S04]  /*0720*/  @P3 LEA.HI R83, R86, R83, RZ, 0x3 ;  /* 0x0000005356533211 */ /* 0x000fc800078f18ff */
        /* <DEDUP_REMOVED lines=8> */
.L_x_190:
[----:B------:R-:W-:Y:S05]  /*07b0*/  BSYNC.RECONVERGENT B1 ;  /* 0x0000000000017941 */ /* 0x000fea0003800200 */
.L_x_189:
        /* <DEDUP_REMOVED lines=8> */
[C---:B-----5:R-:W-:Y:S01]  /*0840*/  @P0 SHF.L.U32 R48, R20.reuse, 0x10, RZ ;  /* 0x0000001014300819 */ /* 0x060fe200000006ff */
[C---:B------:R-:W-:Y:S01]  /*0850*/  @P0 IMAD.U32 R66, R21.reuse, 0x10000, RZ ;  /* 0x0001000015420824 */ /* 0x040fe200078e00ff */
[----:B------:R-:W-:Y:S02]  /*0860*/  @P0 PRMT R50, R20, 0x7632, R50 ;  /* 0x0000763214320816 */ /* 0x000fe40000000032 */
[----:B------:R-:W-:Y:S02]  /*0870*/  @P0 PRMT R68, R21, 0x7632, R68 ;  /* 0x0000763215440816 */ /* 0x000fe40000000044 */
[----:B------:R-:W-:Y:S01]  /*0880*/  @P0 SHF.L.U32 R50, R50, 0x10, RZ ;  /* 0x0000001032320819 */ /* 0x000fe200000006ff */
[----:B------:R-:W1:Y:S01]  /*0890*/  @P0 LDC R67, c[0x0][0x40c] ;  /* 0x00010300ff430b82 */ /* 0x000e620000000800 */
[----:B------:R-:W-:Y:S02]  /*08a0*/  @P0 SHF.L.U32 R68, R68, 0x10, RZ ;  /* 0x0000001044440819 */ /* 0x000fe400000006ff */
[----:B------:R-:W-:-:S04]  /*08b0*/  @P0 PRMT R70, R22, 0x7632, R70 ;  /* 0x0000763216460816 */ /* 0x000fc80000000046 */
[----:B------:R-:W-:Y:S01]  /*08c0*/  @P0 SHF.L.U32 R70, R70, 0x10, RZ ;  /* 0x0000001046460819 */ /* 0x000fe200000006ff */
[----:B------:R-:W3:Y:S08]  /*08d0*/  @P0 LDC R49, c[0x0][0x40c] ;  /* 0x00010300ff310b82 */ /* 0x000ef00000000800 */
[----:B------:R-:W4:Y:S01]  /*08e0*/  @P0 LDC R69, c[0x0][0x40c] ;  /* 0x00010300ff450b82 */ /* 0x000f220000000800 */
[----:B0-----:R-:W-:Y:S01]  /*08f0*/  @P0 FMUL.FTZ R48, R48, R51 ;  /* 0x0000003330300220 */ /* 0x001fe20000410000 */
[----:B------:R-:W-:Y:S01]  /*0900*/  @P0 SHF.L.U32 R51, R36, 0x10, RZ ;  /* 0x0000001024330819 */ /* 0x000fe200000006ff */
[----:B-1----:R-:W-:Y:S01]  /*0910*/  @P0 FMUL.FTZ R50, R50, R67 ;  /* 0x0000004332320220 */ /* 0x002fe20000410000 */
[----:B---3--:R-:W-:-:S04]  /*0920*/  @P0 FMUL.FTZ R68, R68, R49 ;  /* 0x0000003144440220 */ /* 0x008fc80000410000 */
[----:B------:R-:W0:Y:S02]  /*0930*/  @P0 LDC R49, c[0x0][0x40c] ;  /* 0x00010300ff310b82 */ /* 0x000e240000000800 */
[----:B0-----:R-:W-:Y:S01]  /*0940*/  @P0 FMUL.FTZ R49, R70, R49 ;  /* 0x0000003146310220 */ /* 0x001fe20000410000 */
[----:B------:R-:W-:Y:S02]  /*0950*/  @P0 SHF.L.U32 R70, R61, 0x10, RZ ;  /* 0x000000103d460819 */ /* 0x000fe400000006ff */
[C---:B--2---:R-:W-:Y:S01]  /*0960*/  @P0 SHF.L.U32 R65, R16.reuse, 0x10, RZ ;  /* 0x0000001010410819 */ /* 0x044fe200000006ff */
[----:B------:R-:W-:Y:S01]  /*0970*/  @!P0 IMAD.U32 R64, R16, 0x10000, RZ ;  /* 0x0001000010408824 */ /* 0x000fe200078e00ff */
[----:B------:R-:W-:Y:S02]  /*0980*/  @P0 SHF.L.U32 R81, R17, 0x10, RZ ;  /* 0x0000001011510819 */ /* 0x000fe400000006ff */
[----:B------:R-:W-:Y:S01]  /*0990*/  @P0 SHF.L.U32 R86, R19, 0x10, RZ ;  /* 0x0000001013560819 */ /* 0x000fe200000006ff */
[--C-:B------:R-:W-:Y:S01]  /*09a0*/  @P0 FFMA.FTZ R64, R48, R51, R65.reuse ;  /* 0x0000003330400223 */ /* 0x100fe20000010041 */
[C---:B------:R-:W-:Y:S01]  /*09b0*/  @P0 PRMT R48, R16.reuse, 0x7632, R48 ;  /* 0x0000763210300816 */ /* 0x040fe20000000030 */
[----:B------:R-:W-:Y:S01]  /*09c0*/  @P0 IMAD.U32 R51, R63, 0x10000, RZ ;  /* 0x000100003f330824 */ /* 0x000fe200078e00ff */
[----:B------:R-:W-:-:S02]  /*09d0*/  @!P0 PRMT R65, R16, 0x7632, R65 ;  /* 0x0000763210418816 */ /* 0x000fc40000000041 */
[----:B------:R-:W-:Y:S02]  /*09e0*/  @P0 SHF.L.U32 R67, R48, 0x10, RZ ;  /* 0x0000001030430819 */ /* 0x000fe400000006ff */
[----:B------:R-:W0:Y:S01]  /*09f0*/  @P0 LDC R48, c[0x0][0x40c] ;  /* 0x00010300ff300b82 */ /* 0x000e220000000800 */
[----:B------:R-:W-:Y:S02]  /*0a00*/  @!P0 SHF.L.U32 R65, R65, 0x10, RZ ;  /* 0x0000001041418819 */ /* 0x000fe400000006ff */
[----:B------:R-:W-:Y:S01]  /*0a10*/  @P0 FFMA.FTZ R65, R50, R51, R67 ;  /* 0x0000003332410223 */ /* 0x000fe20000010043 */
[----:B----4-:R-:W-:Y:S01]  /*0a20*/  @P0 FMUL.FTZ R50, R66, R69 ;  /* 0x0000004542320220 */ /* 0x010fe20000410000 */
[C---:B------:R-:W-:Y:S01]  /*0a30*/  @P0 PRMT R69, R17.reuse, 0x7632, R69 ;  /* 0x0000763211450816 */ /* 0x040fe20000000045 */
[----:B------:R-:W-:Y:S01]  /*0a40*/  @!P0 IMAD.U32 R66, R17, 0x10000, RZ ;  /* 0x0001000011428824 */ /* 0x000fe200078e00ff */
[----:B------:R-:W-:Y:S02]  /*0a50*/  @P0 SHF.L.U32 R51, R37, 0x10, RZ ;  /* 0x0000001025330819 */ /* 0x000fe400000006ff */
[----:B------:R-:W-:Y:S01]  /*0a60*/  @!P0 PRMT R67, R17, 0x7632, R67 ;  /* 0x0000763211438816 */ /* 0x000fe20000000043 */
[----:B------:R-:W-:Y:S01]  /*0a70*/  @P0 IMAD.U32 R71, R69, 0x10000, RZ ;  /* 0x0001000045470824 */ /* 0x000fe200078e00ff */
[----:B------:R-:W-:Y:S01]  /*0a80*/  @P0 SHF.L.U32 R69, R62, 0x10, RZ ;  /* 0x000000103e450819 */ /* 0x000fe200000006ff */
[----:B------:R-:W-:Y:S01]  /*0a90*/  @P0 FFMA.FTZ R66, R50, R51, R81 ;  /* 0x0000003332420223 */ /* 0x000fe20000010051 */
[----:B------:R-:W-:Y:S01]  /*0aa0*/  @P0 SHF.L.U32 R51, R22, 0x10, RZ ;  /* 0x0000001016330819 */ /* 0x000fe200000006ff */
[----:B------:R-:W1:Y:S01]  /*0ab0*/  @P0 LDC R50, c[0x0][0x40c] ;  /* 0x00010300ff320b82 */ /* 0x000e620000000800 */
[----:B------:R-:W-:Y:S01]  /*0ac0*/  @!P0 SHF.L.U32 R67, R67, 0x10, RZ ;  /* 0x0000001043438819 */ /* 0x000fe200000006ff */
[----:B------:R-:W-:Y:S01]  /*0ad0*/  @P0 FFMA.FTZ R67, R68, R69, R71 ;  /* 0x0000004544430223 */ /* 0x000fe20000010047 */
[----:B------:R-:W-:Y:S01]  /*0ae0*/  @P0 SHF.L.U32 R69, R38, 0x10, RZ ;  /* 0x0000001026450819 */ /* 0x000fe200000006ff */
[C---:B------:R-:W-:Y:S01]  /*0af0*/  @!P0 IMAD.U32 R68, R18.reuse, 0x10000, RZ ;  /* 0x0001000012448824 */ /* 0x040fe200078e00ff */
[----:B------:R-:W-:Y:S01]  /*0b00*/  @P0 SHF.L.U32 R71, R18, 0x10, RZ ;  /* 0x0000001012470819 */ /* 0x000fe200000006ff */
[----:B0-----:R-:W-:Y:S01]  /*0b10*/  @P0 FMUL.FTZ R48, R51, R48 ;  /* 0x0000003033300220 */ /* 0x001fe20000410000 */
[----:B------:R-:W-:-:S03]  /*0b20*/  @P0 SHF.L.U32 R51, R60, 0x10, RZ ;  /* 0x000000103c330819 */ /* 0x000fc600000006ff */
[----:B------:R-:W-:Y:S01]  /*0b30*/  @P0 FFMA.FTZ R68, R48, R69, R71 ;  /* 0x0000004530440223 */ /* 0x000fe20000010047 */
[C---:B------:R-:W-:Y:S02]  /*0b40*/  @P0 PRMT R48, R18.reuse, 0x7632, R48 ;  /* 0x0000763212300816 */ /* 0x040fe40000000030 */
[----:B------:R-:W-:Y:S02]  /*0b50*/  @!P0 PRMT R69, R18, 0x7632, R69 ;  /* 0x0000763212458816 */ /* 0x000fe40000000045 */
[----:B------:R-:W-:Y:S02]  /*0b60*/  @P0 SHF.L.U32 R80, R48, 0x10, RZ ;  /* 0x0000001030500819 */ /* 0x000fe400000006ff */
[----:B------:R-:W0:Y:S01]  /*0b70*/  @P0 LDC R48, c[0x0][0x40c] ;  /* 0x00010300ff300b82 */ /* 0x000e220000000800 */
[----:B------:R-:W-:Y:S01]  /*0b80*/  @!P0 IMAD.U32 R69, R69, 0x10000, RZ ;  /* 0x0001000045458824 */ /* 0x000fe200078e00ff */
[----:B------:R-:W-:Y:S01]  /*0b90*/  @!P0 PRMT R71, R19, 0x7632, R71 ;  /* 0x0000763213478816 */ /* 0x000fe20000000047 */
[----:B------:R-:W-:Y:S01]  /*0ba0*/  @P0 FFMA.FTZ R69, R49, R70, R80 ;  /* 0x0000004631450223 */ /* 0x000fe20000010050 */
[----:B------:R-:W-:Y:S01]  /*0bb0*/  @P0 SHF.L.U32 R49, R23, 0x10, RZ ;  /* 0x0000001017310819 */ /* 0x000fe200000006ff */
[----:B------:R-:W-:Y:S01]  /*0bc0*/  @!P0 IMAD.U32 R70, R19, 0x10000, RZ ;  /* 0x0001000013468824 */ /* 0x000fe200078e00ff */
[----:B------:R-:W-:-:S02]  /*0bd0*/  @P0 SHF.L.U32 R80, R39, 0x10, RZ ;  /* 0x0000001027500819 */ /* 0x000fc400000006ff */
[----:B------:R-:W-:Y:S01]  /*0be0*/  @!P0 SHF.L.U32 R71, R71, 0x10, RZ ;  /* 0x0000001047478819 */ /* 0x000fe200000006ff */
[----:B-1----:R-:W-:Y:S01]  /*0bf0*/  @P0 FMUL.FTZ R49, R49, R50 ;  /* 0x0000003231310220 */ /* 0x002fe20000410000 */
[----:B------:R-:W-:-:S03]  /*0c00*/  @P0 PRMT R50, R19, 0x7632, R50 ;  /* 0x0000763213320816 */ /* 0x000fc60000000032 */
[----:B------:R-:W-:Y:S01]  /*0c10*/  @P0 FFMA.FTZ R70, R49, R80, R86 ;  /* 0x0000005031460223 */ /* 0x000fe20000010056 */
[----:B------:R-:W-:Y:S01]  /*0c20*/  @P0 PRMT R49, R23, 0x7632, R49 ;  /* 0x0000763217310816 */ /* 0x000fe20000000031 */
[----:B------:R-:W-:Y:S01]  /*0c30*/  @P0 IMAD.U32 R81, R50, 0x10000, RZ ;  /* 0x0001000032510824 */ /* 0x000fe200078e00ff */
[----:B------:R-:W-:Y:S02]  /*0c40*/  F2FP.BF16.F32.PACK_AB R50, RZ, R66 ;  /* 0x00000042ff32723e */ /* 0x000fe400000010ff */
[----:B------:R-:W-:Y:S02]  /*0c50*/  @P0 SHF.L.U32 R49, R49, 0x10, RZ ;  /* 0x0000001031310819 */ /* 0x000fe400000006ff */
[----:B------:R-:W-:Y:S02]  /*0c60*/  F2FP.BF16.F32.PACK_AB R80, RZ, R67 ;  /* 0x00000043ff50723e */ /* 0x000fe400000010ff */
[----:B------:R-:W-:Y:S01]  /*0c70*/  F2FP.BF16.F32.PACK_AB R86, RZ, R69 ;  /* 0x00000045ff56723e */ /* 0x000fe200000010ff */
[----:B0-----:R-:W-:Y:S01]  /*0c80*/  @P0 FMUL.FTZ R48, R49, R48 ;  /* 0x0000003031300220 */ /* 0x001fe20000410000 */
[----:B------:R-:W-:-:S02]  /*0c90*/  F2FP.BF16.F32.PACK_AB R49, RZ, R65 ;  /* 0x00000041ff31723e */ /* 0x000fc400000010ff */
[----:B------:R-:W-:Y:S01]  /*0ca0*/  F2FP.BF16.F32.PACK_AB R88, RZ, R70 ;  /* 0x00000046ff58723e */ /* 0x000fe200000010ff */
[----:B------:R-:W-:Y:S01]  /*0cb0*/  @P0 FFMA.FTZ R71, R48, R51, R81 ;  /* 0x0000003330470223 */ /* 0x000fe20000010051 */
        /* <DEDUP_REMOVED lines=8> */
.L_x_191:
[----:B------:R-:W0:Y:S01]  /*0d40*/  @P3 LDC R50, c[0x0][0x40c] ;  /* 0x00010300ff323b82 */ /* 0x000e220000000800 */
[C---:B-----5:R-:W-:Y:S01]  /*0d50*/  @P3 SHF.L.U32 R49, R20.reuse, 0x10, RZ ;  /* 0x0000001014313819 */ /* 0x060fe200000006ff */
[----:B------:R-:W-:Y:S01]  /*0d60*/  HFMA2 R64, -RZ, RZ, 0, 0 ;  /* 0x00000000ff407431 */ /* 0x000fe200000001ff */
[----:B------:R-:W-:Y:S01]  /*0d70*/  @P3 PRMT R48, R20, 0x7632, R48 ;  /* 0x0000763214303816 */ /* 0x000fe20000000030 */
[----:B------:R-:W-:Y:S01]  /*0d80*/  @P3 IMAD.U32 R51, R36, 0x10000, RZ ;  /* 0x0001000024333824 */ /* 0x000fe200078e00ff */
[----:B------:R-:W-:Y:S01]  /*0d90*/  @P3 SHF.L.U32 R65, R21, 0x10, RZ ;  /* 0x0000001015413819 */ /* 0x000fe200000006ff */
[----:B------:R-:W-:Y:S01]  /*0da0*/  @P3 IMAD.U32 R67, R63, 0x10000, RZ ;  /* 0x000100003f433824 */ /* 0x000fe200078e00ff */
[----:B------:R-:W-:Y:S01]  /*0db0*/  @P3 SHF.L.U32 R69, R37, 0x10, RZ ;  /* 0x0000001025453819 */ /* 0x000fe200000006ff */
[----:B------:R-:W1:Y:S01]  /*0dc0*/  @P3 LDC R66, c[0x0][0x40c] ;  /* 0x00010300ff423b82 */ /* 0x000e620000000800 */
[----:B------:R-:W-:-:S07]  /*0dd0*/  @P3 SHF.L.U32 R71, R22, 0x10, RZ ;  /* 0x0000001016473819 */ /* 0x000fce00000006ff */
[----:B------:R-:W2:Y:S08]  /*0de0*/  @P3 LDC R68, c[0x0][0x40c] ;  /* 0x00010300ff443b82 */ /* 0x000eb00000000800 */
[----:B------:R-:W3:Y:S01]  /*0df0*/  @P3 LDC R70, c[0x0][0x40c] ;  /* 0x00010300ff463b82 */ /* 0x000ee20000000800 */
[----:B0-----:R-:W-:Y:S01]  /*0e00*/  @P3 FMUL.FTZ R50, R49, R50 ;  /* 0x0000003231323220 */ /* 0x001fe20000410000 */
[----:B------:R-:W-:-:S03]  /*0e10*/  @P3 SHF.L.U32 R49, R48, 0x10, RZ ;  /* 0x0000001030313819 */ /* 0x000fc600000006ff */
[----:B------:R-:W-:Y:S01]  /*0e20*/  @P3 FMUL.FTZ R64, R50, R51 ;  /* 0x0000003332403220 */ /* 0x000fe20000410000 */
[----:B------:R-:W-:Y:S02]  /*0e30*/  @P3 PRMT R51, R21, 0x7632, R51 ;  /* 0x0000763215333816 */ /* 0x000fe40000000033 */
[----:B------:R-:W0:Y:S01]  /*0e40*/  @P3 LDC R48, c[0x0][0x40c] ;  /* 0x00010300ff303b82 */ /* 0x000e220000000800 */
[----:B-1----:R-:W-:Y:S01]  /*0e50*/  @P3 FMUL.FTZ R50, R49, R66 ;  /* 0x0000004231323220 */ /* 0x002fe20000410000 */
[----:B------:R-:W-:Y:S01]  /*0e60*/  HFMA2 R66, -RZ, RZ, 0, 0 ;  /* 0x00000000ff427431 */ /* 0x000fe200000001ff */
[----:B------:R-:W-:-:S05]  /*0e70*/  @P3 SHF.L.U32 R51, R51, 0x10, RZ ;  /* 0x0000001033333819 */ /* 0x000fca00000006ff */
[----:B------:R-:W1:Y:S01]  /*0e80*/  @P3 LDC R49, c[0x0][0x40c] ;  /* 0x00010300ff313b82 */ /* 0x000e620000000800 */
[----:B--2---:R-:W-:Y:S01]  /*0e90*/  @P3 FMUL.FTZ R68, R65, R68 ;  /* 0x0000004441443220 */ /* 0x004fe20000410000 */
[----:B------:R-:W-:Y:S01]  /*0ea0*/  MOV R65, RZ ;  /* 0x000000ff00417202 */ /* 0x000fe20000000f00 */
[----:B------:R-:W-:Y:S01]  /*0eb0*/  @P3 FMUL.FTZ R65, R50, R67 ;  /* 0x0000004332413220 */ /* 0x000fe20000410000 */
[----:B------:R-:W-:Y:S02]  /*0ec0*/  IMAD.MOV.U32 R67, RZ, RZ, RZ ;  /* 0x000000ffff437224 */ /* 0x000fe400078e00ff */
[----:B------:R-:W-:Y:S01]  /*0ed0*/  @P3 FMUL.FTZ R66, R68, R69 ;  /* 0x0000004544423220 */ /* 0x000fe20000410000 */
[----:B------:R-:W-:Y:S01]  /*0ee0*/  @P3 SHF.L.U32 R69, R62, 0x10, RZ ;  /* 0x000000103e453819 */ /* 0x000fe200000006ff */
[----:B---3--:R-:W-:Y:S01]  /*0ef0*/  @P3 FMUL.FTZ R68, R51, R70 ;  /* 0x0000004633443220 */ /* 0x008fe20000410000 */
[----:B------:R-:W2:Y:S01]  /*0f00*/  @P3 LDC R50, c[0x0][0x40c] ;  /* 0x00010300ff323b82 */ /* 0x000ea20000000800 */
[----:B------:R-:W-:-:S02]  /*0f10*/  @P3 IMAD.U32 R70, R38, 0x10000, RZ ;  /* 0x0001000026463824 */ /* 0x000fc400078e00ff */
[----:B------:R-:W-:Y:S01]  /*0f20*/  @P3 FMUL.FTZ R67, R68, R69 ;  /* 0x0000004544433220 */ /* 0x000fe20000410000 */
[----:B------:R-:W-:Y:S02]  /*0f30*/  @P3 PRMT R69, R22, 0x7632, R69 ;  /* 0x0000763216453816 */ /* 0x000fe40000000045 */
[----:B------:R-:W-:Y:S01]  /*0f40*/  MOV R68, RZ ;  /* 0x000000ff00447202 */ /* 0x000fe20000000f00 */
[----:B0-----:R-:W-:Y:S01]  /*0f50*/  @P3 FMUL.FTZ R71, R71, R48 ;  /* 0x0000003047473220 */ /* 0x001fe20000410000 */
[----:B------:R-:W0:Y:S01]  /*0f60*/  @P3 LDC R51, c[0x0][0x40c] ;  /* 0x00010300ff333b82 */ /* 0x000e220000000800 */
[----:B------:R-:W-:Y:S01]  /*0f70*/  @P3 SHF.L.U32 R48, R69, 0x10, RZ ;  /* 0x0000001045303819 */ /* 0x000fe200000006ff */
[----:B------:R-:W-:Y:S02]  /*0f80*/  HFMA2 R69, -RZ, RZ, 0, 0 ;  /* 0x00000000ff457431 */ /* 0x000fe400000001ff */
[----:B------:R-:W-:Y:S01]  /*0f90*/  @P3 FMUL.FTZ R68, R71, R70 ;  /* 0x0000004647443220 */ /* 0x000fe20000410000 */
[----:B------:R-:W-:Y:S01]  /*0fa0*/  @P3 SHF.L.U32 R71, R61, 0x10, RZ ;  /* 0x000000103d473819 */ /* 0x000fe200000006ff */
[----:B------:R-:W-:-:S02]  /*0fb0*/  @P3 IMAD.U32 R70, R23, 0x10000, RZ ;  /* 0x0001000017463824 */ /* 0x000fc400078e00ff */
[----:B-1----:R-:W-:Y:S01]  /*0fc0*/  @P3 FMUL.FTZ R48, R48, R49 ;  /* 0x0000003130303220 */ /* 0x002fe20000410000 */
[----:B------:R-:W-:Y:S02]  /*0fd0*/  @P3 PRMT R49, R23, 0x7632, R49 ;  /* 0x0000763217313816 */ /* 0x000fe40000000031 */
[----:B------:R-:W-:Y:S01]  /*0fe0*/  F2FP.BF16.F32.PACK_AB R80, RZ, R68 ;  /* 0x00000044ff50723e */ /* 0x000fe200000010ff */
[----:B------:R-:W-:Y:S01]  /*0ff0*/  @P3 FMUL.FTZ R69, R48, R71 ;  /* 0x0000004730453220 */ /* 0x000fe20000410000 */
[----:B------:R-:W-:Y:S02]  /*1000*/  @P3 SHF.L.U32 R49, R49, 0x10, RZ ;  /* 0x0000001031313819 */ /* 0x000fe400000006ff */
[----:B------:R-:W-:Y:S02]  /*1010*/  @P3 SHF.L.U32 R48, R39, 0x10, RZ ;  /* 0x0000001027303819 */ /* 0x000fe400000006ff */
[----:B------:R-:W-:Y:S01]  /*1020*/  F2FP.BF16.F32.PACK_AB R81, RZ, R69 ;  /* 0x00000045ff51723e */ /* 0x000fe200000010ff */
[----:B--2---:R-:W-:Y:S01]  /*1030*/  @P3 FMUL.FTZ R49, R49, R50 ;  /* 0x0000003231313220 */ /* 0x004fe20000410000 */
[----:B------:R-:W-:Y:S01]  /*1040*/  @P3 SHF.L.U32 R50, R60, 0x10, RZ ;  /* 0x000000103c323819 */ /* 0x000fe200000006ff */
[----:B0-----:R-:W-:Y:S01]  /*1050*/  @P3 FMUL.FTZ R51, R70, R51 ;  /* 0x0000003346333220 */ /* 0x001fe20000410000 */
[----:B------:R-:W-:-:S03]  /*1060*/  CS2R R70, SRZ ;  /* 0x0000000000467805 */ /* 0x000fc6000001ff00 */
[----:B------:R-:W-:Y:S01]  /*1070*/  @P3 FMUL.FTZ R71, R49, R50 ;  /* 0x0000003231473220 */ /* 0x000fe20000410000 */
[----:B------:R-:W-:Y:S01]  /*1080*/  @P3 FMUL.FTZ R70, R51, R48 ;  /* 0x0000003033463220 */ /* 0x000fe20000410000 */
[----:B------:R-:W-:Y:S02]  /*1090*/  F2FP.BF16.F32.PACK_AB R48, RZ, R64 ;  /* 0x00000040ff30723e */ /* 0x000fe400000010ff */
[----:B------:R-:W-:Y:S02]  /*10a0*/  F2FP.BF16.F32.PACK_AB R49, RZ, R65 ;  /* 0x00000041ff31723e */ /* 0x000fe400000010ff */
[----:B------:R-:W-:Y:S02]  /*10b0*/  F2FP.BF16.F32.PACK_AB R50, RZ, R66 ;  /* 0x00000042ff32723e */ /* 0x000fe400000010ff */
[----:B------:R-:W-:Y:S02]  /*10c0*/  F2FP.BF16.F32.PACK_AB R51, RZ, R67 ;  /* 0x00000043ff33723e */ /* 0x000fe400000010ff */
[----:B------:R-:W-:-:S02]  /*10d0*/  F2FP.BF16.F32.PACK_AB R86, RZ, R70 ;  /* 0x00000046ff56723e */ /* 0x000fc400000010ff */
[----:B------:R-:W-:Y:S02]  /*10e0*/  F2FP.BF16.F32.PACK_AB R88, RZ, R71 ;  /* 0x00000047ff58723e */ /* 0x000fe400000010ff */
[----:B------:R-:W-:Y:S02]  /*10f0*/  PRMT R48, R48, 0x5410, R49 ;  /* 0x0000541030307816 */ /* 0x000fe40000000031 */
[----:B------:R-:W-:Y:S02]  /*1100*/  PRMT R49, R50, 0x5410, R51 ;  /* 0x0000541032317816 */ /* 0x000fe40000000033 */
[----:B------:R-:W-:Y:S02]  /*1110*/  PRMT R50, R80, 0x5410, R81 ;  /* 0x0000541050327816 */ /* 0x000fe40000000051 */
[----:B------:R-:W-:-:S07]  /*1120*/  PRMT R51, R86, 0x5410, R88 ;  /* 0x0000541056337816 */ /* 0x000fce0000000058 */
.L_x_192:
[----:B------:R-:W0:Y:S01]  /*1130*/  LDC.64 R80, c[0x0][0x3a8] ;  /* 0x0000ea00ff507b82 */ /* 0x000e220000000a00 */
[----:B------:R-:W-:Y:S02]  /*1140*/  VIADD R87, R87, 0x20 ;  /* 0x0000002057577836 */ /* 0x000fe40000000000 */
[C---:B0-----:R-:W-:Y:S01]  /*1150*/  IMAD.WIDE.U32 R80, R83.reuse, 0x10, R80 ;  /* 0x0000001053507825 */ /* 0x041fe200078e0050 */
[----:B------:R-:W-:-:S04]  /*1160*/  IADD3 R83, PT, PT, R83, 0x20, RZ ;  /* 0x0000002053537810 */ /* 0x000fc80007ffe0ff */
[----:B------:R0:W-:Y:S03]  /*1170*/  STG.E.128 desc[UR6][R80.64], R48 ;  /* 0x0000003050007986 */ /* 0x0001e6000c101d06 */
.L_x_188:
[----:B------:R-:W-:Y:S05]  /*1180*/  BSYNC.RECONVERGENT B0 ;  /* 0x0000000000007941 */ /* 0x000fea0003800200 */
.L_x_187:
[----:B------:R-:W-:Y:S01]  /*1190*/  ISETP.GE.U32.AND P1, PT, R0, 0x40, PT ;  /* 0x000000400000780c */ /* 0x000fe20003f26070 */
[----:B------:R-:W-:-:S12]  /*11a0*/  BSSY.RECONVERGENT B0, `(.L_x_193) ;  /* 0x0000094000007945 */ /* 0x000fd80003800200 */
[----:B------:R-:W-:Y:S05]  /*11b0*/  @!P1 BRA `(.L_x_194) ;  /* 0x0000000800489947 */ /* 0x000fea0003800000 */
[----:B------:R-:W-:Y:S01]  /*11c0*/  ISETP.NE.U32.AND P0, PT, RZ, UR4, PT ;  /* 0x00000004ff007c0c */ /* 0x000fe2000bf05070 */
[----:B0-----:R-:W0:Y:S03]  /*11d0*/  @P3 LDC.64 R50, c[0x0][0x390] ;  /* 0x0000e400ff323b82 */ /* 0x001e260000000a00 */
[----:B------:R-:W-:-:S13]  /*11e0*/  ISETP.NE.AND.EX P0, PT, RZ, UR5, PT, P0 ;  /* 0x00000005ff007c0c */ /* 0x000fda000bf05300 */
[----:B------:R-:W1:Y:S01]  /*11f0*/  @P0 LDC.64 R48, c[0x0][0x3a0] ;  /* 0x0000e800ff300b82 */ /* 0x000e620000000a00 */
[----:B0-----:R-:W-:-:S05]  /*1200*/  @P3 IMAD.WIDE.U32 R50, R87, 0x10, R50 ;  /* 0x0000001057323825 */ /* 0x001fca00078e0032 */
[----:B------:R0:W5:Y:S01]  /*1210*/  @P3 LDG.E.128 R20, desc[UR6][R50.64] ;  /* 0x0000000632143981 */ /* 0x000162000c1e1d00 */
[----:B-1----:R-:W-:-:S05]  /*1220*/  @P0 IMAD.WIDE.U32 R48, R83, 0x10, R48 ;  /* 0x0000001053300825 */ /* 0x002fca00078e0030 */
[----:B------:R0:W5:Y:S01]  /*1230*/  @P0 LDG.E.128 R16, desc[UR6][R48.64] ;  /* 0x0000000630100981 */ /* 0x000162000c1e1d00 */
[----:B------:R-:W-:Y:S05]  /*1240*/  @!P0 BRA `(.L_x_195) ;  /* 0x0000000400248947 */ /* 0x000fea0003800000 */
[----:B------:R-:W-:Y:S02]  /*1250*/  ISETP.GT.AND P0, PT, R85, RZ, PT ;  /* 0x000000ff5500720c */ /* 0x000fe40003f04270 */
[----:B-----5:R-:W-:Y:S02]  /*1260*/  SHF.L.U32 R72, R16, 0x10, RZ ;  /* 0x0000001010487819 */ /* 0x020fe400000006ff */
[----:B------:R-:W-:Y:S02]  /*1270*/  SHF.L.U32 R78, R17, 0x10, RZ ;  /* 0x00000010114e7819 */ /* 0x000fe400000006ff */
[----:B------:R-:W-:-:S07]  /*1280*/  SHF.L.U32 R80, R18, 0x10, RZ ;  /* 0x0000001012507819 */ /* 0x000fce00000006ff */
[----:B0-----:R-:W0:Y:S01]  /*1290*/  @P0 LDC R51, c[0x0][0x40c] ;  /* 0x00010300ff330b82 */ /* 0x001e220000000800 */
[C---:B------:R-:W-:Y:S01]  /*12a0*/  @P0 SHF.L.U32 R48, R20.reuse, 0x10, RZ ;  /* 0x0000001014300819 */ /* 0x040fe200000006ff */
[----:B------:R-:W-:Y:S01]  /*12b0*/  @P0 IMAD.U32 R76, R21, 0x10000, RZ ;  /* 0x00010000154c0824 */ /* 0x000fe200078e00ff */
[----:B------:R-:W-:Y:S01]  /*12c0*/  @P0 PRMT R49, R20, 0x7632, R49 ;  /* 0x0000763214310816 */ /* 0x000fe20000000031 */
[----:B------:R-:W-:-:S04]  /*12d0*/  @P0 IMAD.U32 R86, R22, 0x10000, RZ ;  /* 0x0001000016560824 */ /* 0x000fc800078e00ff */
[----:B------:R-:W1:Y:S01]  /*12e0*/  @P0 LDC R74, c[0x0][0x40c] ;  /* 0x00010300ff4a0b82 */ /* 0x000e620000000800 */
[----:B------:R-:W-:-:S07]  /*12f0*/  @P0 IMAD.U32 R49, R49, 0x10000, RZ ;  /* 0x0001000031310824 */ /* 0x000fce00078e00ff */
[----:B------:R-:W2:Y:S01]  /*1300*/  @P0 LDC R77, c[0x0][0x40c] ;  /* 0x00010300ff4d0b82 */ /* 0x000ea20000000800 */
[----:B0-----:R-:W-:-:S07]  /*1310*/  @P0 FMUL.FTZ R75, R48, R51 ;  /* 0x00000033304b0220 */ /* 0x001fce0000410000 */
[----:B------:R-:W0:Y:S01]  /*1320*/  @P0 LDC R50, c[0x0][0x40c] ;  /* 0x00010300ff320b82 */ /* 0x000e220000000800 */
[----:B------:R-:W-:Y:S02]  /*1330*/  PRMT R48, R16, 0x7632, R48 ;  /* 0x0000763210307816 */ /* 0x000fe40000000030 */
[----:B------:R-:W-:Y:S02]  /*1340*/  @P0 SHF.L.U32 R51, R59, 0x10, RZ ;  /* 0x000000103b330819 */ /* 0x000fe400000006ff */
[----:B------:R-:W-:Y:S02]  /*1350*/  SHF.L.U32 R73, R48, 0x10, RZ ;  /* 0x0000001030497819 */ /* 0x000fe400000006ff */
[----:B------:R-:W-:Y:S01]  /*1360*/  @P0 SHF.L.U32 R48, R24, 0x10, RZ ;  /* 0x0000001018300819 */ /* 0x000fe200000006ff */
[----:B-1----:R-:W-:Y:S02]  /*1370*/  @P0 FMUL.FTZ R74, R49, R74 ;  /* 0x0000004a314a0220 */ /* 0x002fe40000410000 */
[----:B------:R-:W1:Y:S02]  /*1380*/  @P0 LDC R49, c[0x0][0x40c] ;  /* 0x00010300ff310b82 */ /* 0x000e640000000800 */
[----:B------:R-:W-:Y:S01]  /*1390*/  @P0 FFMA.FTZ R72, R75, R48, R72 ;  /* 0x000000304b480223 */ /* 0x000fe20000010048 */
[----:B------:R-:W-:Y:S01]  /*13a0*/  PRMT R48, R17, 0x7632, R48 ;  /* 0x0000763211307816 */ /* 0x000fe20000000030 */
[----:B------:R-:W-:Y:S01]  /*13b0*/  @P0 FFMA.FTZ R73, R74, R51, R73 ;  /* 0x000000334a490223 */ /* 0x000fe20000010049 */
[----:B--2---:R-:W-:Y:S01]  /*13c0*/  @P0 FMUL.FTZ R79, R76, R77 ;  /* 0x0000004d4c4f0220 */ /* 0x004fe20000410000 */
[----:B------:R-:W-:-:S02]  /*13d0*/  @P0 PRMT R76, R21, 0x7632, R76 ;  /* 0x00007632154c0816 */ /* 0x000fc4000000004c */
[----:B------:R-:W-:Y:S01]  /*13e0*/  IMAD.U32 R75, R48, 0x10000, RZ ;  /* 0x00010000304b7824 */ /* 0x000fe200078e00ff */
[----:B------:R-:W-:Y:S01]  /*13f0*/  @P0 SHF.L.U32 R51, R25, 0x10, RZ ;  /* 0x0000001019330819 */ /* 0x000fe200000006ff */
[----:B------:R-:W2:Y:S01]  /*1400*/  @P0 LDC R48, c[0x0][0x40c] ;  /* 0x00010300ff300b82 */ /* 0x000ea20000000800 */
[----:B------:R-:W-:Y:S02]  /*1410*/  @P0 SHF.L.U32 R77, R76, 0x10, RZ ;  /* 0x000000104c4d0819 */ /* 0x000fe400000006ff */
[----:B------:R-:W-:Y:S01]  /*1420*/  @!P0 MOV R74, R78 ;  /* 0x0000004e004a8202 */ /* 0x000fe20000000f00 */
[----:B------:R-:W-:Y:S01]  /*1430*/  @P0 FFMA.FTZ R74, R79, R51, R78 ;  /* 0x000000334f4a0223 */ /* 0x000fe2000001004e */
[----:B------:R-:W-:Y:S01]  /*1440*/  @P0 SHF.L.U32 R78, R58, 0x10, RZ ;  /* 0x000000103a4e0819 */ /* 0x000fe200000006ff */
[----:B0-----:R-:W-:Y:S01]  /*1450*/  @P0 FMUL.FTZ R76, R77, R50 ;  /* 0x000000324d4c0220 */ /* 0x001fe20000410000 */
[----:B------:R-:W-:Y:S01]  /*1460*/  @P0 PRMT R79, R22, 0x7632, R79 ;  /* 0x00007632164f0816 */ /* 0x000fe2000000004f */
[----:B------:R-:W0:Y:S01]  /*1470*/  @P0 LDC R51, c[0x0][0x40c] ;  /* 0x00010300ff330b82 */ /* 0x000e220000000800 */
[----:B------:R-:W-:Y:S01]  /*1480*/  @P0 SHF.L.U32 R77, R26, 0x10, RZ ;  /* 0x000000101a4d0819 */ /* 0x000fe200000006ff */
[----:B------:R-:W-:Y:S01]  /*1490*/  @P0 FFMA.FTZ R75, R76, R78, R75 ;  /* 0x0000004e4c4b0223 */ /* 0x000fe2000001004b */
[----:B------:R-:W-:Y:S01]  /*14a0*/  PRMT R78, R18, 0x7632, R78 ;  /* 0x00007632124e7816 */ /* 0x000fe2000000004e */
[----:B------:R-:W-:Y:S01]  /*14b0*/  @P0 IMAD.U32 R79, R79, 0x10000, RZ ;  /* 0x000100004f4f0824 */ /* 0x000fe200078e00ff */
[----:B------:R-:W-:Y:S01]  /*14c0*/  @!P0 MOV R76, R80 ;  /* 0x00000050004c8202 */ /* 0x000fe20000000f00 */
[----:B-1----:R-:W-:Y:S01]  /*14d0*/  @P0 FMUL.FTZ R49, R86, R49 ;  /* 0x0000003156310220 */ /* 0x002fe20000410000 */
[----:B------:R-:W-:Y:S01]  /*14e0*/  SHF.L.U32 R78, R78, 0x10, RZ ;  /* 0x000000104e4e7819 */ /* 0x000fe200000006ff */
[----:B------:R-:W1:Y:S01]  /*14f0*/  @P0 LDC R50, c[0x0][0x40c] ;  /* 0x00010300ff320b82 */ /* 0x000e620000000800 */
[----:B------:R-:W-:Y:S01]  /*1500*/  @P0 SHF.L.U32 R86, R23, 0x10, RZ ;  /* 0x0000001017560819 */ /* 0x000fe200000006ff */
[--C-:B------:R-:W-:Y:S01]  /*1510*/  @P0 FFMA.FTZ R76, R49, R77, R80.reuse ;  /* 0x0000004d314c0223 */ /* 0x100fe20000010050 */
[----:B------:R-:W-:-:S02]  /*1520*/  @P0 PRMT R80, R23, 0x7632, R80 ;  /* 0x0000763217500816 */ /* 0x000fc40000000050 */
[----:B------:R-:W-:Y:S02]  /*1530*/  @P0 SHF.L.U32 R49, R57, 0x10, RZ ;  /* 0x0000001039310819 */ /* 0x000fe400000006ff */
[----:B------:R-:W-:Y:S01]  /*1540*/  @!P0 MOV R77, R78 ;  /* 0x0000004e004d8202 */ /* 0x000fe20000000f00 */
[----:B--2---:R-:W-:Y:S01]  /*1550*/  @P0 FMUL.FTZ R79, R79, R48 ;  /* 0x000000304f4f0220 */ /* 0x004fe20000410000 */
[----:B------:R-:W-:Y:S01]  /*1560*/  PRMT R48, R19, 0x7632, R48 ;  /* 0x0000763213307816 */ /* 0x000fe20000000030 */
[----:B------:R-:W-:Y:S01]  /*1570*/  @P0 IMAD.U32 R81, R80, 0x10000, RZ ;  /* 0x0001000050510824 */ /* 0x000fe200078e00ff */
[----:B------:R-:W-:Y:S01]  /*1580*/  F2FP.BF16.F32.PACK_AB R80, RZ, R75 ;  /* 0x0000004bff50723e */ /* 0x000fe200000010ff */
[----:B------:R-:W-:Y:S01]  /*1590*/  @P0 FFMA.FTZ R77, R79, R49, R78 ;  /* 0x000000314f4d0223 */ /* 0x000fe2000001004e */
[----:B------:R-:W-:Y:S01]  /*15a0*/  SHF.L.U32 R79, R48, 0x10, RZ ;  /* 0x00000010304f7819 */ /* 0x000fe200000006ff */
[----:B------:R-:W-:Y:S01]  /*15b0*/  @P0 IMAD.U32 R49, R56, 0x10000, RZ ;  /* 0x0001000038310824 */ /* 0x000fe200078e00ff */
[----:B------:R-:W-:Y:S01]  /*15c0*/  SHF.L.U32 R78, R19, 0x10, RZ ;  /* 0x00000010134e7819 */ /* 0x000fe200000006ff */
[----:B0-----:R-:W-:Y:S01]  /*15d0*/  @P0 FMUL.FTZ R51, R86, R51 ;  /* 0x0000003356330220 */ /* 0x001fe20000410000 */
[----:B------:R-:W-:-:S02]  /*15e0*/  @P0 SHF.L.U32 R48, R27, 0x10, RZ ;  /* 0x000000101b300819 */ /* 0x000fc400000006ff */
[----:B------:R-:W-:-:S03]  /*15f0*/  F2FP.BF16.F32.PACK_AB R85, RZ, R77 ;  /* 0x0000004dff55723e */ /* 0x000fc600000010ff */
[----:B------:R-:W-:Y:S01]  /*1600*/  @P0 FFMA.FTZ R78, R51, R48, R78 ;  /* 0x00000030334e0223 */ /* 0x000fe2000001004e */
[----:B------:R-:W-:Y:S01]  /*1610*/  F2FP.BF16.F32.PACK_AB R48, RZ, R72 ;  /* 0x00000048ff30723e */ /* 0x000fe200000010ff */
[----:B-1----:R-:W-:Y:S01]  /*1620*/  @P0 FMUL.FTZ R50, R81, R50 ;  /* 0x0000003251320220 */ /* 0x002fe20000410000 */
[----:B------:R-:W-:Y:S02]  /*1630*/  F2FP.BF16.F32.PACK_AB R81, RZ, R76 ;  /* 0x0000004cff51723e */ /* 0x000fe400000010ff */
[----:B------:R-:W-:Y:S01]  /*1640*/  F2FP.BF16.F32.PACK_AB R86, RZ, R78 ;  /* 0x0000004eff56723e */ /* 0x000fe200000010ff */
[----:B------:R-:W-:Y:S01]  /*1650*/  @P0 FFMA.FTZ R79, R50, R49, R79 ;  /* 0x00000031324f0223 */ /* 0x000fe2000001004f */
[----:B------:R-:W-:Y:S02]  /*1660*/  F2FP.BF16.F32.PACK_AB R49, RZ, R73 ;  /* 0x00000049ff31723e */ /* 0x000fe400000010ff */
[----:B------:R-:W-:Y:S02]  /*1670*/  F2FP.BF16.F32.PACK_AB R50, RZ, R74 ;  /* 0x0000004aff32723e */ /* 0x000fe400000010ff */
[----:B------:R-:W-:-:S02]  /*1680*/  F2FP.BF16.F32.PACK_AB R51, RZ, R79 ;  /* 0x0000004fff33723e */ /* 0x000fc400000010ff */
[----:B------:R-:W-:Y:S02]  /*1690*/  PRMT R48, R48, 0x5410, R49 ;  /* 0x0000541030307816 */ /* 0x000fe40000000031 */
[----:B------:R-:W-:Y:S02]  /*16a0*/  PRMT R49, R50, 0x5410, R80 ;  /* 0x0000541032317816 */ /* 0x000fe40000000050 */
[----:B------:R-:W-:Y:S02]  /*16b0*/  PRMT R50, R81, 0x5410, R85 ;  /* 0x0000541051327816 */ /* 0x000fe40000000055 */
[----:B------:R-:W-:Y:S01]  /*16c0*/  PRMT R51, R86, 0x5410, R51 ;  /* 0x0000541056337816 */ /* 0x000fe20000000033 */
[----:B------:R-:W-:Y:S06]  /*16d0*/  BRA `(.L_x_196) ;  /* 0x0000000000f47947 */ /* 0x000fec0003800000 */
.L_x_195:
[----:B0-----:R-:W0:Y:S01]  /*16e0*/  @P3 LDC R50, c[0x0][0x40c] ;  /* 0x00010300ff323b82 */ /* 0x001e220000000800 */
[C---:B-----5:R-:W-:Y:S01]  /*16f0*/  @P3 SHF.L.U32 R49, R20.reuse, 0x10, RZ ;  /* 0x0000001014313819 */ /* 0x060fe200000006ff */
[----:B------:R-:W-:Y:S01]  /*1700*/  @P3 IMAD.U32 R78, R59, 0x10000, RZ ;  /* 0x000100003b4e3824 */ /* 0x000fe200078e00ff */
[----:B------:R-:W-:Y:S02]  /*1710*/  @P3 PRMT R48, R20, 0x7632, R48 ;  /* 0x0000763214303816 */ /* 0x000fe40000000030 */
[----:B------:R-:W-:Y:S02]  /*1720*/  CS2R R72, SRZ ;  /* 0x0000000000487805 */ /* 0x000fe4000001ff00 */
        /* <DEDUP_REMOVED lines=8> */
[----:B------:R-:W-:-:S02]  /*17b0*/  @P3 SHF.L.U32 R49, R48, 0x10, RZ ;  /* 0x0000001030313819 */ /* 0x000fc400000006ff */
[----:B------:R-:W-:Y:S01]  /*17c0*/  @P3 PRMT R50, R21, 0x7632, R50 ;  /* 0x0000763215323816 */ /* 0x000fe20000000032 */
[----:B------:R-:W-:-:S03]  /*17d0*/  @P3 FMUL.FTZ R72, R51, R74 ;  /* 0x0000004a33483220 */ /* 0x000fc60000410000 */
[----:B------:R-:W0:Y:S01]  /*17e0*/  @P3 LDC R48, c[0x0][0x40c] ;  /* 0x00010300ff303b82 */ /* 0x000e220000000800 */
[----:B-1----:R-:W-:Y:S01]  /*17f0*/  @P3 FMUL.FTZ R49, R49, R76 ;  /* 0x0000004c31313220 */ /* 0x002fe20000410000 */
[----:B------:R-:W-:-:S03]  /*1800*/  @P3 SHF.L.U32 R74, R50, 0x10, RZ ;  /* 0x00000010324a3819 */ /* 0x000fc600000006ff */
[----:B------:R-:W-:Y:S01]  /*1810*/  @P3 FMUL.FTZ R73, R78, R49 ;  /* 0x000000314e493220 */ /* 0x000fe20000410000 */
[----:B------:R-:W-:Y:S02]  /*1820*/  @P3 SHF.L.U32 R78, R26, 0x10, RZ ;  /* 0x000000101a4e3819 */ /* 0x000fe400000006ff */
[----:B------:R-:W1:Y:S01]  /*1830*/  @P3 LDC R51, c[0x0][0x40c] ;  /* 0x00010300ff333b82 */ /* 0x000e620000000800 */
[----:B--2---:R-:W-:Y:S01]  /*1840*/  @P3 FMUL.FTZ R76, R74, R77 ;  /* 0x0000004d4a4c3220 */ /* 0x004fe20000410000 */
[----:B------:R-:W-:-:S06]  /*1850*/  @P3 SHF.L.U32 R77, R25, 0x10, RZ ;  /* 0x00000010194d3819 */ /* 0x000fcc00000006ff */
[----:B------:R-:W2:Y:S01]  /*1860*/  @P3 LDC R49, c[0x0][0x40c] ;  /* 0x00010300ff313b82 */ /* 0x000ea20000000800 */
[----:B---3--:R-:W-:Y:S01]  /*1870*/  @P3 FMUL.FTZ R80, R75, R80 ;  /* 0x000000504b503220 */ /* 0x008fe20000410000 */
[----:B------:R-:W-:Y:S02]  /*1880*/  CS2R R74, SRZ ;  /* 0x00000000004a7805 */ /* 0x000fe4000001ff00 */
[----:B------:R-:W-:Y:S01]  /*1890*/  @P3 FMUL.FTZ R75, R79, R76 ;  /* 0x0000004c4f4b3220 */ /* 0x000fe20000410000 */
[----:B------:R-:W-:Y:S01]  /*18a0*/  @P3 FMUL.FTZ R74, R80, R77 ;  /* 0x0000004d504a3220 */ /* 0x000fe20000410000 */
[----:B------:R-:W-:Y:S01]  /*18b0*/  @P3 PRMT R77, R23, 0x7632, R77 ;  /* 0x00007632174d3816 */ /* 0x000fe2000000004d */
[----:B------:R-:W-:Y:S01]  /*18c0*/  HFMA2 R76, -RZ, RZ, 0, 0 ;  /* 0x00000000ff4c7431 */ /* 0x000fe200000001ff */
[----:B------:R-:W3:Y:S01]  /*18d0*/  @P3 LDC R50, c[0x0][0x40c] ;  /* 0x00010300ff323b82 */ /* 0x000ee20000000800 */
[----:B0-----:R-:W-:Y:S01]  /*18e0*/  @P3 FMUL.FTZ R81, R81, R48 ;  /* 0x0000003051513220 */ /* 0x001fe20000410000 */
[----:B------:R-:W-:-:S02]  /*18f0*/  @P3 PRMT R48, R22, 0x7632, R48 ;  /* 0x0000763216303816 */ /* 0x000fc40000000030 */
[----:B------:R-:W-:Y:S01]  /*1900*/  @P3 SHF.L.U32 R80, R23, 0x10, RZ ;  /* 0x0000001017503819 */ /* 0x000fe200000006ff */
[----:B------:R-:W-:Y:S01]  /*1910*/  @P3 FMUL.FTZ R76, R81, R78 ;  /* 0x0000004e514c3220 */ /* 0x000fe20000410000 */
[----:B------:R-:W-:Y:S01]  /*1920*/  @P3 SHF.L.U32 R77, R77, 0x10, RZ ;  /* 0x000000104d4d3819 */ /* 0x000fe200000006ff */
[----:B------:R-:W-:Y:S01]  /*1930*/  @P3 IMAD.U32 R48, R48, 0x10000, RZ ;  /* 0x0001000030303824 */ /* 0x000fe200078e00ff */
[----:B------:R-:W-:Y:S02]  /*1940*/  @P3 SHF.L.U32 R81, R56, 0x10, RZ ;  /* 0x0000001038513819 */ /* 0x000fe400000006ff */
[----:B------:R-:W-:Y:S01]  /*1950*/  CS2R R78, SRZ ;  /* 0x00000000004e7805 */ /* 0x000fe2000001ff00 */
[----:B-1----:R-:W-:Y:S01]  /*1960*/  @P3 FMUL.FTZ R48, R48, R51 ;  /* 0x0000003330303220 */ /* 0x002fe20000410000 */
[----:B------:R-:W-:Y:S01]  /*1970*/  @P3 SHF.L.U32 R51, R27, 0x10, RZ ;  /* 0x000000101b333819 */ /* 0x000fe200000006ff */
[----:B--2---:R-:W-:Y:S01]  /*1980*/  @P3 FMUL.FTZ R80, R80, R49 ;  /* 0x0000003150503220 */ /* 0x004fe20000410000 */
[----:B------:R-:W-:-:S03]  /*1990*/  @P3 IMAD.U32 R49, R57, 0x10000, RZ ;  /* 0x0001000039313824 */ /* 0x000fc600078e00ff */
[----:B------:R-:W-:Y:S01]  /*19a0*/  @P3 FMUL.FTZ R78, R80, R51 ;  /* 0x00000033504e3220 */ /* 0x000fe20000410000 */
[----:B------:R-:W-:Y:S02]  /*19b0*/  F2FP.BF16.F32.PACK_AB R51, RZ, R75 ;  /* 0x0000004bff33723e */ /* 0x000fe400000010ff */
[----:B------:R-:W-:Y:S01]  /*19c0*/  F2FP.BF16.F32.PACK_AB R80, RZ, R76 ;  /* 0x0000004cff50723e */ /* 0x000fe200000010ff */
[----:B---3--:R-:W-:Y:S01]  /*19d0*/  @P3 FMUL.FTZ R50, R77, R50 ;  /* 0x000000324d323220 */ /* 0x008fe20000410000 */
[----:B------:R-:W-:Y:S01]  /*19e0*/  MOV R77, RZ ;  /* 0x000000ff004d7202 */ /* 0x000fe20000000f00 */
[----:B------:R-:W-:Y:S01]  /*19f0*/  @P3 FMUL.FTZ R77, R49, R48 ;  /* 0x00000030314d3220 */ /* 0x000fe20000410000 */
[----:B------:R-:W-:Y:S01]  /*1a00*/  F2FP.BF16.F32.PACK_AB R48, RZ, R72 ;  /* 0x00000048ff30723e */ /* 0x000fe200000010ff */
[----:B------:R-:W-:Y:S01]  /*1a10*/  @P3 FMUL.FTZ R79, R81, R50 ;  /* 0x00000032514f3220 */ /* 0x000fe20000410000 */
[----:B------:R-:W-:Y:S02]  /*1a20*/  F2FP.BF16.F32.PACK_AB R49, RZ, R73 ;  /* 0x00000049ff31723e */ /* 0x000fe400000010ff */
[----:B------:R-:W-:-:S02]  /*1a30*/  F2FP.BF16.F32.PACK_AB R50, RZ, R74 ;  /* 0x0000004aff32723e */ /* 0x000fc400000010ff */
[----:B------:R-:W-:Y:S02]  /*1a40*/  F2FP.BF16.F32.PACK_AB R81, RZ, R77 ;  /* 0x0000004dff51723e */ /* 0x000fe400000010ff */
[----:B------:R-:W-:Y:S02]  /*1a50*/  F2FP.BF16.F32.PACK_AB R85, RZ, R78 ;  /* 0x0000004eff55723e */ /* 0x000fe400000010ff */
[----:B------:R-:W-:Y:S02]  /*1a60*/  F2FP.BF16.F32.PACK_AB R86, RZ, R79 ;  /* 0x0000004fff56723e */ /* 0x000fe400000010ff */
[----:B------:R-:W-:Y:S02]  /*1a70*/  PRMT R48, R48, 0x5410, R49 ;  /* 0x0000541030307816 */ /* 0x000fe40000000031 */
[----:B------:R-:W-:Y:S02]  /*1a80*/  PRMT R49, R50, 0x5410, R51 ;  /* 0x0000541032317816 */ /* 0x000fe40000000033 */
[----:B------:R-:W-:-:S02]  /*1a90*/  PRMT R50, R80, 0x5410, R81 ;  /* 0x0000541050327816 */ /* 0x000fc40000000051 */
[----:B------:R-:W-:-:S07]  /*1aa0*/  PRMT R51, R85, 0x5410, R86 ;  /* 0x0000541055337816 */ /* 0x000fce0000000056 */
.L_x_196:
[----:B------:R-:W0:Y:S02]  /*1ab0*/  LDC.64 R80, c[0x0][0x3a8] ;  /* 0x0000ea00ff507b82 */ /* 0x000e240000000a00 */
[----:B0-----:R-:W-:-:S05]  /*1ac0*/  IMAD.WIDE.U32 R80, R83, 0x10, R80 ;  /* 0x0000001053507825 */ /* 0x001fca00078e0050 */
[----:B------:R1:W-:Y:S02]  /*1ad0*/  STG.E.128 desc[UR6][R80.64], R48 ;  /* 0x0000003050007986 */ /* 0x0003e4000c101d06 */
.L_x_194:
[----:B------:R-:W-:Y:S05]  /*1ae0*/  BSYNC.RECONVERGENT B0 ;  /* 0x0000000000007941 */ /* 0x000fea0003800200 */
.L_x_193:
        /* <DEDUP_REMOVED lines=38> */
[--C-:B------:R-:W-:Y:S01]  /*1d50*/  FADD.FTZ R50, R73, -R81.reuse ;  /* 0x8000005149327221 */ /* 0x100fe20000010000 */
[--C-:B------:R-:W-:Y:S02]  /*1d60*/  FADD.FTZ R80, R74, -R81.reuse ;  /* 0x800000514a507221 */ /* 0x100fe40000010000 */
[----:B------:R-:W-:Y:S01]  /*1d70*/  FFMA.FTZ R48, R51, R51, R48 ;  /* 0x0000003333307223 */ /* 0x000fe20000010030 */
[----:B------:R-:W-:-:S03]  /*1d80*/  FADD.FTZ R51, R67, -R81 ;  /* 0x8000005143337221 */ /* 0x000fc60000010000 */
[----:B------:R-:W-:-:S04]  /*1d90*/  FFMA.FTZ R48, R87, R87, R48 ;  /* 0x0000005757307223 */ /* 0x000fc80000010030 */
        /* <DEDUP_REMOVED lines=32> */
.L_x_214:
[----:B01----:R-:W-:Y:S01]  /*1fa0*/  FADD.FTZ R80, R80, R85 ;  /* 0x0000005550507221 */ /* 0x003fe20000010000 */
[----:B------:R-:W-:Y:S01]  /*1fb0*/  FMUL.FTZ R83, R81, R81 ;  /* 0x0000005151537220 */ /* 0x000fe20000410000 */
[----:B------:R-:W-:Y:S01]  /*1fc0*/  ISETP.NE.AND P3, PT, RZ, UR8, PT ;  /* 0x00000008ff007c0c */ /* 0x000fe2000bf65270 */
[----:B------:R-:W0:Y:S01]  /*1fd0*/  @!P0 LDC.64 R50, c[0x0][0x3c0] ;  /* 0x0000f000ff328b82 */ /* 0x000e220000000a00 */
[----:B------:R-:W-:Y:S01]  /*1fe0*/  FFMA.FTZ R80, R80, R49, UR9 ;  /* 0x0000000950507e23 */ /* 0x000fe20008010031 */
[----:B------:R-:W-:Y:S01]  /*1ff0*/  BSSY.RECONVERGENT B0, `(.L_x_198) ;  /* 0x0000074000007945 */ /* 0x000fe20003800200 */
[----:B------:R-:W-:-:S05]  /*2000*/  FSEL R83, R83, RZ, P3 ;  /* 0x000000ff53537208 */ /* 0x000fca0001800000 */
[----:B------:R-:W1:Y:S01]  /*2010*/  @!P0 LDC.64 R48, c[0x0][0x3c8] ;  /* 0x0000f200ff308b82 */ /* 0x000e620000000a00 */
[----:B------:R-:W-:-:S06]  /*2020*/  FADD.FTZ R83, R80, R83 ;  /* 0x0000005350537221 */ /* 0x000fcc0000010000 */
[----:B------:R-:W2:Y:S01]  /*2030*/  MUFU.RSQ R83, R83 ;  /* 0x0000005300537308 */ /* 0x000ea20000001400 */
[----:B0-----:R-:W-:-:S05]  /*2040*/  @!P0 IMAD.WIDE R50, R3, 0x4, R50 ;  /* 0x0000000403328825 */ /* 0x001fca00078e0232 */
[----:B------:R0:W-:Y:S01]  /*2050*/  @!P0 STG.E desc[UR6][R50.64], R81 ;  /* 0x0000005132008986 */ /* 0x0001e2000c101906 */
[----:B-1----:R-:W-:-:S05]  /*2060*/  @!P0 IMAD.WIDE R48, R3, 0x4, R48 ;  /* 0x0000000403308825 */ /* 0x002fca00078e0230 */
[----:B--2---:R0:W-:Y:S01]  /*2070*/  @!P0 STG.E desc[UR6][R48.64], R83 ;  /* 0x0000005330008986 */ /* 0x0041e2000c101906 */
[----:B-----5:R-:W-:-:S13]  /*2080*/  ISETP.GE.AND P0, PT, R82, 0x1, PT ;  /* 0x000000015200780c */ /* 0x020fda0003f06270 */
[----:B0-----:R-:W-:Y:S05]  /*2090*/  @!P0 BRA `(.L_x_199) ;  /* 0x0000000400a48947 */ /* 0x001fea0003800000 */
[----:B------:R-:W-:Y:S01]  /*20a0*/  IADD3 R49, PT, PT, R82, -0x1, RZ ;  /* 0xffffffff52317810 */ /* 0x000fe20007ffe0ff */
[----:B------:R-:W-:Y:S01]  /*20b0*/  BSSY.RECONVERGENT B1, `(.L_x_200) ;  /* 0x0000037000017945 */ /* 0x000fe20003800200 */
[----:B------:R-:W-:-:S03]  /*20c0*/  FSEL R82, R81, RZ, !P3 ;  /* 0x000000ff51527208 */ /* 0x000fc60005800000 */
[----:B------:R-:W-:-:S05]  /*20d0*/  IMAD R49, R49, R84, RZ ;  /* 0x0000005431317224 */ /* 0x000fca00078e02ff */
[----:B------:R-:W-:-:S04]  /*20e0*/  SHF.R.S32.HI R48, RZ, 0x1f, R49 ;  /* 0x0000001fff307819 */ /* 0x000fc80000011431 */
[----:B------:R-:W-:-:S04]  /*20f0*/  LEA.HI R49, R48, R49, RZ, 0x3 ;  /* 0x0000003130317211 */ /* 0x000fc800078f18ff */
[----:B------:R-:W-:Y:S01]  /*2100*/  LEA.HI.SX32 R85, R49, R2, 0x1d ;  /* 0x0000000231557211 */ /* 0x000fe200078feaff */
[----:B------:R-:W-:Y:S06]  /*2110*/  @!P2 BRA `(.L_x_201) ;  /* 0x0000000000c0a947 */ /* 0x000fec0003800000 */
[--C-:B------:R-:W-:Y:S01]  /*2120*/  FADD.FTZ R48, R64, -R82.reuse ;  /* 0x8000005240307221 */ /* 0x100fe20000010000 */
[--C-:B------:R-:W-:Y:S01]  /*2130*/  FADD.FTZ R50, R65, -R82.reuse ;  /* 0x8000005241327221 */ /* 0x100fe20000010000 */
[----:B------:R-:W-:Y:S01]  /*2140*/  SHF.L.U32 R51, R40, 0x10, RZ ;  /* 0x0000001028337819 */ /* 0x000fe200000006ff */
[----:B------:R-:W-:Y:S02]  /*2150*/  IMAD.U32 R49, R44, 0x10000, RZ ;  /* 0x000100002c317824 */ /* 0x000fe400078e00ff */
[----:B------:R-:W-:Y:S01]  /*2160*/  FMUL.FTZ R48, R83, R48 ;  /* 0x0000003053307220 */ /* 0x000fe20000410000 */
[----:B------:R-:W-:Y:S01]  /*2170*/  SHF.L.U32 R87, R55, 0x10, RZ ;  /* 0x0000001037577819 */ /* 0x000fe200000006ff */
[--C-:B------:R-:W-:Y:S01]  /*2180*/  FADD.FTZ R80, R66, -R82.reuse ;  /* 0x8000005242507221 */ /* 0x100fe20000010000 */
[----:B------:R-:W-:Y:S01]  /*2190*/  SHF.L.U32 R81, R54, 0x10, RZ ;  /* 0x0000001036517819 */ /* 0x000fe200000006ff */
[C---:B------:R-:W-:Y:S01]  /*21a0*/  FMUL.FTZ R50, R83.reuse, R50 ;  /* 0x0000003253327220 */ /* 0x040fe20000410000 */
[----:B------:R-:W-:Y:S01]  /*21b0*/  FFMA.FTZ R48, R48, R49, R51 ;  /* 0x0000003130307223 */ /* 0x000fe20000010033 */
[----:B------:R-:W-:Y:S01]  /*21c0*/  FMUL.FTZ R49, R83, R80 ;  /* 0x0000005053317220 */ /* 0x000fe20000410000 */
[----:B------:R-:W-:Y:S01]  /*21d0*/  SHF.L.U32 R84, R41, 0x10, RZ ;  /* 0x0000001029547819 */ /* 0x000fe200000006ff */
[----:B------:R-:W-:Y:S01]  /*21e0*/  FFMA.FTZ R87, R50, R87, R81 ;  /* 0x0000005732577223 */ /* 0x000fe20000010051 */
[----:B------:R-:W-:Y:S01]  /*21f0*/  FADD.FTZ R80, R67, -R82 ;  /* 0x8000005243507221 */ /* 0x000fe20000010000 */
[----:B------:R-:W-:Y:S01]  /*2200*/  IMAD.U32 R50, R45, 0x10000, RZ ;  /* 0x000100002d327824 */ /* 0x000fe200078e00ff */
[----:B------:R-:W-:-:S02]  /*2210*/  SHF.L.U32 R51, R53, 0x10, RZ ;  /* 0x0000001035337819 */ /* 0x000fc400000006ff */
[----:B------:R-:W-:Y:S01]  /*2220*/  SHF.L.U32 R81, R52, 0x10, RZ ;  /* 0x0000001034517819 */ /* 0x000fe200000006ff */
[----:B------:R-:W-:Y:S01]  /*2230*/  FMUL.FTZ R80, R83, R80 ;  /* 0x0000005053507220 */ /* 0x000fe20000410000 */
[----:B------:R-:W-:Y:S01]  /*2240*/  FFMA.FTZ R49, R49, R50, R84 ;  /* 0x0000003231317223 */ /* 0x000fe20000010054 */
[--C-:B------:R-:W-:Y:S01]  /*2250*/  FADD.FTZ R50, R68, -R82.reuse ;  /* 0x8000005244327221 */ /* 0x100fe20000010000 */
[----:B------:R-:W-:Y:S01]  /*2260*/  SHF.L.U32 R89, R15, 0x10, RZ ;  /* 0x000000100f597819 */ /* 0x000fe200000006ff */
[----:B------:R-:W-:Y:S01]  /*2270*/  FFMA.FTZ R84, R80, R51, R81 ;  /* 0x0000003350547223 */ /* 0x000fe20000010051 */
[----:B------:R-:W-:Y:S01]  /*2280*/  SHF.L.U32 R81, R42, 0x10, RZ ;  /* 0x000000102a517819 */ /* 0x000fe200000006ff */
[----:B------:R-:W-:Y:S01]  /*2290*/  FMUL.FTZ R50, R83, R50 ;  /* 0x0000003253327220 */ /* 0x000fe20000410000 */
[----:B------:R-:W-:Y:S02]  /*22a0*/  IMAD.U32 R51, R46, 0x10000, RZ ;  /* 0x000100002e337824 */ /* 0x000fe400078e00ff */
[----:B------:R-:W-:Y:S01]  /*22b0*/  FADD.FTZ R80, R69, -R82 ;  /* 0x8000005245507221 */ /* 0x000fe20000010000 */
[----:B------:R-:W-:Y:S01]  /*22c0*/  SHF.L.U32 R91, R12, 0x10, RZ ;  /* 0x000000100c5b7819 */ /* 0x000fe200000006ff */
[----:B------:R-:W-:Y:S01]  /*22d0*/  FFMA.FTZ R50, R50, R51, R81 ;  /* 0x0000003332327223 */ /* 0x000fe20000010051 */
[----:B------:R-:W-:Y:S01]  /*22e0*/  SHF.L.U32 R51, R14, 0x10, RZ ;  /* 0x000000100e337819 */ /* 0x000fe200000006ff */
[----:B------:R-:W-:Y:S01]  /*22f0*/  FMUL.FTZ R80, R83, R80 ;  /* 0x0000005053507220 */ /* 0x000fe20000410000 */
[----:B------:R-:W-:-:S02]  /*2300*/  SHF.L.U32 R81, R43, 0x10, RZ ;  /* 0x000000102b517819 */ /* 0x000fc400000006ff */
[----:B------:R-:W-:Y:S01]  /*2310*/  F2FP.BF16.F32.PACK_AB R49, R84, R49 ;  /* 0x000000315431723e */ /* 0x000fe200000010ff */
[----:B------:R-:W-:Y:S01]  /*2320*/  FFMA.FTZ R89, R80, R89, R51 ;  /* 0x0000005950597223 */ /* 0x000fe20000010033 */
[----:B------:R-:W-:Y:S01]  /*2330*/  FADD.FTZ R80, R70, -R82 ;  /* 0x8000005246507221 */ /* 0x000fe20000010000 */
[----:B------:R-:W-:Y:S01]  /*2340*/  IMAD.U32 R51, R47, 0x10000, RZ ;  /* 0x000100002f337824 */ /* 0x000fe200078e00ff */
[----:B------:R-:W-:Y:S02]  /*2350*/  F2FP.BF16.F32.PACK_AB R48, R87, R48 ;  /* 0x000000305730723e */ /* 0x000fe400000010ff */
[----:B------:R-:W-:Y:S01]  /*2360*/  FMUL.FTZ R80, R83, R80 ;  /* 0x0000005053507220 */ /* 0x000fe20000410000 */
[----:B------:R-:W-:-:S03]  /*2370*/  F2FP.BF16.F32.PACK_AB R50, R89, R50 ;  /* 0x000000325932723e */ /* 0x000fc600000010ff */
[----:B------:R-:W-:Y:S01]  /*2380*/  FFMA.FTZ R51, R80, R51, R81 ;  /* 0x0000003350337223 */ /* 0x000fe20000010051 */
[----:B------:R-:W-:Y:S01]  /*2390*/  FADD.FTZ R80, R71, -R82 ;  /* 0x8000005247507221 */ /* 0x000fe20000010000 */
[----:B------:R-:W-:-:S03]  /*23a0*/  SHF.L.U32 R81, R13, 0x10, RZ ;  /* 0x000000100d517819 */ /* 0x000fc600000006ff */
[----:B------:R-:W-:-:S04]  /*23b0*/  FMUL.FTZ R80, R83, R80 ;  /* 0x0000005053507220 */ /* 0x000fc80000410000 */
[----:B------:R-:W-:Y:S02]  /*23c0*/  FFMA.FTZ R86, R80, R81, R91 ;  /* 0x0000005150567223 */ /* 0x000fe4000001005b */
[----:B------:R-:W0:Y:S03]  /*23d0*/  LDC.64 R80, c[0x0][0x428] ;  /* 0x00010a00ff507b82 */ /* 0x000e260000000a00 */
[----:B------:R-:W-:Y:S01]  /*23e0*/  F2FP.BF16.F32.PACK_AB R51, R86, R51 ;  /* 0x000000335633723e */ /* 0x000fe200000010ff */
[----:B0-----:R-:W-:-:S04]  /*23f0*/  IMAD.WIDE.U32 R80, R85, 0x10, R80 ;  /* 0x0000001055507825 */ /* 0x001fc800078e0050 */
[----:B------:R-:W-:Y:S01]  /*2400*/  VIADD R85, R85, 0x20 ;  /* 0x0000002055557836 */ /* 0x000fe20000000000 */
[----:B------:R0:W-:Y:S06]  /*2410*/  STG.E.128 desc[UR6][R80.64], R48 ;  /* 0x0000003050007986 */ /* 0x0001ec000c101d06 */
.L_x_201:
[----:B------:R-:W-:Y:S05]  /*2420*/  BSYNC.RECONVERGENT B1 ;  /* 0x0000000000017941 */ /* 0x000fea0003800200 */
.L_x_200:
[----:B------:R-:W-:Y:S05]  /*2430*/  @!P1 BRA `(.L_x_199) ;  /* 0x0000000000bc9947 */ /* 0x000fea0003800000 */
[--C-:B0-----:R-:W-:Y:S01]  /*2440*/  FADD.FTZ R48, R72, -R82.reuse ;  /* 0x8000005248307221 */ /* 0x101fe20000010000 */
[----:B------:R-:W-:Y:S01]  /*2450*/  SHF.L.U32 R49, R32, 0x10, RZ ;  /* 0x0000001020317819 */ /* 0x000fe200000006ff */
[--C-:B------:R-:W-:Y:S01]  /*2460*/  FADD.FTZ R50, R74, -R82.reuse ;  /* 0x800000524a327221 */ /* 0x100fe20000010000 */
[----:B------:R-:W-:Y:S01]  /*2470*/  SHF.L.U32 R51, R28, 0x10, RZ ;  /* 0x000000101c337819 */ /* 0x000fe200000006ff */
[----:B------:R-:W-:Y:S01]  /*2480*/  FMUL.FTZ R48, R83, R48 ;  /* 0x0000003053307220 */ /* 0x000fe20000410000 */
[----:B------:R-:W-:Y:S01]  /*2490*/  SHF.L.U32 R87, R33, 0x10, RZ ;  /* 0x0000001021577819 */ /* 0x000fe200000006ff */
[----:B------:R-:W-:Y:S02]  /*24a0*/  IMAD.U32 R81, R29, 0x10000, RZ ;  /* 0x000100001d517824 */ /* 0x000fe400078e00ff */
[----:B------:R-:W-:Y:S01]  /*24b0*/  FMUL.FTZ R50, R83, R50 ;  /* 0x0000003253327220 */ /* 0x000fe20000410000 */
[----:B------:R-:W-:Y:S01]  /*24c0*/  FFMA.FTZ R84, R48, R49, R51 ;  /* 0x0000003130547223 */ /* 0x000fe20000010033 */
[--C-:B------:R-:W-:Y:S01]  /*24d0*/  FADD.FTZ R48, R75, -R82.reuse ;  /* 0x800000524b307221 */ /* 0x100fe20000010000 */
[----:B------:R-:W-:Y:S01]  /*24e0*/  SHF.L.U32 R49, R9, 0x10, RZ ;  /* 0x0000001009317819 */ /* 0x000fe200000006ff */
[----:B------:R-:W-:Y:S01]  /*24f0*/  FFMA.FTZ R87, R50, R87, R81 ;  /* 0x0000005732577223 */ /* 0x000fe20000010051 */
[----:B------:R-:W-:Y:S01]  /*2500*/  SHF.L.U32 R51, R8, 0x10, RZ ;  /* 0x0000001008337819 */ /* 0x000fe200000006ff */
[----:B------:R-:W-:Y:S01]  /*2510*/  FMUL.FTZ R48, R83, R48 ;  /* 0x0000003053307220 */ /* 0x000fe20000410000 */
[----:B------:R-:W-:Y:S01]  /*2520*/  FADD.FTZ R50, R76, -R82 ;  /* 0x800000524c327221 */ /* 0x000fe20000010000 */
[----:B------:R-:W-:-:S02]  /*2530*/  SHF.L.U32 R81, R7, 0x10, RZ ;  /* 0x0000001007517819 */ /* 0x000fc400000006ff */
[----:B------:R-:W-:Y:S01]  /*2540*/  FFMA.FTZ R86, R48, R49, R51 ;  /* 0x0000003130567223 */ /* 0x000fe20000010033 */
[----:B------:R-:W-:Y:S01]  /*2550*/  SHF.L.U32 R49, R34, 0x10, RZ ;  /* 0x0000001022317819 */ /* 0x000fe200000006ff */
[----:B------:R-:W-:Y:S02]  /*2560*/  IMAD.U32 R51, R30, 0x10000, RZ ;  /* 0x000100001e337824 */ /* 0x000fe400078e00ff */
[----:B------:R-:W-:Y:S01]  /*2570*/  FMUL.FTZ R50, R83, R50 ;  /* 0x0000003253327220 */ /* 0x000fe20000410000 */
[----:B------:R-:W-:Y:S01]  /*2580*/  FADD.FTZ R48, R77, -R82 ;  /* 0x800000524d307221 */ /* 0x000fe20000010000 */
[----:B------:R-:W-:Y:S02]  /*2590*/  SHF.L.U32 R89, R5, 0x10, RZ ;  /* 0x0000001005597819 */ /* 0x000fe400000006ff */
[----:B------:R-:W-:Y:S01]  /*25a0*/  FFMA.FTZ R50, R50, R49, R51 ;  /* 0x0000003132327223 */ /* 0x000fe20000010033 */
[----:B------:R-:W-:Y:S01]  /*25b0*/  SHF.L.U32 R49, R6, 0x10, RZ ;  /* 0x0000001006317819 */ /* 0x000fe200000006ff */
[----:B------:R-:W-:Y:S01]  /*25c0*/  FMUL.FTZ R48, R83, R48 ;  /* 0x0000003053307220 */ /* 0x000fe20000410000 */
[----:B------:R-:W-:-:S02]  /*25d0*/  SHF.L.U32 R51, R35, 0x10, RZ ;  /* 0x0000001023337819 */ /* 0x000fc400000006ff */
[----:B------:R-:W-:Y:S01]  /*25e0*/  SHF.L.U32 R91, R4, 0x10, RZ ;  /* 0x00000010045b7819 */ /* 0x000fe200000006ff */
[----:B------:R-:W-:Y:S01]  /*25f0*/  FFMA.FTZ R81, R48, R81, R49 ;  /* 0x0000005130517223 */ /* 0x000fe20000010031 */
[----:B------:R-:W-:Y:S01]  /*2600*/  FADD.FTZ R48, R78, -R82 ;  /* 0x800000524e307221 */ /* 0x000fe20000010000 */
[----:B------:R-:W-:-:S03]  /*2610*/  IMAD.U32 R49, R31, 0x10000, RZ ;  /* 0x000100001f317824 */ /* 0x000fc600078e00ff */
[----:B------:R-:W-:Y:S01]  /*2620*/  FMUL.FTZ R48, R83, R48 ;  /* 0x0000003053307220 */ /* 0x000fe20000410000 */
[----:B------:R-:W-:-:S03]  /*2630*/  F2FP.BF16.F32.PACK_AB R50, R81, R50 ;  /* 0x000000325132723e */ /* 0x000fc600000010ff */
[----:B------:R-:W-:Y:S01]  /*2640*/  FFMA.FTZ R51, R48, R51, R49 ;  /* 0x0000003330337223 */ /* 0x000fe20000010031 */
[--C-:B------:R-:W-:Y:S01]  /*2650*/  FADD.FTZ R48, R79, -R82.reuse ;  /* 0x800000524f307221 */ /* 0x100fe20000010000 */
[----:B------:R-:W-:-:S03]  /*2660*/  FADD.FTZ R82, R73, -R82 ;  /* 0x8000005249527221 */ /* 0x000fc60000010000 */
[C---:B------:R-:W-:Y:S01]  /*2670*/  FMUL.FTZ R80, R83.reuse, R48 ;  /* 0x0000003053507220 */ /* 0x040fe20000410000 */
[----:B------:R-:W-:Y:S01]  /*2680*/  FMUL.FTZ R82, R83, R82 ;  /* 0x0000005253527220 */ /* 0x000fe20000410000 */
[----:B------:R-:W0:Y:S01]  /*2690*/  LDC.64 R48, c[0x0][0x428] ;  /* 0x00010a00ff307b82 */ /* 0x000e220000000a00 */
[----:B------:R-:W-:Y:S01]  /*26a0*/  SHF.L.U32 R83, R11, 0x10, RZ ;  /* 0x000000100b537819 */ /* 0x000fe200000006ff */
[----:B------:R-:W-:Y:S01]  /*26b0*/  FFMA.FTZ R80, R80, R89, R91 ;  /* 0x0000005950507223 */ /* 0x000fe2000001005b */
[----:B------:R-:W-:-:S04]  /*26c0*/  IMAD.U32 R89, R10, 0x10000, RZ ;  /* 0x000100000a597824 */ /* 0x000fc800078e00ff */
[----:B------:R-:W-:Y:S01]  /*26d0*/  FFMA.FTZ R83, R82, R83, R89 ;  /* 0x0000005352537223 */ /* 0x000fe20000010059 */
[----:B------:R-:W-:Y:S01]  /*26e0*/  F2FP.BF16.F32.PACK_AB R51, R80, R51 ;  /* 0x000000335033723e */ /* 0x000fe200000010ff */
[----:B0-----:R-:W-:Y:S01]  /*26f0*/  IMAD.WIDE.U32 R80, R85, 0x10, R48 ;  /* 0x0000001055507825 */ /* 0x001fe200078e0030 */
[----:B------:R-:W-:Y:S02]  /*2700*/  F2FP.BF16.F32.PACK_AB R49, R86, R87 ;  /* 0x000000575631723e */ /* 0x000fe400000010ff */
[----:B------:R-:W-:-:S05]  /*2710*/  F2FP.BF16.F32.PACK_AB R48, R83, R84 ;  /* 0x000000545330723e */ /* 0x000fca00000010ff */
[----:B------:R1:W-:Y:S02]  /*2720*/  STG.E.128 desc[UR6][R80.64], R48 ;  /* 0x0000003050007986 */ /* 0x0003e4000c101d06 */
.L_x_199:
[----:B------:R-:W-:Y:S05]  /*2730*/  BSYNC.RECONVERGENT B0 ;  /* 0x0000000000007941 */ /* 0x000fea0003800200 */
.L_x_198:
[----:B01----:R-:W0:Y:S02]  /*2740*/  LDC.64 R48, c[0x0][0x380] ;  /* 0x0000e000ff307b82 */ /* 0x003e240000000a00 */
[----:B0-----:R-:W-:-:S04]  /*2750*/  LEA R3, R48, R3, 0x2 ;  /* 0x0000000330037211 */ /* 0x001fc800078e10ff */
[----:B------:R-:W-:-:S13]  /*2760*/  ISETP.GE.AND P0, PT, R3, R49, PT ;  /* 0x000000310300720c */ /* 0x000fda0003f06270 */
[----:B------:R-:W-:Y:S05]  /*2770*/  @!P0 BRA `(.L_x_202) ;  /* 0xffffffdc00a48947 */ /* 0x000fea000383ffff */
[----:B------:R-:W-:Y:S05]  /*2780*/  EXIT ;  /* 0x000000000000794d */ /* 0x000fea0003800000 */
.L_x_197:
[----:B------:R-:W-:Y:S01]  /*2790*/  HFMA2 R88, -RZ, RZ, 0, 5.9604644775390625e-08 ;  /* 0x00000001ff587431 */ /* 0x000fe200000001ff */
[----:B------:R-:W-:Y:S01]  /*27a0*/  BSSY B0, `(.L_x_203) ;  /* 0x0000007000007945 */ /* 0x000fe20003800000 */
[----:B------:R-:W-:Y:S01]  /*27b0*/  MOV R89, R51 ;  /* 0x0000003300597202 */ /* 0x000fe20000000f00 */
[----:B------:R-:W-:Y:S01]  /*27c0*/  IMAD.MOV.U32 R91, RZ, RZ, 0x1f ;  /* 0x0000001fff5b7424 */ /* 0x000fe200078e00ff */
[----:B------:R-:W-:-:S07]  /*27d0*/  MOV R86, 0xffffffff ;  /* 0xffffffff00567802 */ /* 0x000fce0000000f00 */
[----:B-----5:R-:W-:Y:S05]  /*27e0*/  WARPSYNC.COLLECTIVE R86, `(.L_x_204) ;  /* 0x0000000056087348 */ /* 0x020fea0003c00000 */
[----:B------:R0:W1:Y:S02]  /*27f0*/  SHFL.BFLY P4, R87, R89, R88, R91 ;  /* 0x0c00005859577389 */ /* 0x000064000008005b */
[----:B01---5:R-:W-:Y:S05]  /*2800*/  ENDCOLLECTIVE ;  /* 0x000000000000791b */ /* 0x023fea0003800000 */
.L_x_204:
[----:B------:R-:W-:Y:S05]  /*2810*/  BSYNC B0 ;  /* 0x0000000000007941 */ /* 0x000fea0003800000 */
.L_x_203:
[----:B------:R-:W-:Y:S01]  /*2820*/  MOV R48, R87 ;  /* 0x0000005700307202 */ /* 0x000fe20000000f00 */
[----:B------:R-:W-:Y:S02]  /*2830*/  HFMA2 R91, -RZ, RZ, 0, 1.847743988037109375e-06 ;  /* 0x0000001fff5b7431 */ /* 0x000fe400000001ff */
[----:B------:R-:W-:Y:S01]  /*2840*/  IMAD.MOV.U32 R88, RZ, RZ, 0x2 ;  /* 0x00000002ff587424 */ /* 0x000fe200078e00ff */
[----:B------:R-:W-:Y:S01]  /*2850*/  MOV R86, 0xffffffff ;  /* 0xffffffff00567802 */ /* 0x000fe20000000f00 */
[----:B------:R-:W-:-:S05]  /*2860*/  FADD.FTZ R50, R51, R48 ;  /* 0x0000003033327221 */ /* 0x000fca0000010000 */
[----:B------:R-:W-:-:S07]  /*2870*/  MOV R89, R50 ;  /* 0x0000003200597202 */ /* 0x000fce0000000f00 */
[----:B------:R-:W-:Y:S05]  /*2880*/  WARPSYNC.COLLECTIVE R86, `(.L_x_205) ;  /* 0x0000000056087348 */ /* 0x000fea0003c00000 */
[----:B------:R0:W1:Y:S02]  /*2890*/  SHFL.BFLY P4, R87, R89, R88, R91 ;  /* 0x0c00005859577389 */ /* 0x000064000008005b */
[----:B01----:R-:W-:Y:S05]  /*28a0*/  ENDCOLLECTIVE ;  /* 0x000000000000791b */ /* 0x003fea0003800000 */
.L_x_205:
[----:B------:R-:W-:Y:S01]  /*28b0*/  HFMA2 R88, -RZ, RZ, 0, 2.384185791015625e-07 ;  /* 0x00000004ff587431 */ /* 0x000fe200000001ff */
[----:B------:R-:W-:-:S05]  /*28c0*/  MOV R49, R87 ;  /* 0x0000005700317202 */ /* 0x000fca0000000f00 */
[----:B------:R-:W-:-:S04]  /*28d0*/  FADD.FTZ R80, R50, R49 ;  /* 0x0000003132507221 */ /* 0x000fc80000010000 */
[----:B------:R-:W-:-:S07]  /*28e0*/  IMAD.MOV.U32 R89, RZ, RZ, R80 ;  /* 0x000000ffff597224 */ /* 0x000fce00078e0050 */
[----:B------:R-:W-:Y:S05]  /*28f0*/  WARPSYNC.COLLECTIVE R86, `(.L_x_206) ;  /* 0x0000000056087348 */ /* 0x000fea0003c00000 */
[----:B------:R0:W1:Y:S02]  /*2900*/  SHFL.BFLY P4, R87, R89, R88, R91 ;  /* 0x0c00005859577389 */ /* 0x000064000008005b */
[----:B01----:R-:W-:Y:S05]  /*2910*/  ENDCOLLECTIVE ;  /* 0x000000000000791b */ /* 0x003fea0003800000 */
.L_x_206:
[----:B------:R-:W-:Y:S01]  /*2920*/  IMAD.MOV.U32 R88, RZ, RZ, 0x8 ;  /* 0x00000008ff587424 */ /* 0x000fe200078e00ff */
[----:B------:R-:W-:-:S05]  /*2930*/  MOV R49, R87 ;  /* 0x0000005700317202 */ /* 0x000fca0000000f00 */
[----:B------:R-:W-:Y:S02]  /*2940*/  FADD.FTZ R83, R80, R49 ;  /* 0x0000003150537221 */ /* 0x000fe40000010000 */
[----:B------:R-:W0:Y:S03]  /*2950*/  LDC R49, c[0x0][0x400] ;  /* 0x00010000ff317b82 */ /* 0x000e260000000800 */
[----:B------:R-:W-:-:S07]  /*2960*/  MOV R89, R83 ;  /* 0x0000005300597202 */ /* 0x000fce0000000f00 */
[----:B0-----:R-:W-:Y:S05]  /*2970*/  WARPSYNC.COLLECTIVE R86, `(.L_x_207) ;  /* 0x0000000056087348 */ /* 0x001fea0003c00000 */
[----:B------:R1:W2:Y:S02]  /*2980*/  SHFL.BFLY P4, R87, R89, R88, R91 ;  /* 0x0c00005859577389 */ /* 0x0002a4000008005b */
[----:B012---:R-:W-:Y:S05]  /*2990*/  ENDCOLLECTIVE ;  /* 0x000000000000791b */ /* 0x007fea0003800000 */
.L_x_207:
[----:B------:R-:W-:Y:S01]  /*29a0*/  HFMA2 R88, -RZ, RZ, 0, 9.5367431640625e-07 ;  /* 0x00000010ff587431 */ /* 0x000fe200000001ff */
[----:B------:R-:W-:-:S05]  /*29b0*/  MOV R48, R87 ;  /* 0x0000005700307202 */ /* 0x000fca0000000f00 */
[----:B------:R-:W-:-:S05]  /*29c0*/  FADD.FTZ R85, R83, R48 ;  /* 0x0000003053557221 */ /* 0x000fca0000010000 */
[----:B------:R-:W-:-:S07]  /*29d0*/  MOV R89, R85 ;  /* 0x0000005500597202 */ /* 0x000fce0000000f00 */
[----:B------:R-:W-:Y:S05]  /*29e0*/  WARPSYNC.COLLECTIVE R86, `(.L_x_208) ;  /* 0x0000000056087348 */ /* 0x000fea0003c00000 */
[----:B------:R0:W1:Y:S02]  /*29f0*/  SHFL.BFLY P4, R87, R89, R88, R91 ;  /* 0x0c00005859577389 */ /* 0x000064000008005b */
[----:B01----:R-:W-:Y:S05]  /*2a00*/  ENDCOLLECTIVE ;  /* 0x000000000000791b */ /* 0x003fea0003800000 */
.L_x_208:
[----:B------:R-:W-:Y:S02]  /*2a10*/  HFMA2 R88, -RZ, RZ, 0, 5.9604644775390625e-08 ;  /* 0x00000001ff587431 */ /* 0x000fe400000001ff */
[----:B------:R-:W-:-:S04]  /*2a20*/  IMAD.MOV.U32 R48, RZ, RZ, R87 ;  /* 0x000000ffff307224 */ /* 0x000fc800078e0057 */
        /* <DEDUP_REMOVED lines=39> */
.L_x_209:
[----:B------:R-:W-:Y:S01]  /*2ca0*/  HFMA2 R88, -RZ, RZ, 0, 1.1920928955078125e-07 ;  /* 0x00000002ff587431 */ /* 0x000fe200000001ff */
[----:B------:R-:W-:-:S05]  /*2cb0*/  MOV R51, R87 ;  /* 0x0000005700337202 */ /* 0x000fca0000000f00 */
[----:B------:R-:W-:-:S04]  /*2cc0*/  FADD.FTZ R51, R48, R51 ;  /* 0x0000003330337221 */ /* 0x000fc80000010000 */
[----:B------:R-:W-:-:S07]  /*2cd0*/  IMAD.MOV.U32 R89, RZ, RZ, R51 ;  /* 0x000000ffff597224 */ /* 0x000fce00078e0033 */
[----:B------:R-:W-:Y:S05]  /*2ce0*/  WARPSYNC.COLLECTIVE R86, `(.L_x_210) ;  /* 0x0000000056087348 */ /* 0x000fea0003c00000 */
[----:B------:R0:W1:Y:S02]  /*2cf0*/  SHFL.BFLY P4, R87, R89, R88, R91 ;  /* 0x0c00005859577389 */ /* 0x000064000008005b */
[----:B01----:R-:W-:Y:S05]  /*2d00*/  ENDCOLLECTIVE ;  /* 0x000000000000791b */ /* 0x003fea0003800000 */
.L_x_210:
[----:B------:R-:W-:Y:S01]  /*2d10*/  IMAD.MOV.U32 R88, RZ, RZ, 0x4 ;  /* 0x00000004ff587424 */ /* 0x000fe200078e00ff */
[----:B------:R-:W-:-:S05]  /*2d20*/  MOV R50, R87 ;  /* 0x0000005700327202 */ /* 0x000fca0000000f00 */
[----:B------:R-:W-:-:S05]  /*2d30*/  FADD.FTZ R50, R51, R50 ;  /* 0x0000003233327221 */ /* 0x000fca0000010000 */
[----:B------:R-:W-:-:S07]  /*2d40*/  MOV R89, R50 ;  /* 0x0000003200597202 */ /* 0x000fce0000000f00 */
[----:B------:R-:W-:Y:S05]  /*2d50*/  WARPSYNC.COLLECTIVE R86, `(.L_x_211) ;  /* 0x0000000056087348 */ /* 0x000fea0003c00000 */
[----:B------:R0:W1:Y:S02]  /*2d60*/  SHFL.BFLY P4, R87, R89, R88, R91 ;  /* 0x0c00005859577389 */ /* 0x000064000008005b */
[----:B01----:R-:W-:Y:S05]  /*2d70*/  ENDCOLLECTIVE ;  /* 0x000000000000791b */ /* 0x003fea0003800000 */
.L_x_211:
[----:B------:R-:W-:Y:S01]  /*2d80*/  HFMA2 R88, -RZ, RZ, 0, 4.76837158203125e-07 ;  /* 0x00000008ff587431 */ /* 0x000fe200000001ff */
[----:B------:R-:W-:-:S05]  /*2d90*/  MOV R83, R87 ;  /* 0x0000005700537202 */ /* 0x000fca0000000f00 */
[----:B------:R-:W-:-:S05]  /*2da0*/  FADD.FTZ R83, R50, R83 ;  /* 0x0000005332537221 */ /* 0x000fca0000010000 */
[----:B------:R-:W-:-:S07]  /*2db0*/  MOV R89, R83 ;  /* 0x0000005300597202 */ /* 0x000fce0000000f00 */
[----:B------:R-:W-:Y:S05]  /*2dc0*/  WARPSYNC.COLLECTIVE R86, `(.L_x_212) ;  /* 0x0000000056087348 */ /* 0x000fea0003c00000 */
[----:B------:R0:W1:Y:S02]  /*2dd0*/  SHFL.BFLY P4, R87, R89, R88, R91 ;  /* 0x0c00005859577389 */ /* 0x000064000008005b */
[----:B01----:R-:W-:Y:S05]  /*2de0*/  ENDCOLLECTIVE ;  /* 0x000000000000791b */ /* 0x003fea0003800000 */
.L_x_212:
[----:B------:R-:W-:Y:S02]  /*2df0*/  HFMA2 R88, -RZ, RZ, 0, 9.5367431640625e-07 ;  /* 0x00000010ff587431 */ /* 0x000fe400000001ff */
[----:B------:R-:W-:-:S04]  /*2e00*/  IMAD.MOV.U32 R80, RZ, RZ, R87 ;  /* 0x000000ffff507224 */ /* 0x000fc800078e0057 */
[----:B------:R-:W-:-:S05]  /*2e10*/  FADD.FTZ R80, R83, R80 ;  /* 0x0000005053507221 */ /* 0x000fca0000010000 */
[----:B------:R-:W-:-:S07]  /*2e20*/  MOV R89, R80 ;  /* 0x0000005000597202 */ /* 0x000fce0000000f00 */
[----:B------:R-:W-:Y:S05]  /*2e30*/  WARPSYNC.COLLECTIVE R86, `(.L_x_213) ;  /* 0x0000000056087348 */ /* 0x000fea0003c00000 */
[----:B------:R0:W1:Y:S02]  /*2e40*/  SHFL.BFLY P4, R87, R89, R88, R91 ;  /* 0x0c00005859577389 */ /* 0x000064000008005b */
[----:B01----:R-:W-:Y:S05]  /*2e50*/  ENDCOLLECTIVE ;  /* 0x000000000000791b */ /* 0x003fea0003800000 */
.L_x_213:
[----:B------:R-:W-:Y:S01]  /*2e60*/  MOV R85, R87 ;  /* 0x0000005700557202 */ /* 0x000fe20000000f00 */
[----:B------:R-:W-:Y:S06]  /*2e70*/  BRA `(.L_x_214) ;  /* 0xfffffff000487947 */ /* 0x000fec000383ffff */
.L_x_215:
        /* <DEDUP_REMOVED lines=16> */
.L_x_20227:


//--------------------- .text._ZN10layer_norm13ln_fwd_kernelINS_13Kernel_traitsI13__nv_bfloat16S2_S2_S2_fjLj512ELj1ELj4ELj1ELj16ENS_18Kernel_traits_baseILj512ES2_S2_S2_S2_fjLj128EEEEELb0ELb1ELb1ELb1EEEvNS_9FwdParamsE --------------------------
	.section	.text._ZN10layer_norm13ln_fwd_kernelINS_13Kernel_traitsI13__nv_bfloat16S2_S2_S2_fjLj512ELj1ELj4ELj1ELj16ENS_18Kernel_traits_baseILj512ES2_S2_S2_S2_fjLj128EEEEELb0ELb1ELb1ELb1EEEvNS_9FwdParamsE,"ax",@progbits
	.align	128
        .global         _ZN10layer_norm13ln_fwd_kernelINS_13Kernel_traitsI13__nv_bfloat16S2_S2_S2_fjLj512ELj1ELj4ELj1ELj16ENS_18Kernel_traits_baseILj512ES2_S2_S2_S2_fjLj128EEEEELb0ELb1ELb1ELb1EEEvNS_9FwdParamsE
        .type           _ZN10layer_norm13ln_fwd_kernelINS_13Kernel_traitsI13__nv_bfloat16S2_S2_S2_fjLj512ELj1ELj4ELj1ELj16ENS_18Kernel_traits_baseILj512ES2_S2_S2_S2_fjLj128EEEEELb0ELb1ELb1ELb1EEEvNS_9FwdParamsE,@function
        .size           _ZN10layer_norm13ln_fwd_kernelINS_13Kernel_traitsI13__nv_bfloat16S2_S2_S2_fjLj512ELj1ELj4ELj1ELj16ENS_18Kernel_traits_baseILj512ES2_S2_S2_S2_fjLj128EEEEELb0ELb1ELb1ELb1EEEvNS_9FwdParamsE,(.L_x_20228 - _ZN10layer_norm13ln_fwd_kernelINS_13Kernel_traitsI13__nv_bfloat16S2_S2_S2_fjLj512ELj1ELj4ELj1ELj16ENS_18Kernel_traits_baseILj512ES2_S2_S2_S2_fjLj128EEEEELb0ELb1ELb1ELb1EEEvNS_9FwdParamsE)
        .other          _ZN10layer_norm13ln_fwd_kernelINS_13Kernel_traitsI13__nv_bfloat16S2_S2_S2_fjLj512ELj1ELj4ELj1ELj16ENS_18Kernel_traits_baseILj512ES2_S2_S2_S2_fjLj128EEEEELb0ELb1ELb1ELb1EEEvNS_9FwdParamsE,@"STO_CUDA_ENTRY STV_DEFAULT"
_ZN10layer_norm13ln_fwd_kernelINS_13Kernel_traitsI13__nv_bfloat16S2_S2_S2_fjLj512ELj1ELj4ELj1ELj16ENS_18Kernel_traits_baseILj512ES2_S2_S2_S2_fjLj128EEEEELb0ELb1ELb1ELb1EEEvNS_9FwdParamsE:
.text._ZN10layer_norm13ln_fwd_kernelINS_13Kernel_traitsI13__nv_bfloat16S2_S2_S2_fjLj512ELj1ELj4ELj1ELj16ENS_18Kernel_traits_baseILj512ES2_S2_S2_S2_fjLj128EEEEELb0ELb1ELb1ELb1EEEvNS_9FwdParamsE:
[----:B------:R-:W-:Y:S01]  /*0000*/  LDC R1, c[0x0][0x37c] ;  /* 0x0000df00ff017b82 */ /* 0x000fe20000000800 */
[----:B------:R-:W0:Y:S01]  /*0010*/  LDCU.64 UR4, c[0x0][0x438] ;  /* 0x00008700ff0477ac */ /* 0x000e220008000a00 */
[----:B------:R-:W1:Y:S06]  /*0020*/  S2R R52, SR_TID.X ;  /* 0x0000000000347919 */ /* 0x000e6c0000002100 */
[----:B------:R-:W2:Y:S01]  /*0030*/  LDC.64 R2, c[0x0][0x3d0] ;  /* 0x0000f400ff027b82 */ /* 0x000ea20000000a00 */
[----:B------:R-:W3:Y:S07]  /*0040*/  LDCU.64 UR6, c[0x0][0x358] ;  /* 0x00006b00ff0677ac */ /* 0x000eee0008000a00 */
[----:B------:R-:W4:Y:S01]  /*0050*/  LDC.64 R14, c[0x0][0x3e8] ;  /* 0x0000fa00ff0e7b82 */ /* 0x000f220000000a00 */
[----:B0-----:R-:W-:-:S04]  /*0060*/  ISETP.NE.U32.AND P0, PT, RZ, UR4, PT ;  /* 0x00000004ff007c0c */ /* 0x001fc8000bf05070 */
[----:B------:R-:W-:Y:S02]  /*0070*/  ISETP.NE.AND.EX P0, PT, RZ, UR5, PT, P0 ;  /* 0x00000005ff007c0c */ /* 0x000fe4000bf05300 */
[----:B-1----:R-:W-:Y:S01]  /*0080*/  LOP3.LUT R70, R52, 0x1f, RZ, 0xc0, !PT ;  /* 0x0000001f34467812 */ /* 0x002fe200078ec0ff */
[----:B------:R-:W0:Y:S01]  /*0090*/  S2UR UR4, SR_CTAID.X ;  /* 0x00000000000479c3 */ /* 0x000e220000002500 */
[----:B------:R-:W1:Y:S03]  /*00a0*/  LDCU UR5, c[0x0][0x384] ;  /* 0x00007080ff0577ac */ /* 0x000e660008000800 */
[----:B--2---:R-:W-:-:S06]  /*00b0*/  IMAD.WIDE.U32 R2, R70, 0x10, R2 ;  /* 0x0000001046027825 */ /* 0x004fcc00078e0002 */
[----:B------:R-:W2:Y:S01]  /*00c0*/  @P0 LDC.64 R12, c[0x0][0x438] ;  /* 0x00010e00ff0c0b82 */ /* 0x000ea20000000a00 */
[C---:B----4-:R-:W-:Y:S01]  /*00d0*/  IMAD.WIDE.U32 R14, R70.reuse, 0x10, R14 ;  /* 0x00000010460e7825 */ /* 0x050fe200078e000e */
[----:B---3--:R-:W3:Y:S04]  /*00e0*/  LDG.E.128 R16, desc[UR6][R2.64] ;  /* 0x0000000602107981 */ /* 0x008ee8000c1e1d00 */
[----:B------:R-:W4:Y:S04]  /*00f0*/  LDG.E.128 R28, desc[UR6][R14.64] ;  /* 0x000000060e1c7981 */ /* 0x000f28000c1e1d00 */
[----:B------:R-:W4:Y:S04]  /*0100*/  LDG.E.128 R8, desc[UR6][R2.64+0x200] ;  /* 0x0002000602087981 */ /* 0x000f28000c1e1d00 */
[----:B------:R-:W4:Y:S01]  /*0110*/  LDG.E.128 R4, desc[UR6][R14.64+0x200] ;  /* 0x000200060e047981 */ /* 0x000f22000c1e1d00 */
[----:B--2---:R-:W-:-:S05]  /*0120*/  @P0 IMAD.WIDE.U32 R12, R70, 0x10, R12 ;  /* 0x00000010460c0825 */ /* 0x004fca00078e000c */
[----:B------:R2:W5:Y:S04]  /*0130*/  @P0 LDG.E.128 R20, desc[UR6][R12.64] ;  /* 0x000000060c140981 */ /* 0x000568000c1e1d00 */
[----:B------:R2:W5:Y:S01]  /*0140*/  @P0 LDG.E.128 R24, desc[UR6][R12.64+0x200] ;  /* 0x000200060c180981 */ /* 0x000562000c1e1d00 */
[----:B0-----:R-:W-:Y:S01]  /*0150*/  USHF.L.U32 UR4, UR4, 0x2, URZ ;  /* 0x0000000204047899 */ /* 0x001fe200080006ff */
[----:B------:R-:W-:-:S05]  /*0160*/  SHF.R.U32.HI R52, RZ, 0x5, R52 ;  /* 0x00000005ff347819 */ /* 0x000fca0000011634 */
[----:B------:R-:W-:-:S04]  /*0170*/  LOP3.LUT R52, R52, UR4, RZ, 0xfc, !PT ;  /* 0x0000000434347c12 */ /* 0x000fc8000f8efcff */
[----:B-1----:R-:W-:Y:S02]  /*0180*/  ISETP.GE.AND P1, PT, R52, UR5, PT ;  /* 0x0000000534007c0c */ /* 0x002fe4000bf26270 */
[----:B---3--:R-:W-:Y:S01]  /*0190*/  @P0 MOV R69, R16 ;  /* 0x0000001000450202 */ /* 0x008fe20000000f00 */
[----:B------:R-:W-:Y:S01]  /*01a0*/  @P0 IMAD.MOV.U32 R66, RZ, RZ, R19 ;  /* 0x000000ffff420224 */ /* 0x000fe200078e0013 */
[----:B------:R-:W-:Y:S01]  /*01b0*/  @P0 MOV R68, R17 ;  /* 0x0000001100440202 */ /* 0x000fe20000000f00 */
[----:B------:R-:W-:Y:S01]  /*01c0*/  @!P0 IMAD.MOV.U32 R69, RZ, RZ, R16 ;  /* 0x000000ffff458224 */ /* 0x000fe200078e0010 */
[----:B------:R-:W-:Y:S01]  /*01d0*/  @P0 MOV R67, R18 ;  /* 0x0000001200430202 */ /* 0x000fe20000000f00 */
[----:B------:R-:W-:Y:S01]  /*01e0*/  @!P0 IMAD.MOV.U32 R67, RZ, RZ, R18 ;  /* 0x000000ffff438224 */ /* 0x000fe200078e0012 */
[----:B----4-:R-:W-:Y:S02]  /*01f0*/  @P0 MOV R65, R28 ;  /* 0x0000001c00410202 */ /* 0x010fe40000000f00 */
[----:B------:R-:W-:Y:S01]  /*0200*/  @P0 MOV R64, R29 ;  /* 0x0000001d00400202 */ /* 0x000fe20000000f00 */
[----:B------:R-:W-:Y:S01]  /*0210*/  @P0 IMAD.MOV.U32 R57, RZ, RZ, R8 ;  /* 0x000000ffff390224 */ /* 0x000fe200078e0008 */
[----:B------:R-:W-:Y:S01]  /*0220*/  @P0 MOV R63, R30 ;  /* 0x0000001e003f0202 */ /* 0x000fe20000000f00 */
[--C-:B------:R-:W-:Y:S01]  /*0230*/  @P0 IMAD.MOV.U32 R55, RZ, RZ, R10.reuse ;  /* 0x000000ffff370224 */ /* 0x100fe200078e000a */
[----:B------:R-:W-:Y:S01]  /*0240*/  @P0 MOV R62, R31 ;  /* 0x0000001f003e0202 */ /* 0x000fe20000000f00 */
[----:B------:R-:W-:Y:S01]  /*0250*/  @P0 IMAD.MOV.U32 R51, RZ, RZ, R5 ;  /* 0x000000ffff330224 */ /* 0x000fe200078e0005 */
[----:B------:R-:W-:Y:S01]  /*0260*/  @P0 MOV R56, R9 ;  /* 0x0000000900380202 */ /* 0x000fe20000000f00 */
[----:B------:R-:W-:Y:S01]  /*0270*/  @!P0 IMAD.MOV.U32 R64, RZ, RZ, R29 ;  /* 0x000000ffff408224 */ /* 0x000fe200078e001d */
[----:B------:R-:W-:Y:S01]  /*0280*/  @P0 MOV R54, R11 ;  /* 0x0000000b00360202 */ /* 0x000fe20000000f00 */
[----:B------:R-:W-:Y:S01]  /*0290*/  @!P0 IMAD.MOV.U32 R62, RZ, RZ, R31 ;  /* 0x000000ffff3e8224 */ /* 0x000fe200078e001f */
[----:B------:R-:W-:Y:S01]  /*02a0*/  @P0 MOV R53, R4 ;  /* 0x0000000400350202 */ /* 0x000fe20000000f00 */
[----:B------:R-:W-:Y:S01]  /*02b0*/  @!P0 IMAD.MOV.U32 R55, RZ, RZ, R10 ;  /* 0x000000ffff378224 */ /* 0x000fe200078e000a */
[----:B------:R-:W-:Y:S01]  /*02c0*/  @P0 MOV R50, R6 ;  /* 0x0000000600320202 */ /* 0x000fe20000000f00 */
[----:B------:R-:W-:Y:S01]  /*02d0*/  @!P0 IMAD.MOV.U32 R51, RZ, RZ, R5 ;  /* 0x000000ffff338224 */ /* 0x000fe200078e0005 */
[----:B------:R-:W-:-:S02]  /*02e0*/  @P0 MOV R49, R7 ;  /* 0x0000000700310202 */ /* 0x000fc40000000f00 */
[----:B------:R-:W-:Y:S02]  /*02f0*/  @!P0 MOV R68, R17 ;  /* 0x0000001100448202 */ /* 0x000fe40000000f00 */
[----:B------:R-:W-:Y:S02]  /*0300*/  @!P0 MOV R66, R19 ;  /* 0x0000001300428202 */ /* 0x000fe40000000f00 */
[----:B------:R-:W-:Y:S02]  /*0310*/  @!P0 CS2R R22, SRZ ;  /* 0x0000000000168805 */ /* 0x000fe4000001ff00 */
[----:B------:R-:W-:Y:S02]  /*0320*/  @!P0 MOV R65, R28 ;  /* 0x0000001c00418202 */ /* 0x000fe40000000f00 */
[----:B------:R-:W-:Y:S02]  /*0330*/  @!P0 CS2R R20, SRZ ;  /* 0x0000000000148805 */ /* 0x000fe4000001ff00 */
[----:B------:R-:W-:Y:S01]  /*0340*/  @!P0 MOV R63, R30 ;  /* 0x0000001e003f8202 */ /* 0x000fe20000000f00 */
[----:B------:R-:W-:Y:S01]  /*0350*/  @!P0 IMAD.MOV.U32 R27, RZ, RZ, RZ ;  /* 0x000000ffff1b8224 */ /* 0x000fe200078e00ff */
[----:B------:R-:W-:-:S02]  /*0360*/  @!P0 MOV R57, R8 ;  /* 0x0000000800398202 */ /* 0x000fc40000000f00 */
[----:B------:R-:W-:Y:S02]  /*0370*/  @!P0 MOV R56, R9 ;  /* 0x0000000900388202 */ /* 0x000fe40000000f00 */
[----:B------:R-:W-:Y:S02]  /*0380*/  @!P0 MOV R54, R11 ;  /* 0x0000000b00368202 */ /* 0x000fe40000000f00 */
[----:B------:R-:W-:Y:S02]  /*0390*/  @!P0 MOV R53, R4 ;  /* 0x0000000400358202 */ /* 0x000fe40000000f00 */
[----:B------:R-:W-:Y:S02]  /*03a0*/  @!P0 MOV R50, R6 ;  /* 0x0000000600328202 */ /* 0x000fe40000000f00 */
[----:B------:R-:W-:Y:S01]  /*03b0*/  @!P0 MOV R49, R7 ;  /* 0x0000000700318202 */ /* 0x000fe20000000f00 */
[----:B--2---:R-:W-:Y:S06]  /*03c0*/  @P1 EXIT ;  /* 0x000000000000194d */ /* 0x004fec0003800000 */
[----:B------:R-:W0:Y:S01]  /*03d0*/  LDCU.U8 UR4, c[0x0][0x410] ;  /* 0x00008200ff0477ac */ /* 0x000e220008000000 */
[----:B-----5:R-:W-:Y:S02]  /*03e0*/  @!P0 CS2R R24, SRZ ;  /* 0x0000000000188805 */ /* 0x020fe4000001ff00 */
[----:B------:R-:W-:Y:S02]  /*03f0*/  @!P0 MOV R26, RZ ;  /* 0x000000ff001a8202 */ /* 0x000fe40000000f00 */
        /* <DEDUP_REMOVED lines=20> */
[----:B0-----:R-:W-:Y:S02]  /*0540*/  ISETP.NE.AND P1, PT, RZ, UR4, PT ;  /* 0x00000004ff007c0c */ /* 0x001fe4000bf25270 */
[----:B------:R-:W-:Y:S02]  /*0550*/  PRMT R6, R51, 0x7632, R6 ;  /* 0x0000763233067816 */ /* 0x000fe40000000006 */
[----:B------:R-:W-:Y:S02]  /*0560*/  PRMT R5, R53, 0x7632, R5 ;  /* 0x0000763235057816 */ /* 0x000fe40000000005 */
[----:B------:R-:W-:-:S02]  /*0570*/  PRMT R4, R62, 0x7632, R4 ;  /* 0x000076323e047816 */ /* 0x000fc40000000004 */
[----:B------:R-:W-:Y:S02]  /*0580*/  PRMT R3, R63, 0x7632, R3 ;  /* 0x000076323f037816 */ /* 0x000fe40000000003 */
[----:B------:R-:W-:Y:S02]  /*0590*/  PRMT R2, R64, 0x7632, R2 ;  /* 0x0000763240027816 */ /* 0x000fe40000000002 */
[----:B-12---:R-:W-:-:S07]  /*05a0*/  PRMT R0, R65, 0x7632, R0 ;  /* 0x0000763241007816 */ /* 0x006fce0000000000 */
.L_x_223:
[----:B0-----:R-:W0:Y:S08]  /*05b0*/  LDC.64 R36, c[0x0][0x3f0] ;  /* 0x0000fc00ff247b82 */ /* 0x001e300000000a00 */
[----:B------:R-:W1:Y:S08]  /*05c0*/  LDC R71, c[0x0][0x388] ;  /* 0x0000e200ff477b82 */ /* 0x000e700000000800 */
[----:B------:R-:W2:Y:S01]  /*05d0*/  LDC.64 R72, c[0x0][0x3f8] ;  /* 0x0000fe00ff487b82 */ /* 0x000ea20000000a00 */
[----:B0-----:R-:W-:-:S05]  /*05e0*/  IMAD.WIDE R38, R52, 0x4, R36 ;  /* 0x0000000434267825 */ /* 0x001fca00078e0224 */
[----:B------:R-:W3:Y:S01]  /*05f0*/  LDG.E R81, desc[UR6][R38.64] ;  /* 0x0000000626517981 */ /* 0x000ee2000c1e1900 */
[----:B------:R-:W-:Y:S02]  /*0600*/  IMAD.MOV.U32 R59, RZ, RZ, RZ ;  /* 0x000000ffff3b7224 */ /* 0x000fe400078e00ff */
[----:B--2---:R-:W-:-:S06]  /*0610*/  IMAD.WIDE R72, R52, 0x4, R72 ;  /* 0x0000000434487825 */ /* 0x004fcc00078e0248 */
[----:B------:R0:W5:Y:S01]  /*0620*/  LDG.E R72, desc[UR6][R72.64] ;  /* 0x0000000648487981 */ /* 0x000162000c1e1900 */
[----:B---3--:R-:W-:-:S13]  /*0630*/  ISETP.GE.AND P2, PT, R81, 0x1, PT ;  /* 0x000000015100780c */ /* 0x008fda0003f46270 */
[----:B------:R-:W2:Y:S01]  /*0640*/  @P2 LDC.64 R36, c[0x0][0x390] ;  /* 0x0000e400ff242b82 */ /* 0x000ea20000000a00 */
[----:B------:R-:W-:-:S05]  /*0650*/  @P2 IADD3 R40, PT, PT, R81, -0x1, RZ ;  /* 0xffffffff51282810 */ /* 0x000fca0007ffe0ff */
[----:B-1----:R-:W-:-:S05]  /*0660*/  @P2 IMAD R40, R40, R71, RZ ;  /* 0x0000004728282224 */ /* 0x002fca00078e02ff */
[----:B------:R-:W-:-:S04]  /*0670*/  @P2 SHF.R.S32.HI R41, RZ, 0x1f, R40 ;  /* 0x0000001fff292819 */ /* 0x000fc80000011428 */
[----:B------:R-:W-:-:S04]  /*0680*/  @P2 LEA.HI R41, R41, R40, RZ, 0x3 ;  /* 0x0000002829292211 */ /* 0x000fc800078f18ff */
[----:B------:R-:W-:-:S05]  /*0690*/  @P2 LEA.HI.SX32 R59, R41, R70, 0x1d ;  /* 0x00000046293b2211 */ /* 0x000fca00078feaff */
[----:B--2---:R-:W-:-:S05]  /*06a0*/  @P2 IMAD.WIDE.U32 R36, R59, 0x10, R36 ;  /* 0x000000103b242825 */ /* 0x004fca00078e0024 */
[----:B------:R0:W5:Y:S01]  /*06b0*/  @P2 LDG.E.128 R28, desc[UR6][R36.64] ;  /* 0x00000006241c2981 */ /* 0x000162000c1e1d00 */
[----:B------:R-:W-:Y:S01]  /*06c0*/  ISETP.NE.U32.AND P0, PT, RZ, UR8, PT ;  /* 0x00000008ff007c0c */ /* 0x000fe2000bf05070 */
[----:B------:R-:W-:-:S03]  /*06d0*/  IMAD R38, R52, R71, RZ ;  /* 0x0000004734267224 */ /* 0x000fc600078e02ff */
[----:B------:R-:W-:Y:S02]  /*06e0*/  ISETP.NE.AND.EX P0, PT, RZ, UR9, PT, P0 ;  /* 0x00000009ff007c0c */ /* 0x000fe4000bf05300 */
[----:B------:R-:W-:-:S04]  /*06f0*/  SHF.R.S32.HI R39, RZ, 0x1f, R38 ;  /* 0x0000001fff277819 */ /* 0x000fc80000011426 */
[----:B------:R-:W-:-:S04]  /*0700*/  LEA.HI R39, R39, R38, RZ, 0x3 ;  /* 0x0000002627277211 */ /* 0x000fc800078f18ff */
[----:B------:R-:W-:-:S03]  /*0710*/  LEA.HI.SX32 R85, R39, R70, 0x1d ;  /* 0x0000004627557211 */ /* 0x000fc600078feaff */
[----:B0-----:R-:W-:Y:S05]  /*0720*/  @!P0 BRA `(.L_x_216) ;  /* 0x0000000400548947 */ /* 0x001fea0003800000 */
[----:B------:R-:W0:Y:S02]  /*0730*/  LDC.64 R32, c[0x0][0x3a0] ;  /* 0x0000e800ff207b82 */ /* 0x000e240000000a00 */
[----:B0-----:R-:W-:-:S06]  /*0740*/  IMAD.WIDE.U32 R32, R85, 0x10, R32 ;  /* 0x0000001055207825 */ /* 0x001fcc00078e0020 */
[----:B------:R-:W2:Y:S01]  /*0750*/  LDG.E.128 R32, desc[UR6][R32.64] ;  /* 0x0000000620207981 */ /* 0x000ea2000c1e1d00 */
[----:B------:R-:W-:-:S13]  /*0760*/  ISETP.GT.AND P3, PT, R81, RZ, PT ;  /* 0x000000ff5100720c */ /* 0x000fda0003f64270 */
[----:B------:R-:W0:Y:S01]  /*0770*/  @P3 LDC R39, c[0x0][0x40c] ;  /* 0x00010300ff273b82 */ /* 0x000e220000000800 */
[C---:B-----5:R-:W-:Y:S01]  /*0780*/  @P3 SHF.L.U32 R36, R28.reuse, 0x10, RZ ;  /* 0x000000101c243819 */ /* 0x060fe200000006ff */
[----:B------:R-:W-:Y:S01]  /*0790*/  @P3 IMAD.U32 R41, R65, 0x10000, RZ ;  /* 0x0001000041293824 */ /* 0x000fe200078e00ff */
[----:B------:R-:W-:Y:S01]  /*07a0*/  @P3 PRMT R37, R28, 0x7632, R37 ;  /* 0x000076321c253816 */ /* 0x000fe20000000025 */
[----:B------:R-:W-:Y:S01]  /*07b0*/  @P3 IMAD.U32 R60, R31, 0x10000, RZ ;  /* 0x000100001f3c3824 */ /* 0x000fe200078e00ff */
[----:B------:R-:W-:Y:S02]  /*07c0*/  @P3 SHF.L.U32 R43, R0, 0x10, RZ ;  /* 0x00000010002b3819 */ /* 0x000fe400000006ff */
[----:B------:R-:W-:Y:S01]  /*07d0*/  @P3 SHF.L.U32 R37, R37, 0x10, RZ ;  /* 0x0000001025253819 */ /* 0x000fe200000006ff */
[----:B------:R-:W1:Y:S01]  /*07e0*/  @P3 LDC R40, c[0x0][0x40c] ;  /* 0x00010300ff283b82 */ /* 0x000e620000000800 */
[C---:B------:R-:W-:Y:S02]  /*07f0*/  @P3 PRMT R58, R29.reuse, 0x7632, R58 ;  /* 0x000076321d3a3816 */ /* 0x040fe4000000003a */
[----:B------:R-:W-:-:S02]  /*0800*/  @P3 SHF.L.U32 R42, R29, 0x10, RZ ;  /* 0x000000101d2a3819 */ /* 0x000fc400000006ff */
[----:B------:R-:W-:Y:S02]  /*0810*/  @P3 SHF.L.U32 R58, R58, 0x10, RZ ;  /* 0x000000103a3a3819 */ /* 0x000fe400000006ff */
[----:B------:R-:W-:Y:S01]  /*0820*/  @P3 SHF.L.U32 R83, R4, 0x10, RZ ;  /* 0x0000001004533819 */ /* 0x000fe200000006ff */
[----:B------:R-:W3:Y:S08]  /*0830*/  @P3 LDC R79, c[0x0][0x40c] ;  /* 0x00010300ff4f3b82 */ /* 0x000ef00000000800 */
[----:B------:R-:W4:Y:S01]  /*0840*/  @P3 LDC R77, c[0x0][0x40c] ;  /* 0x00010300ff4d3b82 */ /* 0x000f220000000800 */
[----:B0-----:R-:W-:Y:S01]  /*0850*/  @P3 FMUL.FTZ R36, R36, R39 ;  /* 0x0000002724243220 */ /* 0x001fe20000410000 */
[----:B-1----:R-:W-:-:S06]  /*0860*/  @P3 FMUL.FTZ R40, R37, R40 ;  /* 0x0000002825283220 */ /* 0x002fcc0000410000 */
[----:B------:R-:W0:Y:S01]  /*0870*/  @P3 LDC R38, c[0x0][0x40c] ;  /* 0x00010300ff263b82 */ /* 0x000e220000000800 */
[----:B---3--:R-:W-:-:S07]  /*0880*/  @P3 FMUL.FTZ R58, R58, R79 ;  /* 0x0000004f3a3a3220 */ /* 0x008fce0000410000 */
[----:B------:R-:W1:Y:S01]  /*0890*/  @P3 LDC R37, c[0x0][0x40c] ;  /* 0x00010300ff253b82 */ /* 0x000e620000000800 */
[----:B----4-:R-:W-:Y:S01]  /*08a0*/  @P3 FMUL.FTZ R42, R42, R77 ;  /* 0x0000004d2a2a3220 */ /* 0x010fe20000410000 */
[----:B------:R-:W-:-:S05]  /*08b0*/  @P3 SHF.L.U32 R77, R30, 0x10, RZ ;  /* 0x000000101e4d3819 */ /* 0x000fca00000006ff */
[----:B0-----:R-:W-:Y:S01]  /*08c0*/  @P3 FMUL.FTZ R38, R77, R38 ;  /* 0x000000264d263220 */ /* 0x001fe20000410000 */
[C---:B--2---:R-:W-:Y:S01]  /*08d0*/  @P3 SHF.L.U32 R75, R32.reuse, 0x10, RZ ;  /* 0x00000010204b3819 */ /* 0x044fe200000006ff */
[C---:B------:R-:W-:Y:S01]  /*08e0*/  @!P3 IMAD.U32 R73, R32.reuse, 0x10000, RZ ;  /* 0x000100002049b824 */ /* 0x040fe200078e00ff */
[C---:B------:R-:W-:Y:S01]  /*08f0*/  @P3 PRMT R39, R32.reuse, 0x7632, R39 ;  /* 0x0000763220273816 */ /* 0x040fe20000000027 */
[C---:B------:R-:W-:Y:S01]  /*0900*/  @P3 IMAD.U32 R79, R33.reuse, 0x10000, RZ ;  /* 0x00010000214f3824 */ /* 0x040fe200078e00ff */
[----:B------:R-:W-:Y:S01]  /*0910*/  @!P3 PRMT R74, R32, 0x7632, R74 ;  /* 0x00007632204ab816 */ /* 0x000fe2000000004a */
[----:B------:R-:W-:Y:S01]  /*0920*/  @P3 FFMA.FTZ R73, R36, R41, R75 ;  /* 0x0000002924493223 */ /* 0x000fe2000001004b */
[----:B------:R-:W-:Y:S01]  /*0930*/  @P3 PRMT R36, R33, 0x7632, R36 ;  /* 0x0000763221243816 */ /* 0x000fe20000000024 */
[----:B------:R-:W-:Y:S01]  /*0940*/  @P3 IMAD.U32 R61, R39, 0x10000, RZ ;  /* 0x00010000273d3824 */ /* 0x000fe200078e00ff */
[----:B------:R-:W-:Y:S01]  /*0950*/  @!P3 SHF.L.U32 R74, R74, 0x10, RZ ;  /* 0x000000104a4ab819 */ /* 0x000fe200000006ff */
[----:B------:R-:W0:Y:S01]  /*0960*/  @P3 LDC R39, c[0x0][0x40c] ;  /* 0x00010300ff273b82 */ /* 0x000e220000000800 */
[----:B------:R-:W-:Y:S01]  /*0970*/  @P3 SHF.L.U32 R41, R64, 0x10, RZ ;  /* 0x0000001040293819 */ /* 0x000fe200000006ff */
[----:B------:R-:W-:Y:S01]  /*0980*/  @P3 FFMA.FTZ R74, R40, R43, R61 ;  /* 0x0000002b284a3223 */ /* 0x000fe2000001003d */
[----:B------:R-:W-:Y:S01]  /*0990*/  @P3 SHF.L.U32 R61, R36, 0x10, RZ ;  /* 0x00000010243d3819 */ /* 0x000fe200000006ff */
[----:B------:R-:W-:Y:S01]  /*09a0*/  @P3 IMAD.U32 R43, R2, 0x10000, RZ ;  /* 0x00010000022b3824 */ /* 0x000fe200078e00ff */
[----:B------:R-:W-:Y:S01]  /*09b0*/  @!P3 PRMT R76, R33, 0x7632, R76 ;  /* 0x00007632214cb816 */ /* 0x000fe2000000004c */
[----:B------:R-:W-:Y:S01]  /*09c0*/  @!P3 IMAD.U32 R78, R35, 0x10000, RZ ;  /* 0x00010000234eb824 */ /* 0x000fe200078e00ff */
[----:B------:R-:W-:Y:S01]  /*09d0*/  @!P3 SHF.L.U32 R75, R33, 0x10, RZ ;  /* 0x00000010214bb819 */ /* 0x000fe200000006ff */
[----:B------:R-:W2:Y:S01]  /*09e0*/  @P3 LDC R36, c[0x0][0x40c] ;  /* 0x00010300ff243b82 */ /* 0x000ea20000000800 */
[----:B------:R-:W-:Y:S01]  /*09f0*/  @P3 PRMT R40, R30, 0x7632, R40 ;  /* 0x000076321e283816 */ /* 0x000fe20000000028 */
[----:B------:R-:W-:Y:S01]  /*0a00*/  @P3 FFMA.FTZ R75, R42, R41, R79 ;  /* 0x000000292a4b3223 */ /* 0x000fe2000001004f */
[----:B------:R-:W-:-:S02]  /*0a10*/  @P3 PRMT R41, R31, 0x7632, R41 ;  /* 0x000076321f293816 */ /* 0x000fc40000000029 */
[----:B------:R-:W-:Y:S01]  /*0a20*/  @!P3 SHF.L.U32 R76, R76, 0x10, RZ ;  /* 0x000000104c4cb819 */ /* 0x000fe200000006ff */
[----:B------:R-:W-:Y:S01]  /*0a30*/  @P3 FFMA.FTZ R76, R58, R43, R61 ;  /* 0x0000002b3a4c3223 */ /* 0x000fe2000001003d */
[----:B------:R-:W-:Y:S01]  /*0a40*/  @P3 SHF.L.U32 R40, R40, 0x10, RZ ;  /* 0x0000001028283819 */ /* 0x000fe200000006ff */
[----:B------:R-:W-:Y:S01]  /*0a50*/  @P3 IMAD.U32 R43, R62, 0x10000, RZ ;  /* 0x000100003e2b3824 */ /* 0x000fe200078e00ff */
[----:B------:R-:W-:Y:S02]  /*0a60*/  @P3 SHF.L.U32 R61, R41, 0x10, RZ ;  /* 0x00000010293d3819 */ /* 0x000fe400000006ff */
[----:B------:R-:W-:Y:S01]  /*0a70*/  @P3 PRMT R41, R34, 0x7632, R41 ;  /* 0x0000763222293816 */ /* 0x000fe20000000029 */
[----:B-1----:R-:W-:Y:S01]  /*0a80*/  @P3 FMUL.FTZ R40, R40, R37 ;  /* 0x0000002528283220 */ /* 0x002fe20000410000 */
[C---:B------:R-:W-:Y:S02]  /*0a90*/  @P3 PRMT R42, R35.reuse, 0x7632, R42 ;  /* 0x00007632232a3816 */ /* 0x040fe4000000002a */
[----:B------:R-:W-:Y:S01]  /*0aa0*/  @!P3 PRMT R80, R35, 0x7632, R80 ;  /* 0x000076322350b816 */ /* 0x000fe20000000050 */
[----:B0-----:R-:W-:Y:S01]  /*0ab0*/  @P3 FMUL.FTZ R60, R60, R39 ;  /* 0x000000273c3c3220 */ /* 0x001fe20000410000 */
[----:B------:R-:W-:-:S02]  /*0ac0*/  @P3 SHF.L.U32 R37, R63, 0x10, RZ ;  /* 0x000000103f253819 */ /* 0x000fc400000006ff */
[----:B------:R-:W-:Y:S01]  /*0ad0*/  @P3 SHF.L.U32 R39, R3, 0x10, RZ ;  /* 0x0000001003273819 */ /* 0x000fe200000006ff */
[----:B------:R-:W-:Y:S01]  /*0ae0*/  @!P3 IMAD.U32 R80, R80, 0x10000, RZ ;  /* 0x000100005050b824 */ /* 0x000fe200078e00ff */
[C---:B------:R-:W-:Y:S02]  /*0af0*/  @P3 SHF.L.U32 R89, R34.reuse, 0x10, RZ ;  /* 0x0000001022593819 */ /* 0x040fe400000006ff */
[----:B------:R-:W-:Y:S01]  /*0b00*/  @!P3 PRMT R79, R34, 0x7632, R79 ;  /* 0x00007632224fb816 */ /* 0x000fe2000000004f */
[----:B--2---:R-:W-:Y:S01]  /*0b10*/  @P3 FMUL.FTZ R36, R61, R36 ;  /* 0x000000243d243220 */ /* 0x004fe20000410000 */
[----:B------:R-:W-:Y:S02]  /*0b20*/  @P3 SHF.L.U32 R91, R35, 0x10, RZ ;  /* 0x00000010235b3819 */ /* 0x000fe400000006ff */
[----:B------:R-:W-:Y:S02]  /*0b30*/  @P3 SHF.L.U32 R41, R41, 0x10, RZ ;  /* 0x0000001029293819 */ /* 0x000fe400000006ff */
[----:B------:R-:W-:Y:S01]  /*0b40*/  @P3 SHF.L.U32 R87, R42, 0x10, RZ ;  /* 0x000000102a573819 */ /* 0x000fe200000006ff */
[----:B------:R-:W-:Y:S01]  /*0b50*/  @P3 FFMA.FTZ R78, R60, R43, R91 ;  /* 0x0000002b3c4e3223 */ /* 0x000fe2000001005b */
[----:B------:R-:W-:Y:S01]  /*0b60*/  @!P3 SHF.L.U32 R77, R34, 0x10, RZ ;  /* 0x00000010224db819 */ /* 0x000fe200000006ff */
[----:B------:R-:W-:Y:S01]  /*0b70*/  @P3 FFMA.FTZ R77, R38, R37, R89 ;  /* 0x00000025264d3223 */ /* 0x000fe20000010059 */
[----:B------:R-:W-:Y:S01]  /*0b80*/  @!P3 SHF.L.U32 R79, R79, 0x10, RZ ;  /* 0x000000104f4fb819 */ /* 0x000fe200000006ff */
[----:B------:R-:W-:Y:S01]  /*0b90*/  @P3 FFMA.FTZ R79, R40, R39, R41 ;  /* 0x00000027284f3223 */ /* 0x000fe20000010029 */
[----:B------:R-:W-:Y:S01]  /*0ba0*/  @P3 FFMA.FTZ R80, R36, R83, R87 ;  /* 0x0000005324503223 */ /* 0x000fe20000010057 */
[----:B------:R-:W-:-:S02]  /*0bb0*/  F2FP.BF16.F32.PACK_AB R36, RZ, R73 ;  /* 0x00000049ff24723e */ /* 0x000fc400000010ff */
[----:B------:R-:W-:Y:S02]  /*0bc0*/  F2FP.BF16.F32.PACK_AB R37, RZ, R74 ;  /* 0x0000004aff25723e */ /* 0x000fe400000010ff */
        /* <DEDUP_REMOVED lines=9> */
[----:B------:R-:W-:Y:S01]  /*0c60*/  PRMT R39, R43, 0x5410, R39 ;  /* 0x000054102b277816 */ /* 0x000fe20000000027 */
[----:B------:R-:W-:Y:S06]  /*0c70*/  BRA `(.L_x_217) ;  /* 0x0000000000f87947 */ /* 0x000fec0003800000 */
.L_x_216:
[----:B------:R-:W0:Y:S01]  /*0c80*/  @P2 LDC R38, c[0x0][0x40c] ;  /* 0x00010300ff262b82 */ /* 0x000e220000000800 */
[C---:B-----5:R-:W-:Y:S01]  /*0c90*/  @P2 PRMT R36, R28.reuse, 0x7632, R36 ;  /* 0x000076321c242816 */ /* 0x060fe20000000024 */
[----:B------:R-:W-:Y:S01]  /*0ca0*/  HFMA2 R73, -RZ, RZ, 0, 0 ;  /* 0x00000000ff497431 */ /* 0x000fe200000001ff */
[----:B------:R-:W-:Y:S02]  /*0cb0*/  @P2 SHF.L.U32 R37, R28, 0x10, RZ ;  /* 0x000000101c252819 */ /* 0x000fe400000006ff */
[----:B------:R-:W-:Y:S02]  /*0cc0*/  CS2R R74, SRZ ;  /* 0x00000000004a7805 */ /* 0x000fe4000001ff00 */
[----:B------:R-:W-:Y:S01]  /*0cd0*/  @P2 SHF.L.U32 R41, R0, 0x10, RZ ;  /* 0x0000001000292819 */ /* 0x000fe200000006ff */
[----:B------:R-:W-:Y:S01]  /*0ce0*/  @P2 IMAD.U32 R36, R36, 0x10000, RZ ;  /* 0x0001000024242824 */ /* 0x000fe200078e00ff */
[----:B------:R-:W-:Y:S01]  /*0cf0*/  MOV R76, RZ ;  /* 0x000000ff004c7202 */ /* 0x000fe20000000f00 */
[----:B------:R-:W1:Y:S01]  /*0d00*/  @P2 LDC R39, c[0x0][0x40c] ;  /* 0x00010300ff272b82 */ /* 0x000e620000000800 */
[----:B------:R-:W-:-:S02]  /*0d10*/  @P2 IMAD.U32 R40, R29, 0x10000, RZ ;  /* 0x000100001d282824 */ /* 0x000fc400078e00ff */
[----:B------:R-:W-:Y:S01]  /*0d20*/  HFMA2 R80, -RZ, RZ, 0, 0 ;  /* 0x00000000ff507431 */ /* 0x000fe200000001ff */
[----:B------:R-:W-:-:S04]  /*0d30*/  CS2R R78, SRZ ;  /* 0x00000000004e7805 */ /* 0x000fc8000001ff00 */
[----:B------:R-:W2:Y:S08]  /*0d40*/  @P2 LDC R42, c[0x0][0x40c] ;  /* 0x00010300ff2a2b82 */ /* 0x000eb00000000800 */
[----:B------:R-:W3:Y:S01]  /*0d50*/  @P2 LDC R43, c[0x0][0x40c] ;  /* 0x00010300ff2b2b82 */ /* 0x000ee20000000800 */
[----:B0-----:R-:W-:Y:S01]  /*0d60*/  @P2 FMUL.FTZ R38, R37, R38 ;  /* 0x0000002625262220 */ /* 0x001fe20000410000 */
[----:B------:R-:W-:-:S04]  /*0d70*/  @P2 PRMT R37, R29, 0x7632, R37 ;  /* 0x000076321d252816 */ /* 0x000fc80000000025 */
[----:B------:R-:W-:Y:S02]  /*0d80*/  @P2 SHF.L.U32 R37, R37, 0x10, RZ ;  /* 0x0000001025252819 */ /* 0x000fe400000006ff */
[----:B------:R-:W0:Y:S01]  /*0d90*/  @P2 LDC R58, c[0x0][0x40c] ;  /* 0x00010300ff3a2b82 */ /* 0x000e220000000800 */
[----:B-1----:R-:W-:Y:S01]  /*0da0*/  @P2 FMUL.FTZ R36, R36, R39 ;  /* 0x0000002724242220 */ /* 0x002fe20000410000 */
[----:B------:R-:W-:-:S03]  /*0db0*/  @P2 SHF.L.U32 R39, R65, 0x10, RZ ;  /* 0x0000001041272819 */ /* 0x000fc600000006ff */
[----:B------:R-:W-:Y:S01]  /*0dc0*/  @P2 FMUL.FTZ R74, R36, R41 ;  /* 0x00000029244a2220 */ /* 0x000fe20000410000 */
[----:B------:R-:W-:Y:S01]  /*0dd0*/  @P2 PRMT R36, R30, 0x7632, R36 ;  /* 0x000076321e242816 */ /* 0x000fe20000000024 */
[----:B------:R-:W-:Y:S01]  /*0de0*/  @P2 FMUL.FTZ R73, R38, R39 ;  /* 0x0000002726492220 */ /* 0x000fe20000410000 */
[----:B------:R-:W1:Y:S01]  /*0df0*/  @P2 LDC R61, c[0x0][0x40c] ;  /* 0x00010300ff3d2b82 */ /* 0x000e620000000800 */
[----:B--2---:R-:W-:Y:S01]  /*0e00*/  @P2 FMUL.FTZ R37, R37, R42 ;  /* 0x0000002a25252220 */ /* 0x004fe20000410000 */
[----:B------:R-:W-:Y:S01]  /*0e10*/  @P2 IMAD.U32 R38, R2, 0x10000, RZ ;  /* 0x0001000002262824 */ /* 0x000fe200078e00ff */
[----:B------:R-:W-:Y:S02]  /*0e20*/  @P2 SHF.L.U32 R39, R64, 0x10, RZ ;  /* 0x0000001040272819 */ /* 0x000fe400000006ff */
[----:B------:R-:W-:Y:S01]  /*0e30*/  @P2 SHF.L.U32 R41, R30, 0x10, RZ ;  /* 0x000000101e292819 */ /* 0x000fe200000006ff */
[----:B------:R-:W-:Y:S01]  /*0e40*/  @P2 FMUL.FTZ R76, R37, R38 ;  /* 0x00000026254c2220 */ /* 0x000fe20000410000 */
[C---:B------:R-:W-:Y:S01]  /*0e50*/  @P2 PRMT R37, R31.reuse, 0x7632, R37 ;  /* 0x000076321f252816 */ /* 0x040fe20000000025 */
[----:B------:R-:W2:Y:S01]  /*0e60*/  @P2 LDC R77, c[0x0][0x40c] ;  /* 0x00010300ff4d2b82 */ /* 0x000ea20000000800 */
[----:B---3--:R-:W-:Y:S01]  /*0e70*/  @P2 FMUL.FTZ R40, R40, R43 ;  /* 0x0000002b28282220 */ /* 0x008fe20000410000 */
[----:B------:R-:W-:Y:S01]  /*0e80*/  @P2 SHF.L.U32 R36, R36, 0x10, RZ ;  /* 0x0000001024242819 */ /* 0x000fe200000006ff */
[----:B------:R-:W-:Y:S01]  /*0e90*/  @P2 IMAD.U32 R43, R62, 0x10000, RZ ;  /* 0x000100003e2b2824 */ /* 0x000fe200078e00ff */
[----:B------:R-:W-:Y:S01]  /*0ea0*/  @P2 SHF.L.U32 R42, R31, 0x10, RZ ;  /* 0x000000101f2a2819 */ /* 0x000fe200000006ff */
[----:B------:R-:W-:Y:S01]  /*0eb0*/  @P2 FMUL.FTZ R75, R40, R39 ;  /* 0x00000027284b2220 */ /* 0x000fe20000410000 */
[----:B------:R-:W-:-:S02]  /*0ec0*/  @P2 SHF.L.U32 R37, R37, 0x10, RZ ;  /* 0x0000001025252819 */ /* 0x000fc400000006ff */
[----:B------:R-:W3:Y:S01]  /*0ed0*/  @P2 LDC R60, c[0x0][0x40c] ;  /* 0x00010300ff3c2b82 */ /* 0x000ee20000000800 */
[----:B------:R-:W-:Y:S01]  /*0ee0*/  @P2 SHF.L.U32 R38, R63, 0x10, RZ ;  /* 0x000000103f262819 */ /* 0x000fe200000006ff */
[----:B0-----:R-:W-:Y:S01]  /*0ef0*/  @P2 FMUL.FTZ R41, R41, R58 ;  /* 0x0000003a29292220 */ /* 0x001fe20000410000 */
[----:B------:R-:W-:Y:S02]  /*0f00*/  @P2 SHF.L.U32 R39, R3, 0x10, RZ ;  /* 0x0000001003272819 */ /* 0x000fe400000006ff */
[----:B------:R-:W-:Y:S01]  /*0f10*/  @P2 SHF.L.U32 R40, R4, 0x10, RZ ;  /* 0x0000001004282819 */ /* 0x000fe200000006ff */
[----:B-1----:R-:W-:-:S04]  /*0f20*/  @P2 FMUL.FTZ R36, R36, R61 ;  /* 0x0000003d24242220 */ /* 0x002fc80000410000 */
[----:B------:R-:W-:Y:S01]  /*0f30*/  @P2 FMUL.FTZ R79, R36, R39 ;  /* 0x00000027244f2220 */ /* 0x000fe20000410000 */
[----:B------:R-:W-:Y:S02]  /*0f40*/  F2FP.BF16.F32.PACK_AB R36, RZ, R73 ;  /* 0x00000049ff24723e */ /* 0x000fe400000010ff */
[----:B------:R-:W-:Y:S01]  /*0f50*/  F2FP.BF16.F32.PACK_AB R39, RZ, R76 ;  /* 0x0000004cff27723e */ /* 0x000fe200000010ff */
[----:B--2---:R-:W-:Y:S01]  /*0f60*/  @P2 FMUL.FTZ R42, R42, R77 ;  /* 0x0000004d2a2a2220 */ /* 0x004fe20000410000 */
[----:B------:R-:W-:Y:S02]  /*0f70*/  IMAD.MOV.U32 R77, RZ, RZ, RZ ;  /* 0x000000ffff4d7224 */ /* 0x000fe400078e00ff */
[----:B------:R-:W-:Y:S01]  /*0f80*/  @P2 FMUL.FTZ R77, R41, R38 ;  /* 0x00000026294d2220 */ /* 0x000fe20000410000 */
[----:B------:R-:W-:Y:S01]  /*0f90*/  F2FP.BF16.F32.PACK_AB R38, RZ, R75 ;  /* 0x0000004bff26723e */ /* 0x000fe200000010ff */
[----:B------:R-:W-:Y:S01]  /*0fa0*/  @P2 FMUL.FTZ R78, R42, R43 ;  /* 0x0000002b2a4e2220 */ /* 0x000fe20000410000 */
[----:B------:R-:W-:Y:S01]  /*0fb0*/  F2FP.BF16.F32.PACK_AB R41, RZ, R79 ;  /* 0x0000004fff29723e */ /* 0x000fe200000010ff */
[----:B---3--:R-:W-:-:S03]  /*0fc0*/  @P2 FMUL.FTZ R37, R37, R60 ;  /* 0x0000003c25252220 */ /* 0x008fc60000410000 */
[----:B------:R-:W-:Y:S01]  /*0fd0*/  F2FP.BF16.F32.PACK_AB R42, RZ, R78 ;  /* 0x0000004eff2a723e */ /* 0x000fe200000010ff */
[----:B------:R-:W-:Y:S01]  /*0fe0*/  @P2 FMUL.FTZ R80, R37, R40 ;  /* 0x0000002825502220 */ /* 0x000fe20000410000 */
[----:B------:R-:W-:Y:S02]  /*0ff0*/  F2FP.BF16.F32.PACK_AB R37, RZ, R74 ;  /* 0x0000004aff25723e */ /* 0x000fe400000010ff */
[----:B------:R-:W-:Y:S02]  /*1000*/  F2FP.BF16.F32.PACK_AB R40, RZ, R77 ;  /* 0x0000004dff28723e */ /* 0x000fe400000010ff */
[----:B------:R-:W-:Y:S02]  /*1010*/  F2FP.BF16.F32.PACK_AB R43, RZ, R80 ;  /* 0x00000050ff2b723e */ /* 0x000fe400000010ff */
[----:B------:R-:W-:Y:S02]  /*1020*/  PRMT R36, R36, 0x5410, R37 ;  /* 0x0000541024247816 */ /* 0x000fe40000000025 */
[----:B------:R-:W-:-:S02]  /*1030*/  PRMT R37, R38, 0x5410, R39 ;  /* 0x0000541026257816 */ /* 0x000fc40000000027 */
[----:B------:R-:W-:Y:S02]  /*1040*/  PRMT R38, R40, 0x5410, R41 ;  /* 0x0000541028267816 */ /* 0x000fe40000000029 */
[----:B------:R-:W-:-:S07]  /*1050*/  PRMT R39, R42, 0x5410, R43 ;  /* 0x000054102a277816 */ /* 0x000fce000000002b */
.L_x_217:
[----:B------:R-:W0:Y:S01]  /*1060*/  LDC.64 R40, c[0x0][0x3a8] ;  /* 0x0000ea00ff287b82 */ /* 0x000e220000000a00 */
[----:B------:R-:W-:Y:S01]  /*1070*/  @P2 IADD3 R87, PT, PT, R59, 0x20, RZ ;  /* 0x000000203b572810 */ /* 0x000fe20007ffe0ff */
[----:B------:R-:W-:-:S06]  /*1080*/  VIADD R83, R85, 0x20 ;  /* 0x0000002055537836 */ /* 0x000fcc0000000000 */
[----:B------:R-:W1:Y:S08]  /*1090*/  @P2 LDC.64 R60, c[0x0][0x390] ;  /* 0x0000e400ff3c2b82 */ /* 0x000e700000000a00 */
[----:B------:R-:W2:Y:S01]  /*10a0*/  @P0 LDC.64 R42, c[0x0][0x3a0] ;  /* 0x0000e800ff2a0b82 */ /* 0x000ea20000000a00 */
[----:B0-----:R-:W-:-:S05]  /*10b0*/  IMAD.WIDE.U32 R58, R85, 0x10, R40 ;  /* 0x00000010553a7825 */ /* 0x001fca00078e0028 */
[----:B------:R0:W-:Y:S01]  /*10c0*/  STG.E.128 desc[UR6][R58.64], R36 ;  /* 0x000000243a007986 */ /* 0x0001e2000c101d06 */
[----:B-1----:R-:W-:-:S05]  /*10d0*/  @P2 IMAD.WIDE.U32 R60, R87, 0x10, R60 ;  /* 0x00000010573c2825 */ /* 0x002fca00078e003c */
[----:B------:R0:W5:Y:S01]  /*10e0*/  @P2 LDG.E.128 R28, desc[UR6][R60.64] ;  /* 0x000000063c1c2981 */ /* 0x000162000c1e1d00 */
[----:B--2---:R-:W-:-:S05]  /*10f0*/  @P0 IMAD.WIDE.U32 R42, R83, 0x10, R42 ;  /* 0x00000010532a0825 */ /* 0x004fca00078e002a */
[----:B------:R0:W5:Y:S01]  /*1100*/  @P0 LDG.E.128 R32, desc[UR6][R42.64] ;  /* 0x000000062a200981 */ /* 0x000162000c1e1d00 */
[----:B------:R-:W-:Y:S05]  /*1110*/  @!P0 BRA `(.L_x_218) ;  /* 0x0000000400188947 */ /* 0x000fea0003800000 */
[----:B------:R-:W-:Y:S02]  /*1120*/  ISETP.GT.AND P0, PT, R81, RZ, PT ;  /* 0x000000ff5100720c */ /* 0x000fe40003f04270 */
[----:B0----5:R-:W-:-:S11]  /*1130*/  SHF.L.U32 R42, R32, 0x10, RZ ;  /* 0x00000010202a7819 */ /* 0x021fd600000006ff */
[----:B------:R-:W0:Y:S01]  /*1140*/  @P0 LDC R58, c[0x0][0x40c] ;  /* 0x00010300ff3a0b82 */ /* 0x000e220000000800 */
[C---:B------:R-:W-:Y:S02]  /*1150*/  @P0 PRMT R36, R28.reuse, 0x7632, R36 ;  /* 0x000076321c240816 */ /* 0x040fe40000000024 */
[----:B------:R-:W-:Y:S02]  /*1160*/  @P0 SHF.L.U32 R39, R28, 0x10, RZ ;  /* 0x000000101c270819 */ /* 0x000fe400000006ff */
[----:B------:R-:W-:Y:S02]  /*1170*/  @P0 SHF.L.U32 R38, R36, 0x10, RZ ;  /* 0x0000001024260819 */ /* 0x000fe400000006ff */
[----:B------:R-:W-:Y:S01]  /*1180*/  PRMT R36, R32, 0x7632, R36 ;  /* 0x0000763220247816 */ /* 0x000fe20000000024 */
[----:B------:R-:W1:Y:S01]  /*1190*/  @P0 LDC R43, c[0x0][0x40c] ;  /* 0x00010300ff2b0b82 */ /* 0x000e620000000800 */
[----:B------:R-:W-:Y:S02]  /*11a0*/  @P0 SHF.L.U32 R60, R29, 0x10, RZ ;  /* 0x000000101d3c0819 */ /* 0x000fe400000006ff */
[----:B------:R-:W-:-:S02]  /*11b0*/  @P0 PRMT R81, R30, 0x7632, R81 ;  /* 0x000076321e510816 */ /* 0x000fc40000000051 */
[----:B------:R-:W-:Y:S02]  /*11c0*/  @P0 SHF.L.U32 R82, R31, 0x10, RZ ;  /* 0x000000101f520819 */ /* 0x000fe400000006ff */
[----:B------:R-:W-:Y:S01]  /*11d0*/  @P0 SHF.L.U32 R81, R81, 0x10, RZ ;  /* 0x0000001051510819 */ /* 0x000fe200000006ff */
[----:B------:R-:W2:Y:S08]  /*11e0*/  @P0 LDC R61, c[0x0][0x40c] ;  /* 0x00010300ff3d0b82 */ /* 0x000eb00000000800 */
[----:B------:R-:W3:Y:S01]  /*11f0*/  @P0 LDC R37, c[0x0][0x40c] ;  /* 0x00010300ff250b82 */ /* 0x000ee20000000800 */
[----:B0-----:R-:W-:Y:S01]  /*1200*/  @P0 FMUL.FTZ R59, R39, R58 ;  /* 0x0000003a273b0220 */ /* 0x001fe20000410000 */
[----:B------:R-:W-:Y:S01]  /*1210*/  @P0 SHF.L.U32 R39, R5, 0x10, RZ ;  /* 0x0000001005270819 */ /* 0x000fe200000006ff */
[----:B-1----:R-:W-:Y:S01]  /*1220*/  @P0 FMUL.FTZ R58, R38, R43 ;  /* 0x0000002b263a0220 */ /* 0x002fe20000410000 */
[----:B------:R-:W-:Y:S01]  /*1230*/  IMAD.U32 R43, R36, 0x10000, RZ ;  /* 0x00010000242b7824 */ /* 0x000fe200078e00ff */
[----:B------:R-:W-:-:S03]  /*1240*/  @P0 SHF.L.U32 R36, R53, 0x10, RZ ;  /* 0x0000001035240819 */ /* 0x000fc600000006ff */
[----:B------:R-:W0:Y:S01]  /*1250*/  @P0 LDC R38, c[0x0][0x40c] ;  /* 0x00010300ff260b82 */ /* 0x000e220000000800 */
[----:B------:R-:W-:Y:S01]  /*1260*/  @P0 FFMA.FTZ R43, R58, R39, R43 ;  /* 0x000000273a2b0223 */ /* 0x000fe2000001002b */
[----:B------:R-:W-:Y:S01]  /*1270*/  @P0 SHF.L.U32 R39, R51, 0x10, RZ ;  /* 0x0000001033270819 */ /* 0x000fe200000006ff */
[----:B------:R-:W-:Y:S01]  /*1280*/  @P0 FFMA.FTZ R42, R59, R36, R42 ;  /* 0x000000243b2a0223 */ /* 0x000fe2000001002a */
[----:B------:R-:W-:Y:S01]  /*1290*/  @P0 PRMT R36, R29, 0x7632, R36 ;  /* 0x000076321d240816 */ /* 0x000fe20000000024 */
[----:B--2---:R-:W-:Y:S01]  /*12a0*/  @P0 FMUL.FTZ R61, R60, R61 ;  /* 0x0000003d3c3d0220 */ /* 0x004fe20000410000 */
[C---:B------:R-:W-:Y:S01]  /*12b0*/  PRMT R59, R33.reuse, 0x7632, R59 ;  /* 0x00007632213b7816 */ /* 0x040fe2000000003b */
[----:B------:R-:W-:Y:S01]  /*12c0*/  IMAD.U32 R58, R33, 0x10000, RZ ;  /* 0x00010000213a7824 */ /* 0x000fe200078e00ff */
[----:B------:R-:W-:Y:S02]  /*12d0*/  @P0 SHF.L.U32 R60, R36, 0x10, RZ ;  /* 0x00000010243c0819 */ /* 0x000fe400000006ff */
[----:B------:R-:W1:Y:S01]  /*12e0*/  @P0 LDC R36, c[0x0][0x40c] ;  /* 0x00010300ff240b82 */ /* 0x000e620000000800 */
[----:B------:R-:W-:Y:S01]  /*12f0*/  SHF.L.U32 R59, R59, 0x10, RZ ;  /* 0x000000103b3b7819 */ /* 0x000fe200000006ff */
[----:B------:R-:W-:Y:S01]  /*1300*/  @P0 FFMA.FTZ R58, R61, R39, R58 ;  /* 0x000000273d3a0223 */ /* 0x000fe2000001003a */
[----:B---3--:R-:W-:Y:S01]  /*1310*/  @P0 FMUL.FTZ R60, R60, R37 ;  /* 0x000000253c3c0220 */ /* 0x008fe20000410000 */
[----:B------:R-:W-:Y:S01]  /*1320*/  @P0 IMAD.U32 R37, R6, 0x10000, RZ ;  /* 0x0001000006250824 */ /* 0x000fe200078e00ff */
[----:B------:R-:W-:-:S03]  /*1330*/  @P0 SHF.L.U32 R61, R30, 0x10, RZ ;  /* 0x000000101e3d0819 */ /* 0x000fc600000006ff */
[----:B------:R-:W2:Y:S01]  /*1340*/  @P0 LDC R39, c[0x0][0x40c] ;  /* 0x00010300ff270b82 */ /* 0x000ea20000000800 */
[----:B------:R-:W-:Y:S01]  /*1350*/  @P0 FFMA.FTZ R59, R60, R37, R59 ;  /* 0x000000253c3b0223 */ /* 0x000fe2000001003b */
[C---:B------:R-:W-:Y:S02]  /*1360*/  PRMT R37, R34.reuse, 0x7632, R37 ;  /* 0x0000763222257816 */ /* 0x040fe40000000025 */
[----:B------:R-:W-:Y:S01]  /*1370*/  SHF.L.U32 R60, R34, 0x10, RZ ;  /* 0x00000010223c7819 */ /* 0x000fe200000006ff */
[----:B0-----:R-:W-:Y:S01]  /*1380*/  @P0 FMUL.FTZ R85, R61, R38 ;  /* 0x000000263d550220 */ /* 0x001fe20000410000 */
[----:B------:R-:W-:Y:S01]  /*1390*/  @P0 SHF.L.U32 R38, R50, 0x10, RZ ;  /* 0x0000001032260819 */ /* 0x000fe200000006ff */
[----:B------:R-:W-:Y:S02]  /*13a0*/  IMAD.U32 R61, R37, 0x10000, RZ ;  /* 0x00010000253d7824 */ /* 0x000fe400078e00ff */
[----:B------:R-:W0:Y:S02]  /*13b0*/  @P0 LDC R37, c[0x0][0x40c] ;  /* 0x00010300ff250b82 */ /* 0x000e240000000800 */
[----:B------:R-:W-:Y:S01]  /*13c0*/  @P0 FFMA.FTZ R60, R85, R38, R60 ;  /* 0x00000026553c0223 */ /* 0x000fe2000001003c */
[----:B------:R-:W-:Y:S01]  /*13d0*/  @P0 SHF.L.U32 R38, R7, 0x10, RZ ;  /* 0x0000001007260819 */ /* 0x000fe200000006ff */
[----:B-1----:R-:W-:Y:S01]  /*13e0*/  @P0 FMUL.FTZ R36, R81, R36 ;  /* 0x0000002451240220 */ /* 0x002fe20000410000 */
[----:B------:R-:W-:-:S02]  /*13f0*/  IMAD.U32 R81, R35, 0x10000, RZ ;  /* 0x0001000023517824 */ /* 0x000fc400078e00ff */
[----:B------:R-:W-:Y:S01]  /*1400*/  F2FP.BF16.F32.PACK_AB R85, RZ, R60 ;  /* 0x0000003cff55723e */ /* 0x000fe200000010ff */
[----:B------:R-:W-:Y:S01]  /*1410*/  @P0 FFMA.FTZ R61, R36, R38, R61 ;  /* 0x00000026243d0223 */ /* 0x000fe2000001003d */
[----:B------:R-:W-:Y:S02]  /*1420*/  PRMT R38, R35, 0x7632, R38 ;  /* 0x0000763223267816 */ /* 0x000fe40000000026 */
[----:B------:R-:W-:Y:S01]  /*1430*/  @P0 SHF.L.U32 R36, R49, 0x10, RZ ;  /* 0x0000001031240819 */ /* 0x000fe200000006ff */
[----:B--2---:R-:W-:Y:S01]  /*1440*/  @P0 FMUL.FTZ R84, R82, R39 ;  /* 0x0000002752540220 */ /* 0x004fe20000410000 */
[----:B------:R-:W-:Y:S02]  /*1450*/  @P0 PRMT R39, R31, 0x7632, R39 ;  /* 0x000076321f270816 */ /* 0x000fe40000000027 */
[----:B------:R-:W-:Y:S01]  /*1460*/  SHF.L.U32 R82, R38, 0x10, RZ ;  /* 0x0000001026527819 */ /* 0x000fe200000006ff */
[----:B------:R-:W-:Y:S01]  /*1470*/  @P0 FFMA.FTZ R81, R84, R36, R81 ;  /* 0x0000002454510223 */ /* 0x000fe20000010051 */
[----:B------:R-:W-:Y:S01]  /*1480*/  @P0 SHF.L.U32 R38, R39, 0x10, RZ ;  /* 0x0000001027260819 */ /* 0x000fe200000006ff */
[----:B------:R-:W-:Y:S01]  /*1490*/  @P0 IMAD.U32 R36, R8, 0x10000, RZ ;  /* 0x0001000008240824 */ /* 0x000fe200078e00ff */
[----:B------:R-:W-:-:S02]  /*14a0*/  F2FP.BF16.F32.PACK_AB R84, RZ, R59 ;  /* 0x0000003bff54723e */ /* 0x000fc400000010ff */
[----:B------:R-:W-:Y:S01]  /*14b0*/  F2FP.BF16.F32.PACK_AB R86, RZ, R61 ;  /* 0x0000003dff56723e */ /* 0x000fe200000010ff */
[----:B0-----:R-:W-:Y:S01]  /*14c0*/  @P0 FMUL.FTZ R37, R38, R37 ;  /* 0x0000002526250220 */ /* 0x001fe20000410000 */
        /* <DEDUP_REMOVED lines=11> */
.L_x_218:
[----:B0-----:R-:W0:Y:S01]  /*1580*/  @P2 LDC R42, c[0x0][0x40c] ;  /* 0x00010300ff2a2b82 */ /* 0x001e220000000800 */
[C---:B-----5:R-:W-:Y:S01]  /*1590*/  @P2 PRMT R37, R28.reuse, 0x7632, R37 ;  /* 0x000076321c252816 */ /* 0x060fe20000000025 */
[----:B------:R-:W-:Y:S01]  /*15a0*/  @P2 IMAD.U32 R82, R5, 0x10000, RZ ;  /* 0x0001000005522824 */ /* 0x000fe200078e00ff */
[----:B------:R-:W-:Y:S02]  /*15b0*/  @P2 SHF.L.U32 R39, R28, 0x10, RZ ;  /* 0x000000101c272819 */ /* 0x000fe400000006ff */
[----:B------:R-:W-:Y:S02]  /*15c0*/  @P2 SHF.L.U32 R37, R37, 0x10, RZ ;  /* 0x0000001025252819 */ /* 0x000fe400000006ff */
[----:B------:R-:W-:Y:S01]  /*15d0*/  @P2 SHF.L.U32 R59, R53, 0x10, RZ ;  /* 0x00000010353b2819 */ /* 0x000fe200000006ff */
[----:B------:R-:W1:Y:S01]  /*15e0*/  @P2 LDC R60, c[0x0][0x40c] ;  /* 0x00010300ff3c2b82 */ /* 0x000e620000000800 */
[----:B------:R-:W-:Y:S02]  /*15f0*/  @P2 SHF.L.U32 R81, R30, 0x10, RZ ;  /* 0x000000101e512819 */ /* 0x000fe400000006ff */
[----:B------:R-:W-:-:S05]  /*1600*/  @P2 SHF.L.U32 R85, R50, 0x10, RZ ;  /* 0x0000001032552819 */ /* 0x000fca00000006ff */
[----:B------:R-:W2:Y:S08]  /*1610*/  @P2 LDC R61, c[0x0][0x40c] ;  /* 0x00010300ff3d2b82 */ /* 0x000eb00000000800 */
[----:B------:R-:W3:Y:S01]  /*1620*/  @P2 LDC R36, c[0x0][0x40c] ;  /* 0x00010300ff242b82 */ /* 0x000ee20000000800 */
[----:B0-----:R-:W-:Y:S01]  /*1630*/  @P2 FMUL.FTZ R58, R39, R42 ;  /* 0x0000002a273a2220 */ /* 0x001fe20000410000 */
[----:B------:R-:W-:-:S03]  /*1640*/  CS2R R42, SRZ ;  /* 0x00000000002a7805 */ /* 0x000fc6000001ff00 */
[----:B------:R-:W-:Y:S01]  /*1650*/  @P2 FMUL.FTZ R42, R58, R59 ;  /* 0x0000003b3a2a2220 */ /* 0x000fe20000410000 */
[----:B------:R-:W-:Y:S02]  /*1660*/  MOV R58, RZ ;  /* 0x000000ff003a7202 */ /* 0x000fe40000000f00 */
[----:B------:R-:W0:Y:S01]  /*1670*/  @P2 LDC R38, c[0x0][0x40c] ;  /* 0x00010300ff262b82 */ /* 0x000e220000000800 */
[----:B-1----:R-:W-:Y:S01]  /*1680*/  @P2 FMUL.FTZ R39, R37, R60 ;  /* 0x0000003c25272220 */ /* 0x002fe20000410000 */
[----:B------:R-:W-:-:S03]  /*1690*/  @P2 SHF.L.U32 R60, R29, 0x10, RZ ;  /* 0x000000101d3c2819 */ /* 0x000fc600000006ff */
[----:B------:R-:W-:Y:S01]  /*16a0*/  @P2 FMUL.FTZ R43, R82, R39 ;  /* 0x00000027522b2220 */ /* 0x000fe20000410000 */
[----:B------:R-:W-:Y:S02]  /*16b0*/  @P2 PRMT R39, R29, 0x7632, R39 ;  /* 0x000076321d272816 */ /* 0x000fe40000000027 */
[----:B------:R-:W1:Y:S01]  /*16c0*/  @P2 LDC R37, c[0x0][0x40c] ;  /* 0x00010300ff252b82 */ /* 0x000e620000000800 */
[----:B--2---:R-:W-:Y:S01]  /*16d0*/  @P2 FMUL.FTZ R60, R60, R61 ;  /* 0x0000003d3c3c2220 */ /* 0x004fe20000410000 */
[----:B------:R-:W-:Y:S01]  /*16e0*/  @P2 SHF.L.U32 R61, R51, 0x10, RZ ;  /* 0x00000010333d2819 */ /* 0x000fe200000006ff */
[----:B------:R-:W-:-:S04]  /*16f0*/  @P2 IMAD.U32 R59, R39, 0x10000, RZ ;  /* 0x00010000273b2824 */ /* 0x000fc800078e00ff */
[----:B------:R-:W-:Y:S01]  /*1700*/  @P2 FMUL.FTZ R58, R60, R61 ;  /* 0x0000003d3c3a2220 */ /* 0x000fe20000410000 */
[----:B---3--:R-:W-:Y:S01]  /*1710*/  @P2 FMUL.FTZ R84, R81, R36 ;  /* 0x0000002451542220 */ /* 0x008fe20000410000 */
[----:B------:R-:W2:Y:S01]  /*1720*/  @P2 LDC R39, c[0x0][0x40c] ;  /* 0x00010300ff272b82 */ /* 0x000ea20000000800 */
[----:B------:R-:W-:Y:S01]  /*1730*/  @P2 PRMT R61, R30, 0x7632, R61 ;  /* 0x000076321e3d2816 */ /* 0x000fe2000000003d */
[----:B------:R-:W-:Y:S01]  /*1740*/  IMAD.MOV.U32 R60, RZ, RZ, RZ ;  /* 0x000000ffff3c7224 */ /* 0x000fe200078e00ff */
[----:B------:R-:W-:Y:S01]  /*1750*/  @P2 SHF.L.U32 R81, R6, 0x10, RZ ;  /* 0x0000001006512819 */ /* 0x000fe200000006ff */
[----:B------:R-:W-:Y:S01]  /*1760*/  @P2 FMUL.FTZ R60, R84, R85 ;  /* 0x00000055543c2220 */ /* 0x000fe20000410000 */
[----:B------:R-:W-:Y:S01]  /*1770*/  @P2 SHF.L.U32 R82, R61, 0x10, RZ ;  /* 0x000000103d522819 */ /* 0x000fe200000006ff */
[----:B0-----:R-:W-:Y:S02]  /*1780*/  @P2 FMUL.FTZ R38, R59, R38 ;  /* 0x000000263b262220 */ /* 0x001fe40000410000 */
[----:B------:R-:W0:Y:S01]  /*1790*/  @P2 LDC R36, c[0x0][0x40c] ;  /* 0x00010300ff242b82 */ /* 0x000e220000000800 */
[----:B------:R-:W-:Y:S01]  /*17a0*/  HFMA2 R59, -RZ, RZ, 0, 0 ;  /* 0x00000000ff3b7431 */ /* 0x000fe200000001ff */
[----:B------:R-:W-:-:S02]  /*17b0*/  MOV R61, RZ ;  /* 0x000000ff003d7202 */ /* 0x000fc40000000f00 */
[----:B------:R-:W-:Y:S02]  /*17c0*/  @P2 SHF.L.U32 R84, R31, 0x10, RZ ;  /* 0x000000101f542819 */ /* 0x000fe400000006ff */
[----:B------:R-:W-:Y:S01]  /*17d0*/  @P2 SHF.L.U32 R85, R8, 0x10, RZ ;  /* 0x0000001008552819 */ /* 0x000fe200000006ff */
[----:B-1----:R-:W-:Y:S01]  /*17e0*/  @P2 FMUL.FTZ R37, R82, R37 ;  /* 0x0000002552252220 */ /* 0x002fe20000410000 */
[----:B------:R-:W-:Y:S01]  /*17f0*/  @P2 FMUL.FTZ R59, R81, R38 ;  /* 0x00000026513b2220 */ /* 0x000fe20000410000 */
[----:B------:R-:W-:Y:S01]  /*1800*/  @P2 IMAD.U32 R82, R7, 0x10000, RZ ;  /* 0x0001000007522824 */ /* 0x000fe200078e00ff */
[----:B------:R-:W-:Y:S01]  /*1810*/  @P2 PRMT R38, R31, 0x7632, R38 ;  /* 0x000076321f262816 */ /* 0x000fe20000000026 */
[----:B------:R-:W-:Y:S02]  /*1820*/  HFMA2 R81, -RZ, RZ, 0, 0 ;  /* 0x00000000ff517431 */ /* 0x000fe400000001ff */
[----:B------:R-:W-:Y:S01]  /*1830*/  @P2 FMUL.FTZ R61, R82, R37 ;  /* 0x00000025523d2220 */ /* 0x000fe20000410000 */
[----:B------:R-:W-:Y:S01]  /*1840*/  @P2 SHF.L.U32 R37, R38, 0x10, RZ ;  /* 0x0000001026252819 */ /* 0x000fe200000006ff */
[----:B------:R-:W-:-:S02]  /*1850*/  @P2 IMAD.U32 R38, R49, 0x10000, RZ ;  /* 0x0001000031262824 */ /* 0x000fc400078e00ff */
[----:B--2---:R-:W-:Y:S01]  /*1860*/  @P2 FMUL.FTZ R39, R84, R39 ;  /* 0x0000002754272220 */ /* 0x004fe20000410000 */
[----:B------:R-:W-:Y:S02]  /*1870*/  MOV R82, RZ ;  /* 0x000000ff00527202 */ /* 0x000fe40000000f00 */
[----:B------:R-:W-:Y:S01]  /*1880*/  F2FP.BF16.F32.PACK_AB R84, RZ, R60 ;  /* 0x0000003cff54723e */ /* 0x000fe200000010ff */
[----:B------:R-:W-:Y:S01]  /*1890*/  @P2 FMUL.FTZ R81, R39, R38 ;  /* 0x0000002627512220 */ /* 0x000fe20000410000 */
[----:B------:R-:W-:Y:S02]  /*18a0*/  F2FP.BF16.F32.PACK_AB R38, RZ, R58 ;  /* 0x0000003aff26723e */ /* 0x000fe400000010ff */
[----:B------:R-:W-:Y:S01]  /*18b0*/  F2FP.BF16.F32.PACK_AB R39, RZ, R59 ;  /* 0x0000003bff27723e */ /* 0x000fe200000010ff */
[----:B0-----:R-:W-:Y:S01]  /*18c0*/  @P2 FMUL.FTZ R36, R37, R36 ;  /* 0x0000002425242220 */ /* 0x001fe20000410000 */
[----:B------:R-:W-:Y:S02]  /*18d0*/  F2FP.BF16.F32.PACK_AB R37, RZ, R43 ;  /* 0x0000002bff25723e */ /* 0x000fe400000010ff */
[----:B------:R-:W-:Y:S01]  /*18e0*/  F2FP.BF16.F32.PACK_AB R86, RZ, R81 ;  /* 0x00000051ff56723e */ /* 0x000fe200000010ff */
[----:B------:R-:W-:Y:S01]  /*18f0*/  @P2 FMUL.FTZ R82, R85, R36 ;  /* 0x0000002455522220 */ /* 0x000fe20000410000 */
[----:B------:R-:W-:-:S02]  /*1900*/  F2FP.BF16.F32.PACK_AB R36, RZ, R42 ;  /* 0x0000002aff24723e */ /* 0x000fc400000010ff */
[----:B------:R-:W-:Y:S02]  /*1910*/  F2FP.BF16.F32.PACK_AB R85, RZ, R61 ;  /* 0x0000003dff55723e */ /* 0x000fe400000010ff */
[----:B------:R-:W-:Y:S02]  /*1920*/  F2FP.BF16.F32.PACK_AB R87, RZ, R82 ;  /* 0x00000052ff57723e */ /* 0x000fe400000010ff */
[----:B------:R-:W-:Y:S02]  /*1930*/  PRMT R36, R36, 0x5410, R37 ;  /* 0x0000541024247816 */ /* 0x000fe40000000025 */
[----:B------:R-:W-:Y:S02]  /*1940*/  PRMT R37, R38, 0x5410, R39 ;  /* 0x0000541026257816 */ /* 0x000fe40000000027 */
[----:B------:R-:W-:Y:S02]  /*1950*/  PRMT R38, R84, 0x5410, R85 ;  /* 0x0000541054267816 */ /* 0x000fe40000000055 */
[----:B------:R-:W-:-:S07]  /*1960*/  PRMT R39, R86, 0x5410, R87 ;  /* 0x0000541056277816 */ /* 0x000fce0000000057 */
.L_x_219:
        /* <DEDUP_REMOVED lines=34> */
[C---:B------:R-:W-:Y:S01]  /*1b90*/  FADD.FTZ R37, -R83.reuse, R74 ;  /* 0x0000004a53257221 */ /* 0x040fe20000010100 */
[C---:B------:R-:W-:Y:S01]  /*1ba0*/  FADD.FTZ R85, -R83.reuse, R75 ;  /* 0x0000004b53557221 */ /* 0x040fe20000010100 */
[----:B------:R-:W-:Y:S01]  /*1bb0*/  FADD.FTZ R39, -R83, R77 ;  /* 0x0000004d53277221 */ /* 0x000fe20000010100 */
[----:B------:R-:W-:-:S04]  /*1bc0*/  FFMA.FTZ R36, R36, R36, RZ ;  /* 0x0000002424247223 */ /* 0x000fc800000100ff */
[----:B------:R-:W-:Y:S01]  /*1bd0*/  FFMA.FTZ R36, R37, R37, R36 ;  /* 0x0000002525247223 */ /* 0x000fe20000010024 */
[----:B------:R-:W-:-:S03]  /*1be0*/  FADD.FTZ R37, -R83, R76 ;  /* 0x0000004c53257221 */ /* 0x000fc60000010100 */
[----:B------:R-:W-:-:S04]  /*1bf0*/  FFMA.FTZ R36, R85, R85, R36 ;  /* 0x0000005555247223 */ /* 0x000fc80000010024 */
        /* <DEDUP_REMOVED lines=33> */
.L_x_235:
[----:B-1----:R-:W-:Y:S01]  /*1e10*/  FADD.FTZ R85, R84, R41 ;  /* 0x0000002954557221 */ /* 0x002fe20000010000 */
[----:B------:R-:W-:Y:S01]  /*1e20*/  FMUL.FTZ R41, R83, R83 ;  /* 0x0000005353297220 */ /* 0x000fe20000410000 */
[----:B------:R-:W1:Y:S01]  /*1e30*/  @!P0 LDC.64 R38, c[0x0][0x3c0] ;  /* 0x0000f000ff268b82 */ /* 0x000e620000000a00 */
[----:B------:R-:W-:Y:S01]  /*1e40*/  BSSY.RECONVERGENT B0, `(.L_x_221) ;  /* 0x0000070000007945 */ /* 0x000fe20003800200 */
[----:B------:R-:W-:Y:S02]  /*1e50*/  FFMA.FTZ R40, R85, R40, UR5 ;  /* 0x0000000555287e23 */ /* 0x000fe40008010028 */
[----:B------:R-:W-:-:S04]  /*1e60*/  FSEL R41, R41, RZ, P1 ;  /* 0x000000ff29297208 */ /* 0x000fc80000800000 */
[----:B------:R-:W2:Y:S01]  /*1e70*/  @!P0 LDC.64 R36, c[0x0][0x3c8] ;  /* 0x0000f200ff248b82 */ /* 0x000ea20000000a00 */
[----:B------:R-:W-:-:S06]  /*1e80*/  FADD.FTZ R41, R40, R41 ;  /* 0x0000002928297221 */ /* 0x000fcc0000010000 */
[----:B------:R-:W3:Y:S01]  /*1e90*/  MUFU.RSQ R41, R41 ;  /* 0x0000002900297308 */ /* 0x000ee20000001400 */
[----:B-1----:R-:W-:-:S05]  /*1ea0*/  @!P0 IMAD.WIDE R38, R52, 0x4, R38 ;  /* 0x0000000434268825 */ /* 0x002fca00078e0226 */
[----:B------:R1:W-:Y:S01]  /*1eb0*/  @!P0 STG.E desc[UR6][R38.64], R83 ;  /* 0x0000005326008986 */ /* 0x0003e2000c101906 */
[----:B--2---:R-:W-:-:S05]  /*1ec0*/  @!P0 IMAD.WIDE R36, R52, 0x4, R36 ;  /* 0x0000000434248825 */ /* 0x004fca00078e0224 */
[----:B---3--:R1:W-:Y:S01]  /*1ed0*/  @!P0 STG.E desc[UR6][R36.64], R41 ;  /* 0x0000002924008986 */ /* 0x0083e2000c101906 */
[----:B------:R-:W-:-:S13]  /*1ee0*/  ISETP.GE.AND P0, PT, R72, 0x1, PT ;  /* 0x000000014800780c */ /* 0x000fda0003f06270 */
[----:B-1----:R-:W-:Y:S05]  /*1ef0*/  @!P0 BRA `(.L_x_222) ;  /* 0x0000000400908947 */ /* 0x002fea0003800000 */
[----:B------:R-:W-:Y:S01]  /*1f00*/  FSEL R83, R83, RZ, !P1 ;  /* 0x000000ff53537208 */ /* 0x000fe20004800000 */
[----:B------:R-:W-:Y:S01]  /*1f10*/  IMAD.U32 R37, R69, 0x10000, RZ ;  /* 0x0001000045257824 */ /* 0x000fe200078e00ff */
[----:B------:R-:W-:Y:S01]  /*1f20*/  IADD3 R72, PT, PT, R72, -0x1, RZ ;  /* 0xffffffff48487810 */ /* 0x000fe20007ffe0ff */
[----:B------:R-:W-:Y:S01]  /*1f30*/  IMAD.U32 R89, R67, 0x10000, RZ ;  /* 0x0001000043597824 */ /* 0x000fe200078e00ff */
        /* <DEDUP_REMOVED lines=9> */
[----:B------:R-:W-:Y:S01]  /*1fd0*/  FADD.FTZ R40, -R83, R77 ;  /* 0x0000004d53287221 */ /* 0x000fe20000010100 */
[----:B------:R-:W-:Y:S01]  /*1fe0*/  FFMA.FTZ R71, R36, R37, R85 ;  /* 0x0000002524477223 */ /* 0x000fe20000010055 */
[----:B------:R-:W-:Y:S01]  /*1ff0*/  FFMA.FTZ R36, R74, R73, R87 ;  /* 0x000000494a247223 */ /* 0x000fe20000010057 */
[----:B------:R-:W-:Y:S01]  /*2000*/  SHF.L.U32 R73, R21, 0x10, RZ ;  /* 0x0000001015497819 */ /* 0x000fe200000006ff */
[----:B------:R-:W-:Y:S01]  /*2010*/  IMAD.U32 R37, R68, 0x10000, RZ ;  /* 0x0001000044257824 */ /* 0x000fe200078e00ff */
[----:B------:R-:W-:Y:S01]  /*2020*/  SHF.L.U32 R75, R22, 0x10, RZ ;  /* 0x00000010164b7819 */ /* 0x000fe200000006ff */
[----:B------:R-:W-:Y:S01]  /*2030*/  FMUL.FTZ R38, R41, R38 ;  /* 0x0000002629267220 */ /* 0x000fe20000410000 */
[----:B------:R-:W-:Y:S01]  /*2040*/  FADD.FTZ R76, -R83, R76 ;  /* 0x0000004c534c7221 */ /* 0x000fe20000010100 */
[----:B------:R-:W-:Y:S01]  /*2050*/  FMUL.FTZ R72, R41, R40 ;  /* 0x0000002829487220 */ /* 0x000fe20000410000 */
[----:B------:R-:W-:Y:S01]  /*2060*/  SHF.L.U32 R85, R11, 0x10, RZ ;  /* 0x000000100b557819 */ /* 0x000fe200000006ff */
[----:B------:R-:W-:Y:S01]  /*2070*/  FFMA.FTZ R40, R38, R37, R73 ;  /* 0x0000002526287223 */ /* 0x000fe20000010049 */
[----:B------:R-:W-:Y:S01]  /*2080*/  SHF.L.U32 R87, R12, 0x10, RZ ;  /* 0x000000100c577819 */ /* 0x000fe200000006ff */
[----:B------:R-:W-:Y:S01]  /*2090*/  FMUL.FTZ R76, R41, R76 ;  /* 0x0000004c294c7220 */ /* 0x000fe20000410000 */
[----:B------:R-:W-:Y:S01]  /*20a0*/  FFMA.FTZ R38, R72, R89, R75 ;  /* 0x0000005948267223 */ /* 0x000fe2000001004b */
[C---:B------:R-:W-:Y:S01]  /*20b0*/  FADD.FTZ R72, -R83.reuse, R79 ;  /* 0x0000004f53487221 */ /* 0x040fe20000010100 */
[----:B------:R-:W-:Y:S01]  /*20c0*/  FADD.FTZ R80, -R83, R80 ;  /* 0x0000005053507221 */ /* 0x000fe20000010100 */
[----:B------:R-:W-:Y:S01]  /*20d0*/  FFMA.FTZ R37, R76, R85, R87 ;  /* 0x000000554c257223 */ /* 0x000fe20000010057 */
[----:B------:R-:W-:Y:S01]  /*20e0*/  SHF.L.U32 R73, R13, 0x10, RZ ;  /* 0x000000100d497819 */ /* 0x000fe200000006ff */
[C---:B------:R-:W-:Y:S01]  /*20f0*/  FMUL.FTZ R72, R41.reuse, R72 ;  /* 0x0000004829487220 */ /* 0x040fe20000410000 */
[----:B------:R-:W-:Y:S01]  /*2100*/  SHF.L.U32 R75, R14, 0x10, RZ ;  /* 0x000000100e4b7819 */ /* 0x000fe200000006ff */
[----:B------:R-:W-:Y:S01]  /*2110*/  FMUL.FTZ R80, R41, R80 ;  /* 0x0000005029507220 */ /* 0x000fe20000410000 */
[----:B------:R-:W-:Y:S01]  /*2120*/  SHF.L.U32 R87, R15, 0x10, RZ ;  /* 0x000000100f577819 */ /* 0x000fe200000006ff */
[C---:B------:R-:W-:Y:S01]  /*2130*/  FADD.FTZ R58, -R83.reuse, R58 ;  /* 0x0000003a533a7221 */ /* 0x040fe20000010100 */
[----:B------:R-:W-:Y:S01]  /*2140*/  SHF.L.U32 R79, R16, 0x10, RZ ;  /* 0x00000010104f7819 */ /* 0x000fe200000006ff */
[C---:B------:R-:W-:Y:S01]  /*2150*/  FADD.FTZ R78, -R83.reuse, R78 ;  /* 0x0000004e534e7221 */ /* 0x040fe20000010100 */
[C---:B------:R-:W-:Y:S01]  /*2160*/  FADD.FTZ R86, -R83.reuse, R42 ;  /* 0x0000002a53567221 */ /* 0x040fe20000010100 */
[----:B------:R-:W-:Y:S01]  /*2170*/  FFMA.FTZ R73, R72, R73, R75 ;  /* 0x0000004948497223 */ /* 0x000fe2000001004b */
[----:B------:R-:W-:Y:S01]  /*2180*/  FADD.FTZ R42, -R83, R59 ;  /* 0x0000003b532a7221 */ /* 0x000fe20000010100 */
[----:B------:R-:W-:Y:S01]  /*2190*/  FFMA.FTZ R72, R80, R87, R79 ;  /* 0x0000005750487223 */ /* 0x000fe2000001004f */
[----:B------:R-:W-:Y:S01]  /*21a0*/  SHF.L.U32 R76, R25, 0x10, RZ ;  /* 0x00000010194c7819 */ /* 0x000fe200000006ff */
[----:B------:R-:W-:Y:S01]  /*21b0*/  FMUL.FTZ R59, R41, R58 ;  /* 0x0000003a293b7220 */ /* 0x000fe20000410000 */
[----:B------:R-:W-:Y:S01]  /*21c0*/  SHF.L.U32 R85, R23, 0x10, RZ ;  /* 0x0000001017557819 */ /* 0x000fe200000006ff */
[----:B------:R-:W-:-:S02]  /*21d0*/  IMAD.U32 R79, R56, 0x10000, RZ ;  /* 0x00010000384f7824 */ /* 0x000fc400078e00ff */
[----:B------:R-:W-:Y:S01]  /*21e0*/  FMUL.FTZ R78, R41, R78 ;  /* 0x0000004e294e7220 */ /* 0x000fe20000410000 */
[----:B------:R-:W-:Y:S02]  /*21f0*/  IMAD.U32 R77, R66, 0x10000, RZ ;  /* 0x00010000424d7824 */ /* 0x000fe400078e00ff */
[----:B------:R-:W-:Y:S01]  /*2200*/  FADD.FTZ R88, -R83, R43 ;  /* 0x0000002b53587221 */ /* 0x000fe20000010100 */
[----:B------:R-:W-:Y:S01]  /*2210*/  FFMA.FTZ R76, R59, R79, R76 ;  /* 0x0000004f3b4c7223 */ /* 0x000fe2000001004c */
[----:B------:R-:W-:Y:S01]  /*2220*/  SHF.L.U32 R74, R24, 0x10, RZ ;  /* 0x00000010184a7819 */ /* 0x000fe200000006ff */
[----:B------:R-:W-:Y:S01]  /*2230*/  FFMA.FTZ R75, R78, R77, R85 ;  /* 0x0000004d4e4b7223 */ /* 0x000fe20000010055 */
[----:B------:R-:W1:Y:S01]  /*2240*/  LDC.64 R58, c[0x0][0x428] ;  /* 0x00010a00ff3a7b82 */ /* 0x000e620000000a00 */
[----:B------:R-:W-:Y:S01]  /*2250*/  SHF.L.U32 R78, R17, 0x10, RZ ;  /* 0x00000010114e7819 */ /* 0x000fe200000006ff */
[----:B------:R-:W-:Y:S01]  /*2260*/  FMUL.FTZ R88, R41, R88 ;  /* 0x0000005829587220 */ /* 0x000fe20000410000 */
[----:B------:R-:W-:Y:S01]  /*2270*/  SHF.L.U32 R77, R18, 0x10, RZ ;  /* 0x00000010124d7819 */ /* 0x000fe200000006ff */
[----:B------:R-:W-:Y:S01]  /*2280*/  FADD.FTZ R60, -R83, R60 ;  /* 0x0000003c533c7221 */ /* 0x000fe20000010100 */
[----:B------:R-:W-:-:S02]  /*2290*/  IMAD.U32 R85, R57, 0x10000, RZ ;  /* 0x0001000039557824 */ /* 0x000fc400078e00ff */
[----:B------:R-:W-:Y:S01]  /*22a0*/  FMUL.FTZ R43, R41, R86 ;  /* 0x00000056292b7220 */ /* 0x000fe20000410000 */
[----:B0-----:R-:W-:Y:S01]  /*22b0*/  FADD.FTZ R84, -R83, R61 ;  /* 0x0000003d53547221 */ /* 0x001fe20000010100 */
[----:B------:R-:W-:Y:S01]  /*22c0*/  FFMA.FTZ R77, R88, R78, R77 ;  /* 0x0000004e584d7223 */ /* 0x000fe2000001004d */
[----:B------:R-:W-:Y:S01]  /*22d0*/  FMUL.FTZ R78, R41, R60 ;  /* 0x0000003c294e7220 */ /* 0x000fe20000410000 */
[----:B------:R-:W-:Y:S01]  /*22e0*/  FFMA.FTZ R74, R43, R85, R74 ;  /* 0x000000552b4a7223 */ /* 0x000fe2000001004a */
[----:B------:R-:W-:Y:S01]  /*22f0*/  SHF.R.S32.HI R60, RZ, 0x1f, R39 ;  /* 0x0000001fff3c7819 */ /* 0x000fe20000011427 */
[C---:B------:R-:W-:Y:S01]  /*2300*/  FADD.FTZ R80, -R83.reuse, R81 ;  /* 0x0000005153507221 */ /* 0x040fe20000010100 */
[----:B------:R-:W-:Y:S01]  /*2310*/  FADD.FTZ R82, -R83, R82 ;  /* 0x0000005253527221 */ /* 0x000fe20000010100 */
[----:B------:R-:W-:Y:S01]  /*2320*/  SHF.L.U32 R43, R19, 0x10, RZ ;  /* 0x00000010132b7819 */ /* 0x000fe200000006ff */
[----:B------:R-:W-:Y:S01]  /*2330*/  FMUL.FTZ R42, R41, R42 ;  /* 0x0000002a292a7220 */ /* 0x000fe20000410000 */
[----:B------:R-:W-:Y:S01]  /*2340*/  SHF.L.U32 R61, R44, 0x10, RZ ;  /* 0x000000102c3d7819 */ /* 0x000fe200000006ff */
[----:B------:R-:W-:Y:S01]  /*2350*/  IMAD.U32 R79, R55, 0x10000, RZ ;  /* 0x00010000374f7824 */ /* 0x000fe200078e00ff */
[----:B------:R-:W-:Y:S01]  /*2360*/  SHF.L.U32 R81, R26, 0x10, RZ ;  /* 0x000000101a517819 */ /* 0x000fe200000006ff */
[C---:B------:R-:W-:Y:S01]  /*2370*/  FMUL.FTZ R84, R41.reuse, R84 ;  /* 0x0000005429547220 */ /* 0x040fe20000410000 */
[----:B------:R-:W-:Y:S01]  /*2380*/  LEA.HI R39, R60, R39, RZ, 0x3 ;  /* 0x000000273c277211 */ /* 0x000fe200078f18ff */
[C---:B------:R-:W-:Y:S01]  /*2390*/  FMUL.FTZ R80, R41.reuse, R80 ;  /* 0x0000005029507220 */ /* 0x040fe20000410000 */
[----:B------:R-:W-:Y:S01]  /*23a0*/  FMUL.FTZ R82, R41, R82 ;  /* 0x0000005229527220 */ /* 0x000fe20000410000 */
[----:B------:R-:W-:Y:S01]  /*23b0*/  FFMA.FTZ R41, R42, R43, R61 ;  /* 0x0000002b2a297223 */ /* 0x000fe2000001003d */
[----:B------:R-:W-:Y:S01]  /*23c0*/  FFMA.FTZ R42, R78, R79, R81 ;  /* 0x0000004f4e2a7223 */ /* 0x000fe20000010051 */
[----:B------:R-:W-:Y:S01]  /*23d0*/  SHF.L.U32 R61, R45, 0x10, RZ ;  /* 0x000000102d3d7819 */ /* 0x000fe200000006ff */
[----:B------:R-:W-:Y:S01]  /*23e0*/  IMAD.U32 R81, R54, 0x10000, RZ ;  /* 0x0001000036517824 */ /* 0x000fe200078e00ff */
[----:B------:R-:W-:-:S02]  /*23f0*/  SHF.L.U32 R79, R46, 0x10, RZ ;  /* 0x000000102e4f7819 */ /* 0x000fc400000006ff */
[----:B------:R-:W-:Y:S02]  /*2400*/  SHF.L.U32 R83, R27, 0x10, RZ ;  /* 0x000000101b537819 */ /* 0x000fe400000006ff */
[----:B------:R-:W-:Y:S01]  /*2410*/  LEA.HI.SX32 R39, R39, R70, 0x1d ;  /* 0x0000004627277211 */ /* 0x000fe200078feaff */
[----:B------:R-:W-:Y:S01]  /*2420*/  FFMA.FTZ R79, R84, R61, R79 ;  /* 0x0000003d544f7223 */ /* 0x000fe2000001004f */
[----:B------:R-:W-:Y:S01]  /*2430*/  SHF.L.U32 R85, R47, 0x10, RZ ;  /* 0x000000102f557819 */ /* 0x000fe200000006ff */
[----:B------:R-:W-:Y:S01]  /*2440*/  FFMA.FTZ R80, R80, R81, R83 ;  /* 0x0000005150507223 */ /* 0x000fe20000010053 */
[----:B------:R-:W-:Y:S01]  /*2450*/  SHF.L.U32 R87, R48, 0x10, RZ ;  /* 0x0000001030577819 */ /* 0x000fe200000006ff */
[----:B------:R-:W-:Y:S01]  /*2460*/  VIADD R43, R39, 0x20 ;  /* 0x00000020272b7836 */ /* 0x000fe20000000000 */
[----:B------:R-:W-:Y:S01]  /*2470*/  F2FP.BF16.F32.PACK_AB R38, R73, R38 ;  /* 0x000000264926723e */ /* 0x000fe200000010ff */
[----:B-1----:R-:W-:Y:S01]  /*2480*/  IMAD.WIDE.U32 R60, R39, 0x10, R58 ;  /* 0x00000010273c7825 */ /* 0x002fe200078e003a */
[----:B------:R-:W-:-:S03]  /*2490*/  F2FP.BF16.F32.PACK_AB R39, R72, R75 ;  /* 0x0000004b4827723e */ /* 0x000fc600000010ff */
[----:B------:R-:W-:Y:S01]  /*24a0*/  FFMA.FTZ R85, R82, R85, R87 ;  /* 0x0000005552557223 */ /* 0x000fe20000010057 */
[----:B------:R-:W-:Y:S01]  /*24b0*/  F2FP.BF16.F32.PACK_AB R37, R37, R40 ;  /* 0x000000282525723e */ /* 0x000fe200000010ff */
[----:B------:R-:W-:Y:S01]  /*24c0*/  IMAD.WIDE.U32 R58, R43, 0x10, R58 ;  /* 0x000000102b3a7825 */ /* 0x000fe200078e003a */
[----:B------:R-:W-:Y:S02]  /*24d0*/  F2FP.BF16.F32.PACK_AB R36, R36, R71 ;  /* 0x000000472424723e */ /* 0x000fe400000010ff */
[----:B------:R-:W-:Y:S02]  /*24e0*/  F2FP.BF16.F32.PACK_AB R43, R85, R80 ;  /* 0x00000050552b723e */ /* 0x000fe400000010ff */
[----:B------:R-:W-:Y:S01]  /*24f0*/  F2FP.BF16.F32.PACK_AB R42, R79, R42 ;  /* 0x0000002a4f2a723e */ /* 0x000fe200000010ff */
[----:B------:R1:W-:Y:S01]  /*2500*/  STG.E.128 desc[UR6][R60.64], R36 ;  /* 0x000000243c007986 */ /* 0x0003e2000c101d06 */
[----:B------:R-:W-:Y:S02]  /*2510*/  F2FP.BF16.F32.PACK_AB R41, R41, R76 ;  /* 0x0000004c2929723e */ /* 0x000fe400000010ff */
[----:B------:R-:W-:-:S05]  /*2520*/  F2FP.BF16.F32.PACK_AB R40, R77, R74 ;  /* 0x0000004a4d28723e */ /* 0x000fca00000010ff */
[----:B------:R1:W-:Y:S02]  /*2530*/  STG.E.128 desc[UR6][R58.64], R40 ;  /* 0x000000283a007986 */ /* 0x0003e4000c101d06 */
.L_x_222:
[----:B------:R-:W-:Y:S05]  /*2540*/  BSYNC.RECONVERGENT B0 ;  /* 0x0000000000007941 */ /* 0x000fea0003800200 */
.L_x_221:
[----:B-1----:R-:W1:Y:S02]  /*2550*/  LDC.64 R36, c[0x0][0x380] ;  /* 0x0000e000ff247b82 */ /* 0x002e640000000a00 */
[----:B-1----:R-:W-:-:S04]  /*2560*/  LEA R52, R36, R52, 0x2 ;  /* 0x0000003424347211 */ /* 0x002fc800078e10ff */
[----:B------:R-:W-:-:S13]  /*2570*/  ISETP.GE.AND P0, PT, R52, R37, PT ;  /* 0x000000253400720c */ /* 0x000fda0003f06270 */
[----:B------:R-:W-:Y:S05]  /*2580*/  @!P0 BRA `(.L_x_223) ;  /* 0xffffffe000088947 */ /* 0x000fea000383ffff */
[----:B------:R-:W-:Y:S05]  /*2590*/  EXIT ;  /* 0x000000000000794d */ /* 0x000fea0003800000 */
.L_x_220:
[----:B------:R-:W-:Y:S01]  /*25a0*/  HFMA2 R87, -RZ, RZ, 0, 5.9604644775390625e-08 ;  /* 0x00000001ff577431 */ /* 0x000fe200000001ff */
[----:B------:R-:W-:Y:S01]  /*25b0*/  BSSY B0, `(.L_x_224) ;  /* 0x0000007000007945 */ /* 0x000fe20003800000 */
[----:B------:R-:W-:Y:S01]  /*25c0*/  MOV R88, R83 ;  /* 0x0000005300587202 */ /* 0x000fe20000000f00 */
[----:B------:R-:W-:Y:S01]  /*25d0*/  IMAD.MOV.U32 R90, RZ, RZ, 0x1f ;  /* 0x0000001fff5a7424 */ /* 0x000fe200078e00ff */
[----:B------:R-:W-:-:S07]  /*25e0*/  MOV R85, 0xffffffff ;  /* 0xffffffff00557802 */ /* 0x000fce0000000f00 */
[----:B------:R-:W-:Y:S05]  /*25f0*/  WARPSYNC.COLLECTIVE R85, `(.L_x_225) ;  /* 0x0000000055087348 */ /* 0x000fea0003c00000 */
[----:B------:R0:W1:Y:S02]  /*2600*/  SHFL.BFLY P2, R86, R88, R87, R90 ;  /* 0x0c00005758567389 */ /* 0x000064000004005a */
[----:B01----:R-:W-:Y:S05]  /*2610*/  ENDCOLLECTIVE ;  /* 0x000000000000791b */ /* 0x003fea0003800000 */
.L_x_225:
[----:B------:R-:W-:Y:S05]  /*2620*/  BSYNC B0 ;  /* 0x0000000000007941 */ /* 0x000fea0003800000 */
.L_x_224:
[----:B------:R-:W-:Y:S01]  /*2630*/  MOV R36, R86 ;  /* 0x0000005600247202 */ /* 0x000fe20000000f00 */
[----:B------:R-:W-:Y:S02]  /*2640*/  HFMA2 R90, -RZ, RZ, 0, 1.847743988037109375e-06 ;  /* 0x0000001fff5a7431 */ /* 0x000fe400000001ff */
        /* <DEDUP_REMOVED lines=8> */
.L_x_226:
[----:B------:R-:W-:Y:S01]  /*26d0*/  HFMA2 R87, -RZ, RZ, 0, 2.384185791015625e-07 ;  /* 0x00000004ff577431 */ /* 0x000fe200000001ff */
[----:B------:R-:W-:-:S05]  /*26e0*/  MOV R36, R86 ;  /* 0x0000005600247202 */ /* 0x000fca0000000f00 */
[----:B------:R-:W-:-:S04]  /*26f0*/  FADD.FTZ R38, R37, R36 ;  /* 0x0000002425267221 */ /* 0x000fc80000010000 */
[----:B------:R-:W-:-:S07]  /*2700*/  IMAD.MOV.U32 R88, RZ, RZ, R38 ;  /* 0x000000ffff587224 */ /* 0x000fce00078e0026 */
[----:B------:R-:W-:Y:S05]  /*2710*/  WARPSYNC.COLLECTIVE R85, `(.L_x_227) ;  /* 0x0000000055087348 */ /* 0x000fea0003c00000 */
[----:B------:R0:W1:Y:S02]  /*2720*/  SHFL.BFLY P2, R86, R88, R87, R90 ;  /* 0x0c00005758567389 */ /* 0x000064000004005a */
[----:B01----:R-:W-:Y:S05]  /*2730*/  ENDCOLLECTIVE ;  /* 0x000000000000791b */ /* 0x003fea0003800000 */
.L_x_227:
[----:B------:R-:W-:Y:S01]  /*2740*/  IMAD.MOV.U32 R87, RZ, RZ, 0x8 ;  /* 0x00000008ff577424 */ /* 0x000fe200078e00ff */
[----:B------:R-:W-:-:S05]  /*2750*/  MOV R39, R86 ;  /* 0x0000005600277202 */ /* 0x000fca0000000f00 */
[----:B------:R-:W-:-:S05]  /*2760*/  FADD.FTZ R39, R38, R39 ;  /* 0x0000002726277221 */ /* 0x000fca0000010000 */
[----:B------:R-:W-:-:S07]  /*2770*/  MOV R88, R39 ;  /* 0x0000002700587202 */ /* 0x000fce0000000f00 */
[----:B------:R-:W-:Y:S05]  /*2780*/  WARPSYNC.COLLECTIVE R85, `(.L_x_228) ;  /* 0x0000000055087348 */ /* 0x000fea0003c00000 */
[----:B------:R0:W1:Y:S02]  /*2790*/  SHFL.BFLY P2, R86, R88, R87, R90 ;  /* 0x0c00005758567389 */ /* 0x000064000004005a */
[----:B01----:R-:W-:Y:S05]  /*27a0*/  ENDCOLLECTIVE ;  /* 0x000000000000791b */ /* 0x003fea0003800000 */
.L_x_228:
[----:B------:R-:W-:Y:S01]  /*27b0*/  HFMA2 R87, -RZ, RZ, 0, 9.5367431640625e-07 ;  /* 0x00000010ff577431 */ /* 0x000fe200000001ff */
[----:B------:R-:W-:-:S05]  /*27c0*/  MOV R36, R86 ;  /* 0x0000005600247202 */ /* 0x000fca0000000f00 */
[----:B------:R-:W-:-:S05]  /*27d0*/  FADD.FTZ R41, R39, R36 ;  /* 0x0000002427297221 */ /* 0x000fca0000010000 */
[----:B------:R-:W-:-:S07]  /*27e0*/  MOV R88, R41 ;  /* 0x0000002900587202 */ /* 0x000fce0000000f00 */
[----:B------:R-:W-:Y:S05]  /*27f0*/  WARPSYNC.COLLECTIVE R85, `(.L_x_229) ;  /* 0x0000000055087348 */ /* 0x000fea0003c00000 */
[----:B------:R0:W1:Y:S02]  /*2800*/  SHFL.BFLY P2, R86, R88, R87, R90 ;  /* 0x0c00005758567389 */ /* 0x000064000004005a */
[----:B01----:R-:W-:Y:S05]  /*2810*/  ENDCOLLECTIVE ;  /* 0x000000000000791b */ /* 0x003fea0003800000 */
.L_x_229:
[----:B------:R-:W-:Y:S02]  /*2820*/  HFMA2 R87, -RZ, RZ, 0, 5.9604644775390625e-08 ;  /* 0x00000001ff577431 */ /* 0x000fe400000001ff */
[----:B------:R-:W-:-:S04]  /*2830*/  IMAD.MOV.U32 R36, RZ, RZ, R86 ;  /* 0x000000ffff247224 */ /* 0x000fc800078e0056 */
[----:B------:R-:W-:-:S04]  /*2840*/  FADD.FTZ R41, R41, R36 ;  /* 0x0000002429297221 */ /* 0x000fc80000010000 */
[----:B------:R-:W-:-:S04]  /*2850*/  FMUL.FTZ R83, R41, R40 ;  /* 0x0000002829537220 */ /* 0x000fc80000410000 */
        /* <DEDUP_REMOVED lines=32> */
[----:B------:R-:W-:-:S07]  /*2a60*/  MOV R88, R36 ;  /* 0x0000002400587202 */ /* 0x000fce0000000f00 */
[----:B------:R-:W-:Y:S05]  /*2a70*/  WARPSYNC.COLLECTIVE R85, `(.L_x_230) ;  /* 0x0000000055087348 */ /* 0x000fea0003c00000 */
[----:B------:R0:W1:Y:S02]  /*2a80*/  SHFL.BFLY P2, R86, R88, R87, R90 ;  /* 0x0c00005758567389 */ /* 0x000064000004005a */
[----:B01----:R-:W-:Y:S05]  /*2a90*/  ENDCOLLECTIVE ;  /* 0x000000000000791b */ /* 0x003fea0003800000 */
.L_x_230:
[----:B------:R-:W-:Y:S01]  /*2aa0*/  HFMA2 R87, -RZ, RZ, 0, 1.1920928955078125e-07 ;  /* 0x00000002ff577431 */ /* 0x000fe200000001ff */
[----:B------:R-:W-:-:S05]  /*2ab0*/  MOV R37, R86 ;  /* 0x0000005600257202 */ /* 0x000fca0000000f00 */
[----:B------:R-:W-:-:S04]  /*2ac0*/  FADD.FTZ R37, R36, R37 ;  /* 0x0000002524257221 */ /* 0x000fc80000010000 */
[----:B------:R-:W-:-:S07]  /*2ad0*/  IMAD.MOV.U32 R88, RZ, RZ, R37 ;  /* 0x000000ffff587224 */ /* 0x000fce00078e0025 */
[----:B------:R-:W-:Y:S05]  /*2ae0*/  WARPSYNC.COLLECTIVE R85, `(.L_x_231) ;  /* 0x0000000055087348 */ /* 0x000fea0003c00000 */
[----:B------:R0:W1:Y:S02]  /*2af0*/  SHFL.BFLY P2, R86, R88, R87, R90 ;  /* 0x0c00005758567389 */ /* 0x000064000004005a */
[----:B01----:R-:W-:Y:S05]  /*2b00*/  ENDCOLLECTIVE ;  /* 0x000000000000791b */ /* 0x003fea0003800000 */
.L_x_231:
[----:B------:R-:W-:Y:S01]  /*2b10*/  IMAD.MOV.U32 R87, RZ, RZ, 0x4 ;  /* 0x00000004ff577424 */ /* 0x000fe200078e00ff */
[----:B------:R-:W-:-:S05]  /*2b20*/  MOV R38, R86 ;  /* 0x0000005600267202 */ /* 0x000fca0000000f00 */
[----:B------:R-:W-:-:S05]  /*2b30*/  FADD.FTZ R38, R37, R38 ;  /* 0x0000002625267221 */ /* 0x000fca0000010000 */
[----:B------:R-:W-:-:S07]  /*2b40*/  MOV R88, R38 ;  /* 0x0000002600587202 */ /* 0x000fce0000000f00 */
[----:B------:R-:W-:Y:S05]  /*2b50*/  WARPSYNC.COLLECTIVE R85, `(.L_x_232) ;  /* 0x0000000055087348 */ /* 0x000fea0003c00000 */
[----:B------:R0:W1:Y:S02]  /*2b60*/  SHFL.BFLY P2, R86, R88, R87, R90 ;  /* 0x0c00005758567389 */ /* 0x000064000004005a */
[----:B01----:R-:W-:Y:S05]  /*2b70*/  ENDCOLLECTIVE ;  /* 0x000000000000791b */ /* 0x003fea0003800000 */
.L_x_232:
[----:B------:R-:W-:Y:S01]  /*2b80*/  HFMA2 R87, -RZ, RZ, 0, 4.76837158203125e-07 ;  /* 0x00000008ff577431 */ /* 0x000fe200000001ff */
[----:B------:R-:W-:-:S05]  /*2b90*/  MOV R39, R86 ;  /* 0x0000005600277202 */ /* 0x000fca0000000f00 */
[----:B------:R-:W-:-:S05]  /*2ba0*/  FADD.FTZ R39, R38, R39 ;  /* 0x0000002726277221 */ /* 0x000fca0000010000 */
[----:B------:R-:W-:-:S07]  /*2bb0*/  MOV R88, R39 ;  /* 0x0000002700587202 */ /* 0x000fce0000000f00 */
[----:B------:R-:W-:Y:S05]  /*2bc0*/  WARPSYNC.COLLECTIVE R85, `(.L_x_233) ;  /* 0x0000000055087348 */ /* 0x000fea0003c00000 */
[----:B------:R0:W1:Y:S02]  /*2bd0*/  SHFL.BFLY P2, R86, R88, R87, R90 ;  /* 0x0c00005758567389 */ /* 0x000064000004005a */
[----:B01----:R-:W-:Y:S05]  /*2be0*/  ENDCOLLECTIVE ;  /* 0x000000000000791b */ /* 0x003fea0003800000 */
.L_x_233:
[----:B------:R-:W-:Y:S02]  /*2bf0*/  HFMA2 R87, -RZ, RZ, 0, 9.5367431640625e-07 ;  /* 0x00000010ff577431 */ /* 0x000fe400000001ff */
[----:B------:R-:W-:-:S04]  /*2c00*/  IMAD.MOV.U32 R84, RZ, RZ, R86 ;  /* 0x000000ffff547224 */ /* 0x000fc800078e0056 */
[----:B------:R-:W-:-:S05]  /*2c10*/  FADD.FTZ R84, R39, R84 ;  /* 0x0000005427547221 */ /* 0x000fca0000010000 */
[----:B------:R-:W-:-:S07]  /*2c20*/  MOV R88, R84 ;  /* 0x0000005400587202 */ /* 0x000fce0000000f00 */
[----:B------:R-:W-:Y:S05]  /*2c30*/  WARPSYNC.COLLECTIVE R85, `(.L_x_234) ;  /* 0x0000000055087348 */ /* 0x000fea0003c00000 */
[----:B------:R0:W1:Y:S02]  /*2c40*/  SHFL.BFLY P2, R86, R88, R87, R90 ;  /* 0x0c00005758567389 */ /* 0x000064000004005a */
[----:B01----:R-:W-:Y:S05]  /*2c50*/  ENDCOLLECTIVE ;  /* 0x000000000000791b */ /* 0x003fea0003800000 */
.L_x_234:
[----:B------:R-:W-:Y:S01]  /*2c60*/  MOV R41, R86 ;  /* 0x0000005600297202 */ /* 0x000fe20000000f00 */
[----:B------:R-:W-:Y:S06]  /*2c70*/  BRA `(.L_x_235) ;  /* 0xfffffff000647947 */ /* 0x000fec000383ffff */
.L_x_236:
        /* <DEDUP_REMOVED lines=16> */
.L_x_20228:


//--------------------- .text._ZN10layer_norm13ln_fwd_kernelINS_13Kernel_traitsI13__nv_bfloat16S2_S2_S2_fjLj512ELj1ELj4ELj1ELj16ENS_18Kernel_traits_baseILj512ES2_S2_S2_S2_fjLj128EEEEELb1ELb0ELb0ELb0EEEvNS_9FwdParamsE --------------------------
	.section	.text._ZN10layer_norm13ln_fwd_kernelINS_13Kernel_traitsI13__nv_bfloat16S2_S2_S2_fjLj512ELj1ELj4ELj1ELj16ENS_18Kernel_traits_baseILj512ES2_S2_S2_S2_fjLj128EEEEELb1ELb0ELb0ELb0EEEvNS_9FwdParamsE,"ax",@progbits
	.align	128
        .global         _ZN10layer_norm13ln_fwd_kernelINS_13Kernel_traitsI13__nv_bfloat16S2_S2_S2_fjLj512ELj1ELj4ELj1ELj16ENS_18Kernel_traits_baseILj512ES2_S2_S2_S2_fjLj128EEEEELb1ELb0ELb0ELb0EEEvNS_9FwdParamsE
        .type           _ZN10layer_norm13ln_fwd_kernelINS_13Kernel_traitsI13__nv_bfloat16S2_S2_S2_fjLj512ELj1ELj4ELj1ELj16ENS_18Kernel_traits_baseILj512ES2_S2_S2_S2_fjLj128EEEEELb1ELb0ELb0ELb0EEEvNS_9FwdParamsE,@function
        .size           _ZN10layer_norm13ln_fwd_kernelINS_13Kernel_traitsI13__nv_bfloat16S2_S2_S2_fjLj512ELj1ELj4ELj1ELj16ENS_18Kernel_traits_baseILj512ES2_S2_S2_S2_fjLj128EEEEELb1ELb0ELb0ELb0EEEvNS_9FwdParamsE,(.L_x_20229 - _ZN10layer_norm13ln_fwd_kernelINS_13Kernel_traitsI13__nv_bfloat16S2_S2_S2_fjLj512ELj1ELj4ELj1ELj16ENS_18Kernel_traits_baseILj512ES2_S2_S2_S2_fjLj128EEEEELb1ELb0ELb0ELb0EEEvNS_9FwdParamsE)
        .other          _ZN10layer_norm13ln_fwd_kernelINS_13Kernel_traitsI13__nv_bfloat16S2_S2_S2_fjLj512ELj1ELj4ELj1ELj16ENS_18Kernel_traits_baseILj512ES2_S2_S2_S2_fjLj128EEEEELb1ELb0ELb0ELb0EEEvNS_9FwdParamsE,@"STO_CUDA_ENTRY STV_DEFAULT"
_ZN10layer_norm13ln_fwd_kernelINS_13Kernel_traitsI13__nv_bfloat16S2_S2_S2_fjLj512ELj1ELj4ELj1ELj16ENS_18Kernel_traits_baseILj512ES2_S2_S2_S2_fjLj128EEEEELb1ELb0ELb0ELb0EEEvNS_9FwdParamsE:
.text._ZN10layer_norm13ln_fwd_kernelINS_13Kernel_traitsI13__nv_bfloat16S2_S2_S2_fjLj512ELj1ELj4ELj1ELj16ENS_18Kernel_traits_baseILj512ES2_S2_S2_S2_fjLj128EEEEELb1ELb0ELb0ELb0EEEvNS_9FwdParamsE:
[----:B------:R-:W-:Y:S01]  /*0000*/  LDC R1, c[0x0][0x37c] ;  /* 0x0000df00ff017b82 */ /* 0x000fe20000000800 */
[----:B------:R-:W0:Y:S07]  /*0010*/  LDCU.U8 UR4, c[0x0][0x464] ;  /* 0x00008c80ff0477ac */ /* 0x000e2e0008000000 */
[----:B------:R-:W1:Y:S01]  /*0020*/  LDC R0, c[0x0][0x458] ;  /* 0x00011600ff007b82 */ /* 0x000e620000000800 */
[----:B------:R-:W2:Y:S01]  /*0030*/  LDCU.64 UR6, c[0x0][0x450] ;  /* 0x00008a00ff0677ac */ /* 0x000ea20008000a00 */
[----:B------:R-:W3:Y:S06]  /*0040*/  LDCU.64 UR8, c[0x0][0x358] ;  /* 0x00006b00ff0877ac */ /* 0x000eec0008000a00 */
[----:B------:R-:W4:Y:S01]  /*0050*/  LDC R7, c[0x0][0x45c] ;  /* 0x00011700ff077b82 */ /* 0x000f220000000800 */
[----:B------:R-:W5:Y:S01]  /*0060*/  S2R R39, SR_TID.X ;  /* 0x0000000000277919 */ /* 0x000f620000002100 */
[----:B------:R-:W4:Y:S06]  /*0070*/  LDCU.64 UR10, c[0x0][0x438] ;  /* 0x00008700ff0a77ac */ /* 0x000f2c0008000a00 */
[----:B------:R-:W5:Y:S01]  /*0080*/  LDC R11, c[0x0][0x388] ;  /* 0x0000e200ff0b7b82 */ /* 0x000f620000000800 */
[----:B0-----:R-:W-:Y:S01]  /*0090*/  ISETP.NE.AND P0, PT, RZ, UR4, PT ;  /* 0x00000004ff007c0c */ /* 0x001fe2000bf05270 */
[----:B--2---:R-:W-:-:S02]  /*00a0*/  IMAD.U32 R2, RZ, RZ, UR6 ;  /* 0x00000006ff027e24 */ /* 0x004fc4000f8e00ff */
[----:B------:R-:W-:-:S10]  /*00b0*/  IMAD.U32 R3, RZ, RZ, UR7 ;  /* 0x00000007ff037e24 */ /* 0x000fd4000f8e00ff */
[----:B-1----:R-:W-:Y:S01]  /*00c0*/  @P0 MOV R4, R0 ;  /* 0x0000000000040202 */ /* 0x002fe20000000f00 */
[----:B---3--:R-:W2:Y:S01]  /*00d0*/  @P0 LDG.E.64 R2, desc[UR8][R2.64] ;  /* 0x0000000802020981 */ /* 0x008ea2000c1e1b00 */
[----:B----4-:R-:W-:Y:S01]  /*00e0*/  @P0 IMAD.MOV.U32 R5, RZ, RZ, R7 ;  /* 0x000000ffff050224 */ /* 0x010fe200078e0007 */
[----:B------:R-:W0:Y:S05]  /*00f0*/  @P0 LDC R9, c[0x0][0x460] ;  /* 0x00011800ff090b82 */ /* 0x000e2a0000000800 */
[----:B------:R-:W0:Y:S01]  /*0100*/  @P0 LDG.E.64 R4, desc[UR8][R4.64] ;  /* 0x0000000804040981 */ /* 0x000e22000c1e1b00 */
[----:B------:R-:W-:Y:S01]  /*0110*/  UISETP.NE.U32.AND UP0, UPT, UR10, URZ, UPT ;  /* 0x000000ff0a00728c */ /* 0x000fe2000bf05070 */
[----:B------:R-:W-:Y:S01]  /*0120*/  BSSY.RECONVERGENT B0, `(.L_x_237) ;  /* 0x000004a000007945 */ /* 0x000fe20003800200 */
[----:B------:R-:W1:Y:S01]  /*0130*/  S2UR UR5, SR_CTAID.X ;  /* 0x00000000000579c3 */ /* 0x000e620000002500 */
[----:B-----5:R-:W-:Y:S01]  /*0140*/  LOP3.LUT R41, R39, 0x1f, RZ, 0xc, !PT ;  /* 0x0000001f27297812 */ /* 0x020fe200078e0cff */
[----:B------:R-:W-:Y:S01]  /*0150*/  UISETP.NE.AND.EX UP0, UPT, UR11, URZ, UPT, UP0 ;  /* 0x000000ff0b00728c */ /* 0x000fe2000bf05300 */
[----:B------:R-:W-:-:S05]  /*0160*/  SHF.R.U32.HI R38, RZ, 0x5, R39 ;  /* 0x00000005ff267819 */ /* 0x000fca0000011627 */
[----:B------:R-:W3:Y:S01]  /*0170*/  LDC R40, c[0x0][0x360] ;  /* 0x0000d800ff287b82 */ /* 0x000ee20000000800 */
[----:B-1----:R-:W-:-:S06]  /*0180*/  USHF.L.U32 UR4, UR5, 0x2, URZ ;  /* 0x0000000205047899 */ /* 0x002fcc00080006ff */
[----:B------:R-:W-:Y:S01]  /*0190*/  LOP3.LUT R38, R38, UR4, RZ, 0xfc, !PT ;  /* 0x0000000426267c12 */ /* 0x000fe2000f8efcff */
[----:B---3--:R-:W-:Y:S01]  /*01a0*/  IMAD R40, R40, UR5, R39 ;  /* 0x0000000528287c24 */ /* 0x008fe2000f8e0227 */
[----:B------:R-:W-:Y:S02]  /*01b0*/  LOP3.LUT R39, R39, 0x1f, RZ, 0xc0, !PT ;  /* 0x0000001f27277812 */ /* 0x000fe400078ec0ff */
[----:B--2---:R-:W-:Y:S02]  /*01c0*/  @P0 R2UR UR6, R2 ;  /* 0x00000000020602ca */ /* 0x004fe400000e0000 */
[----:B------:R-:W-:Y:S02]  /*01d0*/  @P0 R2UR UR7, R3 ;  /* 0x00000000030702ca */ /* 0x000fe400000e0000 */
[----:B------:R-:W-:Y:S02]  /*01e0*/  SHF.R.S32.HI R2, RZ, 0x1f, R11 ;  /* 0x0000001fff027819 */ /* 0x000fe4000001140b */
[----:B0-----:R-:W-:-:S02]  /*01f0*/  @P0 IADD3 R0, P1, PT, R4, R9, RZ ;  /* 0x0000000904000210 */ /* 0x001fc40007f3e0ff */
[----:B------:R-:W-:-:S03]  /*0200*/  LEA.HI R2, R2, R11, RZ, 0x3 ;  /* 0x0000000b02027211 */ /* 0x000fc600078f18ff */
[----:B------:R-:W-:Y:S01]  /*0210*/  @P0 IMAD.X R7, RZ, RZ, R5, P1 ;  /* 0x000000ffff070224 */ /* 0x000fe200008e0605 */
[----:B------:R-:W-:Y:S01]  /*0220*/  LEA.HI.SX32 R41, R2, R41, 0x1d ;  /* 0x0000002902297211 */ /* 0x000fe200078feaff */
[----:B------:R-:W-:Y:S02]  /*0230*/  UIADD3 UR14, UPT, UPT, UR6, -0x61c88647, URZ ;  /* 0x9e3779b9060e7890 */ /* 0x000fe4000fffe0ff */
[----:B------:R-:W-:Y:S01]  /*0240*/  UIADD3 UR15, UPT, UPT, UR7, -0x4498517b, URZ ;  /* 0xbb67ae85070f7890 */ /* 0x000fe2000fffe0ff */
[--C-:B------:R-:W-:Y:S01]  /*0250*/  SHF.R.U64 R37, R0, 0x2, R7.reuse ;  /* 0x0000000200257819 */ /* 0x100fe20000001207 */
[----:B------:R-:W-:Y:S01]  /*0260*/  UIADD3 UR16, UPT, UPT, UR6, 0x3c6ef372, URZ ;  /* 0x3c6ef37206107890 */ /* 0x000fe2000fffe0ff */
[----:B------:R-:W-:Y:S01]  /*0270*/  SHF.R.U32.HI R36, RZ, 0x2, R7 ;  /* 0x00000002ff247819 */ /* 0x000fe20000011607 */
[----:B------:R-:W-:Y:S02]  /*0280*/  UIADD3 UR17, UPT, UPT, UR7, 0x76cf5d0a, URZ ;  /* 0x76cf5d0a07117890 */ /* 0x000fe4000fffe0ff */
[----:B------:R-:W-:-:S02]  /*0290*/  UIADD3 UR18, UPT, UPT, UR6, -0x255992d5, URZ ;  /* 0xdaa66d2b06127890 */ /* 0x000fc4000fffe0ff */
[----:B------:R-:W-:Y:S02]  /*02a0*/  UIADD3 UR19, UPT, UPT, UR7, 0x32370b8f, URZ ;  /* 0x32370b8f07137890 */ /* 0x000fe4000fffe0ff */
[----:B------:R-:W-:Y:S02]  /*02b0*/  UIADD3 UR20, UPT, UPT, UR6, 0x78dde6e4, URZ ;  /* 0x78dde6e406147890 */ /* 0x000fe4000fffe0ff */
[----:B------:R-:W-:Y:S02]  /*02c0*/  UIADD3 UR21, UPT, UPT, UR7, -0x126145ec, URZ ;  /* 0xed9eba1407157890 */ /* 0x000fe4000fffe0ff */
[----:B------:R-:W-:Y:S02]  /*02d0*/  UIADD3 UR22, UPT, UPT, UR6, 0x1715609d, URZ ;  /* 0x1715609d06167890 */ /* 0x000fe4000fffe0ff */
[----:B------:R-:W-:Y:S02]  /*02e0*/  UIADD3 UR23, UPT, UPT, UR7, -0x56f99767, URZ ;  /* 0xa906689907177890 */ /* 0x000fe4000fffe0ff */
[----:B------:R-:W-:-:S02]  /*02f0*/  UIADD3 UR24, UPT, UPT, UR6, -0x4ab325aa, URZ ;  /* 0xb54cda5606187890 */ /* 0x000fc4000fffe0ff */
[----:B------:R-:W-:Y:S02]  /*0300*/  UIADD3 UR25, UPT, UPT, UR7, 0x646e171e, URZ ;  /* 0x646e171e07197890 */ /* 0x000fe4000fffe0ff */
[----:B------:R-:W-:Y:S02]  /*0310*/  UIADD3 UR26, UPT, UPT, UR6, 0x5384540f, URZ ;  /* 0x5384540f061a7890 */ /* 0x000fe4000fffe0ff */
[----:B------:R-:W-:Y:S02]  /*0320*/  UIADD3 UR27, UPT, UPT, UR7, 0x1fd5c5a3, URZ ;  /* 0x1fd5c5a3071b7890 */ /* 0x000fe4000fffe0ff */
[----:B------:R-:W-:Y:S02]  /*0330*/  UIADD3 UR28, UPT, UPT, UR6, -0xe443238, URZ ;  /* 0xf1bbcdc8061c7890 */ /* 0x000fe4000fffe0ff */
[----:B------:R-:W-:Y:S02]  /*0340*/  UIADD3 UR29, UPT, UPT, UR7, -0x24c28bd8, URZ ;  /* 0xdb3d7428071d7890 */ /* 0x000fe4000fffe0ff */
[----:B------:R-:W-:-:S02]  /*0350*/  UIADD3 UR30, UPT, UPT, UR6, -0x700cb87f, URZ ;  /* 0x8ff34781061e7890 */ /* 0x000fc4000fffe0ff */
[----:B------:R-:W-:Y:S01]  /*0360*/  UIADD3 UR31, UPT, UPT, UR7, -0x695add53, URZ ;  /* 0x96a522ad071f7890 */ /* 0x000fe2000fffe0ff */
[----:B------:R-:W-:Y:S11]  /*0370*/  BRA.U !UP0, `(.L_x_238) ;  /* 0x0000000108547547 */ /* 0x000ff6000b800000 */
        /* <DEDUP_REMOVED lines=12> */
.L_x_240:
[----:B------:R-:W-:Y:S05]  /*0440*/  BSYNC.RECONVERGENT B1 ;  /* 0x0000000000017941 */ /* 0x000fea0003800200 */
.L_x_239:
        /* <DEDUP_REMOVED lines=8> */
.L_x_238:
[C---:B------:R-:W-:Y:S01]  /*04d0*/  ISETP.GE.U32.AND P1, PT, R41.reuse, 0x40, PT ;  /* 0x000000402900780c */ /* 0x040fe20003f26070 */
[----:B------:R-:W-:Y:S01]  /*04e0*/  IMAD.MOV.U32 R7, RZ, RZ, R39 ;  /* 0x000000ffff077224 */ /* 0x000fe200078e0027 */
[----:B------:R-:W-:-:S11]  /*04f0*/  ISETP.GE.U32.AND P0, PT, R41, 0x20, PT ;  /* 0x000000202900780c */ /* 0x000fd60003f06070 */
        /* <DEDUP_REMOVED lines=12> */
.L_x_241:
[----:B------:R-:W-:Y:S05]  /*05c0*/  BSYNC.RECONVERGENT B0 ;  /* 0x0000000000007941 */ /* 0x000fea0003800200 */
.L_x_237:
[----:B------:R-:W1:Y:S02]  /*05d0*/  LDCU UR4, c[0x0][0x384] ;  /* 0x00007080ff0477ac */ /* 0x000e640008000800 */
[----:B-1----:R-:W-:-:S13]  /*05e0*/  ISETP.GE.AND P0, PT, R38, UR4, PT ;  /* 0x0000000426007c0c */ /* 0x002fda000bf06270 */
[----:B------:R-:W-:Y:S05]  /*05f0*/  @P0 EXIT ;  /* 0x000000000000094d */ /* 0x000fea0003800000 */
[----:B0-----:R-:W-:Y:S01]  /*0600*/  IMAD.HI.U32 R3, R40, -0x326172a9, RZ ;  /* 0xcd9e8d5728037827 */ /* 0x001fe200078e00ff */
[----:B------:R-:W0:Y:S01]  /*0610*/  LDCU.64 UR4, c[0x0][0x3e0] ;  /* 0x00007c00ff0477ac */ /* 0x000e220008000a00 */
[----:B------:R-:W-:Y:S01]  /*0620*/  BSSY B0, `(.L_x_242) ;  /* 0x0000bba000007945 */ /* 0x000fe20003800000 */
[----:B------:R-:W-:Y:S01]  /*0630*/  LOP3.LUT R9, R0, 0x3, RZ, 0xc0, !PT ;  /* 0x0000000300097812 */ /* 0x000fe200078ec0ff */
[C---:B------:R-:W-:Y:S01]  /*0640*/  IMAD.HI.U32 R2, R37.reuse, -0x2daee0ad, RZ ;  /* 0xd2511f5325027827 */ /* 0x040fe200078e00ff */
[----:B------:R-:W-:Y:S01]  /*0650*/  LOP3.LUT R3, R36, UR6, R3, 0x96, !PT ;  /* 0x0000000624037c12 */ /* 0x000fe2000f8e9603 */
[----:B------:R-:W1:Y:S02]  /*0660*/  LDCU UR32, c[0x0][0x388] ;  /* 0x00007100ff2077ac */ /* 0x000e640008000800 */
[----:B------:R-:W-:Y:S01]  /*0670*/  IMAD R7, R37, -0x2daee0ad, RZ ;  /* 0xd2511f5325077824 */ /* 0x000fe200078e02ff */
[----:B------:R-:W-:Y:S01]  /*0680*/  LOP3.LUT R2, R2, UR7, RZ, 0x3c, !PT ;  /* 0x0000000702027c12 */ /* 0x000fe2000f8e3cff */
[----:B------:R-:W-:Y:S01]  /*0690*/  IMAD.HI.U32 R6, R3, -0x2daee0ad, RZ ;  /* 0xd2511f5303067827 */ /* 0x000fe200078e00ff */
[----:B------:R-:W2:Y:S03]  /*06a0*/  LDCU.U8 UR12, c[0x0][0x410] ;  /* 0x00008200ff0c77ac */ /* 0x000ea60008000000 */
[----:B------:R-:W-:Y:S01]  /*06b0*/  IMAD R5, R40, -0x326172a9, RZ ;  /* 0xcd9e8d5728057824 */ /* 0x000fe200078e02ff */
[----:B------:R-:W-:Y:S01]  /*06c0*/  LOP3.LUT R6, R7, UR15, R6, 0x96, !PT ;  /* 0x0000000f07067c12 */ /* 0x000fe2000f8e9606 */
[C---:B------:R-:W-:Y:S01]  /*06d0*/  IMAD.HI.U32 R4, R2.reuse, -0x326172a9, RZ ;  /* 0xcd9e8d5702047827 */ /* 0x040fe200078e00ff */
[----:B------:R-:W3:Y:S03]  /*06e0*/  LDCU UR13, c[0x0][0x448] ;  /* 0x00008900ff0d77ac */ /* 0x000ee60008000800 */
[----:B------:R-:W-:Y:S01]  /*06f0*/  IMAD R8, R3, -0x2daee0ad, RZ ;  /* 0xd2511f5303087824 */ /* 0x000fe200078e02ff */
[----:B------:R-:W-:Y:S01]  /*0700*/  LOP3.LUT R4, R5, UR14, R4, 0x96, !PT ;  /* 0x0000000e05047c12 */ /* 0x000fe2000f8e9604 */
[----:B------:R-:W-:Y:S01]  /*0710*/  IMAD R5, R2, -0x326172a9, RZ ;  /* 0xcd9e8d5702057824 */ /* 0x000fe200078e02ff */
[----:B0-----:R-:W-:Y:S01]  /*0720*/  UISETP.NE.U32.AND UP0, UPT, UR4, URZ, UPT ;  /* 0x000000ff0400728c */ /* 0x001fe2000bf05070 */
[----:B------:R-:W-:Y:S01]  /*0730*/  IMAD.HI.U32 R2, R6, -0x326172a9, RZ ;  /* 0xcd9e8d5706027827 */ /* 0x000fe200078e00ff */
[----:B------:R-:W0:Y:S03]  /*0740*/  LDCU.64 UR10, c[0x0][0x3a0] ;  /* 0x00007400ff0a77ac */ /* 0x000e260008000a00 */
[----:B------:R-:W-:Y:S01]  /*0750*/  IMAD.HI.U32 R3, R4, -0x2daee0ad, RZ ;  /* 0xd2511f5304037827 */ /* 0x000fe200078e00ff */
[----:B------:R-:W-:Y:S01]  /*0760*/  LOP3.LUT R2, R5, UR16, R2, 0x96, !PT ;  /* 0x0000001005027c12 */ /* 0x000fe2000f8e9602 */
[----:B------:R-:W-:-:S02]  /*0770*/  UISETP.NE.AND.EX UP0, UPT, UR5, URZ, UPT, UP0 ;  /* 0x000000ff0500728c */ /* 0x000fc4000bf05300 */
[----:B------:R-:W-:Y:S01]  /*0780*/  IMAD R5, R6, -0x326172a9, RZ ;  /* 0xcd9e8d5706057824 */ /* 0x000fe200078e02ff */
[----:B------:R-:W-:Y:S01]  /*0790*/  LOP3.LUT R3, R8, UR17, R3, 0x96, !PT ;  /* 0x0000001108037c12 */ /* 0x000fe2000f8e9603 */
[----:B------:R-:W-:Y:S02]  /*07a0*/  IMAD R8, R4, -0x2daee0ad, RZ ;  /* 0xd2511f5304087824 */ /* 0x000fe400078e02ff */
[----:B------:R-:W-:-:S04]  /*07b0*/  IMAD.HI.U32 R7, R2, -0x2daee0ad, RZ ;  /* 0xd2511f5302077827 */ /* 0x000fc800078e00ff */
[----:B------:R-:W-:Y:S01]  /*07c0*/  IMAD.HI.U32 R4, R3, -0x326172a9, RZ ;  /* 0xcd9e8d5703047827 */ /* 0x000fe200078e00ff */
[----:B------:R-:W-:-:S03]  /*07d0*/  LOP3.LUT R7, R8, UR19, R7, 0x96, !PT ;  /* 0x0000001308077c12 */ /* 0x000fc6000f8e9607 */
        /* <DEDUP_REMOVED lines=8> */
[----:B------:R-:W-:-:S04]  /*0860*/  IMAD.HI.U32 R5, R3, -0x2daee0ad, RZ ;  /* 0xd2511f5303057827 */ /* 0x000fc800078e00ff */
[----:B------:R-:W-:Y:S01]  /*0870*/  IMAD R7, R7, -0x326172a9, RZ ;  /* 0xcd9e8d5707077824 */ /* 0x000fe200078e02ff */
[----:B------:R-:W-:Y:S01]  /*0880*/  LOP3.LUT R5, R6, UR23, R5, 0x96, !PT ;  /* 0x0000001706057c12 */ /* 0x000fe2000f8e9605 */
[----:B------:R-:W-:-:S04]  /*0890*/  IMAD.HI.U32 R4, R2, -0x326172a9, RZ ;  /* 0xcd9e8d5702047827 */ /* 0x000fc800078e00ff */
        /* <DEDUP_REMOVED lines=11> */
[----:B------:R-:W-:Y:S01]  /*0950*/  IMAD.HI.U32 R4, R3, -0x326172a9, RZ ;  /* 0xcd9e8d5703047827 */ /* 0x000fe200078e00ff */
[----:B-----5:R-:W-:-:S03]  /*0960*/  PRMT R7, R26, 0x7632, R7 ;  /* 0x000076321a077816 */ /* 0x020fc60000000007 */
[----:B------:R-:W-:Y:S01]  /*0970*/  IMAD R8, R3, -0x326172a9, RZ ;  /* 0xcd9e8d5703087824 */ /* 0x000fe200078e02ff */
[----:B------:R-:W-:Y:S01]  /*0980*/  LOP3.LUT R4, R5, UR26, R4, 0x96, !PT ;  /* 0x0000001a05047c12 */ /* 0x000fe2000f8e9604 */
[----:B------:R-:W-:Y:S02]  /*0990*/  IMAD R5, R2, -0x2daee0ad, RZ ;  /* 0xd2511f5302057824 */ /* 0x000fe400078e02ff */
[----:B------:R-:W-:-:S04]  /*09a0*/  IMAD.HI.U32 R3, R6, -0x326172a9, RZ ;  /* 0xcd9e8d5706037827 */ /* 0x000fc800078e00ff */
[----:B------:R-:W-:Y:S01]  /*09b0*/  IMAD.HI.U32 R2, R4, -0x2daee0ad, RZ ;  /* 0xd2511f5304027827 */ /* 0x000fe200078e00ff */
[----:B------:R-:W-:Y:S02]  /*09c0*/  LOP3.LUT R59, R8, UR28, R3, 0x96, !PT ;  /* 0x0000001c083b7c12 */ /* 0x000fe4000f8e9603 */
[----:B------:R-:W-:Y:S01]  /*09d0*/  PRMT R8, R22, 0x7632, R8 ;  /* 0x0000763216087816 */ /* 0x000fe20000000008 */
[----:B------:R-:W-:Y:S01]  /*09e0*/  IMAD R4, R4, -0x2daee0ad, RZ ;  /* 0xd2511f5304047824 */ /* 0x000fe200078e02ff */
[----:B------:R-:W-:Y:S01]  /*09f0*/  LOP3.LUT R28, R5, UR29, R2, 0x96, !PT ;  /* 0x0000001d051c7c12 */ /* 0x000fe2000f8e9602 */
[----:B------:R-:W-:Y:S01]  /*0a00*/  IMAD.HI.U32 R11, R59, -0x2daee0ad, RZ ;  /* 0xd2511f533b0b7827 */ /* 0x000fe200078e00ff */
[----:B------:R-:W-:-:S03]  /*0a10*/  PRMT R5, R25, 0x7632, R5 ;  /* 0x0000763219057816 */ /* 0x000fc60000000005 */
[----:B------:R-:W-:Y:S01]  /*0a20*/  IMAD R3, R6, -0x326172a9, RZ ;  /* 0xcd9e8d5706037824 */ /* 0x000fe200078e02ff */
[----:B------:R-:W-:Y:S01]  /*0a30*/  LOP3.LUT R11, R4, UR31, R11, 0x96, !PT ;  /* 0x0000001f040b7c12 */ /* 0x000fe2000f8e960b */
[----:B------:R-:W-:Y:S01]  /*0a40*/  IMAD.HI.U32 R10, R28, -0x326172a9, RZ ;  /* 0xcd9e8d571c0a7827 */ /* 0x000fe200078e00ff */
[----:B------:R-:W-:Y:S02]  /*0a50*/  PRMT R6, R21, 0x7632, R6 ;  /* 0x0000763215067816 */ /* 0x000fe40000000006 */
[----:B------:R-:W-:Y:S01]  /*0a60*/  PRMT R4, R20, 0x7632, R4 ;  /* 0x0000763214047816 */ /* 0x000fe20000000004 */
[----:B------:R-:W-:Y:S01]  /*0a70*/  IMAD.MOV.U32 R2, RZ, RZ, RZ ;  /* 0x000000ffff027224 */ /* 0x000fe200078e00ff */
[----:B------:R-:W-:Y:S01]  /*0a80*/  LOP3.LUT R10, R3, UR30, R10, 0x96, !PT ;  /* 0x0000001e030a7c12 */ /* 0x000fe2000f8e960a */
[----:B------:R-:W-:Y:S01]  /*0a90*/  IMAD R59, R59, -0x2daee0ad, RZ ;  /* 0xd2511f533b3b7824 */ /* 0x000fe200078e02ff */
[----:B------:R-:W-:Y:S01]  /*0aa0*/  PRMT R3, R24, 0x7632, R3 ;  /* 0x0000763218037816 */ /* 0x000fe20000000003 */
[----:B0123--:R-:W-:-:S07]  /*0ab0*/  IMAD R0, R28, -0x326172a9, RZ ;  /* 0xcd9e8d571c007824 */ /* 0x00ffce00078e02ff */
.L_x_415:
[----:B------:R-:W0:Y:S01]  /*0ac0*/  @UP0 LDCU.64 UR4, c[0x0][0x3e0] ;  /* 0x00007c00ff0407ac */ /* 0x000e220008000a00 */
[----:B------:R-:W-:Y:S01]  /*0ad0*/  PLOP3.LUT P0, PT, PT, PT, UP0, 0x80, 0x8 ;  /* 0x000000000008781c */ /* 0x000fe20003f0f008 */
[----:B------:R-:W-:Y:S01]  /*0ae0*/  IMAD.MOV.U32 R29, RZ, RZ, 0x2 ;  /* 0x00000002ff1d7424 */ /* 0x000fe200078e00ff */
[----:B------:R-:W-:-:S11]  /*0af0*/  PLOP3.LUT P1, PT, PT, PT, UP0, 0x80, 0x8 ;  /* 0x000000000008781c */ /* 0x000fd60003f2f008 */
[----:B0-----:R-:W-:-:S06]  /*0b00*/  @P0 IMAD.WIDE R28, R38, R29, UR4 ;  /* 0x00000004261c0e25 */ /* 0x001fcc000f8e021d */
[----:B------:R-:W2:Y:S01]  /*0b10*/  @P1 LDG.E.U16 R28, desc[UR8][R28.64] ;  /* 0x000000081c1c1981 */ /* 0x000ea2000c1e1500 */
[----:B------:R-:W-:Y:S01]  /*0b20*/  IMAD R30, R38, UR32, RZ ;  /* 0x00000020261e7c24 */ /* 0x000fe2000f8e02ff */
[----:B------:R-:W-:Y:S01]  /*0b30*/  ISETP.GE.U32.AND P2, PT, R41, 0x20, PT ;  /* 0x000000202900780c */ /* 0x000fe20003f46070 */
[----:B------:R-:W-:Y:S01]  /*0b40*/  HFMA2 R60, -RZ, RZ, 1.875, 0 ;  /* 0x3f800000ff3c7431 */ /* 0x000fe200000001ff */
[----:B------:R-:W-:Y:S01]  /*0b50*/  PLOP3.LUT P0, PT, PT, PT, UP0, 0x80, 0x8 ;  /* 0x000000000008781c */ /* 0x000fe20003f0f008 */
[----:B------:R-:W-:Y:S01]  /*0b60*/  BSSY.RECONVERGENT B1, `(.L_x_243) ;  /* 0x000054f000017945 */ /* 0x000fe20003800200 */
[----:B------:R-:W-:-:S04]  /*0b70*/  SHF.R.S32.HI R31, RZ, 0x1f, R30 ;  /* 0x0000001fff1f7819 */ /* 0x000fc8000001141e */
[----:B------:R-:W-:-:S04]  /*0b80*/  LEA.HI R30, R31, R30, RZ, 0x3 ;  /* 0x0000001e1f1e7211 */ /* 0x000fc800078f18ff */
[----:B------:R-:W-:-:S05]  /*0b90*/  LEA.HI.SX32 R54, R30, R39, 0x1d ;  /* 0x000000271e367211 */ /* 0x000fca00078feaff */
[----:B------:R-:W-:Y:S02]  /*0ba0*/  IMAD.MOV.U32 R61, RZ, RZ, R54 ;  /* 0x000000ffff3d7224 */ /* 0x000fe400078e0036 */
[----:B--2---:R-:W-:Y:S01]  /*0bb0*/  @P0 IMAD.U32 R60, R28, 0x10000, RZ ;  /* 0x000100001c3c0824 */ /* 0x004fe200078e00ff */
[----:B------:R-:W-:Y:S01]  /*0bc0*/  P2R R28, PR, RZ, 0x4 ;  /* 0x00000004ff1c7803 */ /* 0x000fe20000000000 */
[----:B------:R-:W-:Y:S06]  /*0bd0*/  @!P2 BRA `(.L_x_244) ;  /* 0x00000054001ca947 */ /* 0x000fec0003800000 */
[----:B------:R-:W0:Y:S02]  /*0be0*/  LDC.64 R28, c[0x0][0x390] ;  /* 0x0000e400ff1c7b82 */ /* 0x000e240000000a00 */
[----:B0-----:R-:W-:-:S06]  /*0bf0*/  IMAD.WIDE.U32 R28, R54, 0x10, R28 ;  /* 0x00000010361c7825 */ /* 0x001fcc00078e001c */
[----:B------:R-:W5:Y:S01]  /*0c00*/  LDG.E.128 R28, desc[UR8][R28.64] ;  /* 0x000000081c1c7981 */ /* 0x000f62000c1e1d00 */
[----:B------:R-:W-:-:S04]  /*0c10*/  UISETP.NE.U32.AND UP1, UPT, UR10, URZ, UPT ;  /* 0x000000ff0a00728c */ /* 0x000fc8000bf25070 */
[----:B------:R-:W-:-:S09]  /*0c20*/  UISETP.NE.AND.EX UP1, UPT, UR11, URZ, UPT, UP1 ;  /* 0x000000ff0b00728c */ /* 0x000fd2000bf25310 */
[----:B------:R-:W-:Y:S05]  /*0c30*/  BRA.U !UP1, `(.L_x_245) ;  /* 0x0000002909907547 */ /* 0x000fea000b800000 */
[----:B------:R-:W0:Y:S02]  /*0c40*/  LDC.64 R32, c[0x0][0x3a0] ;  /* 0x0000e800ff207b82 */ /* 0x000e240000000a00 */
[----:B0-----:R-:W-:-:S06]  /*0c50*/  IMAD.WIDE.U32 R32, R54, 0x10, R32 ;  /* 0x0000001036207825 */ /* 0x001fcc00078e0020 */
[----:B------:R-:W5:Y:S01]  /*0c60*/  LDG.E.128 R32, desc[UR8][R32.64] ;  /* 0x0000000820207981 */ /* 0x000f62000c1e1d00 */
[----:B------:R-:W-:Y:S01]  /*0c70*/  ISETP.NE.AND P0, PT, R9, 0x1, PT ;  /* 0x000000010900780c */ /* 0x000fe20003f05270 */
[----:B------:R-:W-:Y:S01]  /*0c80*/  BSSY.RECONVERGENT B2, `(.L_x_246) ;  /* 0x000004b000027945 */ /* 0x000fe20003800200 */
[----:B------:R-:W-:Y:S01]  /*0c90*/  MOV R44, 0x2 ;  /* 0x00000002002c7802 */ /* 0x000fe20000000f00 */
[----:B------:R-:W-:Y:S02]  /*0ca0*/  IMAD.MOV.U32 R45, RZ, RZ, R0 ;  /* 0x000000ffff2d7224 */ /* 0x000fe400078e0000 */
[----:B------:R-:W-:-:S08]  /*0cb0*/  IMAD.MOV.U32 R62, RZ, RZ, R59 ;  /* 0x000000ffff3e7224 */ /* 0x000fd000078e003b */
[----:B------:R-:W-:Y:S05]  /*0cc0*/  @!P0 BRA `(.L_x_247) ;  /* 0x0000000400188947 */ /* 0x000fea0003800000 */
[----:B------:R-:W-:-:S05]  /*0cd0*/  HFMA2 R44, -RZ, RZ, 0, 1.1920928955078125e-07 ;  /* 0x00000002ff2c7431 */ /* 0x000fca00000001ff */
[----:B------:R-:W-:-:S05]  /*0ce0*/  VIADDMNMX.U32 R44, R9, 0xfffffffe, R44, PT ;  /* 0xfffffffe092c7846 */ /* 0x000fca000380002c */
[----:B------:R-:W-:-:S04]  /*0cf0*/  IMAD.SHL.U32 R46, R44, 0x4, RZ ;  /* 0x000000042c2e7824 */ /* 0x000fc800078e00ff */
[----:B------:R-:W0:Y:S02]  /*0d00*/  LDC R44, c[0x2][R46] ;  /* 0x008000002e2c7b82 */ /* 0x000e240000000800 */
[----:B0-----:R-:W-:-:S04]  /*0d10*/  SHF.R.S32.HI R45, RZ, 0x1f, R44 ;  /* 0x0000001fff2d7819 */ /* 0x001fc8000001142c */
.L_x_20061:
[----:B------:R-:W-:Y:S05]  /*0d20*/  BRX R44 -0xd30                                     (*"BRANCH_TARGETS .L_x_20062,.L_x_20063,.L_x_20064"*) ;  /* 0xfffffff02cb47949 */ /* 0x000fea000383ffff */
.L_x_20064:
[----:B------:R-:W-:Y:S01]  /*0d30*/  VIADD R44, R9, 0x1 ;  /* 0x00000001092c7836 */ /* 0x000fe20000000000 */
[----:B------:R-:W-:Y:S01]  /*0d40*/  MOV R62, R59 ;  /* 0x0000003b003e7202 */ /* 0x000fe20000000f00 */
[----:B------:R-:W-:Y:S01]  /*0d50*/  IMAD.MOV.U32 R45, RZ, RZ, R10 ;  /* 0x000000ffff2d7224 */ /* 0x000fe200078e000a */
[----:B------:R-:W-:Y:S06]  /*0d60*/  BRA `(.L_x_247) ;  /* 0x0000000000f07947 */ /* 0x000fec0003800000 */
.L_x_20062:
[----:B------:R-:W-:Y:S01]  /*0d70*/  IMAD.MOV.U32 R62, RZ, RZ, R59 ;  /* 0x000000ffff3e7224 */ /* 0x000fe200078e003b */
[----:B------:R-:W-:Y:S01]  /*0d80*/  MOV R44, 0x3 ;  /* 0x00000003002c7802 */ /* 0x000fe20000000f00 */
[----:B------:R-:W-:Y:S01]  /*0d90*/  IMAD.MOV.U32 R45, RZ, RZ, R11 ;  /* 0x000000ffff2d7224 */ /* 0x000fe200078e000b */
[----:B------:R-:W-:Y:S06]  /*0da0*/  BRA `(.L_x_247) ;  /* 0x0000000000e07947 */ /* 0x000fec0003800000 */
.L_x_20063:
[----:B------:R-:W-:Y:S01]  /*0db0*/  VIADD R37, R37, 0x1 ;  /* 0x0000000125257836 */ /* 0x000fe20000000000 */
[----:B------:R-:W-:Y:S03]  /*0dc0*/  BSSY.RECONVERGENT B3, `(.L_x_248) ;  /* 0x000000c000037945 */ /* 0x000fe60003800200 */
[C---:B------:R-:W-:Y:S01]  /*0dd0*/  IMAD.WIDE.U32 R44, R37.reuse, -0x2daee0ad, RZ ;  /* 0xd2511f53252c7825 */ /* 0x040fe200078e00ff */
[----:B------:R-:W-:-:S13]  /*0de0*/  ISETP.NE.AND P0, PT, R37, RZ, PT ;  /* 0x000000ff2500720c */ /* 0x000fda0003f05270 */
[----:B------:R-:W-:Y:S05]  /*0df0*/  @P0 BRA `(.L_x_249) ;  /* 0x0000000000200947 */ /* 0x000fea0003800000 */
[----:B------:R-:W-:-:S04]  /*0e00*/  IADD3 R36, PT, PT, R36, 0x1, RZ ;  /* 0x0000000124247810 */ /* 0x000fc80007ffe0ff */
[----:B------:R-:W-:-:S13]  /*0e10*/  ISETP.NE.AND P0, PT, R36, RZ, PT ;  /* 0x000000ff2400720c */ /* 0x000fda0003f05270 */
[----:B------:R-:W-:Y:S02]  /*0e20*/  @!P0 VIADD R40, R40, 0x1 ;  /* 0x0000000128288836 */ /* 0x000fe40000000000 */
[----:B------:R-:W-:Y:S02]  /*0e30*/  @!P0 VIADD R0, R2, 0x1 ;  /* 0x0000000102008836 */ /* 0x000fe40000000000 */
[----:B------:R-:W-:Y:S01]  /*0e40*/  @!P0 IMAD.MOV.U32 R36, RZ, RZ, RZ ;  /* 0x000000ffff248224 */ /* 0x000fe200078e00ff */
[----:B------:R-:W-:-:S13]  /*0e50*/  ISETP.NE.AND P1, PT, R40, RZ, !P0 ;  /* 0x000000ff2800720c */ /* 0x000fda0004725270 */
[----:B------:R-:W-:-:S05]  /*0e60*/  @P1 IADD3 R0, PT, PT, R2, RZ, RZ ;  /* 0x000000ff02001210 */ /* 0x000fca0007ffe0ff */
[----:B------:R-:W-:-:S07]  /*0e70*/  @!P0 IMAD.MOV.U32 R2, RZ, RZ, R0 ;  /* 0x000000ffff028224 */ /* 0x000fce00078e0000 */
.L_x_249:
[----:B------:R-:W-:Y:S05]  /*0e80*/  BSYNC.RECONVERGENT B3 ;  /* 0x0000000000037941 */ /* 0x000fea0003800200 */
.L_x_248:
[----:B------:R-:W-:Y:S01]  /*0e90*/  IMAD.WIDE.U32 R10, R40, -0x326172a9, RZ ;  /* 0xcd9e8d57280a7825 */ /* 0x000fe200078e00ff */
[----:B------:R-:W-:-:S04]  /*0ea0*/  LOP3.LUT R46, R2, UR7, R45, 0x96, !PT ;  /* 0x00000007022e7c12 */ /* 0x000fc8000f8e962d */
[----:B------:R-:W-:Y:S01]  /*0eb0*/  LOP3.LUT R50, R36, UR6, R11, 0x96, !PT ;  /* 0x0000000624327c12 */ /* 0x000fe2000f8e960b */
[----:B------:R-:W-:-:S04]  /*0ec0*/  IMAD.WIDE.U32 R46, R46, -0x326172a9, RZ ;  /* 0xcd9e8d572e2e7825 */ /* 0x000fc800078e00ff */
        /* <DEDUP_REMOVED lines=29> */
[----:B------:R-:W-:-:S03]  /*10a0*/  LOP3.LUT R47, R50, UR29, R45, 0x96, !PT ;  /* 0x0000001d322f7c12 */ /* 0x000fc6000f8e962d */
[----:B------:R-:W-:Y:S01]  /*10b0*/  IMAD.MOV.U32 R45, RZ, RZ, R59 ;  /* 0x000000ffff2d7224 */ /* 0x000fe200078e003b */
[----:B------:R-:W-:Y:S01]  /*10c0*/  LOP3.LUT R62, R46, UR28, R11, 0x96, !PT ;  /* 0x0000001c2e3e7c12 */ /* 0x000fe2000f8e960b */
[----:B------:R-:W-:-:S04]  /*10d0*/  IMAD.WIDE.U32 R46, R47, -0x326172a9, RZ ;  /* 0xcd9e8d572f2e7825 */ /* 0x000fc800078e00ff */
[----:B------:R-:W-:Y:S01]  /*10e0*/  IMAD.WIDE.U32 R62, R62, -0x2daee0ad, RZ ;  /* 0xd2511f533e3e7825 */ /* 0x000fe200078e00ff */
[----:B------:R-:W-:Y:S02]  /*10f0*/  LOP3.LUT R10, R10, UR30, R47, 0x96, !PT ;  /* 0x0000001e0a0a7c12 */ /* 0x000fe4000f8e962f */
[----:B------:R-:W-:Y:S02]  /*1100*/  MOV R0, R46 ;  /* 0x0000002e00007202 */ /* 0x000fe40000000f00 */
[----:B------:R-:W-:Y:S01]  /*1110*/  LOP3.LUT R11, R44, UR31, R63, 0x96, !PT ;  /* 0x0000001f2c0b7c12 */ /* 0x000fe2000f8e963f */
[----:B------:R-:W-:-:S07]  /*1120*/  IMAD.MOV.U32 R44, RZ, RZ, RZ ;  /* 0x000000ffff2c7224 */ /* 0x000fce00078e00ff */
.L_x_247:
[----:B------:R-:W-:Y:S05]  /*1130*/  BSYNC.RECONVERGENT B2 ;  /* 0x0000000000027941 */ /* 0x000fea0003800200 */
.L_x_246:
[----:B------:R-:W0:Y:S01]  /*1140*/  LDC R63, c[0x0][0x408] ;  /* 0x00010200ff3f7b82 */ /* 0x000e220000000800 */
[----:B------:R-:W-:Y:S01]  /*1150*/  HFMA2 R56, -RZ, RZ, 0.1171875, 0 ;  /* 0x2f800000ff387431 */ /* 0x000fe200000001ff */
[----:B------:R-:W-:Y:S01]  /*1160*/  I2FP.F32.U32 R9, R45 ;  /* 0x0000002d00097245 */ /* 0x000fe20000201000 */
[----:B-----5:R-:W-:Y:S01]  /*1170*/  IMAD.U32 R45, R28, 0x10000, RZ ;  /* 0x000100001c2d7824 */ /* 0x020fe200078e00ff */
[----:B------:R-:W-:Y:S01]  /*1180*/  ISETP.NE.AND P1, PT, R44, 0x1, PT ;  /* 0x000000012c00780c */ /* 0x000fe20003f25270 */
[----:B------:R-:W-:Y:S01]  /*1190*/  BSSY.RECONVERGENT B2, `(.L_x_250) ;  /* 0x0000051000027945 */ /* 0x000fe20003800200 */
[----:B------:R-:W-:Y:S01]  /*11a0*/  PRMT R28, R28, 0x7632, R28 ;  /* 0x000076321c1c7816 */ /* 0x000fe2000000001c */
[----:B------:R-:W-:Y:S01]  /*11b0*/  FMUL.FTZ R50, R45, R60 ;  /* 0x0000003c2d327220 */ /* 0x000fe20000410000 */
[----:B------:R-:W1:Y:S01]  /*11c0*/  LDC R61, c[0x0][0x404] ;  /* 0x00010100ff3d7b82 */ /* 0x000e620000000800 */
[----:B------:R-:W-:Y:S01]  /*11d0*/  FFMA.FTZ R46, R9, R56, 1.1641532182693481445e-10 ;  /* 0x2f000000092e7423 */ /* 0x000fe20000010038 */
[----:B------:R-:W-:-:S02]  /*11e0*/  IMAD.MOV.U32 R9, RZ, RZ, R0 ;  /* 0x000000ffff097224 */ /* 0x000fc400078e0000 */
[----:B0-----:R-:W-:Y:S02]  /*11f0*/  FMUL.FTZ R50, R50, R63 ;  /* 0x0000003f32327220 */ /* 0x001fe40000410000 */
[----:B-1----:R-:W-:Y:S01]  /*1200*/  FSETP.GTU.FTZ.AND P0, PT, R46, R61, PT ;  /* 0x0000003d2e00720b */ /* 0x002fe20003f1c000 */
[C---:B------:R-:W-:Y:S01]  /*1210*/  IMAD.U32 R46, R32.reuse, 0x10000, RZ ;  /* 0x00010000202e7824 */ /* 0x040fe200078e00ff */
[----:B------:R-:W-:Y:S02]  /*1220*/  PRMT R32, R32, 0x7632, R32 ;  /* 0x0000763220207816 */ /* 0x000fe40000000020 */
[----:B------:R-:W-:Y:S02]  /*1230*/  FSEL R45, R50, RZ, !P0 ;  /* 0x000000ff322d7208 */ /* 0x000fe40004000000 */
[----:B------:R-:W-:-:S03]  /*1240*/  PLOP3.LUT P0, PT, P0, PT, PT, 0x8, 0x80 ;  /* 0x000000000080781c */ /* 0x000fc6000070e170 */
[----:B------:R-:W-:Y:S01]  /*1250*/  FADD.FTZ R45, R45, R46 ;  /* 0x0000002e2d2d7221 */ /* 0x000fe20000010000 */
[----:B------:R-:W-:Y:S01]  /*1260*/  HFMA2 R46, -RZ, RZ, 0, 1.1920928955078125e-07 ;  /* 0x00000002ff2e7431 */ /* 0x000fe200000001ff */
[----:B------:R-:W-:Y:S01]  /*1270*/  P2R R59, PR, RZ, 0x1 ;  /* 0x00000001ff3b7803 */ /* 0x000fe20000000000 */
[----:B------:R-:W-:Y:S07]  /*1280*/  @!P1 BRA `(.L_x_251) ;  /* 0x0000000400049947 */ /* 0x000fee0003800000 */
[----:B------:R-:W-:-:S13]  /*1290*/  ISETP.NE.AND P0, PT, R44, 0x3, PT ;  /* 0x000000032c00780c */ /* 0x000fda0003f05270 */
[----:B------:R-:W-:Y:S05]  /*12a0*/  @!P0 BRA `(.L_x_252) ;  /* 0x0000000000188947 */ /* 0x000fea0003800000 */
[----:B------:R-:W-:-:S13]  /*12b0*/  ISETP.NE.AND P0, PT, R44, 0x2, PT ;  /* 0x000000022c00780c */ /* 0x000fda0003f05270 */
[----:B------:R-:W-:Y:S01]  /*12c0*/  @!P0 IMAD.MOV.U32 R46, RZ, RZ, 0x3 ;  /* 0x00000003ff2e8424 */ /* 0x000fe200078e00ff */
[----:B------:R-:W-:Y:S01]  /*12d0*/  @!P0 MOV R9, R11 ;  /* 0x0000000b00098202 */ /* 0x000fe20000000f00 */
[----:B------:R-:W-:Y:S02]  /*12e0*/  @P0 VIADD R46, R44, 0x1 ;  /* 0x000000012c2e0836 */ /* 0x000fe40000000000 */
[----:B------:R-:W-:Y:S01]  /*12f0*/  @P0 IMAD.MOV.U32 R9, RZ, RZ, R10 ;  /* 0x000000ffff090224 */ /* 0x000fe200078e000a */
[----:B------:R-:W-:Y:S06]  /*1300*/  BRA `(.L_x_251) ;  /* 0x0000000000e47947 */ /* 0x000fec0003800000 */
.L_x_252:
[----:B------:R-:W-:Y:S01]  /*1310*/  IADD3 R37, PT, PT, R37, 0x1, RZ ;  /* 0x0000000125257810 */ /* 0x000fe20007ffe0ff */
[----:B------:R-:W-:Y:S03]  /*1320*/  BSSY.RECONVERGENT B3, `(.L_x_253) ;  /* 0x000000c000037945 */ /* 0x000fe60003800200 */
[C---:B------:R-:W-:Y:S01]  /*1330*/  ISETP.NE.AND P0, PT, R37.reuse, RZ, PT ;  /* 0x000000ff2500720c */ /* 0x040fe20003f05270 */
[----:B------:R-:W-:-:S12]  /*1340*/  IMAD.WIDE.U32 R50, R37, -0x2daee0ad, RZ ;  /* 0xd2511f5325327825 */ /* 0x000fd800078e00ff */
[----:B------:R-:W-:Y:S05]  /*1350*/  @P0 BRA `(.L_x_254) ;  /* 0x0000000000200947 */ /* 0x000fea0003800000 */
[----:B------:R-:W-:-:S05]  /*1360*/  VIADD R36, R36, 0x1 ;  /* 0x0000000124247836 */ /* 0x000fca0000000000 */
[----:B------:R-:W-:-:S13]  /*1370*/  ISETP.NE.AND P0, PT, R36, RZ, PT ;  /* 0x000000ff2400720c */ /* 0x000fda0003f05270 */
[----:B------:R-:W-:Y:S01]  /*1380*/  @!P0 VIADD R40, R40, 0x1 ;  /* 0x0000000128288836 */ /* 0x000fe20000000000 */
[----:B------:R-:W-:Y:S01]  /*1390*/  @!P0 IADD3 R0, PT, PT, R2, 0x1, RZ ;  /* 0x0000000102008810 */ /* 0x000fe20007ffe0ff */
[----:B------:R-:W-:-:S03]  /*13a0*/  @!P0 IMAD.MOV.U32 R36, RZ, RZ, RZ ;  /* 0x000000ffff248224 */ /* 0x000fc600078e00ff */
[----:B------:R-:W-:-:S13]  /*13b0*/  ISETP.NE.AND P1, PT, R40, RZ, !P0 ;  /* 0x000000ff2800720c */ /* 0x000fda0004725270 */
[----:B------:R-:W-:-:S05]  /*13c0*/  @P1 IMAD.MOV R0, RZ, RZ, R2 ;  /* 0x000000ffff001224 */ /* 0x000fca00078e0202 */
[----:B------:R-:W-:-:S07]  /*13d0*/  @!P0 MOV R2, R0 ;  /* 0x0000000000028202 */ /* 0x000fce0000000f00 */
.L_x_254:
[----:B------:R-:W-:Y:S05]  /*13e0*/  BSYNC.RECONVERGENT B3 ;  /* 0x0000000000037941 */ /* 0x000fea0003800200 */
.L_x_253:
[----:B------:R-:W-:Y:S01]  /*13f0*/  IMAD.WIDE.U32 R10, R40, -0x326172a9, RZ ;  /* 0xcd9e8d57280a7825 */ /* 0x000fe200078e00ff */
[----:B------:R-:W-:-:S03]  /*1400*/  LOP3.LUT R46, R2, UR7, R51, 0x96, !PT ;  /* 0x00000007022e7c12 */ /* 0x000fc6000f8e9633 */
[----:B------:R-:W-:Y:S01]  /*1410*/  IMAD.MOV.U32 R9, RZ, RZ, R62 ;  /* 0x000000ffff097224 */ /* 0x000fe200078e003e */
        /* <DEDUP_REMOVED lines=37> */
[----:B------:R-:W-:Y:S01]  /*1670*/  MOV R62, R46 ;  /* 0x0000002e003e7202 */ /* 0x000fe20000000f00 */
[----:B------:R-:W-:Y:S01]  /*1680*/  IMAD.MOV.U32 R46, RZ, RZ, RZ ;  /* 0x000000ffff2e7224 */ /* 0x000fe200078e00ff */
[----:B------:R-:W-:-:S07]  /*1690*/  LOP3.LUT R11, R50, UR31, R47, 0x96, !PT ;  /* 0x0000001f320b7c12 */ /* 0x000fce000f8e962f */
.L_x_251:
[----:B------:R-:W-:Y:S05]  /*16a0*/  BSYNC.RECONVERGENT B2 ;  /* 0x0000000000027941 */ /* 0x000fea0003800200 */
.L_x_250:
[----:B------:R-:W-:Y:S01]  /*16b0*/  I2FP.F32.U32 R9, R9 ;  /* 0x0000000900097245 */ /* 0x000fe20000201000 */
[----:B------:R-:W-:Y:S01]  /*16c0*/  IMAD.U32 R47, R28, 0x10000, RZ ;  /* 0x000100001c2f7824 */ /* 0x000fe200078e00ff */
[----:B------:R-:W-:Y:S01]  /*16d0*/  ISETP.NE.AND P1, PT, R46, 0x1, PT ;  /* 0x000000012e00780c */ /* 0x000fe20003f25270 */
[----:B------:R-:W-:Y:S01]  /*16e0*/  BSSY.RECONVERGENT B2, `(.L_x_255) ;  /* 0x000004d000027945 */ /* 0x000fe20003800200 */
[----:B------:R-:W-:Y:S02]  /*16f0*/  IMAD.MOV.U32 R50, RZ, RZ, 0x2 ;  /* 0x00000002ff327424 */ /* 0x000fe400078e00ff */
[----:B------:R-:W-:Y:S01]  /*1700*/  FFMA.FTZ R28, R9, R56, 1.1641532182693481445e-10 ;  /* 0x2f000000091c7423 */ /* 0x000fe20000010038 */
[----:B------:R-:W-:Y:S01]  /*1710*/  FMUL.FTZ R44, R47, R60 ;  /* 0x0000003c2f2c7220 */ /* 0x000fe20000410000 */
[----:B------:R-:W-:-:S03]  /*1720*/  SHF.L.U32 R9, R32, 0x10, RZ ;  /* 0x0000001020097819 */ /* 0x000fc600000006ff */
[----:B------:R-:W-:Y:S01]  /*1730*/  FMUL.FTZ R44, R44, R63 ;  /* 0x0000003f2c2c7220 */ /* 0x000fe20000410000 */
[----:B------:R-:W-:-:S04]  /*1740*/  FSETP.GTU.FTZ.AND P0, PT, R28, R61, PT ;  /* 0x0000003d1c00720b */ /* 0x000fc80003f1c000 */
[----:B------:R-:W-:Y:S02]  /*1750*/  FSEL R44, R44, RZ, !P0 ;  /* 0x000000ff2c2c7208 */ /* 0x000fe40004000000 */
[----:B------:R-:W-:-:S03]  /*1760*/  PLOP3.LUT P0, PT, P0, PT, PT, 0x8, 0x80 ;  /* 0x000000000080781c */ /* 0x000fc6000070e170 */
[----:B------:R-:W-:Y:S01]  /*1770*/  FADD.FTZ R44, R44, R9 ;  /* 0x000000092c2c7221 */ /* 0x000fe20000010000 */
[----:B------:R-:W-:Y:S01]  /*1780*/  IMAD.MOV.U32 R9, RZ, RZ, R0 ;  /* 0x000000ffff097224 */ /* 0x000fe200078e0000 */
[----:B------:R-:W-:Y:S08]  /*1790*/  @!P1 BRA `(.L_x_256) ;  /* 0x0000000400049947 */ /* 0x000ff00003800000 */
[----:B------:R-:W-:-:S13]  /*17a0*/  ISETP.NE.AND P1, PT, R46, 0x3, PT ;  /* 0x000000032e00780c */ /* 0x000fda0003f25270 */
[----:B------:R-:W-:Y:S05]  /*17b0*/  @!P1 BRA `(.L_x_257) ;  /* 0x0000000000189947 */ /* 0x000fea0003800000 */
[----:B------:R-:W-:-:S13]  /*17c0*/  ISETP.NE.AND P1, PT, R46, 0x2, PT ;  /* 0x000000022e00780c */ /* 0x000fda0003f25270 */
[----:B------:R-:W-:Y:S01]  /*17d0*/  @!P1 MOV R50, 0x3 ;  /* 0x0000000300329802 */ /* 0x000fe20000000f00 */
[----:B------:R-:W-:Y:S01]  /*17e0*/  @!P1 IMAD.MOV.U32 R9, RZ, RZ, R11 ;  /* 0x000000ffff099224 */ /* 0x000fe200078e000b */
[----:B------:R-:W-:Y:S01]  /*17f0*/  @P1 MOV R9, R10 ;  /* 0x0000000a00091202 */ /* 0x000fe20000000f00 */
[----:B------:R-:W-:Y:S01]  /*1800*/  @P1 VIADD R50, R46, 0x1 ;  /* 0x000000012e321836 */ /* 0x000fe20000000000 */
[----:B------:R-:W-:Y:S06]  /*1810*/  BRA `(.L_x_256) ;  /* 0x0000000000e47947 */ /* 0x000fec0003800000 */
.L_x_257:
[----:B------:R-:W-:Y:S01]  /*1820*/  VIADD R37, R37, 0x1 ;  /* 0x0000000125257836 */ /* 0x000fe20000000000 */
[----:B------:R-:W-:Y:S03]  /*1830*/  BSSY.RECONVERGENT B3, `(.L_x_258) ;  /* 0x000000c000037945 */ /* 0x000fe60003800200 */
[C---:B------:R-:W-:Y:S01]  /*1840*/  IMAD.WIDE.U32 R50, R37.reuse, -0x2daee0ad, RZ ;  /* 0xd2511f5325327825 */ /* 0x040fe200078e00ff */
[----:B------:R-:W-:-:S13]  /*1850*/  ISETP.NE.AND P1, PT, R37, RZ, PT ;  /* 0x000000ff2500720c */ /* 0x000fda0003f25270 */
[----:B------:R-:W-:Y:S05]  /*1860*/  @P1 BRA `(.L_x_259) ;  /* 0x0000000000201947 */ /* 0x000fea0003800000 */
[----:B------:R-:W-:-:S05]  /*1870*/  VIADD R36, R36, 0x1 ;  /* 0x0000000124247836 */ /* 0x000fca0000000000 */
[----:B------:R-:W-:-:S13]  /*1880*/  ISETP.NE.AND P1, PT, R36, RZ, PT ;  /* 0x000000ff2400720c */ /* 0x000fda0003f25270 */
[----:B------:R-:W-:Y:S01]  /*1890*/  @!P1 IADD3 R40, PT, PT, R40, 0x1, RZ ;  /* 0x0000000128289810 */ /* 0x000fe20007ffe0ff */
[----:B------:R-:W-:Y:S01]  /*18a0*/  @!P1 VIADD R0, R2, 0x1 ;  /* 0x0000000102009836 */ /* 0x000fe20000000000 */
[----:B------:R-:W-:Y:S02]  /*18b0*/  @!P1 MOV R36, RZ ;  /* 0x000000ff00249202 */ /* 0x000fe40000000f00 */
[----:B------:R-:W-:-:S13]  /*18c0*/  ISETP.NE.AND P2, PT, R40, RZ, !P1 ;  /* 0x000000ff2800720c */ /* 0x000fda0004f45270 */
[----:B------:R-:W-:-:S04]  /*18d0*/  @P2 IMAD.MOV R0, RZ, RZ, R2 ;  /* 0x000000ffff002224 */ /* 0x000fc800078e0202 */
[----:B------:R-:W-:-:S07]  /*18e0*/  @!P1 IMAD.MOV.U32 R2, RZ, RZ, R0 ;  /* 0x000000ffff029224 */ /* 0x000fce00078e0000 */
.L_x_259:
[----:B------:R-:W-:Y:S05]  /*18f0*/  BSYNC.RECONVERGENT B3 ;  /* 0x0000000000037941 */ /* 0x000fea0003800200 */
.L_x_258:
[----:B------:R-:W-:Y:S01]  /*1900*/  IMAD.WIDE.U32 R10, R40, -0x326172a9, RZ ;  /* 0xcd9e8d57280a7825 */ /* 0x000fe200078e00ff */
[----:B------:R-:W-:Y:S02]  /*1910*/  LOP3.LUT R46, R2, UR7, R51, 0x96, !PT ;  /* 0x00000007022e7c12 */ /* 0x000fe4000f8e9633 */
[----:B------:R-:W-:Y:S02]  /*1920*/  MOV R9, R62 ;  /* 0x0000003e00097202 */ /* 0x000fe40000000f00 */
        /* <DEDUP_REMOVED lines=38> */
[----:B------:R-:W-:Y:S02]  /*1b90*/  IMAD.MOV.U32 R62, RZ, RZ, R46 ;  /* 0x000000ffff3e7224 */ /* 0x000fe400078e002e */
[----:B------:R-:W-:-:S07]  /*1ba0*/  IMAD.MOV.U32 R50, RZ, RZ, RZ ;  /* 0x000000ffff327224 */ /* 0x000fce00078e00ff */
.L_x_256:
[----:B------:R-:W-:Y:S05]  /*1bb0*/  BSYNC.RECONVERGENT B2 ;  /* 0x0000000000027941 */ /* 0x000fea0003800200 */
.L_x_255:
[----:B------:R-:W-:Y:S01]  /*1bc0*/  I2FP.F32.U32 R9, R9 ;  /* 0x0000000900097245 */ /* 0x000fe20000201000 */
[----:B------:R-:W-:Y:S01]  /*1bd0*/  BSSY.RECONVERGENT B2, `(.L_x_260) ;  /* 0x0000051000027945 */ /* 0x000fe20003800200 */
[----:B------:R-:W-:Y:S02]  /*1be0*/  SHF.L.U32 R47, R29, 0x10, RZ ;  /* 0x000000101d2f7819 */ /* 0x000fe400000006ff */
[----:B------:R-:W-:Y:S01]  /*1bf0*/  ISETP.NE.AND P2, PT, R50, 0x1, PT ;  /* 0x000000013200780c */ /* 0x000fe20003f45270 */
[----:B------:R-:W-:Y:S01]  /*1c00*/  FFMA.FTZ R28, R9, R56, 1.1641532182693481445e-10 ;  /* 0x2f000000091c7423 */ /* 0x000fe20000010038 */
[----:B------:R-:W-:Y:S02]  /*1c10*/  IMAD.U32 R9, R33, 0x10000, RZ ;  /* 0x0001000021097824 */ /* 0x000fe400078e00ff */
[----:B------:R-:W-:Y:S01]  /*1c20*/  FMUL.FTZ R32, R47, R60 ;  /* 0x0000003c2f207220 */ /* 0x000fe20000410000 */
[----:B------:R-:W-:Y:S01]  /*1c30*/  PRMT R47, R33, 0x7632, R47 ;  /* 0x00007632212f7816 */ /* 0x000fe2000000002f */
[----:B------:R-:W-:Y:S01]  /*1c40*/  IMAD.MOV.U32 R33, RZ, RZ, 0x2 ;  /* 0x00000002ff217424 */ /* 0x000fe200078e00ff */
[----:B------:R-:W-:Y:S01]  /*1c50*/  FSETP.GTU.FTZ.AND P1, PT, R28, R61, PT ;  /* 0x0000003d1c00720b */ /* 0x000fe20003f3c000 */
[----:B------:R-:W-:-:S05]  /*1c60*/  FMUL.FTZ R32, R32, R63 ;  /* 0x0000003f20207220 */ /* 0x000fca0000410000 */
[----:B------:R-:W-:Y:S02]  /*1c70*/  FSEL R32, R32, RZ, !P1 ;  /* 0x000000ff20207208 */ /* 0x000fe40004800000 */
[----:B------:R-:W-:-:S03]  /*1c80*/  PLOP3.LUT P1, PT, P1, PT, PT, 0x8, 0x80 ;  /* 0x000000000080781c */ /* 0x000fc60000f2e170 */
[--C-:B------:R-:W-:Y:S01]  /*1c90*/  FADD.FTZ R46, R32, R9.reuse ;  /* 0x00000009202e7221 */ /* 0x100fe20000010000 */
[----:B------:R-:W-:Y:S02]  /*1ca0*/  PRMT R9, R29, 0x7632, R9 ;  /* 0x000076321d097816 */ /* 0x000fe40000000009 */
[----:B------:R-:W-:Y:S01]  /*1cb0*/  MOV R29, R0 ;  /* 0x00000000001d7202 */ /* 0x000fe20000000f00 */
[----:B------:R-:W-:Y:S06]  /*1cc0*/  @!P2 BRA `(.L_x_261) ;  /* 0x000000040004a947 */ /* 0x000fec0003800000 */
[----:B------:R-:W-:-:S13]  /*1cd0*/  ISETP.NE.AND P2, PT, R50, 0x3, PT ;  /* 0x000000033200780c */ /* 0x000fda0003f45270 */
[----:B------:R-:W-:Y:S05]  /*1ce0*/  @!P2 BRA `(.L_x_262) ;  /* 0x000000000018a947 */ /* 0x000fea0003800000 */
[----:B------:R-:W-:-:S13]  /*1cf0*/  ISETP.NE.AND P2, PT, R50, 0x2, PT ;  /* 0x000000023200780c */ /* 0x000fda0003f45270 */
[----:B------:R-:W-:Y:S01]  /*1d00*/  @!P2 IMAD.MOV.U32 R33, RZ, RZ, 0x3 ;  /* 0x00000003ff21a424 */ /* 0x000fe200078e00ff */
[----:B------:R-:W-:Y:S01]  /*1d10*/  @P2 IADD3 R33, PT, PT, R50, 0x1, RZ ;  /* 0x0000000132212810 */ /* 0x000fe20007ffe0ff */
[----:B------:R-:W-:Y:S02]  /*1d20*/  @!P2 IMAD.MOV.U32 R29, RZ, RZ, R11 ;  /* 0x000000ffff1da224 */ /* 0x000fe400078e000b */
[----:B------:R-:W-:Y:S01]  /*1d30*/  @P2 IMAD.MOV.U32 R29, RZ, RZ, R10 ;  /* 0x000000ffff1d2224 */ /* 0x000fe200078e000a */
[----:B------:R-:W-:Y:S06]  /*1d40*/  BRA `(.L_x_261) ;  /* 0x0000000000e47947 */ /* 0x000fec0003800000 */
.L_x_262:
        /* <DEDUP_REMOVED lines=13> */
.L_x_264:
[----:B------:R-:W-:Y:S05]  /*1e20*/  BSYNC.RECONVERGENT B3 ;  /* 0x0000000000037941 */ /* 0x000fea0003800200 */
.L_x_263:
[----:B------:R-:W-:Y:S01]  /*1e30*/  LOP3.LUT R28, R2, UR7, R33, 0x96, !PT ;  /* 0x00000007021c7c12 */ /* 0x000fe2000f8e9621 */
[----:B------:R-:W-:-:S04]  /*1e40*/  IMAD.WIDE.U32 R10, R40, -0x326172a9, RZ ;  /* 0xcd9e8d57280a7825 */ /* 0x000fc800078e00ff */
[----:B------:R-:W-:Y:S01]  /*1e50*/  IMAD.WIDE.U32 R28, R28, -0x326172a9, RZ ;  /* 0xcd9e8d571c1c7825 */ /* 0x000fe200078e00ff */
[----:B------:R-:W-:-:S04]  /*1e60*/  LOP3.LUT R11, R36, UR6, R11, 0x96, !PT ;  /* 0x00000006240b7c12 */ /* 0x000fc8000f8e960b */
[----:B------:R-:W-:Y:S01]  /*1e70*/  LOP3.LUT R33, R10, UR14, R29, 0x96, !PT ;  /* 0x0000000e0a217c12 */ /* 0x000fe2000f8e961d */
[----:B------:R-:W-:-:S05]  /*1e80*/  IMAD.WIDE.U32 R10, R11, -0x2daee0ad, RZ ;  /* 0xd2511f530b0a7825 */ /* 0x000fca00078e00ff */
        /* <DEDUP_REMOVED lines=27> */
[----:B------:R-:W-:-:S04]  /*2040*/  IMAD.WIDE.U32 R10, R11, -0x326172a9, RZ ;  /* 0xcd9e8d570b0a7825 */ /* 0x000fc800078e00ff */
[----:B------:R-:W-:Y:S02]  /*2050*/  HFMA2 R33, -RZ, RZ, 0, 0 ;  /* 0x00000000ff217431 */ /* 0x000fe400000001ff */
[----:B------:R-:W-:Y:S01]  /*2060*/  IMAD.WIDE.U32 R50, R50, -0x326172a9, RZ ;  /* 0xcd9e8d5732327825 */ /* 0x000fe200078e00ff */
[----:B------:R-:W-:-:S04]  /*2070*/  LOP3.LUT R28, R28, UR28, R11, 0x96, !PT ;  /* 0x0000001c1c1c7c12 */ /* 0x000fc8000f8e960b */
[----:B------:R-:W-:Y:S01]  /*2080*/  LOP3.LUT R10, R10, UR30, R51, 0x96, !PT ;  /* 0x0000001e0a0a7c12 */ /* 0x000fe2000f8e9633 */
[----:B------:R-:W-:Y:S01]  /*2090*/  IMAD.WIDE.U32 R28, R28, -0x2daee0ad, RZ ;  /* 0xd2511f531c1c7825 */ /* 0x000fe200078e00ff */
[----:B------:R-:W-:-:S04]  /*20a0*/  MOV R0, R50 ;  /* 0x0000003200007202 */ /* 0x000fc80000000f00 */
[----:B------:R-:W-:Y:S01]  /*20b0*/  LOP3.LUT R11, R32, UR31, R29, 0x96, !PT ;  /* 0x0000001f200b7c12 */ /* 0x000fe2000f8e961d */
[----:B------:R-:W-:Y:S02]  /*20c0*/  IMAD.MOV.U32 R29, RZ, RZ, R62 ;  /* 0x000000ffff1d7224 */ /* 0x000fe400078e003e */
[----:B------:R-:W-:-:S07]  /*20d0*/  IMAD.MOV.U32 R62, RZ, RZ, R28 ;  /* 0x000000ffff3e7224 */ /* 0x000fce00078e001c */
.L_x_261:
[----:B------:R-:W-:Y:S05]  /*20e0*/  BSYNC.RECONVERGENT B2 ;  /* 0x0000000000027941 */ /* 0x000fea0003800200 */
.L_x_260:
[----:B------:R-:W-:Y:S01]  /*20f0*/  I2FP.F32.U32 R29, R29 ;  /* 0x0000001d001d7245 */ /* 0x000fe20000201000 */
[----:B------:R-:W-:Y:S01]  /*2100*/  IMAD.U32 R9, R9, 0x10000, RZ ;  /* 0x0001000009097824 */ /* 0x000fe200078e00ff */
[----:B------:R-:W-:Y:S01]  /*2110*/  ISETP.NE.AND P3, PT, R33, 0x1, PT ;  /* 0x000000012100780c */ /* 0x000fe20003f65270 */
[----:B------:R-:W-:Y:S01]  /*2120*/  IMAD.U32 R47, R47, 0x10000, RZ ;  /* 0x000100002f2f7824 */ /* 0x000fe200078e00ff */
[----:B------:R-:W-:Y:S01]  /*2130*/  BSSY.RECONVERGENT B2, `(.L_x_265) ;  /* 0x000004c000027945 */ /* 0x000fe20003800200 */
[----:B------:R-:W-:Y:S01]  /*2140*/  FFMA.FTZ R28, R29, R56, 1.1641532182693481445e-10 ;  /* 0x2f0000001d1c7423 */ /* 0x000fe20000010038 */
[----:B------:R-:W-:Y:S01]  /*2150*/  FMUL.FTZ R32, R9, R60 ;  /* 0x0000003c09207220 */ /* 0x000fe20000410000 */
[----:B------:R-:W-:-:S03]  /*2160*/  IMAD.MOV.U32 R9, RZ, RZ, R0 ;  /* 0x000000ffff097224 */ /* 0x000fc600078e0000 */
[----:B------:R-:W-:Y:S01]  /*2170*/  FMUL.FTZ R32, R32, R63 ;  /* 0x0000003f20207220 */ /* 0x000fe20000410000 */
[----:B------:R-:W-:-:S04]  /*2180*/  FSETP.GTU.FTZ.AND P2, PT, R28, R61, PT ;  /* 0x0000003d1c00720b */ /* 0x000fc80003f5c000 */
[----:B------:R-:W-:Y:S02]  /*2190*/  FSEL R32, R32, RZ, !P2 ;  /* 0x000000ff20207208 */ /* 0x000fe40005000000 */
[----:B------:R-:W-:-:S03]  /*21a0*/  PLOP3.LUT P2, PT, P2, PT, PT, 0x8, 0x80 ;  /* 0x000000000080781c */ /* 0x000fc6000174e170 */
[----:B------:R-:W-:Y:S01]  /*21b0*/  FADD.FTZ R47, R32, R47 ;  /* 0x0000002f202f7221 */ /* 0x000fe20000010000 */
[----:B------:R-:W-:Y:S01]  /*21c0*/  HFMA2 R32, -RZ, RZ, 0, 1.1920928955078125e-07 ;  /* 0x00000002ff207431 */ /* 0x000fe200000001ff */
[----:B------:R-:W-:Y:S08]  /*21d0*/  @!P3 BRA `(.L_x_266) ;  /* 0x000000040004b947 */ /* 0x000ff00003800000 */
        /* <DEDUP_REMOVED lines=8> */
.L_x_267:
        /* <DEDUP_REMOVED lines=13> */
.L_x_269:
[----:B------:R-:W-:Y:S05]  /*2330*/  BSYNC.RECONVERGENT B3 ;  /* 0x0000000000037941 */ /* 0x000fea0003800200 */
.L_x_268:
[----:B------:R-:W-:Y:S01]  /*2340*/  LOP3.LUT R28, R2, UR7, R33, 0x96, !PT ;  /* 0x00000007021c7c12 */ /* 0x000fe2000f8e9621 */
[----:B------:R-:W-:-:S04]  /*2350*/  IMAD.WIDE.U32 R10, R40, -0x326172a9, RZ ;  /* 0xcd9e8d57280a7825 */ /* 0x000fc800078e00ff */
[----:B------:R-:W-:Y:S01]  /*2360*/  IMAD.WIDE.U32 R28, R28, -0x326172a9, RZ ;  /* 0xcd9e8d571c1c7825 */ /* 0x000fe200078e00ff */
[----:B------:R-:W-:-:S03]  /*2370*/  LOP3.LUT R11, R36, UR6, R11, 0x96, !PT ;  /* 0x00000006240b7c12 */ /* 0x000fc6000f8e960b */
[----:B------:R-:W-:Y:S01]  /*2380*/  IMAD.MOV.U32 R9, RZ, RZ, R62 ;  /* 0x000000ffff097224 */ /* 0x000fe200078e003e */
        /* <DEDUP_REMOVED lines=36> */
[----:B------:R-:W-:Y:S01]  /*25d0*/  IMAD.MOV.U32 R32, RZ, RZ, RZ ;  /* 0x000000ffff207224 */ /* 0x000fe200078e00ff */
[----:B------:R-:W-:-:S07]  /*25e0*/  MOV R62, R28 ;  /* 0x0000001c003e7202 */ /* 0x000fce0000000f00 */
.L_x_266:
[----:B------:R-:W-:Y:S05]  /*25f0*/  BSYNC.RECONVERGENT B2 ;  /* 0x0000000000027941 */ /* 0x000fea0003800200 */
.L_x_265:
[----:B------:R-:W-:Y:S01]  /*2600*/  I2FP.F32.U32 R9, R9 ;  /* 0x0000000900097245 */ /* 0x000fe20000201000 */
[----:B------:R-:W-:Y:S01]  /*2610*/  IMAD.U32 R29, R30, 0x10000, RZ ;  /* 0x000100001e1d7824 */ /* 0x000fe200078e00ff */
[----:B------:R-:W-:Y:S01]  /*2620*/  ISETP.NE.AND P4, PT, R32, 0x1, PT ;  /* 0x000000012000780c */ /* 0x000fe20003f85270 */
[----:B------:R-:W-:Y:S01]  /*2630*/  BSSY.RECONVERGENT B2, `(.L_x_270) ;  /* 0x000004f000027945 */ /* 0x000fe20003800200 */
[----:B------:R-:W-:Y:S01]  /*2640*/  PRMT R30, R30, 0x7632, R30 ;  /* 0x000076321e1e7816 */ /* 0x000fe2000000001e */
[----:B------:R-:W-:Y:S01]  /*2650*/  FFMA.FTZ R28, R9, R56, 1.1641532182693481445e-10 ;  /* 0x2f000000091c7423 */ /* 0x000fe20000010038 */
[----:B------:R-:W-:Y:S01]  /*2660*/  FMUL.FTZ R50, R29, R60 ;  /* 0x0000003c1d327220 */ /* 0x000fe20000410000 */
[C---:B------:R-:W-:Y:S01]  /*2670*/  SHF.L.U32 R9, R34.reuse, 0x10, RZ ;  /* 0x0000001022097819 */ /* 0x040fe200000006ff */
[----:B------:R-:W-:Y:S01]  /*2680*/  IMAD.MOV.U32 R33, RZ, RZ, 0x2 ;  /* 0x00000002ff217424 */ /* 0x000fe200078e00ff */
[----:B------:R-:W-:Y:S01]  /*2690*/  PRMT R34, R34, 0x7632, R34 ;  /* 0x0000763222227816 */ /* 0x000fe20000000022 */
        /* <DEDUP_REMOVED lines=15> */
.L_x_272:
        /* <DEDUP_REMOVED lines=8> */
[----:B------:R-:W-:Y:S02]  /*2810*/  @!P4 VIADD R0, R2, 0x1 ;  /* 0x000000010200c836 */ /* 0x000fe40000000000 */
[----:B------:R-:W-:Y:S01]  /*2820*/  @!P4 IMAD.MOV.U32 R36, RZ, RZ, RZ ;  /* 0x000000ffff24c224 */ /* 0x000fe200078e00ff */
[----:B------:R-:W-:-:S13]  /*2830*/  ISETP.NE.AND P5, PT, R40, RZ, !P4 ;  /* 0x000000ff2800720c */ /* 0x000fda00067a5270 */
[----:B------:R-:W-:-:S05]  /*2840*/  @P5 IMAD.MOV R0, RZ, RZ, R2 ;  /* 0x000000ffff005224 */ /* 0x000fca00078e0202 */
[----:B------:R-:W-:-:S07]  /*2850*/  @!P4 MOV R2, R0 ;  /* 0x000000000002c202 */ /* 0x000fce0000000f00 */
.L_x_274:
[----:B------:R-:W-:Y:S05]  /*2860*/  BSYNC.RECONVERGENT B3 ;  /* 0x0000000000037941 */ /* 0x000fea0003800200 */
.L_x_273:
        /* <DEDUP_REMOVED lines=34> */
[----:B------:R-:W-:Y:S01]  /*2a90*/  IMAD.MOV.U32 R33, RZ, RZ, RZ ;  /* 0x000000ffff217224 */ /* 0x000fe200078e00ff */
[----:B------:R-:W-:Y:S01]  /*2aa0*/  LOP3.LUT R9, R28, UR28, R11, 0x96, !PT ;  /* 0x0000001c1c097c12 */ /* 0x000fe2000f8e960b */
[----:B------:R-:W-:-:S04]  /*2ab0*/  IMAD.WIDE.U32 R28, R29, -0x326172a9, RZ ;  /* 0xcd9e8d571d1c7825 */ /* 0x000fc800078e00ff */
[----:B------:R-:W-:Y:S01]  /*2ac0*/  IMAD.MOV.U32 R0, RZ, RZ, R28 ;  /* 0x000000ffff007224 */ /* 0x000fe200078e001c */
[----:B------:R-:W-:Y:S01]  /*2ad0*/  LOP3.LUT R10, R10, UR30, R29, 0x96, !PT ;  /* 0x0000001e0a0a7c12 */ /* 0x000fe2000f8e961d */
[----:B------:R-:W-:Y:S01]  /*2ae0*/  IMAD.WIDE.U32 R28, R9, -0x2daee0ad, RZ ;  /* 0xd2511f53091c7825 */ /* 0x000fe200078e00ff */
[----:B------:R-:W-:-:S03]  /*2af0*/  MOV R9, R62 ;  /* 0x0000003e00097202 */ /* 0x000fc60000000f00 */
[----:B------:R-:W-:Y:S01]  /*2b00*/  IMAD.MOV.U32 R62, RZ, RZ, R28 ;  /* 0x000000ffff3e7224 */ /* 0x000fe200078e001c */
[----:B------:R-:W-:-:S07]  /*2b10*/  LOP3.LUT R11, R32, UR31, R29, 0x96, !PT ;  /* 0x0000001f200b7c12 */ /* 0x000fce000f8e961d */
.L_x_271:
[----:B------:R-:W-:Y:S05]  /*2b20*/  BSYNC.RECONVERGENT B2 ;  /* 0x0000000000027941 */ /* 0x000fea0003800200 */
.L_x_270:
[----:B------:R-:W-:Y:S01]  /*2b30*/  I2FP.F32.U32 R9, R9 ;  /* 0x0000000900097245 */ /* 0x000fe20000201000 */
[----:B------:R-:W-:Y:S01]  /*2b40*/  IMAD.U32 R51, R34, 0x10000, RZ ;  /* 0x0001000022337824 */ /* 0x000fe200078e00ff */
[----:B------:R-:W-:Y:S01]  /*2b50*/  SHF.L.U32 R29, R30, 0x10, RZ ;  /* 0x000000101e1d7819 */ /* 0x000fe200000006ff */
[----:B------:R-:W-:Y:S01]  /*2b60*/  BSSY.RECONVERGENT B2, `(.L_x_275) ;  /* 0x000004d000027945 */ /* 0x000fe20003800200 */
[----:B------:R-:W-:Y:S01]  /*2b70*/  ISETP.NE.AND P5, PT, R33, 0x1, PT ;  /* 0x000000012100780c */ /* 0x000fe20003fa5270 */
[----:B------:R-:W-:Y:S01]  /*2b80*/  FFMA.FTZ R28, R9, R56, 1.1641532182693481445e-10 ;  /* 0x2f000000091c7423 */ /* 0x000fe20000010038 */
[----:B------:R-:W-:Y:S01]  /*2b90*/  MOV R9, R0 ;  /* 0x0000000000097202 */ /* 0x000fe20000000f00 */
[----:B------:R-:W-:-:S03]  /*2ba0*/  FMUL.FTZ R30, R29, R60 ;  /* 0x0000003c1d1e7220 */ /* 0x000fc60000410000 */
[----:B------:R-:W-:Y:S01]  /*2bb0*/  FSETP.GTU.FTZ.AND P4, PT, R28, R61, PT ;  /* 0x0000003d1c00720b */ /* 0x000fe20003f9c000 */
[----:B------:R-:W-:Y:S01]  /*2bc0*/  FMUL.FTZ R30, R30, R63 ;  /* 0x0000003f1e1e7220 */ /* 0x000fe20000410000 */
[----:B------:R-:W-:-:S04]  /*2bd0*/  IMAD.MOV.U32 R28, RZ, RZ, 0x2 ;  /* 0x00000002ff1c7424 */ /* 0x000fc800078e00ff */
[----:B------:R-:W-:Y:S02]  /*2be0*/  FSEL R30, R30, RZ, !P4 ;  /* 0x000000ff1e1e7208 */ /* 0x000fe40006000000 */
[----:B------:R-:W-:-:S03]  /*2bf0*/  PLOP3.LUT P4, PT, P4, PT, PT, 0x8, 0x80 ;  /* 0x000000000080781c */ /* 0x000fc6000278e170 */
[----:B------:R-:W-:Y:S01]  /*2c00*/  FADD.FTZ R51, R30, R51 ;  /* 0x000000331e337221 */ /* 0x000fe20000010000 */
[----:B------:R-:W-:Y:S09]  /*2c10*/  @!P5 BRA `(.L_x_276) ;  /* 0x000000040004d947 */ /* 0x000ff20003800000 */
        /* <DEDUP_REMOVED lines=8> */
.L_x_277:
        /* <DEDUP_REMOVED lines=13> */
.L_x_279:
[----:B------:R-:W-:Y:S05]  /*2d70*/  BSYNC.RECONVERGENT B3 ;  /* 0x0000000000037941 */ /* 0x000fea0003800200 */
.L_x_278:
        /* <DEDUP_REMOVED lines=36> */
[----:B------:R-:W-:Y:S02]  /*2fc0*/  LOP3.LUT R10, R10, UR30, R29, 0x96, !PT ;  /* 0x0000001e0a0a7c12 */ /* 0x000fe4000f8e961d */
[----:B------:R-:W-:Y:S01]  /*2fd0*/  MOV R0, R28 ;  /* 0x0000001c00007202 */ /* 0x000fe20000000f00 */
[----:B------:R-:W-:-:S04]  /*2fe0*/  IMAD.WIDE.U32 R28, R9, -0x2daee0ad, RZ ;  /* 0xd2511f53091c7825 */ /* 0x000fc800078e00ff */
[----:B------:R-:W-:Y:S01]  /*2ff0*/  IMAD.MOV.U32 R9, RZ, RZ, R62 ;  /* 0x000000ffff097224 */ /* 0x000fe200078e003e */
[----:B------:R-:W-:Y:S01]  /*3000*/  LOP3.LUT R11, R32, UR31, R29, 0x96, !PT ;  /* 0x0000001f200b7c12 */ /* 0x000fe2000f8e961d */
[----:B------:R-:W-:Y:S02]  /*3010*/  IMAD.MOV.U32 R62, RZ, RZ, R28 ;  /* 0x000000ffff3e7224 */ /* 0x000fe400078e001c */
[----:B------:R-:W-:-:S07]  /*3020*/  HFMA2 R28, -RZ, RZ, 0, 0 ;  /* 0x00000000ff1c7431 */ /* 0x000fce00000001ff */
.L_x_276:
[----:B------:R-:W-:Y:S05]  /*3030*/  BSYNC.RECONVERGENT B2 ;  /* 0x0000000000027941 */ /* 0x000fea0003800200 */
.L_x_275:
[----:B------:R-:W-:Y:S01]  /*3040*/  I2FP.F32.U32 R9, R9 ;  /* 0x0000000900097245 */ /* 0x000fe20000201000 */
[----:B------:R-:W-:Y:S01]  /*3050*/  IMAD.U32 R29, R31, 0x10000, RZ ;  /* 0x000100001f1d7824 */ /* 0x000fe200078e00ff */
[----:B------:R-:W-:Y:S01]  /*3060*/  ISETP.NE.AND P6, PT, R28, 0x1, PT ;  /* 0x000000011c00780c */ /* 0x000fe20003fc5270 */
[----:B------:R-:W-:Y:S01]  /*3070*/  IMAD.U32 R55, R35, 0x10000, RZ ;  /* 0x0001000023377824 */ /* 0x000fe200078e00ff */
[----:B------:R-:W-:Y:S01]  /*3080*/  BSSY.RECONVERGENT B2, `(.L_x_280) ;  /* 0x0000050000027945 */ /* 0x000fe20003800200 */
[----:B------:R-:W-:Y:S01]  /*3090*/  FFMA.FTZ R30, R9, R56, 1.1641532182693481445e-10 ;  /* 0x2f000000091e7423 */ /* 0x000fe20000010038 */
[----:B------:R-:W-:Y:S01]  /*30a0*/  FMUL.FTZ R32, R29, R60 ;  /* 0x0000003c1d207220 */ /* 0x000fe20000410000 */
[----:B------:R-:W-:Y:S01]  /*30b0*/  HFMA2 R9, -RZ, RZ, 0, 1.1920928955078125e-07 ;  /* 0x00000002ff097431 */ /* 0x000fe200000001ff */
[----:B------:R-:W-:Y:S02]  /*30c0*/  PRMT R31, R31, 0x7632, R31 ;  /* 0x000076321f1f7816 */ /* 0x000fe4000000001f */
[----:B------:R-:W-:Y:S01]  /*30d0*/  FMUL.FTZ R32, R32, R63 ;  /* 0x0000003f20207220 */ /* 0x000fe20000410000 */
[----:B------:R-:W-:Y:S01]  /*30e0*/  FSETP.GTU.FTZ.AND P5, PT, R30, R61, PT ;  /* 0x0000003d1e00720b */ /* 0x000fe20003fbc000 */
[----:B------:R-:W-:Y:S01]  /*30f0*/  IMAD.MOV.U32 R30, RZ, RZ, R0 ;  /* 0x000000ffff1e7224 */ /* 0x000fe200078e0000 */
[----:B------:R-:W-:-:S02]  /*3100*/  PRMT R35, R35, 0x7632, R35 ;  /* 0x0000763223237816 */ /* 0x000fc40000000023 */
        /* <DEDUP_REMOVED lines=12> */
.L_x_282:
[----:B------:R-:W-:Y:S01]  /*31d0*/  IADD3 R37, PT, PT, R37, 0x1, RZ ;  /* 0x0000000125257810 */ /* 0x000fe20007ffe0ff */
[----:B------:R-:W-:Y:S03]  /*31e0*/  BSSY.RECONVERGENT B3, `(.L_x_283) ;  /* 0x000000e000037945 */ /* 0x000fe60003800200 */
[C---:B------:R-:W-:Y:S01]  /*31f0*/  ISETP.NE.AND P6, PT, R37.reuse, RZ, PT ;  /* 0x000000ff2500720c */ /* 0x040fe20003fc5270 */
[----:B------:R-:W-:-:S12]  /*3200*/  IMAD.WIDE.U32 R32, R37, -0x2daee0ad, RZ ;  /* 0xd2511f5325207825 */ /* 0x000fd800078e00ff */
[----:B------:R-:W-:Y:S05]  /*3210*/  @P6 BRA `(.L_x_284) ;  /* 0x0000000000286947 */ /* 0x000fea0003800000 */
[----:B------:R-:W-:Y:S01]  /*3220*/  VIADD R36, R36, 0x1 ;  /* 0x0000000124247836 */ /* 0x000fe20000000000 */
[----:B------:R-:W-:-:S04]  /*3230*/  P2R R0, PR, RZ, 0x1 ;  /* 0x00000001ff007803 */ /* 0x000fc80000000000 */
[----:B------:R-:W-:-:S13]  /*3240*/  ISETP.NE.AND P6, PT, R36, RZ, PT ;  /* 0x000000ff2400720c */ /* 0x000fda0003fc5270 */
[----:B------:R-:W-:Y:S01]  /*3250*/  @!P6 VIADD R40, R40, 0x1 ;  /* 0x000000012828e836 */ /* 0x000fe20000000000 */
[----:B------:R-:W-:Y:S02]  /*3260*/  @!P6 IADD3 R9, PT, PT, R2, 0x1, RZ ;  /* 0x000000010209e810 */ /* 0x000fe40007ffe0ff */
[----:B------:R-:W-:Y:S02]  /*3270*/  @!P6 MOV R36, RZ ;  /* 0x000000ff0024e202 */ /* 0x000fe40000000f00 */
[----:B------:R-:W-:-:S13]  /*3280*/  ISETP.NE.AND P0, PT, R40, RZ, !P6 ;  /* 0x000000ff2800720c */ /* 0x000fda0007705270 */
[----:B------:R-:W-:Y:S01]  /*3290*/  @P0 IMAD.MOV R9, RZ, RZ, R2 ;  /* 0x000000ffff090224 */ /* 0x000fe200078e0202 */
[----:B------:R-:W-:-:S03]  /*32a0*/  ISETP.NE.AND P0, PT, R0, RZ, PT ;  /* 0x000000ff0000720c */ /* 0x000fc60003f05270 */
[----:B------:R-:W-:-:S10]  /*32b0*/  @!P6 IMAD.MOV.U32 R2, RZ, RZ, R9 ;  /* 0x000000ffff02e224 */ /* 0x000fd400078e0009 */
.L_x_284:
[----:B------:R-:W-:Y:S05]  /*32c0*/  BSYNC.RECONVERGENT B3 ;  /* 0x0000000000037941 */ /* 0x000fea0003800200 */
.L_x_283:
[----:B------:R-:W-:Y:S01]  /*32d0*/  LOP3.LUT R28, R2, UR7, R33, 0x96, !PT ;  /* 0x00000007021c7c12 */ /* 0x000fe2000f8e9621 */
[----:B------:R-:W-:-:S04]  /*32e0*/  IMAD.WIDE.U32 R10, R40, -0x326172a9, RZ ;  /* 0xcd9e8d57280a7825 */ /* 0x000fc800078e00ff */
[----:B------:R-:W-:Y:S01]  /*32f0*/  IMAD.WIDE.U32 R28, R28, -0x326172a9, RZ ;  /* 0xcd9e8d571c1c7825 */ /* 0x000fe200078e00ff */
[----:B------:R-:W-:-:S03]  /*3300*/  LOP3.LUT R11, R36, UR6, R11, 0x96, !PT ;  /* 0x00000006240b7c12 */ /* 0x000fc6000f8e960b */
[----:B------:R-:W-:Y:S01]  /*3310*/  IMAD.MOV.U32 R30, RZ, RZ, R62 ;  /* 0x000000ffff1e7224 */ /* 0x000fe200078e003e */
[----:B------:R-:W-:Y:S01]  /*3320*/  LOP3.LUT R33, R10, UR14, R29, 0x96, !PT ;  /* 0x0000000e0a217c12 */ /* 0x000fe2000f8e961d */
[----:B------:R-:W-:-:S04]  /*3330*/  IMAD.WIDE.U32 R10, R11, -0x2daee0ad, RZ ;  /* 0xd2511f530b0a7825 */ /* 0x000fc800078e00ff */
[----:B------:R-:W-:Y:S01]  /*3340*/  IMAD.MOV.U32 R9, RZ, RZ, RZ ;  /* 0x000000ffff097224 */ /* 0x000fe200078e00ff */
[----:B------:R-:W-:Y:S01]  /*3350*/  LOP3.LUT R11, R32, UR15, R11, 0x96, !PT ;  /* 0x0000000f200b7c12 */ /* 0x000fe2000f8e960b */
[----:B------:R-:W-:-:S05]  /*3360*/  IMAD.WIDE.U32 R32, R33, -0x2daee0ad, RZ ;  /* 0xd2511f5321207825 */ /* 0x000fca00078e00ff */
[----:B------:R-:W-:Y:S01]  /*3370*/  LOP3.LUT R33, R10, UR17, R33, 0x96, !PT ;  /* 0x000000110a217c12 */ /* 0x000fe2000f8e9621 */
[----:B------:R-:W-:-:S05]  /*3380*/  IMAD.WIDE.U32 R10, R11, -0x326172a9, RZ ;  /* 0xcd9e8d570b0a7825 */ /* 0x000fca00078e00ff */
[----:B------:R-:W-:-:S05]  /*3390*/  LOP3.LUT R28, R28, UR16, R11, 0x96, !PT ;  /* 0x000000101c1c7c12 */ /* 0x000fca000f8e960b */
        /* <DEDUP_REMOVED lines=24> */
[----:B------:R-:W-:-:S04]  /*3520*/  IMAD.WIDE.U32 R28, R28, -0x2daee0ad, RZ ;  /* 0xd2511f531c1c7825 */ /* 0x000fc800078e00ff */
[----:B------:R-:W-:Y:S01]  /*3530*/  IMAD.MOV.U32 R62, RZ, RZ, R28 ;  /* 0x000000ffff3e7224 */ /* 0x000fe200078e001c */
[----:B------:R-:W-:Y:S01]  /*3540*/  LOP3.LUT R11, R32, UR31, R29, 0x96, !PT ;  /* 0x0000001f200b7c12 */ /* 0x000fe2000f8e961d */
[----:B------:R-:W-:-:S05]  /*3550*/  IMAD.WIDE.U32 R28, R0, -0x326172a9, RZ ;  /* 0xcd9e8d57001c7825 */ /* 0x000fca00078e00ff */
[----:B------:R-:W-:Y:S02]  /*3560*/  LOP3.LUT R10, R10, UR30, R29, 0x96, !PT ;  /* 0x0000001e0a0a7c12 */ /* 0x000fe4000f8e961d */
[----:B------:R-:W-:-:S07]  /*3570*/  MOV R0, R28 ;  /* 0x0000001c00007202 */ /* 0x000fce0000000f00 */
.L_x_281:
[----:B------:R-:W-:Y:S05]  /*3580*/  BSYNC.RECONVERGENT B2 ;  /* 0x0000000000027941 */ /* 0x000fea0003800200 */
.L_x_280:
[----:B------:R-:W-:Y:S01]  /*3590*/  I2FP.F32.U32 R29, R30 ;  /* 0x0000001e001d7245 */ /* 0x000fe20000201000 */
[----:B------:R-:W-:Y:S01]  /*35a0*/  IMAD.U32 R31, R31, 0x10000, RZ ;  /* 0x000100001f1f7824 */ /* 0x000fe200078e00ff */
[----:B------:R-:W-:Y:S02]  /*35b0*/  SHF.L.U32 R35, R35, 0x10, RZ ;  /* 0x0000001023237819 */ /* 0x000fe400000006ff */
[----:B------:R-:W-:Y:S01]  /*35c0*/  F2FP.BF16.F32.PACK_AB R30, R51, R50 ;  /* 0x00000032331e723e */ /* 0x000fe200000010ff */
[----:B------:R-:W-:Y:S01]  /*35d0*/  FFMA.FTZ R56, R29, R56, 1.1641532182693481445e-10 ;  /* 0x2f0000001d387423 */ /* 0x000fe20000010038 */
[----:B------:R-:W-:Y:S01]  /*35e0*/  FMUL.FTZ R28, R31, R60 ;  /* 0x0000003c1f1c7220 */ /* 0x000fe20000410000 */
[----:B------:R-:W-:-:S03]  /*35f0*/  F2FP.BF16.F32.PACK_AB R29, R47, R46 ;  /* 0x0000002e2f1d723e */ /* 0x000fc600000010ff */
[----:B------:R-:W-:Y:S01]  /*3600*/  FMUL.FTZ R28, R28, R63 ;  /* 0x0000003f1c1c7220 */ /* 0x000fe20000410000 */
[----:B------:R-:W-:-:S04]  /*3610*/  FSETP.GTU.FTZ.AND P6, PT, R56, R61, PT ;  /* 0x0000003d3800720b */ /* 0x000fc80003fdc000 */
[----:B------:R-:W-:Y:S02]  /*3620*/  FSEL R28, R28, RZ, !P6 ;  /* 0x000000ff1c1c7208 */ /* 0x000fe40007000000 */
[----:B------:R-:W-:-:S03]  /*3630*/  PLOP3.LUT P6, PT, P6, PT, PT, 0x8, 0x80 ;  /* 0x000000000080781c */ /* 0x000fc600037ce170 */
[----:B------:R-:W-:Y:S01]  /*3640*/  FADD.FTZ R56, R28, R35 ;  /* 0x000000231c387221 */ /* 0x000fe20000010000 */
[----:B------:R-:W-:-:S04]  /*3650*/  F2FP.BF16.F32.PACK_AB R28, R44, R45 ;  /* 0x0000002d2c1c723e */ /* 0x000fc800000010ff */
[----:B------:R-:W-:Y:S01]  /*3660*/  F2FP.BF16.F32.PACK_AB R31, R56, R55 ;  /* 0x00000037381f723e */ /* 0x000fe200000010ff */
[----:B------:R-:W-:Y:S06]  /*3670*/  BRA `(.L_x_285) ;  /* 0x0000002800207947 */ /* 0x000fec0003800000 */
.L_x_245:
[----:B------:R-:W-:Y:S01]  /*3680*/  ISETP.NE.AND P0, PT, R9, 0x1, PT ;  /* 0x000000010900780c */ /* 0x000fe20003f05270 */
[----:B------:R-:W-:Y:S01]  /*3690*/  BSSY.RECONVERGENT B2, `(.L_x_286) ;  /* 0x0000047000027945 */ /* 0x000fe20003800200 */
[----:B------:R-:W-:Y:S01]  /*36a0*/  IMAD.MOV.U32 R46, RZ, RZ, 0x2 ;  /* 0x00000002ff2e7424 */ /* 0x000fe200078e00ff */
[----:B------:R-:W-:Y:S01]  /*36b0*/  MOV R62, R59 ;  /* 0x0000003b003e7202 */ /* 0x000fe20000000f00 */
[----:B------:R-:W-:-:S09]  /*36c0*/  IMAD.MOV.U32 R32, RZ, RZ, R0 ;  /* 0x000000ffff207224 */ /* 0x000fd200078e0000 */
[----:B------:R-:W-:Y:S05]  /*36d0*/  @!P0 BRA `(.L_x_287) ;  /* 0x0000000400088947 */ /* 0x000fea0003800000 */
[----:B------:R-:W-:-:S13]  /*36e0*/  ISETP.NE.AND P0, PT, R9, 0x3, PT ;  /* 0x000000030900780c */ /* 0x000fda0003f05270 */
[----:B------:R-:W-:Y:S05]  /*36f0*/  @!P0 BRA `(.L_x_288) ;  /* 0x0000000000208947 */ /* 0x000fea0003800000 */
[----:B------:R-:W-:-:S13]  /*3700*/  ISETP.NE.AND P0, PT, R9, 0x2, PT ;  /* 0x000000020900780c */ /* 0x000fda0003f05270 */
[----:B------:R-:W-:Y:S01]  /*3710*/  @!P0 IMAD.MOV.U32 R46, RZ, RZ, 0x3 ;  /* 0x00000003ff2e8424 */ /* 0x000fe200078e00ff */
[----:B------:R-:W-:Y:S01]  /*3720*/  @!P0 MOV R32, R11 ;  /* 0x0000000b00208202 */ /* 0x000fe20000000f00 */
[--C-:B------:R-:W-:Y:S01]  /*3730*/  @!P0 IMAD.MOV.U32 R62, RZ, RZ, R59.reuse ;  /* 0x000000ffff3e8224 */ /* 0x100fe200078e003b */
[----:B------:R-:W-:Y:S01]  /*3740*/  @P0 MOV R32, R10 ;  /* 0x0000000a00200202 */ /* 0x000fe20000000f00 */
[----:B------:R-:W-:Y:S02]  /*3750*/  @P0 VIADD R46, R9, 0x1 ;  /* 0x00000001092e0836 */ /* 0x000fe40000000000 */
[----:B------:R-:W-:Y:S01]  /*3760*/  @P0 IMAD.MOV.U32 R62, RZ, RZ, R59 ;  /* 0x000000ffff3e0224 */ /* 0x000fe200078e003b */
[----:B------:R-:W-:Y:S06]  /*3770*/  BRA `(.L_x_287) ;  /* 0x0000000000e07947 */ /* 0x000fec0003800000 */
.L_x_288:
        /* <DEDUP_REMOVED lines=13> */
.L_x_290:
[----:B------:R-:W-:Y:S05]  /*3850*/  BSYNC.RECONVERGENT B3 ;  /* 0x0000000000037941 */ /* 0x000fea0003800200 */
.L_x_289:
[----:B------:R-:W-:Y:S01]  /*3860*/  IMAD.WIDE.U32 R10, R40, -0x326172a9, RZ ;  /* 0xcd9e8d57280a7825 */ /* 0x000fe200078e00ff */
[----:B------:R-:W-:-:S03]  /*3870*/  LOP3.LUT R34, R2, UR7, R33, 0x96, !PT ;  /* 0x0000000702227c12 */ /* 0x000fc6000f8e9621 */
[----:B------:R-:W-:Y:S01]  /*3880*/  IMAD.MOV.U32 R46, RZ, RZ, RZ ;  /* 0x000000ffff2e7224 */ /* 0x000fe200078e00ff */
        /* <DEDUP_REMOVED lines=37> */
[----:B------:R-:W-:Y:S02]  /*3ae0*/  LOP3.LUT R11, R32, UR31, R63, 0x96, !PT ;  /* 0x0000001f200b7c12 */ /* 0x000fe4000f8e963f */
[----:B------:R-:W-:-:S07]  /*3af0*/  MOV R32, R59 ;  /* 0x0000003b00207202 */ /* 0x000fce0000000f00 */
.L_x_287:
[----:B------:R-:W-:Y:S05]  /*3b00*/  BSYNC.RECONVERGENT B2 ;  /* 0x0000000000027941 */ /* 0x000fea0003800200 */
.L_x_286:
[----:B------:R-:W0:Y:S01]  /*3b10*/  LDC R34, c[0x0][0x404] ;  /* 0x00010100ff227b82 */ /* 0x000e220000000800 */
[----:B------:R-:W-:Y:S01]  /*3b20*/  I2FP.F32.U32 R9, R32 ;  /* 0x0000002000097245 */ /* 0x000fe20000201000 */
[----:B------:R-:W-:Y:S01]  /*3b30*/  IMAD.MOV.U32 R32, RZ, RZ, 0x2f800000 ;  /* 0x2f800000ff207424 */ /* 0x000fe200078e00ff */
[----:B------:R-:W-:Y:S01]  /*3b40*/  ISETP.NE.AND P1, PT, R46, 0x1, PT ;  /* 0x000000012e00780c */ /* 0x000fe20003f25270 */
[----:B------:R-:W-:Y:S01]  /*3b50*/  BSSY.RECONVERGENT B2, `(.L_x_291) ;  /* 0x000004f000027945 */ /* 0x000fe20003800200 */
[C---:B-----5:R-:W-:Y:S01]  /*3b60*/  SHF.L.U32 R35, R28.reuse, 0x10, RZ ;  /* 0x000000101c237819 */ /* 0x060fe200000006ff */
[----:B------:R-:W-:Y:S01]  /*3b70*/  FFMA.FTZ R9, R9, R32, 1.1641532182693481445e-10 ;  /* 0x2f00000009097423 */ /* 0x000fe20000010020 */
[----:B------:R-:W-:Y:S01]  /*3b80*/  PRMT R28, R28, 0x7632, R28 ;  /* 0x000076321c1c7816 */ /* 0x000fe2000000001c */
[----:B------:R-:W1:Y:S01]  /*3b90*/  LDC R33, c[0x0][0x408] ;  /* 0x00010200ff217b82 */ /* 0x000e620000000800 */
[----:B------:R-:W-:Y:S02]  /*3ba0*/  IMAD.MOV.U32 R47, RZ, RZ, 0x2 ;  /* 0x00000002ff2f7424 */ /* 0x000fe400078e00ff */
[----:B------:R-:W-:Y:S01]  /*3bb0*/  FMUL.FTZ R44, R35, R60 ;  /* 0x0000003c232c7220 */ /* 0x000fe20000410000 */
[----:B0-----:R-:W-:Y:S01]  /*3bc0*/  FSETP.GTU.FTZ.AND P0, PT, R9, R34, PT ;  /* 0x000000220900720b */ /* 0x001fe20003f1c000 */
[----:B------:R-:W-:-:S03]  /*3bd0*/  IMAD.MOV.U32 R9, RZ, RZ, R0 ;  /* 0x000000ffff097224 */ /* 0x000fc600078e0000 */
[----:B------:R-:W-:Y:S01]  /*3be0*/  PLOP3.LUT P2, PT, P0, PT, PT, 0x8, 0x80 ;  /* 0x000000000080781c */ /* 0x000fe2000074e170 */
[----:B-1----:R-:W-:-:S03]  /*3bf0*/  FMUL.FTZ R44, R44, R33 ;  /* 0x000000212c2c7220 */ /* 0x002fc60000410000 */
[----:B------:R-:W-:Y:S02]  /*3c00*/  P2R R59, PR, RZ, 0x4 ;  /* 0x00000004ff3b7803 */ /* 0x000fe40000000000 */
[----:B------:R-:W-:Y:S01]  /*3c10*/  FSEL R45, R44, RZ, !P0 ;  /* 0x000000ff2c2d7208 */ /* 0x000fe20004000000 */
[----:B------:R-:W-:Y:S06]  /*3c20*/  @!P1 BRA `(.L_x_292) ;  /* 0x0000000400049947 */ /* 0x000fec0003800000 */
        /* <DEDUP_REMOVED lines=8> */
.L_x_293:
        /* <DEDUP_REMOVED lines=13> */
.L_x_295:
[----:B------:R-:W-:Y:S05]  /*3d80*/  BSYNC.RECONVERGENT B3 ;  /* 0x0000000000037941 */ /* 0x000fea0003800200 */
.L_x_294:
        /* <DEDUP_REMOVED lines=43> */
.L_x_292:
[----:B------:R-:W-:Y:S05]  /*4040*/  BSYNC.RECONVERGENT B2 ;  /* 0x0000000000027941 */ /* 0x000fea0003800200 */
.L_x_291:
[----:B------:R-:W-:Y:S01]  /*4050*/  ISETP.NE.AND P2, PT, R47, 0x1, PT ;  /* 0x000000012f00780c */ /* 0x000fe20003f45270 */
[----:B------:R-:W-:Y:S01]  /*4060*/  BSSY.RECONVERGENT B2, `(.L_x_296) ;  /* 0x000004d000027945 */ /* 0x000fe20003800200 */
[----:B------:R-:W-:Y:S01]  /*4070*/  I2FP.F32.U32 R9, R9 ;  /* 0x0000000900097245 */ /* 0x000fe20000201000 */
[----:B------:R-:W-:Y:S01]  /*4080*/  IMAD.MOV.U32 R50, RZ, RZ, 0x2 ;  /* 0x00000002ff327424 */ /* 0x000fe200078e00ff */
[----:B------:R-:W-:-:S03]  /*4090*/  SHF.L.U32 R35, R28, 0x10, RZ ;  /* 0x000000101c237819 */ /* 0x000fc600000006ff */
[----:B------:R-:W-:Y:S02]  /*40a0*/  FFMA.FTZ R9, R9, R32, 1.1641532182693481445e-10 ;  /* 0x2f00000009097423 */ /* 0x000fe40000010020 */
[----:B------:R-:W-:-:S03]  /*40b0*/  FMUL.FTZ R28, R35, R60 ;  /* 0x0000003c231c7220 */ /* 0x000fc60000410000 */
[----:B------:R-:W-:Y:S01]  /*40c0*/  FSETP.GTU.FTZ.AND P1, PT, R9, R34, PT ;  /* 0x000000220900720b */ /* 0x000fe20003f3c000 */
[----:B------:R-:W-:Y:S01]  /*40d0*/  FMUL.FTZ R28, R28, R33 ;  /* 0x000000211c1c7220 */ /* 0x000fe20000410000 */
[----:B------:R-:W-:Y:S02]  /*40e0*/  IMAD.MOV.U32 R9, RZ, RZ, R0 ;  /* 0x000000ffff097224 */ /* 0x000fe400078e0000 */
[----:B------:R-:W-:Y:S02]  /*40f0*/  PLOP3.LUT P0, PT, P1, PT, PT, 0x8, 0x80 ;  /* 0x000000000080781c */ /* 0x000fe40000f0e170 */
[----:B------:R-:W-:Y:S01]  /*4100*/  FSEL R44, R28, RZ, !P1 ;  /* 0x000000ff1c2c7208 */ /* 0x000fe20004800000 */
[----:B------:R-:W-:Y:S10]  /*4110*/  @!P2 BRA `(.L_x_297) ;  /* 0x000000040004a947 */ /* 0x000ff40003800000 */
        /* <DEDUP_REMOVED lines=8> */
.L_x_298:
        /* <DEDUP_REMOVED lines=13> */
.L_x_300:
[----:B------:R-:W-:Y:S05]  /*4270*/  BSYNC.RECONVERGENT B3 ;  /* 0x0000000000037941 */ /* 0x000fea0003800200 */
.L_x_299:
        /* <DEDUP_REMOVED lines=43> */
.L_x_297:
[----:B------:R-:W-:Y:S05]  /*4530*/  BSYNC.RECONVERGENT B2 ;  /* 0x0000000000027941 */ /* 0x000fea0003800200 */
.L_x_296:
[----:B------:R-:W-:Y:S01]  /*4540*/  ISETP.NE.AND P3, PT, R50, 0x1, PT ;  /* 0x000000013200780c */ /* 0x000fe20003f65270 */
[----:B------:R-:W-:Y:S01]  /*4550*/  BSSY.RECONVERGENT B2, `(.L_x_301) ;  /* 0x000004e000027945 */ /* 0x000fe20003800200 */
[----:B------:R-:W-:Y:S02]  /*4560*/  I2FP.F32.U32 R9, R9 ;  /* 0x0000000900097245 */ /* 0x000fe40000201000 */
[----:B------:R-:W-:-:S03]  /*4570*/  SHF.L.U32 R35, R29, 0x10, RZ ;  /* 0x000000101d237819 */ /* 0x000fc600000006ff */
[----:B------:R-:W-:Y:S02]  /*4580*/  FFMA.FTZ R9, R9, R32, 1.1641532182693481445e-10 ;  /* 0x2f00000009097423 */ /* 0x000fe40000010020 */
[----:B------:R-:W-:Y:S01]  /*4590*/  FMUL.FTZ R28, R35, R60 ;  /* 0x0000003c231c7220 */ /* 0x000fe20000410000 */
[----:B------:R-:W-:Y:S02]  /*45a0*/  IMAD.MOV.U32 R35, RZ, RZ, 0x2 ;  /* 0x00000002ff237424 */ /* 0x000fe400078e00ff */
[----:B------:R-:W-:Y:S01]  /*45b0*/  FSETP.GTU.FTZ.AND P2, PT, R9, R34, PT ;  /* 0x000000220900720b */ /* 0x000fe20003f5c000 */
[----:B------:R-:W-:Y:S01]  /*45c0*/  FMUL.FTZ R28, R28, R33 ;  /* 0x000000211c1c7220 */ /* 0x000fe20000410000 */
[----:B------:R-:W-:Y:S01]  /*45d0*/  PRMT R9, R29, 0x7632, R9 ;  /* 0x000076321d097816 */ /* 0x000fe20000000009 */
[----:B------:R-:W-:Y:S01]  /*45e0*/  IMAD.MOV.U32 R29, RZ, RZ, R0 ;  /* 0x000000ffff1d7224 */ /* 0x000fe200078e0000 */
        /* <DEDUP_REMOVED lines=11> */
.L_x_303:
        /* <DEDUP_REMOVED lines=13> */
.L_x_305:
[----:B------:R-:W-:Y:S05]  /*4770*/  BSYNC.RECONVERGENT B3 ;  /* 0x0000000000037941 */ /* 0x000fea0003800200 */
.L_x_304:
        /* <DEDUP_REMOVED lines=41> */
[----:B------:R-:W-:Y:S01]  /*4a10*/  MOV R29, R62 ;  /* 0x0000003e001d7202 */ /* 0x000fe20000000f00 */
[----:B------:R-:W-:-:S07]  /*4a20*/  IMAD.MOV.U32 R62, RZ, RZ, R28 ;  /* 0x000000ffff3e7224 */ /* 0x000fce00078e001c */
.L_x_302:
[----:B------:R-:W-:Y:S05]  /*4a30*/  BSYNC.RECONVERGENT B2 ;  /* 0x0000000000027941 */ /* 0x000fea0003800200 */
.L_x_301:
[----:B------:R-:W-:Y:S01]  /*4a40*/  ISETP.NE.AND P4, PT, R35, 0x1, PT ;  /* 0x000000012300780c */ /* 0x000fe20003f85270 */
[----:B------:R-:W-:Y:S01]  /*4a50*/  BSSY.RECONVERGENT B2, `(.L_x_306) ;  /* 0x000004d000027945 */ /* 0x000fe20003800200 */
[----:B------:R-:W-:Y:S01]  /*4a60*/  I2FP.F32.U32 R29, R29 ;  /* 0x0000001d001d7245 */ /* 0x000fe20000201000 */
[----:B------:R-:W-:Y:S01]  /*4a70*/  IMAD.MOV.U32 R51, RZ, RZ, 0x2 ;  /* 0x00000002ff337424 */ /* 0x000fe200078e00ff */
[----:B------:R-:W-:-:S03]  /*4a80*/  SHF.L.U32 R9, R9, 0x10, RZ ;  /* 0x0000001009097819 */ /* 0x000fc600000006ff */
[----:B------:R-:W-:Y:S02]  /*4a90*/  FFMA.FTZ R29, R29, R32, 1.1641532182693481445e-10 ;  /* 0x2f0000001d1d7423 */ /* 0x000fe40000010020 */
[----:B------:R-:W-:Y:S01]  /*4aa0*/  FMUL.FTZ R28, R9, R60 ;  /* 0x0000003c091c7220 */ /* 0x000fe20000410000 */
[----:B------:R-:W-:Y:S02]  /*4ab0*/  IMAD.MOV.U32 R9, RZ, RZ, R0 ;  /* 0x000000ffff097224 */ /* 0x000fe400078e0000 */
[----:B------:R-:W-:Y:S01]  /*4ac0*/  FSETP.GTU.FTZ.AND P3, PT, R29, R34, PT ;  /* 0x000000221d00720b */ /* 0x000fe20003f7c000 */
[----:B------:R-:W-:-:S03]  /*4ad0*/  FMUL.FTZ R28, R28, R33 ;  /* 0x000000211c1c7220 */ /* 0x000fc60000410000 */
        /* <DEDUP_REMOVED lines=11> */
.L_x_308:
        /* <DEDUP_REMOVED lines=13> */
.L_x_310:
[----:B------:R-:W-:Y:S05]  /*4c60*/  BSYNC.RECONVERGENT B3 ;  /* 0x0000000000037941 */ /* 0x000fea0003800200 */
.L_x_309:
        /* <DEDUP_REMOVED lines=35> */
[----:B------:R-:W-:Y:S01]  /*4ea0*/  IMAD.MOV.U32 R51, RZ, RZ, RZ ;  /* 0x000000ffff337224 */ /* 0x000fe200078e00ff */
[----:B------:R-:W-:Y:S01]  /*4eb0*/  LOP3.LUT R28, R28, UR28, R11, 0x96, !PT ;  /* 0x0000001c1c1c7c12 */ /* 0x000fe2000f8e960b */
[----:B------:R-:W-:-:S04]  /*4ec0*/  IMAD.WIDE.U32 R64, R64, -0x326172a9, RZ ;  /* 0xcd9e8d5740407825 */ /* 0x000fc800078e00ff */
[----:B------:R-:W-:Y:S01]  /*4ed0*/  IMAD.WIDE.U32 R28, R28, -0x2daee0ad, RZ ;  /* 0xd2511f531c1c7825 */ /* 0x000fe200078e00ff */
[----:B------:R-:W-:-:S03]  /*4ee0*/  LOP3.LUT R10, R10, UR30, R65, 0x96, !PT ;  /* 0x0000001e0a0a7c12 */ /* 0x000fc6000f8e9641 */
[----:B------:R-:W-:Y:S01]  /*4ef0*/  IMAD.MOV.U32 R0, RZ, RZ, R64 ;  /* 0x000000ffff007224 */ /* 0x000fe200078e0040 */
[----:B------:R-:W-:Y:S01]  /*4f00*/  LOP3.LUT R11, R50, UR31, R29, 0x96, !PT ;  /* 0x0000001f320b7c12 */ /* 0x000fe2000f8e961d */
[----:B------:R-:W-:-:S07]  /*4f10*/  IMAD.MOV.U32 R62, RZ, RZ, R28 ;  /* 0x000000ffff3e7224 */ /* 0x000fce00078e001c */
.L_x_307:
[----:B------:R-:W-:Y:S05]  /*4f20*/  BSYNC.RECONVERGENT B2 ;  /* 0x0000000000027941 */ /* 0x000fea0003800200 */
.L_x_306:
[----:B------:R-:W-:Y:S01]  /*4f30*/  I2FP.F32.U32 R9, R9 ;  /* 0x0000000900097245 */ /* 0x000fe20000201000 */
[----:B------:R-:W-:Y:S01]  /*4f40*/  BSSY.RECONVERGENT B2, `(.L_x_311) ;  /* 0x000004e000027945 */ /* 0x000fe20003800200 */
[C---:B------:R-:W-:Y:S01]  /*4f50*/  SHF.L.U32 R29, R30.reuse, 0x10, RZ ;  /* 0x000000101e1d7819 */ /* 0x040fe200000006ff */
[----:B------:R-:W-:Y:S01]  /*4f60*/  IMAD.MOV.U32 R35, RZ, RZ, 0x2 ;  /* 0x00000002ff237424 */ /* 0x000fe200078e00ff */
[----:B------:R-:W-:Y:S01]  /*4f70*/  ISETP.NE.AND P4, PT, R51, 0x1, PT ;  /* 0x000000013300780c */ /* 0x000fe20003f85270 */
[----:B------:R-:W-:Y:S01]  /*4f80*/  FFMA.FTZ R9, R9, R32, 1.1641532182693481445e-10 ;  /* 0x2f00000009097423 */ /* 0x000fe20000010020 */
[----:B------:R-:W-:Y:S01]  /*4f90*/  PRMT R30, R30, 0x7632, R30 ;  /* 0x000076321e1e7816 */ /* 0x000fe2000000001e */
[----:B------:R-:W-:-:S03]  /*4fa0*/  FMUL.FTZ R28, R29, R60 ;  /* 0x0000003c1d1c7220 */ /* 0x000fc60000410000 */
[----:B------:R-:W-:Y:S01]  /*4fb0*/  FSETP.GTU.FTZ.AND P3, PT, R9, R34, PT ;  /* 0x000000220900720b */ /* 0x000fe20003f7c000 */
[----:B------:R-:W-:Y:S01]  /*4fc0*/  FMUL.FTZ R28, R28, R33 ;  /* 0x000000211c1c7220 */ /* 0x000fe20000410000 */
[----:B------:R-:W-:-:S04]  /*4fd0*/  IMAD.MOV.U32 R9, RZ, RZ, R0 ;  /* 0x000000ffff097224 */ /* 0x000fc800078e0000 */
[----:B------:R-:W-:Y:S02]  /*4fe0*/  FSEL R50, R28, RZ, !P3 ;  /* 0x000000ff1c327208 */ /* 0x000fe40005800000 */
[----:B------:R-:W-:Y:S01]  /*4ff0*/  PLOP3.LUT P3, PT, P3, PT, PT, 0x8, 0x80 ;  /* 0x000000000080781c */ /* 0x000fe20001f6e170 */
[----:B------:R-:W-:-:S12]  /*5000*/  @!P4 BRA `(.L_x_312) ;  /* 0x000000040004c947 */ /* 0x000fd80003800000 */
        /* <DEDUP_REMOVED lines=8> */
.L_x_313:
        /* <DEDUP_REMOVED lines=13> */
.L_x_315:
[----:B------:R-:W-:Y:S05]  /*5160*/  BSYNC.RECONVERGENT B3 ;  /* 0x0000000000037941 */ /* 0x000fea0003800200 */
.L_x_314:
[----:B------:R-:W-:Y:S01]  /*5170*/  LOP3.LUT R28, R2, UR7, R65, 0x96, !PT ;  /* 0x00000007021c7c12 */ /* 0x000fe2000f8e9641 */
[----:B------:R-:W-:Y:S01]  /*5180*/  IMAD.WIDE.U32 R10, R40, -0x326172a9, RZ ;  /* 0xcd9e8d57280a7825 */ /* 0x000fe200078e00ff */
[----:B------:R-:W-:-:S03]  /*5190*/  MOV R9, R62 ;  /* 0x0000003e00097202 */ /* 0x000fc60000000f00 */
[----:B------:R-:W-:Y:S01]  /*51a0*/  IMAD.WIDE.U32 R28, R28, -0x326172a9, RZ ;  /* 0xcd9e8d571c1c7825 */ /* 0x000fe200078e00ff */
[----:B------:R-:W-:-:S03]  /*51b0*/  LOP3.LUT R11, R36, UR6, R11, 0x96, !PT ;  /* 0x00000006240b7c12 */ /* 0x000fc6000f8e960b */
[----:B------:R-:W-:Y:S01]  /*51c0*/  IMAD.MOV.U32 R35, RZ, RZ, RZ ;  /* 0x000000ffff237224 */ /* 0x000fe200078e00ff */
        /* <DEDUP_REMOVED lines=34> */
[----:B------:R-:W-:-:S04]  /*53f0*/  IMAD.WIDE.U32 R28, R28, -0x2daee0ad, RZ ;  /* 0xd2511f531c1c7825 */ /* 0x000fc800078e00ff */
[----:B------:R-:W-:Y:S01]  /*5400*/  IMAD.MOV.U32 R62, RZ, RZ, R28 ;  /* 0x000000ffff3e7224 */ /* 0x000fe200078e001c */
[----:B------:R-:W-:-:S07]  /*5410*/  LOP3.LUT R11, R64, UR31, R29, 0x96, !PT ;  /* 0x0000001f400b7c12 */ /* 0x000fce000f8e961d */
.L_x_312:
[----:B------:R-:W-:Y:S05]  /*5420*/  BSYNC.RECONVERGENT B2 ;  /* 0x0000000000027941 */ /* 0x000fea0003800200 */
.L_x_311:
[----:B------:R-:W-:Y:S01]  /*5430*/  I2FP.F32.U32 R9, R9 ;  /* 0x0000000900097245 */ /* 0x000fe20000201000 */
[----:B------:R-:W-:Y:S01]  /*5440*/  BSSY.RECONVERGENT B2, `(.L_x_316) ;  /* 0x000004d000027945 */ /* 0x000fe20003800200 */
[----:B------:R-:W-:Y:S02]  /*5450*/  SHF.L.U32 R29, R30, 0x10, RZ ;  /* 0x000000101e1d7819 */ /* 0x000fe400000006ff */
[----:B------:R-:W-:Y:S01]  /*5460*/  ISETP.NE.AND P5, PT, R35, 0x1, PT ;  /* 0x000000012300780c */ /* 0x000fe20003fa5270 */
[----:B------:R-:W-:Y:S02]  /*5470*/  FFMA.FTZ R9, R9, R32, 1.1641532182693481445e-10 ;  /* 0x2f00000009097423 */ /* 0x000fe40000010020 */
[----:B------:R-:W-:-:S03]  /*5480*/  FMUL.FTZ R28, R29, R60 ;  /* 0x0000003c1d1c7220 */ /* 0x000fc60000410000 */
[----:B------:R-:W-:Y:S01]  /*5490*/  FSETP.GTU.FTZ.AND P4, PT, R9, R34, PT ;  /* 0x000000220900720b */ /* 0x000fe20003f9c000 */
[----:B------:R-:W-:Y:S01]  /*54a0*/  FMUL.FTZ R28, R28, R33 ;  /* 0x000000211c1c7220 */ /* 0x000fe20000410000 */
[----:B------:R-:W-:-:S04]  /*54b0*/  IMAD.MOV.U32 R9, RZ, RZ, R0 ;  /* 0x000000ffff097224 */ /* 0x000fc800078e0000 */
[----:B------:R-:W-:Y:S01]  /*54c0*/  FSEL R51, R28, RZ, !P4 ;  /* 0x000000ff1c337208 */ /* 0x000fe20006000000 */
[----:B------:R-:W-:Y:S01]  /*54d0*/  IMAD.MOV.U32 R28, RZ, RZ, 0x2 ;  /* 0x00000002ff1c7424 */ /* 0x000fe200078e00ff */
        /* <DEDUP_REMOVED lines=10> */
.L_x_318:
        /* <DEDUP_REMOVED lines=13> */
.L_x_320:
[----:B------:R-:W-:Y:S05]  /*5650*/  BSYNC.RECONVERGENT B3 ;  /* 0x0000000000037941 */ /* 0x000fea0003800200 */
.L_x_319:
        /* <DEDUP_REMOVED lines=36> */
[----:B------:R-:W-:Y:S01]  /*58a0*/  IMAD.MOV.U32 R0, RZ, RZ, R28 ;  /* 0x000000ffff007224 */ /* 0x000fe200078e001c */
[----:B------:R-:W-:Y:S01]  /*58b0*/  LOP3.LUT R10, R10, UR30, R29, 0x96, !PT ;  /* 0x0000001e0a0a7c12 */ /* 0x000fe2000f8e961d */
[----:B------:R-:W-:Y:S01]  /*58c0*/  IMAD.WIDE.U32 R28, R9, -0x2daee0ad, RZ ;  /* 0xd2511f53091c7825 */ /* 0x000fe200078e00ff */
[----:B------:R-:W-:-:S03]  /*58d0*/  MOV R9, R62 ;  /* 0x0000003e00097202 */ /* 0x000fc60000000f00 */
[----:B------:R-:W-:Y:S01]  /*58e0*/  IMAD.MOV.U32 R62, RZ, RZ, R28 ;  /* 0x000000ffff3e7224 */ /* 0x000fe200078e001c */
[----:B------:R-:W-:Y:S01]  /*58f0*/  LOP3.LUT R11, R64, UR31, R29, 0x96, !PT ;  /* 0x0000001f400b7c12 */ /* 0x000fe2000f8e961d */
[----:B------:R-:W-:-:S07]  /*5900*/  IMAD.MOV.U32 R28, RZ, RZ, RZ ;  /* 0x000000ffff1c7224 */ /* 0x000fce00078e00ff */
.L_x_317:
[----:B------:R-:W-:Y:S05]  /*5910*/  BSYNC.RECONVERGENT B2 ;  /* 0x0000000000027941 */ /* 0x000fea0003800200 */
.L_x_316:
[----:B------:R-:W-:Y:S01]  /*5920*/  I2FP.F32.U32 R9, R9 ;  /* 0x0000000900097245 */ /* 0x000fe20000201000 */
[----:B------:R-:W-:Y:S01]  /*5930*/  BSSY.RECONVERGENT B2, `(.L_x_321) ;  /* 0x0000050000027945 */ /* 0x000fe20003800200 */
[----:B------:R-:W-:Y:S02]  /*5940*/  SHF.L.U32 R29, R31, 0x10, RZ ;  /* 0x000000101f1d7819 */ /* 0x000fe400000006ff */
[----:B------:R-:W-:Y:S01]  /*5950*/  ISETP.NE.AND P6, PT, R28, 0x1, PT ;  /* 0x000000011c00780c */ /* 0x000fe20003fc5270 */
[----:B------:R-:W-:Y:S01]  /*5960*/  FFMA.FTZ R9, R9, R32, 1.1641532182693481445e-10 ;  /* 0x2f00000009097423 */ /* 0x000fe20000010020 */
[----:B------:R-:W-:Y:S01]  /*5970*/  PRMT R35, R31, 0x7632, R35 ;  /* 0x000076321f237816 */ /* 0x000fe20000000023 */
[----:B------:R-:W-:Y:S01]  /*5980*/  FMUL.FTZ R30, R29, R60 ;  /* 0x0000003c1d1e7220 */ /* 0x000fe20000410000 */
[----:B------:R-:W-:Y:S02]  /*5990*/  IMAD.MOV.U32 R29, RZ, RZ, R0 ;  /* 0x000000ffff1d7224 */ /* 0x000fe400078e0000 */
[----:B------:R-:W-:Y:S01]  /*59a0*/  FSETP.GTU.FTZ.AND P5, PT, R9, R34, PT ;  /* 0x000000220900720b */ /* 0x000fe20003fbc000 */
[----:B------:R-:W-:Y:S01]  /*59b0*/  FMUL.FTZ R30, R30, R33 ;  /* 0x000000211e1e7220 */ /* 0x000fe20000410000 */
[----:B------:R-:W-:-:S04]  /*59c0*/  IMAD.MOV.U32 R9, RZ, RZ, 0x2 ;  /* 0x00000002ff097424 */ /* 0x000fc800078e00ff */
        /* <DEDUP_REMOVED lines=11> */
.L_x_323:
[----:B------:R-:W-:Y:S01]  /*5a80*/  VIADD R37, R37, 0x1 ;  /* 0x0000000125257836 */ /* 0x000fe20000000000 */
[----:B------:R-:W-:Y:S03]  /*5a90*/  BSSY.RECONVERGENT B3, `(.L_x_324) ;  /* 0x000000e000037945 */ /* 0x000fe60003800200 */
[C---:B------:R-:W-:Y:S01]  /*5aa0*/  IMAD.WIDE.U32 R30, R37.reuse, -0x2daee0ad, RZ ;  /* 0xd2511f53251e7825 */ /* 0x040fe200078e00ff */
[----:B------:R-:W-:-:S13]  /*5ab0*/  ISETP.NE.AND P6, PT, R37, RZ, PT ;  /* 0x000000ff2500720c */ /* 0x000fda0003fc5270 */
[----:B------:R-:W-:Y:S05]  /*5ac0*/  @P6 BRA `(.L_x_325) ;  /* 0x0000000000286947 */ /* 0x000fea0003800000 */
[----:B------:R-:W-:Y:S01]  /*5ad0*/  VIADD R36, R36, 0x1 ;  /* 0x0000000124247836 */ /* 0x000fe20000000000 */
[----:B------:R-:W-:-:S04]  /*5ae0*/  P2R R0, PR, RZ, 0x1 ;  /* 0x00000001ff007803 */ /* 0x000fc80000000000 */
[----:B------:R-:W-:-:S13]  /*5af0*/  ISETP.NE.AND P6, PT, R36, RZ, PT ;  /* 0x000000ff2400720c */ /* 0x000fda0003fc5270 */
[----:B------:R-:W-:Y:S01]  /*5b00*/  @!P6 IADD3 R40, PT, PT, R40, 0x1, RZ ;  /* 0x000000012828e810 */ /* 0x000fe20007ffe0ff */
[----:B------:R-:W-:Y:S02]  /*5b10*/  @!P6 VIADD R9, R2, 0x1 ;  /* 0x000000010209e836 */ /* 0x000fe40000000000 */
[----:B------:R-:W-:Y:S01]  /*5b20*/  @!P6 IMAD.MOV.U32 R36, RZ, RZ, RZ ;  /* 0x000000ffff24e224 */ /* 0x000fe200078e00ff */
[----:B------:R-:W-:-:S13]  /*5b30*/  ISETP.NE.AND P0, PT, R40, RZ, !P6 ;  /* 0x000000ff2800720c */ /* 0x000fda0007705270 */
[----:B------:R-:W-:Y:S01]  /*5b40*/  @P0 IMAD.MOV R9, RZ, RZ, R2 ;  /* 0x000000ffff090224 */ /* 0x000fe200078e0202 */
[----:B------:R-:W-:-:S04]  /*5b50*/  ISETP.NE.AND P0, PT, R0, RZ, PT ;  /* 0x000000ff0000720c */ /* 0x000fc80003f05270 */
[----:B------:R-:W-:-:S09]  /*5b60*/  @!P6 MOV R2, R9 ;  /* 0x000000090002e202 */ /* 0x000fd20000000f00 */
.L_x_325:
[----:B------:R-:W-:Y:S05]  /*5b70*/  BSYNC.RECONVERGENT B3 ;  /* 0x0000000000037941 */ /* 0x000fea0003800200 */
.L_x_324:
[----:B------:R-:W-:Y:S01]  /*5b80*/  LOP3.LUT R28, R2, UR7, R31, 0x96, !PT ;  /* 0x00000007021c7c12 */ /* 0x000fe2000f8e961f */
[----:B------:R-:W-:-:S04]  /*5b90*/  IMAD.WIDE.U32 R10, R40, -0x326172a9, RZ ;  /* 0xcd9e8d57280a7825 */ /* 0x000fc800078e00ff */
        /* <DEDUP_REMOVED lines=36> */
[----:B------:R-:W-:Y:S01]  /*5de0*/  IMAD.WIDE.U32 R30, R31, -0x326172a9, RZ ;  /* 0xcd9e8d571f1e7825 */ /* 0x000fe200078e00ff */
[----:B------:R-:W-:-:S03]  /*5df0*/  MOV R29, R62 ;  /* 0x0000003e001d7202 */ /* 0x000fc60000000f00 */
[----:B------:R-:W-:Y:S01]  /*5e00*/  IMAD.MOV.U32 R0, RZ, RZ, R30 ;  /* 0x000000ffff007224 */ /* 0x000fe200078e001e */
[----:B------:R-:W-:Y:S01]  /*5e10*/  LOP3.LUT R10, R10, UR30, R31, 0x96, !PT ;  /* 0x0000001e0a0a7c12 */ /* 0x000fe2000f8e961f */
[----:B------:R-:W-:-:S07]  /*5e20*/  IMAD.MOV.U32 R62, RZ, RZ, R28 ;  /* 0x000000ffff3e7224 */ /* 0x000fce00078e001c */
.L_x_322:
[----:B------:R-:W-:Y:S05]  /*5e30*/  BSYNC.RECONVERGENT B2 ;  /* 0x0000000000027941 */ /* 0x000fea0003800200 */
.L_x_321:
[----:B------:R-:W-:Y:S02]  /*5e40*/  I2FP.F32.U32 R29, R29 ;  /* 0x0000001d001d7245 */ /* 0x000fe40000201000 */
[----:B------:R-:W-:Y:S02]  /*5e50*/  SHF.L.U32 R35, R35, 0x10, RZ ;  /* 0x0000001023237819 */ /* 0x000fe400000006ff */
[----:B------:R-:W-:Y:S01]  /*5e60*/  F2FP.BF16.F32.PACK_AB R30, R51, R50 ;  /* 0x00000032331e723e */ /* 0x000fe200000010ff */
[----:B------:R-:W-:Y:S02]  /*5e70*/  FFMA.FTZ R29, R29, R32, 1.1641532182693481445e-10 ;  /* 0x2f0000001d1d7423 */ /* 0x000fe40000010020 */
[----:B------:R-:W-:-:S03]  /*5e80*/  FMUL.FTZ R28, R35, R60 ;  /* 0x0000003c231c7220 */ /* 0x000fc60000410000 */
[----:B------:R-:W-:Y:S01]  /*5e90*/  FSETP.GTU.FTZ.AND P6, PT, R29, R34, PT ;  /* 0x000000221d00720b */ /* 0x000fe20003fdc000 */
[----:B------:R-:W-:Y:S01]  /*5ea0*/  FMUL.FTZ R28, R28, R33 ;  /* 0x000000211c1c7220 */ /* 0x000fe20000410000 */
[----:B------:R-:W-:-:S04]  /*5eb0*/  F2FP.BF16.F32.PACK_AB R29, R47, R46 ;  /* 0x0000002e2f1d723e */ /* 0x000fc800000010ff */
[----:B------:R-:W-:Y:S02]  /*5ec0*/  FSEL R56, R28, RZ, !P6 ;  /* 0x000000ff1c387208 */ /* 0x000fe40007000000 */
[----:B------:R-:W-:Y:S02]  /*5ed0*/  PLOP3.LUT P6, PT, P6, PT, PT, 0x8, 0x80 ;  /* 0x000000000080781c */ /* 0x000fe400037ce170 */
[----:B------:R-:W-:Y:S02]  /*5ee0*/  F2FP.BF16.F32.PACK_AB R28, R44, R45 ;  /* 0x0000002d2c1c723e */ /* 0x000fe400000010ff */
[----:B------:R-:W-:-:S09]  /*5ef0*/  F2FP.BF16.F32.PACK_AB R31, R56, R55 ;  /* 0x00000037381f723e */ /* 0x000fd200000010ff */
.L_x_285:
[----:B------:R-:W0:Y:S01]  /*5f00*/  LDC.64 R34, c[0x0][0x3a8] ;  /* 0x0000ea00ff227b82 */ /* 0x000e220000000a00 */
[----:B------:R-:W-:Y:S02]  /*5f10*/  SEL R65, RZ, 0x1000000, !P6 ;  /* 0x01000000ff417807 */ /* 0x000fe40007000000 */
[----:B------:R-:W-:Y:S02]  /*5f20*/  ISETP.NE.AND P6, PT, R59, RZ, PT ;  /* 0x000000ff3b00720c */ /* 0x000fe40003fc5270 */
[----:B------:R-:W-:Y:S02]  /*5f30*/  SEL R63, RZ, 0x10000, !P5 ;  /* 0x00010000ff3f7807 */ /* 0x000fe40006800000 */
[----:B------:R-:W-:Y:S01]  /*5f40*/  SEL R66, RZ, 0x100, !P4 ;  /* 0x00000100ff427807 */ /* 0x000fe20006000000 */
[----:B------:R-:W1:Y:S01]  /*5f50*/  LDC.64 R32, c[0x0][0x3b0] ;  /* 0x0000ec00ff207b82 */ /* 0x000e620000000a00 */
[----:B------:R-:W-:Y:S02]  /*5f60*/  SEL R61, RZ, 0x1000000, !P2 ;  /* 0x01000000ff3d7807 */ /* 0x000fe40005000000 */
[----:B------:R-:W-:-:S02]  /*5f70*/  SEL R64, RZ, 0x10000, !P1 ;  /* 0x00010000ff407807 */ /* 0x000fc40004800000 */
[----:B------:R-:W-:Y:S02]  /*5f80*/  SEL R59, RZ, 0x100, !P0 ;  /* 0x00000100ff3b7807 */ /* 0x000fe40004000000 */
[----:B------:R-:W-:Y:S02]  /*5f90*/  LOP3.LUT R66, R66, R65, R63, 0xfe, !PT ;  /* 0x0000004142427212 */ /* 0x000fe400078efe3f */
[----:B------:R-:W-:Y:S01]  /*5fa0*/  LOP3.LUT R59, R59, R61, R64, 0xfe, !PT ;  /* 0x0000003d3b3b7212 */ /* 0x000fe200078efe40 */
[----:B------:R-:W-:Y:S01]  /*5fb0*/  VIADD R61, R54, 0x20 ;  /* 0x00000020363d7836 */ /* 0x000fe20000000000 */
[----:B------:R-:W-:Y:S02]  /*5fc0*/  SEL R65, RZ, 0x1, !P3 ;  /* 0x00000001ff417807 */ /* 0x000fe40005800000 */
[----:B------:R-:W-:Y:S02]  /*5fd0*/  SEL R64, RZ, 0x1, !P6 ;  /* 0x00000001ff407807 */ /* 0x000fe40007000000 */
[----:B------:R-:W-:Y:S01]  /*5fe0*/  LOP3.LUT R65, R66, R65, RZ, 0xfc, !PT ;  /* 0x0000004142417212 */ /* 0x000fe200078efcff */
[----:B0-----:R-:W-:Y:S01]  /*5ff0*/  IMAD.WIDE.U32 R34, R54, 0x10, R34 ;  /* 0x0000001036227825 */ /* 0x001fe200078e0022 */
[----:B------:R-:W-:-:S03]  /*6000*/  LOP3.LUT R64, R59, R64, RZ, 0xfc, !PT ;  /* 0x000000403b407212 */ /* 0x000fc600078efcff */
[----:B------:R-:W-:Y:S01]  /*6010*/  IMAD.MOV.U32 R59, RZ, RZ, R62 ;  /* 0x000000ffff3b7224 */ /* 0x000fe200078e003e */
[----:B------:R0:W-:Y:S01]  /*6020*/  STG.E.128 desc[UR8][R34.64], R28 ;  /* 0x0000001c22007986 */ /* 0x0001e2000c101d08 */
[----:B-1----:R-:W-:-:S05]  /*6030*/  IMAD.WIDE.U32 R32, R54, 0x8, R32 ;  /* 0x0000000836207825 */ /* 0x002fca00078e0020 */
[----:B------:R0:W-:Y:S02]  /*6040*/  STG.E.64 desc[UR8][R32.64], R64 ;  /* 0x0000004020007986 */ /* 0x0001e4000c101b08 */
.L_x_244:
[----:B------:R-:W-:Y:S05]  /*6050*/  BSYNC.RECONVERGENT B1 ;  /* 0x0000000000017941 */ /* 0x000fea0003800200 */
.L_x_243:
        /* <DEDUP_REMOVED lines=14> */
[----:B------:R-:W-:Y:S02]  /*6140*/  HFMA2 R42, -RZ, RZ, 0, 1.1920928955078125e-07 ;  /* 0x00000002ff2a7431 */ /* 0x000fe400000001ff */
[----:B------:R-:W-:Y:S02]  /*6150*/  IMAD.MOV.U32 R43, RZ, RZ, R0 ;  /* 0x000000ffff2b7224 */ /* 0x000fe400078e0000 */
[----:B------:R-:W-:-:S07]  /*6160*/  IMAD.MOV.U32 R62, RZ, RZ, R59 ;  /* 0x000000ffff3e7224 */ /* 0x000fce00078e003b */
[----:B------:R-:W-:Y:S05]  /*6170*/  @!P1 BRA `(.L_x_330) ;  /* 0x0000000400089947 */ /* 0x000fea0003800000 */
[----:B------:R-:W-:-:S13]  /*6180*/  ISETP.NE.AND P1, PT, R9, 0x3, PT ;  /* 0x000000030900780c */ /* 0x000fda0003f25270 */
[----:B------:R-:W-:Y:S05]  /*6190*/  @!P1 BRA `(.L_x_331) ;  /* 0x0000000000209947 */ /* 0x000fea0003800000 */
[----:B------:R-:W-:-:S13]  /*61a0*/  ISETP.NE.AND P1, PT, R9, 0x2, PT ;  /* 0x000000020900780c */ /* 0x000fda0003f25270 */
[----:B------:R-:W-:Y:S01]  /*61b0*/  @!P1 MOV R42, 0x3 ;  /* 0x00000003002a9802 */ /* 0x000fe20000000f00 */
[----:B------:R-:W-:Y:S01]  /*61c0*/  @!P1 IMAD.MOV.U32 R62, RZ, RZ, R59 ;  /* 0x000000ffff3e9224 */ /* 0x000fe200078e003b */
[----:B------:R-:W-:Y:S01]  /*61d0*/  @P1 IADD3 R42, PT, PT, R9, 0x1, RZ ;  /* 0x00000001092a1810 */ /* 0x000fe20007ffe0ff */
[----:B------:R-:W-:Y:S02]  /*61e0*/  @!P1 IMAD.MOV.U32 R43, RZ, RZ, R11 ;  /* 0x000000ffff2b9224 */ /* 0x000fe400078e000b */
[----:B------:R-:W-:Y:S02]  /*61f0*/  @P1 IMAD.MOV.U32 R62, RZ, RZ, R59 ;  /* 0x000000ffff3e1224 */ /* 0x000fe400078e003b */
[----:B------:R-:W-:Y:S01]  /*6200*/  @P1 IMAD.MOV.U32 R43, RZ, RZ, R10 ;  /* 0x000000ffff2b1224 */ /* 0x000fe200078e000a */
[----:B------:R-:W-:Y:S06]  /*6210*/  BRA `(.L_x_330) ;  /* 0x0000000000e07947 */ /* 0x000fec0003800000 */
.L_x_331:
        /* <DEDUP_REMOVED lines=13> */
.L_x_333:
[----:B------:R-:W-:Y:S05]  /*62f0*/  BSYNC.RECONVERGENT B3 ;  /* 0x0000000000037941 */ /* 0x000fea0003800200 */
.L_x_332:
        /* <DEDUP_REMOVED lines=38> */
[----:B------:R-:W-:-:S03]  /*6560*/  LOP3.LUT R10, R10, UR30, R49, 0x96, !PT ;  /* 0x0000001e0a0a7c12 */ /* 0x000fc6000f8e9631 */
[----:B------:R-:W-:Y:S01]  /*6570*/  IMAD.MOV.U32 R0, RZ, RZ, R48 ;  /* 0x000000ffff007224 */ /* 0x000fe200078e0030 */
[----:B------:R-:W-:Y:S01]  /*6580*/  LOP3.LUT R11, R42, UR31, R63, 0x96, !PT ;  /* 0x0000001f2a0b7c12 */ /* 0x000fe2000f8e963f */
[----:B------:R-:W-:-:S07]  /*6590*/  HFMA2 R42, -RZ, RZ, 0, 0 ;  /* 0x00000000ff2a7431 */ /* 0x000fce00000001ff */
.L_x_330:
[----:B------:R-:W-:Y:S05]  /*65a0*/  BSYNC.RECONVERGENT B2 ;  /* 0x0000000000027941 */ /* 0x000fea0003800200 */
.L_x_329:
[----:B------:R-:W0:Y:S01]  /*65b0*/  LDC R64, c[0x0][0x408] ;  /* 0x00010200ff407b82 */ /* 0x000e220000000800 */
[----:B------:R-:W-:Y:S01]  /*65c0*/  I2FP.F32.U32 R9, R43 ;  /* 0x0000002b00097245 */ /* 0x000fe20000201000 */
[----:B------:R-:W-:Y:S01]  /*65d0*/  IMAD.MOV.U32 R58, RZ, RZ, 0x2f800000 ;  /* 0x2f800000ff3a7424 */ /* 0x000fe200078e00ff */
[----:B------:R-:W-:Y:S01]  /*65e0*/  ISETP.NE.AND P2, PT, R42, 0x1, PT ;  /* 0x000000012a00780c */ /* 0x000fe20003f45270 */
[C---:B-----5:R-:W-:Y:S01]  /*65f0*/  IMAD.U32 R43, R28.reuse, 0x10000, RZ ;  /* 0x000100001c2b7824 */ /* 0x060fe200078e00ff */
[----:B------:R-:W-:Y:S01]  /*6600*/  BSSY.RECONVERGENT B2, `(.L_x_334) ;  /* 0x0000051000027945 */ /* 0x000fe20003800200 */
[----:B------:R-:W-:Y:S01]  /*6610*/  FFMA.FTZ R48, R9, R58, 1.1641532182693481445e-10 ;  /* 0x2f00000009307423 */ /* 0x000fe2000001003a */
[----:B------:R-:W-:Y:S01]  /*6620*/  PRMT R28, R28, 0x7632, R28 ;  /* 0x000076321c1c7816 */ /* 0x000fe2000000001c */
[----:B------:R-:W1:Y:S01]  /*6630*/  LDC R63, c[0x0][0x404] ;  /* 0x00010100ff3f7b82 */ /* 0x000e620000000800 */
[----:B------:R-:W-:Y:S01]  /*6640*/  FMUL.FTZ R43, R43, R60 ;  /* 0x0000003c2b2b7220 */ /* 0x000fe20000410000 */
[----:B------:R-:W-:-:S03]  /*6650*/  IMAD.MOV.U32 R9, RZ, RZ, R0 ;  /* 0x000000ffff097224 */ /* 0x000fc600078e0000 */
[----:B0-----:R-:W-:Y:S01]  /*6660*/  FMUL.FTZ R43, R43, R64 ;  /* 0x000000402b2b7220 */ /* 0x001fe20000410000 */
[----:B-1----:R-:W-:Y:S02]  /*6670*/  FSETP.GTU.FTZ.AND P1, PT, R48, R63, PT ;  /* 0x0000003f3000720b */ /* 0x002fe40003f3c000 */
[C---:B------:R-:W-:Y:S02]  /*6680*/  SHF.L.U32 R48, R32.reuse, 0x10, RZ ;  /* 0x0000001020307819 */ /* 0x040fe400000006ff */
[----:B------:R-:W-:Y:S02]  /*6690*/  FSEL R43, R43, RZ, !P1 ;  /* 0x000000ff2b2b7208 */ /* 0x000fe40004800000 */
[----:B------:R-:W-:Y:S02]  /*66a0*/  PLOP3.LUT P1, PT, P1, PT, PT, 0x8, 0x80 ;  /* 0x000000000080781c */ /* 0x000fe40000f2e170 */
[----:B------:R-:W-:Y:S01]  /*66b0*/  PRMT R32, R32, 0x7632, R32 ;  /* 0x0000763220207816 */ /* 0x000fe20000000020 */
[----:B------:R-:W-:Y:S01]  /*66c0*/  FADD.FTZ R43, R43, R48 ;  /* 0x000000302b2b7221 */ /* 0x000fe20000010000 */
[----:B------:R-:W-:Y:S01]  /*66d0*/  P2R R59, PR, RZ, 0x2 ;  /* 0x00000002ff3b7803 */ /* 0x000fe20000000000 */
[----:B------:R-:W-:Y:S01]  /*66e0*/  IMAD.MOV.U32 R48, RZ, RZ, 0x2 ;  /* 0x00000002ff307424 */ /* 0x000fe200078e00ff */
[----:B------:R-:W-:Y:S07]  /*66f0*/  @!P2 BRA `(.L_x_335) ;  /* 0x000000040004a947 */ /* 0x000fee0003800000 */
        /* <DEDUP_REMOVED lines=8> */
.L_x_336:
        /* <DEDUP_REMOVED lines=13> */
.L_x_338:
[----:B------:R-:W-:Y:S05]  /*6850*/  BSYNC.RECONVERGENT B3 ;  /* 0x0000000000037941 */ /* 0x000fea0003800200 */
.L_x_337:
        /* <DEDUP_REMOVED lines=43> */
.L_x_335:
[----:B------:R-:W-:Y:S05]  /*6b10*/  BSYNC.RECONVERGENT B2 ;  /* 0x0000000000027941 */ /* 0x000fea0003800200 */
.L_x_334:
[----:B------:R-:W-:Y:S01]  /*6b20*/  I2FP.F32.U32 R9, R9 ;  /* 0x0000000900097245 */ /* 0x000fe20000201000 */
[----:B------:R-:W-:Y:S01]  /*6b30*/  BSSY.RECONVERGENT B2, `(.L_x_339) ;  /* 0x0000050000027945 */ /* 0x000fe20003800200 */
[----:B------:R-:W-:Y:S01]  /*6b40*/  SHF.L.U32 R49, R28, 0x10, RZ ;  /* 0x000000101c317819 */ /* 0x000fe200000006ff */
[----:B------:R-:W-:Y:S01]  /*6b50*/  IMAD.MOV.U32 R52, RZ, RZ, 0x2 ;  /* 0x00000002ff347424 */ /* 0x000fe200078e00ff */
[----:B------:R-:W-:Y:S01]  /*6b60*/  ISETP.NE.AND P2, PT, R48, 0x1, PT ;  /* 0x000000013000780c */ /* 0x000fe20003f45270 */
[----:B------:R-:W-:Y:S01]  /*6b70*/  FFMA.FTZ R28, R9, R58, 1.1641532182693481445e-10 ;  /* 0x2f000000091c7423 */ /* 0x000fe2000001003a */
[----:B------:R-:W-:Y:S02]  /*6b80*/  IMAD.U32 R9, R32, 0x10000, RZ ;  /* 0x0001000020097824 */ /* 0x000fe400078e00ff */
[----:B------:R-:W-:Y:S02]  /*6b90*/  FMUL.FTZ R49, R49, R60 ;  /* 0x0000003c31317220 */ /* 0x000fe40000410000 */
[----:B------:R-:W-:-:S02]  /*6ba0*/  FSETP.GTU.FTZ.AND P1, PT, R28, R63, PT ;  /* 0x0000003f1c00720b */ /* 0x000fc40003f3c000 */
[----:B------:R-:W-:-:S05]  /*6bb0*/  FMUL.FTZ R49, R49, R64 ;  /* 0x0000004031317220 */ /* 0x000fca0000410000 */
[----:B------:R-:W-:Y:S02]  /*6bc0*/  FSEL R42, R49, RZ, !P1 ;  /* 0x000000ff312a7208 */ /* 0x000fe40004800000 */
[----:B------:R-:W-:-:S03]  /*6bd0*/  PLOP3.LUT P1, PT, P1, PT, PT, 0x8, 0x80 ;  /* 0x000000000080781c */ /* 0x000fc60000f2e170 */
[----:B------:R-:W-:Y:S01]  /*6be0*/  FADD.FTZ R42, R42, R9 ;  /* 0x000000092a2a7221 */ /* 0x000fe20000010000 */
[----:B------:R-:W-:Y:S02]  /*6bf0*/  P2R R32, PR, RZ, 0x2 ;  /* 0x00000002ff207803 */ /* 0x000fe40000000000 */
        /* <DEDUP_REMOVED lines=10> */
.L_x_341:
        /* <DEDUP_REMOVED lines=13> */
.L_x_343:
[----:B------:R-:W-:Y:S05]  /*6d70*/  BSYNC.RECONVERGENT B3 ;  /* 0x0000000000037941 */ /* 0x000fea0003800200 */
.L_x_342:
        /* <DEDUP_REMOVED lines=38> */
[----:B------:R-:W-:Y:S02]  /*6fe0*/  LOP3.LUT R10, R10, UR30, R67, 0x96, !PT ;  /* 0x0000001e0a0a7c12 */ /* 0x000fe4000f8e9643 */
[----:B------:R-:W-:Y:S01]  /*6ff0*/  MOV R0, R66 ;  /* 0x0000004200007202 */ /* 0x000fe20000000f00 */
[----:B------:R-:W-:Y:S01]  /*7000*/  IMAD.MOV.U32 R62, RZ, RZ, R48 ;  /* 0x000000ffff3e7224 */ /* 0x000fe200078e0030 */
[----:B------:R-:W-:Y:S01]  /*7010*/  LOP3.LUT R11, R52, UR31, R49, 0x96, !PT ;  /* 0x0000001f340b7c12 */ /* 0x000fe2000f8e9631 */
[----:B------:R-:W-:-:S07]  /*7020*/  HFMA2 R52, -RZ, RZ, 0, 0 ;  /* 0x00000000ff347431 */ /* 0x000fce00000001ff */
.L_x_340:
[----:B------:R-:W-:Y:S05]  /*7030*/  BSYNC.RECONVERGENT B2 ;  /* 0x0000000000027941 */ /* 0x000fea0003800200 */
.L_x_339:
[----:B------:R-:W-:Y:S01]  /*7040*/  I2FP.F32.U32 R9, R9 ;  /* 0x0000000900097245 */ /* 0x000fe20000201000 */
[----:B------:R-:W-:Y:S01]  /*7050*/  IMAD.U32 R49, R29, 0x10000, RZ ;  /* 0x000100001d317824 */ /* 0x000fe200078e00ff */
[----:B------:R-:W-:Y:S01]  /*7060*/  ISETP.NE.AND P2, PT, R52, 0x1, PT ;  /* 0x000000013400780c */ /* 0x000fe20003f45270 */
[----:B------:R-:W-:Y:S01]  /*7070*/  BSSY.RECONVERGENT B2, `(.L_x_344) ;  /* 0x000004f000027945 */ /* 0x000fe20003800200 */
[----:B------:R-:W-:Y:S02]  /*7080*/  HFMA2 R53, -RZ, RZ, 0, 1.1920928955078125e-07 ;  /* 0x00000002ff357431 */ /* 0x000fe400000001ff */
[----:B------:R-:W-:Y:S01]  /*7090*/  FFMA.FTZ R28, R9, R58, 1.1641532182693481445e-10 ;  /* 0x2f000000091c7423 */ /* 0x000fe2000001003a */
[----:B------:R-:W-:Y:S01]  /*70a0*/  FMUL.FTZ R49, R49, R60 ;  /* 0x0000003c31317220 */ /* 0x000fe20000410000 */
[C---:B------:R-:W-:Y:S01]  /*70b0*/  IMAD.U32 R9, R33.reuse, 0x10000, RZ ;  /* 0x0001000021097824 */ /* 0x040fe200078e00ff */
[----:B------:R-:W-:Y:S02]  /*70c0*/  PRMT R33, R33, 0x7632, R33 ;  /* 0x0000763221217816 */ /* 0x000fe40000000021 */
[----:B------:R-:W-:Y:S01]  /*70d0*/  FMUL.FTZ R49, R49, R64 ;  /* 0x0000004031317220 */ /* 0x000fe20000410000 */
[----:B------:R-:W-:-:S04]  /*70e0*/  FSETP.GTU.FTZ.AND P1, PT, R28, R63, PT ;  /* 0x0000003f1c00720b */ /* 0x000fc80003f3c000 */
[----:B------:R-:W-:Y:S02]  /*70f0*/  FSEL R48, R49, RZ, !P1 ;  /* 0x000000ff31307208 */ /* 0x000fe40004800000 */
[----:B------:R-:W-:-:S03]  /*7100*/  PLOP3.LUT P1, PT, P1, PT, PT, 0x8, 0x80 ;  /* 0x000000000080781c */ /* 0x000fc60000f2e170 */
[--C-:B------:R-:W-:Y:S01]  /*7110*/  FADD.FTZ R48, R48, R9.reuse ;  /* 0x0000000930307221 */ /* 0x100fe20000010000 */
[----:B------:R-:W-:Y:S01]  /*7120*/  PRMT R9, R29, 0x7632, R9 ;  /* 0x000076321d097816 */ /* 0x000fe20000000009 */
[----:B------:R-:W-:Y:S01]  /*7130*/  IMAD.MOV.U32 R29, RZ, RZ, R0 ;  /* 0x000000ffff1d7224 */ /* 0x000fe200078e0000 */
[----:B------:R-:W-:Y:S07]  /*7140*/  @!P2 BRA `(.L_x_345) ;  /* 0x000000040004a947 */ /* 0x000fee0003800000 */
        /* <DEDUP_REMOVED lines=8> */
.L_x_346:
        /* <DEDUP_REMOVED lines=13> */
.L_x_348:
[----:B------:R-:W-:Y:S05]  /*72a0*/  BSYNC.RECONVERGENT B3 ;  /* 0x0000000000037941 */ /* 0x000fea0003800200 */
.L_x_347:
        /* <DEDUP_REMOVED lines=39> */
[----:B------:R-:W-:-:S05]  /*7520*/  IMAD.WIDE.U32 R28, R11, -0x2daee0ad, RZ ;  /* 0xd2511f530b1c7825 */ /* 0x000fca00078e00ff */
[----:B------:R-:W-:Y:S01]  /*7530*/  LOP3.LUT R11, R52, UR31, R29, 0x96, !PT ;  /* 0x0000001f340b7c12 */ /* 0x000fe2000f8e961d */
[----:B------:R-:W-:Y:S01]  /*7540*/  IMAD.MOV.U32 R29, RZ, RZ, R62 ;  /* 0x000000ffff1d7224 */ /* 0x000fe200078e003e */
[----:B------:R-:W-:-:S07]  /*7550*/  MOV R62, R28 ;  /* 0x0000001c003e7202 */ /* 0x000fce0000000f00 */
.L_x_345:
[----:B------:R-:W-:Y:S05]  /*7560*/  BSYNC.RECONVERGENT B2 ;  /* 0x0000000000027941 */ /* 0x000fea0003800200 */
.L_x_344:
[----:B------:R-:W-:Y:S01]  /*7570*/  I2FP.F32.U32 R29, R29 ;  /* 0x0000001d001d7245 */ /* 0x000fe20000201000 */
[----:B------:R-:W-:Y:S01]  /*7580*/  IMAD.U32 R9, R9, 0x10000, RZ ;  /* 0x0001000009097824 */ /* 0x000fe200078e00ff */
[----:B------:R-:W-:Y:S01]  /*7590*/  ISETP.NE.AND P3, PT, R53, 0x1, PT ;  /* 0x000000013500780c */ /* 0x000fe20003f65270 */
[----:B------:R-:W-:Y:S02]  /*75a0*/  BSSY.RECONVERGENT B2, `(.L_x_349) ;  /* 0x000004d000027945 */ /* 0x000fe40003800200 */
[----:B------:R-:W-:Y:S01]  /*75b0*/  FFMA.FTZ R28, R29, R58, 1.1641532182693481445e-10 ;  /* 0x2f0000001d1c7423 */ /* 0x000fe2000001003a */
[----:B------:R-:W-:-:S04]  /*75c0*/  FMUL.FTZ R9, R9, R60 ;  /* 0x0000003c09097220 */ /* 0x000fc80000410000 */
[----:B------:R-:W-:Y:S01]  /*75d0*/  FMUL.FTZ R9, R9, R64 ;  /* 0x0000004009097220 */ /* 0x000fe20000410000 */
[----:B------:R-:W-:Y:S02]  /*75e0*/  FSETP.GTU.FTZ.AND P2, PT, R28, R63, PT ;  /* 0x0000003f1c00720b */ /* 0x000fe40003f5c000 */
[----:B------:R-:W-:Y:S02]  /*75f0*/  SHF.L.U32 R28, R33, 0x10, RZ ;  /* 0x00000010211c7819 */ /* 0x000fe400000006ff */
[----:B------:R-:W-:Y:S02]  /*7600*/  FSEL R9, R9, RZ, !P2 ;  /* 0x000000ff09097208 */ /* 0x000fe40005000000 */
[----:B------:R-:W-:-:S03]  /*7610*/  PLOP3.LUT P2, PT, P2, PT, PT, 0x8, 0x80 ;  /* 0x000000000080781c */ /* 0x000fc6000174e170 */
[----:B------:R-:W-:Y:S01]  /*7620*/  FADD.FTZ R49, R9, R28 ;  /* 0x0000001c09317221 */ /* 0x000fe20000010000 */
[----:B------:R-:W-:Y:S02]  /*7630*/  IMAD.MOV.U32 R28, RZ, RZ, 0x2 ;  /* 0x00000002ff1c7424 */ /* 0x000fe400078e00ff */
[----:B------:R-:W-:Y:S01]  /*7640*/  IMAD.MOV.U32 R9, RZ, RZ, R0 ;  /* 0x000000ffff097224 */ /* 0x000fe200078e0000 */
        /* <DEDUP_REMOVED lines=9> */
.L_x_351:
        /* <DEDUP_REMOVED lines=13> */
.L_x_353:
[----:B------:R-:W-:Y:S05]  /*77b0*/  BSYNC.RECONVERGENT B3 ;  /* 0x0000000000037941 */ /* 0x000fea0003800200 */
.L_x_352:
        /* <DEDUP_REMOVED lines=43> */
.L_x_350:
[----:B------:R-:W-:Y:S05]  /*7a70*/  BSYNC.RECONVERGENT B2 ;  /* 0x0000000000027941 */ /* 0x000fea0003800200 */
.L_x_349:
[----:B------:R-:W-:Y:S01]  /*7a80*/  I2FP.F32.U32 R9, R9 ;  /* 0x0000000900097245 */ /* 0x000fe20000201000 */
[----:B------:R-:W-:Y:S01]  /*7a90*/  BSSY.RECONVERGENT B2, `(.L_x_354) ;  /* 0x0000051000027945 */ /* 0x000fe20003800200 */
[----:B------:R-:W-:Y:S02]  /*7aa0*/  SHF.L.U32 R29, R30, 0x10, RZ ;  /* 0x000000101e1d7819 */ /* 0x000fe400000006ff */
[----:B------:R-:W-:Y:S01]  /*7ab0*/  ISETP.NE.AND P4, PT, R28, 0x1, PT ;  /* 0x000000011c00780c */ /* 0x000fe20003f85270 */
[----:B------:R-:W-:Y:S01]  /*7ac0*/  FFMA.FTZ R52, R9, R58, 1.1641532182693481445e-10 ;  /* 0x2f00000009347423 */ /* 0x000fe2000001003a */
[----:B------:R-:W-:Y:S01]  /*7ad0*/  PRMT R30, R30, 0x7632, R30 ;  /* 0x000076321e1e7816 */ /* 0x000fe2000000001e */
[----:B------:R-:W-:Y:S01]  /*7ae0*/  FMUL.FTZ R29, R29, R60 ;  /* 0x0000003c1d1d7220 */ /* 0x000fe20000410000 */
[----:B------:R-:W-:Y:S02]  /*7af0*/  MOV R9, R0 ;  /* 0x0000000000097202 */ /* 0x000fe40000000f00 */
[----:B------:R-:W-:Y:S01]  /*7b00*/  FSETP.GTU.FTZ.AND P3, PT, R52, R63, PT ;  /* 0x0000003f3400720b */ /* 0x000fe20003f7c000 */
[----:B------:R-:W-:Y:S01]  /*7b10*/  FMUL.FTZ R29, R29, R64 ;  /* 0x000000401d1d7220 */ /* 0x000fe20000410000 */
[C---:B------:R-:W-:Y:S01]  /*7b20*/  IMAD.U32 R52, R34.reuse, 0x10000, RZ ;  /* 0x0001000022347824 */ /* 0x040fe200078e00ff */
[----:B------:R-:W-:-:S03]  /*7b30*/  PRMT R34, R34, 0x7632, R34 ;  /* 0x0000763222227816 */ /* 0x000fc60000000022 */
[----:B------:R-:W-:Y:S02]  /*7b40*/  FSEL R29, R29, RZ, !P3 ;  /* 0x000000ff1d1d7208 */ /* 0x000fe40005800000 */
[----:B------:R-:W-:-:S03]  /*7b50*/  PLOP3.LUT P3, PT, P3, PT, PT, 0x8, 0x80 ;  /* 0x000000000080781c */ /* 0x000fc60001f6e170 */
[----:B------:R-:W-:Y:S01]  /*7b60*/  FADD.FTZ R52, R29, R52 ;  /* 0x000000341d347221 */ /* 0x000fe20000010000 */
[----:B------:R-:W-:Y:S01]  /*7b70*/  IMAD.MOV.U32 R29, RZ, RZ, 0x2 ;  /* 0x00000002ff1d7424 */ /* 0x000fe200078e00ff */
        /* <DEDUP_REMOVED lines=9> */
.L_x_356:
        /* <DEDUP_REMOVED lines=13> */
.L_x_358:
[----:B------:R-:W-:Y:S05]  /*7ce0*/  BSYNC.RECONVERGENT B3 ;  /* 0x0000000000037941 */ /* 0x000fea0003800200 */
.L_x_357:
        /* <DEDUP_REMOVED lines=39> */
[----:B------:R-:W-:-:S04]  /*7f60*/  IMAD.WIDE.U32 R66, R67, -0x326172a9, RZ ;  /* 0xcd9e8d5743427825 */ /* 0x000fc800078e00ff */
[----:B------:R-:W-:Y:S01]  /*7f70*/  HFMA2 R29, -RZ, RZ, 0, 0 ;  /* 0x00000000ff1d7431 */ /* 0x000fe200000001ff */
[----:B------:R-:W-:Y:S02]  /*7f80*/  LOP3.LUT R10, R10, UR30, R67, 0x96, !PT ;  /* 0x0000001e0a0a7c12 */ /* 0x000fe4000f8e9643 */
[----:B------:R-:W-:-:S07]  /*7f90*/  MOV R0, R66 ;  /* 0x0000004200007202 */ /* 0x000fce0000000f00 */
.L_x_355:
[----:B------:R-:W-:Y:S05]  /*7fa0*/  BSYNC.RECONVERGENT B2 ;  /* 0x0000000000027941 */ /* 0x000fea0003800200 */
.L_x_354:
        /* <DEDUP_REMOVED lines=9> */
[----:B------:R-:W-:Y:S01]  /*8040*/  FSETP.GTU.FTZ.AND P4, PT, R28, R63, PT ;  /* 0x0000003f1c00720b */ /* 0x000fe20003f9c000 */
[----:B------:R-:W-:-:S03]  /*8050*/  HFMA2 R28, -RZ, RZ, 0, 1.1920928955078125e-07 ;  /* 0x00000002ff1c7431 */ /* 0x000fc600000001ff */
        /* <DEDUP_REMOVED lines=12> */
.L_x_361:
        /* <DEDUP_REMOVED lines=8> */
[----:B------:R-:W-:Y:S02]  /*81a0*/  @!P5 IADD3 R0, PT, PT, R2, 0x1, RZ ;  /* 0x000000010200d810 */ /* 0x000fe40007ffe0ff */
[----:B------:R-:W-:Y:S02]  /*81b0*/  @!P5 MOV R36, RZ ;  /* 0x000000ff0024d202 */ /* 0x000fe40000000f00 */
[----:B------:R-:W-:-:S13]  /*81c0*/  ISETP.NE.AND P6, PT, R40, RZ, !P5 ;  /* 0x000000ff2800720c */ /* 0x000fda0006fc5270 */
[----:B------:R-:W-:-:S04]  /*81d0*/  @P6 IMAD.MOV R0, RZ, RZ, R2 ;  /* 0x000000ffff006224 */ /* 0x000fc800078e0202 */
[----:B------:R-:W-:-:S07]  /*81e0*/  @!P5 IMAD.MOV.U32 R2, RZ, RZ, R0 ;  /* 0x000000ffff02d224 */ /* 0x000fce00078e0000 */
.L_x_363:
[----:B------:R-:W-:Y:S05]  /*81f0*/  BSYNC.RECONVERGENT B3 ;  /* 0x0000000000037941 */ /* 0x000fea0003800200 */
.L_x_362:
        /* <DEDUP_REMOVED lines=42> */
[----:B------:R-:W-:-:S07]  /*84a0*/  IMAD.MOV.U32 R28, RZ, RZ, RZ ;  /* 0x000000ffff1c7224 */ /* 0x000fce00078e00ff */
.L_x_360:
[----:B------:R-:W-:Y:S05]  /*84b0*/  BSYNC.RECONVERGENT B2 ;  /* 0x0000000000027941 */ /* 0x000fea0003800200 */
.L_x_359:
[----:B------:R-:W-:Y:S01]  /*84c0*/  I2FP.F32.U32 R9, R9 ;  /* 0x0000000900097245 */ /* 0x000fe20000201000 */
[C---:B------:R-:W-:Y:S01]  /*84d0*/  IMAD.U32 R29, R31.reuse, 0x10000, RZ ;  /* 0x000100001f1d7824 */ /* 0x040fe200078e00ff */
[----:B------:R-:W-:Y:S01]  /*84e0*/  ISETP.NE.AND P6, PT, R28, 0x1, PT ;  /* 0x000000011c00780c */ /* 0x000fe20003fc5270 */
[----:B------:R-:W-:Y:S01]  /*84f0*/  BSSY.RECONVERGENT B2, `(.L_x_364) ;  /* 0x0000051000027945 */ /* 0x000fe20003800200 */
[----:B------:R-:W-:Y:S01]  /*8500*/  PRMT R31, R31, 0x7632, R31 ;  /* 0x000076321f1f7816 */ /* 0x000fe2000000001f */
[----:B------:R-:W-:Y:S01]  /*8510*/  FFMA.FTZ R30, R9, R58, 1.1641532182693481445e-10 ;  /* 0x2f000000091e7423 */ /* 0x000fe2000001003a */
[----:B------:R-:W-:Y:S01]  /*8520*/  FMUL.FTZ R29, R29, R60 ;  /* 0x0000003c1d1d7220 */ /* 0x000fe20000410000 */
[----:B------:R-:W-:-:S03]  /*8530*/  IMAD.MOV.U32 R9, RZ, RZ, 0x2 ;  /* 0x00000002ff097424 */ /* 0x000fc600078e00ff */
[----:B------:R-:W-:Y:S01]  /*8540*/  FMUL.FTZ R29, R29, R64 ;  /* 0x000000401d1d7220 */ /* 0x000fe20000410000 */
[----:B------:R-:W-:Y:S02]  /*8550*/  FSETP.GTU.FTZ.AND P5, PT, R30, R63, PT ;  /* 0x0000003f1e00720b */ /* 0x000fe40003fbc000 */
[----:B------:R-:W-:Y:S02]  /*8560*/  SHF.L.U32 R30, R35, 0x10, RZ ;  /* 0x00000010231e7819 */ /* 0x000fe400000006ff */
[----:B------:R-:W-:Y:S02]  /*8570*/  FSEL R29, R29, RZ, !P5 ;  /* 0x000000ff1d1d7208 */ /* 0x000fe40006800000 */
[----:B------:R-:W-:Y:S02]  /*8580*/  PRMT R35, R35, 0x7632, R35 ;  /* 0x0000763223237816 */ /* 0x000fe40000000023 */
[----:B------:R-:W-:Y:S01]  /*8590*/  PLOP3.LUT P5, PT, P5, PT, PT, 0x8, 0x80 ;  /* 0x000000000080781c */ /* 0x000fe20002fae170 */
[----:B------:R-:W-:Y:S01]  /*85a0*/  FADD.FTZ R57, R29, R30 ;  /* 0x0000001e1d397221 */ /* 0x000fe20000010000 */
[----:B------:R-:W-:Y:S01]  /*85b0*/  IMAD.MOV.U32 R29, RZ, RZ, R0 ;  /* 0x000000ffff1d7224 */ /* 0x000fe200078e0000 */
        /* <DEDUP_REMOVED lines=9> */
.L_x_366:
        /* <DEDUP_REMOVED lines=15> */
.L_x_368:
[----:B------:R-:W-:Y:S05]  /*8740*/  BSYNC.RECONVERGENT B3 ;  /* 0x0000000000037941 */ /* 0x000fea0003800200 */
.L_x_367:
        /* <DEDUP_REMOVED lines=41> */
[----:B------:R-:W-:Y:S01]  /*89e0*/  IMAD.MOV.U32 R29, RZ, RZ, R62 ;  /* 0x000000ffff1d7224 */ /* 0x000fe200078e003e */
[----:B------:R-:W-:-:S07]  /*89f0*/  MOV R62, R28 ;  /* 0x0000001c003e7202 */ /* 0x000fce0000000f00 */
.L_x_365:
[----:B------:R-:W-:Y:S05]  /*8a00*/  BSYNC.RECONVERGENT B2 ;  /* 0x0000000000027941 */ /* 0x000fea0003800200 */
.L_x_364:
[----:B------:R-:W-:Y:S01]  /*8a10*/  SHF.L.U32 R31, R31, 0x10, RZ ;  /* 0x000000101f1f7819 */ /* 0x000fe200000006ff */
[----:B------:R-:W-:Y:S01]  /*8a20*/  IMAD.U32 R28, R35, 0x10000, RZ ;  /* 0x00010000231c7824 */ /* 0x000fe200078e00ff */
[----:B------:R-:W-:Y:S02]  /*8a30*/  I2FP.F32.U32 R29, R29 ;  /* 0x0000001d001d7245 */ /* 0x000fe40000201000 */
[----:B------:R-:W-:Y:S01]  /*8a40*/  F2FP.BF16.F32.PACK_AB R30, R53, R52 ;  /* 0x00000034351e723e */ /* 0x000fe200000010ff */
[----:B------:R-:W-:Y:S02]  /*8a50*/  FMUL.FTZ R31, R31, R60 ;  /* 0x0000003c1f1f7220 */ /* 0x000fe40000410000 */
[----:B------:R-:W-:Y:S01]  /*8a60*/  FFMA.FTZ R58, R29, R58, 1.1641532182693481445e-10 ;  /* 0x2f0000001d3a7423 */ /* 0x000fe2000001003a */
[----:B------:R-:W-:Y:S01]  /*8a70*/  F2FP.BF16.F32.PACK_AB R29, R49, R48 ;  /* 0x00000030311d723e */ /* 0x000fe200000010ff */
[----:B------:R-:W-:-:S03]  /*8a80*/  FMUL.FTZ R31, R31, R64 ;  /* 0x000000401f1f7220 */ /* 0x000fc60000410000 */
[----:B------:R-:W-:-:S04]  /*8a90*/  FSETP.GTU.FTZ.AND P6, PT, R58, R63, PT ;  /* 0x0000003f3a00720b */ /* 0x000fc80003fdc000 */
[----:B------:R-:W-:Y:S02]  /*8aa0*/  FSEL R31, R31, RZ, !P6 ;  /* 0x000000ff1f1f7208 */ /* 0x000fe40007000000 */
[----:B------:R-:W-:-:S03]  /*8ab0*/  PLOP3.LUT P6, PT, P6, PT, PT, 0x8, 0x80 ;  /* 0x000000000080781c */ /* 0x000fc600037ce170 */
[----:B------:R-:W-:Y:S01]  /*8ac0*/  FADD.FTZ R58, R31, R28 ;  /* 0x0000001c1f3a7221 */ /* 0x000fe20000010000 */
[----:B------:R-:W-:-:S04]  /*8ad0*/  F2FP.BF16.F32.PACK_AB R28, R42, R43 ;  /* 0x0000002b2a1c723e */ /* 0x000fc800000010ff */
[----:B------:R-:W-:Y:S01]  /*8ae0*/  F2FP.BF16.F32.PACK_AB R31, R58, R57 ;  /* 0x000000393a1f723e */ /* 0x000fe200000010ff */
[----:B------:R-:W-:Y:S06]  /*8af0*/  BRA `(.L_x_369) ;  /* 0x0000002800247947 */ /* 0x000fec0003800000 */
.L_x_328:
        /* <DEDUP_REMOVED lines=11> */
[----:B------:R-:W-:Y:S01]  /*8bb0*/  @!P1 IMAD.MOV.U32 R32, RZ, RZ, R11 ;  /* 0x000000ffff209224 */ /* 0x000fe200078e000b */
[----:B------:R-:W-:Y:S01]  /*8bc0*/  @P1 IADD3 R42, PT, PT, R9, 0x1, RZ ;  /* 0x00000001092a1810 */ /* 0x000fe20007ffe0ff */
[----:B------:R-:W-:Y:S01]  /*8bd0*/  @P1 IMAD.MOV.U32 R62, RZ, RZ, R59 ;  /* 0x000000ffff3e1224 */ /* 0x000fe200078e003b */
[----:B------:R-:W-:Y:S01]  /*8be0*/  @P1 MOV R32, R10 ;  /* 0x0000000a00201202 */ /* 0x000fe20000000f00 */
[----:B------:R-:W-:Y:S06]  /*8bf0*/  BRA `(.L_x_371) ;  /* 0x0000000000e07947 */ /* 0x000fec0003800000 */
.L_x_372:
[----:B------:R-:W-:Y:S01]  /*8c00*/  VIADD R37, R37, 0x1 ;  /* 0x0000000125257836 */ /* 0x000fe20000000000 */
[----:B------:R-:W-:Y:S03]  /*8c10*/  BSSY.RECONVERGENT B3, `(.L_x_373) ;  /* 0x000000c000037945 */ /* 0x000fe60003800200 */
[C---:B------:R-:W-:Y:S01]  /*8c20*/  IMAD.WIDE.U32 R32, R37.reuse, -0x2daee0ad, RZ ;  /* 0xd2511f5325207825 */ /* 0x040fe200078e00ff */
[----:B------:R-:W-:-:S13]  /*8c30*/  ISETP.NE.AND P1, PT, R37, RZ, PT ;  /* 0x000000ff2500720c */ /* 0x000fda0003f25270 */
[----:B------:R-:W-:Y:S05]  /*8c40*/  @P1 BRA `(.L_x_374) ;  /* 0x0000000000201947 */ /* 0x000fea0003800000 */
[----:B------:R-:W-:-:S04]  /*8c50*/  IADD3 R36, PT, PT, R36, 0x1, RZ ;  /* 0x0000000124247810 */ /* 0x000fc80007ffe0ff */
[----:B------:R-:W-:-:S13]  /*8c60*/  ISETP.NE.AND P1, PT, R36, RZ, PT ;  /* 0x000000ff2400720c */ /* 0x000fda0003f25270 */
[----:B------:R-:W-:Y:S01]  /*8c70*/  @!P1 VIADD R40, R40, 0x1 ;  /* 0x0000000128289836 */ /* 0x000fe20000000000 */
[----:B------:R-:W-:Y:S02]  /*8c80*/  @!P1 IADD3 R0, PT, PT, R2, 0x1, RZ ;  /* 0x0000000102009810 */ /* 0x000fe40007ffe0ff */
[----:B------:R-:W-:Y:S02]  /*8c90*/  @!P1 MOV R36, RZ ;  /* 0x000000ff00249202 */ /* 0x000fe40000000f00 */
[----:B------:R-:W-:-:S13]  /*8ca0*/  ISETP.NE.AND P2, PT, R40, RZ, !P1 ;  /* 0x000000ff2800720c */ /* 0x000fda0004f45270 */
[----:B------:R-:W-:-:S04]  /*8cb0*/  @P2 IMAD.MOV R0, RZ, RZ, R2 ;  /* 0x000000ffff002224 */ /* 0x000fc800078e0202 */
[----:B------:R-:W-:-:S07]  /*8cc0*/  @!P1 IMAD.MOV.U32 R2, RZ, RZ, R0 ;  /* 0x000000ffff029224 */ /* 0x000fce00078e0000 */
.L_x_374:
[----:B------:R-:W-:Y:S05]  /*8cd0*/  BSYNC.RECONVERGENT B3 ;  /* 0x0000000000037941 */ /* 0x000fea0003800200 */
.L_x_373:
        /* <DEDUP_REMOVED lines=34> */
[----:B------:R-:W-:Y:S01]  /*8f00*/  HFMA2 R42, -RZ, RZ, 0, 0 ;  /* 0x00000000ff2a7431 */ /* 0x000fe200000001ff */
[----:B------:R-:W-:Y:S01]  /*8f10*/  LOP3.LUT R62, R34, UR28, R11, 0x96, !PT ;  /* 0x0000001c223e7c12 */ /* 0x000fe2000f8e960b */
[----:B------:R-:W-:-:S04]  /*8f20*/  IMAD.WIDE.U32 R34, R35, -0x326172a9, RZ ;  /* 0xcd9e8d5723227825 */ /* 0x000fc800078e00ff */
[----:B------:R-:W-:Y:S01]  /*8f30*/  IMAD.WIDE.U32 R62, R62, -0x2daee0ad, RZ ;  /* 0xd2511f533e3e7825 */ /* 0x000fe200078e00ff */
[----:B------:R-:W-:Y:S02]  /*8f40*/  LOP3.LUT R10, R10, UR30, R35, 0x96, !PT ;  /* 0x0000001e0a0a7c12 */ /* 0x000fe4000f8e9623 */
[----:B------:R-:W-:Y:S02]  /*8f50*/  MOV R0, R34 ;  /* 0x0000002200007202 */ /* 0x000fe40000000f00 */
[----:B------:R-:W-:Y:S01]  /*8f60*/  LOP3.LUT R11, R32, UR31, R63, 0x96, !PT ;  /* 0x0000001f200b7c12 */ /* 0x000fe2000f8e963f */
[----:B------:R-:W-:-:S07]  /*8f70*/  IMAD.MOV.U32 R32, RZ, RZ, R59 ;  /* 0x000000ffff207224 */ /* 0x000fce00078e003b */
.L_x_371:
[----:B------:R-:W-:Y:S05]  /*8f80*/  BSYNC.RECONVERGENT B2 ;  /* 0x0000000000027941 */ /* 0x000fea0003800200 */
.L_x_370:
[----:B------:R-:W0:Y:S01]  /*8f90*/  LDC R35, c[0x0][0x404] ;  /* 0x00010100ff237b82 */ /* 0x000e220000000800 */
[----:B------:R-:W-:Y:S01]  /*8fa0*/  I2FP.F32.U32 R32, R32 ;  /* 0x0000002000207245 */ /* 0x000fe20000201000 */
[----:B------:R-:W-:Y:S01]  /*8fb0*/  IMAD.MOV.U32 R33, RZ, RZ, 0x2f800000 ;  /* 0x2f800000ff217424 */ /* 0x000fe200078e00ff */
[----:B-----5:R-:W-:Y:S01]  /*8fc0*/  SHF.L.U32 R9, R28, 0x10, RZ ;  /* 0x000000101c097819 */ /* 0x020fe200000006ff */
[----:B------:R-:W-:Y:S01]  /*8fd0*/  BSSY.RECONVERGENT B2, `(.L_x_375) ;  /* 0x000004f000027945 */ /* 0x000fe20003800200 */
[----:B------:R-:W-:Y:S01]  /*8fe0*/  ISETP.NE.AND P2, PT, R42, 0x1, PT ;  /* 0x000000012a00780c */ /* 0x000fe20003f45270 */
[----:B------:R-:W-:Y:S01]  /*8ff0*/  FFMA.FTZ R32, R32, R33, 1.1641532182693481445e-10 ;  /* 0x2f00000020207423 */ /* 0x000fe20000010021 */
[----:B------:R-:W-:Y:S01]  /*9000*/  PRMT R28, R28, 0x7632, R28 ;  /* 0x000076321c1c7816 */ /* 0x000fe2000000001c */
[----:B------:R-:W1:Y:S01]  /*9010*/  LDC R34, c[0x0][0x408] ;  /* 0x00010200ff227b82 */ /* 0x000e620000000800 */
[----:B------:R-:W-:Y:S01]  /*9020*/  FMUL.FTZ R9, R9, R60 ;  /* 0x0000003c09097220 */ /* 0x000fe20000410000 */
[----:B------:R-:W-:Y:S01]  /*9030*/  IMAD.MOV.U32 R48, RZ, RZ, 0x2 ;  /* 0x00000002ff307424 */ /* 0x000fe200078e00ff */
[----:B0-----:R-:W-:-:S04]  /*9040*/  FSETP.GTU.FTZ.AND P1, PT, R32, R35, PT ;  /* 0x000000232000720b */ /* 0x001fc80003f3c000 */
[----:B------:R-:W-:Y:S01]  /*9050*/  PLOP3.LUT P3, PT, P1, PT, PT, 0x8, 0x80 ;  /* 0x000000000080781c */ /* 0x000fe20000f6e170 */
[----:B-1----:R-:W-:-:S03]  /*9060*/  FMUL.FTZ R9, R9, R34 ;  /* 0x0000002209097220 */ /* 0x002fc60000410000 */
[----:B------:R-:W-:Y:S02]  /*9070*/  P2R R59, PR, RZ, 0x8 ;  /* 0x00000008ff3b7803 */ /* 0x000fe40000000000 */
[----:B------:R-:W-:Y:S02]  /*9080*/  FSEL R43, R9, RZ, !P1 ;  /* 0x000000ff092b7208 */ /* 0x000fe40004800000 */
[----:B------:R-:W-:Y:S01]  /*9090*/  MOV R9, R0 ;  /* 0x0000000000097202 */ /* 0x000fe20000000f00 */
[----:B------:R-:W-:Y:S06]  /*90a0*/  @!P2 BRA `(.L_x_376) ;  /* 0x000000040004a947 */ /* 0x000fec0003800000 */
[----:B------:R-:W-:-:S13]  /*90b0*/  ISETP.NE.AND P1, PT, R42, 0x3, PT ;  /* 0x000000032a00780c */ /* 0x000fda0003f25270 */
[----:B------:R-:W-:Y:S05]  /*90c0*/  @!P1 BRA `(.L_x_377) ;  /* 0x0000000000189947 */ /* 0x000fea0003800000 */
[----:B------:R-:W-:-:S13]  /*90d0*/  ISETP.NE.AND P1, PT, R42, 0x2, PT ;  /* 0x000000022a00780c */ /* 0x000fda0003f25270 */
[----:B------:R-:W-:Y:S01]  /*90e0*/  @!P1 IMAD.MOV.U32 R48, RZ, RZ, 0x3 ;  /* 0x00000003ff309424 */ /* 0x000fe200078e00ff */
[----:B------:R-:W-:Y:S01]  /*90f0*/  @!P1 MOV R9, R11 ;  /* 0x0000000b00099202 */ /* 0x000fe20000000f00 */
[----:B------:R-:W-:Y:S01]  /*9100*/  @P1 VIADD R48, R42, 0x1 ;  /* 0x000000012a301836 */ /* 0x000fe20000000000 */
[----:B------:R-:W-:Y:S01]  /*9110*/  @P1 MOV R9, R10 ;  /* 0x0000000a00091202 */ /* 0x000fe20000000f00 */
[----:B------:R-:W-:Y:S06]  /*9120*/  BRA `(.L_x_376) ;  /* 0x0000000000e47947 */ /* 0x000fec0003800000 */
.L_x_377:
        /* <DEDUP_REMOVED lines=13> */
.L_x_379:
[----:B------:R-:W-:Y:S05]  /*9200*/  BSYNC.RECONVERGENT B3 ;  /* 0x0000000000037941 */ /* 0x000fea0003800200 */
.L_x_378:
        /* <DEDUP_REMOVED lines=39> */
[----:B------:R-:W-:Y:S02]  /*9480*/  MOV R0, R64 ;  /* 0x0000004000007202 */ /* 0x000fe40000000f00 */
[----:B------:R-:W-:Y:S01]  /*9490*/  MOV R62, R48 ;  /* 0x00000030003e7202 */ /* 0x000fe20000000f00 */
[----:B------:R-:W-:Y:S01]  /*94a0*/  IMAD.MOV.U32 R48, RZ, RZ, RZ ;  /* 0x000000ffff307224 */ /* 0x000fe200078e00ff */
[----:B------:R-:W-:-:S07]  /*94b0*/  LOP3.LUT R11, R52, UR31, R49, 0x96, !PT ;  /* 0x0000001f340b7c12 */ /* 0x000fce000f8e9631 */
.L_x_376:
[----:B------:R-:W-:Y:S05]  /*94c0*/  BSYNC.RECONVERGENT B2 ;  /* 0x0000000000027941 */ /* 0x000fea0003800200 */
.L_x_375:
[----:B------:R-:W-:Y:S01]  /*94d0*/  I2FP.F32.U32 R32, R9 ;  /* 0x0000000900207245 */ /* 0x000fe20000201000 */
[----:B------:R-:W-:Y:S01]  /*94e0*/  BSSY.RECONVERGENT B2, `(.L_x_380) ;  /* 0x000004e000027945 */ /* 0x000fe20003800200 */
[----:B------:R-:W-:Y:S01]  /*94f0*/  SHF.L.U32 R9, R28, 0x10, RZ ;  /* 0x000000101c097819 */ /* 0x000fe200000006ff */
[----:B------:R-:W-:Y:S01]  /*9500*/  IMAD.MOV.U32 R49, RZ, RZ, 0x2 ;  /* 0x00000002ff317424 */ /* 0x000fe200078e00ff */
[----:B------:R-:W-:Y:S01]  /*9510*/  ISETP.NE.AND P2, PT, R48, 0x1, PT ;  /* 0x000000013000780c */ /* 0x000fe20003f45270 */
[----:B------:R-:W-:Y:S02]  /*9520*/  FFMA.FTZ R32, R32, R33, 1.1641532182693481445e-10 ;  /* 0x2f00000020207423 */ /* 0x000fe40000010021 */
[----:B------:R-:W-:-:S03]  /*9530*/  FMUL.FTZ R9, R9, R60 ;  /* 0x0000003c09097220 */ /* 0x000fc60000410000 */
[----:B------:R-:W-:Y:S01]  /*9540*/  FSETP.GTU.FTZ.AND P1, PT, R32, R35, PT ;  /* 0x000000232000720b */ /* 0x000fe20003f3c000 */
[----:B------:R-:W-:-:S03]  /*9550*/  FMUL.FTZ R9, R9, R34 ;  /* 0x0000002209097220 */ /* 0x000fc60000410000 */
[----:B------:R-:W-:Y:S02]  /*9560*/  PLOP3.LUT P3, PT, P1, PT, PT, 0x8, 0x80 ;  /* 0x000000000080781c */ /* 0x000fe40000f6e170 */
[----:B------:R-:W-:Y:S02]  /*9570*/  FSEL R42, R9, RZ, !P1 ;  /* 0x000000ff092a7208 */ /* 0x000fe40004800000 */
[----:B------:R-:W-:Y:S02]  /*9580*/  P2R R32, PR, RZ, 0x8 ;  /* 0x00000008ff207803 */ /* 0x000fe40000000000 */
        /* <DEDUP_REMOVED lines=10> */
.L_x_382:
        /* <DEDUP_REMOVED lines=13> */
.L_x_384:
[----:B------:R-:W-:Y:S05]  /*9700*/  BSYNC.RECONVERGENT B3 ;  /* 0x0000000000037941 */ /* 0x000fea0003800200 */
.L_x_383:
        /* <DEDUP_REMOVED lines=40> */
[----:B------:R-:W-:Y:S01]  /*9990*/  LOP3.LUT R11, R52, UR31, R49, 0x96, !PT ;  /* 0x0000001f340b7c12 */ /* 0x000fe2000f8e9631 */
[----:B------:R-:W-:Y:S01]  /*99a0*/  IMAD.MOV.U32 R49, RZ, RZ, RZ ;  /* 0x000000ffff317224 */ /* 0x000fe200078e00ff */
[----:B------:R-:W-:-:S07]  /*99b0*/  MOV R62, R48 ;  /* 0x00000030003e7202 */ /* 0x000fce0000000f00 */
.L_x_381:
[----:B------:R-:W-:Y:S05]  /*99c0*/  BSYNC.RECONVERGENT B2 ;  /* 0x0000000000027941 */ /* 0x000fea0003800200 */
.L_x_380:
        /* <DEDUP_REMOVED lines=11> */
[----:B------:R-:W-:Y:S02]  /*9a80*/  PRMT R9, R29, 0x7632, R9 ;  /* 0x000076321d097816 */ /* 0x000fe40000000009 */
        /* <DEDUP_REMOVED lines=10> */
.L_x_387:
        /* <DEDUP_REMOVED lines=13> */
.L_x_389:
[----:B------:R-:W-:Y:S05]  /*9c00*/  BSYNC.RECONVERGENT B3 ;  /* 0x0000000000037941 */ /* 0x000fea0003800200 */
.L_x_388:
        /* <DEDUP_REMOVED lines=40> */
[----:B------:R-:W-:Y:S01]  /*9e90*/  IMAD.MOV.U32 R29, RZ, RZ, R62 ;  /* 0x000000ffff1d7224 */ /* 0x000fe200078e003e */
[----:B------:R-:W-:Y:S01]  /*9ea0*/  MOV R62, R28 ;  /* 0x0000001c003e7202 */ /* 0x000fe20000000f00 */
[----:B------:R-:W-:-:S07]  /*9eb0*/  IMAD.MOV.U32 R52, RZ, RZ, RZ ;  /* 0x000000ffff347224 */ /* 0x000fce00078e00ff */
.L_x_386:
[----:B------:R-:W-:Y:S05]  /*9ec0*/  BSYNC.RECONVERGENT B2 ;  /* 0x0000000000027941 */ /* 0x000fea0003800200 */
.L_x_385:
        /* <DEDUP_REMOVED lines=8> */
[----:B------:R-:W-:-:S05]  /*9f50*/  FMUL.FTZ R9, R9, R34 ;  /* 0x0000002209097220 */ /* 0x000fca0000410000 */
[----:B------:R-:W-:Y:S02]  /*9f60*/  FSEL R49, R9, RZ, !P2 ;  /* 0x000000ff09317208 */ /* 0x000fe40005000000 */
[----:B------:R-:W-:Y:S02]  /*9f70*/  PLOP3.LUT P2, PT, P2, PT, PT, 0x8, 0x80 ;  /* 0x000000000080781c */ /* 0x000fe4000174e170 */
[----:B------:R-:W-:Y:S01]  /*9f80*/  MOV R9, R0 ;  /* 0x0000000000097202 */ /* 0x000fe20000000f00 */
[----:B------:R-:W-:Y:S10]  /*9f90*/  @!P3 BRA `(.L_x_391) ;  /* 0x000000040004b947 */ /* 0x000ff40003800000 */
        /* <DEDUP_REMOVED lines=8> */
.L_x_392:
        /* <DEDUP_REMOVED lines=8> */
[----:B------:R-:W-:Y:S01]  /*a0a0*/  @!P3 IADD3 R0, PT, PT, R2, 0x1, RZ ;  /* 0x000000010200b810 */ /* 0x000fe20007ffe0ff */
[----:B------:R-:W-:-:S03]  /*a0b0*/  @!P3 IMAD.MOV.U32 R36, RZ, RZ, RZ ;  /* 0x000000ffff24b224 */ /* 0x000fc600078e00ff */
[----:B------:R-:W-:-:S13]  /*a0c0*/  ISETP.NE.AND P4, PT, R40, RZ, !P3 ;  /* 0x000000ff2800720c */ /* 0x000fda0005f85270 */
[----:B------:R-:W-:-:S05]  /*a0d0*/  @P4 IMAD.MOV R0, RZ, RZ, R2 ;  /* 0x000000ffff004224 */ /* 0x000fca00078e0202 */
[----:B------:R-:W-:-:S07]  /*a0e0*/  @!P3 MOV R2, R0 ;  /* 0x000000000002b202 */ /* 0x000fce0000000f00 */
.L_x_394:
[----:B------:R-:W-:Y:S05]  /*a0f0*/  BSYNC.RECONVERGENT B3 ;  /* 0x0000000000037941 */ /* 0x000fea0003800200 */
.L_x_393:
        /* <DEDUP_REMOVED lines=39> */
[----:B------:R-:W-:Y:S02]  /*a370*/  LOP3.LUT R10, R10, UR30, R65, 0x96, !PT ;  /* 0x0000001e0a0a7c12 */ /* 0x000fe4000f8e9641 */
[----:B------:R-:W-:Y:S02]  /*a380*/  MOV R0, R64 ;  /* 0x0000004000007202 */ /* 0x000fe40000000f00 */
[----:B------:R-:W-:Y:S02]  /*a390*/  LOP3.LUT R11, R52, UR31, R29, 0x96, !PT ;  /* 0x0000001f340b7c12 */ /* 0x000fe4000f8e961d */
[----:B------:R-:W-:-:S07]  /*a3a0*/  MOV R62, R28 ;  /* 0x0000001c003e7202 */ /* 0x000fce0000000f00 */
.L_x_391:
[----:B------:R-:W-:Y:S05]  /*a3b0*/  BSYNC.RECONVERGENT B2 ;  /* 0x0000000000027941 */ /* 0x000fea0003800200 */
.L_x_390:
[----:B------:R-:W-:Y:S01]  /*a3c0*/  I2FP.F32.U32 R28, R9 ;  /* 0x00000009001c7245 */ /* 0x000fe20000201000 */
[----:B------:R-:W-:Y:S01]  /*a3d0*/  BSSY.RECONVERGENT B2, `(.L_x_395) ;  /* 0x000004e000027945 */ /* 0x000fe20003800200 */
[----:B------:R-:W-:Y:S01]  /*a3e0*/  SHF.L.U32 R9, R30, 0x10, RZ ;  /* 0x000000101e097819 */ /* 0x000fe200000006ff */
[----:B------:R-:W-:Y:S01]  /*a3f0*/  IMAD.MOV.U32 R29, RZ, RZ, 0x2 ;  /* 0x00000002ff1d7424 */ /* 0x000fe200078e00ff */
[----:B------:R-:W-:Y:S01]  /*a400*/  ISETP.NE.AND P4, PT, R53, 0x1, PT ;  /* 0x000000013500780c */ /* 0x000fe20003f85270 */
[----:B------:R-:W-:Y:S01]  /*a410*/  FFMA.FTZ R28, R28, R33, 1.1641532182693481445e-10 ;  /* 0x2f0000001c1c7423 */ /* 0x000fe20000010021 */
[----:B------:R-:W-:Y:S01]  /*a420*/  PRMT R30, R30, 0x7632, R30 ;  /* 0x000076321e1e7816 */ /* 0x000fe2000000001e */
        /* <DEDUP_REMOVED lines=11> */
[----:B------:R-:W-:Y:S01]  /*a4e0*/  @P4 IADD3 R29, PT, PT, R53, 0x1, RZ ;  /* 0x00000001351d4810 */ /* 0x000fe20007ffe0ff */
[----:B------:R-:W-:Y:S01]  /*a4f0*/  @!P4 IMAD.MOV.U32 R9, RZ, RZ, R11 ;  /* 0x000000ffff09c224 */ /* 0x000fe200078e000b */
[----:B------:R-:W-:Y:S01]  /*a500*/  @P4 MOV R9, R10 ;  /* 0x0000000a00094202 */ /* 0x000fe20000000f00 */
[----:B------:R-:W-:Y:S06]  /*a510*/  BRA `(.L_x_396) ;  /* 0x0000000000e47947 */ /* 0x000fec0003800000 */
.L_x_397:
        /* <DEDUP_REMOVED lines=13> */
.L_x_399:
[----:B------:R-:W-:Y:S05]  /*a5f0*/  BSYNC.RECONVERGENT B3 ;  /* 0x0000000000037941 */ /* 0x000fea0003800200 */
.L_x_398:
        /* <DEDUP_REMOVED lines=41> */
[----:B------:R-:W-:Y:S01]  /*a890*/  IMAD.MOV.U32 R29, RZ, RZ, RZ ;  /* 0x000000ffff1d7224 */ /* 0x000fe200078e00ff */
[----:B------:R-:W-:-:S07]  /*a8a0*/  MOV R62, R28 ;  /* 0x0000001c003e7202 */ /* 0x000fce0000000f00 */
.L_x_396:
[----:B------:R-:W-:Y:S05]  /*a8b0*/  BSYNC.RECONVERGENT B2 ;  /* 0x0000000000027941 */ /* 0x000fea0003800200 */
.L_x_395:
        /* <DEDUP_REMOVED lines=8> */
[----:B------:R-:W-:-:S04]  /*a940*/  IMAD.MOV.U32 R28, RZ, RZ, 0x2 ;  /* 0x00000002ff1c7424 */ /* 0x000fc800078e00ff */
        /* <DEDUP_REMOVED lines=12> */
.L_x_402:
        /* <DEDUP_REMOVED lines=13> */
.L_x_404:
[----:B------:R-:W-:Y:S05]  /*aae0*/  BSYNC.RECONVERGENT B3 ;  /* 0x0000000000037941 */ /* 0x000fea0003800200 */
.L_x_403:
        /* <DEDUP_REMOVED lines=40> */
[----:B------:R-:W-:Y:S01]  /*ad70*/  MOV R62, R28 ;  /* 0x0000001c003e7202 */ /* 0x000fe20000000f00 */
[----:B------:R-:W-:Y:S01]  /*ad80*/  IMAD.MOV.U32 R28, RZ, RZ, RZ ;  /* 0x000000ffff1c7224 */ /* 0x000fe200078e00ff */
[----:B------:R-:W-:-:S07]  /*ad90*/  LOP3.LUT R11, R64, UR31, R29, 0x96, !PT ;  /* 0x0000001f400b7c12 */ /* 0x000fce000f8e961d */
.L_x_401:
[----:B------:R-:W-:Y:S05]  /*ada0*/  BSYNC.RECONVERGENT B2 ;  /* 0x0000000000027941 */ /* 0x000fea0003800200 */
.L_x_400:
[----:B------:R-:W-:Y:S01]  /*adb0*/  I2FP.F32.U32 R30, R9 ;  /* 0x00000009001e7245 */ /* 0x000fe20000201000 */
[----:B------:R-:W-:Y:S01]  /*adc0*/  BSSY.RECONVERGENT B2, `(.L_x_405) ;  /* 0x0000050000027945 */ /* 0x000fe20003800200 */
[C---:B------:R-:W-:Y:S02]  /*add0*/  SHF.L.U32 R9, R31.reuse, 0x10, RZ ;  /* 0x000000101f097819 */ /* 0x040fe400000006ff */
[----:B------:R-:W-:Y:S01]  /*ade0*/  ISETP.NE.AND P6, PT, R28, 0x1, PT ;  /* 0x000000011c00780c */ /* 0x000fe20003fc5270 */
[----:B------:R-:W-:Y:S01]  /*adf0*/  FFMA.FTZ R30, R30, R33, 1.1641532182693481445e-10 ;  /* 0x2f0000001e1e7423 */ /* 0x000fe20000010021 */
[----:B------:R-:W-:Y:S01]  /*ae00*/  PRMT R31, R31, 0x7632, R31 ;  /* 0x000076321f1f7816 */ /* 0x000fe2000000001f */
[----:B------:R-:W-:-:S03]  /*ae10*/  FMUL.FTZ R9, R9, R60 ;  /* 0x0000003c09097220 */ /* 0x000fc60000410000 */
[----:B------:R-:W-:Y:S01]  /*ae20*/  FSETP.GTU.FTZ.AND P5, PT, R30, R35, PT ;  /* 0x000000231e00720b */ /* 0x000fe20003fbc000 */
[----:B------:R-:W-:Y:S01]  /*ae30*/  FMUL.FTZ R9, R9, R34 ;  /* 0x0000002209097220 */ /* 0x000fe20000410000 */
[----:B------:R-:W-:-:S04]  /*ae40*/  MOV R30, R0 ;  /* 0x00000000001e7202 */ /* 0x000fc80000000f00 */
[----:B------:R-:W-:Y:S01]  /*ae50*/  FSEL R57, R9, RZ, !P5 ;  /* 0x000000ff09397208 */ /* 0x000fe20006800000 */
[----:B------:R-:W-:Y:S01]  /*ae60*/  IMAD.MOV.U32 R9, RZ, RZ, 0x2 ;  /* 0x00000002ff097424 */ /* 0x000fe200078e00ff */
[----:B------:R-:W-:Y:S01]  /*ae70*/  PLOP3.LUT P5, PT, P5, PT, PT, 0x8, 0x80 ;  /* 0x000000000080781c */ /* 0x000fe20002fae170 */
[----:B------:R-:W-:-:S12]  /*ae80*/  @!P6 BRA `(.L_x_406) ;  /* 0x00000004000ce947 */ /* 0x000fd80003800000 */
        /* <DEDUP_REMOVED lines=8> */
.L_x_407:
[----:B------:R-:W-:Y:S01]  /*af10*/  VIADD R37, R37, 0x1 ;  /* 0x0000000125257836 */ /* 0x000fe20000000000 */
[----:B------:R-:W-:Y:S03]  /*af20*/  BSSY.RECONVERGENT B3, `(.L_x_408) ;  /* 0x000000e000037945 */ /* 0x000fe60003800200 */
[C---:B------:R-:W-:Y:S01]  /*af30*/  IMAD.WIDE.U32 R64, R37.reuse, -0x2daee0ad, RZ ;  /* 0xd2511f5325407825 */ /* 0x040fe200078e00ff */
[----:B------:R-:W-:-:S13]  /*af40*/  ISETP.NE.AND P6, PT, R37, RZ, PT ;  /* 0x000000ff2500720c */ /* 0x000fda0003fc5270 */
[----:B------:R-:W-:Y:S05]  /*af50*/  @P6 BRA `(.L_x_409) ;  /* 0x0000000000286947 */ /* 0x000fea0003800000 */
[----:B------:R-:W-:Y:S02]  /*af60*/  IADD3 R36, PT, PT, R36, 0x1, RZ ;  /* 0x0000000124247810 */ /* 0x000fe40007ffe0ff */
[----:B------:R-:W-:Y:S02]  /*af70*/  P2R R0, PR, RZ, 0x1 ;  /* 0x00000001ff007803 */ /* 0x000fe40000000000 */
[----:B------:R-:W-:-:S13]  /*af80*/  ISETP.NE.AND P6, PT, R36, RZ, PT ;  /* 0x000000ff2400720c */ /* 0x000fda0003fc5270 */
[----:B------:R-:W-:Y:S01]  /*af90*/  @!P6 VIADD R40, R40, 0x1 ;  /* 0x000000012828e836 */ /* 0x000fe20000000000 */
[----:B------:R-:W-:Y:S01]  /*afa0*/  @!P6 IADD3 R9, PT, PT, R2, 0x1, RZ ;  /* 0x000000010209e810 */ /* 0x000fe20007ffe0ff */
[----:B------:R-:W-:-:S03]  /*afb0*/  @!P6 IMAD.MOV.U32 R36, RZ, RZ, RZ ;  /* 0x000000ffff24e224 */ /* 0x000fc600078e00ff */
[----:B------:R-:W-:-:S13]  /*afc0*/  ISETP.NE.AND P0, PT, R40, RZ, !P6 ;  /* 0x000000ff2800720c */ /* 0x000fda0007705270 */
[----:B------:R-:W-:Y:S01]  /*afd0*/  @P0 IMAD.MOV R9, RZ, RZ, R2 ;  /* 0x000000ffff090224 */ /* 0x000fe200078e0202 */
[----:B------:R-:W-:-:S04]  /*afe0*/  ISETP.NE.AND P0, PT, R0, RZ, PT ;  /* 0x000000ff0000720c */ /* 0x000fc80003f05270 */
[----:B------:R-:W-:-:S09]  /*aff0*/  @!P6 MOV R2, R9 ;  /* 0x000000090002e202 */ /* 0x000fd20000000f00 */
.L_x_409:
[----:B------:R-:W-:Y:S05]  /*b000*/  BSYNC.RECONVERGENT B3 ;  /* 0x0000000000037941 */ /* 0x000fea0003800200 */
.L_x_408:
        /* <DEDUP_REMOVED lines=43> */
.L_x_406:
[----:B------:R-:W-:Y:S05]  /*b2c0*/  BSYNC.RECONVERGENT B2 ;  /* 0x0000000000027941 */ /* 0x000fea0003800200 */
.L_x_405:
[----:B------:R-:W-:Y:S02]  /*b2d0*/  I2FP.F32.U32 R28, R30 ;  /* 0x0000001e001c7245 */ /* 0x000fe40000201000 */
[----:B------:R-:W-:Y:S02]  /*b2e0*/  SHF.L.U32 R31, R31, 0x10, RZ ;  /* 0x000000101f1f7819 */ /* 0x000fe400000006ff */
[----:B------:R-:W-:Y:S01]  /*b2f0*/  F2FP.BF16.F32.PACK_AB R30, R53, R52 ;  /* 0x00000034351e723e */ /* 0x000fe200000010ff */
[----:B------:R-:W-:Y:S01]  /*b300*/  FFMA.FTZ R28, R28, R33, 1.1641532182693481445e-10 ;  /* 0x2f0000001c1c7423 */ /* 0x000fe20000010021 */
[----:B------:R-:W-:Y:S01]  /*b310*/  F2FP.BF16.F32.PACK_AB R29, R49, R48 ;  /* 0x00000030311d723e */ /* 0x000fe200000010ff */
[----:B------:R-:W-:-:S03]  /*b320*/  FMUL.FTZ R31, R31, R60 ;  /* 0x0000003c1f1f7220 */ /* 0x000fc60000410000 */
[----:B------:R-:W-:Y:S01]  /*b330*/  FSETP.GTU.FTZ.AND P6, PT, R28, R35, PT ;  /* 0x000000231c00720b */ /* 0x000fe20003fdc000 */
[----:B------:R-:W-:Y:S01]  /*b340*/  FMUL.FTZ R31, R31, R34 ;  /* 0x000000221f1f7220 */ /* 0x000fe20000410000 */
[----:B------:R-:W-:-:S04]  /*b350*/  F2FP.BF16.F32.PACK_AB R28, R42, R43 ;  /* 0x0000002b2a1c723e */ /* 0x000fc800000010ff */
[----:B------:R-:W-:Y:S02]  /*b360*/  FSEL R58, R31, RZ, !P6 ;  /* 0x000000ff1f3a7208 */ /* 0x000fe40007000000 */
[----:B------:R-:W-:Y:S02]  /*b370*/  PLOP3.LUT P6, PT, P6, PT, PT, 0x8, 0x80 ;  /* 0x000000000080781c */ /* 0x000fe400037ce170 */
[----:B------:R-:W-:-:S11]  /*b380*/  F2FP.BF16.F32.PACK_AB R31, R58, R57 ;  /* 0x000000393a1f723e */ /* 0x000fd600000010ff */
.L_x_369:
[----:B------:R-:W-:Y:S01]  /*b390*/  SEL R33, RZ, 0x1000000, !P6 ;  /* 0x01000000ff217807 */ /* 0x000fe20007000000 */
[----:B------:R-:W0:Y:S01]  /*b3a0*/  LDC.64 R34, c[0x0][0x3a8] ;  /* 0x0000ea00ff227b82 */ /* 0x000e220000000a00 */
[----:B------:R-:W-:Y:S02]  /*b3b0*/  SEL R60, RZ, 0x10000, !P5 ;  /* 0x00010000ff3c7807 */ /* 0x000fe40006800000 */
[----:B------:R-:W-:Y:S02]  /*b3c0*/  SEL R65, RZ, 0x100, !P4 ;  /* 0x00000100ff417807 */ /* 0x000fe40006000000 */
[----:B------:R-:W-:Y:S02]  /*b3d0*/  ISETP.NE.AND P5, PT, R32, RZ, PT ;  /* 0x000000ff2000720c */ /* 0x000fe40003fa5270 */
[----:B------:R-:W-:Y:S02]  /*b3e0*/  LOP3.LUT R65, R65, R33, R60, 0xfe, !PT ;  /* 0x0000002141417212 */ /* 0x000fe400078efe3c */
[----:B------:R-:W1:Y:S01]  /*b3f0*/  LDC.64 R32, c[0x0][0x3b0] ;  /* 0x0000ec00ff207b82 */ /* 0x000e620000000a00 */
[----:B------:R-:W-:-:S02]  /*b400*/  ISETP.NE.AND P6, PT, R59, RZ, PT ;  /* 0x000000ff3b00720c */ /* 0x000fc40003fc5270 */
[----:B------:R-:W-:Y:S02]  /*b410*/  SEL R63, RZ, 0x1000000, !P2 ;  /* 0x01000000ff3f7807 */ /* 0x000fe40005000000 */
[----:B------:R-:W-:Y:S02]  /*b420*/  SEL R60, RZ, 0x10000, !P1 ;  /* 0x00010000ff3c7807 */ /* 0x000fe40004800000 */
[----:B------:R-:W-:Y:S02]  /*b430*/  SEL R59, RZ, 0x100, !P5 ;  /* 0x00000100ff3b7807 */ /* 0x000fe40006800000 */
[----:B------:R-:W-:Y:S02]  /*b440*/  SEL R64, RZ, 0x1, !P3 ;  /* 0x00000001ff407807 */ /* 0x000fe40005800000 */
[----:B------:R-:W-:Y:S02]  /*b450*/  LOP3.LUT R59, R59, R63, R60, 0xfe, !PT ;  /* 0x0000003f3b3b7212 */ /* 0x000fe400078efe3c */
[----:B------:R-:W-:-:S02]  /*b460*/  SEL R60, RZ, 0x1, !P6 ;  /* 0x00000001ff3c7807 */ /* 0x000fc40007000000 */
[----:B------:R-:W-:Y:S01]  /*b470*/  LOP3.LUT R65, R65, R64, RZ, 0xfc, !PT ;  /* 0x0000004041417212 */ /* 0x000fe200078efcff */
[----:B0-----:R-:W-:Y:S01]  /*b480*/  IMAD.WIDE.U32 R34, R61, 0x10, R34 ;  /* 0x000000103d227825 */ /* 0x001fe200078e0022 */
[----:B------:R-:W-:-:S03]  /*b490*/  LOP3.LUT R64, R59, R60, RZ, 0xfc, !PT ;  /* 0x0000003c3b407212 */ /* 0x000fc600078efcff */
[----:B------:R-:W-:Y:S01]  /*b4a0*/  IMAD.MOV.U32 R59, RZ, RZ, R62 ;  /* 0x000000ffff3b7224 */ /* 0x000fe200078e003e */
[----:B------:R2:W-:Y:S01]  /*b4b0*/  STG.E.128 desc[UR8][R34.64], R28 ;  /* 0x0000001c22007986 */ /* 0x0005e2000c101d08 */
[----:B-1----:R-:W-:-:S05]  /*b4c0*/  IMAD.WIDE.U32 R32, R61, 0x8, R32 ;  /* 0x000000083d207825 */ /* 0x002fca00078e0020 */
[----:B------:R2:W-:Y:S02]  /*b4d0*/  STG.E.64 desc[UR8][R32.64], R64 ;  /* 0x0000004020007986 */ /* 0x0005e4000c101b08 */
.L_x_327:
[----:B------:R-:W-:Y:S05]  /*b4e0*/  BSYNC.RECONVERGENT B1 ;  /* 0x0000000000017941 */ /* 0x000fea0003800200 */
.L_x_326:
[----:B0-2---:R-:W-:Y:S01]  /*b4f0*/  FADD.FTZ R29, RZ, R45 ;  /* 0x0000002dff1d7221 */ /* 0x005fe20000010000 */
[C---:B------:R-:W-:Y:S01]  /*b500*/  ISETP.GE.U32.AND P4, PT, R41.reuse, 0x20, PT ;  /* 0x000000202900780c */ /* 0x040fe20003f86070 */
[----:B------:R-:W-:Y:S01]  /*b510*/  UMOV UR4, 0xffffffff ;  /* 0xffffffff00047882 */ /* 0x000fe20000000000 */
[----:B------:R-:W-:Y:S01]  /*b520*/  ISETP.GT.U32.AND P1, PT, R41, 0x3f, PT ;  /* 0x0000003f2900780c */ /* 0x000fe20003f24070 */
[----:B------:R-:W-:Y:S01]  /*b530*/  FADD.FTZ R29, R44, R29 ;  /* 0x0000001d2c1d7221 */ /* 0x000fe20000010000 */
[----:B------:R-:W-:-:S03]  /*b540*/  ISETP.NE.AND P2, PT, R39, RZ, PT ;  /* 0x000000ff2700720c */ /* 0x000fc60003f45270 */
        /* <DEDUP_REMOVED lines=70> */
.L_x_427:
[----:B-1----:R-:W-:Y:S01]  /*b9b0*/  FADD.FTZ R61, R34, R35 ;  /* 0x00000023223d7221 */ /* 0x002fe20000010000 */
[----:B0-----:R-:W-:Y:S01]  /*b9c0*/  FMUL.FTZ R34, R33, R33 ;  /* 0x0000002121227220 */ /* 0x001fe20000410000 */
[----:B------:R-:W-:Y:S01]  /*b9d0*/  ISETP.NE.AND P1, PT, RZ, UR12, PT ;  /* 0x0000000cff007c0c */ /* 0x000fe2000bf25270 */
        /* <DEDUP_REMOVED lines=14> */
[--C-:B------:R-:W-:Y:S01]  /*bac0*/  FADD.FTZ R30, R46, -R34.reuse ;  /* 0x800000222e1e7221 */ /* 0x100fe20000010000 */
[----:B------:R-:W-:Y:S01]  /*bad0*/  SHF.L.U32 R29, R24, 0x10, RZ ;  /* 0x00000010181d7819 */ /* 0x000fe200000006ff */
[----:B------:R-:W-:Y:S01]  /*bae0*/  IMAD.U32 R31, R20, 0x10000, RZ ;  /* 0x00010000141f7824 */ /* 0x000fe200078e00ff */
[----:B------:R-:W-:Y:S01]  /*baf0*/  SHF.L.U32 R33, R25, 0x10, RZ ;  /* 0x0000001019217819 */ /* 0x000fe200000006ff */
[----:B------:R-:W-:Y:S01]  /*bb00*/  FMUL.FTZ R28, R35, R28 ;  /* 0x0000001c231c7220 */ /* 0x000fe20000410000 */
[----:B------:R-:W-:Y:S02]  /*bb10*/  IMAD.U32 R61, R21, 0x10000, RZ ;  /* 0x00010000153d7824 */ /* 0x000fe400078e00ff */
[----:B------:R-:W-:Y:S01]  /*bb20*/  FMUL.FTZ R30, R35, R30 ;  /* 0x0000001e231e7220 */ /* 0x000fe20000410000 */
[----:B------:R-:W-:Y:S01]  /*bb30*/  FADD.FTZ R32, R47, -R34 ;  /* 0x800000222f207221 */ /* 0x000fe20000010000 */
[----:B------:R-:W-:Y:S01]  /*bb40*/  FFMA.FTZ R28, R28, R29, R31 ;  /* 0x0000001d1c1c7223 */ /* 0x000fe2000001001f */
[----:B------:R-:W-:Y:S01]  /*bb50*/  PRMT R62, R27, 0x7632, R62 ;  /* 0x000076321b3e7816 */ /* 0x000fe2000000003e */
[----:B------:R-:W-:Y:S01]  /*bb60*/  FFMA.FTZ R29, R30, R33, R61 ;  /* 0x000000211e1d7223 */ /* 0x000fe2000001003d */
[----:B------:R-:W-:Y:S01]  /*bb70*/  PRMT R64, R23, 0x7632, R64 ;  /* 0x0000763217407816 */ /* 0x000fe20000000040 */
[----:B------:R-:W-:Y:S01]  /*bb80*/  FADD.FTZ R30, R56, -R34 ;  /* 0x80000022381e7221 */ /* 0x000fe20000010000 */
[----:B------:R-:W-:Y:S01]  /*bb90*/  SHF.L.U32 R31, R5, 0x10, RZ ;  /* 0x00000010051f7819 */ /* 0x000fe200000006ff */
[----:B------:R-:W-:Y:S01]  /*bba0*/  FMUL.FTZ R32, R35, R32 ;  /* 0x0000002023207220 */ /* 0x000fe20000410000 */
[----:B------:R-:W-:Y:S01]  /*bbb0*/  IMAD.U32 R33, R6, 0x10000, RZ ;  /* 0x0001000006217824 */ /* 0x000fe200078e00ff */
[----:B------:R-:W-:Y:S01]  /*bbc0*/  SHF.L.U32 R62, R62, 0x10, RZ ;  /* 0x000000103e3e7819 */ /* 0x000fe200000006ff */
[----:B------:R-:W-:-:S02]  /*bbd0*/  IMAD.U32 R64, R64, 0x10000, RZ ;  /* 0x0001000040407824 */ /* 0x000fc400078e00ff */
[----:B------:R-:W-:Y:S01]  /*bbe0*/  FMUL.FTZ R61, R35, R30 ;  /* 0x0000001e233d7220 */ /* 0x000fe20000410000 */
[----:B------:R-:W-:Y:S01]  /*bbf0*/  FADD.FTZ R30, R50, -R34 ;  /* 0x80000022321e7221 */ /* 0x000fe20000010000 */
[----:B------:R-:W-:Y:S01]  /*bc00*/  FFMA.FTZ R60, R32, R31, R33 ;  /* 0x0000001f203c7223 */ /* 0x000fe20000010021 */
[----:B------:R-:W-:Y:S01]  /*bc10*/  SHF.L.U32 R33, R26, 0x10, RZ ;  /* 0x000000101a217819 */ /* 0x000fe200000006ff */
[----:B------:R-:W-:Y:S01]  /*bc20*/  FFMA.FTZ R31, R61, R62, R64 ;  /* 0x0000003e3d1f7223 */ /* 0x000fe20000010040 */
[----:B------:R-:W-:Y:S02]  /*bc30*/  IMAD.U32 R61, R22, 0x10000, RZ ;  /* 0x00010000163d7824 */ /* 0x000fe400078e00ff */
[----:B------:R-:W-:Y:S01]  /*bc40*/  FMUL.FTZ R30, R35, R30 ;  /* 0x0000001e231e7220 */ /* 0x000fe20000410000 */
[--C-:B------:R-:W-:Y:S01]  /*bc50*/  FADD.FTZ R32, R51, -R34.reuse ;  /* 0x8000002233207221 */ /* 0x100fe20000010000 */
[----:B------:R-:W-:Y:S01]  /*bc60*/  FADD.FTZ R62, R55, -R34 ;  /* 0x80000022373e7221 */ /* 0x000fe20000010000 */
[----:B------:R-:W-:-:S02]  /*bc70*/  IMAD.U32 R63, R23, 0x10000, RZ ;  /* 0x00010000173f7824 */ /* 0x000fc400078e00ff */
[----:B------:R-:W-:Y:S01]  /*bc80*/  FFMA.FTZ R30, R30, R33, R61 ;  /* 0x000000211e1e7223 */ /* 0x000fe2000001003d */
[----:B------:R-:W-:Y:S01]  /*bc90*/  SHF.L.U32 R61, R7, 0x10, RZ ;  /* 0x00000010073d7819 */ /* 0x000fe200000006ff */
[----:B------:R-:W-:Y:S02]  /*bca0*/  IMAD.U32 R33, R8, 0x10000, RZ ;  /* 0x0001000008217824 */ /* 0x000fe400078e00ff */
[C---:B------:R-:W-:Y:S01]  /*bcb0*/  FMUL.FTZ R32, R35.reuse, R32 ;  /* 0x0000002023207220 */ /* 0x040fe20000410000 */
[----:B------:R-:W-:Y:S01]  /*bcc0*/  FMUL.FTZ R62, R35, R62 ;  /* 0x0000003e233e7220 */ /* 0x000fe20000410000 */
[----:B------:R-:W-:Y:S01]  /*bcd0*/  IMAD.U32 R65, R4, 0x10000, RZ ;  /* 0x0001000004417824 */ /* 0x000fe200078e00ff */
[----:B------:R-:W-:Y:S01]  /*bce0*/  F2FP.BF16.F32.PACK_AB R29, R60, R29 ;  /* 0x0000001d3c1d723e */ /* 0x000fe200000010ff */
[----:B------:R-:W-:Y:S01]  /*bcf0*/  FFMA.FTZ R61, R32, R61, R33 ;  /* 0x0000003d203d7223 */ /* 0x000fe20000010021 */
[----:B------:R-:W-:-:S04]  /*bd00*/  SHF.L.U32 R33, R27, 0x10, RZ ;  /* 0x000000101b217819 */ /* 0x000fc800000006ff */
[----:B------:R-:W-:Y:S01]  /*bd10*/  F2FP.BF16.F32.PACK_AB R30, R61, R30 ;  /* 0x0000001e3d1e723e */ /* 0x000fe200000010ff */
[----:B------:R-:W-:Y:S01]  /*bd20*/  FFMA.FTZ R64, R62, R33, R63 ;  /* 0x000000213e407223 */ /* 0x000fe2000001003f */
[----:B------:R-:W-:Y:S01]  /*bd30*/  FADD.FTZ R62, R44, -R34 ;  /* 0x800000222c3e7221 */ /* 0x000fe20000010000 */
[----:B------:R-:W0:Y:S01]  /*bd40*/  LDC.64 R32, c[0x0][0x428] ;  /* 0x00010a00ff207b82 */ /* 0x000e220000000a00 */
[----:B------:R-:W-:Y:S02]  /*bd50*/  SHF.L.U32 R63, R3, 0x10, RZ ;  /* 0x00000010033f7819 */ /* 0x000fe400000006ff */
[----:B------:R-:W-:Y:S01]  /*bd60*/  FMUL.FTZ R62, R35, R62 ;  /* 0x0000003e233e7220 */ /* 0x000fe20000410000 */
[----:B------:R-:W-:-:S03]  /*bd70*/  F2FP.BF16.F32.PACK_AB R31, R31, R64 ;  /* 0x000000401f1f723e */ /* 0x000fc600000010ff */
[----:B------:R-:W-:-:S05]  /*bd80*/  FFMA.FTZ R63, R62, R63, R65 ;  /* 0x0000003f3e3f7223 */ /* 0x000fca0000010041 */
[----:B------:R-:W-:Y:S01]  /*bd90*/  F2FP.BF16.F32.PACK_AB R28, R63, R28 ;  /* 0x0000001c3f1c723e */ /* 0x000fe200000010ff */
[C---:B0-----:R-:W-:Y:S01]  /*bda0*/  IMAD.WIDE.U32 R32, R54.reuse, 0x10, R32 ;  /* 0x0000001036207825 */ /* 0x041fe200078e0020 */
[----:B------:R-:W-:-:S04]  /*bdb0*/  IADD3 R54, PT, PT, R54, 0x20, RZ ;  /* 0x0000002036367810 */ /* 0x000fc80007ffe0ff */
[----:B------:R1:W-:Y:S03]  /*bdc0*/  STG.E.128 desc[UR8][R32.64], R28 ;  /* 0x0000001c20007986 */ /* 0x0003e6000c101d08 */
.L_x_412:
[----:B------:R-:W-:Y:S05]  /*bdd0*/  BSYNC.RECONVERGENT B1 ;  /* 0x0000000000017941 */ /* 0x000fea0003800200 */
.L_x_411:
[----:B------:R-:W-:Y:S04]  /*bde0*/  BSSY.RECONVERGENT B1, `(.L_x_413) ;  /* 0x0000039000017945 */ /* 0x000fe80003800200 */
[----:B------:R-:W-:Y:S05]  /*bdf0*/  @!P0 BRA `(.L_x_414) ;  /* 0x0000000000dc8947 */ /* 0x000fea0003800000 */
[----:B01----:R-:W-:Y:S01]  /*be00*/  PRMT R29, R16, 0x7632, R29 ;  /* 0x00007632101d7816 */ /* 0x003fe2000000001d */
[--C-:B------:R-:W-:Y:S01]  /*be10*/  FADD.FTZ R28, R42, -R34.reuse ;  /* 0x800000222a1c7221 */ /* 0x100fe20000010000 */
[----:B------:R-:W-:Y:S01]  /*be20*/  PRMT R31, R12, 0x7632, R31 ;  /* 0x000076320c1f7816 */ /* 0x000fe2000000001f */
[--C-:B------:R-:W-:Y:S01]  /*be30*/  FADD.FTZ R30, R49, -R34.reuse ;  /* 0x80000022311e7221 */ /* 0x100fe20000010000 */
[----:B------:R-:W-:Y:S01]  /*be40*/  PRMT R61, R17, 0x7632, R61 ;  /* 0x00007632113d7816 */ /* 0x000fe2000000003d */
[----:B------:R-:W-:Y:S01]  /*be50*/  FMUL.FTZ R28, R35, R28 ;  /* 0x0000001c231c7220 */ /* 0x000fe20000410000 */
[----:B------:R-:W-:Y:S01]  /*be60*/  PRMT R33, R13, 0x7632, R33 ;  /* 0x000076320d217816 */ /* 0x000fe20000000021 */
[----:B------:R-:W-:Y:S01]  /*be70*/  IMAD.U32 R29, R29, 0x10000, RZ ;  /* 0x000100001d1d7824 */ /* 0x000fe200078e00ff */
[----:B------:R-:W-:Y:S01]  /*be80*/  SHF.L.U32 R31, R31, 0x10, RZ ;  /* 0x000000101f1f7819 */ /* 0x000fe200000006ff */
[----:B------:R-:W-:Y:S01]  /*be90*/  IMAD.U32 R61, R61, 0x10000, RZ ;  /* 0x000100003d3d7824 */ /* 0x000fe200078e00ff */
[----:B------:R-:W-:Y:S01]  /*bea0*/  SHF.L.U32 R33, R33, 0x10, RZ ;  /* 0x0000001021217819 */ /* 0x000fe200000006ff */
[----:B------:R-:W-:Y:S01]  /*beb0*/  FMUL.FTZ R30, R35, R30 ;  /* 0x0000001e231e7220 */ /* 0x000fe20000410000 */
[----:B------:R-:W-:Y:S01]  /*bec0*/  PRMT R63, R15, 0x7632, R63 ;  /* 0x000076320f3f7816 */ /* 0x000fe2000000003f */
[----:B------:R-:W-:Y:S01]  /*bed0*/  FFMA.FTZ R60, R28, R29, R31 ;  /* 0x0000001d1c3c7223 */ /* 0x000fe2000001001f */
[----:B------:R-:W-:Y:S01]  /*bee0*/  PRMT R29, R18, 0x7632, R29 ;  /* 0x00007632121d7816 */ /* 0x000fe2000000001d */
[--C-:B------:R-:W-:Y:S01]  /*bef0*/  FADD.FTZ R28, R53, -R34.reuse ;  /* 0x80000022351c7221 */ /* 0x100fe20000010000 */
[----:B------:R-:W-:Y:S01]  /*bf00*/  PRMT R31, R14, 0x7632, R31 ;  /* 0x000076320e1f7816 */ /* 0x000fe2000000001f */
[--C-:B------:R-:W-:Y:S01]  /*bf10*/  FFMA.FTZ R61, R30, R61, R33.reuse ;  /* 0x0000003d1e3d7223 */ /* 0x100fe20000010021 */
        /* <DEDUP_REMOVED lines=8> */
[----:B------:R-:W-:Y:S01]  /*bfa0*/  FFMA.FTZ R30, R28, R29, R31 ;  /* 0x0000001d1c1e7223 */ /* 0x000fe2000001001f */
[--C-:B------:R-:W-:Y:S01]  /*bfb0*/  FADD.FTZ R28, R48, -R34.reuse ;  /* 0x80000022301c7221 */ /* 0x100fe20000010000 */
[----:B------:R-:W-:Y:S02]  /*bfc0*/  IMAD.U32 R29, R17, 0x10000, RZ ;  /* 0x00010000111d7824 */ /* 0x000fe400078e00ff */
[----:B------:R-:W-:Y:S01]  /*bfd0*/  FFMA.FTZ R31, R32, R33, R63 ;  /* 0x00000021201f7223 */ /* 0x000fe2000001003f */
[----:B------:R-:W-:Y:S01]  /*bfe0*/  SHF.L.U32 R33, R13, 0x10, RZ ;  /* 0x000000100d217819 */ /* 0x000fe200000006ff */
[----:B------:R-:W-:Y:S01]  /*bff0*/  FMUL.FTZ R28, R35, R28 ;  /* 0x0000001c231c7220 */ /* 0x000fe20000410000 */
[----:B------:R-:W-:Y:S01]  /*c000*/  FADD.FTZ R32, R52, -R34 ;  /* 0x8000002234207221 */ /* 0x000fe20000010000 */
[----:B------:R-:W-:Y:S01]  /*c010*/  IMAD.U32 R63, R18, 0x10000, RZ ;  /* 0x00010000123f7824 */ /* 0x000fe200078e00ff */
[----:B------:R-:W-:Y:S01]  /*c020*/  SHF.L.U32 R65, R15, 0x10, RZ ;  /* 0x000000100f417819 */ /* 0x000fe200000006ff */
[----:B------:R-:W-:Y:S01]  /*c030*/  FFMA.FTZ R62, R28, R29, R33 ;  /* 0x0000001d1c3e7223 */ /* 0x000fe20000010021 */
[----:B------:R-:W-:Y:S01]  /*c040*/  SHF.L.U32 R29, R14, 0x10, RZ ;  /* 0x000000100e1d7819 */ /* 0x000fe200000006ff */
[----:B------:R-:W-:Y:S01]  /*c050*/  FMUL.FTZ R32, R35, R32 ;  /* 0x0000002023207220 */ /* 0x000fe20000410000 */
[----:B------:R-:W-:-:S03]  /*c060*/  IMAD.U32 R33, R19, 0x10000, RZ ;  /* 0x0001000013217824 */ /* 0x000fc600078e00ff */
[----:B------:R-:W-:Y:S01]  /*c070*/  FFMA.FTZ R63, R32, R63, R29 ;  /* 0x0000003f203f7223 */ /* 0x000fe2000001001d */
[--C-:B------:R-:W-:Y:S01]  /*c080*/  FADD.FTZ R32, R57, -R34.reuse ;  /* 0x8000002239207221 */ /* 0x100fe20000010000 */
[----:B------:R-:W0:Y:S01]  /*c090*/  LDC.64 R28, c[0x0][0x428] ;  /* 0x00010a00ff1c7b82 */ /* 0x000e220000000a00 */
[----:B------:R-:W-:Y:S02]  /*c0a0*/  FADD.FTZ R34, R43, -R34 ;  /* 0x800000222b227221 */ /* 0x000fe40000010000 */
[C---:B------:R-:W-:Y:S01]  /*c0b0*/  FMUL.FTZ R32, R35.reuse, R32 ;  /* 0x0000002023207220 */ /* 0x040fe20000410000 */
[----:B------:R-:W-:Y:S01]  /*c0c0*/  F2FP.BF16.F32.PACK_AB R30, R30, R63 ;  /* 0x0000003f1e1e723e */ /* 0x000fe200000010ff */
[----:B------:R-:W-:Y:S01]  /*c0d0*/  FMUL.FTZ R34, R35, R34 ;  /* 0x0000002223227220 */ /* 0x000fe20000410000 */
        /* <DEDUP_REMOVED lines=9> */
.L_x_414:
[----:B------:R-:W-:Y:S05]  /*c170*/  BSYNC.RECONVERGENT B1 ;  /* 0x0000000000017941 */ /* 0x000fea0003800200 */
.L_x_413:
[----:B012---:R-:W0:Y:S02]  /*c180*/  LDC.64 R28, c[0x0][0x380] ;  /* 0x0000e000ff1c7b82 */ /* 0x007e240000000a00 */
[----:B0-----:R-:W-:-:S05]  /*c190*/  IMAD R38, R28, 0x4, R38 ;  /* 0x000000041c267824 */ /* 0x001fca00078e0226 */
[----:B------:R-:W-:-:S13]  /*c1a0*/  ISETP.GE.AND P0, PT, R38, R29, PT ;  /* 0x0000001d2600720c */ /* 0x000fda0003f06270 */
[----:B------:R-:W-:Y:S05]  /*c1b0*/  @!P0 BRA `(.L_x_415) ;  /* 0xffffff4800408947 */ /* 0x000fea000383ffff */
[----:B------:R-:W-:Y:S05]  /*c1c0*/  BSYNC B0 ;  /* 0x0000000000007941 */ /* 0x000fea0003800000 */
.L_x_242:
[----:B------:R-:W-:Y:S05]  /*c1d0*/  EXIT ;  /* 0x000000000000794d */ /* 0x000fea0003800000 */
.L_x_410:
[----:B------:R-:W-:Y:S01]  /*c1e0*/  HFMA2 R63, -RZ, RZ, 0, 1.847743988037109375e-06 ;  /* 0x0000001fff3f7431 */ /* 0x000fe200000001ff */
[----:B------:R-:W-:Y:S01]  /*c1f0*/  BSSY B1, `(.L_x_416) ;  /* 0x0000007000017945 */ /* 0x000fe20003800000 */
[----:B------:R-:W-:Y:S01]  /*c200*/  MOV R61, R28 ;  /* 0x0000001c003d7202 */ /* 0x000fe20000000f00 */
[----:B------:R-:W-:Y:S02]  /*c210*/  IMAD.MOV.U32 R62, RZ, RZ, 0x1 ;  /* 0x00000001ff3e7424 */ /* 0x000fe400078e00ff */
[----:B------:R-:W-:-:S07]  /*c220*/  IMAD.MOV.U32 R60, RZ, RZ, -0x1 ;  /* 0xffffffffff3c7424 */ /* 0x000fce00078e00ff */
[----:B------:R-:W-:Y:S05]  /*c230*/  WARPSYNC.COLLECTIVE R60, `(.L_x_417) ;  /* 0x000000003c087348 */ /* 0x000fea0003c00000 */
[----:B------:R0:W1:Y:S02]  /*c240*/  SHFL.BFLY P3, R35, R61, R62, R63 ;  /* 0x0c00003e3d237389 */ /* 0x000064000006003f */
[----:B01----:R-:W-:Y:S05]  /*c250*/  ENDCOLLECTIVE ;  /* 0x000000000000791b */ /* 0x003fea0003800000 */
.L_x_417:
[----:B------:R-:W-:Y:S05]  /*c260*/  BSYNC B1 ;  /* 0x0000000000017941 */ /* 0x000fea0003800000 */
.L_x_416:
[----:B------:R-:W-:Y:S01]  /*c270*/  MOV R29, R35 ;  /* 0x00000023001d7202 */ /* 0x000fe20000000f00 */
[----:B------:R-:W-:Y:S02]  /*c280*/  HFMA2 R62, -RZ, RZ, 0, 1.1920928955078125e-07 ;  /* 0x00000002ff3e7431 */ /* 0x000fe400000001ff */
[----:B------:R-:W-:Y:S01]  /*c290*/  IMAD.MOV.U32 R63, RZ, RZ, 0x1f ;  /* 0x0000001fff3f7424 */ /* 0x000fe200078e00ff */
[----:B------:R-:W-:Y:S01]  /*c2a0*/  MOV R60, 0xffffffff ;  /* 0xffffffff003c7802 */ /* 0x000fe20000000f00 */
[----:B------:R-:W-:-:S04]  /*c2b0*/  FADD.FTZ R29, R28, R29 ;  /* 0x0000001d1c1d7221 */ /* 0x000fc80000010000 */
[----:B------:R-:W-:-:S07]  /*c2c0*/  IMAD.MOV.U32 R61, RZ, RZ, R29 ;  /* 0x000000ffff3d7224 */ /* 0x000fce00078e001d */
[----:B------:R-:W-:Y:S05]  /*c2d0*/  WARPSYNC.COLLECTIVE R60, `(.L_x_418) ;  /* 0x000000003c087348 */ /* 0x000fea0003c00000 */
[----:B------:R0:W1:Y:S02]  /*c2e0*/  SHFL.BFLY P3, R35, R61, R62, R63 ;  /* 0x0c00003e3d237389 */ /* 0x000064000006003f */
[----:B01----:R-:W-:Y:S05]  /*c2f0*/  ENDCOLLECTIVE ;  /* 0x000000000000791b */ /* 0x003fea0003800000 */
.L_x_418:
[----:B------:R-:W-:Y:S02]  /*c300*/  IMAD.MOV.U32 R62, RZ, RZ, 0x4 ;  /* 0x00000004ff3e7424 */ /* 0x000fe400078e00ff */
[----:B------:R-:W-:-:S04]  /*c310*/  IMAD.MOV.U32 R30, RZ, RZ, R35 ;  /* 0x000000ffff1e7224 */ /* 0x000fc800078e0023 */
[----:B------:R-:W-:-:S05]  /*c320*/  FADD.FTZ R30, R29, R30 ;  /* 0x0000001e1d1e7221 */ /* 0x000fca0000010000 */
[----:B------:R-:W-:-:S07]  /*c330*/  MOV R61, R30 ;  /* 0x0000001e003d7202 */ /* 0x000fce0000000f00 */
[----:B------:R-:W-:Y:S05]  /*c340*/  WARPSYNC.COLLECTIVE R60, `(.L_x_419) ;  /* 0x000000003c087348 */ /* 0x000fea0003c00000 */
[----:B------:R0:W1:Y:S02]  /*c350*/  SHFL.BFLY P3, R35, R61, R62, R63 ;  /* 0x0c00003e3d237389 */ /* 0x000064000006003f */
[----:B01----:R-:W-:Y:S05]  /*c360*/  ENDCOLLECTIVE ;  /* 0x000000000000791b */ /* 0x003fea0003800000 */
.L_x_419:
[----:B------:R-:W-:Y:S01]  /*c370*/  HFMA2 R62, -RZ, RZ, 0, 4.76837158203125e-07 ;  /* 0x00000008ff3e7431 */ /* 0x000fe200000001ff */
[----:B------:R-:W-:-:S05]  /*c380*/  MOV R31, R35 ;  /* 0x00000023001f7202 */ /* 0x000fca0000000f00 */
[----:B------:R-:W-:-:S04]  /*c390*/  FADD.FTZ R31, R30, R31 ;  /* 0x0000001f1e1f7221 */ /* 0x000fc80000010000 */
[----:B------:R-:W-:-:S07]  /*c3a0*/  IMAD.MOV.U32 R61, RZ, RZ, R31 ;  /* 0x000000ffff3d7224 */ /* 0x000fce00078e001f */
[----:B------:R-:W-:Y:S05]  /*c3b0*/  WARPSYNC.COLLECTIVE R60, `(.L_x_420) ;  /* 0x000000003c087348 */ /* 0x000fea0003c00000 */
[----:B------:R0:W1:Y:S02]  /*c3c0*/  SHFL.BFLY P3, R35, R61, R62, R63 ;  /* 0x0c00003e3d237389 */ /* 0x000064000006003f */
[----:B01----:R-:W-:Y:S05]  /*c3d0*/  ENDCOLLECTIVE ;  /* 0x000000000000791b */ /* 0x003fea0003800000 */
.L_x_420:
[----:B------:R-:W-:Y:S02]  /*c3e0*/  IMAD.MOV.U32 R62, RZ, RZ, 0x10 ;  /* 0x00000010ff3e7424 */ /* 0x000fe400078e00ff */
[----:B------:R-:W-:-:S04]  /*c3f0*/  IMAD.MOV.U32 R32, RZ, RZ, R35 ;  /* 0x000000ffff207224 */ /* 0x000fc800078e0023 */
[----:B------:R-:W-:Y:S02]  /*c400*/  FADD.FTZ R34, R31, R32 ;  /* 0x000000201f227221 */ /* 0x000fe40000010000 */
[----:B------:R-:W0:Y:S03]  /*c410*/  LDC R32, c[0x0][0x400] ;  /* 0x00010000ff207b82 */ /* 0x000e260000000800 */
[----:B------:R-:W-:-:S07]  /*c420*/  MOV R61, R34 ;  /* 0x00000022003d7202 */ /* 0x000fce0000000f00 */
[----:B0-----:R-:W-:Y:S05]  /*c430*/  WARPSYNC.COLLECTIVE R60, `(.L_x_421) ;  /* 0x000000003c087348 */ /* 0x001fea0003c00000 */
[----:B------:R1:W2:Y:S02]  /*c440*/  SHFL.BFLY P3, R35, R61, R62, R63 ;  /* 0x0c00003e3d237389 */ /* 0x0002a4000006003f */
[----:B012---:R-:W-:Y:S05]  /*c450*/  ENDCOLLECTIVE ;  /* 0x000000000000791b */ /* 0x007fea0003800000 */
.L_x_421:
        /* <DEDUP_REMOVED lines=36> */
[----:B------:R-:W-:-:S04]  /*c6a0*/  @P1 FFMA.FTZ R28, R30, R30, R29 ;  /* 0x0000001e1e1c1223 */ /* 0x000fc8000001001d */
[----:B------:R-:W-:-:S07]  /*c6b0*/  IMAD.MOV.U32 R61, RZ, RZ, R28 ;  /* 0x000000ffff3d7224 */ /* 0x000fce00078e001c */
[----:B------:R-:W-:Y:S05]  /*c6c0*/  WARPSYNC.COLLECTIVE R60, `(.L_x_422) ;  /* 0x000000003c087348 */ /* 0x000fea0003c00000 */
[----:B------:R0:W1:Y:S02]  /*c6d0*/  SHFL.BFLY P3, R35, R61, R62, R63 ;  /* 0x0c00003e3d237389 */ /* 0x000064000006003f */
[----:B01----:R-:W-:Y:S05]  /*c6e0*/  ENDCOLLECTIVE ;  /* 0x000000000000791b */ /* 0x003fea0003800000 */
.L_x_422:
[----:B------:R-:W-:Y:S02]  /*c6f0*/  IMAD.MOV.U32 R62, RZ, RZ, 0x2 ;  /* 0x00000002ff3e7424 */ /* 0x000fe400078e00ff */
[----:B------:R-:W-:-:S04]  /*c700*/  IMAD.MOV.U32 R29, RZ, RZ, R35 ;  /* 0x000000ffff1d7224 */ /* 0x000fc800078e0023 */
[----:B------:R-:W-:-:S05]  /*c710*/  FADD.FTZ R29, R28, R29 ;  /* 0x0000001d1c1d7221 */ /* 0x000fca0000010000 */
[----:B------:R-:W-:-:S07]  /*c720*/  MOV R61, R29 ;  /* 0x0000001d003d7202 */ /* 0x000fce0000000f00 */
[----:B------:R-:W-:Y:S05]  /*c730*/  WARPSYNC.COLLECTIVE R60, `(.L_x_423) ;  /* 0x000000003c087348 */ /* 0x000fea0003c00000 */
[----:B------:R0:W1:Y:S02]  /*c740*/  SHFL.BFLY P3, R35, R61, R62, R63 ;  /* 0x0c00003e3d237389 */ /* 0x000064000006003f */
[----:B01----:R-:W-:Y:S05]  /*c750*/  ENDCOLLECTIVE ;  /* 0x000000000000791b */ /* 0x003fea0003800000 */
.L_x_423:
[----:B------:R-:W-:Y:S01]  /*c760*/  HFMA2 R62, -RZ, RZ, 0, 2.384185791015625e-07 ;  /* 0x00000004ff3e7431 */ /* 0x000fe200000001ff */
[----:B------:R-:W-:-:S05]  /*c770*/  MOV R30, R35 ;  /* 0x00000023001e7202 */ /* 0x000fca0000000f00 */
[----:B------:R-:W-:-:S04]  /*c780*/  FADD.FTZ R30, R29, R30 ;  /* 0x0000001e1d1e7221 */ /* 0x000fc80000010000 */
[----:B------:R-:W-:-:S07]  /*c790*/  IMAD.MOV.U32 R61, RZ, RZ, R30 ;  /* 0x000000ffff3d7224 */ /* 0x000fce00078e001e */
[----:B------:R-:W-:Y:S05]  /*c7a0*/  WARPSYNC.COLLECTIVE R60, `(.L_x_424) ;  /* 0x000000003c087348 */ /* 0x000fea0003c00000 */
[----:B------:R0:W1:Y:S02]  /*c7b0*/  SHFL.BFLY P3, R35, R61, R62, R63 ;  /* 0x0c00003e3d237389 */ /* 0x000064000006003f */
[----:B01----:R-:W-:Y:S05]  /*c7c0*/  ENDCOLLECTIVE ;  /* 0x000000000000791b */ /* 0x003fea0003800000 */
.L_x_424:
[----:B------:R-:W-:Y:S02]  /*c7d0*/  IMAD.MOV.U32 R62, RZ, RZ, 0x8 ;  /* 0x00000008ff3e7424 */ /* 0x000fe400078e00ff */
[----:B------:R-:W-:-:S04]  /*c7e0*/  IMAD.MOV.U32 R31, RZ, RZ, R35 ;  /* 0x000000ffff1f7224 */ /* 0x000fc800078e0023 */
[----:B------:R-:W-:-:S05]  /*c7f0*/  FADD.FTZ R31, R30, R31 ;  /* 0x0000001f1e1f7221 */ /* 0x000fca0000010000 */
[----:B------:R-:W-:-:S07]  /*c800*/  MOV R61, R31 ;  /* 0x0000001f003d7202 */ /* 0x000fce0000000f00 */
[----:B------:R-:W-:Y:S05]  /*c810*/  WARPSYNC.COLLECTIVE R60, `(.L_x_425) ;  /* 0x000000003c087348 */ /* 0x000fea0003c00000 */
[----:B------:R0:W1:Y:S02]  /*c820*/  SHFL.BFLY P3, R35, R61, R62, R63 ;  /* 0x0c00003e3d237389 */ /* 0x000064000006003f */
[----:B01----:R-:W-:Y:S05]  /*c830*/  ENDCOLLECTIVE ;  /* 0x000000000000791b */ /* 0x003fea0003800000 */
.L_x_425:
[----:B------:R-:W-:Y:S01]  /*c840*/  HFMA2 R62, -RZ, RZ, 0, 9.5367431640625e-07 ;  /* 0x00000010ff3e7431 */ /* 0x000fe200000001ff */
[----:B------:R-:W-:-:S05]  /*c850*/  MOV R34, R35 ;  /* 0x0000002300227202 */ /* 0x000fca0000000f00 */
[----:B------:R-:W-:-:S04]  /*c860*/  FADD.FTZ R34, R31, R34 ;  /* 0x000000221f227221 */ /* 0x000fc80000010000 */
[----:B------:R-:W-:-:S07]  /*c870*/  IMAD.MOV.U32 R61, RZ, RZ, R34 ;  /* 0x000000ffff3d7224 */ /* 0x000fce00078e0022 */
[----:B------:R-:W-:Y:S05]  /*c880*/  WARPSYNC.COLLECTIVE R60, `(.L_x_426) ;  /* 0x000000003c087348 */ /* 0x000fea0003c00000 */
[----:B------:R0:W1:Y:S02]  /*c890*/  SHFL.BFLY P3, R35, R61, R62, R63 ;  /* 0x0c00003e3d237389 */ /* 0x000064000006003f */
[----:B01----:R-:W-:Y:S05]  /*c8a0*/  ENDCOLLECTIVE ;  /* 0x000000000000791b */ /* 0x003fea0003800000 */
.L_x_426:
[----:B------:R-:W-:Y:S05]  /*c8b0*/  BRA `(.L_x_427) ;  /* 0xfffffff0003c7947 */ /* 0x000fea000383ffff */
.L_x_428:
        /* <DEDUP_REMOVED lines=12> */
.L_x_20229:


//--------------------- .text._ZN10layer_norm13ln_fwd_kernelINS_13Kernel_traitsI13__nv_bfloat16S2_S2_S2_fjLj512ELj1ELj4ELj1ELj16ENS_18Kernel_traits_baseILj512ES2_S2_S2_S2_fjLj128EEEEELb1ELb0ELb0ELb1EEEvNS_9FwdParamsE --------------------------
	.section	.text._ZN10layer_norm13ln_fwd_kernelINS_13Kernel_traitsI13__nv_bfloat16S2_S2_S2_fjLj512ELj1ELj4ELj1ELj16ENS_18Kernel_traits_baseILj512ES2_S2_S2_S2_fjLj128EEEEELb1ELb0ELb0ELb1EEEvNS_9FwdParamsE,"ax",@progbits
	.align	128
        .global         _ZN10layer_norm13ln_fwd_kernelINS_13Kernel_traitsI13__nv_bfloat16S2_S2_S2_fjLj512ELj1ELj4ELj1ELj16ENS_18Kernel_traits_baseILj512ES2_S2_S2_S2_fjLj128EEEEELb1ELb0ELb0ELb1EEEvNS_9FwdParamsE
        .type           _ZN10layer_norm13ln_fwd_kernelINS_13Kernel_traitsI13__nv_bfloat16S2_S2_S2_fjLj512ELj1ELj4ELj1ELj16ENS_18Kernel_traits_baseILj512ES2_S2_S2_S2_fjLj128EEEEELb1ELb0ELb0ELb1EEEvNS_9FwdParamsE,@function
        .size           _ZN10layer_norm13ln_fwd_kernelINS_13Kernel_traitsI13__nv_bfloat16S2_S2_S2_fjLj512ELj1ELj4ELj1ELj16ENS_18Kernel_traits_baseILj512ES2_S2_S2_S2_fjLj128EEEEELb1ELb0ELb0ELb1EEEvNS_9FwdParamsE,(.L_x_20230 - _ZN10layer_norm13ln_fwd_kernelINS_13Kernel_traitsI13__nv_bfloat16S2_S2_S2_fjLj512ELj1ELj4ELj1ELj16ENS_18Kernel_traits_baseILj512ES2_S2_S2_S2_fjLj128EEEEELb1ELb0ELb0ELb1EEEvNS_9FwdParamsE)
        .other          _ZN10layer_norm13ln_fwd_kernelINS_13Kernel_traitsI13__nv_bfloat16S2_S2_S2_fjLj512ELj1ELj4ELj1ELj16ENS_18Kernel_traits_baseILj512ES2_S2_S2_S2_fjLj128EEEEELb1ELb0ELb0ELb1EEEvNS_9FwdParamsE,@"STO_CUDA_ENTRY STV_DEFAULT"
_ZN10layer_norm13ln_fwd_kernelINS_13Kernel_traitsI13__nv_bfloat16S2_S2_S2_fjLj512ELj1ELj4ELj1ELj16ENS_18Kernel_traits_baseILj512ES2_S2_S2_S2_fjLj128EEEEELb1ELb0ELb0ELb1EEEvNS_9FwdParamsE:
.text._ZN10layer_norm13ln_fwd_kernelINS_13Kernel_traitsI13__nv_bfloat16S2_S2_S2_fjLj512ELj1ELj4ELj1ELj16ENS_18Kernel_traits_baseILj512ES2_S2_S2_S2_fjLj128EEEEELb1ELb0ELb0ELb1EEEvNS_9FwdParamsE:
[----:B------:R-:W-:Y:S01]  /*0000*/  LDC R1, c[0x0][0x37c] ;  /* 0x0000df00ff017b82 */ /* 0x000fe20000000800 */
[----:B------:R-:W0:Y:S01]  /*0010*/  LDCU.U8 UR4, c[0x0][0x464] ;  /* 0x00008c80ff0477ac */ /* 0x000e220008000000 */
[----:B------:R-:W1:Y:S06]  /*0020*/  S2R R24, SR_TID.X ;  /* 0x0000000000187919 */ /* 0x000e6c0000002100 */
[----:B------:R-:W2:Y:S01]  /*0030*/  LDC R25, c[0x0][0x45c] ;  /* 0x00011700ff197b82 */ /* 0x000ea20000000800 */
[----:B------:R-:W3:Y:S01]  /*0040*/  LDCU.64 UR6, c[0x0][0x450] ;  /* 0x00008a00ff0677ac */ /* 0x000ee20008000a00 */
[----:B------:R-:W4:Y:S06]  /*0050*/  LDCU.64 UR8, c[0x0][0x358] ;  /* 0x00006b00ff0877ac */ /* 0x000f2c0008000a00 */
[----:B------:R-:W1:Y:S01]  /*0060*/  LDC R6, c[0x0][0x458] ;  /* 0x00011600ff067b82 */ /* 0x000e620000000800 */
[----:B------:R-:W1:Y:S01]  /*0070*/  LDCU UR10, c[0x0][0x384] ;  /* 0x00007080ff0a77ac */ /* 0x000e620008000800 */
[----:B0-----:R-:W-:Y:S01]  /*0080*/  ISETP.NE.AND P1, PT, RZ, UR4, PT ;  /* 0x00000004ff007c0c */ /* 0x001fe2000bf25270 */
[----:B------:R-:W0:Y:S05]  /*0090*/  LDCU.64 UR4, c[0x0][0x438] ;  /* 0x00008700ff0477ac */ /* 0x000e2a0008000a00 */
[----:B------:R-:W0:Y:S01]  /*00a0*/  LDC.64 R20, c[0x0][0x3d0] ;  /* 0x0000f400ff147b82 */ /* 0x000e220000000a00 */
[----:B---3--:R-:W-:-:S02]  /*00b0*/  IMAD.U32 R2, RZ, RZ, UR6 ;  /* 0x00000006ff027e24 */ /* 0x008fc4000f8e00ff */
[----:B------:R-:W-:-:S04]  /*00c0*/  IMAD.U32 R3, RZ, RZ, UR7 ;  /* 0x00000007ff037e24 */ /* 0x000fc8000f8e00ff */
[----:B--2---:R-:W-:Y:S02]  /*00d0*/  @P1 MOV R7, R25 ;  /* 0x0000001900071202 */ /* 0x004fe40000000f00 */
[----:B----4-:R-:W2:Y:S01]  /*00e0*/  @P1 LDG.E.64 R2, desc[UR8][R2.64] ;  /* 0x0000000802021981 */ /* 0x010ea2000c1e1b00 */
[----:B-1----:R-:W-:Y:S01]  /*00f0*/  LOP3.LUT R77, R24, 0x1f, RZ, 0xc0, !PT ;  /* 0x0000001f184d7812 */ /* 0x002fe200078ec0ff */
[----:B------:R-:W1:Y:S02]  /*0100*/  @P1 LDC R27, c[0x0][0x460] ;  /* 0x00011800ff1b1b82 */ /* 0x000e640000000800 */
[----:B------:R3:W1:Y:S01]  /*0110*/  @P1 LDG.E.64 R4, desc[UR8][R6.64] ;  /* 0x0000000806041981 */ /* 0x000662000c1e1b00 */
[----:B0-----:R-:W-:-:S04]  /*0120*/  ISETP.NE.U32.AND P0, PT, RZ, UR4, PT ;  /* 0x00000004ff007c0c */ /* 0x001fc8000bf05070 */
[----:B------:R-:W-:-:S13]  /*0130*/  ISETP.NE.AND.EX P0, PT, RZ, UR5, PT, P0 ;  /* 0x00000005ff007c0c */ /* 0x000fda000bf05300 */
[----:B------:R-:W0:Y:S01]  /*0140*/  @P0 LDC.64 R22, c[0x0][0x438] ;  /* 0x00010e00ff160b82 */ /* 0x000e220000000a00 */
[----:B------:R-:W-:-:S05]  /*0150*/  IMAD.WIDE.U32 R20, R77, 0x10, R20 ;  /* 0x000000104d147825 */ /* 0x000fca00078e0014 */
[----:B------:R4:W5:Y:S04]  /*0160*/  LDG.E.128 R16, desc[UR8][R20.64] ;  /* 0x0000000814107981 */ /* 0x000968000c1e1d00 */
[----:B------:R4:W5:Y:S01]  /*0170*/  LDG.E.128 R12, desc[UR8][R20.64+0x200] ;  /* 0x00020008140c7981 */ /* 0x000962000c1e1d00 */
[----:B0-----:R-:W-:-:S05]  /*0180*/  @P0 IMAD.WIDE.U32 R22, R77, 0x10, R22 ;  /* 0x000000104d160825 */ /* 0x001fca00078e0016 */
[----:B------:R4:W5:Y:S04]  /*0190*/  @P0 LDG.E.128 R8, desc[UR8][R22.64+0x200] ;  /* 0x0002000816080981 */ /* 0x000968000c1e1d00 */
[----:B------:R4:W5:Y:S01]  /*01a0*/  @P0 LDG.E.128 R60, desc[UR8][R22.64] ;  /* 0x00000008163c0981 */ /* 0x000962000c1e1d00 */
[----:B------:R-:W0:Y:S01]  /*01b0*/  S2UR UR5, SR_CTAID.X ;  /* 0x00000000000579c3 */ /* 0x000e220000002500 */
[----:B------:R-:W-:-:S07]  /*01c0*/  SHF.R.U32.HI R0, RZ, 0x5, R24 ;  /* 0x00000005ff007819 */ /* 0x000fce0000011618 */
[----:B---3--:R-:W3:Y:S01]  /*01d0*/  LDC R7, c[0x0][0x360] ;  /* 0x0000d800ff077b82 */ /* 0x008ee20000000800 */
[----:B0-----:R-:W-:-:S06]  /*01e0*/  USHF.L.U32 UR4, UR5, 0x2, URZ ;  /* 0x0000000205047899 */ /* 0x001fcc00080006ff */
[----:B------:R-:W-:-:S04]  /*01f0*/  LOP3.LUT R0, R0, UR4, RZ, 0xfc, !PT ;  /* 0x0000000400007c12 */ /* 0x000fc8000f8efcff */
[----:B------:R-:W-:Y:S02]  /*0200*/  ISETP.GE.AND P2, PT, R0, UR10, PT ;  /* 0x0000000a00007c0c */ /* 0x000fe4000bf46270 */
[----:B--2---:R-:W-:Y:S02]  /*0210*/  @P1 R2UR UR6, R2 ;  /* 0x00000000020612ca */ /* 0x004fe400000e0000 */
[----:B------:R-:W-:Y:S02]  /*0220*/  @P1 R2UR UR7, R3 ;  /* 0x00000000030712ca */ /* 0x000fe400000e0000 */
[----:B-1----:R-:W-:Y:S01]  /*0230*/  @P1 IADD3 R6, P3, PT, R4, R27, RZ ;  /* 0x0000001b04061210 */ /* 0x002fe20007f7e0ff */
[----:B---3--:R-:W-:-:S04]  /*0240*/  IMAD R4, R7, UR5, R24 ;  /* 0x0000000507047c24 */ /* 0x008fc8000f8e0218 */
[----:B------:R-:W-:Y:S02]  /*0250*/  @P1 IMAD.X R25, RZ, RZ, R5, P3 ;  /* 0x000000ffff191224 */ /* 0x000fe400018e0605 */
[----:B----4-:R-:W-:Y:S06]  /*0260*/  @P2 EXIT ;  /* 0x000000000000294d */ /* 0x010fec0003800000 */
[----:B------:R-:W-:Y:S01]  /*0270*/  IMAD.MOV.U32 R2, RZ, RZ, R4 ;  /* 0x000000ffff027224 */ /* 0x000fe200078e0004 */
[--C-:B------:R-:W-:Y:S01]  /*0280*/  SHF.R.U64 R3, R6, 0x2, R25.reuse ;  /* 0x0000000206037819 */ /* 0x100fe20000001219 */
[----:B------:R-:W-:Y:S01]  /*0290*/  UIADD3 UR15, UPT, UPT, UR7, -0x4498517b, URZ ;  /* 0xbb67ae85070f7890 */ /* 0x000fe2000fffe0ff */
[----:B------:R-:W-:Y:S01]  /*02a0*/  SHF.R.U32.HI R4, RZ, 0x2, R25 ;  /* 0x00000002ff047819 */ /* 0x000fe20000011619 */
[----:B------:R-:W-:Y:S01]  /*02b0*/  IMAD.HI.U32 R5, R2, -0x326172a9, RZ ;  /* 0xcd9e8d5702057827 */ /* 0x000fe200078e00ff */
[----:B------:R-:W-:Y:S01]  /*02c0*/  UIADD3 UR14, UPT, UPT, UR6, -0x61c88647, URZ ;  /* 0x9e3779b9060e7890 */ /* 0x000fe2000fffe0ff */
[----:B-----5:R-:W-:Y:S01]  /*02d0*/  @!P0 CS2R R10, SRZ ;  /* 0x00000000000a8805 */ /* 0x020fe2000001ff00 */
[----:B------:R-:W-:Y:S01]  /*02e0*/  UIADD3 UR16, UPT, UPT, UR6, 0x3c6ef372, URZ ;  /* 0x3c6ef37206107890 */ /* 0x000fe2000fffe0ff */
[C---:B------:R-:W-:Y:S01]  /*02f0*/  IMAD.HI.U32 R7, R3.reuse, -0x2daee0ad, RZ ;  /* 0xd2511f5303077827 */ /* 0x040fe200078e00ff */
[----:B------:R-:W-:Y:S01]  /*0300*/  LOP3.LUT R5, R4, UR6, R5, 0x96, !PT ;  /* 0x0000000604057c12 */ /* 0x000fe2000f8e9605 */
[----:B------:R-:W-:Y:S01]  /*0310*/  UIADD3 UR17, UPT, UPT, UR7, 0x76cf5d0a, URZ ;  /* 0x76cf5d0a07117890 */ /* 0x000fe2000fffe0ff */
[----:B------:R-:W-:Y:S01]  /*0320*/  @!P0 CS2R R8, SRZ ;  /* 0x0000000000088805 */ /* 0x000fe2000001ff00 */
[----:B------:R-:W-:Y:S01]  /*0330*/  IMAD R23, R3, -0x2daee0ad, RZ ;  /* 0xd2511f5303177824 */ /* 0x000fe200078e02ff */
[----:B------:R-:W-:Y:S01]  /*0340*/  LOP3.LUT R7, R7, UR7, RZ, 0x3c, !PT ;  /* 0x0000000707077c12 */ /* 0x000fe2000f8e3cff */
[----:B------:R-:W-:Y:S01]  /*0350*/  IMAD.HI.U32 R22, R5, -0x2daee0ad, RZ ;  /* 0xd2511f5305167827 */ /* 0x000fe200078e00ff */
[----:B------:R-:W-:Y:S01]  /*0360*/  UIADD3 UR19, UPT, UPT, UR7, 0x32370b8f, URZ ;  /* 0x32370b8f07137890 */ /* 0x000fe2000fffe0ff */
[----:B------:R-:W-:Y:S01]  /*0370*/  PRMT R47, R10, 0x7632, R47 ;  /* 0x000076320a2f7816 */ /* 0x000fe2000000002f */
[----:B------:R-:W-:Y:S01]  /*0380*/  UIADD3 UR18, UPT, UPT, UR6, -0x255992d5, URZ ;  /* 0xdaa66d2b06127890 */ /* 0x000fe2000fffe0ff */
[----:B------:R-:W-:Y:S01]  /*0390*/  IMAD R21, R2, -0x326172a9, RZ ;  /* 0xcd9e8d5702157824 */ /* 0x000fe200078e02ff */
[----:B------:R-:W-:Y:S01]  /*03a0*/  LOP3.LUT R22, R23, UR15, R22, 0x96, !PT ;  /* 0x0000000f17167c12 */ /* 0x000fe2000f8e9616 */
[C---:B------:R-:W-:Y:S01]  /*03b0*/  IMAD.HI.U32 R20, R7.reuse, -0x326172a9, RZ ;  /* 0xcd9e8d5707147827 */ /* 0x040fe200078e00ff */
[----:B------:R-:W-:Y:S01]  /*03c0*/  UIADD3 UR20, UPT, UPT, UR6, 0x78dde6e4, URZ ;  /* 0x78dde6e406147890 */ /* 0x000fe2000fffe0ff */
[----:B------:R-:W-:Y:S01]  /*03d0*/  @!P0 CS2R R62, SRZ ;  /* 0x00000000003e8805 */ /* 0x000fe2000001ff00 */
[----:B------:R-:W-:Y:S01]  /*03e0*/  UIADD3 UR21, UPT, UPT, UR7, -0x126145ec, URZ ;  /* 0xed9eba1407157890 */ /* 0x000fe2000fffe0ff */
[----:B------:R-:W-:Y:S01]  /*03f0*/  IMAD R24, R7, -0x326172a9, RZ ;  /* 0xcd9e8d5707187824 */ /* 0x000fe200078e02ff */
[----:B------:R-:W-:Y:S01]  /*0400*/  LOP3.LUT R20, R21, UR14, R20, 0x96, !PT ;  /* 0x0000000e15147c12 */ /* 0x000fe2000f8e9614 */
[----:B------:R-:W-:Y:S01]  /*0410*/  IMAD.HI.U32 R7, R22, -0x326172a9, RZ ;  /* 0xcd9e8d5716077827 */ /* 0x000fe200078e00ff */
[----:B------:R-:W-:Y:S01]  /*0420*/  UIADD3 UR23, UPT, UPT, UR7, -0x56f99767, URZ ;  /* 0xa906689907177890 */ /* 0x000fe2000fffe0ff */
[----:B------:R-:W-:Y:S01]  /*0430*/  @!P0 CS2R R60, SRZ ;  /* 0x00000000003c8805 */ /* 0x000fe2000001ff00 */
[----:B------:R-:W-:Y:S01]  /*0440*/  UIADD3 UR22, UPT, UPT, UR6, 0x1715609d, URZ ;  /* 0x1715609d06167890 */ /* 0x000fe2000fffe0ff */
[----:B------:R-:W-:Y:S01]  /*0450*/  IMAD R26, R5, -0x2daee0ad, RZ ;  /* 0xd2511f53051a7824 */ /* 0x000fe200078e02ff */
[----:B------:R-:W-:Y:S01]  /*0460*/  LOP3.LUT R7, R24, UR16, R7, 0x96, !PT ;  /* 0x0000001018077c12 */ /* 0x000fe2000f8e9607 */
[C---:B------:R-:W-:Y:S01]  /*0470*/  IMAD.HI.U32 R5, R20.reuse, -0x2daee0ad, RZ ;  /* 0xd2511f5314057827 */ /* 0x040fe200078e00ff */
[----:B------:R-:W-:Y:S01]  /*0480*/  UIADD3 UR24, UPT, UPT, UR6, -0x4ab325aa, URZ ;  /* 0xb54cda5606187890 */ /* 0x000fe2000fffe0ff */
[----:B------:R-:W-:Y:S01]  /*0490*/  PRMT R53, R9, 0x7632, R53 ;  /* 0x0000763209357816 */ /* 0x000fe20000000035 */
[----:B------:R-:W-:Y:S01]  /*04a0*/  UIADD3 UR25, UPT, UPT, UR7, 0x646e171e, URZ ;  /* 0x646e171e07197890 */ /* 0x000fe2000fffe0ff */
[----:B------:R-:W-:Y:S01]  /*04b0*/  IMAD R24, R20, -0x2daee0ad, RZ ;  /* 0xd2511f5314187824 */ /* 0x000fe200078e02ff */
[----:B------:R-:W-:Y:S01]  /*04c0*/  LOP3.LUT R5, R26, UR17, R5, 0x96, !PT ;  /* 0x000000111a057c12 */ /* 0x000fe2000f8e9605 */
[----:B------:R-:W-:Y:S01]  /*04d0*/  IMAD.HI.U32 R23, R7, -0x2daee0ad, RZ ;  /* 0xd2511f5307177827 */ /* 0x000fe200078e00ff */
[----:B------:R-:W-:Y:S01]  /*04e0*/  UIADD3 UR27, UPT, UPT, UR7, 0x1fd5c5a3, URZ ;  /* 0x1fd5c5a3071b7890 */ /* 0x000fe2000fffe0ff */
[----:B------:R-:W-:Y:S01]  /*04f0*/  PRMT R57, R8, 0x7632, R57 ;  /* 0x0000763208397816 */ /* 0x000fe20000000039 */
[----:B------:R-:W-:Y:S01]  /*0500*/  UIADD3 UR26, UPT, UPT, UR6, 0x5384540f, URZ ;  /* 0x5384540f061a7890 */ /* 0x000fe2000fffe0ff */
[----:B------:R-:W-:Y:S01]  /*0510*/  IMAD R21, R22, -0x326172a9, RZ ;  /* 0xcd9e8d5716157824 */ /* 0x000fe200078e02ff */
[----:B------:R-:W-:Y:S01]  /*0520*/  LOP3.LUT R23, R24, UR19, R23, 0x96, !PT ;  /* 0x0000001318177c12 */ /* 0x000fe2000f8e9617 */
[C---:B------:R-:W-:Y:S01]  /*0530*/  IMAD.HI.U32 R20, R5.reuse, -0x326172a9, RZ ;  /* 0xcd9e8d5705147827 */ /* 0x040fe200078e00ff */
[----:B------:R-:W0:Y:S01]  /*0540*/  LDCU.64 UR4, c[0x0][0x3e0] ;  /* 0x00007c00ff0477ac */ /* 0x000e220008000a00 */
[----:B------:R-:W-:Y:S01]  /*0550*/  SHF.L.U32 R59, R8, 0x10, RZ ;  /* 0x00000010083b7819 */ /* 0x000fe200000006ff */
[----:B------:R-:W-:Y:S01]  /*0560*/  BSSY B0, `(.L_x_429) ;  /* 0x0000b73000007945 */ /* 0x000fe20003800000 */
[----:B------:R-:W-:Y:S01]  /*0570*/  IMAD R22, R5, -0x326172a9, RZ ;  /* 0xcd9e8d5705167824 */ /* 0x000fe200078e02ff */
[----:B------:R-:W-:Y:S01]  /*0580*/  LOP3.LUT R20, R21, UR18, R20, 0x96, !PT ;  /* 0x0000001215147c12 */ /* 0x000fe2000f8e9614 */
[----:B------:R-:W-:Y:S01]  /*0590*/  IMAD.HI.U32 R5, R23, -0x326172a9, RZ ;  /* 0xcd9e8d5717057827 */ /* 0x000fe200078e00ff */
[----:B------:R-:W-:Y:S01]  /*05a0*/  UIADD3 UR28, UPT, UPT, UR6, -0xe443238, URZ ;  /* 0xf1bbcdc8061c7890 */ /* 0x000fe2000fffe0ff */
[----:B------:R-:W-:Y:S01]  /*05b0*/  PRMT R65, R62, 0x7632, R65 ;  /* 0x000076323e417816 */ /* 0x000fe20000000041 */
[----:B------:R-:W-:Y:S01]  /*05c0*/  UIADD3 UR29, UPT, UPT, UR7, -0x24c28bd8, URZ ;  /* 0xdb3d7428071d7890 */ /* 0x000fe2000fffe0ff */
[----:B------:R-:W-:Y:S01]  /*05d0*/  IMAD R24, R7, -0x2daee0ad, RZ ;  /* 0xd2511f5307187824 */ /* 0x000fe200078e02ff */
[----:B------:R-:W-:Y:S01]  /*05e0*/  LOP3.LUT R5, R22, UR20, R5, 0x96, !PT ;  /* 0x0000001416057c12 */ /* 0x000fe2000f8e9605 */
[C---:B------:R-:W-:Y:S01]  /*05f0*/  IMAD.HI.U32 R7, R20.reuse, -0x2daee0ad, RZ ;  /* 0xd2511f5314077827 */ /* 0x040fe200078e00ff */
[----:B------:R-:W-:Y:S01]  /*0600*/  UIADD3 UR31, UPT, UPT, UR7, -0x695add53, URZ ;  /* 0x96a522ad071f7890 */ /* 0x000fe2000fffe0ff */
[----:B------:R-:W-:Y:S01]  /*0610*/  PRMT R43, R11, 0x7632, R43 ;  /* 0x000076320b2b7816 */ /* 0x000fe2000000002b */
[----:B------:R-:W-:Y:S01]  /*0620*/  UIADD3 UR30, UPT, UPT, UR6, -0x700cb87f, URZ ;  /* 0x8ff34781061e7890 */ /* 0x000fe2000fffe0ff */
[----:B------:R-:W-:Y:S01]  /*0630*/  IMAD R22, R20, -0x2daee0ad, RZ ;  /* 0xd2511f5314167824 */ /* 0x000fe200078e02ff */
[----:B------:R-:W-:Y:S01]  /*0640*/  LOP3.LUT R7, R24, UR21, R7, 0x96, !PT ;  /* 0x0000001518077c12 */ /* 0x000fe2000f8e9607 */
[----:B------:R-:W-:Y:S01]  /*0650*/  IMAD.HI.U32 R21, R5, -0x2daee0ad, RZ ;  /* 0xd2511f5305157827 */ /* 0x000fe200078e00ff */
[----:B------:R-:W-:Y:S01]  /*0660*/  PRMT R8, R63, 0x7632, R8 ;  /* 0x000076323f087816 */ /* 0x000fe20000000008 */
[----:B0-----:R-:W-:Y:S01]  /*0670*/  UISETP.NE.U32.AND UP0, UPT, UR4, URZ, UPT ;  /* 0x000000ff0400728c */ /* 0x001fe2000bf05070 */
[----:B------:R-:W-:Y:S01]  /*0680*/  PRMT R69, R61, 0x7632, R69 ;  /* 0x000076323d457816 */ /* 0x000fe20000000045 */
[----:B------:R-:W-:Y:S01]  /*0690*/  IMAD R23, R23, -0x326172a9, RZ ;  /* 0xcd9e8d5717177824 */ /* 0x000fe200078e02ff */
[----:B------:R-:W-:Y:S01]  /*06a0*/  LOP3.LUT R21, R22, UR23, R21, 0x96, !PT ;  /* 0x0000001716157c12 */ /* 0x000fe2000f8e9615 */
[----:B------:R-:W-:Y:S01]  /*06b0*/  IMAD.HI.U32 R20, R7, -0x326172a9, RZ ;  /* 0xcd9e8d5707147827 */ /* 0x000fe200078e00ff */
[----:B------:R-:W-:Y:S01]  /*06c0*/  PRMT R73, R60, 0x7632, R73 ;  /* 0x000076323c497816 */ /* 0x000fe20000000049 */
[----:B------:R-:W-:Y:S01]  /*06d0*/  UISETP.NE.AND.EX UP0, UPT, UR5, URZ, UPT, UP0 ;  /* 0x000000ff0500728c */ /* 0x000fe2000bf05300 */
[----:B------:R-:W-:Y:S01]  /*06e0*/  PRMT R48, R14, 0x7632, R48 ;  /* 0x000076320e307816 */ /* 0x000fe20000000030 */
[----:B------:R-:W-:Y:S01]  /*06f0*/  IMAD R24, R5, -0x2daee0ad, RZ ;  /* 0xd2511f5305187824 */ /* 0x000fe200078e02ff */
[----:B------:R-:W-:Y:S01]  /*0700*/  LOP3.LUT R20, R23, UR22, R20, 0x96, !PT ;  /* 0x0000001617147c12 */ /* 0x000fe2000f8e9614 */
[----:B------:R-:W-:Y:S01]  /*0710*/  IMAD R22, R7, -0x326172a9, RZ ;  /* 0xcd9e8d5707167824 */ /* 0x000fe200078e02ff */
[----:B------:R-:W-:Y:S01]  /*0720*/  PRMT R54, R13, 0x7632, R54 ;  /* 0x000076320d367816 */ /* 0x000fe20000000036 */
[----:B------:R-:W-:Y:S01]  /*0730*/  IMAD.HI.U32 R5, R21, -0x326172a9, RZ ;  /* 0xcd9e8d5715057827 */ /* 0x000fe200078e00ff */
[----:B------:R-:W-:Y:S01]  /*0740*/  PRMT R66, R18, 0x7632, R66 ;  /* 0x0000763212427816 */ /* 0x000fe20000000042 */
[----:B------:R-:W0:Y:S01]  /*0750*/  LDCU UR33, c[0x0][0x404] ;  /* 0x00008080ff2177ac */ /* 0x000e220008000800 */
[----:B------:R-:W-:Y:S01]  /*0760*/  PRMT R74, R16, 0x7632, R74 ;  /* 0x00007632104a7816 */ /* 0x000fe2000000004a */
[----:B------:R-:W-:Y:S01]  /*0770*/  IMAD.HI.U32 R7, R20, -0x2daee0ad, RZ ;  /* 0xd2511f5314077827 */ /* 0x000fe200078e00ff */
[----:B------:R-:W-:Y:S01]  /*0780*/  LOP3.LUT R5, R22, UR24, R5, 0x96, !PT ;  /* 0x0000001816057c12 */ /* 0x000fe2000f8e9605 */
[----:B------:R-:W1:Y:S01]  /*0790*/  LDCU UR34, c[0x0][0x408] ;  /* 0x00008100ff2277ac */ /* 0x000e620008000800 */
[----:B------:R-:W-:Y:S01]  /*07a0*/  PRMT R44, R15, 0x7632, R44 ;  /* 0x000076320f2c7816 */ /* 0x000fe2000000002c */
[----:B------:R-:W-:Y:S01]  /*07b0*/  IMAD R23, R20, -0x2daee0ad, RZ ;  /* 0xd2511f5314177824 */ /* 0x000fe200078e02ff */
[----:B------:R-:W-:Y:S01]  /*07c0*/  LOP3.LUT R7, R24, UR25, R7, 0x96, !PT ;  /* 0x0000001918077c12 */ /* 0x000fe2000f8e9607 */
[----:B------:R-:W-:Y:S01]  /*07d0*/  IMAD.HI.U32 R22, R5, -0x2daee0ad, RZ ;  /* 0xd2511f5305167827 */ /* 0x000fe200078e00ff */
[----:B------:R-:W-:Y:S01]  /*07e0*/  PRMT R58, R12, 0x7632, R58 ;  /* 0x000076320c3a7816 */ /* 0x000fe2000000003a */
[----:B------:R-:W2:Y:S01]  /*07f0*/  LDCU UR12, c[0x0][0x388] ;  /* 0x00007100ff0c77ac */ /* 0x000ea20008000800 */
[----:B------:R-:W-:Y:S01]  /*0800*/  PRMT R70, R17, 0x7632, R70 ;  /* 0x0000763211467816 */ /* 0x000fe20000000046 */
[----:B------:R-:W-:Y:S01]  /*0810*/  IMAD R21, R21, -0x326172a9, RZ ;  /* 0xcd9e8d5715157824 */ /* 0x000fe200078e02ff */
[----:B------:R-:W-:Y:S01]  /*0820*/  LOP3.LUT R22, R23, UR27, R22, 0x96, !PT ;  /* 0x0000001b17167c12 */ /* 0x000fe2000f8e9616 */
[----:B------:R-:W-:Y:S01]  /*0830*/  IMAD.HI.U32 R20, R7, -0x326172a9, RZ ;  /* 0xcd9e8d5707147827 */ /* 0x000fe200078e00ff */
[----:B------:R-:W-:Y:S01]  /*0840*/  SHF.L.U32 R71, R61, 0x10, RZ ;  /* 0x000000103d477819 */ /* 0x000fe200000006ff */
[----:B------:R-:W3:Y:S01]  /*0850*/  LDCU.U8 UR32, c[0x0][0x410] ;  /* 0x00008200ff2077ac */ /* 0x000ee20008000000 */
[----:B------:R-:W-:Y:S01]  /*0860*/  SHF.L.U32 R64, R19, 0x10, RZ ;  /* 0x0000001013407819 */ /* 0x000fe200000006ff */
[----:B------:R-:W-:Y:S01]  /*0870*/  IMAD.U32 R49, R10, 0x10000, RZ ;  /* 0x000100000a317824 */ /* 0x000fe200078e00ff */
[----:B------:R-:W-:Y:S01]  /*0880*/  LOP3.LUT R20, R21, UR26, R20, 0x96, !PT ;  /* 0x0000001a15147c12 */ /* 0x000fe2000f8e9614 */
[----:B------:R-:W-:Y:S01]  /*0890*/  IMAD R10, R7, -0x326172a9, RZ ;  /* 0xcd9e8d57070a7824 */ /* 0x000fe200078e02ff */
[----:B------:R-:W-:Y:S01]  /*08a0*/  SHF.L.U32 R45, R11, 0x10, RZ ;  /* 0x000000100b2d7819 */ /* 0x000fe200000006ff */
[----:B------:R-:W-:Y:S01]  /*08b0*/  IMAD.HI.U32 R7, R22, -0x326172a9, RZ ;  /* 0xcd9e8d5716077827 */ /* 0x000fe200078e00ff */
[----:B------:R-:W-:Y:S01]  /*08c0*/  LOP3.LUT R35, R6, 0x3, RZ, 0xc0, !PT ;  /* 0x0000000306237812 */ /* 0x000fe200078ec0ff */
[----:B------:R-:W4:Y:S01]  /*08d0*/  LDCU UR13, c[0x0][0x448] ;  /* 0x00008900ff0d77ac */ /* 0x000f220008000800 */
[----:B------:R-:W-:Y:S01]  /*08e0*/  SHF.L.U32 R52, R14, 0x10, RZ ;  /* 0x000000100e347819 */ /* 0x000fe200000006ff */
[----:B------:R-:W-:Y:S01]  /*08f0*/  IMAD R5, R5, -0x2daee0ad, RZ ;  /* 0xd2511f5305057824 */ /* 0x000fe200078e02ff */
[----:B------:R-:W-:Y:S01]  /*0900*/  LOP3.LUT R7, R10, UR28, R7, 0x96, !PT ;  /* 0x0000001c0a077c12 */ /* 0x000fe2000f8e9607 */
[----:B------:R-:W-:Y:S01]  /*0910*/  IMAD.HI.U32 R38, R20, -0x2daee0ad, RZ ;  /* 0xd2511f5314267827 */ /* 0x000fe200078e00ff */
[----:B------:R-:W-:Y:S01]  /*0920*/  SHF.L.U32 R76, R16, 0x10, RZ ;  /* 0x00000010104c7819 */ /* 0x000fe200000006ff */
[----:B------:R-:W0:Y:S01]  /*0930*/  LDCU.64 UR10, c[0x0][0x3a0] ;  /* 0x00007400ff0a77ac */ /* 0x000e220008000a00 */
[----:B------:R-:W-:Y:S01]  /*0940*/  SHF.L.U32 R44, R44, 0x10, RZ ;  /* 0x000000102c2c7819 */ /* 0x000fe200000006ff */
[----:B------:R-:W-:Y:S01]  /*0950*/  IMAD.U32 R55, R9, 0x10000, RZ ;  /* 0x0001000009377824 */ /* 0x000fe200078e00ff */
[----:B------:R-:W-:Y:S01]  /*0960*/  LOP3.LUT R38, R5, UR29, R38, 0x96, !PT ;  /* 0x0000001d05267c12 */ /* 0x000fe2000f8e9626 */
[----:B------:R-:W-:Y:S01]  /*0970*/  IMAD.U32 R67, R62, 0x10000, RZ ;  /* 0x000100003e437824 */ /* 0x000fe200078e00ff */
[----:B------:R-:W-:Y:S01]  /*0980*/  PRMT R62, R19, 0x7632, R62 ;  /* 0x00007632133e7816 */ /* 0x000fe2000000003e */
[----:B------:R-:W-:Y:S01]  /*0990*/  IMAD R5, R20, -0x2daee0ad, RZ ;  /* 0xd2511f5314057824 */ /* 0x000fe200078e02ff */
[----:B------:R-:W-:Y:S01]  /*09a0*/  SHF.L.U32 R53, R53, 0x10, RZ ;  /* 0x0000001035357819 */ /* 0x000fe200000006ff */
[----:B------:R-:W-:Y:S01]  /*09b0*/  IMAD.HI.U32 R36, R7, -0x2daee0ad, RZ ;  /* 0xd2511f5307247827 */ /* 0x000fe200078e00ff */
[----:B------:R-:W-:-:S02]  /*09c0*/  SHF.L.U32 R58, R58, 0x10, RZ ;  /* 0x000000103a3a7819 */ /* 0x000fc400000006ff */
[----:B------:R-:W-:Y:S01]  /*09d0*/  SHF.L.U32 R65, R65, 0x10, RZ ;  /* 0x0000001041417819 */ /* 0x000fe200000006ff */
[----:B------:R-:W-:Y:S01]  /*09e0*/  IMAD R9, R22, -0x326172a9, RZ ;  /* 0xcd9e8d5716097824 */ /* 0x000fe200078e02ff */
[----:B------:R-:W-:Y:S01]  /*09f0*/  LOP3.LUT R36, R5, UR31, R36, 0x96, !PT ;  /* 0x0000001f05247c12 */ /* 0x000fe2000f8e9624 */
[----:B------:R-:W-:Y:S01]  /*0a00*/  IMAD.HI.U32 R34, R38, -0x326172a9, RZ ;  /* 0xcd9e8d5726227827 */ /* 0x000fe200078e00ff */
[----:B------:R-:W-:-:S03]  /*0a10*/  SHF.L.U32 R70, R70, 0x10, RZ ;  /* 0x0000001046467819 */ /* 0x000fc600000006ff */
[----:B------:R-:W-:Y:S01]  /*0a20*/  IMAD.U32 R75, R60, 0x10000, RZ ;  /* 0x000100003c4b7824 */ /* 0x000fe200078e00ff */
[----:B------:R-:W-:Y:S01]  /*0a30*/  LOP3.LUT R34, R9, UR30, R34, 0x96, !PT ;  /* 0x0000001e09227c12 */ /* 0x000fe2000f8e9622 */
[----:B------:R-:W-:Y:S02]  /*0a40*/  IMAD.U32 R63, R63, 0x10000, RZ ;  /* 0x000100003f3f7824 */ /* 0x000fe400078e00ff */
[----:B------:R-:W-:Y:S02]  /*0a50*/  IMAD.U32 R46, R15, 0x10000, RZ ;  /* 0x000100000f2e7824 */ /* 0x000fe400078e00ff */
[----:B------:R-:W-:Y:S02]  /*0a60*/  IMAD.U32 R56, R13, 0x10000, RZ ;  /* 0x000100000d387824 */ /* 0x000fe400078e00ff */
[----:B------:R-:W-:Y:S02]  /*0a70*/  IMAD.U32 R60, R12, 0x10000, RZ ;  /* 0x000100000c3c7824 */ /* 0x000fe400078e00ff */
[----:B------:R-:W-:-:S02]  /*0a80*/  IMAD.U32 R68, R18, 0x10000, RZ ;  /* 0x0001000012447824 */ /* 0x000fc400078e00ff */
[----:B------:R-:W-:Y:S02]  /*0a90*/  IMAD.U32 R72, R17, 0x10000, RZ ;  /* 0x0001000011487824 */ /* 0x000fe400078e00ff */
[----:B------:R-:W-:Y:S02]  /*0aa0*/  IMAD.MOV.U32 R5, RZ, RZ, RZ ;  /* 0x000000ffff057224 */ /* 0x000fe400078e00ff */
[----:B------:R-:W-:Y:S02]  /*0ab0*/  IMAD.U32 R43, R43, 0x10000, RZ ;  /* 0x000100002b2b7824 */ /* 0x000fe400078e00ff */
[----:B------:R-:W-:Y:S02]  /*0ac0*/  IMAD.U32 R47, R47, 0x10000, RZ ;  /* 0x000100002f2f7824 */ /* 0x000fe400078e00ff */
[----:B------:R-:W-:Y:S02]  /*0ad0*/  IMAD.U32 R48, R48, 0x10000, RZ ;  /* 0x0001000030307824 */ /* 0x000fe400078e00ff */
[----:B------:R-:W-:-:S02]  /*0ae0*/  IMAD.U32 R54, R54, 0x10000, RZ ;  /* 0x0001000036367824 */ /* 0x000fc400078e00ff */
[----:B------:R-:W-:Y:S02]  /*0af0*/  IMAD.U32 R57, R57, 0x10000, RZ ;  /* 0x0001000039397824 */ /* 0x000fe400078e00ff */
[----:B------:R-:W-:Y:S02]  /*0b00*/  IMAD.U32 R61, R8, 0x10000, RZ ;  /* 0x00010000083d7824 */ /* 0x000fe400078e00ff */
[----:B------:R-:W-:Y:S02]  /*0b10*/  IMAD.U32 R62, R62, 0x10000, RZ ;  /* 0x000100003e3e7824 */ /* 0x000fe400078e00ff */
[----:B------:R-:W-:Y:S02]  /*0b20*/  IMAD.U32 R66, R66, 0x10000, RZ ;  /* 0x0001000042427824 */ /* 0x000fe400078e00ff */
[----:B------:R-:W-:Y:S02]  /*0b30*/  IMAD.U32 R69, R69, 0x10000, RZ ;  /* 0x0001000045457824 */ /* 0x000fe400078e00ff */
[----:B------:R-:W-:-:S02]  /*0b40*/  IMAD.U32 R73, R73, 0x10000, RZ ;  /* 0x0001000049497824 */ /* 0x000fc400078e00ff */
[----:B------:R-:W-:Y:S02]  /*0b50*/  IMAD.U32 R74, R74, 0x10000, RZ ;  /* 0x000100004a4a7824 */ /* 0x000fe400078e00ff */
[----:B------:R-:W-:Y:S02]  /*0b60*/  IMAD R19, R7, -0x2daee0ad, RZ ;  /* 0xd2511f5307137824 */ /* 0x000fe400078e02ff */
[----:B01234-:R-:W-:-:S07]  /*0b70*/  IMAD R38, R38, -0x326172a9, RZ ;  /* 0xcd9e8d5726267824 */ /* 0x01ffce00078e02ff */
.L_x_594:
[----:B0-----:R-:W0:Y:S01]  /*0b80*/  @UP0 LDCU.64 UR4, c[0x0][0x3e0] ;  /* 0x00007c00ff0407ac */ /* 0x001e220008000a00 */
[----:B------:R-:W1:Y:S01]  /*0b90*/  LDC.64 R40, c[0x0][0x390] ;  /* 0x0000e400ff287b82 */ /* 0x000e620000000a00 */
[----:B------:R-:W-:Y:S01]  /*0ba0*/  IMAD R6, R0, UR12, RZ ;  /* 0x0000000c00067c24 */ /* 0x000fe2000f8e02ff */
[----:B------:R-:W-:Y:S02]  /*0bb0*/  PLOP3.LUT P0, PT, PT, PT, UP0, 0x80, 0x8 ;  /* 0x000000000008781c */ /* 0x000fe40003f0f008 */
[----:B------:R-:W-:Y:S02]  /*0bc0*/  PLOP3.LUT P1, PT, PT, PT, UP0, 0x80, 0x8 ;  /* 0x000000000008781c */ /* 0x000fe40003f2f008 */
[----:B------:R-:W-:-:S04]  /*0bd0*/  SHF.R.S32.HI R7, RZ, 0x1f, R6 ;  /* 0x0000001fff077819 */ /* 0x000fc80000011406 */
[----:B------:R-:W-:-:S04]  /*0be0*/  LEA.HI R6, R7, R6, RZ, 0x3 ;  /* 0x0000000607067211 */ /* 0x000fc800078f18ff */
[----:B------:R-:W-:Y:S02]  /*0bf0*/  LEA.HI.SX32 R6, R6, R77, 0x1d ;  /* 0x0000004d06067211 */ /* 0x000fe400078feaff */
[----:B0-----:R-:W-:Y:S01]  /*0c00*/  MOV R8, UR4 ;  /* 0x0000000400087c02 */ /* 0x001fe20008000f00 */
[----:B------:R-:W-:-:S04]  /*0c10*/  IMAD.U32 R9, RZ, RZ, UR5 ;  /* 0x00000005ff097e24 */ /* 0x000fc8000f8e00ff */
[----:B------:R-:W-:-:S04]  /*0c20*/  @P0 IMAD.WIDE R8, R0, 0x2, R8 ;  /* 0x0000000200080825 */ /* 0x000fc800078e0208 */
[----:B-1----:R-:W-:Y:S02]  /*0c30*/  IMAD.WIDE.U32 R12, R6, 0x10, R40 ;  /* 0x00000010060c7825 */ /* 0x002fe400078e0028 */
[----:B------:R-:W2:Y:S04]  /*0c40*/  @P1 LDG.E.U16 R8, desc[UR8][R8.64] ;  /* 0x0000000808081981 */ /* 0x000ea8000c1e1500 */
[----:B------:R-:W5:Y:S01]  /*0c50*/  LDG.E.128 R12, desc[UR8][R12.64] ;  /* 0x000000080c0c7981 */ /* 0x000f62000c1e1d00 */
[----:B------:R-:W-:Y:S01]  /*0c60*/  ISETP.NE.U32.AND P0, PT, RZ, UR10, PT ;  /* 0x0000000aff007c0c */ /* 0x000fe2000bf05070 */
[----:B------:R-:W-:Y:S01]  /*0c70*/  IMAD.MOV.U32 R16, RZ, RZ, 0x3f800000 ;  /* 0x3f800000ff107424 */ /* 0x000fe200078e00ff */
[----:B------:R-:W-:Y:S01]  /*0c80*/  PLOP3.LUT P1, PT, PT, PT, UP0, 0x80, 0x8 ;  /* 0x000000000008781c */ /* 0x000fe20003f2f008 */
[----:B------:R-:W-:Y:S01]  /*0c90*/  IMAD.MOV.U32 R50, RZ, RZ, 0x2f800000 ;  /* 0x2f800000ff327424 */ /* 0x000fe200078e00ff */
[----:B------:R-:W-:-:S11]  /*0ca0*/  ISETP.NE.AND.EX P0, PT, RZ, UR11, PT, P0 ;  /* 0x0000000bff007c0c */ /* 0x000fd6000bf05300 */
[----:B--2---:R-:W-:Y:S02]  /*0cb0*/  @P1 SHF.L.U32 R16, R8, 0x10, RZ ;  /* 0x0000001008101819 */ /* 0x004fe400000006ff */
[----:B------:R-:W-:Y:S05]  /*0cc0*/  @!P0 BRA `(.L_x_430) ;  /* 0x0000002800708947 */ /* 0x000fea0003800000 */
[----:B------:R-:W0:Y:S02]  /*0cd0*/  LDC.64 R20, c[0x0][0x3a0] ;  /* 0x0000e800ff147b82 */ /* 0x000e240000000a00 */
[----:B0-----:R-:W-:-:S06]  /*0ce0*/  IMAD.WIDE.U32 R20, R6, 0x10, R20 ;  /* 0x0000001006147825 */ /* 0x001fcc00078e0014 */
[----:B------:R-:W5:Y:S01]  /*0cf0*/  LDG.E.128 R20, desc[UR8][R20.64] ;  /* 0x0000000814147981 */ /* 0x000f62000c1e1d00 */
[----:B------:R-:W-:Y:S01]  /*0d00*/  ISETP.NE.AND P1, PT, R35, 0x1, PT ;  /* 0x000000012300780c */ /* 0x000fe20003f25270 */
[----:B------:R-:W-:Y:S01]  /*0d10*/  BSSY.RECONVERGENT B1, `(.L_x_431) ;  /* 0x000004a000017945 */ /* 0x000fe20003800200 */
[----:B------:R-:W-:Y:S01]  /*0d20*/  IMAD.MOV.U32 R8, RZ, RZ, 0x2 ;  /* 0x00000002ff087424 */ /* 0x000fe200078e00ff */
[----:B------:R-:W-:Y:S01]  /*0d30*/  MOV R7, R38 ;  /* 0x0000002600077202 */ /* 0x000fe20000000f00 */
[----:B------:R-:W-:-:S09]  /*0d40*/  IMAD.MOV.U32 R28, RZ, RZ, R19 ;  /* 0x000000ffff1c7224 */ /* 0x000fd200078e0013 */
[----:B------:R-:W-:Y:S05]  /*0d50*/  @!P1 BRA `(.L_x_432) ;  /* 0x0000000400149947 */ /* 0x000fea0003800000 */
[----:B------:R-:W-:-:S05]  /*0d60*/  IMAD.MOV.U32 R8, RZ, RZ, 0x2 ;  /* 0x00000002ff087424 */ /* 0x000fca00078e00ff */
[----:B------:R-:W-:-:S04]  /*0d70*/  VIADDMNMX.U32 R7, R35, 0xfffffffe, R8, PT ;  /* 0xfffffffe23077846 */ /* 0x000fc80003800008 */
[----:B------:R-:W-:-:S04]  /*0d80*/  SHF.L.U32 R7, R7, 0x2, RZ ;  /* 0x0000000207077819 */ /* 0x000fc800000006ff */
[----:B------:R-:W0:Y:S02]  /*0d90*/  LDC R8, c[0x2][R7] ;  /* 0x0080000007087b82 */ /* 0x000e240000000800 */
[----:B0-----:R-:W-:-:S04]  /*0da0*/  SHF.R.S32.HI R9, RZ, 0x1f, R8 ;  /* 0x0000001fff097819 */ /* 0x001fc80000011408 */
.L_x_20065:
[----:B------:R-:W-:Y:S05]  /*0db0*/  BRX R8 -0xdc0                                      (*"BRANCH_TARGETS .L_x_20066,.L_x_20067,.L_x_20068"*) ;  /* 0xfffffff008907949 */ /* 0x000fea000383ffff */
.L_x_20068:
[----:B------:R-:W-:Y:S01]  /*0dc0*/  VIADD R8, R35, 0x1 ;  /* 0x0000000123087836 */ /* 0x000fe20000000000 */
[----:B------:R-:W-:Y:S01]  /*0dd0*/  MOV R7, R34 ;  /* 0x0000002200077202 */ /* 0x000fe20000000f00 */
[----:B------:R-:W-:Y:S01]  /*0de0*/  IMAD.MOV.U32 R28, RZ, RZ, R19 ;  /* 0x000000ffff1c7224 */ /* 0x000fe200078e0013 */
[----:B------:R-:W-:Y:S06]  /*0df0*/  BRA `(.L_x_432) ;  /* 0x0000000000ec7947 */ /* 0x000fec0003800000 */
.L_x_20066:
[----:B------:R-:W-:Y:S01]  /*0e00*/  IMAD.MOV.U32 R28, RZ, RZ, R19 ;  /* 0x000000ffff1c7224 */ /* 0x000fe200078e0013 */
[----:B------:R-:W-:Y:S01]  /*0e10*/  MOV R7, R36 ;  /* 0x0000002400077202 */ /* 0x000fe20000000f00 */
[----:B------:R-:W-:Y:S01]  /*0e20*/  IMAD.MOV.U32 R8, RZ, RZ, 0x3 ;  /* 0x00000003ff087424 */ /* 0x000fe200078e00ff */
[----:B------:R-:W-:Y:S06]  /*0e30*/  BRA `(.L_x_432) ;  /* 0x0000000000dc7947 */ /* 0x000fec0003800000 */
.L_x_20067:
        /* <DEDUP_REMOVED lines=13> */
.L_x_434:
[----:B------:R-:W-:Y:S05]  /*0f10*/  BSYNC.RECONVERGENT B2 ;  /* 0x0000000000027941 */ /* 0x000fea0003800200 */
.L_x_433:
        /* <DEDUP_REMOVED lines=37> */
[----:B------:R-:W-:Y:S02]  /*1170*/  HFMA2 R8, -RZ, RZ, 0, 0 ;  /* 0x00000000ff087431 */ /* 0x000fe400000001ff */
[----:B------:R-:W-:Y:S01]  /*1180*/  IMAD.WIDE.U32 R28, R28, -0x2daee0ad, RZ ;  /* 0xd2511f531c1c7825 */ /* 0x000fe200078e00ff */
[----:B------:R-:W-:-:S04]  /*1190*/  LOP3.LUT R34, R34, UR30, R39, 0x96, !PT ;  /* 0x0000001e22227c12 */ /* 0x000fc8000f8e9627 */
[----:B------:R-:W-:-:S07]  /*11a0*/  LOP3.LUT R36, R36, UR31, R29, 0x96, !PT ;  /* 0x0000001f24247c12 */ /* 0x000fce000f8e961d */
.L_x_432:
[----:B------:R-:W-:Y:S05]  /*11b0*/  BSYNC.RECONVERGENT B1 ;  /* 0x0000000000017941 */ /* 0x000fea0003800200 */
.L_x_431:
[----:B------:R-:W-:Y:S01]  /*11c0*/  I2FP.F32.U32 R7, R7 ;  /* 0x0000000700077245 */ /* 0x000fe20000201000 */
[----:B-----5:R-:W-:Y:S01]  /*11d0*/  IMAD.U32 R9, R12, 0x10000, RZ ;  /* 0x000100000c097824 */ /* 0x020fe200078e00ff */
[----:B------:R-:W-:Y:S01]  /*11e0*/  ISETP.NE.AND P2, PT, R8, 0x1, PT ;  /* 0x000000010800780c */ /* 0x000fe20003f45270 */
[----:B------:R-:W-:Y:S01]  /*11f0*/  IMAD.U32 R17, RZ, RZ, UR34 ;  /* 0x00000022ff117e24 */ /* 0x000fe2000f8e00ff */
[----:B------:R-:W-:Y:S01]  /*1200*/  MOV R18, UR33 ;  /* 0x0000002100127c02 */ /* 0x000fe20008000f00 */
[----:B------:R-:W-:Y:S01]  /*1210*/  FFMA.FTZ R7, R7, R50, 1.1641532182693481445e-10 ;  /* 0x2f00000007077423 */ /* 0x000fe20000010032 */
[----:B------:R-:W-:Y:S01]  /*1220*/  FMUL.FTZ R10, R9, R16 ;  /* 0x00000010090a7220 */ /* 0x000fe20000410000 */
[----:B------:R-:W-:Y:S01]  /*1230*/  IMAD.U32 R24, R20, 0x10000, RZ ;  /* 0x0001000014187824 */ /* 0x000fe200078e00ff */
[----:B------:R-:W-:Y:S01]  /*1240*/  BSSY.RECONVERGENT B1, `(.L_x_435) ;  /* 0x000004c000017945 */ /* 0x000fe20003800200 */
[----:B------:R-:W-:Y:S01]  /*1250*/  PRMT R12, R12, 0x7632, R12 ;  /* 0x000076320c0c7816 */ /* 0x000fe2000000000c */
[----:B------:R-:W-:Y:S01]  /*1260*/  FMUL.FTZ R10, R10, R17 ;  /* 0x000000110a0a7220 */ /* 0x000fe20000410000 */
[----:B------:R-:W-:-:S02]  /*1270*/  FSETP.GTU.FTZ.AND P1, PT, R7, R18, PT ;  /* 0x000000120700720b */ /* 0x000fc40003f3c000 */
[----:B------:R-:W-:Y:S02]  /*1280*/  PRMT R20, R20, 0x7632, R20 ;  /* 0x0000763214147816 */ /* 0x000fe40000000014 */
[----:B------:R-:W-:Y:S01]  /*1290*/  FSEL R7, R10, RZ, !P1 ;  /* 0x000000ff0a077208 */ /* 0x000fe20004800000 */
[----:B------:R-:W-:Y:S01]  /*12a0*/  IMAD.MOV.U32 R10, RZ, RZ, 0x2 ;  /* 0x00000002ff0a7424 */ /* 0x000fe200078e00ff */
[----:B------:R-:W-:Y:S02]  /*12b0*/  PLOP3.LUT P1, PT, P1, PT, PT, 0x8, 0x80 ;  /* 0x000000000080781c */ /* 0x000fe40000f2e170 */
[----:B------:R-:W-:Y:S01]  /*12c0*/  MOV R9, R38 ;  /* 0x0000002600097202 */ /* 0x000fe20000000f00 */
[----:B------:R-:W-:Y:S01]  /*12d0*/  FADD.FTZ R7, R7, R24 ;  /* 0x0000001807077221 */ /* 0x000fe20000010000 */
[----:B------:R-:W-:Y:S01]  /*12e0*/  P2R R19, PR, RZ, 0x2 ;  /* 0x00000002ff137803 */ /* 0x000fe20000000000 */
[----:B------:R-:W-:Y:S08]  /*12f0*/  @!P2 BRA `(.L_x_436) ;  /* 0x000000040000a947 */ /* 0x000ff00003800000 */
        /* <DEDUP_REMOVED lines=8> */
.L_x_437:
        /* <DEDUP_REMOVED lines=13> */
.L_x_439:
[----:B------:R-:W-:Y:S05]  /*1450*/  BSYNC.RECONVERGENT B2 ;  /* 0x0000000000027941 */ /* 0x000fea0003800200 */
.L_x_438:
        /* <DEDUP_REMOVED lines=38> */
[----:B------:R-:W-:-:S04]  /*16c0*/  LOP3.LUT R34, R34, UR30, R39, 0x96, !PT ;  /* 0x0000001e22227c12 */ /* 0x000fc8000f8e9627 */
[----:B------:R-:W-:Y:S02]  /*16d0*/  LOP3.LUT R36, R36, UR31, R9, 0x96, !PT ;  /* 0x0000001f24247c12 */ /* 0x000fe4000f8e9609 */
[----:B------:R-:W-:Y:S01]  /*16e0*/  MOV R9, R28 ;  /* 0x0000001c00097202 */ /* 0x000fe20000000f00 */
[----:B------:R-:W-:-:S07]  /*16f0*/  IMAD.MOV.U32 R28, RZ, RZ, R8 ;  /* 0x000000ffff1c7224 */ /* 0x000fce00078e0008 */
.L_x_436:
[----:B------:R-:W-:Y:S05]  /*1700*/  BSYNC.RECONVERGENT B1 ;  /* 0x0000000000017941 */ /* 0x000fea0003800200 */
.L_x_435:
        /* <DEDUP_REMOVED lines=8> */
[----:B------:R-:W-:Y:S02]  /*1790*/  IMAD.U32 R9, R20, 0x10000, RZ ;  /* 0x0001000014097824 */ /* 0x000fe400078e00ff */
[----:B------:R-:W-:Y:S02]  /*17a0*/  IMAD.MOV.U32 R20, RZ, RZ, 0x2 ;  /* 0x00000002ff147424 */ /* 0x000fe400078e00ff */
        /* <DEDUP_REMOVED lines=14> */
.L_x_442:
        /* <DEDUP_REMOVED lines=13> */
.L_x_444:
[----:B------:R-:W-:Y:S05]  /*1960*/  BSYNC.RECONVERGENT B2 ;  /* 0x0000000000027941 */ /* 0x000fea0003800200 */
.L_x_443:
[----:B------:R-:W-:Y:S01]  /*1970*/  IMAD.WIDE.U32 R32, R2, -0x326172a9, RZ ;  /* 0xcd9e8d5702207825 */ /* 0x000fe200078e00ff */
[----:B------:R-:W-:Y:S02]  /*1980*/  LOP3.LUT R10, R5, UR7, R31, 0x96, !PT ;  /* 0x00000007050a7c12 */ /* 0x000fe4000f8e961f */
[----:B------:R-:W-:Y:S01]  /*1990*/  MOV R9, R28 ;  /* 0x0000001c00097202 */ /* 0x000fe20000000f00 */
        /* <DEDUP_REMOVED lines=38> */
[----:B------:R-:W-:-:S07]  /*1c00*/  LOP3.LUT R36, R36, UR31, R11, 0x96, !PT ;  /* 0x0000001f24247c12 */ /* 0x000fce000f8e960b */
.L_x_441:
[----:B------:R-:W-:Y:S05]  /*1c10*/  BSYNC.RECONVERGENT B1 ;  /* 0x0000000000017941 */ /* 0x000fea0003800200 */
.L_x_440:
[----:B------:R-:W-:Y:S01]  /*1c20*/  I2FP.F32.U32 R9, R9 ;  /* 0x0000000900097245 */ /* 0x000fe20000201000 */
[----:B------:R-:W-:Y:S01]  /*1c30*/  IMAD.U32 R12, R21, 0x10000, RZ ;  /* 0x00010000150c7824 */ /* 0x000fe200078e00ff */
[----:B------:R-:W-:Y:S01]  /*1c40*/  SHF.L.U32 R11, R13, 0x10, RZ ;  /* 0x000000100d0b7819 */ /* 0x000fe200000006ff */
[----:B------:R-:W-:Y:S01]  /*1c50*/  BSSY.RECONVERGENT B1, `(.L_x_445) ;  /* 0x000004e000017945 */ /* 0x000fe20003800200 */
[----:B------:R-:W-:Y:S01]  /*1c60*/  ISETP.NE.AND P2, PT, R20, 0x1, PT ;  /* 0x000000011400780c */ /* 0x000fe20003f45270 */
[----:B------:R-:W-:Y:S01]  /*1c70*/  FFMA.FTZ R9, R9, R50, 1.1641532182693481445e-10 ;  /* 0x2f00000009097423 */ /* 0x000fe20000010032 */
[----:B------:R-:W-:Y:S01]  /*1c80*/  PRMT R13, R13, 0x7632, R13 ;  /* 0x000076320d0d7816 */ /* 0x000fe2000000000d */
[----:B------:R-:W-:Y:S01]  /*1c90*/  FMUL.FTZ R10, R11, R16 ;  /* 0x000000100b0a7220 */ /* 0x000fe20000410000 */
[----:B------:R-:W-:Y:S02]  /*1ca0*/  PRMT R21, R21, 0x7632, R21 ;  /* 0x0000763215157816 */ /* 0x000fe40000000015 */
[----:B------:R-:W-:Y:S01]  /*1cb0*/  FSETP.GTU.FTZ.AND P1, PT, R9, R18, PT ;  /* 0x000000120900720b */ /* 0x000fe20003f3c000 */
[----:B------:R-:W-:Y:S01]  /*1cc0*/  FMUL.FTZ R10, R10, R17 ;  /* 0x000000110a0a7220 */ /* 0x000fe20000410000 */
[----:B------:R-:W-:-:S04]  /*1cd0*/  MOV R11, R38 ;  /* 0x00000026000b7202 */ /* 0x000fc80000000f00 */
        /* <DEDUP_REMOVED lines=13> */
.L_x_447:
        /* <DEDUP_REMOVED lines=13> */
.L_x_449:
[----:B------:R-:W-:Y:S05]  /*1e80*/  BSYNC.RECONVERGENT B2 ;  /* 0x0000000000027941 */ /* 0x000fea0003800200 */
.L_x_448:
        /* <DEDUP_REMOVED lines=39> */
[----:B------:R-:W-:Y:S02]  /*2100*/  LOP3.LUT R36, R36, UR31, R11, 0x96, !PT ;  /* 0x0000001f24247c12 */ /* 0x000fe4000f8e960b */
[----:B------:R-:W-:Y:S01]  /*2110*/  MOV R11, R28 ;  /* 0x0000001c000b7202 */ /* 0x000fe20000000f00 */
[----:B------:R-:W-:-:S07]  /*2120*/  IMAD.MOV.U32 R28, RZ, RZ, R10 ;  /* 0x000000ffff1c7224 */ /* 0x000fce00078e000a */
.L_x_446:
[----:B------:R-:W-:Y:S05]  /*2130*/  BSYNC.RECONVERGENT B1 ;  /* 0x0000000000017941 */ /* 0x000fea0003800200 */
.L_x_445:
[----:B------:R-:W-:Y:S01]  /*2140*/  I2FP.F32.U32 R11, R11 ;  /* 0x0000000b000b7245 */ /* 0x000fe20000201000 */
[----:B------:R-:W-:Y:S01]  /*2150*/  IMAD.U32 R21, R21, 0x10000, RZ ;  /* 0x0001000015157824 */ /* 0x000fe200078e00ff */
[----:B------:R-:W-:Y:S01]  /*2160*/  SHF.L.U32 R13, R13, 0x10, RZ ;  /* 0x000000100d0d7819 */ /* 0x000fe200000006ff */
[----:B------:R-:W-:Y:S01]  /*2170*/  BSSY.RECONVERGENT B1, `(.L_x_450) ;  /* 0x000004c000017945 */ /* 0x000fe20003800200 */
[----:B------:R-:W-:Y:S01]  /*2180*/  ISETP.NE.AND P3, PT, R12, 0x1, PT ;  /* 0x000000010c00780c */ /* 0x000fe20003f65270 */
[----:B------:R-:W-:Y:S02]  /*2190*/  FFMA.FTZ R11, R11, R50, 1.1641532182693481445e-10 ;  /* 0x2f0000000b0b7423 */ /* 0x000fe40000010032 */
[----:B------:R-:W-:-:S03]  /*21a0*/  FMUL.FTZ R10, R13, R16 ;  /* 0x000000100d0a7220 */ /* 0x000fc60000410000 */
        /* <DEDUP_REMOVED lines=16> */
.L_x_452:
        /* <DEDUP_REMOVED lines=13> */
.L_x_454:
[----:B------:R-:W-:Y:S05]  /*2380*/  BSYNC.RECONVERGENT B2 ;  /* 0x0000000000027941 */ /* 0x000fea0003800200 */
.L_x_453:
        /* <DEDUP_REMOVED lines=41> */
[----:B------:R-:W-:-:S07]  /*2620*/  LOP3.LUT R36, R36, UR31, R13, 0x96, !PT ;  /* 0x0000001f24247c12 */ /* 0x000fce000f8e960d */
.L_x_451:
[----:B------:R-:W-:Y:S05]  /*2630*/  BSYNC.RECONVERGENT B1 ;  /* 0x0000000000017941 */ /* 0x000fea0003800200 */
.L_x_450:
[----:B------:R-:W-:Y:S01]  /*2640*/  I2FP.F32.U32 R11, R11 ;  /* 0x0000000b000b7245 */ /* 0x000fe20000201000 */
[----:B------:R-:W-:Y:S01]  /*2650*/  IMAD.U32 R20, R22, 0x10000, RZ ;  /* 0x0001000016147824 */ /* 0x000fe200078e00ff */
[C---:B------:R-:W-:Y:S01]  /*2660*/  SHF.L.U32 R13, R14.reuse, 0x10, RZ ;  /* 0x000000100e0d7819 */ /* 0x040fe200000006ff */
        /* <DEDUP_REMOVED lines=22> */
.L_x_457:
        /* <DEDUP_REMOVED lines=13> */
.L_x_459:
[----:B------:R-:W-:Y:S05]  /*28a0*/  BSYNC.RECONVERGENT B2 ;  /* 0x0000000000027941 */ /* 0x000fea0003800200 */
.L_x_458:
        /* <DEDUP_REMOVED lines=42> */
.L_x_456:
[----:B------:R-:W-:Y:S05]  /*2b50*/  BSYNC.RECONVERGENT B1 ;  /* 0x0000000000017941 */ /* 0x000fea0003800200 */
.L_x_455:
        /* <DEDUP_REMOVED lines=13> */
[----:B------:R-:W-:Y:S01]  /*2c30*/  MOV R13, R38 ;  /* 0x00000026000d7202 */ /* 0x000fe20000000f00 */
        /* <DEDUP_REMOVED lines=9> */
.L_x_462:
        /* <DEDUP_REMOVED lines=13> */
.L_x_464:
[----:B------:R-:W-:Y:S05]  /*2da0*/  BSYNC.RECONVERGENT B2 ;  /* 0x0000000000027941 */ /* 0x000fea0003800200 */
.L_x_463:
        /* <DEDUP_REMOVED lines=42> */
.L_x_461:
[----:B------:R-:W-:Y:S05]  /*3050*/  BSYNC.RECONVERGENT B1 ;  /* 0x0000000000017941 */ /* 0x000fea0003800200 */
.L_x_460:
        /* <DEDUP_REMOVED lines=8> */
[----:B------:R-:W-:Y:S01]  /*30e0*/  PRMT R23, R23, 0x7632, R23 ;  /* 0x0000763217177816 */ /* 0x000fe20000000017 */
[----:B------:R-:W-:Y:S01]  /*30f0*/  IMAD.MOV.U32 R29, RZ, RZ, 0x2 ;  /* 0x00000002ff1d7424 */ /* 0x000fe200078e00ff */
[----:B------:R-:W-:Y:S01]  /*3100*/  FSETP.GTU.FTZ.AND P5, PT, R13, R18, PT ;  /* 0x000000120d00720b */ /* 0x000fe20003fbc000 */
[----:B------:R-:W-:-:S05]  /*3110*/  FMUL.FTZ R14, R14, R17 ;  /* 0x000000110e0e7220 */ /* 0x000fca0000410000 */
[----:B------:R-:W-:Y:S02]  /*3120*/  FSEL R13, R14, RZ, !P5 ;  /* 0x000000ff0e0d7208 */ /* 0x000fe40006800000 */
[----:B------:R-:W-:Y:S02]  /*3130*/  MOV R14, R38 ;  /* 0x00000026000e7202 */ /* 0x000fe40000000f00 */
[----:B------:R-:W-:Y:S01]  /*3140*/  PLOP3.LUT P5, PT, P5, PT, PT, 0x8, 0x80 ;  /* 0x000000000080781c */ /* 0x000fe20002fae170 */
[----:B------:R-:W-:Y:S01]  /*3150*/  FADD.FTZ R13, R13, R20 ;  /* 0x000000140d0d7221 */ /* 0x000fe20000010000 */
[----:B------:R-:W-:Y:S11]  /*3160*/  @!P6 BRA `(.L_x_466) ;  /* 0x000000040008e947 */ /* 0x000ff60003800000 */
        /* <DEDUP_REMOVED lines=8> */
.L_x_467:
        /* <DEDUP_REMOVED lines=8> */
[----:B------:R-:W-:Y:S02]  /*3270*/  @!P6 VIADD R2, R2, 0x1 ;  /* 0x000000010202e836 */ /* 0x000fe40000000000 */
[----:B------:R-:W-:Y:S02]  /*3280*/  @!P6 VIADD R20, R5, 0x1 ;  /* 0x000000010514e836 */ /* 0x000fe40000000000 */
[----:B------:R-:W-:Y:S01]  /*3290*/  @!P6 IMAD.MOV.U32 R4, RZ, RZ, RZ ;  /* 0x000000ffff04e224 */ /* 0x000fe200078e00ff */
[----:B------:R-:W-:-:S13]  /*32a0*/  ISETP.NE.AND P0, PT, R2, RZ, !P6 ;  /* 0x000000ff0200720c */ /* 0x000fda0007705270 */
[----:B------:R-:W-:Y:S02]  /*32b0*/  @P0 IADD3 R20, PT, PT, R5, RZ, RZ ;  /* 0x000000ff05140210 */ /* 0x000fe40007ffe0ff */
[----:B------:R-:W-:-:S03]  /*32c0*/  ISETP.NE.AND P0, PT, R14, RZ, PT ;  /* 0x000000ff0e00720c */ /* 0x000fc60003f05270 */
[----:B------:R-:W-:-:S10]  /*32d0*/  @!P6 IMAD.MOV.U32 R5, RZ, RZ, R20 ;  /* 0x000000ffff05e224 */ /* 0x000fd400078e0014 */
.L_x_469:
[----:B------:R-:W-:Y:S05]  /*32e0*/  BSYNC.RECONVERGENT B2 ;  /* 0x0000000000027941 */ /* 0x000fea0003800200 */
.L_x_468:
        /* <DEDUP_REMOVED lines=42> */
.L_x_466:
[----:B------:R-:W-:Y:S05]  /*3590*/  BSYNC.RECONVERGENT B1 ;  /* 0x0000000000017941 */ /* 0x000fea0003800200 */
.L_x_465:
[----:B------:R-:W-:Y:S01]  /*35a0*/  I2FP.F32.U32 R21, R14 ;  /* 0x0000000e00157245 */ /* 0x000fe20000201000 */
[----:B------:R-:W-:Y:S01]  /*35b0*/  IMAD.U32 R23, R23, 0x10000, RZ ;  /* 0x0001000017177824 */ /* 0x000fe200078e00ff */
        /* <DEDUP_REMOVED lines=9> */
[----:B------:R-:W-:-:S03]  /*3650*/  PLOP3.LUT P6, PT, P6, PT, PT, 0x8, 0x80 ;  /* 0x000000000080781c */ /* 0x000fc600037ce170 */
[----:B------:R-:W-:-:S05]  /*3660*/  FADD.FTZ R14, R14, R23 ;  /* 0x000000170e0e7221 */ /* 0x000fca0000010000 */
[----:B------:R-:W-:Y:S01]  /*3670*/  F2FP.BF16.F32.PACK_AB R23, R14, R13 ;  /* 0x0000000d0e17723e */ /* 0x000fe200000010ff */
[----:B------:R-:W-:Y:S06]  /*3680*/  BRA `(.L_x_470) ;  /* 0x0000002800007947 */ /* 0x000fec0003800000 */
.L_x_430:
        /* <DEDUP_REMOVED lines=10> */
[-C--:B------:R-:W-:Y:S01]  /*3730*/  @!P1 MOV R28, R19.reuse ;  /* 0x00000013001c9202 */ /* 0x080fe20000000f00 */
[----:B------:R-:W-:Y:S01]  /*3740*/  @!P1 IMAD.MOV.U32 R7, RZ, RZ, R36 ;  /* 0x000000ffff079224 */ /* 0x000fe200078e0024 */
[----:B------:R-:W-:Y:S01]  /*3750*/  @P1 MOV R28, R19 ;  /* 0x00000013001c1202 */ /* 0x000fe20000000f00 */
[----:B------:R-:W-:Y:S02]  /*3760*/  @P1 VIADD R10, R35, 0x1 ;  /* 0x00000001230a1836 */ /* 0x000fe40000000000 */
[----:B------:R-:W-:Y:S01]  /*3770*/  @P1 IMAD.MOV.U32 R7, RZ, RZ, R34 ;  /* 0x000000ffff071224 */ /* 0x000fe200078e0022 */
[----:B------:R-:W-:Y:S06]  /*3780*/  BRA `(.L_x_472) ;  /* 0x0000000000dc7947 */ /* 0x000fec0003800000 */
.L_x_473:
        /* <DEDUP_REMOVED lines=13> */
.L_x_475:
[----:B------:R-:W-:Y:S05]  /*3860*/  BSYNC.RECONVERGENT B2 ;  /* 0x0000000000027941 */ /* 0x000fea0003800200 */
.L_x_474:
        /* <DEDUP_REMOVED lines=40> */
[----:B------:R-:W-:-:S07]  /*3af0*/  LOP3.LUT R36, R36, UR31, R29, 0x96, !PT ;  /* 0x0000001f24247c12 */ /* 0x000fce000f8e961d */
.L_x_472:
[----:B------:R-:W-:Y:S05]  /*3b00*/  BSYNC.RECONVERGENT B1 ;  /* 0x0000000000017941 */ /* 0x000fea0003800200 */
.L_x_471:
[----:B------:R-:W-:Y:S01]  /*3b10*/  I2FP.F32.U32 R7, R7 ;  /* 0x0000000700077245 */ /* 0x000fe20000201000 */
[----:B-----5:R-:W-:Y:S01]  /*3b20*/  IMAD.U32 R9, R12, 0x10000, RZ ;  /* 0x000100000c097824 */ /* 0x020fe200078e00ff */
[----:B------:R-:W-:Y:S01]  /*3b30*/  ISETP.NE.AND P2, PT, R10, 0x1, PT ;  /* 0x000000010a00780c */ /* 0x000fe20003f45270 */
[----:B------:R-:W-:Y:S01]  /*3b40*/  IMAD.U32 R17, RZ, RZ, UR34 ;  /* 0x00000022ff117e24 */ /* 0x000fe2000f8e00ff */
[----:B------:R-:W-:Y:S01]  /*3b50*/  MOV R18, UR33 ;  /* 0x0000002100127c02 */ /* 0x000fe20008000f00 */
[----:B------:R-:W-:Y:S01]  /*3b60*/  FFMA.FTZ R7, R7, R50, 1.1641532182693481445e-10 ;  /* 0x2f00000007077423 */ /* 0x000fe20000010032 */
[----:B------:R-:W-:Y:S01]  /*3b70*/  FMUL.FTZ R8, R9, R16 ;  /* 0x0000001009087220 */ /* 0x000fe20000410000 */
[----:B------:R-:W-:Y:S01]  /*3b80*/  BSSY.RECONVERGENT B1, `(.L_x_476) ;  /* 0x000004a000017945 */ /* 0x000fe20003800200 */
[----:B------:R-:W-:Y:S01]  /*3b90*/  PRMT R12, R12, 0x7632, R12 ;  /* 0x000076320c0c7816 */ /* 0x000fe2000000000c */
[----:B------:R-:W-:Y:S01]  /*3ba0*/  IMAD.MOV.U32 R20, RZ, RZ, 0x2 ;  /* 0x00000002ff147424 */ /* 0x000fe200078e00ff */
[----:B------:R-:W-:Y:S01]  /*3bb0*/  FSETP.GTU.FTZ.AND P1, PT, R7, R18, PT ;  /* 0x000000120700720b */ /* 0x000fe20003f3c000 */
[----:B------:R-:W-:Y:S01]  /*3bc0*/  FMUL.FTZ R7, R8, R17 ;  /* 0x0000001108077220 */ /* 0x000fe20000410000 */
[----:B------:R-:W-:-:S02]  /*3bd0*/  MOV R9, R38 ;  /* 0x0000002600097202 */ /* 0x000fc40000000f00 */
[----:B------:R-:W-:Y:S02]  /*3be0*/  PLOP3.LUT P3, PT, P1, PT, PT, 0x8, 0x80 ;  /* 0x000000000080781c */ /* 0x000fe40000f6e170 */
[----:B------:R-:W-:Y:S02]  /*3bf0*/  FSEL R7, R7, RZ, !P1 ;  /* 0x000000ff07077208 */ /* 0x000fe40004800000 */
        /* <DEDUP_REMOVED lines=10> */
.L_x_478:
        /* <DEDUP_REMOVED lines=13> */
.L_x_480:
[----:B------:R-:W-:Y:S05]  /*3d70*/  BSYNC.RECONVERGENT B2 ;  /* 0x0000000000027941 */ /* 0x000fea0003800200 */
.L_x_479:
        /* <DEDUP_REMOVED lines=42> */
.L_x_477:
[----:B------:R-:W-:Y:S05]  /*4020*/  BSYNC.RECONVERGENT B1 ;  /* 0x0000000000017941 */ /* 0x000fea0003800200 */
.L_x_476:
[----:B------:R-:W-:Y:S01]  /*4030*/  I2FP.F32.U32 R9, R9 ;  /* 0x0000000900097245 */ /* 0x000fe20000201000 */
[----:B------:R-:W-:Y:S01]  /*4040*/  BSSY.RECONVERGENT B1, `(.L_x_481) ;  /* 0x000004d000017945 */ /* 0x000fe20003800200 */
[----:B------:R-:W-:Y:S02]  /*4050*/  ISETP.NE.AND P2, PT, R20, 0x1, PT ;  /* 0x000000011400780c */ /* 0x000fe40003f45270 */
[----:B------:R-:W-:Y:S01]  /*4060*/  SHF.L.U32 R11, R12, 0x10, RZ ;  /* 0x000000100c0b7819 */ /* 0x000fe200000006ff */
[----:B------:R-:W-:Y:S01]  /*4070*/  FFMA.FTZ R9, R9, R50, 1.1641532182693481445e-10 ;  /* 0x2f00000009097423 */ /* 0x000fe20000010032 */
[----:B------:R-:W-:-:S03]  /*4080*/  IMAD.MOV.U32 R12, RZ, RZ, 0x2 ;  /* 0x00000002ff0c7424 */ /* 0x000fc600078e00ff */
[----:B------:R-:W-:Y:S01]  /*4090*/  FMUL.FTZ R8, R11, R16 ;  /* 0x000000100b087220 */ /* 0x000fe20000410000 */
[----:B------:R-:W-:Y:S01]  /*40a0*/  FSETP.GTU.FTZ.AND P1, PT, R9, R18, PT ;  /* 0x000000120900720b */ /* 0x000fe20003f3c000 */
[----:B------:R-:W-:Y:S02]  /*40b0*/  IMAD.MOV.U32 R9, RZ, RZ, R38 ;  /* 0x000000ffff097224 */ /* 0x000fe400078e0026 */
[----:B------:R-:W-:Y:S01]  /*40c0*/  FMUL.FTZ R8, R8, R17 ;  /* 0x0000001108087220 */ /* 0x000fe20000410000 */
[----:B------:R-:W-:-:S04]  /*40d0*/  PLOP3.LUT P3, PT, P1, PT, PT, 0x8, 0x80 ;  /* 0x000000000080781c */ /* 0x000fc80000f6e170 */
[----:B------:R-:W-:Y:S02]  /*40e0*/  FSEL R8, R8, RZ, !P1 ;  /* 0x000000ff08087208 */ /* 0x000fe40004800000 */
[----:B------:R-:W-:Y:S01]  /*40f0*/  P2R R24, PR, RZ, 0x8 ;  /* 0x00000008ff187803 */ /* 0x000fe20000000000 */
        /* <DEDUP_REMOVED lines=9> */
.L_x_483:
        /* <DEDUP_REMOVED lines=13> */
.L_x_485:
[----:B------:R-:W-:Y:S05]  /*4260*/  BSYNC.RECONVERGENT B2 ;  /* 0x0000000000027941 */ /* 0x000fea0003800200 */
.L_x_484:
[----:B------:R-:W-:Y:S01]  /*4270*/  IMAD.WIDE.U32 R26, R2, -0x326172a9, RZ ;  /* 0xcd9e8d57021a7825 */ /* 0x000fe200078e00ff */
[----:B------:R-:W-:-:S03]  /*4280*/  LOP3.LUT R10, R5, UR7, R23, 0x96, !PT ;  /* 0x00000007050a7c12 */ /* 0x000fc6000f8e9617 */
[----:B------:R-:W-:Y:S01]  /*4290*/  IMAD.MOV.U32 R9, RZ, RZ, R28 ;  /* 0x000000ffff097224 */ /* 0x000fe200078e001c */
        /* <DEDUP_REMOVED lines=38> */
[----:B------:R-:W-:-:S07]  /*4500*/  MOV R28, R10 ;  /* 0x0000000a001c7202 */ /* 0x000fce0000000f00 */
.L_x_482:
[----:B------:R-:W-:Y:S05]  /*4510*/  BSYNC.RECONVERGENT B1 ;  /* 0x0000000000017941 */ /* 0x000fea0003800200 */
.L_x_481:
[----:B------:R-:W-:Y:S01]  /*4520*/  I2FP.F32.U32 R9, R9 ;  /* 0x0000000900097245 */ /* 0x000fe20000201000 */
[----:B------:R-:W-:Y:S01]  /*4530*/  IMAD.U32 R11, R13, 0x10000, RZ ;  /* 0x000100000d0b7824 */ /* 0x000fe200078e00ff */
[----:B------:R-:W-:Y:S01]  /*4540*/  ISETP.NE.AND P3, PT, R12, 0x1, PT ;  /* 0x000000010c00780c */ /* 0x000fe20003f65270 */
[----:B------:R-:W-:Y:S01]  /*4550*/  BSSY.RECONVERGENT B1, `(.L_x_486) ;  /* 0x000004b000017945 */ /* 0x000fe20003800200 */
[----:B------:R-:W-:Y:S02]  /*4560*/  HFMA2 R20, -RZ, RZ, 0, 1.1920928955078125e-07 ;  /* 0x00000002ff147431 */ /* 0x000fe400000001ff */
[----:B------:R-:W-:Y:S01]  /*4570*/  FFMA.FTZ R9, R9, R50, 1.1641532182693481445e-10 ;  /* 0x2f00000009097423 */ /* 0x000fe20000010032 */
[----:B------:R-:W-:Y:S01]  /*4580*/  FMUL.FTZ R10, R11, R16 ;  /* 0x000000100b0a7220 */ /* 0x000fe20000410000 */
[----:B------:R-:W-:Y:S01]  /*4590*/  PRMT R13, R13, 0x7632, R13 ;  /* 0x000076320d0d7816 */ /* 0x000fe2000000000d */
        /* <DEDUP_REMOVED lines=14> */
.L_x_488:
        /* <DEDUP_REMOVED lines=13> */
.L_x_490:
[----:B------:R-:W-:Y:S05]  /*4750*/  BSYNC.RECONVERGENT B2 ;  /* 0x0000000000027941 */ /* 0x000fea0003800200 */
.L_x_489:
        /* <DEDUP_REMOVED lines=38> */
[----:B------:R-:W-:-:S04]  /*49c0*/  LOP3.LUT R34, R34, UR30, R39, 0x96, !PT ;  /* 0x0000001e22227c12 */ /* 0x000fc8000f8e9627 */
[----:B------:R-:W-:Y:S01]  /*49d0*/  LOP3.LUT R36, R36, UR31, R11, 0x96, !PT ;  /* 0x0000001f24247c12 */ /* 0x000fe2000f8e960b */
[----:B------:R-:W-:Y:S02]  /*49e0*/  IMAD.MOV.U32 R11, RZ, RZ, R28 ;  /* 0x000000ffff0b7224 */ /* 0x000fe400078e001c */
[----:B------:R-:W-:-:S07]  /*49f0*/  IMAD.MOV.U32 R28, RZ, RZ, R10 ;  /* 0x000000ffff1c7224 */ /* 0x000fce00078e000a */
.L_x_487:
[----:B------:R-:W-:Y:S05]  /*4a00*/  BSYNC.RECONVERGENT B1 ;  /* 0x0000000000017941 */ /* 0x000fea0003800200 */
.L_x_486:
[----:B------:R-:W-:Y:S01]  /*4a10*/  ISETP.NE.AND P4, PT, R20, 0x1, PT ;  /* 0x000000011400780c */ /* 0x000fe20003f85270 */
[----:B------:R-:W-:Y:S01]  /*4a20*/  IMAD.U32 R13, R13, 0x10000, RZ ;  /* 0x000100000d0d7824 */ /* 0x000fe200078e00ff */
[----:B------:R-:W-:Y:S01]  /*4a30*/  I2FP.F32.U32 R11, R11 ;  /* 0x0000000b000b7245 */ /* 0x000fe20000201000 */
[----:B------:R-:W-:Y:S01]  /*4a40*/  BSSY.RECONVERGENT B1, `(.L_x_491) ;  /* 0x000004a000017945 */ /* 0x000fe20003800200 */
[----:B------:R-:W-:Y:S02]  /*4a50*/  IMAD.MOV.U32 R21, RZ, RZ, 0x2 ;  /* 0x00000002ff157424 */ /* 0x000fe400078e00ff */
[----:B------:R-:W-:Y:S01]  /*4a60*/  FMUL.FTZ R10, R13, R16 ;  /* 0x000000100d0a7220 */ /* 0x000fe20000410000 */
[----:B------:R-:W-:-:S03]  /*4a70*/  FFMA.FTZ R11, R11, R50, 1.1641532182693481445e-10 ;  /* 0x2f0000000b0b7423 */ /* 0x000fc60000010032 */
[----:B------:R-:W-:Y:S02]  /*4a80*/  FMUL.FTZ R10, R10, R17 ;  /* 0x000000110a0a7220 */ /* 0x000fe40000410000 */
[----:B------:R-:W-:Y:S02]  /*4a90*/  FSETP.GTU.FTZ.AND P3, PT, R11, R18, PT ;  /* 0x000000120b00720b */ /* 0x000fe40003f7c000 */
[----:B------:R-:W-:Y:S02]  /*4aa0*/  MOV R11, R38 ;  /* 0x00000026000b7202 */ /* 0x000fe40000000f00 */
[----:B------:R-:W-:Y:S02]  /*4ab0*/  PLOP3.LUT P2, PT, P3, PT, PT, 0x8, 0x80 ;  /* 0x000000000080781c */ /* 0x000fe40001f4e170 */
[----:B------:R-:W-:Y:S01]  /*4ac0*/  FSEL R10, R10, RZ, !P3 ;  /* 0x000000ff0a0a7208 */ /* 0x000fe20005800000 */
[----:B------:R-:W-:Y:S10]  /*4ad0*/  @!P4 BRA `(.L_x_492) ;  /* 0x000000040000c947 */ /* 0x000ff40003800000 */
        /* <DEDUP_REMOVED lines=8> */
.L_x_493:
        /* <DEDUP_REMOVED lines=13> */
.L_x_495:
[----:B------:R-:W-:Y:S05]  /*4c30*/  BSYNC.RECONVERGENT B2 ;  /* 0x0000000000027941 */ /* 0x000fea0003800200 */
.L_x_494:
        /* <DEDUP_REMOVED lines=42> */
.L_x_492:
[----:B------:R-:W-:Y:S05]  /*4ee0*/  BSYNC.RECONVERGENT B1 ;  /* 0x0000000000017941 */ /* 0x000fea0003800200 */
.L_x_491:
[----:B------:R-:W-:Y:S01]  /*4ef0*/  I2FP.F32.U32 R11, R11 ;  /* 0x0000000b000b7245 */ /* 0x000fe20000201000 */
[----:B------:R-:W-:Y:S01]  /*4f00*/  BSSY.RECONVERGENT B1, `(.L_x_496) ;  /* 0x000004d000017945 */ /* 0x000fe20003800200 */
[C---:B------:R-:W-:Y:S01]  /*4f10*/  SHF.L.U32 R13, R14.reuse, 0x10, RZ ;  /* 0x000000100e0d7819 */ /* 0x040fe200000006ff */
[----:B------:R-:W-:Y:S01]  /*4f20*/  IMAD.MOV.U32 R20, RZ, RZ, 0x2 ;  /* 0x00000002ff147424 */ /* 0x000fe200078e00ff */
[----:B------:R-:W-:Y:S01]  /*4f30*/  ISETP.NE.AND P4, PT, R21, 0x1, PT ;  /* 0x000000011500780c */ /* 0x000fe20003f85270 */
[----:B------:R-:W-:Y:S01]  /*4f40*/  FFMA.FTZ R11, R11, R50, 1.1641532182693481445e-10 ;  /* 0x2f0000000b0b7423 */ /* 0x000fe20000010032 */
[----:B------:R-:W-:Y:S01]  /*4f50*/  PRMT R14, R14, 0x7632, R14 ;  /* 0x000076320e0e7816 */ /* 0x000fe2000000000e */
[----:B------:R-:W-:Y:S01]  /*4f60*/  FMUL.FTZ R12, R13, R16 ;  /* 0x000000100d0c7220 */ /* 0x000fe20000410000 */
[----:B------:R-:W-:Y:S02]  /*4f70*/  IMAD.MOV.U32 R13, RZ, RZ, R38 ;  /* 0x000000ffff0d7224 */ /* 0x000fe400078e0026 */
[----:B------:R-:W-:Y:S01]  /*4f80*/  FSETP.GTU.FTZ.AND P3, PT, R11, R18, PT ;  /* 0x000000120b00720b */ /* 0x000fe20003f7c000 */
[----:B------:R-:W-:-:S05]  /*4f90*/  FMUL.FTZ R12, R12, R17 ;  /* 0x000000110c0c7220 */ /* 0x000fca0000410000 */
        /* <DEDUP_REMOVED lines=11> */
.L_x_498:
        /* <DEDUP_REMOVED lines=13> */
.L_x_500:
[----:B------:R-:W-:Y:S05]  /*5120*/  BSYNC.RECONVERGENT B2 ;  /* 0x0000000000027941 */ /* 0x000fea0003800200 */
.L_x_499:
        /* <DEDUP_REMOVED lines=40> */
[----:B------:R-:W-:Y:S01]  /*53b0*/  IMAD.MOV.U32 R13, RZ, RZ, R28 ;  /* 0x000000ffff0d7224 */ /* 0x000fe200078e001c */
[----:B------:R-:W-:-:S07]  /*53c0*/  MOV R28, R12 ;  /* 0x0000000c001c7202 */ /* 0x000fce0000000f00 */
.L_x_497:
[----:B------:R-:W-:Y:S05]  /*53d0*/  BSYNC.RECONVERGENT B1 ;  /* 0x0000000000017941 */ /* 0x000fea0003800200 */
.L_x_496:
[----:B------:R-:W-:Y:S01]  /*53e0*/  I2FP.F32.U32 R13, R13 ;  /* 0x0000000d000d7245 */ /* 0x000fe20000201000 */
[----:B------:R-:W-:Y:S01]  /*53f0*/  IMAD.U32 R21, R14, 0x10000, RZ ;  /* 0x000100000e157824 */ /* 0x000fe200078e00ff */
[----:B------:R-:W-:Y:S01]  /*5400*/  ISETP.NE.AND P5, PT, R20, 0x1, PT ;  /* 0x000000011400780c */ /* 0x000fe20003fa5270 */
[----:B------:R-:W-:Y:S01]  /*5410*/  BSSY.RECONVERGENT B1, `(.L_x_501) ;  /* 0x000004a000017945 */ /* 0x000fe20003800200 */
[----:B------:R-:W-:Y:S02]  /*5420*/  HFMA2 R22, -RZ, RZ, 0, 1.1920928955078125e-07 ;  /* 0x00000002ff167431 */ /* 0x000fe400000001ff */
[----:B------:R-:W-:Y:S01]  /*5430*/  FFMA.FTZ R13, R13, R50, 1.1641532182693481445e-10 ;  /* 0x2f0000000d0d7423 */ /* 0x000fe20000010032 */
[----:B------:R-:W-:-:S04]  /*5440*/  FMUL.FTZ R12, R21, R16 ;  /* 0x00000010150c7220 */ /* 0x000fc80000410000 */
[----:B------:R-:W-:Y:S01]  /*5450*/  FMUL.FTZ R12, R12, R17 ;  /* 0x000000110c0c7220 */ /* 0x000fe20000410000 */
[----:B------:R-:W-:Y:S01]  /*5460*/  FSETP.GTU.FTZ.AND P4, PT, R13, R18, PT ;  /* 0x000000120d00720b */ /* 0x000fe20003f9c000 */
[----:B------:R-:W-:-:S03]  /*5470*/  IMAD.MOV.U32 R13, RZ, RZ, R38 ;  /* 0x000000ffff0d7224 */ /* 0x000fc600078e0026 */
[----:B------:R-:W-:Y:S02]  /*5480*/  FSEL R12, R12, RZ, !P4 ;  /* 0x000000ff0c0c7208 */ /* 0x000fe40006000000 */
[----:B------:R-:W-:Y:S01]  /*5490*/  PLOP3.LUT P4, PT, P4, PT, PT, 0x8, 0x80 ;  /* 0x000000000080781c */ /* 0x000fe2000278e170 */
[----:B------:R-:W-:-:S12]  /*54a0*/  @!P5 BRA `(.L_x_502) ;  /* 0x000000040000d947 */ /* 0x000fd80003800000 */
        /* <DEDUP_REMOVED lines=8> */
.L_x_503:
        /* <DEDUP_REMOVED lines=13> */
.L_x_505:
[----:B------:R-:W-:Y:S05]  /*5600*/  BSYNC.RECONVERGENT B2 ;  /* 0x0000000000027941 */ /* 0x000fea0003800200 */
.L_x_504:
        /* <DEDUP_REMOVED lines=39> */
[----:B------:R-:W-:-:S03]  /*5880*/  LOP3.LUT R34, R34, UR30, R39, 0x96, !PT ;  /* 0x0000001e22227c12 */ /* 0x000fc6000f8e9627 */
[----:B------:R-:W-:Y:S01]  /*5890*/  IMAD.MOV.U32 R28, RZ, RZ, R20 ;  /* 0x000000ffff1c7224 */ /* 0x000fe200078e0014 */
[----:B------:R-:W-:-:S07]  /*58a0*/  LOP3.LUT R36, R36, UR31, R21, 0x96, !PT ;  /* 0x0000001f24247c12 */ /* 0x000fce000f8e9615 */
.L_x_502:
[----:B------:R-:W-:Y:S05]  /*58b0*/  BSYNC.RECONVERGENT B1 ;  /* 0x0000000000017941 */ /* 0x000fea0003800200 */
.L_x_501:
        /* <DEDUP_REMOVED lines=9> */
[----:B------:R-:W-:-:S04]  /*5950*/  FSETP.GTU.FTZ.AND P5, PT, R13, R18, PT ;  /* 0x000000120d00720b */ /* 0x000fc80003fbc000 */
[----:B------:R-:W-:Y:S02]  /*5960*/  FSEL R13, R14, RZ, !P5 ;  /* 0x000000ff0e0d7208 */ /* 0x000fe40006800000 */
[----:B------:R-:W-:Y:S02]  /*5970*/  MOV R14, R38 ;  /* 0x00000026000e7202 */ /* 0x000fe40000000f00 */
[----:B------:R-:W-:Y:S01]  /*5980*/  PLOP3.LUT P5, PT, P5, PT, PT, 0x8, 0x80 ;  /* 0x000000000080781c */ /* 0x000fe20002fae170 */
[----:B------:R-:W-:-:S12]  /*5990*/  @!P6 BRA `(.L_x_507) ;  /* 0x000000040008e947 */ /* 0x000fd80003800000 */
        /* <DEDUP_REMOVED lines=8> */
.L_x_508:
        /* <DEDUP_REMOVED lines=15> */
.L_x_510:
[----:B------:R-:W-:Y:S05]  /*5b10*/  BSYNC.RECONVERGENT B2 ;  /* 0x0000000000027941 */ /* 0x000fea0003800200 */
.L_x_509:
        /* <DEDUP_REMOVED lines=42> */
.L_x_507:
[----:B------:R-:W-:Y:S05]  /*5dc0*/  BSYNC.RECONVERGENT B1 ;  /* 0x0000000000017941 */ /* 0x000fea0003800200 */
.L_x_506:
        /* <DEDUP_REMOVED lines=12> */
.L_x_470:
[----:B------:R-:W0:Y:S01]  /*5e90*/  LDC.64 R32, c[0x0][0x3a8] ;  /* 0x0000ea00ff207b82 */ /* 0x000e220000000a00 */
[----:B------:R-:W-:Y:S02]  /*5ea0*/  SEL R25, RZ, 0x10000, !P5 ;  /* 0x00010000ff197807 */ /* 0x000fe40006800000 */
[----:B------:R-:W-:Y:S02]  /*5eb0*/  ISETP.NE.AND P5, PT, R24, RZ, PT ;  /* 0x000000ff1800720c */ /* 0x000fe40003fa5270 */
[----:B------:R-:W-:Y:S02]  /*5ec0*/  SEL R27, RZ, 0x1000000, !P6 ;  /* 0x01000000ff1b7807 */ /* 0x000fe40007000000 */
[----:B------:R-:W-:Y:S01]  /*5ed0*/  SEL R26, RZ, 0x100, !P4 ;  /* 0x00000100ff1a7807 */ /* 0x000fe20006000000 */
[----:B------:R-:W1:Y:S01]  /*5ee0*/  LDC.64 R30, c[0x0][0x3b0] ;  /* 0x0000ec00ff1e7b82 */ /* 0x000e620000000a00 */
[----:B------:R-:W-:Y:S02]  /*5ef0*/  ISETP.NE.AND P6, PT, R19, RZ, PT ;  /* 0x000000ff1300720c */ /* 0x000fe40003fc5270 */
[----:B------:R-:W-:-:S02]  /*5f00*/  SEL R15, RZ, 0x1000000, !P2 ;  /* 0x01000000ff0f7807 */ /* 0x000fc40005000000 */
[----:B------:R-:W-:Y:S02]  /*5f10*/  SEL R24, RZ, 0x10000, !P1 ;  /* 0x00010000ff187807 */ /* 0x000fe40004800000 */
[----:B------:R-:W-:Y:S02]  /*5f20*/  SEL R19, RZ, 0x100, !P5 ;  /* 0x00000100ff137807 */ /* 0x000fe40006800000 */
[----:B------:R-:W-:Y:S02]  /*5f30*/  LOP3.LUT R26, R26, R27, R25, 0xfe, !PT ;  /* 0x0000001b1a1a7212 */ /* 0x000fe400078efe19 */
[----:B------:R-:W-:Y:S02]  /*5f40*/  SEL R25, RZ, 0x1, !P3 ;  /* 0x00000001ff197807 */ /* 0x000fe40005800000 */
[----:B------:R-:W-:Y:S01]  /*5f50*/  LOP3.LUT R19, R19, R15, R24, 0xfe, !PT ;  /* 0x0000000f13137212 */ /* 0x000fe200078efe18 */
[----:B------:R-:W-:Y:S01]  /*5f60*/  VIADD R15, R6, 0x20 ;  /* 0x00000020060f7836 */ /* 0x000fe20000000000 */
[----:B------:R-:W-:-:S02]  /*5f70*/  SEL R24, RZ, 0x1, !P6 ;  /* 0x00000001ff187807 */ /* 0x000fc40007000000 */
[----:B------:R-:W-:Y:S01]  /*5f80*/  LOP3.LUT R25, R26, R25, RZ, 0xfc, !PT ;  /* 0x000000191a197212 */ /* 0x000fe200078efcff */
[----:B0-----:R-:W-:Y:S01]  /*5f90*/  IMAD.WIDE.U32 R26, R6, 0x10, R32 ;  /* 0x00000010061a7825 */ /* 0x001fe200078e0020 */
[----:B------:R-:W-:-:S03]  /*5fa0*/  LOP3.LUT R24, R19, R24, RZ, 0xfc, !PT ;  /* 0x0000001813187212 */ /* 0x000fc600078efcff */
[----:B------:R-:W-:Y:S01]  /*5fb0*/  IMAD.WIDE.U32 R32, R15, 0x10, R40 ;  /* 0x000000100f207825 */ /* 0x000fe200078e0028 */
[----:B------:R0:W-:Y:S03]  /*5fc0*/  STG.E.128 desc[UR8][R26.64], R20 ;  /* 0x000000141a007986 */ /* 0x0001e6000c101d08 */
[----:B-1----:R-:W-:-:S05]  /*5fd0*/  IMAD.WIDE.U32 R30, R6, 0x8, R30 ;  /* 0x00000008061e7825 */ /* 0x002fca00078e001e */
[----:B------:R1:W-:Y:S04]  /*5fe0*/  STG.E.64 desc[UR8][R30.64], R24 ;  /* 0x000000181e007986 */ /* 0x0003e8000c101b08 */
[----:B0-----:R1:W5:Y:S01]  /*5ff0*/  LDG.E.128 R20, desc[UR8][R32.64] ;  /* 0x0000000820147981 */ /* 0x001362000c1e1d00 */
[----:B------:R-:W-:Y:S05]  /*6000*/  @!P0 BRA `(.L_x_511) ;  /* 0x00000028006c8947 */ /* 0x000fea0003800000 */
[----:B-1----:R-:W0:Y:S02]  /*6010*/  LDC.64 R24, c[0x0][0x3a0] ;  /* 0x0000e800ff187b82 */ /* 0x002e240000000a00 */
        /* <DEDUP_REMOVED lines=18> */
.L_x_514:
        /* <DEDUP_REMOVED lines=13> */
.L_x_516:
[----:B------:R-:W-:Y:S05]  /*6210*/  BSYNC.RECONVERGENT B2 ;  /* 0x0000000000027941 */ /* 0x000fea0003800200 */
.L_x_515:
        /* <DEDUP_REMOVED lines=39> */
[----:B------:R-:W-:Y:S01]  /*6490*/  IMAD.MOV.U32 R31, RZ, RZ, R28 ;  /* 0x000000ffff1f7224 */ /* 0x000fe200078e001c */
[----:B------:R-:W-:Y:S01]  /*64a0*/  MOV R19, R30 ;  /* 0x0000001e00137202 */ /* 0x000fe20000000f00 */
[----:B------:R-:W-:-:S07]  /*64b0*/  IMAD.MOV.U32 R30, RZ, RZ, RZ ;  /* 0x000000ffff1e7224 */ /* 0x000fce00078e00ff */
.L_x_513:
[----:B------:R-:W-:Y:S05]  /*64c0*/  BSYNC.RECONVERGENT B1 ;  /* 0x0000000000017941 */ /* 0x000fea0003800200 */
.L_x_512:
[----:B------:R-:W-:Y:S01]  /*64d0*/  I2FP.F32.U32 R29, R31 ;  /* 0x0000001f001d7245 */ /* 0x000fe20000201000 */
[----:B------:R-:W-:Y:S01]  /*64e0*/  BSSY.RECONVERGENT B1, `(.L_x_517) ;  /* 0x0000051000017945 */ /* 0x000fe20003800200 */
[----:B-----5:R-:W-:Y:S01]  /*64f0*/  SHF.L.U32 R31, R20, 0x10, RZ ;  /* 0x00000010141f7819 */ /* 0x020fe200000006ff */
[----:B------:R-:W-:Y:S01]  /*6500*/  IMAD.MOV.U32 R32, RZ, RZ, 0x2 ;  /* 0x00000002ff207424 */ /* 0x000fe200078e00ff */
[----:B------:R-:W-:Y:S01]  /*6510*/  ISETP.NE.AND P1, PT, R30, 0x1, PT ;  /* 0x000000011e00780c */ /* 0x000fe20003f25270 */
[----:B------:R-:W-:Y:S02]  /*6520*/  FFMA.FTZ R29, R29, R50, 1.1641532182693481445e-10 ;  /* 0x2f0000001d1d7423 */ /* 0x000fe40000010032 */
[----:B------:R-:W-:Y:S01]  /*6530*/  FMUL.FTZ R28, R31, R16 ;  /* 0x000000101f1c7220 */ /* 0x000fe20000410000 */
[----:B------:R-:W-:Y:S02]  /*6540*/  MOV R31, R38 ;  /* 0x00000026001f7202 */ /* 0x000fe40000000f00 */
[----:B------:R-:W-:Y:S01]  /*6550*/  FSETP.GTU.FTZ.AND P0, PT, R29, R18, PT ;  /* 0x000000121d00720b */ /* 0x000fe20003f1c000 */
[----:B------:R-:W-:Y:S01]  /*6560*/  FMUL.FTZ R28, R28, R17 ;  /* 0x000000111c1c7220 */ /* 0x000fe20000410000 */
[----:B------:R-:W-:Y:S01]  /*6570*/  IMAD.U32 R29, R24, 0x10000, RZ ;  /* 0x00010000181d7824 */ /* 0x000fe200078e00ff */
[----:B------:R-:W-:-:S03]  /*6580*/  PRMT R24, R20, 0x7632, R24 ;  /* 0x0000763214187816 */ /* 0x000fc60000000018 */
[----:B------:R-:W-:Y:S02]  /*6590*/  FSEL R28, R28, RZ, !P0 ;  /* 0x000000ff1c1c7208 */ /* 0x000fe40004000000 */
[----:B------:R-:W-:-:S03]  /*65a0*/  PLOP3.LUT P0, PT, P0, PT, PT, 0x8, 0x80 ;  /* 0x000000000080781c */ /* 0x000fc6000070e170 */
[--C-:B------:R-:W-:Y:S01]  /*65b0*/  FADD.FTZ R28, R28, R29.reuse ;  /* 0x0000001d1c1c7221 */ /* 0x100fe20000010000 */
[----:B------:R-:W-:Y:S02]  /*65c0*/  P2R R20, PR, RZ, 0x1 ;  /* 0x00000001ff147803 */ /* 0x000fe40000000000 */
[----:B------:R-:W-:Y:S01]  /*65d0*/  PRMT R29, R24, 0x7632, R29 ;  /* 0x00007632181d7816 */ /* 0x000fe2000000001d */
        /* <DEDUP_REMOVED lines=9> */
.L_x_519:
        /* <DEDUP_REMOVED lines=13> */
.L_x_521:
[----:B------:R-:W-:Y:S05]  /*6740*/  BSYNC.RECONVERGENT B2 ;  /* 0x0000000000027941 */ /* 0x000fea0003800200 */
.L_x_520:
        /* <DEDUP_REMOVED lines=42> */
.L_x_518:
[----:B------:R-:W-:Y:S05]  /*69f0*/  BSYNC.RECONVERGENT B1 ;  /* 0x0000000000017941 */ /* 0x000fea0003800200 */
.L_x_517:
[----:B------:R-:W-:Y:S01]  /*6a00*/  I2FP.F32.U32 R31, R31 ;  /* 0x0000001f001f7245 */ /* 0x000fe20000201000 */
[----:B------:R-:W-:Y:S01]  /*6a10*/  IMAD.U32 R29, R29, 0x10000, RZ ;  /* 0x000100001d1d7824 */ /* 0x000fe200078e00ff */
[----:B------:R-:W-:Y:S01]  /*6a20*/  SHF.L.U32 R33, R24, 0x10, RZ ;  /* 0x0000001018217819 */ /* 0x000fe200000006ff */
[----:B------:R-:W-:Y:S01]  /*6a30*/  BSSY.RECONVERGENT B1, `(.L_x_522) ;  /* 0x000004d000017945 */ /* 0x000fe20003800200 */
[----:B------:R-:W-:Y:S01]  /*6a40*/  ISETP.NE.AND P1, PT, R32, 0x1, PT ;  /* 0x000000012000780c */ /* 0x000fe20003f25270 */
[----:B------:R-:W-:Y:S01]  /*6a50*/  FFMA.FTZ R31, R31, R50, 1.1641532182693481445e-10 ;  /* 0x2f0000001f1f7423 */ /* 0x000fe20000010032 */
[----:B------:R-:W-:Y:S02]  /*6a60*/  IMAD.MOV.U32 R35, RZ, RZ, 0x2 ;  /* 0x00000002ff237424 */ /* 0x000fe400078e00ff */
[----:B------:R-:W-:Y:S02]  /*6a70*/  FMUL.FTZ R24, R33, R16 ;  /* 0x0000001021187220 */ /* 0x000fe40000410000 */
[----:B------:R-:W-:-:S02]  /*6a80*/  FSETP.GTU.FTZ.AND P0, PT, R31, R18, PT ;  /* 0x000000121f00720b */ /* 0x000fc40003f1c000 */
[----:B------:R-:W-:Y:S01]  /*6a90*/  FMUL.FTZ R24, R24, R17 ;  /* 0x0000001118187220 */ /* 0x000fe20000410000 */
[----:B------:R-:W-:-:S04]  /*6aa0*/  MOV R31, R38 ;  /* 0x00000026001f7202 */ /* 0x000fc80000000f00 */
[----:B------:R-:W-:Y:S02]  /*6ab0*/  FSEL R24, R24, RZ, !P0 ;  /* 0x000000ff18187208 */ /* 0x000fe40004000000 */
[----:B------:R-:W-:-:S03]  /*6ac0*/  PLOP3.LUT P0, PT, P0, PT, PT, 0x8, 0x80 ;  /* 0x000000000080781c */ /* 0x000fc6000070e170 */
[----:B------:R-:W-:-:S04]  /*6ad0*/  FADD.FTZ R24, R24, R29 ;  /* 0x0000001d18187221 */ /* 0x000fc80000010000 */
[----:B------:R-:W-:Y:S01]  /*6ae0*/  IMAD.MOV.U32 R29, RZ, RZ, R24 ;  /* 0x000000ffff1d7224 */ /* 0x000fe200078e0018 */
[----:B------:R-:W-:Y:S06]  /*6af0*/  @!P1 BRA `(.L_x_523) ;  /* 0x0000000400009947 */ /* 0x000fec0003800000 */
        /* <DEDUP_REMOVED lines=8> */
.L_x_524:
        /* <DEDUP_REMOVED lines=13> */
.L_x_526:
[----:B------:R-:W-:Y:S05]  /*6c50*/  BSYNC.RECONVERGENT B2 ;  /* 0x0000000000027941 */ /* 0x000fea0003800200 */
.L_x_525:
        /* <DEDUP_REMOVED lines=39> */
[----:B------:R-:W-:Y:S01]  /*6ed0*/  LOP3.LUT R36, R36, UR31, R31, 0x96, !PT ;  /* 0x0000001f24247c12 */ /* 0x000fe2000f8e961f */
[----:B------:R-:W-:Y:S02]  /*6ee0*/  IMAD.MOV.U32 R31, RZ, RZ, R19 ;  /* 0x000000ffff1f7224 */ /* 0x000fe400078e0013 */
[----:B------:R-:W-:-:S07]  /*6ef0*/  IMAD.MOV.U32 R19, RZ, RZ, R30 ;  /* 0x000000ffff137224 */ /* 0x000fce00078e001e */
.L_x_523:
[----:B------:R-:W-:Y:S05]  /*6f00*/  BSYNC.RECONVERGENT B1 ;  /* 0x0000000000017941 */ /* 0x000fea0003800200 */
.L_x_522:
[----:B------:R-:W-:Y:S01]  /*6f10*/  I2FP.F32.U32 R31, R31 ;  /* 0x0000001f001f7245 */ /* 0x000fe20000201000 */
[----:B------:R-:W-:Y:S01]  /*6f20*/  IMAD.U32 R33, R21, 0x10000, RZ ;  /* 0x0001000015217824 */ /* 0x000fe200078e00ff */
[----:B------:R-:W-:Y:S01]  /*6f30*/  ISETP.NE.AND P2, PT, R35, 0x1, PT ;  /* 0x000000012300780c */ /* 0x000fe20003f45270 */
[----:B------:R-:W-:Y:S01]  /*6f40*/  BSSY.RECONVERGENT B1, `(.L_x_527) ;  /* 0x000004f000017945 */ /* 0x000fe20003800200 */
[----:B------:R-:W-:Y:S02]  /*6f50*/  HFMA2 R32, -RZ, RZ, 0, 1.1920928955078125e-07 ;  /* 0x00000002ff207431 */ /* 0x000fe400000001ff */
[----:B------:R-:W-:Y:S01]  /*6f60*/  FFMA.FTZ R31, R31, R50, 1.1641532182693481445e-10 ;  /* 0x2f0000001f1f7423 */ /* 0x000fe20000010032 */
[----:B------:R-:W-:Y:S01]  /*6f70*/  FMUL.FTZ R30, R33, R16 ;  /* 0x00000010211e7220 */ /* 0x000fe20000410000 */
[----:B------:R-:W-:-:S03]  /*6f80*/  IMAD.MOV.U32 R33, RZ, RZ, R38 ;  /* 0x000000ffff217224 */ /* 0x000fc600078e0026 */
[----:B------:R-:W-:Y:S01]  /*6f90*/  FMUL.FTZ R30, R30, R17 ;  /* 0x000000111e1e7220 */ /* 0x000fe20000410000 */
[----:B------:R-:W-:Y:S01]  /*6fa0*/  FSETP.GTU.FTZ.AND P1, PT, R31, R18, PT ;  /* 0x000000121f00720b */ /* 0x000fe20003f3c000 */
[----:B------:R-:W-:Y:S01]  /*6fb0*/  IMAD.U32 R31, R25, 0x10000, RZ ;  /* 0x00010000191f7824 */ /* 0x000fe200078e00ff */
[----:B------:R-:W-:Y:S02]  /*6fc0*/  PRMT R25, R21, 0x7632, R25 ;  /* 0x0000763215197816 */ /* 0x000fe40000000019 */
[----:B------:R-:W-:Y:S02]  /*6fd0*/  FSEL R30, R30, RZ, !P1 ;  /* 0x000000ff1e1e7208 */ /* 0x000fe40004800000 */
[----:B------:R-:W-:-:S03]  /*6fe0*/  PLOP3.LUT P1, PT, P1, PT, PT, 0x8, 0x80 ;  /* 0x000000000080781c */ /* 0x000fc60000f2e170 */
[----:B------:R-:W-:Y:S01]  /*6ff0*/  FADD.FTZ R31, R30, R31 ;  /* 0x0000001f1e1f7221 */ /* 0x000fe20000010000 */
[----:B------:R-:W-:-:S03]  /*7000*/  PRMT R30, R25, 0x7632, R30 ;  /* 0x00007632191e7816 */ /* 0x000fc6000000001e */
        /* <DEDUP_REMOVED lines=10> */
.L_x_529:
        /* <DEDUP_REMOVED lines=13> */
.L_x_531:
[----:B------:R-:W-:Y:S05]  /*7180*/  BSYNC.RECONVERGENT B2 ;  /* 0x0000000000027941 */ /* 0x000fea0003800200 */
.L_x_530:
        /* <DEDUP_REMOVED lines=42> */
.L_x_528:
[----:B------:R-:W-:Y:S05]  /*7430*/  BSYNC.RECONVERGENT B1 ;  /* 0x0000000000017941 */ /* 0x000fea0003800200 */
.L_x_527:
[----:B------:R-:W-:Y:S01]  /*7440*/  I2FP.F32.U32 R33, R33 ;  /* 0x0000002100217245 */ /* 0x000fe20000201000 */
[----:B------:R-:W-:Y:S01]  /*7450*/  IMAD.U32 R25, R25, 0x10000, RZ ;  /* 0x0001000019197824 */ /* 0x000fe200078e00ff */
[----:B------:R-:W-:Y:S01]  /*7460*/  ISETP.NE.AND P3, PT, R32, 0x1, PT ;  /* 0x000000012000780c */ /* 0x000fe20003f65270 */
[----:B------:R-:W-:Y:S01]  /*7470*/  BSSY.RECONVERGENT B1, `(.L_x_532) ;  /* 0x000004d000017945 */ /* 0x000fe20003800200 */
[----:B------:R-:W-:Y:S01]  /*7480*/  SHF.L.U32 R30, R30, 0x10, RZ ;  /* 0x000000101e1e7819 */ /* 0x000fe200000006ff */
[----:B------:R-:W-:Y:S01]  /*7490*/  FFMA.FTZ R33, R33, R50, 1.1641532182693481445e-10 ;  /* 0x2f00000021217423 */ /* 0x000fe20000010032 */
[----:B------:R-:W-:Y:S01]  /*74a0*/  FMUL.FTZ R40, R25, R16 ;  /* 0x0000001019287220 */ /* 0x000fe20000410000 */
[----:B------:R-:W-:-:S03]  /*74b0*/  IMAD.MOV.U32 R37, RZ, RZ, 0x2 ;  /* 0x00000002ff257424 */ /* 0x000fc600078e00ff */
[----:B------:R-:W-:Y:S01]  /*74c0*/  FMUL.FTZ R40, R40, R17 ;  /* 0x0000001128287220 */ /* 0x000fe20000410000 */
[----:B------:R-:W-:Y:S01]  /*74d0*/  FSETP.GTU.FTZ.AND P2, PT, R33, R18, PT ;  /* 0x000000122100720b */ /* 0x000fe20003f5c000 */
[----:B------:R-:W-:-:S03]  /*74e0*/  IMAD.MOV.U32 R33, RZ, RZ, R38 ;  /* 0x000000ffff217224 */ /* 0x000fc600078e0026 */
[----:B------:R-:W-:Y:S02]  /*74f0*/  FSEL R25, R40, RZ, !P2 ;  /* 0x000000ff28197208 */ /* 0x000fe40005000000 */
[----:B------:R-:W-:-:S03]  /*7500*/  PLOP3.LUT P2, PT, P2, PT, PT, 0x8, 0x80 ;  /* 0x000000000080781c */ /* 0x000fc6000174e170 */
[----:B------:R-:W-:-:S05]  /*7510*/  FADD.FTZ R25, R25, R30 ;  /* 0x0000001e19197221 */ /* 0x000fca0000010000 */
        /* <DEDUP_REMOVED lines=10> */
.L_x_534:
        /* <DEDUP_REMOVED lines=13> */
.L_x_536:
[----:B------:R-:W-:Y:S05]  /*7690*/  BSYNC.RECONVERGENT B2 ;  /* 0x0000000000027941 */ /* 0x000fea0003800200 */
.L_x_535:
        /* <DEDUP_REMOVED lines=42> */
.L_x_533:
[----:B------:R-:W-:Y:S05]  /*7940*/  BSYNC.RECONVERGENT B1 ;  /* 0x0000000000017941 */ /* 0x000fea0003800200 */
.L_x_532:
[----:B------:R-:W-:Y:S01]  /*7950*/  I2FP.F32.U32 R33, R33 ;  /* 0x0000002100217245 */ /* 0x000fe20000201000 */
[----:B------:R-:W-:Y:S01]  /*7960*/  BSSY.RECONVERGENT B1, `(.L_x_537) ;  /* 0x0000051000017945 */ /* 0x000fe20003800200 */
[----:B------:R-:W-:Y:S02]  /*7970*/  SHF.L.U32 R35, R22, 0x10, RZ ;  /* 0x0000001016237819 */ /* 0x000fe400000006ff */
[----:B------:R-:W-:Y:S01]  /*7980*/  ISETP.NE.AND P4, PT, R37, 0x1, PT ;  /* 0x000000012500780c */ /* 0x000fe20003f85270 */
[----:B------:R-:W-:Y:S01]  /*7990*/  FFMA.FTZ R33, R33, R50, 1.1641532182693481445e-10 ;  /* 0x2f00000021217423 */ /* 0x000fe20000010032 */
[----:B------:R-:W-:Y:S01]  /*79a0*/  MOV R39, R38 ;  /* 0x0000002600277202 */ /* 0x000fe20000000f00 */
[----:B------:R-:W-:Y:S01]  /*79b0*/  FMUL.FTZ R32, R35, R16 ;  /* 0x0000001023207220 */ /* 0x000fe20000410000 */
[----:B------:R-:W-:Y:S02]  /*79c0*/  IMAD.MOV.U32 R35, RZ, RZ, 0x2 ;  /* 0x00000002ff237424 */ /* 0x000fe400078e00ff */
[----:B------:R-:W-:Y:S01]  /*79d0*/  FSETP.GTU.FTZ.AND P3, PT, R33, R18, PT ;  /* 0x000000122100720b */ /* 0x000fe20003f7c000 */
[----:B------:R-:W-:Y:S01]  /*79e0*/  FMUL.FTZ R32, R32, R17 ;  /* 0x0000001120207220 */ /* 0x000fe20000410000 */
[----:B------:R-:W-:Y:S01]  /*79f0*/  IMAD.U32 R33, R26, 0x10000, RZ ;  /* 0x000100001a217824 */ /* 0x000fe200078e00ff */
[----:B------:R-:W-:-:S03]  /*7a00*/  PRMT R26, R22, 0x7632, R26 ;  /* 0x00007632161a7816 */ /* 0x000fc6000000001a */
        /* <DEDUP_REMOVED lines=14> */
.L_x_539:
        /* <DEDUP_REMOVED lines=13> */
.L_x_541:
[----:B------:R-:W-:Y:S05]  /*7bc0*/  BSYNC.RECONVERGENT B2 ;  /* 0x0000000000027941 */ /* 0x000fea0003800200 */
.L_x_540:
        /* <DEDUP_REMOVED lines=38> */
[----:B------:R-:W-:-:S03]  /*7e30*/  LOP3.LUT R34, R34, UR30, R39, 0x96, !PT ;  /* 0x0000001e22227c12 */ /* 0x000fc6000f8e9627 */
[----:B------:R-:W-:Y:S01]  /*7e40*/  IMAD.MOV.U32 R39, RZ, RZ, R19 ;  /* 0x000000ffff277224 */ /* 0x000fe200078e0013 */
[----:B------:R-:W-:Y:S01]  /*7e50*/  LOP3.LUT R36, R36, UR31, R41, 0x96, !PT ;  /* 0x0000001f24247c12 */ /* 0x000fe2000f8e9629 */
[----:B------:R-:W-:-:S07]  /*7e60*/  IMAD.MOV.U32 R19, RZ, RZ, R40 ;  /* 0x000000ffff137224 */ /* 0x000fce00078e0028 */
.L_x_538:
[----:B------:R-:W-:Y:S05]  /*7e70*/  BSYNC.RECONVERGENT B1 ;  /* 0x0000000000017941 */ /* 0x000fea0003800200 */
.L_x_537:
[----:B------:R-:W-:Y:S01]  /*7e80*/  I2FP.F32.U32 R37, R39 ;  /* 0x0000002700257245 */ /* 0x000fe20000201000 */
[----:B------:R-:W-:Y:S01]  /*7e90*/  IMAD.U32 R39, R26, 0x10000, RZ ;  /* 0x000100001a277824 */ /* 0x000fe200078e00ff */
[----:B------:R-:W-:Y:S01]  /*7ea0*/  ISETP.NE.AND P5, PT, R35, 0x1, PT ;  /* 0x000000012300780c */ /* 0x000fe20003fa5270 */
[----:B------:R-:W-:Y:S02]  /*7eb0*/  BSSY.RECONVERGENT B1, `(.L_x_542) ;  /* 0x000004d000017945 */ /* 0x000fe40003800200 */
[----:B------:R-:W-:Y:S01]  /*7ec0*/  FFMA.FTZ R37, R37, R50, 1.1641532182693481445e-10 ;  /* 0x2f00000025257423 */ /* 0x000fe20000010032 */
[----:B------:R-:W-:Y:S01]  /*7ed0*/  FMUL.FTZ R26, R39, R16 ;  /* 0x00000010271a7220 */ /* 0x000fe20000410000 */
[----:B------:R-:W-:-:S03]  /*7ee0*/  IMAD.MOV.U32 R39, RZ, RZ, R38 ;  /* 0x000000ffff277224 */ /* 0x000fc600078e0026 */
[----:B------:R-:W-:Y:S01]  /*7ef0*/  FMUL.FTZ R26, R26, R17 ;  /* 0x000000111a1a7220 */ /* 0x000fe20000410000 */
[----:B------:R-:W-:Y:S01]  /*7f00*/  FSETP.GTU.FTZ.AND P4, PT, R37, R18, PT ;  /* 0x000000122500720b */ /* 0x000fe20003f9c000 */
[----:B------:R-:W-:-:S03]  /*7f10*/  IMAD.U32 R37, R32, 0x10000, RZ ;  /* 0x0001000020257824 */ /* 0x000fc600078e00ff */
[----:B------:R-:W-:Y:S02]  /*7f20*/  FSEL R26, R26, RZ, !P4 ;  /* 0x000000ff1a1a7208 */ /* 0x000fe40006000000 */
[----:B------:R-:W-:-:S03]  /*7f30*/  PLOP3.LUT P4, PT, P4, PT, PT, 0x8, 0x80 ;  /* 0x000000000080781c */ /* 0x000fc6000278e170 */
[----:B------:R-:W-:Y:S01]  /*7f40*/  FADD.FTZ R26, R26, R37 ;  /* 0x000000251a1a7221 */ /* 0x000fe20000010000 */
[----:B------:R-:W-:-:S03]  /*7f50*/  HFMA2 R37, -RZ, RZ, 0, 1.1920928955078125e-07 ;  /* 0x00000002ff257431 */ /* 0x000fc600000001ff */
[----:B------:R-:W-:Y:S01]  /*7f60*/  IMAD.MOV.U32 R32, RZ, RZ, R26 ;  /* 0x000000ffff207224 */ /* 0x000fe200078e001a */
[----:B------:R-:W-:Y:S06]  /*7f70*/  @!P5 BRA `(.L_x_543) ;  /* 0x000000040000d947 */ /* 0x000fec0003800000 */
[----:B------:R-:W-:-:S13]  /*7f80*/  ISETP.NE.AND P5, PT, R35, 0x3, PT ;  /* 0x000000032300780c */ /* 0x000fda0003fa5270 */
[----:B------:R-:W-:Y:S05]  /*7f90*/  @!P5 BRA `(.L_x_544) ;  /* 0x000000000018d947 */ /* 0x000fea0003800000 */
[----:B------:R-:W-:-:S13]  /*7fa0*/  ISETP.NE.AND P5, PT, R35, 0x2, PT ;  /* 0x000000022300780c */ /* 0x000fda0003fa5270 */
[----:B------:R-:W-:Y:S01]  /*7fb0*/  @!P5 MOV R37, 0x3 ;  /* 0x000000030025d802 */ /* 0x000fe20000000f00 */
[----:B------:R-:W-:Y:S01]  /*7fc0*/  @!P5 IMAD.MOV.U32 R39, RZ, RZ, R36 ;  /* 0x000000ffff27d224 */ /* 0x000fe200078e0024 */
[----:B------:R-:W-:Y:S01]  /*7fd0*/  @P5 IADD3 R37, PT, PT, R35, 0x1, RZ ;  /* 0x0000000123255810 */ /* 0x000fe20007ffe0ff */
[----:B------:R-:W-:Y:S01]  /*7fe0*/  @P5 IMAD.MOV.U32 R39, RZ, RZ, R34 ;  /* 0x000000ffff275224 */ /* 0x000fe200078e0022 */
[----:B------:R-:W-:Y:S06]  /*7ff0*/  BRA `(.L_x_543) ;  /* 0x0000000000e07947 */ /* 0x000fec0003800000 */
.L_x_544:
[----:B------:R-:W-:Y:S01]  /*8000*/  IADD3 R3, PT, PT, R3, 0x1, RZ ;  /* 0x0000000103037810 */ /* 0x000fe20007ffe0ff */
[----:B------:R-:W-:Y:S03]  /*8010*/  BSSY.RECONVERGENT B2, `(.L_x_545) ;  /* 0x000000c000027945 */ /* 0x000fe60003800200 */
[C---:B------:R-:W-:Y:S01]  /*8020*/  ISETP.NE.AND P5, PT, R3.reuse, RZ, PT ;  /* 0x000000ff0300720c */ /* 0x040fe20003fa5270 */
[----:B------:R-:W-:-:S12]  /*8030*/  IMAD.WIDE.U32 R34, R3, -0x2daee0ad, RZ ;  /* 0xd2511f5303227825 */ /* 0x000fd800078e00ff */
[----:B------:R-:W-:Y:S05]  /*8040*/  @P5 BRA `(.L_x_546) ;  /* 0x0000000000205947 */ /* 0x000fea0003800000 */
[----:B------:R-:W-:-:S05]  /*8050*/  VIADD R4, R4, 0x1 ;  /* 0x0000000104047836 */ /* 0x000fca0000000000 */
[----:B------:R-:W-:-:S13]  /*8060*/  ISETP.NE.AND P5, PT, R4, RZ, PT ;  /* 0x000000ff0400720c */ /* 0x000fda0003fa5270 */
[----:B------:R-:W-:Y:S01]  /*8070*/  @!P5 IADD3 R2, PT, PT, R2, 0x1, RZ ;  /* 0x000000010202d810 */ /* 0x000fe20007ffe0ff */
[----:B------:R-:W-:Y:S01]  /*8080*/  @!P5 VIADD R36, R5, 0x1 ;  /* 0x000000010524d836 */ /* 0x000fe20000000000 */
[----:B------:R-:W-:Y:S02]  /*8090*/  @!P5 MOV R4, RZ ;  /* 0x000000ff0004d202 */ /* 0x000fe40000000f00 */
[----:B------:R-:W-:-:S13]  /*80a0*/  ISETP.NE.AND P6, PT, R2, RZ, !P5 ;  /* 0x000000ff0200720c */ /* 0x000fda0006fc5270 */
[----:B------:R-:W-:-:S05]  /*80b0*/  @P6 IADD3 R36, PT, PT, R5, RZ, RZ ;  /* 0x000000ff05246210 */ /* 0x000fca0007ffe0ff */
[----:B------:R-:W-:-:S07]  /*80c0*/  @!P5 IMAD.MOV.U32 R5, RZ, RZ, R36 ;  /* 0x000000ffff05d224 */ /* 0x000fce00078e0024 */
.L_x_546:
[----:B------:R-:W-:Y:S05]  /*80d0*/  BSYNC.RECONVERGENT B2 ;  /* 0x0000000000027941 */ /* 0x000fea0003800200 */
.L_x_545:
        /* <DEDUP_REMOVED lines=40> */
[----:B------:R-:W-:Y:S02]  /*8360*/  LOP3.LUT R36, R36, UR31, R41, 0x96, !PT ;  /* 0x0000001f24247c12 */ /* 0x000fe4000f8e9629 */
[----:B------:R-:W-:-:S07]  /*8370*/  MOV R19, R40 ;  /* 0x0000002800137202 */ /* 0x000fce0000000f00 */
.L_x_543:
[----:B------:R-:W-:Y:S05]  /*8380*/  BSYNC.RECONVERGENT B1 ;  /* 0x0000000000017941 */ /* 0x000fea0003800200 */
.L_x_542:
        /* <DEDUP_REMOVED lines=8> */
[----:B------:R-:W-:Y:S01]  /*8410*/  IMAD.U32 R35, R27, 0x10000, RZ ;  /* 0x000100001b237824 */ /* 0x000fe200078e00ff */
[----:B------:R-:W-:-:S03]  /*8420*/  PRMT R27, R23, 0x7632, R27 ;  /* 0x00007632171b7816 */ /* 0x000fc6000000001b */
[----:B------:R-:W-:Y:S02]  /*8430*/  FSEL R39, R39, RZ, !P5 ;  /* 0x000000ff27277208 */ /* 0x000fe40006800000 */
[----:B------:R-:W-:Y:S02]  /*8440*/  PRMT R42, R27, 0x7632, R42 ;  /* 0x000076321b2a7816 */ /* 0x000fe4000000002a */
[----:B------:R-:W-:Y:S01]  /*8450*/  PLOP3.LUT P5, PT, P5, PT, PT, 0x8, 0x80 ;  /* 0x000000000080781c */ /* 0x000fe20002fae170 */
[----:B------:R-:W-:Y:S01]  /*8460*/  FADD.FTZ R23, R39, R35 ;  /* 0x0000002327177221 */ /* 0x000fe20000010000 */
[----:B------:R-:W-:Y:S02]  /*8470*/  HFMA2 R35, -RZ, RZ, 0, 1.1920928955078125e-07 ;  /* 0x00000002ff237431 */ /* 0x000fe400000001ff */
[----:B------:R-:W-:Y:S01]  /*8480*/  IMAD.MOV.U32 R39, RZ, RZ, R38 ;  /* 0x000000ffff277224 */ /* 0x000fe200078e0026 */
[----:B------:R-:W-:Y:S08]  /*8490*/  @!P6 BRA `(.L_x_548) ;  /* 0x000000040008e947 */ /* 0x000ff00003800000 */
        /* <DEDUP_REMOVED lines=8> */
.L_x_549:
        /* <DEDUP_REMOVED lines=12> */
[----:B------:R-:W-:Y:S02]  /*85e0*/  @P0 IADD3 R37, PT, PT, R5, RZ, RZ ;  /* 0x000000ff05250210 */ /* 0x000fe40007ffe0ff */
[----:B------:R-:W-:Y:S02]  /*85f0*/  ISETP.NE.AND P0, PT, R36, RZ, PT ;  /* 0x000000ff2400720c */ /* 0x000fe40003f05270 */
[----:B------:R-:W-:-:S11]  /*8600*/  @!P6 MOV R5, R37 ;  /* 0x000000250005e202 */ /* 0x000fd60000000f00 */
.L_x_551:
[----:B------:R-:W-:Y:S05]  /*8610*/  BSYNC.RECONVERGENT B2 ;  /* 0x0000000000027941 */ /* 0x000fea0003800200 */
.L_x_550:
        /* <DEDUP_REMOVED lines=40> */
[----:B------:R-:W-:Y:S01]  /*88a0*/  IMAD.MOV.U32 R35, RZ, RZ, RZ ;  /* 0x000000ffff237224 */ /* 0x000fe200078e00ff */
[----:B------:R-:W-:-:S07]  /*88b0*/  MOV R19, R40 ;  /* 0x0000002800137202 */ /* 0x000fce0000000f00 */
.L_x_548:
[----:B------:R-:W-:Y:S05]  /*88c0*/  BSYNC.RECONVERGENT B1 ;  /* 0x0000000000017941 */ /* 0x000fea0003800200 */
.L_x_547:
[----:B------:R-:W-:Y:S01]  /*88d0*/  I2FP.F32.U32 R37, R39 ;  /* 0x0000002700257245 */ /* 0x000fe20000201000 */
[----:B------:R-:W-:Y:S01]  /*88e0*/  IMAD.U32 R42, R42, 0x10000, RZ ;  /* 0x000100002a2a7824 */ /* 0x000fe200078e00ff */
[----:B------:R-:W-:Y:S02]  /*88f0*/  SHF.L.U32 R27, R27, 0x10, RZ ;  /* 0x000000101b1b7819 */ /* 0x000fe400000006ff */
[----:B------:R-:W-:Y:S01]  /*8900*/  F2FP.BF16.F32.PACK_AB R26, R26, R33 ;  /* 0x000000211a1a723e */ /* 0x000fe200000010ff */
[----:B------:R-:W-:Y:S01]  /*8910*/  FFMA.FTZ R37, R37, R50, 1.1641532182693481445e-10 ;  /* 0x2f00000025257423 */ /* 0x000fe20000010032 */
[----:B------:R-:W-:Y:S01]  /*8920*/  F2FP.BF16.F32.PACK_AB R25, R25, R31 ;  /* 0x0000001f1919723e */ /* 0x000fe200000010ff */
[----:B------:R-:W-:Y:S01]  /*8930*/  FMUL.FTZ R16, R27, R16 ;  /* 0x000000101b107220 */ /* 0x000fe20000410000 */
[----:B------:R-:W-:Y:S02]  /*8940*/  F2FP.BF16.F32.PACK_AB R24, R24, R28 ;  /* 0x0000001c1818723e */ /* 0x000fe400000010ff */
[----:B------:R-:W-:Y:S01]  /*8950*/  FSETP.GTU.FTZ.AND P6, PT, R37, R18, PT ;  /* 0x000000122500720b */ /* 0x000fe20003fdc000 */
[----:B------:R-:W-:-:S05]  /*8960*/  FMUL.FTZ R16, R16, R17 ;  /* 0x0000001110107220 */ /* 0x000fca0000410000 */
[----:B------:R-:W-:Y:S02]  /*8970*/  FSEL R17, R16, RZ, !P6 ;  /* 0x000000ff10117208 */ /* 0x000fe40007000000 */
[----:B------:R-:W-:-:S03]  /*8980*/  PLOP3.LUT P6, PT, P6, PT, PT, 0x8, 0x80 ;  /* 0x000000000080781c */ /* 0x000fc600037ce170 */
[----:B------:R-:W-:-:S05]  /*8990*/  FADD.FTZ R18, R17, R42 ;  /* 0x0000002a11127221 */ /* 0x000fca0000010000 */
[----:B------:R-:W-:Y:S01]  /*89a0*/  F2FP.BF16.F32.PACK_AB R27, R18, R23 ;  /* 0x00000017121b723e */ /* 0x000fe200000010ff */
[----:B------:R-:W-:Y:S06]  /*89b0*/  BRA `(.L_x_552) ;  /* 0x00000028000c7947 */ /* 0x000fec0003800000 */
.L_x_511:
[----:B------:R-:W-:Y:S01]  /*89c0*/  ISETP.NE.AND P0, PT, R29, 0x1, PT ;  /* 0x000000011d00780c */ /* 0x000fe20003f05270 */
[----:B------:R-:W-:Y:S01]  /*89d0*/  BSSY.RECONVERGENT B1, `(.L_x_553) ;  /* 0x0000047000017945 */ /* 0x000fe20003800200 */
[----:B------:R-:W-:Y:S02]  /*89e0*/  HFMA2 R26, -RZ, RZ, 0, 1.1920928955078125e-07 ;  /* 0x00000002ff1a7431 */ /* 0x000fe400000001ff */
[----:B-1----:R-:W-:Y:S01]  /*89f0*/  IMAD.MOV.U32 R24, RZ, RZ, R38 ;  /* 0x000000ffff187224 */ /* 0x002fe200078e0026 */
[----:B------:R-:W-:-:S08]  /*8a00*/  MOV R19, R28 ;  /* 0x0000001c00137202 */ /* 0x000fd00000000f00 */
        /* <DEDUP_REMOVED lines=11> */
.L_x_555:
        /* <DEDUP_REMOVED lines=13> */
.L_x_557:
[----:B------:R-:W-:Y:S05]  /*8b90*/  BSYNC.RECONVERGENT B2 ;  /* 0x0000000000027941 */ /* 0x000fea0003800200 */
.L_x_556:
        /* <DEDUP_REMOVED lines=39> */
[----:B------:R-:W-:Y:S01]  /*8e10*/  MOV R19, R24 ;  /* 0x0000001800137202 */ /* 0x000fe20000000f00 */
[----:B------:R-:W-:Y:S01]  /*8e20*/  IMAD.MOV.U32 R24, RZ, RZ, R28 ;  /* 0x000000ffff187224 */ /* 0x000fe200078e001c */
[----:B------:R-:W-:-:S07]  /*8e30*/  LOP3.LUT R36, R36, UR31, R25, 0x96, !PT ;  /* 0x0000001f24247c12 */ /* 0x000fce000f8e9619 */
.L_x_554:
[----:B------:R-:W-:Y:S05]  /*8e40*/  BSYNC.RECONVERGENT B1 ;  /* 0x0000000000017941 */ /* 0x000fea0003800200 */
.L_x_553:
[----:B------:R-:W-:Y:S01]  /*8e50*/  I2FP.F32.U32 R25, R24 ;  /* 0x0000001800197245 */ /* 0x000fe20000201000 */
[----:B-----5:R-:W-:Y:S01]  /*8e60*/  IMAD.U32 R27, R20, 0x10000, RZ ;  /* 0x00010000141b7824 */ /* 0x020fe200078e00ff */
[----:B------:R-:W-:Y:S01]  /*8e70*/  ISETP.NE.AND P1, PT, R26, 0x1, PT ;  /* 0x000000011a00780c */ /* 0x000fe20003f25270 */
[----:B------:R-:W-:Y:S01]  /*8e80*/  BSSY.RECONVERGENT B1, `(.L_x_558) ;  /* 0x000004d000017945 */ /* 0x000fe20003800200 */
[----:B------:R-:W-:Y:S02]  /*8e90*/  HFMA2 R30, -RZ, RZ, 0, 1.1920928955078125e-07 ;  /* 0x00000002ff1e7431 */ /* 0x000fe400000001ff */
[----:B------:R-:W-:Y:S01]  /*8ea0*/  FFMA.FTZ R25, R25, R50, 1.1641532182693481445e-10 ;  /* 0x2f00000019197423 */ /* 0x000fe20000010032 */
[----:B------:R-:W-:Y:S01]  /*8eb0*/  FMUL.FTZ R24, R27, R16 ;  /* 0x000000101b187220 */ /* 0x000fe20000410000 */
[----:B------:R-:W-:-:S03]  /*8ec0*/  IMAD.MOV.U32 R27, RZ, RZ, R38 ;  /* 0x000000ffff1b7224 */ /* 0x000fc600078e0026 */
[----:B------:R-:W-:Y:S01]  /*8ed0*/  FMUL.FTZ R24, R24, R17 ;  /* 0x0000001118187220 */ /* 0x000fe20000410000 */
[----:B------:R-:W-:Y:S02]  /*8ee0*/  FSETP.GTU.FTZ.AND P0, PT, R25, R18, PT ;  /* 0x000000121900720b */ /* 0x000fe40003f1c000 */
[----:B------:R-:W-:Y:S02]  /*8ef0*/  PRMT R25, R20, 0x7632, R25 ;  /* 0x0000763214197816 */ /* 0x000fe40000000019 */
        /* <DEDUP_REMOVED lines=13> */
.L_x_560:
        /* <DEDUP_REMOVED lines=13> */
.L_x_562:
[----:B------:R-:W-:Y:S05]  /*90a0*/  BSYNC.RECONVERGENT B2 ;  /* 0x0000000000027941 */ /* 0x000fea0003800200 */
.L_x_561:
        /* <DEDUP_REMOVED lines=39> */
[----:B------:R-:W-:Y:S02]  /*9320*/  LOP3.LUT R36, R36, UR31, R27, 0x96, !PT ;  /* 0x0000001f24247c12 */ /* 0x000fe4000f8e961b */
[----:B------:R-:W-:Y:S01]  /*9330*/  MOV R27, R19 ;  /* 0x00000013001b7202 */ /* 0x000fe20000000f00 */
[----:B------:R-:W-:-:S07]  /*9340*/  IMAD.MOV.U32 R19, RZ, RZ, R26 ;  /* 0x000000ffff137224 */ /* 0x000fce00078e001a */
.L_x_559:
[----:B------:R-:W-:Y:S05]  /*9350*/  BSYNC.RECONVERGENT B1 ;  /* 0x0000000000017941 */ /* 0x000fea0003800200 */
.L_x_558:
        /* <DEDUP_REMOVED lines=9> */
[----:B------:R-:W-:-:S04]  /*93f0*/  FSETP.GTU.FTZ.AND P1, PT, R27, R18, PT ;  /* 0x000000121b00720b */ /* 0x000fc80003f3c000 */
        /* <DEDUP_REMOVED lines=12> */
.L_x_565:
        /* <DEDUP_REMOVED lines=13> */
.L_x_567:
[----:B------:R-:W-:Y:S05]  /*9590*/  BSYNC.RECONVERGENT B2 ;  /* 0x0000000000027941 */ /* 0x000fea0003800200 */
.L_x_566:
        /* <DEDUP_REMOVED lines=42> */
.L_x_564:
[----:B------:R-:W-:Y:S05]  /*9840*/  BSYNC.RECONVERGENT B1 ;  /* 0x0000000000017941 */ /* 0x000fea0003800200 */
.L_x_563:
        /* <DEDUP_REMOVED lines=8> */
[----:B------:R-:W-:Y:S01]  /*98d0*/  FSETP.GTU.FTZ.AND P2, PT, R25, R18, PT ;  /* 0x000000121900720b */ /* 0x000fe20003f5c000 */
[----:B------:R-:W-:Y:S01]  /*98e0*/  FMUL.FTZ R25, R26, R17 ;  /* 0x000000111a197220 */ /* 0x000fe20000410000 */
[----:B------:R-:W-:Y:S02]  /*98f0*/  PRMT R26, R21, 0x7632, R26 ;  /* 0x00007632151a7816 */ /* 0x000fe4000000001a */
[----:B------:R-:W-:Y:S02]  /*9900*/  PLOP3.LUT P1, PT, P2, PT, PT, 0x8, 0x80 ;  /* 0x000000000080781c */ /* 0x000fe4000172e170 */
[----:B------:R-:W-:-:S04]  /*9910*/  FSEL R25, R25, RZ, !P2 ;  /* 0x000000ff19197208 */ /* 0x000fc80005000000 */
        /* <DEDUP_REMOVED lines=10> */
.L_x_570:
        /* <DEDUP_REMOVED lines=13> */
.L_x_572:
[----:B------:R-:W-:Y:S05]  /*9a90*/  BSYNC.RECONVERGENT B2 ;  /* 0x0000000000027941 */ /* 0x000fea0003800200 */
.L_x_571:
        /* <DEDUP_REMOVED lines=42> */
.L_x_569:
[----:B------:R-:W-:Y:S05]  /*9d40*/  BSYNC.RECONVERGENT B1 ;  /* 0x0000000000017941 */ /* 0x000fea0003800200 */
.L_x_568:
        /* <DEDUP_REMOVED lines=8> */
[----:B------:R-:W-:-:S04]  /*9dd0*/  FSETP.GTU.FTZ.AND P3, PT, R31, R18, PT ;  /* 0x000000121f00720b */ /* 0x000fc80003f7c000 */
[----:B------:R-:W-:Y:S01]  /*9de0*/  FSEL R30, R26, RZ, !P3 ;  /* 0x000000ff1a1e7208 */ /* 0x000fe20005800000 */
[----:B------:R-:W-:Y:S01]  /*9df0*/  IMAD.MOV.U32 R26, RZ, RZ, R38 ;  /* 0x000000ffff1a7224 */ /* 0x000fe200078e0026 */
[----:B------:R-:W-:Y:S01]  /*9e00*/  PLOP3.LUT P2, PT, P3, PT, PT, 0x8, 0x80 ;  /* 0x000000000080781c */ /* 0x000fe20001f4e170 */
[----:B------:R-:W-:-:S12]  /*9e10*/  @!P4 BRA `(.L_x_574) ;  /* 0x000000040000c947 */ /* 0x000fd80003800000 */
        /* <DEDUP_REMOVED lines=8> */
.L_x_575:
        /* <DEDUP_REMOVED lines=8> */
[----:B------:R-:W-:Y:S02]  /*9f20*/  @!P3 VIADD R26, R5, 0x1 ;  /* 0x00000001051ab836 */ /* 0x000fe40000000000 */
[----:B------:R-:W-:Y:S01]  /*9f30*/  @!P3 IMAD.MOV.U32 R4, RZ, RZ, RZ ;  /* 0x000000ffff04b224 */ /* 0x000fe200078e00ff */
[----:B------:R-:W-:-:S13]  /*9f40*/  ISETP.NE.AND P4, PT, R2, RZ, !P3 ;  /* 0x000000ff0200720c */ /* 0x000fda0005f85270 */
[----:B------:R-:W-:-:S04]  /*9f50*/  @P4 IADD3 R26, PT, PT, R5, RZ, RZ ;  /* 0x000000ff051a4210 */ /* 0x000fc80007ffe0ff */
[----:B------:R-:W-:-:S07]  /*9f60*/  @!P3 MOV R5, R26 ;  /* 0x0000001a0005b202 */ /* 0x000fce0000000f00 */
.L_x_577:
[----:B------:R-:W-:Y:S05]  /*9f70*/  BSYNC.RECONVERGENT B2 ;  /* 0x0000000000027941 */ /* 0x000fea0003800200 */
.L_x_576:
        /* <DEDUP_REMOVED lines=40> */
[----:B------:R-:W-:Y:S01]  /*a200*/  IMAD.MOV.U32 R32, RZ, RZ, RZ ;  /* 0x000000ffff207224 */ /* 0x000fe200078e00ff */
[----:B------:R-:W-:-:S07]  /*a210*/  LOP3.LUT R36, R36, UR31, R33, 0x96, !PT ;  /* 0x0000001f24247c12 */ /* 0x000fce000f8e9621 */
.L_x_574:
[----:B------:R-:W-:Y:S05]  /*a220*/  BSYNC.RECONVERGENT B1 ;  /* 0x0000000000017941 */ /* 0x000fea0003800200 */
.L_x_573:
[----:B------:R-:W-:Y:S01]  /*a230*/  I2FP.F32.U32 R31, R26 ;  /* 0x0000001a001f7245 */ /* 0x000fe20000201000 */
[----:B------:R-:W-:Y:S01]  /*a240*/  BSSY.RECONVERGENT B1, `(.L_x_578) ;  /* 0x000004e000017945 */ /* 0x000fe20003800200 */
[----:B------:R-:W-:Y:S01]  /*a250*/  SHF.L.U32 R33, R22, 0x10, RZ ;  /* 0x0000001016217819 */ /* 0x000fe200000006ff */
[----:B------:R-:W-:Y:S01]  /*a260*/  IMAD.MOV.U32 R35, RZ, RZ, 0x2 ;  /* 0x00000002ff237424 */ /* 0x000fe200078e00ff */
[----:B------:R-:W-:Y:S01]  /*a270*/  ISETP.NE.AND P5, PT, R32, 0x1, PT ;  /* 0x000000012000780c */ /* 0x000fe20003fa5270 */
[----:B------:R-:W-:Y:S02]  /*a280*/  FFMA.FTZ R31, R31, R50, 1.1641532182693481445e-10 ;  /* 0x2f0000001f1f7423 */ /* 0x000fe40000010032 */
[----:B------:R-:W-:Y:S01]  /*a290*/  FMUL.FTZ R26, R33, R16 ;  /* 0x00000010211a7220 */ /* 0x000fe20000410000 */
[----:B------:R-:W-:Y:S02]  /*a2a0*/  MOV R33, R38 ;  /* 0x0000002600217202 */ /* 0x000fe40000000f00 */
[----:B------:R-:W-:Y:S01]  /*a2b0*/  FSETP.GTU.FTZ.AND P4, PT, R31, R18, PT ;  /* 0x000000121f00720b */ /* 0x000fe20003f9c000 */
[----:B------:R-:W-:Y:S01]  /*a2c0*/  FMUL.FTZ R26, R26, R17 ;  /* 0x000000111a1a7220 */ /* 0x000fe20000410000 */
[----:B------:R-:W-:-:S02]  /*a2d0*/  PRMT R31, R22, 0x7632, R31 ;  /* 0x00007632161f7816 */ /* 0x000fc4000000001f */
[----:B------:R-:W-:Y:S02]  /*a2e0*/  PLOP3.LUT P3, PT, P4, PT, PT, 0x8, 0x80 ;  /* 0x000000000080781c */ /* 0x000fe4000276e170 */
[----:B------:R-:W-:-:S05]  /*a2f0*/  FSEL R26, R26, RZ, !P4 ;  /* 0x000000ff1a1a7208 */ /* 0x000fca0006000000 */
        /* <DEDUP_REMOVED lines=10> */
.L_x_580:
        /* <DEDUP_REMOVED lines=13> */
.L_x_582:
[----:B------:R-:W-:Y:S05]  /*a470*/  BSYNC.RECONVERGENT B2 ;  /* 0x0000000000027941 */ /* 0x000fea0003800200 */
.L_x_581:
        /* <DEDUP_REMOVED lines=40> */
[----:B------:R-:W-:Y:S01]  /*a700*/  IMAD.MOV.U32 R33, RZ, RZ, R19 ;  /* 0x000000ffff217224 */ /* 0x000fe200078e0013 */
[----:B------:R-:W-:-:S07]  /*a710*/  MOV R19, R32 ;  /* 0x0000002000137202 */ /* 0x000fce0000000f00 */
.L_x_579:
[----:B------:R-:W-:Y:S05]  /*a720*/  BSYNC.RECONVERGENT B1 ;  /* 0x0000000000017941 */ /* 0x000fea0003800200 */
.L_x_578:
        /* <DEDUP_REMOVED lines=12> */
[----:B------:R-:W-:Y:S01]  /*a7f0*/  IMAD.MOV.U32 R32, RZ, RZ, R31 ;  /* 0x000000ffff207224 */ /* 0x000fe200078e001f */
[----:B------:R-:W-:Y:S09]  /*a800*/  @!P5 BRA `(.L_x_584) ;  /* 0x000000040000d947 */ /* 0x000ff20003800000 */
        /* <DEDUP_REMOVED lines=8> */
.L_x_585:
        /* <DEDUP_REMOVED lines=13> */
.L_x_587:
[----:B------:R-:W-:Y:S05]  /*a960*/  BSYNC.RECONVERGENT B2 ;  /* 0x0000000000027941 */ /* 0x000fea0003800200 */
.L_x_586:
        /* <DEDUP_REMOVED lines=40> */
[----:B------:R-:W-:Y:S02]  /*abf0*/  LOP3.LUT R36, R36, UR31, R41, 0x96, !PT ;  /* 0x0000001f24247c12 */ /* 0x000fe4000f8e9629 */
[----:B------:R-:W-:-:S07]  /*ac00*/  MOV R19, R40 ;  /* 0x0000002800137202 */ /* 0x000fce0000000f00 */
.L_x_584:
[----:B------:R-:W-:Y:S05]  /*ac10*/  BSYNC.RECONVERGENT B1 ;  /* 0x0000000000017941 */ /* 0x000fea0003800200 */
.L_x_583:
[----:B------:R-:W-:Y:S01]  /*ac20*/  I2FP.F32.U32 R33, R33 ;  /* 0x0000002100217245 */ /* 0x000fe20000201000 */
[----:B------:R-:W-:Y:S01]  /*ac30*/  BSSY.RECONVERGENT B1, `(.L_x_588) ;  /* 0x000004f000017945 */ /* 0x000fe20003800200 */
[----:B------:R-:W-:Y:S02]  /*ac40*/  SHF.L.U32 R35, R23, 0x10, RZ ;  /* 0x0000001017237819 */ /* 0x000fe400000006ff */
[----:B------:R-:W-:Y:S01]  /*ac50*/  ISETP.NE.AND P6, PT, R39, 0x1, PT ;  /* 0x000000012700780c */ /* 0x000fe20003fc5270 */
[----:B------:R-:W-:Y:S01]  /*ac60*/  FFMA.FTZ R33, R33, R50, 1.1641532182693481445e-10 ;  /* 0x2f00000021217423 */ /* 0x000fe20000010032 */
[----:B------:R-:W-:Y:S01]  /*ac70*/  MOV R37, R38 ;  /* 0x0000002600257202 */ /* 0x000fe20000000f00 */
[----:B------:R-:W-:-:S03]  /*ac80*/  FMUL.FTZ R40, R35, R16 ;  /* 0x0000001023287220 */ /* 0x000fc60000410000 */
[----:B------:R-:W-:Y:S01]  /*ac90*/  FSETP.GTU.FTZ.AND P5, PT, R33, R18, PT ;  /* 0x000000122100720b */ /* 0x000fe20003fbc000 */
[----:B------:R-:W-:Y:S01]  /*aca0*/  FMUL.FTZ R35, R40, R17 ;  /* 0x0000001128237220 */ /* 0x000fe20000410000 */
[----:B------:R-:W-:-:S04]  /*acb0*/  PRMT R33, R23, 0x7632, R33 ;  /* 0x0000763217217816 */ /* 0x000fc80000000021 */
        /* <DEDUP_REMOVED lines=12> */
.L_x_590:
        /* <DEDUP_REMOVED lines=15> */
.L_x_592:
[----:B------:R-:W-:Y:S05]  /*ae70*/  BSYNC.RECONVERGENT B2 ;  /* 0x0000000000027941 */ /* 0x000fea0003800200 */
.L_x_591:
        /* <DEDUP_REMOVED lines=36> */
[----:B------:R-:W-:-:S04]  /*b0c0*/  IMAD.WIDE.U32 R38, R39, -0x326172a9, RZ ;  /* 0xcd9e8d5727267825 */ /* 0x000fc800078e00ff */
[----:B------:R-:W-:Y:S02]  /*b0d0*/  HFMA2 R35, -RZ, RZ, 0, 0 ;  /* 0x00000000ff237431 */ /* 0x000fe400000001ff */
[----:B------:R-:W-:Y:S01]  /*b0e0*/  IMAD.WIDE.U32 R40, R40, -0x2daee0ad, RZ ;  /* 0xd2511f5328287825 */ /* 0x000fe200078e00ff */
[----:B------:R-:W-:-:S03]  /*b0f0*/  LOP3.LUT R34, R34, UR30, R39, 0x96, !PT ;  /* 0x0000001e22227c12 */ /* 0x000fc6000f8e9627 */
[----:B------:R-:W-:Y:S01]  /*b100*/  IMAD.MOV.U32 R19, RZ, RZ, R40 ;  /* 0x000000ffff137224 */ /* 0x000fe200078e0028 */
[----:B------:R-:W-:-:S07]  /*b110*/  LOP3.LUT R36, R36, UR31, R41, 0x96, !PT ;  /* 0x0000001f24247c12 */ /* 0x000fce000f8e9629 */
.L_x_589:
[----:B------:R-:W-:Y:S05]  /*b120*/  BSYNC.RECONVERGENT B1 ;  /* 0x0000000000017941 */ /* 0x000fea0003800200 */
.L_x_588:
[----:B------:R-:W-:Y:S01]  /*b130*/  I2FP.F32.U32 R37, R37 ;  /* 0x0000002500257245 */ /* 0x000fe20000201000 */
[----:B------:R-:W-:Y:S01]  /*b140*/  IMAD.U32 R33, R33, 0x10000, RZ ;  /* 0x0001000021217824 */ /* 0x000fe200078e00ff */
[----:B------:R-:W-:Y:S02]  /*b150*/  F2FP.BF16.F32.PACK_AB R24, R27, R24 ;  /* 0x000000181b18723e */ /* 0x000fe400000010ff */
[----:B------:R-:W-:Y:S01]  /*b160*/  F2FP.BF16.F32.PACK_AB R26, R31, R26 ;  /* 0x0000001a1f1a723e */ /* 0x000fe200000010ff */
[----:B------:R-:W-:Y:S01]  /*b170*/  FFMA.FTZ R37, R37, R50, 1.1641532182693481445e-10 ;  /* 0x2f00000025257423 */ /* 0x000fe20000010032 */
[----:B------:R-:W-:Y:S01]  /*b180*/  FMUL.FTZ R16, R33, R16 ;  /* 0x0000001021107220 */ /* 0x000fe20000410000 */
[----:B------:R-:W-:-:S03]  /*b190*/  F2FP.BF16.F32.PACK_AB R25, R30, R25 ;  /* 0x000000191e19723e */ /* 0x000fc600000010ff */
[----:B------:R-:W-:Y:S01]  /*b1a0*/  FMUL.FTZ R16, R16, R17 ;  /* 0x0000001110107220 */ /* 0x000fe20000410000 */
[----:B------:R-:W-:-:S04]  /*b1b0*/  FSETP.GTU.FTZ.AND P6, PT, R37, R18, PT ;  /* 0x000000122500720b */ /* 0x000fc80003fdc000 */
[----:B------:R-:W-:Y:S02]  /*b1c0*/  FSEL R18, R16, RZ, !P6 ;  /* 0x000000ff10127208 */ /* 0x000fe40007000000 */
[----:B------:R-:W-:Y:S02]  /*b1d0*/  PLOP3.LUT P6, PT, P6, PT, PT, 0x8, 0x80 ;  /* 0x000000000080781c */ /* 0x000fe400037ce170 */
[----:B------:R-:W-:-:S11]  /*b1e0*/  F2FP.BF16.F32.PACK_AB R27, R18, R23 ;  /* 0x00000017121b723e */ /* 0x000fd600000010ff */
.L_x_552:
[----:B------:R-:W-:Y:S01]  /*b1f0*/  FADD.FTZ R31, RZ, R7 ;  /* 0x00000007ff1f7221 */ /* 0x000fe20000010000 */
[----:B------:R-:W-:Y:S01]  /*b200*/  SEL R17, RZ, 0x1000000, !P6 ;  /* 0x01000000ff117807 */ /* 0x000fe20007000000 */
[----:B------:R-:W0:Y:S01]  /*b210*/  LDC.64 R50, c[0x0][0x3b0] ;  /* 0x0000ec00ff327b82 */ /* 0x000e220000000a00 */
[----:B------:R-:W-:Y:S01]  /*b220*/  SEL R37, RZ, 0x10000, !P5 ;  /* 0x00010000ff257807 */ /* 0x000fe20006800000 */
[----:B------:R-:W-:Y:S01]  /*b230*/  FADD.FTZ R16, R31, R8 ;  /* 0x000000081f107221 */ /* 0x000fe20000010000 */
[----:B------:R-:W-:Y:S01]  /*b240*/  SEL R40, RZ, 0x100, !P4 ;  /* 0x00000100ff287807 */ /* 0x000fe20006000000 */
[----:B------:R-:W-:Y:S01]  /*b250*/  UMOV UR4, 0xffffffff ;  /* 0xffffffff00047882 */ /* 0x000fe20000000000 */
[----:B------:R-:W-:Y:S01]  /*b260*/  ISETP.NE.AND P6, PT, R20, RZ, PT ;  /* 0x000000ff1400720c */ /* 0x000fe20003fc5270 */
[----:B------:R-:W-:Y:S01]  /*b270*/  FADD.FTZ R31, R16, R9 ;  /* 0x00000009101f7221 */ /* 0x000fe20000010000 */
[----:B------:R-:W-:Y:S02]  /*b280*/  LOP3.LUT R17, R40, R17, R37, 0xfe, !PT ;  /* 0x0000001128117212 */ /* 0x000fe400078efe25 */
[----:B------:R-:W-:Y:S01]  /*b290*/  SEL R40, RZ, 0x1, !P3 ;  /* 0x00000001ff287807 */ /* 0x000fe20005800000 */
[----:B------:R-:W-:Y:S01]  /*b2a0*/  FADD.FTZ R16, R31, R10 ;  /* 0x0000000a1f107221 */ /* 0x000fe20000010000 */
[----:B------:R-:W-:-:S02]  /*b2b0*/  SEL R33, RZ, 0x10000, !P1 ;  /* 0x00010000ff217807 */ /* 0x000fc40004800000 */
[----:B------:R-:W-:Y:S01]  /*b2c0*/  LOP3.LUT R17, R17, R40, RZ, 0xfc, !PT ;  /* 0x0000002811117212 */ /* 0x000fe200078efcff */
[----:B------:R-:W-:Y:S01]  /*b2d0*/  FADD.FTZ R31, R16, R11 ;  /* 0x0000000b101f7221 */ /* 0x000fe20000010000 */
[----:B------:R-:W1:Y:S01]  /*b2e0*/  LDC.64 R40, c[0x0][0x3a8] ;  /* 0x0000ea00ff287b82 */ /* 0x000e620000000a00 */
[----:B------:R-:W-:Y:S02]  /*b2f0*/  SEL R20, RZ, 0x100, !P0 ;  /* 0x00000100ff147807 */ /* 0x000fe40004000000 */
[----:B------:R-:W-:Y:S01]  /*b300*/  FADD.FTZ R16, R31, R12 ;  /* 0x0000000c1f107221 */ /* 0x000fe20000010000 */
[----:B------:R-:W-:-:S03]  /*b310*/  ISETP.NE.AND P0, PT, R77, RZ, PT ;  /* 0x000000ff4d00720c */ /* 0x000fc60003f05270 */
[----:B------:R-:W-:Y:S01]  /*b320*/  FADD.FTZ R31, R16, R13 ;  /* 0x0000000d101f7221 */ /* 0x000fe20000010000 */
[----:B------:R-:W-:Y:S01]  /*b330*/  SEL R16, RZ, 0x1000000, !P2 ;  /* 0x01000000ff107807 */ /* 0x000fe20005000000 */
[----:B0-----:R-:W-:-:S04]  /*b340*/  IMAD.WIDE.U32 R50, R15, 0x8, R50 ;  /* 0x000000080f327825 */ /* 0x001fc800078e0032 */
[----:B------:R-:W-:Y:S01]  /*b350*/  FADD.FTZ R31, R31, R14 ;  /* 0x0000000e1f1f7221 */ /* 0x000fe20000010000 */
[----:B------:R-:W-:-:S03]  /*b360*/  LOP3.LUT R16, R20, R16, R33, 0xfe, !PT ;  /* 0x0000001014107212 */ /* 0x000fc600078efe21 */
[----:B------:R-:W-:Y:S01]  /*b370*/  FADD.FTZ R20, R31, R28 ;  /* 0x0000001c1f147221 */ /* 0x000fe20000010000 */
[----:B------:R-:W-:-:S03]  /*b380*/  SEL R31, RZ, 0x1, !P6 ;  /* 0x00000001ff1f7807 */ /* 0x000fc60007000000 */
[----:B------:R-:W-:Y:S01]  /*b390*/  FADD.FTZ R20, R20, R29 ;  /* 0x0000001d14147221 */ /* 0x000fe20000010000 */
[----:B------:R-:W-:-:S03]  /*b3a0*/  LOP3.LUT R16, R16, R31, RZ, 0xfc, !PT ;  /* 0x0000001f10107212 */ /* 0x000fc600078efcff */
[----:B------:R-:W-:Y:S01]  /*b3b0*/  FADD.FTZ R31, R20, R21 ;  /* 0x00000015141f7221 */ /* 0x000fe20000010000 */
[----:B-1----:R-:W-:-:S04]  /*b3c0*/  IMAD.WIDE.U32 R40, R15, 0x10, R40 ;  /* 0x000000100f287825 */ /* 0x002fc800078e0028 */
[----:B------:R-:W-:Y:S01]  /*b3d0*/  FADD.FTZ R31, R31, R30 ;  /* 0x0000001e1f1f7221 */ /* 0x000fe20000010000 */
[----:B------:R0:W-:Y:S03]  /*b3e0*/  STG.E.128 desc[UR8][R40.64], R24 ;  /* 0x0000001828007986 */ /* 0x0001e6000c101d08 */
[----:B------:R-:W-:Y:S01]  /*b3f0*/  FADD.FTZ R31, R31, R22 ;  /* 0x000000161f1f7221 */ /* 0x000fe20000010000 */
[----:B------:R0:W-:Y:S03]  /*b400*/  STG.E.64 desc[UR8][R50.64], R16 ;  /* 0x0000001032007986 */ /* 0x0001e6000c101b08 */
[----:B------:R-:W-:-:S04]  /*b410*/  FADD.FTZ R20, R31, R32 ;  /* 0x000000201f147221 */ /* 0x000fc80000010000 */
[----:B------:R-:W-:-:S04]  /*b420*/  FADD.FTZ R31, R20, R23 ;  /* 0x00000017141f7221 */ /* 0x000fc80000010000 */
[----:B------:R-:W-:Y:S01]  /*b430*/  FADD.FTZ R31, R31, R18 ;  /* 0x000000121f1f7221 */ /* 0x000fe20000010000 */
[----:B------:R-:W-:Y:S06]  /*b440*/  BRA.DIV UR4, `(.L_x_593) ;  /* 0x0000000a04187947 */ /* 0x000fec000b800000 */
[----:B0-----:R-:W0:Y:S02]  /*b450*/  SHFL.BFLY PT, R16, R31, 0x1, 0x1f ;  /* 0x0c201f001f107f89 */ /* 0x001e2400000e0000 */
        /* <DEDUP_REMOVED lines=11> */
[C---:B------:R-:W-:Y:S01]  /*b510*/  FADD.FTZ R16, -R26.reuse, R7 ;  /* 0x000000071a107221 */ /* 0x040fe20000010100 */
[C---:B------:R-:W-:Y:S01]  /*b520*/  FADD.FTZ R31, -R26.reuse, R8 ;  /* 0x000000081a1f7221 */ /* 0x040fe20000010100 */
[C---:B------:R-:W-:Y:S01]  /*b530*/  FADD.FTZ R33, -R26.reuse, R9 ;  /* 0x000000091a217221 */ /* 0x040fe20000010100 */
[----:B------:R-:W-:Y:S01]  /*b540*/  FADD.FTZ R25, -R26, R10 ;  /* 0x0000000a1a197221 */ /* 0x000fe20000010100 */
[----:B------:R-:W-:Y:S01]  /*b550*/  FFMA.FTZ R16, R16, R16, RZ ;  /* 0x0000001010107223 */ /* 0x000fe200000100ff */
[----:B------:R-:W-:-:S03]  /*b560*/  FADD.FTZ R27, -R26, R11 ;  /* 0x0000000b1a1b7221 */ /* 0x000fc60000010100 */
[----:B------:R-:W-:-:S04]  /*b570*/  FFMA.FTZ R16, R31, R31, R16 ;  /* 0x0000001f1f107223 */ /* 0x000fc80000010010 */
        /* <DEDUP_REMOVED lines=34> */
.L_x_606:
[----:B-1----:R-:W-:Y:S01]  /*b7a0*/  FADD.FTZ R20, R24, R31 ;  /* 0x0000001f18147221 */ /* 0x002fe20000010000 */
[----:B0-----:R-:W-:Y:S01]  /*b7b0*/  FMUL.FTZ R24, R26, R26 ;  /* 0x0000001a1a187220 */ /* 0x001fe20000410000 */
[----:B------:R-:W-:Y:S02]  /*b7c0*/  ISETP.NE.AND P1, PT, RZ, UR32, PT ;  /* 0x00000020ff007c0c */ /* 0x000fe4000bf25270 */
[----:B------:R-:W-:Y:S02]  /*b7d0*/  FFMA.FTZ R20, R20, R17, UR13 ;  /* 0x0000000d14147e23 */ /* 0x000fe40008010011 */
[----:B------:R-:W-:Y:S01]  /*b7e0*/  FSEL R25, R24, RZ, P1 ;  /* 0x000000ff18197208 */ /* 0x000fe20000800000 */
[----:B------:R-:W0:Y:S01]  /*b7f0*/  LDC.64 R16, c[0x0][0x428] ;  /* 0x00010a00ff107b82 */ /* 0x000e220000000a00 */
[----:B------:R-:W-:-:S03]  /*b800*/  FSEL R24, R26, RZ, !P1 ;  /* 0x000000ff1a187208 */ /* 0x000fc60004800000 */
[----:B------:R-:W-:Y:S02]  /*b810*/  FADD.FTZ R25, R20, R25 ;  /* 0x0000001914197221 */ /* 0x000fe40000010000 */
[C---:B------:R-:W-:Y:S01]  /*b820*/  FADD.FTZ R20, -R24.reuse, R7 ;  /* 0x0000000718147221 */ /* 0x040fe20000010100 */
[C---:B------:R-:W-:Y:S01]  /*b830*/  FADD.FTZ R9, -R24.reuse, R9 ;  /* 0x0000000918097221 */ /* 0x040fe20000010100 */
[----:B------:R-:W1:Y:S01]  /*b840*/  MUFU.RSQ R27, R25 ;  /* 0x00000019001b7308 */ /* 0x000e620000001400 */
        /* <DEDUP_REMOVED lines=14> */
[----:B------:R-:W2:Y:S01]  /*b930*/  @!P0 LDC.64 R22, c[0x0][0x3c0] ;  /* 0x0000f000ff168b82 */ /* 0x000ea20000000a00 */
[----:B0-----:R-:W-:-:S04]  /*b940*/  IMAD.WIDE.U32 R6, R6, 0x10, R16 ;  /* 0x0000001006067825 */ /* 0x001fc800078e0010 */
[C---:B-1----:R-:W-:Y:S01]  /*b950*/  FMUL.FTZ R42, R27.reuse, R20 ;  /* 0x000000141b2a7220 */ /* 0x042fe20000410000 */
[C---:B------:R-:W-:Y:S01]  /*b960*/  FMUL.FTZ R20, R27.reuse, R9 ;  /* 0x000000091b147220 */ /* 0x040fe20000410000 */
[C---:B------:R-:W-:Y:S01]  /*b970*/  FMUL.FTZ R50, R27.reuse, R8 ;  /* 0x000000081b327220 */ /* 0x040fe20000410000 */
[C---:B------:R-:W-:Y:S01]  /*b980*/  FMUL.FTZ R11, R27.reuse, R11 ;  /* 0x0000000b1b0b7220 */ /* 0x040fe20000410000 */
[C---:B------:R-:W-:Y:S01]  /*b990*/  FMUL.FTZ R21, R27.reuse, R14 ;  /* 0x0000000e1b157220 */ /* 0x040fe20000410000 */
[C---:B------:R-:W-:Y:S01]  /*b9a0*/  FMUL.FTZ R8, R27.reuse, R31 ;  /* 0x0000001f1b087220 */ /* 0x040fe20000410000 */
[----:B------:R-:W-:Y:S01]  /*b9b0*/  FMUL.FTZ R33, R27, R33 ;  /* 0x000000211b217220 */ /* 0x000fe20000410000 */
[----:B------:R-:W0:Y:S01]  /*b9c0*/  @!P0 LDC.64 R24, c[0x0][0x3c8] ;  /* 0x0000f200ff188b82 */ /* 0x000e220000000a00 */
[----:B------:R-:W-:Y:S01]  /*b9d0*/  FFMA.FTZ R9, R20, R72, R71 ;  /* 0x0000004814097223 */ /* 0x000fe20000010047 */
[----:B------:R-:W-:Y:S01]  /*b9e0*/  FFMA.FTZ R14, R11, R68, R67 ;  /* 0x000000440b0e7223 */ /* 0x000fe20000010043 */
[----:B------:R-:W-:Y:S01]  /*b9f0*/  FFMA.FTZ R20, R21, R62, R61 ;  /* 0x0000003e15147223 */ /* 0x000fe2000001003d */
[----:B------:R-:W-:Y:S01]  /*ba00*/  FMUL.FTZ R10, R27, R10 ;  /* 0x0000000a1b0a7220 */ /* 0x000fe20000410000 */
[----:B------:R-:W-:Y:S01]  /*ba10*/  FFMA.FTZ R11, R33, R64, R63 ;  /* 0x00000040210b7223 */ /* 0x000fe2000001003f */
[----:B------:R-:W-:Y:S01]  /*ba20*/  FFMA.FTZ R21, R8, R66, R65 ;  /* 0x0000004208157223 */ /* 0x000fe20000010041 */
[C---:B------:R-:W-:Y:S01]  /*ba30*/  FMUL.FTZ R40, R27.reuse, R40 ;  /* 0x000000281b287220 */ /* 0x040fe20000410000 */
[----:B------:R-:W-:Y:S01]  /*ba40*/  FFMA.FTZ R8, R10, R70, R69 ;  /* 0x000000460a087223 */ /* 0x000fe20000010045 */
[----:B------:R-:W-:Y:S01]  /*ba50*/  FMUL.FTZ R18, R27, R18 ;  /* 0x000000121b127220 */ /* 0x000fe20000410000 */
[----:B------:R-:W-:Y:S01]  /*ba60*/  F2FP.BF16.F32.PACK_AB R11, R20, R11 ;  /* 0x0000000b140b723e */ /* 0x000fe200000010ff */
[----:B------:R-:W-:Y:S01]  /*ba70*/  IMAD.WIDE.U32 R16, R15, 0x10, R16 ;  /* 0x000000100f107825 */ /* 0x000fe200078e0010 */
[----:B------:R-:W-:-:S03]  /*ba80*/  F2FP.BF16.F32.PACK_AB R10, R21, R14 ;  /* 0x0000000e150a723e */ /* 0x000fc600000010ff */
[----:B------:R-:W-:Y:S01]  /*ba90*/  FFMA.FTZ R42, R42, R76, R75 ;  /* 0x0000004c2a2a7223 */ /* 0x000fe2000001004b */
[----:B------:R-:W1:Y:S01]  /*baa0*/  LDC.64 R20, c[0x0][0x380] ;  /* 0x0000e000ff147b82 */ /* 0x000e620000000a00 */
[----:B------:R-:W-:Y:S01]  /*bab0*/  FFMA.FTZ R15, R50, R74, R73 ;  /* 0x0000004a320f7223 */ /* 0x000fe20000010049 */
[----:B------:R-:W-:Y:S01]  /*bac0*/  FFMA.FTZ R40, R40, R46, R45 ;  /* 0x0000002e28287223 */ /* 0x000fe2000001002d */
[----:B------:R-:W-:Y:S01]  /*bad0*/  FFMA.FTZ R31, R18, R44, R43 ;  /* 0x0000002c121f7223 */ /* 0x000fe2000001002b */
[----:B------:R-:W-:Y:S01]  /*bae0*/  F2FP.BF16.F32.PACK_AB R9, R8, R9 ;  /* 0x000000090809723e */ /* 0x000fe200000010ff */
[----:B------:R-:W-:Y:S01]  /*baf0*/  FMUL.FTZ R28, R27, R28 ;  /* 0x0000001c1b1c7220 */ /* 0x000fe20000410000 */
[----:B------:R-:W-:Y:S01]  /*bb00*/  F2FP.BF16.F32.PACK_AB R8, R15, R42 ;  /* 0x0000002a0f08723e */ /* 0x000fe200000010ff */
[----:B------:R-:W-:Y:S01]  /*bb10*/  FMUL.FTZ R14, R27, R29 ;  /* 0x0000001d1b0e7220 */ /* 0x000fe20000410000 */
[----:B------:R-:W-:Y:S01]  /*bb20*/  F2FP.BF16.F32.PACK_AB R15, R31, R40 ;  /* 0x000000281f0f723e */ /* 0x000fe200000010ff */
        /* <DEDUP_REMOVED lines=10> */
[----:B--2---:R-:W-:Y:S01]  /*bbd0*/  @!P0 IMAD.WIDE R22, R0, 0x4, R22 ;  /* 0x0000000400168825 */ /* 0x004fe200078e0216 */
[----:B------:R-:W-:-:S02]  /*bbe0*/  F2FP.BF16.F32.PACK_AB R14, R31, R40 ;  /* 0x000000281f0e723e */ /* 0x000fc400000010ff */
[----:B------:R-:W-:Y:S01]  /*bbf0*/  F2FP.BF16.F32.PACK_AB R13, R30, R13 ;  /* 0x0000000d1e0d723e */ /* 0x000fe200000010ff */
[----:B0-----:R-:W-:Y:S01]  /*bc00*/  @!P0 IMAD.WIDE R24, R0, 0x4, R24 ;  /* 0x0000000400188825 */ /* 0x001fe200078e0218 */
[----:B------:R-:W-:Y:S01]  /*bc10*/  F2FP.BF16.F32.PACK_AB R12, R29, R12 ;  /* 0x0000000c1d0c723e */ /* 0x000fe200000010ff */
[----:B------:R0:W-:Y:S01]  /*bc20*/  @!P0 STG.E desc[UR8][R22.64], R26 ;  /* 0x0000001a16008986 */ /* 0x0001e2000c101908 */
[----:B-1----:R-:W-:-:S03]  /*bc30*/  LEA R0, R20, R0, 0x2 ;  /* 0x0000000014007211 */ /* 0x002fc600078e10ff */
[----:B------:R0:W-:Y:S01]  /*bc40*/  @!P0 STG.E desc[UR8][R24.64], R27 ;  /* 0x0000001b18008986 */ /* 0x0001e2000c101908 */
[----:B------:R-:W-:-:S03]  /*bc50*/  ISETP.GE.AND P0, PT, R0, R21, PT ;  /* 0x000000150000720c */ /* 0x000fc60003f06270 */
[----:B------:R0:W-:Y:S04]  /*bc60*/  STG.E.128 desc[UR8][R6.64], R8 ;  /* 0x0000000806007986 */ /* 0x0001e8000c101d08 */
[----:B------:R0:W-:Y:S06]  /*bc70*/  STG.E.128 desc[UR8][R16.64], R12 ;  /* 0x0000000c10007986 */ /* 0x0001ec000c101d08 */
[----:B------:R-:W-:Y:S05]  /*bc80*/  @!P0 BRA `(.L_x_594) ;  /* 0xffffff4c00bc8947 */ /* 0x000fea000383ffff */
[----:B------:R-:W-:Y:S05]  /*bc90*/  BSYNC B0 ;  /* 0x0000000000007941 */ /* 0x000fea0003800000 */
.L_x_429:
[----:B------:R-:W-:Y:S05]  /*bca0*/  EXIT ;  /* 0x000000000000794d */ /* 0x000fea0003800000 */
.L_x_593:
[----:B------:R-:W-:Y:S01]  /*bcb0*/  HFMA2 R39, -RZ, RZ, 0, 5.9604644775390625e-08 ;  /* 0x00000001ff277431 */ /* 0x000fe200000001ff */
[----:B------:R-:W-:Y:S01]  /*bcc0*/  BSSY B1, `(.L_x_595) ;  /* 0x0000007000017945 */ /* 0x000fe20003800000 */
[----:B0-----:R-:W-:Y:S01]  /*bcd0*/  IMAD.MOV.U32 R40, RZ, RZ, R31 ;  /* 0x000000ffff287224 */ /* 0x001fe200078e001f */
[----:B------:R-:W-:Y:S01]  /*bce0*/  MOV R33, 0xffffffff ;  /* 0xffffffff00217802 */ /* 0x000fe20000000f00 */
[----:B------:R-:W-:-:S07]  /*bcf0*/  IMAD.MOV.U32 R42, RZ, RZ, 0x1f ;  /* 0x0000001fff2a7424 */ /* 0x000fce00078e00ff */
[----:B------:R-:W-:Y:S05]  /*bd00*/  WARPSYNC.COLLECTIVE R33, `(.L_x_596) ;  /* 0x0000000021087348 */ /* 0x000fea0003c00000 */
[----:B------:R0:W1:Y:S02]  /*bd10*/  SHFL.BFLY P1, R37, R40, R39, R42 ;  /* 0x0c00002728257389 */ /* 0x000064000002002a */
[----:B01----:R-:W-:Y:S05]  /*bd20*/  ENDCOLLECTIVE ;  /* 0x000000000000791b */ /* 0x003fea0003800000 */
.L_x_596:
[----:B------:R-:W-:Y:S05]  /*bd30*/  BSYNC B1 ;  /* 0x0000000000017941 */ /* 0x000fea0003800000 */
.L_x_595:
[----:B------:R-:W-:Y:S02]  /*bd40*/  IMAD.MOV.U32 R16, RZ, RZ, R37 ;  /* 0x000000ffff107224 */ /* 0x000fe400078e0025 */
[----:B------:R-:W-:Y:S02]  /*bd50*/  HFMA2 R42, -RZ, RZ, 0, 1.847743988037109375e-06 ;  /* 0x0000001fff2a7431 */ /* 0x000fe400000001ff */
[----:B------:R-:W-:Y:S02]  /*bd60*/  IMAD.MOV.U32 R39, RZ, RZ, 0x2 ;  /* 0x00000002ff277424 */ /* 0x000fe400078e00ff */
[----:B------:R-:W-:Y:S01]  /*bd70*/  FADD.FTZ R20, R31, R16 ;  /* 0x000000101f147221 */ /* 0x000fe20000010000 */
[----:B------:R-:W-:-:S04]  /*bd80*/  IMAD.MOV.U32 R33, RZ, RZ, -0x1 ;  /* 0xffffffffff217424 */ /* 0x000fc800078e00ff */
[----:B------:R-:W-:-:S07]  /*bd90*/  MOV R40, R20 ;  /* 0x0000001400287202 */ /* 0x000fce0000000f00 */
[----:B------:R-:W-:Y:S05]  /*bda0*/  WARPSYNC.COLLECTIVE R33, `(.L_x_597) ;  /* 0x0000000021087348 */ /* 0x000fea0003c00000 */
[----:B------:R0:W1:Y:S02]  /*bdb0*/  SHFL.BFLY P1, R37, R40, R39, R42 ;  /* 0x0c00002728257389 */ /* 0x000064000002002a */
[----:B01----:R-:W-:Y:S05]  /*bdc0*/  ENDCOLLECTIVE ;  /* 0x000000000000791b */ /* 0x003fea0003800000 */
.L_x_597:
[----:B------:R-:W-:Y:S01]  /*bdd0*/  HFMA2 R39, -RZ, RZ, 0, 2.384185791015625e-07 ;  /* 0x00000004ff277431 */ /* 0x000fe200000001ff */
[----:B------:R-:W-:-:S05]  /*bde0*/  MOV R17, R37 ;  /* 0x0000002500117202 */ /* 0x000fca0000000f00 */
[----:B------:R-:W-:-:S04]  /*bdf0*/  FADD.FTZ R24, R20, R17 ;  /* 0x0000001114187221 */ /* 0x000fc80000010000 */
[----:B------:R-:W-:-:S07]  /*be00*/  IMAD.MOV.U32 R40, RZ, RZ, R24 ;  /* 0x000000ffff287224 */ /* 0x000fce00078e0018 */
[----:B------:R-:W-:Y:S05]  /*be10*/  WARPSYNC.COLLECTIVE R33, `(.L_x_598) ;  /* 0x0000000021087348 */ /* 0x000fea0003c00000 */
[----:B------:R0:W1:Y:S02]  /*be20*/  SHFL.BFLY P1, R37, R40, R39, R42 ;  /* 0x0c00002728257389 */ /* 0x000064000002002a */
[----:B01----:R-:W-:Y:S05]  /*be30*/  ENDCOLLECTIVE ;  /* 0x000000000000791b */ /* 0x003fea0003800000 */
.L_x_598:
        /* <DEDUP_REMOVED lines=8> */
.L_x_599:
[----:B------:R-:W-:Y:S01]  /*bec0*/  HFMA2 R39, -RZ, RZ, 0, 9.5367431640625e-07 ;  /* 0x00000010ff277431 */ /* 0x000fe200000001ff */
[----:B------:R-:W-:-:S05]  /*bed0*/  MOV R16, R37 ;  /* 0x0000002500107202 */ /* 0x000fca0000000f00 */
[----:B------:R-:W-:-:S04]  /*bee0*/  FADD.FTZ R27, R25, R16 ;  /* 0x00000010191b7221 */ /* 0x000fc80000010000 */
[----:B------:R-:W-:-:S07]  /*bef0*/  IMAD.MOV.U32 R40, RZ, RZ, R27 ;  /* 0x000000ffff287224 */ /* 0x000fce00078e001b */
[----:B------:R-:W-:Y:S05]  /*bf00*/  WARPSYNC.COLLECTIVE R33, `(.L_x_600) ;  /* 0x0000000021087348 */ /* 0x000fea0003c00000 */
[----:B------:R0:W1:Y:S02]  /*bf10*/  SHFL.BFLY P1, R37, R40, R39, R42 ;  /* 0x0c00002728257389 */ /* 0x000064000002002a */
[----:B01----:R-:W-:Y:S05]  /*bf20*/  ENDCOLLECTIVE ;  /* 0x000000000000791b */ /* 0x003fea0003800000 */
.L_x_600:
[----:B------:R-:W-:Y:S02]  /*bf30*/  IMAD.MOV.U32 R39, RZ, RZ, 0x1 ;  /* 0x00000001ff277424 */ /* 0x000fe400078e00ff */
        /* <DEDUP_REMOVED lines=35> */
[----:B------:R-:W-:-:S07]  /*c170*/  MOV R40, R16 ;  /* 0x0000001000287202 */ /* 0x000fce0000000f00 */
[----:B------:R-:W-:Y:S05]  /*c180*/  WARPSYNC.COLLECTIVE R33, `(.L_x_601) ;  /* 0x0000000021087348 */ /* 0x000fea0003c00000 */
[----:B------:R0:W1:Y:S02]  /*c190*/  SHFL.BFLY P1, R37, R40, R39, R42 ;  /* 0x0c00002728257389 */ /* 0x000064000002002a */
[----:B01----:R-:W-:Y:S05]  /*c1a0*/  ENDCOLLECTIVE ;  /* 0x000000000000791b */ /* 0x003fea0003800000 */
.L_x_601:
[----:B------:R-:W-:Y:S01]  /*c1b0*/  HFMA2 R39, -RZ, RZ, 0, 1.1920928955078125e-07 ;  /* 0x00000002ff277431 */ /* 0x000fe200000001ff */
[----:B------:R-:W-:-:S05]  /*c1c0*/  MOV R25, R37 ;  /* 0x0000002500197202 */ /* 0x000fca0000000f00 */
[----:B------:R-:W-:-:S04]  /*c1d0*/  FADD.FTZ R25, R16, R25 ;  /* 0x0000001910197221 */ /* 0x000fc80000010000 */
[----:B------:R-:W-:-:S07]  /*c1e0*/  IMAD.MOV.U32 R40, RZ, RZ, R25 ;  /* 0x000000ffff287224 */ /* 0x000fce00078e0019 */
[----:B------:R-:W-:Y:S05]  /*c1f0*/  WARPSYNC.COLLECTIVE R33, `(.L_x_602) ;  /* 0x0000000021087348 */ /* 0x000fea0003c00000 */
[----:B------:R0:W1:Y:S02]  /*c200*/  SHFL.BFLY P1, R37, R40, R39, R42 ;  /* 0x0c00002728257389 */ /* 0x000064000002002a */
[----:B01----:R-:W-:Y:S05]  /*c210*/  ENDCOLLECTIVE ;  /* 0x000000000000791b */ /* 0x003fea0003800000 */
.L_x_602:
[----:B------:R-:W-:Y:S02]  /*c220*/  IMAD.MOV.U32 R39, RZ, RZ, 0x4 ;  /* 0x00000004ff277424 */ /* 0x000fe400078e00ff */
[----:B------:R-:W-:-:S04]  /*c230*/  IMAD.MOV.U32 R20, RZ, RZ, R37 ;  /* 0x000000ffff147224 */ /* 0x000fc800078e0025 */
[----:B------:R-:W-:-:S05]  /*c240*/  FADD.FTZ R20, R25, R20 ;  /* 0x0000001419147221 */ /* 0x000fca0000010000 */
[----:B------:R-:W-:-:S07]  /*c250*/  MOV R40, R20 ;  /* 0x0000001400287202 */ /* 0x000fce0000000f00 */
[----:B------:R-:W-:Y:S05]  /*c260*/  WARPSYNC.COLLECTIVE R33, `(.L_x_603) ;  /* 0x0000000021087348 */ /* 0x000fea0003c00000 */
[----:B------:R0:W1:Y:S02]  /*c270*/  SHFL.BFLY P1, R37, R40, R39, R42 ;  /* 0x0c00002728257389 */ /* 0x000064000002002a */
[----:B01----:R-:W-:Y:S05]  /*c280*/  ENDCOLLECTIVE ;  /* 0x000000000000791b */ /* 0x003fea0003800000 */
.L_x_603:
[----:B------:R-:W-:Y:S01]  /*c290*/  HFMA2 R39, -RZ, RZ, 0, 4.76837158203125e-07 ;  /* 0x00000008ff277431 */ /* 0x000fe200000001ff */
[----:B------:R-:W-:-:S05]  /*c2a0*/  MOV R27, R37 ;  /* 0x00000025001b7202 */ /* 0x000fca0000000f00 */
[----:B------:R-:W-:-:S04]  /*c2b0*/  FADD.FTZ R27, R20, R27 ;  /* 0x0000001b141b7221 */ /* 0x000fc80000010000 */
[----:B------:R-:W-:-:S07]  /*c2c0*/  IMAD.MOV.U32 R40, RZ, RZ, R27 ;  /* 0x000000ffff287224 */ /* 0x000fce00078e001b */
[----:B------:R-:W-:Y:S05]  /*c2d0*/  WARPSYNC.COLLECTIVE R33, `(.L_x_604) ;  /* 0x0000000021087348 */ /* 0x000fea0003c00000 */
[----:B------:R0:W1:Y:S02]  /*c2e0*/  SHFL.BFLY P1, R37, R40, R39, R42 ;  /* 0x0c00002728257389 */ /* 0x000064000002002a */
[----:B01----:R-:W-:Y:S05]  /*c2f0*/  ENDCOLLECTIVE ;  /* 0x000000000000791b */ /* 0x003fea0003800000 */
.L_x_604:
[----:B------:R-:W-:Y:S02]  /*c300*/  IMAD.MOV.U32 R39, RZ, RZ, 0x10 ;  /* 0x00000010ff277424 */ /* 0x000fe400078e00ff */
[----:B------:R-:W-:-:S04]  /*c310*/  IMAD.MOV.U32 R24, RZ, RZ, R37 ;  /* 0x000000ffff187224 */ /* 0x000fc800078e0025 */
[----:B------:R-:W-:-:S05]  /*c320*/  FADD.FTZ R24, R27, R24 ;  /* 0x000000181b187221 */ /* 0x000fca0000010000 */
[----:B------:R-:W-:-:S07]  /*c330*/  MOV R40, R24 ;  /* 0x0000001800287202 */ /* 0x000fce0000000f00 */
[----:B------:R-:W-:Y:S05]  /*c340*/  WARPSYNC.COLLECTIVE R33, `(.L_x_605) ;  /* 0x0000000021087348 */ /* 0x000fea0003c00000 */
[----:B------:R0:W1:Y:S02]  /*c350*/  SHFL.BFLY P1, R37, R40, R39, R42 ;  /* 0x0c00002728257389 */ /* 0x000064000002002a */
[----:B01----:R-:W-:Y:S05]  /*c360*/  ENDCOLLECTIVE ;  /* 0x000000000000791b */ /* 0x003fea0003800000 */
.L_x_605:
[----:B------:R-:W-:Y:S01]  /*c370*/  MOV R31, R37 ;  /* 0x00000025001f7202 */ /* 0x000fe20000000f00 */
[----:B------:R-:W-:Y:S06]  /*c380*/  BRA `(.L_x_606) ;  /* 0xfffffff400047947 */ /* 0x000fec000383ffff */
.L_x_607:
        /* <DEDUP_REMOVED lines=15> */
.L_x_20230:


//--------------------- .text._ZN10layer_norm13ln_fwd_kernelINS_13Kernel_traitsI13__nv_bfloat16S2_S2_S2_fjLj512ELj1ELj4ELj1ELj16ENS_18Kernel_traits_baseILj512ES2_S2_S2_S2_fjLj128EEEEELb1ELb0ELb1ELb0EEEvNS_9FwdParamsE --------------------------
	.section	.text._ZN10layer_norm13ln_fwd_kernelINS_13Kernel_traitsI13__nv_bfloat16S2_S2_S2_fjLj512ELj1ELj4ELj1ELj16ENS_18Kernel_traits_baseILj512ES2_S2_S2_S2_fjLj128EEEEELb1ELb0ELb1ELb0EEEvNS_9FwdParamsE,"ax",@progbits
	.align	128
        .global         _ZN10layer_norm13ln_fwd_kernelINS_13Kernel_traitsI13__nv_bfloat16S2_S2_S2_fjLj512ELj1ELj4ELj1ELj16ENS_18Kernel_traits_baseILj512ES2_S2_S2_S2_fjLj128EEEEELb1ELb0ELb1ELb0EEEvNS_9FwdParamsE
        .type           _ZN10layer_norm13ln_fwd_kernelINS_13Kernel_traitsI13__nv_bfloat16S2_S2_S2_fjLj512ELj1ELj4ELj1ELj16ENS_18Kernel_traits_baseILj512ES2_S2_S2_S2_fjLj128EEEEELb1ELb0ELb1ELb0EEEvNS_9FwdParamsE,@function
        .size           _ZN10layer_norm13ln_fwd_kernelINS_13Kernel_traitsI13__nv_bfloat16S2_S2_S2_fjLj512ELj1ELj4ELj1ELj16ENS_18Kernel_traits_baseILj512ES2_S2_S2_S2_fjLj128EEEEELb1ELb0ELb1ELb0EEEvNS_9FwdParamsE,(.L_x_20231 - _ZN10layer_norm13ln_fwd_kernelINS_13Kernel_traitsI13__nv_bfloat16S2_S2_S2_fjLj512ELj1ELj4ELj1ELj16ENS_18Kernel_traits_baseILj512ES2_S2_S2_S2_fjLj128EEEEELb1ELb0ELb1ELb0EEEvNS_9FwdParamsE)
        .other          _ZN10layer_norm13ln_fwd_kernelINS_13Kernel_traitsI13__nv_bfloat16S2_S2_S2_fjLj512ELj1ELj4ELj1ELj16ENS_18Kernel_traits_baseILj512ES2_S2_S2_S2_fjLj128EEEEELb1ELb0ELb1ELb0EEEvNS_9FwdParamsE,@"STO_CUDA_ENTRY STV_DEFAULT"
_ZN10layer_norm13ln_fwd_kernelINS_13Kernel_traitsI13__nv_bfloat16S2_S2_S2_fjLj512ELj1ELj4ELj1ELj16ENS_18Kernel_traits_baseILj512ES2_S2_S2_S2_fjLj128EEEEELb1ELb0ELb1ELb0EEEvNS_9FwdParamsE:
.text._ZN10layer_norm13ln_fwd_kernelINS_13Kernel_traitsI13__nv_bfloat16S2_S2_S2_fjLj512ELj1ELj4ELj1ELj16ENS_18Kernel_traits_baseILj512ES2_S2_S2_S2_fjLj128EEEEELb1ELb0ELb1ELb0EEEvNS_9FwdParamsE:
        /* <DEDUP_REMOVED lines=68> */
.L_x_611:
[----:B------:R-:W-:Y:S05]  /*0440*/  BSYNC.RECONVERGENT B1 ;  /* 0x0000000000017941 */ /* 0x000fea0003800200 */
.L_x_610:
        /* <DEDUP_REMOVED lines=8> */
.L_x_609:
        /* <DEDUP_REMOVED lines=15> */
.L_x_612:
[----:B------:R-:W-:Y:S05]  /*05c0*/  BSYNC.RECONVERGENT B0 ;  /* 0x0000000000007941 */ /* 0x000fea0003800200 */
.L_x_608:
[----:B------:R-:W1:Y:S02]  /*05d0*/  LDCU UR4, c[0x0][0x384] ;  /* 0x00007080ff0477ac */ /* 0x000e640008000800 */
[----:B-1----:R-:W-:-:S13]  /*05e0*/  ISETP.GE.AND P0, PT, R60, UR4, PT ;  /* 0x000000043c007c0c */ /* 0x002fda000bf06270 */
[----:B------:R-:W-:Y:S05]  /*05f0*/  @P0 EXIT ;  /* 0x000000000000094d */ /* 0x000fea0003800000 */
[----:B0-----:R-:W-:Y:S01]  /*0600*/  IMAD.HI.U32 R3, R62, -0x326172a9, RZ ;  /* 0xcd9e8d573e037827 */ /* 0x001fe200078e00ff */
[----:B------:R-:W0:Y:S01]  /*0610*/  LDCU.U8 UR4, c[0x0][0x410] ;  /* 0x00008200ff0477ac */ /* 0x000e220008000000 */
[----:B------:R-:W-:Y:S01]  /*0620*/  BSSY B0, `(.L_x_613) ;  /* 0x0000cd8000007945 */ /* 0x000fe20003800000 */
[----:B------:R-:W-:Y:S01]  /*0630*/  LOP3.LUT R55, R0, 0x3, RZ, 0xc0, !PT ;  /* 0x0000000300377812 */ /* 0x000fe200078ec0ff */
[----:B------:R-:W-:Y:S01]  /*0640*/  IMAD.HI.U32 R2, R59, -0x2daee0ad, RZ ;  /* 0xd2511f533b027827 */ /* 0x000fe200078e00ff */
[----:B------:R-:W-:Y:S01]  /*0650*/  LOP3.LUT R3, R58, UR6, R3, 0x96, !PT ;  /* 0x000000063a037c12 */ /* 0x000fe2000f8e9603 */
[----:B------:R-:W1:Y:S01]  /*0660*/  LDCU UR5, c[0x0][0x404] ;  /* 0x00008080ff0577ac */ /* 0x000e620008000800 */
[----:B-----5:R-:W-:Y:S01]  /*0670*/  PRMT R54, R27, 0x7632, R54 ;  /* 0x000076321b367816 */ /* 0x020fe20000000036 */
[----:B------:R-:W-:Y:S01]  /*0680*/  IMAD R5, R62, -0x326172a9, RZ ;  /* 0xcd9e8d573e057824 */ /* 0x000fe200078e02ff */
[----:B------:R-:W-:Y:S01]  /*0690*/  LOP3.LUT R2, R2, UR7, RZ, 0x3c, !PT ;  /* 0x0000000702027c12 */ /* 0x000fe2000f8e3cff */
[----:B------:R-:W-:Y:S01]  /*06a0*/  IMAD R7, R59, -0x2daee0ad, RZ ;  /* 0xd2511f533b077824 */ /* 0x000fe200078e02ff */
[----:B------:R-:W-:Y:S01]  /*06b0*/  PRMT R53, R31, 0x7632, R53 ;  /* 0x000076321f357816 */ /* 0x000fe20000000035 */
[----:B------:R-:W-:Y:S01]  /*06c0*/  IMAD.HI.U32 R6, R3, -0x2daee0ad, RZ ;  /* 0xd2511f5303067827 */ /* 0x000fe200078e00ff */
[----:B------:R-:W-:Y:S01]  /*06d0*/  PRMT R52, R26, 0x7632, R52 ;  /* 0x000076321a347816 */ /* 0x000fe20000000034 */
[----:B------:R-:W2:Y:S01]  /*06e0*/  LDCU UR14, c[0x0][0x448] ;  /* 0x00008900ff0e77ac */ /* 0x000ea20008000800 */
[----:B------:R-:W-:Y:S01]  /*06f0*/  PRMT R51, R30, 0x7632, R51 ;  /* 0x000076321e337816 */ /* 0x000fe20000000033 */
[C---:B------:R-:W-:Y:S01]  /*0700*/  IMAD.HI.U32 R4, R2.reuse, -0x326172a9, RZ ;  /* 0xcd9e8d5702047827 */ /* 0x040fe200078e00ff */
[----:B------:R-:W-:Y:S01]  /*0710*/  LOP3.LUT R6, R7, UR16, R6, 0x96, !PT ;  /* 0x0000001007067c12 */ /* 0x000fe2000f8e9606 */
[----:B------:R-:W3:Y:S01]  /*0720*/  LDCU.64 UR12, c[0x0][0x408] ;  /* 0x00008100ff0c77ac */ /* 0x000ee20008000a00 */
[----:B------:R-:W-:Y:S01]  /*0730*/  PRMT R50, R25, 0x7632, R50 ;  /* 0x0000763219327816 */ /* 0x000fe20000000032 */
[----:B------:R-:W-:Y:S01]  /*0740*/  IMAD R8, R3, -0x2daee0ad, RZ ;  /* 0xd2511f5303087824 */ /* 0x000fe200078e02ff */
[----:B------:R-:W-:Y:S01]  /*0750*/  LOP3.LUT R4, R5, UR15, R4, 0x96, !PT ;  /* 0x0000000f05047c12 */ /* 0x000fe2000f8e9604 */
[----:B------:R-:W-:Y:S01]  /*0760*/  IMAD R5, R2, -0x326172a9, RZ ;  /* 0xcd9e8d5702057824 */ /* 0x000fe200078e02ff */
[----:B------:R-:W-:Y:S01]  /*0770*/  PRMT R49, R29, 0x7632, R49 ;  /* 0x000076321d317816 */ /* 0x000fe20000000031 */
[----:B------:R-:W-:Y:S01]  /*0780*/  IMAD.HI.U32 R2, R6, -0x326172a9, RZ ;  /* 0xcd9e8d5706027827 */ /* 0x000fe200078e00ff */
[----:B------:R-:W-:Y:S01]  /*0790*/  PRMT R48, R24, 0x7632, R48 ;  /* 0x0000763218307816 */ /* 0x000fe20000000030 */
[----:B------:R-:W4:Y:S01]  /*07a0*/  LDCU.64 UR10, c[0x0][0x3a0] ;  /* 0x00007400ff0a77ac */ /* 0x000f220008000a00 */
[----:B------:R-:W-:Y:S01]  /*07b0*/  PRMT R47, R28, 0x7632, R47 ;  /* 0x000076321c2f7816 */ /* 0x000fe2000000002f */
[----:B------:R-:W-:Y:S01]  /*07c0*/  IMAD.HI.U32 R3, R4, -0x2daee0ad, RZ ;  /* 0xd2511f5304037827 */ /* 0x000fe200078e00ff */
[----:B------:R-:W-:-:S02]  /*07d0*/  LOP3.LUT R2, R5, UR17, R2, 0x96, !PT ;  /* 0x0000001105027c12 */ /* 0x000fc4000f8e9602 */
[----:B------:R-:W-:Y:S01]  /*07e0*/  PRMT R46, R35, 0x7632, R46 ;  /* 0x00007632232e7816 */ /* 0x000fe2000000002e */
[----:B------:R-:W-:Y:S01]  /*07f0*/  IMAD R5, R6, -0x326172a9, RZ ;  /* 0xcd9e8d5706057824 */ /* 0x000fe200078e02ff */
[----:B------:R-:W-:Y:S01]  /*0800*/  LOP3.LUT R3, R8, UR18, R3, 0x96, !PT ;  /* 0x0000001208037c12 */ /* 0x000fe2000f8e9603 */
[----:B------:R-:W-:Y:S01]  /*0810*/  IMAD R7, R4, -0x2daee0ad, RZ ;  /* 0xd2511f5304077824 */ /* 0x000fe200078e02ff */
[----:B------:R-:W-:Y:S01]  /*0820*/  PRMT R45, R39, 0x7632, R45 ;  /* 0x00007632272d7816 */ /* 0x000fe2000000002d */
[----:B------:R-:W-:Y:S01]  /*0830*/  IMAD.HI.U32 R6, R2, -0x2daee0ad, RZ ;  /* 0xd2511f5302067827 */ /* 0x000fe200078e00ff */
[----:B------:R-:W-:Y:S02]  /*0840*/  PRMT R44, R34, 0x7632, R44 ;  /* 0x00007632222c7816 */ /* 0x000fe4000000002c */
[----:B------:R-:W-:Y:S01]  /*0850*/  PRMT R19, R38, 0x7632, R19 ;  /* 0x0000763226137816 */ /* 0x000fe20000000013 */
[----:B------:R-:W-:Y:S01]  /*0860*/  IMAD.HI.U32 R4, R3, -0x326172a9, RZ ;  /* 0xcd9e8d5703047827 */ /* 0x000fe200078e00ff */
[----:B------:R-:W-:-:S02]  /*0870*/  LOP3.LUT R6, R7, UR20, R6, 0x96, !PT ;  /* 0x0000001407067c12 */ /* 0x000fc4000f8e9606 */
[----:B------:R-:W-:Y:S01]  /*0880*/  PRMT R18, R33, 0x7632, R18 ;  /* 0x0000763221127816 */ /* 0x000fe20000000012 */
[----:B------:R-:W-:Y:S01]  /*0890*/  IMAD R8, R2, -0x2daee0ad, RZ ;  /* 0xd2511f5302087824 */ /* 0x000fe200078e02ff */
[----:B------:R-:W-:Y:S01]  /*08a0*/  LOP3.LUT R4, R5, UR19, R4, 0x96, !PT ;  /* 0x0000001305047c12 */ /* 0x000fe2000f8e9604 */
[----:B------:R-:W-:Y:S01]  /*08b0*/  IMAD R3, R3, -0x326172a9, RZ ;  /* 0xcd9e8d5703037824 */ /* 0x000fe200078e02ff */
[----:B0-----:R-:W-:Y:S01]  /*08c0*/  ISETP.NE.AND P0, PT, RZ, UR4, PT ;  /* 0x00000004ff007c0c */ /* 0x001fe2000bf05270 */
        /* <DEDUP_REMOVED lines=36> */
[----:B------:R-:W-:Y:S01]  /*0b10*/  IMAD.MOV.U32 R13, RZ, RZ, RZ ;  /* 0x000000ffff0d7224 */ /* 0x000fe200078e00ff */
[----:B------:R-:W-:Y:S01]  /*0b20*/  LOP3.LUT R56, R5, UR31, R56, 0x96, !PT ;  /* 0x0000001f05387c12 */ /* 0x000fe2000f8e9638 */
[----:B------:R-:W-:Y:S02]  /*0b30*/  IMAD R76, R2, -0x2daee0ad, RZ ;  /* 0xd2511f53024c7824 */ /* 0x000fe400078e02ff */
[----:B-1234-:R-:W-:-:S07]  /*0b40*/  IMAD R14, R4, -0x326172a9, RZ ;  /* 0xcd9e8d57040e7824 */ /* 0x01efce00078e02ff */
.L_x_857:
        /* <DEDUP_REMOVED lines=9> */
[----:B------:R-:W-:Y:S04]  /*0be0*/  BSSY.RECONVERGENT B1, `(.L_x_614) ;  /* 0x00005de000017945 */ /* 0x000fe80003800200 */
[----:B------:R-:W-:-:S04]  /*0bf0*/  SHF.R.S32.HI R83, RZ, 0x1f, R80 ;  /* 0x0000001fff537819 */ /* 0x000fc80000011450 */
[----:B------:R-:W-:-:S04]  /*0c00*/  LEA.HI R80, R83, R80, RZ, 0x3 ;  /* 0x0000005053507211 */ /* 0x000fc800078f18ff */
[----:B------:R-:W-:Y:S02]  /*0c10*/  LEA.HI.SX32 R80, R80, R61, 0x1d ;  /* 0x0000003d50507211 */ /* 0x000fe400078feaff */
[----:B--2---:R-:W-:-:S13]  /*0c20*/  ISETP.GE.AND P2, PT, R81, 0x1, PT ;  /* 0x000000015100780c */ /* 0x004fda0003f46270 */
[----:B------:R-:W-:-:S04]  /*0c30*/  @P2 VIADD R78, R81, 0xffffffff ;  /* 0xffffffff514e2836 */ /* 0x000fc80000000000 */
[----:B------:R-:W-:-:S05]  /*0c40*/  @P2 IMAD R78, R78, R79, RZ ;  /* 0x0000004f4e4e2224 */ /* 0x000fca00078e02ff */
[----:B------:R-:W-:-:S04]  /*0c50*/  @P2 SHF.R.S32.HI R85, RZ, 0x1f, R78 ;  /* 0x0000001fff552819 */ /* 0x000fc8000001144e */
[----:B------:R-:W-:Y:S01]  /*0c60*/  @P2 LEA.HI R42, R85, R78, RZ, 0x3 ;  /* 0x0000004e552a2211 */ /* 0x000fe200078f18ff */
[----:B------:R-:W-:-:S03]  /*0c70*/  HFMA2 R78, -RZ, RZ, 0, 0 ;  /* 0x00000000ff4e7431 */ /* 0x000fc600000001ff */
[----:B------:R-:W-:Y:S01]  /*0c80*/  @P2 LEA.HI.SX32 R78, R42, R61, 0x1d ;  /* 0x0000003d2a4e2211 */ /* 0x000fe200078feaff */
[----:B0-----:R-:W-:Y:S06]  /*0c90*/  @!P1 BRA `(.L_x_615) ;  /* 0x0000005c00489947 */ /* 0x001fec0003800000 */
[----:B------:R-:W-:Y:S04]  /*0ca0*/  BSSY.RECONVERGENT B2, `(.L_x_616) ;  /* 0x0000005000027945 */ /* 0x000fe80003800200 */
[----:B------:R-:W-:Y:S05]  /*0cb0*/  @!P2 BRA `(.L_x_617) ;  /* 0x00000000000ca947 */ /* 0x000fea0003800000 */
[----:B------:R-:W0:Y:S02]  /*0cc0*/  LDC.64 R20, c[0x0][0x390] ;  /* 0x0000e400ff147b82 */ /* 0x000e240000000a00 */
[----:B0-----:R-:W-:-:S06]  /*0cd0*/  IMAD.WIDE.U32 R20, R78, 0x10, R20 ;  /* 0x000000104e147825 */ /* 0x001fcc00078e0014 */
[----:B------:R-:W5:Y:S02]  /*0ce0*/  LDG.E.128 R20, desc[UR8][R20.64] ;  /* 0x0000000814147981 */ /* 0x000f64000c1e1d00 */
.L_x_617:
[----:B------:R-:W-:Y:S05]  /*0cf0*/  BSYNC.RECONVERGENT B2 ;  /* 0x0000000000027941 */ /* 0x000fea0003800200 */
.L_x_616:
[----:B------:R-:W-:Y:S01]  /*0d00*/  UISETP.NE.U32.AND UP0, UPT, UR10, URZ, UPT ;  /* 0x000000ff0a00728c */ /* 0x000fe2000bf05070 */
[----:B-----5:R-:W-:-:S03]  /*0d10*/  PRMT R68, R20, 0x7632, R68 ;  /* 0x0000763214447816 */ /* 0x020fc60000000044 */
[----:B------:R-:W-:-:S09]  /*0d20*/  UISETP.NE.AND.EX UP0, UPT, UR11, URZ, UPT, UP0 ;  /* 0x000000ff0b00728c */ /* 0x000fd2000bf05300 */
[----:B------:R-:W-:Y:S05]  /*0d30*/  BRA.U !UP0, `(.L_x_618) ;  /* 0x0000002d08c47547 */ /* 0x000fea000b800000 */
[----:B------:R-:W0:Y:S02]  /*0d40*/  LDC.64 R40, c[0x0][0x3a0] ;  /* 0x0000e800ff287b82 */ /* 0x000e240000000a00 */
[----:B0-----:R-:W-:-:S06]  /*0d50*/  IMAD.WIDE.U32 R40, R80, 0x10, R40 ;  /* 0x0000001050287825 */ /* 0x001fcc00078e0028 */
[----:B------:R-:W2:Y:S01]  /*0d60*/  LDG.E.128 R40, desc[UR8][R40.64] ;  /* 0x0000000828287981 */ /* 0x000ea2000c1e1d00 */
[----:B------:R-:W-:Y:S01]  /*0d70*/  ISETP.GT.AND P3, PT, R81, RZ, PT ;  /* 0x000000ff5100720c */ /* 0x000fe20003f64270 */
[----:B------:R-:W-:-:S12]  /*0d80*/  BSSY.RECONVERGENT B2, `(.L_x_619) ;  /* 0x0000059000027945 */ /* 0x000fd80003800200 */
[----:B------:R-:W-:Y:S02]  /*0d90*/  @!P3 IMAD.MOV.U32 R84, RZ, RZ, R76 ;  /* 0x000000ffff54b224 */ /* 0x000fe400078e004c */
[----:B------:R-:W-:Y:S01]  /*0da0*/  @!P3 IMAD.MOV.U32 R64, RZ, RZ, R55 ;  /* 0x000000ffff40b224 */ /* 0x000fe200078e0037 */
[----:B--2---:R-:W-:Y:S01]  /*0db0*/  @!P3 SHF.L.U32 R12, R40, 0x10, RZ ;  /* 0x00000010280cb819 */ /* 0x004fe200000006ff */
[----:B------:R-:W-:Y:S06]  /*0dc0*/  @!P3 BRA `(.L_x_620) ;  /* 0x000000040050b947 */ /* 0x000fec0003800000 */
        /* <DEDUP_REMOVED lines=16> */
.L_x_623:
        /* <DEDUP_REMOVED lines=13> */
.L_x_625:
[----:B------:R-:W-:Y:S05]  /*0fa0*/  BSYNC.RECONVERGENT B4 ;  /* 0x0000000000047941 */ /* 0x000fea0003800200 */
.L_x_624:
        /* <DEDUP_REMOVED lines=42> */
.L_x_622:
[----:B------:R-:W-:Y:S05]  /*1250*/  BSYNC.RECONVERGENT B3 ;  /* 0x0000000000037941 */ /* 0x000fea0003800200 */
.L_x_621:
[----:B------:R-:W-:Y:S01]  /*1260*/  I2FP.F32.U32 R10, R10 ;  /* 0x0000000a000a7245 */ /* 0x000fe20000201000 */
[----:B------:R-:W-:Y:S01]  /*1270*/  IMAD.MOV.U32 R55, RZ, RZ, 0x2f800000 ;  /* 0x2f800000ff377424 */ /* 0x000fe200078e00ff */
[----:B------:R-:W-:-:S03]  /*1280*/  SHF.L.U32 R11, R20, 0x10, RZ ;  /* 0x00000010140b7819 */ /* 0x000fc600000006ff */
[----:B------:R-:W-:Y:S01]  /*1290*/  FFMA.FTZ R10, R10, R55, 1.1641532182693481445e-10 ;  /* 0x2f0000000a0a7423 */ /* 0x000fe20000010037 */
[----:B------:R-:W-:Y:S02]  /*12a0*/  IMAD.U32 R55, R40, 0x10000, RZ ;  /* 0x0001000028377824 */ /* 0x000fe400078e00ff */
[----:B------:R-:W-:Y:S02]  /*12b0*/  FMUL.FTZ R11, R11, UR13 ;  /* 0x0000000d0b0b7c20 */ /* 0x000fe40008410000 */
[----:B------:R-:W-:Y:S02]  /*12c0*/  FSETP.GTU.FTZ.AND P4, PT, R10, UR5, PT ;  /* 0x000000050a007c0b */ /* 0x000fe4000bf9c000 */
[----:B------:R-:W-:-:S05]  /*12d0*/  FMUL.FTZ R11, R11, UR12 ;  /* 0x0000000c0b0b7c20 */ /* 0x000fca0008410000 */
[----:B------:R-:W-:Y:S02]  /*12e0*/  FSEL R12, R11, RZ, !P4 ;  /* 0x000000ff0b0c7208 */ /* 0x000fe40006000000 */
[----:B------:R-:W-:-:S03]  /*12f0*/  SEL R11, RZ, 0x1, P4 ;  /* 0x00000001ff0b7807 */ /* 0x000fc60002000000 */
[----:B------:R-:W-:-:S07]  /*1300*/  FADD.FTZ R12, R55, R12 ;  /* 0x0000000c370c7221 */ /* 0x000fce0000010000 */
.L_x_620:
[----:B------:R-:W-:Y:S05]  /*1310*/  BSYNC.RECONVERGENT B2 ;  /* 0x0000000000027941 */ /* 0x000fea0003800200 */
.L_x_619:
[----:B------:R-:W-:Y:S01]  /*1320*/  @!P3 PRMT R10, R40, 0x7632, R10 ;  /* 0x00007632280ab816 */ /* 0x000fe2000000000a */
[----:B------:R-:W-:Y:S01]  /*1330*/  BSSY.RECONVERGENT B2, `(.L_x_626) ;  /* 0x000005d000027945 */ /* 0x000fe20003800200 */
[----:B------:R-:W-:Y:S01]  /*1340*/  F2FP.BF16.F32.PACK_AB R76, RZ, R12 ;  /* 0x0000000cff4c723e */ /* 0x000fe200000010ff */
[----:B------:R-:W-:Y:S01]  /*1350*/  @!P3 IMAD.MOV.U32 R74, RZ, RZ, R84 ;  /* 0x000000ffff4ab224 */ /* 0x000fe200078e0054 */
[----:B------:R-:W-:Y:S01]  /*1360*/  @!P3 MOV R55, R64 ;  /* 0x000000400037b202 */ /* 0x000fe20000000f00 */
[----:B------:R-:W-:Y:S01]  /*1370*/  @!P3 IMAD.U32 R10, R10, 0x10000, RZ ;  /* 0x000100000a0ab824 */ /* 0x000fe200078e00ff */
        /* <DEDUP_REMOVED lines=17> */
.L_x_630:
        /* <DEDUP_REMOVED lines=13> */
.L_x_632:
[----:B------:R-:W-:Y:S05]  /*1560*/  BSYNC.RECONVERGENT B4 ;  /* 0x0000000000047941 */ /* 0x000fea0003800200 */
.L_x_631:
[----:B------:R-:W-:Y:S01]  /*1570*/  IMAD.WIDE.U32 R56, R62, -0x326172a9, RZ ;  /* 0xcd9e8d573e387825 */ /* 0x000fe200078e00ff */
[----:B------:R-:W-:-:S03]  /*1580*/  LOP3.LUT R64, R13, UR7, R69, 0x96, !PT ;  /* 0x000000070d407c12 */ /* 0x000fc6000f8e9645 */
[----:B------:R-:W-:Y:S02]  /*1590*/  HFMA2 R55, -RZ, RZ, 0, 0 ;  /* 0x00000000ff377431 */ /* 0x000fe400000001ff */
        /* <DEDUP_REMOVED lines=39> */
[----:B------:R-:W-:-:S07]  /*1810*/  LOP3.LUT R57, R68, UR32, R65, 0x96, !PT ;  /* 0x0000002044397c12 */ /* 0x000fce000f8e9641 */
.L_x_629:
[----:B------:R-:W-:Y:S05]  /*1820*/  BSYNC.RECONVERGENT B3 ;  /* 0x0000000000037941 */ /* 0x000fea0003800200 */
.L_x_628:
[----:B------:R-:W-:Y:S01]  /*1830*/  PRMT R10, R20, 0x7632, R10 ;  /* 0x00007632140a7816 */ /* 0x000fe2000000000a */
[----:B------:R-:W-:Y:S01]  /*1840*/  IMAD.MOV.U32 R64, RZ, RZ, 0x2f800000 ;  /* 0x2f800000ff407424 */ /* 0x000fe200078e00ff */
[----:B------:R-:W-:Y:S02]  /*1850*/  I2FP.F32.U32 R9, R9 ;  /* 0x0000000900097245 */ /* 0x000fe40000201000 */
[----:B------:R-:W-:Y:S01]  /*1860*/  PRMT R40, R40, 0x7632, R40 ;  /* 0x0000763228287816 */ /* 0x000fe20000000028 */
[----:B------:R-:W-:Y:S02]  /*1870*/  IMAD.U32 R10, R10, 0x10000, RZ ;  /* 0x000100000a0a7824 */ /* 0x000fe400078e00ff */
[----:B------:R-:W-:Y:S01]  /*1880*/  FFMA.FTZ R9, R9, R64, 1.1641532182693481445e-10 ;  /* 0x2f00000009097423 */ /* 0x000fe20000010040 */
[----:B------:R-:W-:Y:S01]  /*1890*/  SHF.L.U32 R65, R40, 0x10, RZ ;  /* 0x0000001028417819 */ /* 0x000fe200000006ff */
[----:B------:R-:W-:-:S03]  /*18a0*/  FMUL.FTZ R10, R10, UR13 ;  /* 0x0000000d0a0a7c20 */ /* 0x000fc60008410000 */
[----:B------:R-:W-:Y:S01]  /*18b0*/  FSETP.GTU.FTZ.AND P4, PT, R9, UR5, PT ;  /* 0x0000000509007c0b */ /* 0x000fe2000bf9c000 */
[----:B------:R-:W-:-:S03]  /*18c0*/  FMUL.FTZ R10, R10, UR12 ;  /* 0x0000000c0a0a7c20 */ /* 0x000fc60008410000 */
[----:B------:R-:W-:Y:S02]  /*18d0*/  SEL R9, RZ, 0x1, P4 ;  /* 0x00000001ff097807 */ /* 0x000fe40002000000 */
[----:B------:R-:W-:-:S05]  /*18e0*/  FSEL R10, R10, RZ, !P4 ;  /* 0x000000ff0a0a7208 */ /* 0x000fca0006000000 */
[----:B------:R-:W-:-:S07]  /*18f0*/  FADD.FTZ R10, R65, R10 ;  /* 0x0000000a410a7221 */ /* 0x000fce0000010000 */
.L_x_627:
[----:B------:R-:W-:Y:S05]  /*1900*/  BSYNC.RECONVERGENT B2 ;  /* 0x0000000000027941 */ /* 0x000fea0003800200 */
.L_x_626:
[----:B------:R-:W-:Y:S01]  /*1910*/  BSSY.RECONVERGENT B2, `(.L_x_633) ;  /* 0x000005b000027945 */ /* 0x000fe20003800200 */
[----:B------:R-:W-:Y:S01]  /*1920*/  F2FP.BF16.F32.PACK_AB R86, RZ, R10 ;  /* 0x0000000aff56723e */ /* 0x000fe200000010ff */
[----:B------:R-:W-:Y:S01]  /*1930*/  @!P3 IMAD.U32 R65, R41, 0x10000, RZ ;  /* 0x000100002941b824 */ /* 0x000fe200078e00ff */
[----:B------:R-:W-:Y:S01]  /*1940*/  @!P3 MOV R68, R55 ;  /* 0x000000370044b202 */ /* 0x000fe20000000f00 */
[----:B------:R-:W-:Y:S01]  /*1950*/  @!P3 IMAD.MOV.U32 R40, RZ, RZ, R74 ;  /* 0x000000ffff28b224 */ /* 0x000fe200078e004a */
        /* <DEDUP_REMOVED lines=17> */
.L_x_637:
        /* <DEDUP_REMOVED lines=13> */
.L_x_639:
[----:B------:R-:W-:Y:S05]  /*1b40*/  BSYNC.RECONVERGENT B4 ;  /* 0x0000000000047941 */ /* 0x000fea0003800200 */
.L_x_638:
        /* <DEDUP_REMOVED lines=43> */
.L_x_636:
[----:B------:R-:W-:Y:S05]  /*1e00*/  BSYNC.RECONVERGENT B3 ;  /* 0x0000000000037941 */ /* 0x000fea0003800200 */
.L_x_635:
[----:B------:R-:W-:Y:S01]  /*1e10*/  HFMA2 R65, -RZ, RZ, 0.1171875, 0 ;  /* 0x2f800000ff417431 */ /* 0x000fe200000001ff */
[----:B------:R-:W-:Y:S01]  /*1e20*/  I2FP.F32.U32 R8, R8 ;  /* 0x0000000800087245 */ /* 0x000fe20000201000 */
[----:B------:R-:W-:Y:S02]  /*1e30*/  IMAD.U32 R55, R21, 0x10000, RZ ;  /* 0x0001000015377824 */ /* 0x000fe400078e00ff */
[----:B------:R-:W-:Y:S02]  /*1e40*/  IMAD.U32 R64, R41, 0x10000, RZ ;  /* 0x0001000029407824 */ /* 0x000fe400078e00ff */
[----:B------:R-:W-:Y:S01]  /*1e50*/  FMUL.FTZ R55, R55, UR13 ;  /* 0x0000000d37377c20 */ /* 0x000fe20008410000 */
[----:B------:R-:W-:-:S03]  /*1e60*/  FFMA.FTZ R8, R8, R65, 1.1641532182693481445e-10 ;  /* 0x2f00000008087423 */ /* 0x000fc60000010041 */
[----:B------:R-:W-:Y:S02]  /*1e70*/  FMUL.FTZ R55, R55, UR12 ;  /* 0x0000000c37377c20 */ /* 0x000fe40008410000 */
[----:B------:R-:W-:-:S04]  /*1e80*/  FSETP.GTU.FTZ.AND P4, PT, R8, UR5, PT ;  /* 0x0000000508007c0b */ /* 0x000fc8000bf9c000 */
[----:B------:R-:W-:Y:S02]  /*1e90*/  FSEL R55, R55, RZ, !P4 ;  /* 0x000000ff37377208 */ /* 0x000fe40006000000 */
[----:B------:R-:W-:-:S03]  /*1ea0*/  SEL R8, RZ, 0x1, P4 ;  /* 0x00000001ff087807 */ /* 0x000fc60002000000 */
[----:B------:R-:W-:-:S07]  /*1eb0*/  FADD.FTZ R65, R64, R55 ;  /* 0x0000003740417221 */ /* 0x000fce0000010000 */
.L_x_634:
[----:B------:R-:W-:Y:S05]  /*1ec0*/  BSYNC.RECONVERGENT B2 ;  /* 0x0000000000027941 */ /* 0x000fea0003800200 */
.L_x_633:
        /* <DEDUP_REMOVED lines=17> */
[--C-:B------:R-:W-:Y:S01]  /*1fe0*/  @!P4 IMAD.MOV.U32 R84, RZ, RZ, R40.reuse ;  /* 0x000000ffff54c224 */ /* 0x100fe200078e0028 */
[----:B------:R-:W-:Y:S01]  /*1ff0*/  @P4 IADD3 R55, PT, PT, R68, 0x1, RZ ;  /* 0x0000000144374810 */ /* 0x000fe20007ffe0ff */
[----:B------:R-:W-:Y:S02]  /*2000*/  @!P4 IMAD.MOV.U32 R7, RZ, RZ, R57 ;  /* 0x000000ffff07c224 */ /* 0x000fe400078e0039 */
[----:B------:R-:W-:Y:S02]  /*2010*/  @P4 IMAD.MOV.U32 R84, RZ, RZ, R40 ;  /* 0x000000ffff544224 */ /* 0x000fe400078e0028 */
[----:B------:R-:W-:Y:S01]  /*2020*/  @P4 IMAD.MOV.U32 R7, RZ, RZ, R56 ;  /* 0x000000ffff074224 */ /* 0x000fe200078e0038 */
[----:B------:R-:W-:Y:S06]  /*2030*/  BRA `(.L_x_643) ;  /* 0x0000000000e07947 */ /* 0x000fec0003800000 */
.L_x_644:
        /* <DEDUP_REMOVED lines=13> */
.L_x_646:
[----:B------:R-:W-:Y:S05]  /*2110*/  BSYNC.RECONVERGENT B4 ;  /* 0x0000000000047941 */ /* 0x000fea0003800200 */
.L_x_645:
        /* <DEDUP_REMOVED lines=42> */
.L_x_643:
[----:B------:R-:W-:Y:S05]  /*23c0*/  BSYNC.RECONVERGENT B3 ;  /* 0x0000000000037941 */ /* 0x000fea0003800200 */
.L_x_642:
        /* <DEDUP_REMOVED lines=13> */
.L_x_641:
[----:B------:R-:W-:Y:S05]  /*24a0*/  BSYNC.RECONVERGENT B2 ;  /* 0x0000000000027941 */ /* 0x000fea0003800200 */
.L_x_640:
        /* <DEDUP_REMOVED lines=22> */
.L_x_651:
        /* <DEDUP_REMOVED lines=13> */
.L_x_653:
[----:B------:R-:W-:Y:S05]  /*26e0*/  BSYNC.RECONVERGENT B4 ;  /* 0x0000000000047941 */ /* 0x000fea0003800200 */
.L_x_652:
        /* <DEDUP_REMOVED lines=43> */
.L_x_650:
[----:B------:R-:W-:Y:S05]  /*29a0*/  BSYNC.RECONVERGENT B3 ;  /* 0x0000000000037941 */ /* 0x000fea0003800200 */
.L_x_649:
        /* <DEDUP_REMOVED lines=11> */
.L_x_648:
[----:B------:R-:W-:Y:S05]  /*2a60*/  BSYNC.RECONVERGENT B2 ;  /* 0x0000000000027941 */ /* 0x000fea0003800200 */
.L_x_647:
        /* <DEDUP_REMOVED lines=23> */
.L_x_658:
        /* <DEDUP_REMOVED lines=13> */
.L_x_660:
[----:B------:R-:W-:Y:S05]  /*2cb0*/  BSYNC.RECONVERGENT B4 ;  /* 0x0000000000047941 */ /* 0x000fea0003800200 */
.L_x_659:
        /* <DEDUP_REMOVED lines=42> */
.L_x_657:
[----:B------:R-:W-:Y:S05]  /*2f60*/  BSYNC.RECONVERGENT B3 ;  /* 0x0000000000037941 */ /* 0x000fea0003800200 */
.L_x_656:
        /* <DEDUP_REMOVED lines=13> */
.L_x_655:
[----:B------:R-:W-:Y:S05]  /*3040*/  BSYNC.RECONVERGENT B2 ;  /* 0x0000000000027941 */ /* 0x000fea0003800200 */
.L_x_654:
        /* <DEDUP_REMOVED lines=22> */
.L_x_665:
        /* <DEDUP_REMOVED lines=13> */
.L_x_667:
[----:B------:R-:W-:Y:S05]  /*3280*/  BSYNC.RECONVERGENT B4 ;  /* 0x0000000000047941 */ /* 0x000fea0003800200 */
.L_x_666:
        /* <DEDUP_REMOVED lines=41> */
[----:B------:R-:W-:-:S07]  /*3520*/  IMAD.MOV.U32 R40, RZ, RZ, RZ ;  /* 0x000000ffff287224 */ /* 0x000fce00078e00ff */
.L_x_664:
[----:B------:R-:W-:Y:S05]  /*3530*/  BSYNC.RECONVERGENT B3 ;  /* 0x0000000000037941 */ /* 0x000fea0003800200 */
.L_x_663:
[----:B------:R-:W-:Y:S01]  /*3540*/  I2FP.F32.U32 R4, R4 ;  /* 0x0000000400047245 */ /* 0x000fe20000201000 */
[----:B------:R-:W-:Y:S01]  /*3550*/  IMAD.MOV.U32 R55, RZ, RZ, 0x2f800000 ;  /* 0x2f800000ff377424 */ /* 0x000fe200078e00ff */
[----:B------:R-:W-:Y:S01]  /*3560*/  SHF.L.U32 R41, R23, 0x10, RZ ;  /* 0x0000001017297819 */ /* 0x000fe200000006ff */
[----:B------:R-:W-:Y:S02]  /*3570*/  IMAD.U32 R74, R43, 0x10000, RZ ;  /* 0x000100002b4a7824 */ /* 0x000fe400078e00ff */
[----:B------:R-:W-:Y:S02]  /*3580*/  FFMA.FTZ R4, R4, R55, 1.1641532182693481445e-10 ;  /* 0x2f00000004047423 */ /* 0x000fe40000010037 */
[----:B------:R-:W-:-:S03]  /*3590*/  FMUL.FTZ R41, R41, UR13 ;  /* 0x0000000d29297c20 */ /* 0x000fc60008410000 */
[----:B------:R-:W-:Y:S01]  /*35a0*/  FSETP.GTU.FTZ.AND P4, PT, R4, UR5, PT ;  /* 0x0000000504007c0b */ /* 0x000fe2000bf9c000 */
[----:B------:R-:W-:-:S03]  /*35b0*/  FMUL.FTZ R41, R41, UR12 ;  /* 0x0000000c29297c20 */ /* 0x000fc60008410000 */
[----:B------:R-:W-:Y:S02]  /*35c0*/  SEL R4, RZ, 0x1, P4 ;  /* 0x00000001ff047807 */ /* 0x000fe40002000000 */
[----:B------:R-:W-:-:S05]  /*35d0*/  FSEL R41, R41, RZ, !P4 ;  /* 0x000000ff29297208 */ /* 0x000fca0006000000 */
[----:B------:R-:W-:-:S07]  /*35e0*/  FADD.FTZ R74, R74, R41 ;  /* 0x000000294a4a7221 */ /* 0x000fce0000010000 */
.L_x_662:
[----:B------:R-:W-:Y:S05]  /*35f0*/  BSYNC.RECONVERGENT B2 ;  /* 0x0000000000027941 */ /* 0x000fea0003800200 */
.L_x_661:
[----:B------:R-:W-:Y:S01]  /*3600*/  @!P3 PRMT R73, R43, 0x7632, R73 ;  /* 0x000076322b49b816 */ /* 0x000fe20000000049 */
[----:B------:R-:W-:Y:S01]  /*3610*/  BSSY.RECONVERGENT B2, `(.L_x_668) ;  /* 0x000005d000027945 */ /* 0x000fe20003800200 */
[----:B------:R-:W-:Y:S01]  /*3620*/  F2FP.BF16.F32.PACK_AB R88, RZ, R74 ;  /* 0x0000004aff58723e */ /* 0x000fe200000010ff */
[----:B------:R-:W-:Y:S01]  /*3630*/  @!P3 IMAD.MOV.U32 R82, RZ, RZ, R92 ;  /* 0x000000ffff52b224 */ /* 0x000fe200078e005c */
[----:B------:R-:W-:Y:S01]  /*3640*/  @!P3 SHF.L.U32 R73, R73, 0x10, RZ ;  /* 0x000000104949b819 */ /* 0x000fe200000006ff */
        /* <DEDUP_REMOVED lines=18> */
.L_x_672:
        /* <DEDUP_REMOVED lines=13> */
.L_x_674:
[----:B------:R-:W-:Y:S05]  /*3840*/  BSYNC.RECONVERGENT B4 ;  /* 0x0000000000047941 */ /* 0x000fea0003800200 */
.L_x_673:
        /* <DEDUP_REMOVED lines=42> */
[----:B------:R-:W-:-:S07]  /*3af0*/  IMAD.MOV.U32 R82, RZ, RZ, R40 ;  /* 0x000000ffff527224 */ /* 0x000fce00078e0028 */
.L_x_671:
[----:B------:R-:W-:Y:S05]  /*3b00*/  BSYNC.RECONVERGENT B3 ;  /* 0x0000000000037941 */ /* 0x000fea0003800200 */
.L_x_670:
        /* <DEDUP_REMOVED lines=13> */
.L_x_669:
[----:B------:R-:W-:Y:S05]  /*3be0*/  BSYNC.RECONVERGENT B2 ;  /* 0x0000000000027941 */ /* 0x000fea0003800200 */
.L_x_668:
[----:B------:R-:W-:Y:S02]  /*3bf0*/  F2FP.BF16.F32.PACK_AB R43, RZ, R73 ;  /* 0x00000049ff2b723e */ /* 0x000fe400000010ff */
[----:B------:R-:W-:Y:S02]  /*3c00*/  PRMT R42, R90, 0x5410, R42 ;  /* 0x000054105a2a7816 */ /* 0x000fe4000000002a */
[----:B------:R-:W-:Y:S02]  /*3c10*/  PRMT R41, R87, 0x5410, R89 ;  /* 0x0000541057297816 */ /* 0x000fe40000000059 */
[----:B------:R-:W-:Y:S02]  /*3c20*/  PRMT R40, R76, 0x5410, R86 ;  /* 0x000054104c287816 */ /* 0x000fe40000000056 */
[----:B------:R-:W-:Y:S01]  /*3c30*/  PRMT R43, R88, 0x5410, R43 ;  /* 0x00005410582b7816 */ /* 0x000fe2000000002b */
[----:B------:R-:W-:Y:S06]  /*3c40*/  BRA `(.L_x_675) ;  /* 0x0000002800e87947 */ /* 0x000fec0003800000 */
.L_x_618:
[----:B------:R-:W-:Y:S01]  /*3c50*/  BSSY.RECONVERGENT B2, `(.L_x_676) ;  /* 0x0000057000027945 */ /* 0x000fe20003800200 */
[----:B------:R-:W-:Y:S01]  /*3c60*/  IMAD.MOV.U32 R12, RZ, RZ, RZ ;  /* 0x000000ffff0c7224 */ /* 0x000fe200078e00ff */
[----:B------:R-:W-:Y:S01]  /*3c70*/  MOV R40, R55 ;  /* 0x0000003700287202 */ /* 0x000fe20000000f00 */
[----:B------:R-:W-:Y:S01]  /*3c80*/  IMAD.MOV.U32 R82, RZ, RZ, R76 ;  /* 0x000000ffff527224 */ /* 0x000fe200078e004c */
        /* <DEDUP_REMOVED lines=17> */
.L_x_680:
        /* <DEDUP_REMOVED lines=13> */
.L_x_682:
[----:B------:R-:W-:Y:S05]  /*3e70*/  BSYNC.RECONVERGENT B4 ;  /* 0x0000000000047941 */ /* 0x000fea0003800200 */
.L_x_681:
        /* <DEDUP_REMOVED lines=42> */
.L_x_679:
[----:B------:R-:W-:Y:S05]  /*4120*/  BSYNC.RECONVERGENT B3 ;  /* 0x0000000000037941 */ /* 0x000fea0003800200 */
.L_x_678:
[----:B------:R-:W-:Y:S01]  /*4130*/  I2FP.F32.U32 R10, R10 ;  /* 0x0000000a000a7245 */ /* 0x000fe20000201000 */
[----:B------:R-:W-:Y:S01]  /*4140*/  IMAD.MOV.U32 R11, RZ, RZ, 0x2f800000 ;  /* 0x2f800000ff0b7424 */ /* 0x000fe200078e00ff */
[----:B------:R-:W-:-:S03]  /*4150*/  SHF.L.U32 R12, R20, 0x10, RZ ;  /* 0x00000010140c7819 */ /* 0x000fc600000006ff */
[----:B------:R-:W-:Y:S02]  /*4160*/  FFMA.FTZ R10, R10, R11, 1.1641532182693481445e-10 ;  /* 0x2f0000000a0a7423 */ /* 0x000fe4000001000b */
[----:B------:R-:W-:-:S03]  /*4170*/  FMUL.FTZ R12, R12, UR13 ;  /* 0x0000000d0c0c7c20 */ /* 0x000fc60008410000 */
[----:B------:R-:W-:Y:S01]  /*4180*/  FSETP.GTU.FTZ.AND P3, PT, R10, UR5, PT ;  /* 0x000000050a007c0b */ /* 0x000fe2000bf7c000 */
[----:B------:R-:W-:-:S03]  /*4190*/  FMUL.FTZ R12, R12, UR12 ;  /* 0x0000000c0c0c7c20 */ /* 0x000fc60008410000 */
[----:B------:R-:W-:Y:S02]  /*41a0*/  SEL R11, RZ, 0x1, P3 ;  /* 0x00000001ff0b7807 */ /* 0x000fe40001800000 */
[----:B------:R-:W-:-:S07]  /*41b0*/  FSEL R12, R12, RZ, !P3 ;  /* 0x000000ff0c0c7208 */ /* 0x000fce0005800000 */
.L_x_677:
[----:B------:R-:W-:Y:S05]  /*41c0*/  BSYNC.RECONVERGENT B2 ;  /* 0x0000000000027941 */ /* 0x000fea0003800200 */
.L_x_676:
[----:B------:R-:W-:Y:S01]  /*41d0*/  BSSY.RECONVERGENT B2, `(.L_x_683) ;  /* 0x0000055000027945 */ /* 0x000fe20003800200 */
[----:B------:R-:W-:Y:S01]  /*41e0*/  F2FP.BF16.F32.PACK_AB R86, RZ, R12 ;  /* 0x0000000cff56723e */ /* 0x000fe200000010ff */
[----:B------:R-:W-:Y:S02]  /*41f0*/  IMAD.MOV.U32 R10, RZ, RZ, RZ ;  /* 0x000000ffff0a7224 */ /* 0x000fe400078e00ff */
[----:B------:R-:W-:Y:S01]  /*4200*/  IMAD.MOV.U32 R41, RZ, RZ, R40 ;  /* 0x000000ffff297224 */ /* 0x000fe200078e0028 */
[----:B------:R-:W-:Y:S06]  /*4210*/  @!P2 BRA `(.L_x_684) ;  /* 0x000000040040a947 */ /* 0x000fec0003800000 */
[----:B------:R-:W-:Y:S01]  /*4220*/  ISETP.NE.AND P3, PT, R40, 0x1, PT ;  /* 0x000000012800780c */ /* 0x000fe20003f65270 */
[----:B------:R-:W-:Y:S01]  /*4230*/  BSSY.RECONVERGENT B3, `(.L_x_685) ;  /* 0x0000045000037945 */ /* 0x000fe20003800200 */
[----:B------:R-:W-:Y:S02]  /*4240*/  HFMA2 R41, -RZ, RZ, 0, 1.1920928955078125e-07 ;  /* 0x00000002ff297431 */ /* 0x000fe400000001ff */
[----:B------:R-:W-:-:S09]  /*4250*/  IMAD.MOV.U32 R9, RZ, RZ, R14 ;  /* 0x000000ffff097224 */ /* 0x000fd200078e000e */
[----:B------:R-:W-:Y:S05]  /*4260*/  @!P3 BRA `(.L_x_686) ;  /* 0x000000040004b947 */ /* 0x000fea0003800000 */
        /* <DEDUP_REMOVED lines=8> */
.L_x_687:
        /* <DEDUP_REMOVED lines=13> */
.L_x_689:
[----:B------:R-:W-:Y:S05]  /*43c0*/  BSYNC.RECONVERGENT B4 ;  /* 0x0000000000047941 */ /* 0x000fea0003800200 */
.L_x_688:
        /* <DEDUP_REMOVED lines=43> */
.L_x_686:
[----:B------:R-:W-:Y:S05]  /*4680*/  BSYNC.RECONVERGENT B3 ;  /* 0x0000000000037941 */ /* 0x000fea0003800200 */
.L_x_685:
        /* <DEDUP_REMOVED lines=9> */
.L_x_684:
[----:B------:R-:W-:Y:S05]  /*4720*/  BSYNC.RECONVERGENT B2 ;  /* 0x0000000000027941 */ /* 0x000fea0003800200 */
.L_x_683:
        /* <DEDUP_REMOVED lines=18> */
.L_x_694:
        /* <DEDUP_REMOVED lines=13> */
.L_x_696:
[----:B------:R-:W-:Y:S05]  /*4920*/  BSYNC.RECONVERGENT B4 ;  /* 0x0000000000047941 */ /* 0x000fea0003800200 */
.L_x_695:
        /* <DEDUP_REMOVED lines=43> */
.L_x_693:
[----:B------:R-:W-:Y:S05]  /*4be0*/  BSYNC.RECONVERGENT B3 ;  /* 0x0000000000037941 */ /* 0x000fea0003800200 */
.L_x_692:
        /* <DEDUP_REMOVED lines=9> */
.L_x_691:
[----:B------:R-:W-:Y:S05]  /*4c80*/  BSYNC.RECONVERGENT B2 ;  /* 0x0000000000027941 */ /* 0x000fea0003800200 */
.L_x_690:
        /* <DEDUP_REMOVED lines=18> */
.L_x_701:
        /* <DEDUP_REMOVED lines=13> */
.L_x_703:
[----:B------:R-:W-:Y:S05]  /*4e80*/  BSYNC.RECONVERGENT B4 ;  /* 0x0000000000047941 */ /* 0x000fea0003800200 */
.L_x_702:
        /* <DEDUP_REMOVED lines=43> */
.L_x_700:
[----:B------:R-:W-:Y:S05]  /*5140*/  BSYNC.RECONVERGENT B3 ;  /* 0x0000000000037941 */ /* 0x000fea0003800200 */
.L_x_699:
[----:B------:R-:W-:Y:S01]  /*5150*/  PRMT R40, R21, 0x7632, R40 ;  /* 0x0000763215287816 */ /* 0x000fe20000000028 */
[----:B------:R-:W-:Y:S01]  /*5160*/  IMAD.MOV.U32 R42, RZ, RZ, 0x2f800000 ;  /* 0x2f800000ff2a7424 */ /* 0x000fe200078e00ff */
[----:B------:R-:W-:Y:S02]  /*5170*/  I2FP.F32.U32 R7, R7 ;  /* 0x0000000700077245 */ /* 0x000fe40000201000 */
[----:B------:R-:W-:-:S03]  /*5180*/  SHF.L.U32 R40, R40, 0x10, RZ ;  /* 0x0000001028287819 */ /* 0x000fc600000006ff */
[----:B------:R-:W-:Y:S02]  /*5190*/  FFMA.FTZ R7, R7, R42, 1.1641532182693481445e-10 ;  /* 0x2f00000007077423 */ /* 0x000fe4000001002a */
[----:B------:R-:W-:-:S03]  /*51a0*/  FMUL.FTZ R40, R40, UR13 ;  /* 0x0000000d28287c20 */ /* 0x000fc60008410000 */
[----:B------:R-:W-:Y:S01]  /*51b0*/  FSETP.GTU.FTZ.AND P3, PT, R7, UR5, PT ;  /* 0x0000000507007c0b */ /* 0x000fe2000bf7c000 */
[----:B------:R-:W-:-:S03]  /*51c0*/  FMUL.FTZ R40, R40, UR12 ;  /* 0x0000000c28287c20 */ /* 0x000fc60008410000 */
[----:B------:R-:W-:Y:S02]  /*51d0*/  SEL R7, RZ, 0x1, P3 ;  /* 0x00000001ff077807 */ /* 0x000fe40001800000 */
[----:B------:R-:W-:-:S07]  /*51e0*/  FSEL R64, R40, RZ, !P3 ;  /* 0x000000ff28407208 */ /* 0x000fce0005800000 */
.L_x_698:
[----:B------:R-:W-:Y:S05]  /*51f0*/  BSYNC.RECONVERGENT B2 ;  /* 0x0000000000027941 */ /* 0x000fea0003800200 */
.L_x_697:
        /* <DEDUP_REMOVED lines=18> */
.L_x_708:
        /* <DEDUP_REMOVED lines=13> */
.L_x_710:
[----:B------:R-:W-:Y:S05]  /*53f0*/  BSYNC.RECONVERGENT B4 ;  /* 0x0000000000047941 */ /* 0x000fea0003800200 */
.L_x_709:
        /* <DEDUP_REMOVED lines=43> */
.L_x_707:
[----:B------:R-:W-:Y:S05]  /*56b0*/  BSYNC.RECONVERGENT B3 ;  /* 0x0000000000037941 */ /* 0x000fea0003800200 */
.L_x_706:
        /* <DEDUP_REMOVED lines=9> */
.L_x_705:
[----:B------:R-:W-:Y:S05]  /*5750*/  BSYNC.RECONVERGENT B2 ;  /* 0x0000000000027941 */ /* 0x000fea0003800200 */
.L_x_704:
        /* <DEDUP_REMOVED lines=18> */
.L_x_715:
        /* <DEDUP_REMOVED lines=13> */
.L_x_717:
[----:B------:R-:W-:Y:S05]  /*5950*/  BSYNC.RECONVERGENT B4 ;  /* 0x0000000000047941 */ /* 0x000fea0003800200 */
.L_x_716:
        /* <DEDUP_REMOVED lines=43> */
.L_x_714:
[----:B------:R-:W-:Y:S05]  /*5c10*/  BSYNC.RECONVERGENT B3 ;  /* 0x0000000000037941 */ /* 0x000fea0003800200 */
.L_x_713:
        /* <DEDUP_REMOVED lines=10> */
.L_x_712:
[----:B------:R-:W-:Y:S05]  /*5cc0*/  BSYNC.RECONVERGENT B2 ;  /* 0x0000000000027941 */ /* 0x000fea0003800200 */
.L_x_711:
        /* <DEDUP_REMOVED lines=18> */
.L_x_722:
        /* <DEDUP_REMOVED lines=13> */
.L_x_724:
[----:B------:R-:W-:Y:S05]  /*5ec0*/  BSYNC.RECONVERGENT B4 ;  /* 0x0000000000047941 */ /* 0x000fea0003800200 */
.L_x_723:
        /* <DEDUP_REMOVED lines=43> */
.L_x_721:
[----:B------:R-:W-:Y:S05]  /*6180*/  BSYNC.RECONVERGENT B3 ;  /* 0x0000000000037941 */ /* 0x000fea0003800200 */
.L_x_720:
        /* <DEDUP_REMOVED lines=9> */
.L_x_719:
[----:B------:R-:W-:Y:S05]  /*6220*/  BSYNC.RECONVERGENT B2 ;  /* 0x0000000000027941 */ /* 0x000fea0003800200 */
.L_x_718:
        /* <DEDUP_REMOVED lines=18> */
.L_x_729:
        /* <DEDUP_REMOVED lines=13> */
.L_x_731:
[----:B------:R-:W-:Y:S05]  /*6420*/  BSYNC.RECONVERGENT B4 ;  /* 0x0000000000047941 */ /* 0x000fea0003800200 */
.L_x_730:
        /* <DEDUP_REMOVED lines=43> */
.L_x_728:
[----:B------:R-:W-:Y:S05]  /*66e0*/  BSYNC.RECONVERGENT B3 ;  /* 0x0000000000037941 */ /* 0x000fea0003800200 */
.L_x_727:
        /* <DEDUP_REMOVED lines=10> */
.L_x_726:
[----:B------:R-:W-:Y:S05]  /*6790*/  BSYNC.RECONVERGENT B2 ;  /* 0x0000000000027941 */ /* 0x000fea0003800200 */
.L_x_725:
[----:B------:R-:W-:Y:S02]  /*67a0*/  F2FP.BF16.F32.PACK_AB R43, RZ, R73 ;  /* 0x00000049ff2b723e */ /* 0x000fe400000010ff */
[----:B------:R-:W-:Y:S02]  /*67b0*/  PRMT R42, R89, 0x5410, R90 ;  /* 0x00005410592a7816 */ /* 0x000fe4000000005a */
[----:B------:R-:W-:Y:S02]  /*67c0*/  PRMT R41, R87, 0x5410, R88 ;  /* 0x0000541057297816 */ /* 0x000fe40000000058 */
[----:B------:R-:W-:Y:S02]  /*67d0*/  PRMT R40, R86, 0x5410, R83 ;  /* 0x0000541056287816 */ /* 0x000fe40000000053 */
[----:B------:R-:W-:-:S07]  /*67e0*/  PRMT R43, R76, 0x5410, R43 ;  /* 0x000054104c2b7816 */ /* 0x000fce000000002b */
.L_x_675:
[----:B------:R-:W0:Y:S01]  /*67f0*/  LDC.64 R84, c[0x0][0x3a8] ;  /* 0x0000ea00ff547b82 */ /* 0x000e220000000a00 */
[----:B------:R-:W-:Y:S01]  /*6800*/  BSSY.RECONVERGENT B2, `(.L_x_732) ;  /* 0x0000019000027945 */ /* 0x000fe20003800200 */
[----:B------:R-:W-:Y:S02]  /*6810*/  IMAD.MOV.U32 R76, RZ, RZ, R82 ;  /* 0x000000ffff4c7224 */ /* 0x000fe400078e0052 */
[----:B0-----:R-:W-:-:S05]  /*6820*/  IMAD.WIDE.U32 R84, R80, 0x10, R84 ;  /* 0x0000001050547825 */ /* 0x001fca00078e0054 */
[----:B------:R0:W-:Y:S01]  /*6830*/  STG.E.128 desc[UR8][R84.64], R40 ;  /* 0x0000002854007986 */ /* 0x0001e2000c101d08 */
[----:B------:R-:W-:Y:S05]  /*6840*/  @!P2 BRA `(.L_x_733) ;  /* 0x000000000050a947 */ /* 0x000fea0003800000 */
[----:B0-----:R-:W-:Y:S01]  /*6850*/  IMAD.U32 R40, R4, 0x10000, RZ ;  /* 0x0001000004287824 */ /* 0x001fe200078e00ff */
[----:B------:R-:W-:Y:S02]  /*6860*/  LOP3.LUT R42, R3, 0xffff, RZ, 0xc0, !PT ;  /* 0x0000ffff032a7812 */ /* 0x000fe400078ec0ff */
[----:B------:R-:W-:Y:S02]  /*6870*/  PRMT R43, R5, 0x7104, RZ ;  /* 0x00007104052b7816 */ /* 0x000fe400000000ff */
[----:B------:R-:W-:Y:S02]  /*6880*/  LOP3.LUT R83, R40, 0xff0000, RZ, 0xc0, !PT ;  /* 0x00ff000028537812 */ /* 0x000fe400078ec0ff */
[----:B------:R-:W0:Y:S01]  /*6890*/  LDC.64 R40, c[0x0][0x3b0] ;  /* 0x0000ec00ff287b82 */ /* 0x000e220000000a00 */
[----:B------:R-:W-:Y:S02]  /*68a0*/  LOP3.LUT R84, R7, 0xff, RZ, 0xc0, !PT ;  /* 0x000000ff07547812 */ /* 0x000fe400078ec0ff */
[----:B------:R-:W-:-:S02]  /*68b0*/  PRMT R42, R83, 0x4210, R42 ;  /* 0x00004210532a7816 */ /* 0x000fc4000000002a */
[----:B------:R-:W-:Y:S01]  /*68c0*/  LOP3.LUT R82, R8, 0xff, RZ, 0xc0, !PT ;  /* 0x000000ff08527812 */ /* 0x000fe200078ec0ff */
[----:B------:R-:W-:Y:S01]  /*68d0*/  IMAD.WIDE.U32 R84, R84, 0x1000000, RZ ;  /* 0x0100000054547825 */ /* 0x000fe200078e00ff */
[----:B------:R-:W-:Y:S02]  /*68e0*/  LOP3.LUT R43, R42, 0xff00, R43, 0xf8, !PT ;  /* 0x0000ff002a2b7812 */ /* 0x000fe400078ef82b */
[----:B------:R-:W-:Y:S01]  /*68f0*/  LOP3.LUT R42, R9, 0xff, RZ, 0xc0, !PT ;  /* 0x000000ff092a7812 */ /* 0x000fe200078ec0ff */
[----:B------:R-:W-:Y:S01]  /*6900*/  IMAD.WIDE.U32 R82, R82, 0x10000, RZ ;  /* 0x0001000052527825 */ /* 0x000fe200078e00ff */
[----:B------:R-:W-:-:S03]  /*6910*/  LOP3.LUT R87, R43, 0xff, R6, 0xf8, !PT ;  /* 0x000000ff2b577812 */ /* 0x000fc600078ef806 */
[----:B------:R-:W-:Y:S01]  /*6920*/  IMAD.WIDE.U32 R42, R42, 0x100, RZ ;  /* 0x000001002a2a7825 */ /* 0x000fe200078e00ff */
[----:B------:R-:W-:Y:S02]  /*6930*/  LOP3.LUT R83, R83, R87, R85, 0xfe, !PT ;  /* 0x0000005753537212 */ /* 0x000fe400078efe55 */
[----:B------:R-:W-:Y:S02]  /*6940*/  LOP3.LUT R42, R42, R84, R82, 0xfe, !PT ;  /* 0x000000542a2a7212 */ /* 0x000fe400078efe52 */
[----:B------:R-:W-:Y:S02]  /*6950*/  LOP3.LUT R43, R83, R43, RZ, 0xfc, !PT ;  /* 0x0000002b532b7212 */ /* 0x000fe400078efcff */
[----:B------:R-:W-:Y:S01]  /*6960*/  LOP3.LUT R42, R42, 0xff, R11, 0xf8, !PT ;  /* 0x000000ff2a2a7812 */ /* 0x000fe200078ef80b */
[----:B0-----:R-:W-:-:S05]  /*6970*/  IMAD.WIDE.U32 R40, R78, 0x8, R40 ;  /* 0x000000084e287825 */ /* 0x001fca00078e0028 */
[----:B------:R1:W-:Y:S02]  /*6980*/  STG.E.64 desc[UR8][R40.64], R42 ;  /* 0x0000002a28007986 */ /* 0x0003e4000c101b08 */
.L_x_733:
[----:B------:R-:W-:Y:S05]  /*6990*/  BSYNC.RECONVERGENT B2 ;  /* 0x0000000000027941 */ /* 0x000fea0003800200 */
.L_x_732:
[----:B------:R-:W-:Y:S01]  /*69a0*/  IADD3 R80, PT, PT, R80, 0x20, RZ ;  /* 0x0000002050507810 */ /* 0x000fe20007ffe0ff */
[----:B------:R-:W-:-:S07]  /*69b0*/  VIADD R78, R78, 0x20 ;  /* 0x000000204e4e7836 */ /* 0x000fce0000000000 */
.L_x_615:
[----:B------:R-:W-:Y:S05]  /*69c0*/  BSYNC.RECONVERGENT B1 ;  /* 0x0000000000017941 */ /* 0x000fea0003800200 */
.L_x_614:
[----:B------:R-:W-:Y:S01]  /*69d0*/  ISETP.GE.U32.AND P3, PT, R63, 0x40, PT ;  /* 0x000000403f00780c */ /* 0x000fe20003f66070 */
[----:B------:R-:W-:-:S12]  /*69e0*/  BSSY.RECONVERGENT B1, `(.L_x_734) ;  /* 0x00005d3000017945 */ /* 0x000fd80003800200 */
[----:B------:R-:W-:Y:S05]  /*69f0*/  @!P3 BRA `(.L_x_735) ;  /* 0x0000005c0044b947 */ /* 0x000fea0003800000 */
[----:B------:R-:W-:Y:S04]  /*6a00*/  BSSY.RECONVERGENT B2, `(.L_x_736) ;  /* 0x0000005000027945 */ /* 0x000fe80003800200 */
[----:B------:R-:W-:Y:S05]  /*6a10*/  @!P2 BRA `(.L_x_737) ;  /* 0x00000000000ca947 */ /* 0x000fea0003800000 */
[----:B------:R-:W2:Y:S02]  /*6a20*/  LDC.64 R20, c[0x0][0x390] ;  /* 0x0000e400ff147b82 */ /* 0x000ea40000000a00 */
[----:B--2---:R-:W-:-:S06]  /*6a30*/  IMAD.WIDE.U32 R20, R78, 0x10, R20 ;  /* 0x000000104e147825 */ /* 0x004fcc00078e0014 */
[----:B------:R-:W5:Y:S02]  /*6a40*/  LDG.E.128 R20, desc[UR8][R20.64] ;  /* 0x0000000814147981 */ /* 0x000f64000c1e1d00 */
.L_x_737:
[----:B------:R-:W-:Y:S05]  /*6a50*/  BSYNC.RECONVERGENT B2 ;  /* 0x0000000000027941 */ /* 0x000fea0003800200 */
.L_x_736:
[----:B------:R-:W-:Y:S01]  /*6a60*/  UISETP.NE.U32.AND UP0, UPT, UR10, URZ, UPT ;  /* 0x000000ff0a00728c */ /* 0x000fe2000bf05070 */
[----:B-----5:R-:W-:-:S03]  /*6a70*/  PRMT R70, R20, 0x7632, R70 ;  /* 0x0000763214467816 */ /* 0x020fc60000000046 */
[----:B------:R-:W-:-:S09]  /*6a80*/  UISETP.NE.AND.EX UP0, UPT, UR11, URZ, UPT, UP0 ;  /* 0x000000ff0b00728c */ /* 0x000fd2000bf05300 */
[----:B------:R-:W-:Y:S05]  /*6a90*/  BRA.U !UP0, `(.L_x_738) ;  /* 0x0000002d08d07547 */ /* 0x000fea000b800000 */
[----:B01----:R-:W0:Y:S02]  /*6aa0*/  LDC.64 R40, c[0x0][0x3a0] ;  /* 0x0000e800ff287b82 */ /* 0x003e240000000a00 */
[----:B0-----:R-:W-:-:S06]  /*6ab0*/  IMAD.WIDE.U32 R40, R80, 0x10, R40 ;  /* 0x0000001050287825 */ /* 0x001fcc00078e0028 */
[----:B------:R-:W2:Y:S01]  /*6ac0*/  LDG.E.128 R40, desc[UR8][R40.64] ;  /* 0x0000000828287981 */ /* 0x000ea2000c1e1d00 */
[----:B------:R-:W-:Y:S01]  /*6ad0*/  ISETP.GT.AND P4, PT, R81, RZ, PT ;  /* 0x000000ff5100720c */ /* 0x000fe20003f84270 */
[----:B------:R-:W-:-:S12]  /*6ae0*/  BSSY.RECONVERGENT B2, `(.L_x_739) ;  /* 0x0000059000027945 */ /* 0x000fd80003800200 */
[----:B------:R-:W-:Y:S01]  /*6af0*/  @!P4 IMAD.MOV.U32 R84, RZ, RZ, R76 ;  /* 0x000000ffff54c224 */ /* 0x000fe200078e004c */
[----:B------:R-:W-:Y:S01]  /*6b00*/  @!P4 MOV R66, R55 ;  /* 0x000000370042c202 */ /* 0x000fe20000000f00 */
[----:B--2---:R-:W-:Y:S01]  /*6b10*/  @!P4 IMAD.U32 R2, R40, 0x10000, RZ ;  /* 0x000100002802c824 */ /* 0x004fe200078e00ff */
        /* <DEDUP_REMOVED lines=17> */
.L_x_743:
        /* <DEDUP_REMOVED lines=13> */
.L_x_745:
[----:B------:R-:W-:Y:S05]  /*6d00*/  BSYNC.RECONVERGENT B4 ;  /* 0x0000000000047941 */ /* 0x000fea0003800200 */
.L_x_744:
        /* <DEDUP_REMOVED lines=41> */
[----:B------:R-:W-:-:S07]  /*6fa0*/  IMAD.MOV.U32 R66, RZ, RZ, RZ ;  /* 0x000000ffff427224 */ /* 0x000fce00078e00ff */
.L_x_742:
[----:B------:R-:W-:Y:S05]  /*6fb0*/  BSYNC.RECONVERGENT B3 ;  /* 0x0000000000037941 */ /* 0x000fea0003800200 */
.L_x_741:
        /* <DEDUP_REMOVED lines=11> */
.L_x_740:
[----:B------:R-:W-:Y:S05]  /*7070*/  BSYNC.RECONVERGENT B2 ;  /* 0x0000000000027941 */ /* 0x000fea0003800200 */
.L_x_739:
        /* <DEDUP_REMOVED lines=23> */
.L_x_750:
        /* <DEDUP_REMOVED lines=13> */
.L_x_752:
[----:B------:R-:W-:Y:S05]  /*72c0*/  BSYNC.RECONVERGENT B4 ;  /* 0x0000000000047941 */ /* 0x000fea0003800200 */
.L_x_751:
        /* <DEDUP_REMOVED lines=42> */
[----:B------:R-:W-:-:S07]  /*7570*/  IMAD.MOV.U32 R72, RZ, RZ, R66 ;  /* 0x000000ffff487224 */ /* 0x000fce00078e0042 */
.L_x_749:
[----:B------:R-:W-:Y:S05]  /*7580*/  BSYNC.RECONVERGENT B3 ;  /* 0x0000000000037941 */ /* 0x000fea0003800200 */
.L_x_748:
[----:B------:R-:W-:Y:S01]  /*7590*/  PRMT R9, R20, 0x7632, R9 ;  /* 0x0000763214097816 */ /* 0x000fe20000000009 */
[----:B------:R-:W-:Y:S01]  /*75a0*/  IMAD.MOV.U32 R67, RZ, RZ, 0x2f800000 ;  /* 0x2f800000ff437424 */ /* 0x000fe200078e00ff */
[----:B------:R-:W-:Y:S02]  /*75b0*/  I2FP.F32.U32 R0, R0 ;  /* 0x0000000000007245 */ /* 0x000fe40000201000 */
[----:B------:R-:W-:Y:S02]  /*75c0*/  SHF.L.U32 R9, R9, 0x10, RZ ;  /* 0x0000001009097819 */ /* 0x000fe400000006ff */
[----:B------:R-:W-:Y:S01]  /*75d0*/  PRMT R40, R40, 0x7632, R40 ;  /* 0x0000763228287816 */ /* 0x000fe20000000028 */
[----:B------:R-:W-:Y:S02]  /*75e0*/  FFMA.FTZ R0, R0, R67, 1.1641532182693481445e-10 ;  /* 0x2f00000000007423 */ /* 0x000fe40000010043 */
[----:B------:R-:W-:Y:S02]  /*75f0*/  FMUL.FTZ R9, R9, UR13 ;  /* 0x0000000d09097c20 */ /* 0x000fe40008410000 */
[----:B------:R-:W-:Y:S01]  /*7600*/  IMAD.U32 R67, R40, 0x10000, RZ ;  /* 0x0001000028437824 */ /* 0x000fe200078e00ff */
[----:B------:R-:W-:Y:S01]  /*7610*/  FSETP.GTU.FTZ.AND P5, PT, R0, UR5, PT ;  /* 0x0000000500007c0b */ /* 0x000fe2000bfbc000 */
[----:B------:R-:W-:-:S03]  /*7620*/  FMUL.FTZ R0, R9, UR12 ;  /* 0x0000000c09007c20 */ /* 0x000fc60008410000 */
[----:B------:R-:W-:Y:S02]  /*7630*/  SEL R9, RZ, 0x1, P5 ;  /* 0x00000001ff097807 */ /* 0x000fe40002800000 */
[----:B------:R-:W-:-:S05]  /*7640*/  FSEL R0, R0, RZ, !P5 ;  /* 0x000000ff00007208 */ /* 0x000fca0006800000 */
[----:B------:R-:W-:-:S07]  /*7650*/  FADD.FTZ R0, R67, R0 ;  /* 0x0000000043007221 */ /* 0x000fce0000010000 */
.L_x_747:
[----:B------:R-:W-:Y:S05]  /*7660*/  BSYNC.RECONVERGENT B2 ;  /* 0x0000000000027941 */ /* 0x000fea0003800200 */
.L_x_746:
        /* <DEDUP_REMOVED lines=22> */
.L_x_757:
        /* <DEDUP_REMOVED lines=13> */
.L_x_759:
[----:B------:R-:W-:Y:S05]  /*78a0*/  BSYNC.RECONVERGENT B4 ;  /* 0x0000000000047941 */ /* 0x000fea0003800200 */
.L_x_758:
        /* <DEDUP_REMOVED lines=43> */
.L_x_756:
[----:B------:R-:W-:Y:S05]  /*7b60*/  BSYNC.RECONVERGENT B3 ;  /* 0x0000000000037941 */ /* 0x000fea0003800200 */
.L_x_755:
[----:B------:R-:W-:Y:S01]  /*7b70*/  I2FP.F32.U32 R8, R8 ;  /* 0x0000000800087245 */ /* 0x000fe20000201000 */
[----:B------:R-:W-:Y:S02]  /*7b80*/  IMAD.MOV.U32 R55, RZ, RZ, 0x2f800000 ;  /* 0x2f800000ff377424 */ /* 0x000fe400078e00ff */
        /* <DEDUP_REMOVED lines=9> */
.L_x_754:
[----:B------:R-:W-:Y:S05]  /*7c20*/  BSYNC.RECONVERGENT B2 ;  /* 0x0000000000027941 */ /* 0x000fea0003800200 */
.L_x_753:
        /* <DEDUP_REMOVED lines=23> */
.L_x_764:
        /* <DEDUP_REMOVED lines=13> */
.L_x_766:
[----:B------:R-:W-:Y:S05]  /*7e70*/  BSYNC.RECONVERGENT B4 ;  /* 0x0000000000047941 */ /* 0x000fea0003800200 */
.L_x_765:
        /* <DEDUP_REMOVED lines=43> */
.L_x_763:
[----:B------:R-:W-:Y:S05]  /*8130*/  BSYNC.RECONVERGENT B3 ;  /* 0x0000000000037941 */ /* 0x000fea0003800200 */
.L_x_762:
[----:B------:R-:W-:Y:S01]  /*8140*/  HFMA2 R70, -RZ, RZ, 0.1171875, 0 ;  /* 0x2f800000ff467431 */ /* 0x000fe200000001ff */
[----:B------:R-:W-:Y:S02]  /*8150*/  PRMT R40, R21, 0x7632, R40 ;  /* 0x0000763215287816 */ /* 0x000fe40000000028 */
[----:B------:R-:W-:Y:S02]  /*8160*/  I2FP.F32.U32 R7, R7 ;  /* 0x0000000700077245 */ /* 0x000fe40000201000 */
[----:B------:R-:W-:Y:S01]  /*8170*/  PRMT R41, R41, 0x7632, R41 ;  /* 0x0000763229297816 */ /* 0x000fe20000000029 */
[----:B------:R-:W-:Y:S02]  /*8180*/  IMAD.U32 R40, R40, 0x10000, RZ ;  /* 0x0001000028287824 */ /* 0x000fe400078e00ff */
[----:B------:R-:W-:Y:S02]  /*8190*/  FFMA.FTZ R7, R7, R70, 1.1641532182693481445e-10 ;  /* 0x2f00000007077423 */ /* 0x000fe40000010046 */
[----:B------:R-:W-:Y:S01]  /*81a0*/  FMUL.FTZ R40, R40, UR13 ;  /* 0x0000000d28287c20 */ /* 0x000fe20008410000 */
[----:B------:R-:W-:-:S03]  /*81b0*/  IMAD.U32 R41, R41, 0x10000, RZ ;  /* 0x0001000029297824 */ /* 0x000fc600078e00ff */
[----:B------:R-:W-:Y:S01]  /*81c0*/  FMUL.FTZ R40, R40, UR12 ;  /* 0x0000000c28287c20 */ /* 0x000fe20008410000 */
[----:B------:R-:W-:-:S04]  /*81d0*/  FSETP.GTU.FTZ.AND P5, PT, R7, UR5, PT ;  /* 0x0000000507007c0b */ /* 0x000fc8000bfbc000 */
[----:B------:R-:W-:Y:S02]  /*81e0*/  FSEL R40, R40, RZ, !P5 ;  /* 0x000000ff28287208 */ /* 0x000fe40006800000 */
[----:B------:R-:W-:-:S03]  /*81f0*/  SEL R7, RZ, 0x1, P5 ;  /* 0x00000001ff077807 */ /* 0x000fc60002800000 */
[----:B------:R-:W-:-:S07]  /*8200*/  FADD.FTZ R67, R41, R40 ;  /* 0x0000002829437221 */ /* 0x000fce0000010000 */
.L_x_761:
[----:B------:R-:W-:Y:S05]  /*8210*/  BSYNC.RECONVERGENT B2 ;  /* 0x0000000000027941 */ /* 0x000fea0003800200 */
.L_x_760:
        /* <DEDUP_REMOVED lines=8> */
[----:B------:R-:W-:Y:S01]  /*82a0*/  MOV R41, 0x2 ;  /* 0x0000000200297802 */ /* 0x000fe20000000f00 */
[----:B------:R-:W-:Y:S02]  /*82b0*/  IMAD.MOV.U32 R6, RZ, RZ, R14 ;  /* 0x000000ffff067224 */ /* 0x000fe400078e000e */
[----:B------:R-:W-:-:S08]  /*82c0*/  IMAD.MOV.U32 R72, RZ, RZ, R76 ;  /* 0x000000ffff487224 */ /* 0x000fd000078e004c */
        /* <DEDUP_REMOVED lines=11> */
.L_x_771:
        /* <DEDUP_REMOVED lines=13> */
.L_x_773:
[----:B------:R-:W-:Y:S05]  /*8450*/  BSYNC.RECONVERGENT B4 ;  /* 0x0000000000047941 */ /* 0x000fea0003800200 */
.L_x_772:
        /* <DEDUP_REMOVED lines=43> */
.L_x_770:
[----:B------:R-:W-:Y:S05]  /*8710*/  BSYNC.RECONVERGENT B3 ;  /* 0x0000000000037941 */ /* 0x000fea0003800200 */
.L_x_769:
[----:B------:R-:W-:Y:S01]  /*8720*/  I2FP.F32.U32 R6, R6 ;  /* 0x0000000600067245 */ /* 0x000fe20000201000 */
[----:B------:R-:W-:Y:S01]  /*8730*/  IMAD.MOV.U32 R55, RZ, RZ, 0x2f800000 ;  /* 0x2f800000ff377424 */ /* 0x000fe200078e00ff */
[----:B------:R-:W-:-:S03]  /*8740*/  SHF.L.U32 R40, R22, 0x10, RZ ;  /* 0x0000001016287819 */ /* 0x000fc600000006ff */
[----:B------:R-:W-:Y:S01]  /*8750*/  FFMA.FTZ R6, R6, R55, 1.1641532182693481445e-10 ;  /* 0x2f00000006067423 */ /* 0x000fe20000010037 */
[----:B------:R-:W-:Y:S02]  /*8760*/  IMAD.U32 R55, R42, 0x10000, RZ ;  /* 0x000100002a377824 */ /* 0x000fe400078e00ff */
[----:B------:R-:W-:Y:S02]  /*8770*/  FMUL.FTZ R40, R40, UR13 ;  /* 0x0000000d28287c20 */ /* 0x000fe40008410000 */
[----:B------:R-:W-:Y:S02]  /*8780*/  FSETP.GTU.FTZ.AND P5, PT, R6, UR5, PT ;  /* 0x0000000506007c0b */ /* 0x000fe4000bfbc000 */
[----:B------:R-:W-:Y:S02]  /*8790*/  FMUL.FTZ R40, R40, UR12 ;  /* 0x0000000c28287c20 */ /* 0x000fe40008410000 */
[----:B------:R-:W-:-:S03]  /*87a0*/  SEL R6, RZ, 0x1, P5 ;  /* 0x00000001ff067807 */ /* 0x000fc60002800000 */
[----:B------:R-:W-:-:S05]  /*87b0*/  FSEL R70, R40, RZ, !P5 ;  /* 0x000000ff28467208 */ /* 0x000fca0006800000 */
[----:B------:R-:W-:-:S07]  /*87c0*/  FADD.FTZ R70, R55, R70 ;  /* 0x0000004637467221 */ /* 0x000fce0000010000 */
.L_x_768:
[----:B------:R-:W-:Y:S05]  /*87d0*/  BSYNC.RECONVERGENT B2 ;  /* 0x0000000000027941 */ /* 0x000fea0003800200 */
.L_x_767:
        /* <DEDUP_REMOVED lines=23> */
.L_x_778:
        /* <DEDUP_REMOVED lines=13> */
.L_x_780:
[----:B------:R-:W-:Y:S05]  /*8a20*/  BSYNC.RECONVERGENT B4 ;  /* 0x0000000000047941 */ /* 0x000fea0003800200 */
.L_x_779:
        /* <DEDUP_REMOVED lines=40> */
[----:B------:R-:W-:Y:S02]  /*8cb0*/  IMAD.MOV.U32 R76, RZ, RZ, R40 ;  /* 0x000000ffff4c7224 */ /* 0x000fe400078e0028 */
[----:B------:R-:W-:Y:S01]  /*8cc0*/  HFMA2 R40, -RZ, RZ, 0, 0 ;  /* 0x00000000ff287431 */ /* 0x000fe200000001ff */
[----:B------:R-:W-:-:S07]  /*8cd0*/  LOP3.LUT R57, R82, UR32, R41, 0x96, !PT ;  /* 0x0000002052397c12 */ /* 0x000fce000f8e9629 */
.L_x_777:
[----:B------:R-:W-:Y:S05]  /*8ce0*/  BSYNC.RECONVERGENT B3 ;  /* 0x0000000000037941 */ /* 0x000fea0003800200 */
.L_x_776:
        /* <DEDUP_REMOVED lines=13> */
.L_x_775:
[----:B------:R-:W-:Y:S05]  /*8dc0*/  BSYNC.RECONVERGENT B2 ;  /* 0x0000000000027941 */ /* 0x000fea0003800200 */
.L_x_774:
        /* <DEDUP_REMOVED lines=8> */
[----:B------:R-:W-:Y:S02]  /*8e50*/  HFMA2 R41, -RZ, RZ, 0, 1.1920928955078125e-07 ;  /* 0x00000002ff297431 */ /* 0x000fe400000001ff */
[----:B------:R-:W-:Y:S01]  /*8e60*/  IMAD.MOV.U32 R4, RZ, RZ, R14 ;  /* 0x000000ffff047224 */ /* 0x000fe200078e000e */
        /* <DEDUP_REMOVED lines=12> */
.L_x_785:
        /* <DEDUP_REMOVED lines=13> */
.L_x_787:
[----:B------:R-:W-:Y:S05]  /*9000*/  BSYNC.RECONVERGENT B4 ;  /* 0x0000000000047941 */ /* 0x000fea0003800200 */
.L_x_786:
        /* <DEDUP_REMOVED lines=42> */
[----:B------:R-:W-:-:S07]  /*92b0*/  IMAD.MOV.U32 R41, RZ, RZ, RZ ;  /* 0x000000ffff297224 */ /* 0x000fce00078e00ff */
.L_x_784:
[----:B------:R-:W-:Y:S05]  /*92c0*/  BSYNC.RECONVERGENT B3 ;  /* 0x0000000000037941 */ /* 0x000fea0003800200 */
.L_x_783:
[----:B------:R-:W-:Y:S01]  /*92d0*/  HFMA2 R55, -RZ, RZ, 0.1171875, 0 ;  /* 0x2f800000ff377431 */ /* 0x000fe200000001ff */
[----:B------:R-:W-:Y:S01]  /*92e0*/  I2FP.F32.U32 R4, R4 ;  /* 0x0000000400047245 */ /* 0x000fe20000201000 */
[----:B------:R-:W-:-:S04]  /*92f0*/  IMAD.U32 R40, R23, 0x10000, RZ ;  /* 0x0001000017287824 */ /* 0x000fc800078e00ff */
[----:B------:R-:W-:Y:S01]  /*9300*/  FMUL.FTZ R40, R40, UR13 ;  /* 0x0000000d28287c20 */ /* 0x000fe20008410000 */
[----:B------:R-:W-:-:S03]  /*9310*/  FFMA.FTZ R4, R4, R55, 1.1641532182693481445e-10 ;  /* 0x2f00000004047423 */ /* 0x000fc60000010037 */
[----:B------:R-:W-:Y:S01]  /*9320*/  FMUL.FTZ R40, R40, UR12 ;  /* 0x0000000c28287c20 */ /* 0x000fe20008410000 */
[----:B------:R-:W-:Y:S02]  /*9330*/  SHF.L.U32 R55, R43, 0x10, RZ ;  /* 0x000000102b377819 */ /* 0x000fe400000006ff */
[----:B------:R-:W-:-:S04]  /*9340*/  FSETP.GTU.FTZ.AND P5, PT, R4, UR5, PT ;  /* 0x0000000504007c0b */ /* 0x000fc8000bfbc000 */
[----:B------:R-:W-:Y:S02]  /*9350*/  FSEL R72, R40, RZ, !P5 ;  /* 0x000000ff28487208 */ /* 0x000fe40006800000 */
[----:B------:R-:W-:-:S03]  /*9360*/  SEL R4, RZ, 0x1, P5 ;  /* 0x00000001ff047807 */ /* 0x000fc60002800000 */
[----:B------:R-:W-:-:S07]  /*9370*/  FADD.FTZ R72, R55, R72 ;  /* 0x0000004837487221 */ /* 0x000fce0000010000 */
.L_x_782:
[----:B------:R-:W-:Y:S05]  /*9380*/  BSYNC.RECONVERGENT B2 ;  /* 0x0000000000027941 */ /* 0x000fea0003800200 */
.L_x_781:
        /* <DEDUP_REMOVED lines=23> */
.L_x_792:
        /* <DEDUP_REMOVED lines=13> */
.L_x_794:
[----:B------:R-:W-:Y:S05]  /*95d0*/  BSYNC.RECONVERGENT B4 ;  /* 0x0000000000047941 */ /* 0x000fea0003800200 */
.L_x_793:
        /* <DEDUP_REMOVED lines=43> */
.L_x_791:
[----:B------:R-:W-:Y:S05]  /*9890*/  BSYNC.RECONVERGENT B3 ;  /* 0x0000000000037941 */ /* 0x000fea0003800200 */
.L_x_790:
[----:B------:R-:W-:Y:S01]  /*98a0*/  HFMA2 R42, -RZ, RZ, 0.1171875, 0 ;  /* 0x2f800000ff2a7431 */ /* 0x000fe200000001ff */
[----:B------:R-:W-:Y:S02]  /*98b0*/  PRMT R40, R23, 0x7632, R40 ;  /* 0x0000763217287816 */ /* 0x000fe40000000028 */
[----:B------:R-:W-:Y:S02]  /*98c0*/  I2FP.F32.U32 R3, R3 ;  /* 0x0000000300037245 */ /* 0x000fe40000201000 */
[----:B------:R-:W-:Y:S01]  /*98d0*/  PRMT R43, R43, 0x7632, R43 ;  /* 0x000076322b2b7816 */ /* 0x000fe2000000002b */
[----:B------:R-:W-:-:S03]  /*98e0*/  IMAD.U32 R40, R40, 0x10000, RZ ;  /* 0x0001000028287824 */ /* 0x000fc600078e00ff */
[----:B------:R-:W-:Y:S01]  /*98f0*/  SHF.L.U32 R43, R43, 0x10, RZ ;  /* 0x000000102b2b7819 */ /* 0x000fe200000006ff */
[----:B------:R-:W-:Y:S01]  /*9900*/  FFMA.FTZ R3, R3, R42, 1.1641532182693481445e-10 ;  /* 0x2f00000003037423 */ /* 0x000fe2000001002a */
[----:B------:R-:W-:-:S04]  /*9910*/  FMUL.FTZ R40, R40, UR13 ;  /* 0x0000000d28287c20 */ /* 0x000fc80008410000 */
[----:B------:R-:W-:Y:S01]  /*9920*/  FMUL.FTZ R40, R40, UR12 ;  /* 0x0000000c28287c20 */ /* 0x000fe20008410000 */
[----:B------:R-:W-:-:S04]  /*9930*/  FSETP.GTU.FTZ.AND P4, PT, R3, UR5, PT ;  /* 0x0000000503007c0b */ /* 0x000fc8000bf9c000 */
[----:B------:R-:W-:Y:S02]  /*9940*/  FSEL R40, R40, RZ, !P4 ;  /* 0x000000ff28287208 */ /* 0x000fe40006000000 */
[----:B------:R-:W-:-:S03]  /*9950*/  SEL R3, RZ, 0x1, P4 ;  /* 0x00000001ff037807 */ /* 0x000fc60002000000 */
[----:B------:R-:W-:-:S07]  /*9960*/  FADD.FTZ R75, R43, R40 ;  /* 0x000000282b4b7221 */ /* 0x000fce0000010000 */
.L_x_789:
[----:B------:R-:W-:Y:S05]  /*9970*/  BSYNC.RECONVERGENT B2 ;  /* 0x0000000000027941 */ /* 0x000fea0003800200 */
.L_x_788:
[----:B------:R-:W-:Y:S02]  /*9980*/  F2FP.BF16.F32.PACK_AB R43, RZ, R75 ;  /* 0x0000004bff2b723e */ /* 0x000fe400000010ff */
[----:B------:R-:W-:Y:S02]  /*9990*/  PRMT R42, R90, 0x5410, R91 ;  /* 0x000054105a2a7816 */ /* 0x000fe4000000005b */
[----:B------:R-:W-:Y:S02]  /*99a0*/  PRMT R41, R87, 0x5410, R89 ;  /* 0x0000541057297816 */ /* 0x000fe40000000059 */
[----:B------:R-:W-:Y:S02]  /*99b0*/  PRMT R40, R81, 0x5410, R86 ;  /* 0x0000541051287816 */ /* 0x000fe40000000056 */
[----:B------:R-:W-:Y:S01]  /*99c0*/  PRMT R43, R88, 0x5410, R43 ;  /* 0x00005410582b7816 */ /* 0x000fe2000000002b */
[----:B------:R-:W-:Y:S06]  /*99d0*/  BRA `(.L_x_795) ;  /* 0x0000002800ec7947 */ /* 0x000fec0003800000 */
.L_x_738:
[----:B------:R-:W-:Y:S01]  /*99e0*/  BSSY.RECONVERGENT B2, `(.L_x_796) ;  /* 0x0000057000027945 */ /* 0x000fe20003800200 */
[----:B------:R-:W-:Y:S01]  /*99f0*/  IMAD.MOV.U32 R2, RZ, RZ, RZ ;  /* 0x000000ffff027224 */ /* 0x000fe200078e00ff */
[----:B------:R-:W-:Y:S01]  /*9a00*/  MOV R88, R76 ;  /* 0x0000004c00587202 */ /* 0x000fe20000000f00 */
[----:B01----:R-:W-:Y:S01]  /*9a10*/  IMAD.MOV.U32 R40, RZ, RZ, R55 ;  /* 0x000000ffff287224 */ /* 0x003fe200078e0037 */
        /* <DEDUP_REMOVED lines=17> */
.L_x_800:
        /* <DEDUP_REMOVED lines=13> */
.L_x_802:
[----:B------:R-:W-:Y:S05]  /*9c00*/  BSYNC.RECONVERGENT B4 ;  /* 0x0000000000047941 */ /* 0x000fea0003800200 */
.L_x_801:
        /* <DEDUP_REMOVED lines=41> */
[----:B------:R-:W-:-:S07]  /*9ea0*/  HFMA2 R40, -RZ, RZ, 0, 0 ;  /* 0x00000000ff287431 */ /* 0x000fce00000001ff */
.L_x_799:
[----:B------:R-:W-:Y:S05]  /*9eb0*/  BSYNC.RECONVERGENT B3 ;  /* 0x0000000000037941 */ /* 0x000fea0003800200 */
.L_x_798:
        /* <DEDUP_REMOVED lines=9> */
.L_x_797:
[----:B------:R-:W-:Y:S05]  /*9f50*/  BSYNC.RECONVERGENT B2 ;  /* 0x0000000000027941 */ /* 0x000fea0003800200 */
.L_x_796:
[----:B------:R-:W-:Y:S01]  /*9f60*/  BSSY.RECONVERGENT B2, `(.L_x_803) ;  /* 0x0000055000027945 */ /* 0x000fe20003800200 */
[----:B------:R-:W-:Y:S01]  /*9f70*/  F2FP.BF16.F32.PACK_AB R85, RZ, R2 ;  /* 0x00000002ff55723e */ /* 0x000fe200000010ff */
[----:B------:R-:W-:Y:S01]  /*9f80*/  IMAD.MOV.U32 R0, RZ, RZ, RZ ;  /* 0x000000ffff007224 */ /* 0x000fe200078e00ff */
[----:B------:R-:W-:Y:S01]  /*9f90*/  MOV R41, R40 ;  /* 0x0000002800297202 */ /* 0x000fe20000000f00 */
[----:B------:R-:W-:Y:S06]  /*9fa0*/  @!P2 BRA `(.L_x_804) ;  /* 0x000000040040a947 */ /* 0x000fec0003800000 */
[----:B------:R-:W-:Y:S01]  /*9fb0*/  ISETP.NE.AND P4, PT, R40, 0x1, PT ;  /* 0x000000012800780c */ /* 0x000fe20003f85270 */
[----:B------:R-:W-:Y:S01]  /*9fc0*/  BSSY.RECONVERGENT B3, `(.L_x_805) ;  /* 0x0000045000037945 */ /* 0x000fe20003800200 */
[----:B------:R-:W-:Y:S01]  /*9fd0*/  IMAD.MOV.U32 R41, RZ, RZ, 0x2 ;  /* 0x00000002ff297424 */ /* 0x000fe200078e00ff */
[----:B------:R-:W-:-:S10]  /*9fe0*/  MOV R0, R14 ;  /* 0x0000000e00007202 */ /* 0x000fd40000000f00 */
[----:B------:R-:W-:Y:S05]  /*9ff0*/  @!P4 BRA `(.L_x_806) ;  /* 0x000000040004c947 */ /* 0x000fea0003800000 */
        /* <DEDUP_REMOVED lines=8> */
.L_x_807:
        /* <DEDUP_REMOVED lines=13> */
.L_x_809:
[----:B------:R-:W-:Y:S05]  /*a150*/  BSYNC.RECONVERGENT B4 ;  /* 0x0000000000047941 */ /* 0x000fea0003800200 */
.L_x_808:
        /* <DEDUP_REMOVED lines=43> */
.L_x_806:
[----:B------:R-:W-:Y:S05]  /*a410*/  BSYNC.RECONVERGENT B3 ;  /* 0x0000000000037941 */ /* 0x000fea0003800200 */
.L_x_805:
[----:B------:R-:W-:Y:S01]  /*a420*/  HFMA2 R9, -RZ, RZ, 0.1171875, 0 ;  /* 0x2f800000ff097431 */ /* 0x000fe200000001ff */
[----:B------:R-:W-:Y:S01]  /*a430*/  I2FP.F32.U32 R0, R0 ;  /* 0x0000000000007245 */ /* 0x000fe20000201000 */
[----:B------:R-:W-:-:S04]  /*a440*/  IMAD.U32 R70, R70, 0x10000, RZ ;  /* 0x0001000046467824 */ /* 0x000fc800078e00ff */
[----:B------:R-:W-:Y:S01]  /*a450*/  FMUL.FTZ R70, R70, UR13 ;  /* 0x0000000d46467c20 */ /* 0x000fe20008410000 */
[----:B------:R-:W-:-:S03]  /*a460*/  FFMA.FTZ R0, R0, R9, 1.1641532182693481445e-10 ;  /* 0x2f00000000007423 */ /* 0x000fc60000010009 */
[----:B------:R-:W-:Y:S02]  /*a470*/  FMUL.FTZ R70, R70, UR12 ;  /* 0x0000000c46467c20 */ /* 0x000fe40008410000 */
[----:B------:R-:W-:-:S04]  /*a480*/  FSETP.GTU.FTZ.AND P4, PT, R0, UR5, PT ;  /* 0x0000000500007c0b */ /* 0x000fc8000bf9c000 */
[----:B------:R-:W-:Y:S02]  /*a490*/  SEL R9, RZ, 0x1, P4 ;  /* 0x00000001ff097807 */ /* 0x000fe40002000000 */
[----:B------:R-:W-:-:S07]  /*a4a0*/  FSEL R0, R70, RZ, !P4 ;  /* 0x000000ff46007208 */ /* 0x000fce0006000000 */
.L_x_804:
[----:B------:R-:W-:Y:S05]  /*a4b0*/  BSYNC.RECONVERGENT B2 ;  /* 0x0000000000027941 */ /* 0x000fea0003800200 */
.L_x_803:
[----:B------:R-:W-:Y:S01]  /*a4c0*/  BSSY.RECONVERGENT B2, `(.L_x_810) ;  /* 0x0000055000027945 */ /* 0x000fe20003800200 */
[----:B------:R-:W-:Y:S01]  /*a4d0*/  F2FP.BF16.F32.PACK_AB R84, RZ, R0 ;  /* 0x00000000ff54723e */ /* 0x000fe200000010ff */
[----:B------:R-:W-:Y:S01]  /*a4e0*/  IMAD.MOV.U32 R40, RZ, RZ, R41 ;  /* 0x000000ffff287224 */ /* 0x000fe200078e0029 */
[----:B------:R-:W-:Y:S01]  /*a4f0*/  MOV R66, RZ ;  /* 0x000000ff00427202 */ /* 0x000fe20000000f00 */
        /* <DEDUP_REMOVED lines=14> */
.L_x_814:
        /* <DEDUP_REMOVED lines=13> */
.L_x_816:
[----:B------:R-:W-:Y:S05]  /*a6b0*/  BSYNC.RECONVERGENT B4 ;  /* 0x0000000000047941 */ /* 0x000fea0003800200 */
.L_x_815:
        /* <DEDUP_REMOVED lines=39> */
[----:B------:R-:W-:Y:S02]  /*a930*/  IMAD.MOV.U32 R88, RZ, RZ, R40 ;  /* 0x000000ffff587224 */ /* 0x000fe400078e0028 */
[----:B------:R-:W-:Y:S02]  /*a940*/  HFMA2 R40, -RZ, RZ, 0, 0 ;  /* 0x00000000ff287431 */ /* 0x000fe400000001ff */
[----:B------:R-:W-:Y:S01]  /*a950*/  IMAD.MOV.U32 R14, RZ, RZ, R66 ;  /* 0x000000ffff0e7224 */ /* 0x000fe200078e0042 */
[----:B------:R-:W-:-:S07]  /*a960*/  LOP3.LUT R57, R42, UR32, R41, 0x96, !PT ;  /* 0x000000202a397c12 */ /* 0x000fce000f8e9629 */
.L_x_813:
[----:B------:R-:W-:Y:S05]  /*a970*/  BSYNC.RECONVERGENT B3 ;  /* 0x0000000000037941 */ /* 0x000fea0003800200 */
.L_x_812:
        /* <DEDUP_REMOVED lines=9> */
.L_x_811:
[----:B------:R-:W-:Y:S05]  /*aa10*/  BSYNC.RECONVERGENT B2 ;  /* 0x0000000000027941 */ /* 0x000fea0003800200 */
.L_x_810:
        /* <DEDUP_REMOVED lines=18> */
.L_x_821:
        /* <DEDUP_REMOVED lines=13> */
.L_x_823:
[----:B------:R-:W-:Y:S05]  /*ac10*/  BSYNC.RECONVERGENT B4 ;  /* 0x0000000000047941 */ /* 0x000fea0003800200 */
.L_x_822:
        /* <DEDUP_REMOVED lines=43> */
.L_x_820:
[----:B------:R-:W-:Y:S05]  /*aed0*/  BSYNC.RECONVERGENT B3 ;  /* 0x0000000000037941 */ /* 0x000fea0003800200 */
.L_x_819:
[----:B------:R-:W-:Y:S01]  /*aee0*/  HFMA2 R42, -RZ, RZ, 0.1171875, 0 ;  /* 0x2f800000ff2a7431 */ /* 0x000fe200000001ff */
[----:B------:R-:W-:Y:S02]  /*aef0*/  PRMT R40, R21, 0x7632, R40 ;  /* 0x0000763215287816 */ /* 0x000fe40000000028 */
[----:B------:R-:W-:-:S03]  /*af00*/  I2FP.F32.U32 R7, R7 ;  /* 0x0000000700077245 */ /* 0x000fc60000201000 */
[----:B------:R-:W-:Y:S02]  /*af10*/  IMAD.U32 R40, R40, 0x10000, RZ ;  /* 0x0001000028287824 */ /* 0x000fe400078e00ff */
[----:B------:R-:W-:Y:S02]  /*af20*/  FFMA.FTZ R7, R7, R42, 1.1641532182693481445e-10 ;  /* 0x2f00000007077423 */ /* 0x000fe4000001002a */
[----:B------:R-:W-:-:S04]  /*af30*/  FMUL.FTZ R40, R40, UR13 ;  /* 0x0000000d28287c20 */ /* 0x000fc80008410000 */
[----:B------:R-:W-:Y:S01]  /*af40*/  FMUL.FTZ R40, R40, UR12 ;  /* 0x0000000c28287c20 */ /* 0x000fe20008410000 */
[----:B------:R-:W-:-:S04]  /*af50*/  FSETP.GTU.FTZ.AND P4, PT, R7, UR5, PT ;  /* 0x0000000507007c0b */ /* 0x000fc8000bf9c000 */
[----:B------:R-:W-:Y:S02]  /*af60*/  SEL R7, RZ, 0x1, P4 ;  /* 0x00000001ff077807 */ /* 0x000fe40002000000 */
[----:B------:R-:W-:-:S07]  /*af70*/  FSEL R67, R40, RZ, !P4 ;  /* 0x000000ff28437208 */ /* 0x000fce0006000000 */
.L_x_818:
[----:B------:R-:W-:Y:S05]  /*af80*/  BSYNC.RECONVERGENT B2 ;  /* 0x0000000000027941 */ /* 0x000fea0003800200 */
.L_x_817:
        /* <DEDUP_REMOVED lines=18> */
.L_x_828:
        /* <DEDUP_REMOVED lines=13> */
.L_x_830:
[----:B------:R-:W-:Y:S05]  /*b180*/  BSYNC.RECONVERGENT B4 ;  /* 0x0000000000047941 */ /* 0x000fea0003800200 */
.L_x_829:
        /* <DEDUP_REMOVED lines=43> */
.L_x_827:
[----:B------:R-:W-:Y:S05]  /*b440*/  BSYNC.RECONVERGENT B3 ;  /* 0x0000000000037941 */ /* 0x000fea0003800200 */
.L_x_826:
        /* <DEDUP_REMOVED lines=9> */
.L_x_825:
[----:B------:R-:W-:Y:S05]  /*b4e0*/  BSYNC.RECONVERGENT B2 ;  /* 0x0000000000027941 */ /* 0x000fea0003800200 */
.L_x_824:
        /* <DEDUP_REMOVED lines=18> */
.L_x_835:
        /* <DEDUP_REMOVED lines=13> */
.L_x_837:
[----:B------:R-:W-:Y:S05]  /*b6e0*/  BSYNC.RECONVERGENT B4 ;  /* 0x0000000000047941 */ /* 0x000fea0003800200 */
.L_x_836:
        /* <DEDUP_REMOVED lines=43> */
.L_x_834:
[----:B------:R-:W-:Y:S05]  /*b9a0*/  BSYNC.RECONVERGENT B3 ;  /* 0x0000000000037941 */ /* 0x000fea0003800200 */
.L_x_833:
        /* <DEDUP_REMOVED lines=10> */
.L_x_832:
[----:B------:R-:W-:Y:S05]  /*ba50*/  BSYNC.RECONVERGENT B2 ;  /* 0x0000000000027941 */ /* 0x000fea0003800200 */
.L_x_831:
        /* <DEDUP_REMOVED lines=18> */
.L_x_842:
        /* <DEDUP_REMOVED lines=13> */
.L_x_844:
[----:B------:R-:W-:Y:S05]  /*bc50*/  BSYNC.RECONVERGENT B4 ;  /* 0x0000000000047941 */ /* 0x000fea0003800200 */
.L_x_843:
        /* <DEDUP_REMOVED lines=43> */
.L_x_841:
[----:B------:R-:W-:Y:S05]  /*bf10*/  BSYNC.RECONVERGENT B3 ;  /* 0x0000000000037941 */ /* 0x000fea0003800200 */
.L_x_840:
        /* <DEDUP_REMOVED lines=9> */
.L_x_839:
[----:B------:R-:W-:Y:S05]  /*bfb0*/  BSYNC.RECONVERGENT B2 ;  /* 0x0000000000027941 */ /* 0x000fea0003800200 */
.L_x_838:
        /* <DEDUP_REMOVED lines=18> */
.L_x_849:
        /* <DEDUP_REMOVED lines=13> */
.L_x_851:
[----:B------:R-:W-:Y:S05]  /*c1b0*/  BSYNC.RECONVERGENT B4 ;  /* 0x0000000000047941 */ /* 0x000fea0003800200 */
.L_x_850:
        /* <DEDUP_REMOVED lines=41> */
[----:B------:R-:W-:Y:S02]  /*c450*/  LOP3.LUT R57, R42, UR32, R41, 0x96, !PT ;  /* 0x000000202a397c12 */ /* 0x000fe4000f8e9629 */
[----:B------:R-:W-:-:S07]  /*c460*/  MOV R88, R40 ;  /* 0x0000002800587202 */ /* 0x000fce0000000f00 */
.L_x_848:
[----:B------:R-:W-:Y:S05]  /*c470*/  BSYNC.RECONVERGENT B3 ;  /* 0x0000000000037941 */ /* 0x000fea0003800200 */
.L_x_847:
        /* <DEDUP_REMOVED lines=10> */
.L_x_846:
[----:B------:R-:W-:Y:S05]  /*c520*/  BSYNC.RECONVERGENT B2 ;  /* 0x0000000000027941 */ /* 0x000fea0003800200 */
.L_x_845:
[----:B------:R-:W-:Y:S02]  /*c530*/  F2FP.BF16.F32.PACK_AB R43, RZ, R75 ;  /* 0x0000004bff2b723e */ /* 0x000fe400000010ff */
[----:B------:R-:W-:Y:S02]  /*c540*/  MOV R76, R88 ;  /* 0x00000058004c7202 */ /* 0x000fe40000000f00 */
[----:B------:R-:W-:Y:S02]  /*c550*/  PRMT R42, R89, 0x5410, R90 ;  /* 0x00005410592a7816 */ /* 0x000fe4000000005a */
[----:B------:R-:W-:Y:S02]  /*c560*/  PRMT R41, R86, 0x5410, R87 ;  /* 0x0000541056297816 */ /* 0x000fe40000000057 */
[----:B------:R-:W-:Y:S02]  /*c570*/  PRMT R40, R85, 0x5410, R84 ;  /* 0x0000541055287816 */ /* 0x000fe40000000054 */
[----:B------:R-:W-:-:S07]  /*c580*/  PRMT R43, R81, 0x5410, R43 ;  /* 0x00005410512b7816 */ /* 0x000fce000000002b */
.L_x_795:
[----:B------:R-:W0:Y:S02]  /*c590*/  LDC.64 R82, c[0x0][0x3a8] ;  /* 0x0000ea00ff527b82 */ /* 0x000e240000000a00 */
[----:B0-----:R-:W-:-:S05]  /*c5a0*/  IMAD.WIDE.U32 R82, R80, 0x10, R82 ;  /* 0x0000001050527825 */ /* 0x001fca00078e0052 */
[----:B------:R2:W-:Y:S01]  /*c5b0*/  STG.E.128 desc[UR8][R82.64], R40 ;  /* 0x0000002852007986 */ /* 0x0005e2000c101d08 */
[----:B------:R-:W-:Y:S05]  /*c5c0*/  @!P2 BRA `(.L_x_735) ;  /* 0x000000000050a947 */ /* 0x000fea0003800000 */
[----:B--2---:R-:W-:Y:S01]  /*c5d0*/  IMAD.U32 R40, R4, 0x10000, RZ ;  /* 0x0001000004287824 */ /* 0x004fe200078e00ff */
        /* <DEDUP_REMOVED lines=19> */
.L_x_735:
[----:B------:R-:W-:Y:S05]  /*c710*/  BSYNC.RECONVERGENT B1 ;  /* 0x0000000000017941 */ /* 0x000fea0003800200 */
.L_x_734:
[----:B0123--:R-:W-:Y:S01]  /*c720*/  FADD.FTZ R41, RZ, R12 ;  /* 0x0000000cff297221 */ /* 0x00ffe20000010000 */
        /* <DEDUP_REMOVED lines=74> */
.L_x_869:
[----:B-1----:R-:W-:Y:S01]  /*cbd0*/  FADD.FTZ R85, R80, R81 ;  /* 0x0000005150557221 */ /* 0x002fe20000010000 */
[----:B0-----:R-:W-:Y:S01]  /*cbe0*/  FMUL.FTZ R80, R83, R83 ;  /* 0x0000005353507220 */ /* 0x001fe20000410000 */
        /* <DEDUP_REMOVED lines=13> */
[----:B0-----:R-:W-:Y:S01]  /*ccc0*/  IADD3 R40, PT, PT, R77, -0x1, RZ ;  /* 0xffffffff4d287810 */ /* 0x001fe20007ffe0ff */
        /* <DEDUP_REMOVED lines=9> */
[----:B------:R-:W-:Y:S01]  /*cd60*/  FADD.FTZ R78, R64, -R77 ;  /* 0x8000004d404e7221 */ /* 0x000fe20000010000 */
[----:B------:R-:W-:Y:S01]  /*cd70*/  SHF.L.U32 R43, R32, 0x10, RZ ;  /* 0x00000010202b7819 */ /* 0x000fe200000006ff */
[----:B------:R-:W-:Y:S01]  /*cd80*/  IMAD.U32 R41, R36, 0x10000, RZ ;  /* 0x0001000024297824 */ /* 0x000fe200078e00ff */
[----:B------:R-:W-:Y:S01]  /*cd90*/  SHF.L.U32 R85, R33, 0x10, RZ ;  /* 0x0000001021557819 */ /* 0x000fe200000006ff */
[----:B------:R-:W-:Y:S01]  /*cda0*/  FMUL.FTZ R40, R81, R40 ;  /* 0x0000002851287220 */ /* 0x000fe20000410000 */
[----:B------:R-:W-:Y:S02]  /*cdb0*/  IMAD.U32 R79, R37, 0x10000, RZ ;  /* 0x00010000254f7824 */ /* 0x000fe400078e00ff */
[----:B------:R-:W-:Y:S01]  /*cdc0*/  FMUL.FTZ R42, R81, R42 ;  /* 0x0000002a512a7220 */ /* 0x000fe20000410000 */
[----:B------:R-:W-:Y:S01]  /*cdd0*/  SHF.L.U32 R89, R18, 0x10, RZ ;  /* 0x0000001012597819 */ /* 0x000fe200000006ff */
[----:B------:R-:W-:-:S02]  /*cde0*/  IMAD.U32 R87, R17, 0x10000, RZ ;  /* 0x0001000011577824 */ /* 0x000fc400078e00ff */
[----:B------:R-:W-:Y:S01]  /*cdf0*/  FMUL.FTZ R78, R81, R78 ;  /* 0x0000004e514e7220 */ /* 0x000fe20000410000 */
[----:B------:R-:W-:Y:S01]  /*ce00*/  FFMA.FTZ R40, R40, R41, R43 ;  /* 0x0000002928287223 */ /* 0x000fe2000001002b */
[----:B------:R-:W-:Y:S01]  /*ce10*/  FFMA.FTZ R41, R42, R79, R85 ;  /* 0x0000004f2a297223 */ /* 0x000fe20000010055 */
[----:B------:R-:W-:Y:S01]  /*ce20*/  FADD.FTZ R42, R69, -R77 ;  /* 0x8000004d452a7221 */ /* 0x000fe20000010000 */
[----:B------:R-:W-:Y:S01]  /*ce30*/  FFMA.FTZ R80, R78, R87, R89 ;  /* 0x000000574e507223 */ /* 0x000fe20000010059 */
[----:B------:R-:W-:Y:S01]  /*ce40*/  FADD.FTZ R78, R68, -R77 ;  /* 0x8000004d444e7221 */ /* 0x000fe20000010000 */
[----:B------:R-:W-:Y:S01]  /*ce50*/  SHF.L.U32 R79, R34, 0x10, RZ ;  /* 0x00000010224f7819 */ /* 0x000fe200000006ff */
[----:B------:R-:W-:Y:S02]  /*ce60*/  IMAD.U32 R43, R38, 0x10000, RZ ;  /* 0x00010000262b7824 */ /* 0x000fe400078e00ff */
[----:B------:R-:W-:Y:S01]  /*ce70*/  FMUL.FTZ R42, R81, R42 ;  /* 0x0000002a512a7220 */ /* 0x000fe20000410000 */
        /* <DEDUP_REMOVED lines=9> */
[----:B------:R-:W-:Y:S01]  /*cf10*/  FADD.FTZ R78, R73, -R77 ;  /* 0x8000004d494e7221 */ /* 0x000fe20000010000 */
[----:B------:R-:W-:Y:S02]  /*cf20*/  SHF.L.U32 R86, R46, 0x10, RZ ;  /* 0x000000102e567819 */ /* 0x000fe400000006ff */
[----:B------:R-:W-:Y:S01]  /*cf30*/  FFMA.FTZ R84, R82, R43, R79 ;  /* 0x0000002b52547223 */ /* 0x000fe2000001004f */
[----:B------:R-:W-:Y:S01]  /*cf40*/  FMUL.FTZ R43, R81, R78 ;  /* 0x0000004e512b7220 */ /* 0x000fe20000410000 */
[----:B------:R-:W-:Y:S01]  /*cf50*/  IMAD.U32 R82, R45, 0x10000, RZ ;  /* 0x000100002d527824 */ /* 0x000fe200078e00ff */
[----:B------:R-:W0:Y:S01]  /*cf60*/  LDC.64 R78, c[0x0][0x428] ;  /* 0x00010a00ff4e7b82 */ /* 0x000e220000000a00 */
[----:B------:R-:W-:-:S02]  /*cf70*/  SHF.L.U32 R87, R16, 0x10, RZ ;  /* 0x0000001010577819 */ /* 0x000fc400000006ff */
[----:B------:R-:W-:Y:S01]  /*cf80*/  FFMA.FTZ R89, R43, R82, R86 ;  /* 0x000000522b597223 */ /* 0x000fe20000010056 */
[----:B------:R-:W-:Y:S01]  /*cf90*/  FADD.FTZ R82, R10, -R77 ;  /* 0x8000004d0a527221 */ /* 0x000fe20000010000 */
[----:B------:R-:W-:Y:S01]  /*cfa0*/  IMAD.U32 R43, R15, 0x10000, RZ ;  /* 0x000100000f2b7824 */ /* 0x000fe200078e00ff */
[----:B------:R-:W-:Y:S02]  /*cfb0*/  F2FP.BF16.F32.PACK_AB R42, R85, R42 ;  /* 0x0000002a552a723e */ /* 0x000fe400000010ff */
[----:B------:R-:W-:Y:S01]  /*cfc0*/  FMUL.FTZ R82, R81, R82 ;  /* 0x0000005251527220 */ /* 0x000fe20000410000 */
[----:B------:R-:W-:-:S03]  /*cfd0*/  F2FP.BF16.F32.PACK_AB R41, R80, R41 ;  /* 0x000000295029723e */ /* 0x000fc600000010ff */
[----:B------:R-:W-:Y:S01]  /*cfe0*/  FFMA.FTZ R87, R82, R43, R87 ;  /* 0x0000002b52577223 */ /* 0x000fe20000010057 */
[----:B------:R-:W-:-:S04]  /*cff0*/  F2FP.BF16.F32.PACK_AB R43, R89, R84 ;  /* 0x00000054592b723e */ /* 0x000fc800000010ff */
[----:B------:R-:W-:Y:S01]  /*d000*/  F2FP.BF16.F32.PACK_AB R40, R87, R40 ;  /* 0x000000285728723e */ /* 0x000fe200000010ff */
[----:B0-----:R-:W-:-:S04]  /*d010*/  IMAD.WIDE.U32 R78, R83, 0x10, R78 ;  /* 0x00000010534e7825 */ /* 0x001fc800078e004e */
[----:B------:R-:W-:Y:S01]  /*d020*/  VIADD R83, R83, 0x20 ;  /* 0x0000002053537836 */ /* 0x000fe20000000000 */
[----:B------:R0:W-:Y:S06]  /*d030*/  STG.E.128 desc[UR8][R78.64], R40 ;  /* 0x000000284e007986 */ /* 0x0001ec000c101d08 */
.L_x_856:
[----:B------:R-:W-:Y:S05]  /*d040*/  BSYNC.RECONVERGENT B2 ;  /* 0x0000000000027941 */ /* 0x000fea0003800200 */
.L_x_855:
        /* <DEDUP_REMOVED lines=11> */
[----:B------:R-:W-:Y:S01]  /*d100*/  SHF.L.U32 R43, R49, 0x10, RZ ;  /* 0x00000010312b7819 */ /* 0x000fe200000006ff */
[----:B------:R-:W-:Y:S01]  /*d110*/  FFMA.FTZ R41, R42, R79, R85 ;  /* 0x0000004f2a297223 */ /* 0x000fe20000010055 */
[----:B------:R-:W-:Y:S01]  /*d120*/  FADD.FTZ R42, R70, -R77 ;  /* 0x8000004d462a7221 */ /* 0x000fe20000010000 */
[----:B------:R-:W-:-:S02]  /*d130*/  IMAD.U32 R79, R50, 0x10000, RZ ;  /* 0x00010000324f7824 */ /* 0x000fc400078e00ff */
[C---:B------:R-:W-:Y:S01]  /*d140*/  FMUL.FTZ R78, R81.reuse, R78 ;  /* 0x0000004e514e7220 */ /* 0x040fe20000410000 */
[----:B------:R-:W-:Y:S01]  /*d150*/  SHF.L.U32 R85, R30, 0x10, RZ ;  /* 0x000000101e557819 */ /* 0x000fe200000006ff */
[----:B------:R-:W-:Y:S02]  /*d160*/  IMAD.U32 R87, R26, 0x10000, RZ ;  /* 0x000100001a577824 */ /* 0x000fe400078e00ff */
[----:B------:R-:W-:Y:S01]  /*d170*/  FMUL.FTZ R42, R81, R42 ;  /* 0x0000002a512a7220 */ /* 0x000fe20000410000 */
[----:B------:R-:W-:Y:S01]  /*d180*/  FFMA.FTZ R80, R78, R43, R79 ;  /* 0x0000002b4e507223 */ /* 0x000fe2000001004f */
[--C-:B------:R-:W-:Y:S01]  /*d190*/  FADD.FTZ R78, R71, -R77.reuse ;  /* 0x8000004d474e7221 */ /* 0x100fe20000010000 */
[----:B------:R-:W-:Y:S01]  /*d1a0*/  FADD.FTZ R82, R72, -R77 ;  /* 0x8000004d48527221 */ /* 0x000fe20000010000 */
[----:B------:R-:W-:Y:S01]  /*d1b0*/  FFMA.FTZ R42, R42, R85, R87 ;  /* 0x000000552a2a7223 */ /* 0x000fe20000010057 */
[----:B------:R-:W-:Y:S01]  /*d1c0*/  SHF.L.U32 R85, R51, 0x10, RZ ;  /* 0x0000001033557819 */ /* 0x000fe200000006ff */
[----:B------:R-:W-:-:S02]  /*d1d0*/  IMAD.U32 R43, R52, 0x10000, RZ ;  /* 0x00010000342b7824 */ /* 0x000fc400078e00ff */
[----:B------:R-:W-:Y:S01]  /*d1e0*/  FMUL.FTZ R78, R81, R78 ;  /* 0x0000004e514e7220 */ /* 0x000fe20000410000 */
[----:B------:R-:W-:Y:S01]  /*d1f0*/  SHF.L.U32 R79, R31, 0x10, RZ ;  /* 0x000000101f4f7819 */ /* 0x000fe200000006ff */
[----:B------:R-:W-:Y:S01]  /*d200*/  FMUL.FTZ R82, R81, R82 ;  /* 0x0000005251527220 */ /* 0x000fe20000410000 */
[----:B------:R-:W-:Y:S02]  /*d210*/  IMAD.U32 R87, R27, 0x10000, RZ ;  /* 0x000100001b577824 */ /* 0x000fe400078e00ff */
[----:B------:R-:W-:Y:S01]  /*d220*/  FFMA.FTZ R85, R78, R85, R43 ;  /* 0x000000554e557223 */ /* 0x000fe2000001002b */
[----:B------:R-:W-:Y:S01]  /*d230*/  IMAD.U32 R89, R54, 0x10000, RZ ;  /* 0x0001000036597824 */ /* 0x000fe200078e00ff */
[----:B------:R-:W-:Y:S01]  /*d240*/  F2FP.BF16.F32.PACK_AB R41, R80, R41 ;  /* 0x000000295029723e */ /* 0x000fe200000010ff */
[----:B------:R-:W-:Y:S01]  /*d250*/  FFMA.FTZ R43, R82, R79, R87 ;  /* 0x0000004f522b7223 */ /* 0x000fe20000010057 */
[----:B------:R-:W-:Y:S01]  /*d260*/  FADD.FTZ R82, R75, -R77 ;  /* 0x8000004d4b527221 */ /* 0x000fe20000010000 */
[----:B------:R-:W0:Y:S01]  /*d270*/  LDC.64 R78, c[0x0][0x428] ;  /* 0x00010a00ff4e7b82 */ /* 0x000e220000000a00 */
[----:B------:R-:W-:-:S02]  /*d280*/  SHF.L.U32 R87, R53, 0x10, RZ ;  /* 0x0000001035577819 */ /* 0x000fc400000006ff */
[----:B------:R-:W-:Y:S01]  /*d290*/  FMUL.FTZ R82, R81, R82 ;  /* 0x0000005251527220 */ /* 0x000fe20000410000 */
[----:B------:R-:W-:-:S03]  /*d2a0*/  F2FP.BF16.F32.PACK_AB R42, R85, R42 ;  /* 0x0000002a552a723e */ /* 0x000fc600000010ff */
[----:B------:R-:W-:Y:S01]  /*d2b0*/  FFMA.FTZ R84, R82, R87, R89 ;  /* 0x0000005752547223 */ /* 0x000fe20000010059 */
[----:B------:R-:W-:Y:S01]  /*d2c0*/  FADD.FTZ R82, R0, -R77 ;  /* 0x8000004d00527221 */ /* 0x000fe20000010000 */
[----:B------:R-:W-:-:S03]  /*d2d0*/  SHF.L.U32 R77, R47, 0x10, RZ ;  /* 0x000000102f4d7819 */ /* 0x000fc600000006ff */
[----:B------:R-:W-:Y:S01]  /*d2e0*/  FMUL.FTZ R82, R81, R82 ;  /* 0x0000005251527220 */ /* 0x000fe20000410000 */
[----:B------:R-:W-:Y:S01]  /*d2f0*/  IMAD.U32 R81, R48, 0x10000, RZ ;  /* 0x0001000030517824 */ /* 0x000fe200078e00ff */
[----:B------:R-:W-:-:S03]  /*d300*/  F2FP.BF16.F32.PACK_AB R43, R84, R43 ;  /* 0x0000002b542b723e */ /* 0x000fc600000010ff */
[----:B------:R-:W-:-:S05]  /*d310*/  FFMA.FTZ R77, R82, R77, R81 ;  /* 0x0000004d524d7223 */ /* 0x000fca0000010051 */
[----:B------:R-:W-:Y:S01]  /*d320*/  F2FP.BF16.F32.PACK_AB R40, R77, R40 ;  /* 0x000000284d28723e */ /* 0x000fe200000010ff */
[----:B0-----:R-:W-:-:S05]  /*d330*/  IMAD.WIDE.U32 R78, R83, 0x10, R78 ;  /* 0x00000010534e7825 */ /* 0x001fca00078e004e */
[----:B------:R1:W-:Y:S02]  /*d340*/  STG.E.128 desc[UR8][R78.64], R40 ;  /* 0x000000284e007986 */ /* 0x0003e4000c101d08 */
.L_x_854:
[----:B------:R-:W-:Y:S05]  /*d350*/  BSYNC.RECONVERGENT B1 ;  /* 0x0000000000017941 */ /* 0x000fea0003800200 */
.L_x_853:
[----:B01----:R-:W0:Y:S02]  /*d360*/  LDC.64 R40, c[0x0][0x380] ;  /* 0x0000e000ff287b82 */ /* 0x003e240000000a00 */
[----:B0-----:R-:W-:-:S04]  /*d370*/  LEA R60, R40, R60, 0x2 ;  /* 0x0000003c283c7211 */ /* 0x001fc800078e10ff */
[----:B------:R-:W-:-:S13]  /*d380*/  ISETP.GE.AND P1, PT, R60, R41, PT ;  /* 0x000000293c00720c */ /* 0x000fda0003f26270 */
[----:B------:R-:W-:Y:S05]  /*d390*/  @!P1 BRA `(.L_x_857) ;  /* 0xffffff3400ec9947 */ /* 0x000fea000383ffff */
[----:B------:R-:W-:Y:S05]  /*d3a0*/  BSYNC B0 ;  /* 0x0000000000007941 */ /* 0x000fea0003800000 */
.L_x_613:
[----:B------:R-:W-:Y:S05]  /*d3b0*/  EXIT ;  /* 0x000000000000794d */ /* 0x000fea0003800000 */
.L_x_852:
[----:B------:R-:W-:Y:S01]  /*d3c0*/  HFMA2 R86, -RZ, RZ, 0, 5.9604644775390625e-08 ;  /* 0x00000001ff567431 */ /* 0x000fe200000001ff */
[----:B------:R-:W-:Y:S01]  /*d3d0*/  BSSY B1, `(.L_x_858) ;  /* 0x0000007000017945 */ /* 0x000fe20003800000 */
[----:B------:R-:W-:Y:S01]  /*d3e0*/  IMAD.MOV.U32 R85, RZ, RZ, R41 ;  /* 0x000000ffff557224 */ /* 0x000fe200078e0029 */
[----:B------:R-:W-:Y:S01]  /*d3f0*/  MOV R82, 0xffffffff ;  /* 0xffffffff00527802 */ /* 0x000fe20000000f00 */
[----:B------:R-:W-:-:S07]  /*d400*/  IMAD.MOV.U32 R87, RZ, RZ, 0x1f ;  /* 0x0000001fff577424 */ /* 0x000fce00078e00ff */
[----:B-----5:R-:W-:Y:S05]  /*d410*/  WARPSYNC.COLLECTIVE R82, `(.L_x_859) ;  /* 0x0000000052087348 */ /* 0x020fea0003c00000 */
[----:B------:R0:W1:Y:S02]  /*d420*/  SHFL.BFLY P5, R84, R85, R86, R87 ;  /* 0x0c00005655547389 */ /* 0x00006400000a0057 */
[----:B01---5:R-:W-:Y:S05]  /*d430*/  ENDCOLLECTIVE ;  /* 0x000000000000791b */ /* 0x023fea0003800000 */
.L_x_859:
[----:B------:R-:W-:Y:S05]  /*d440*/  BSYNC B1 ;  /* 0x0000000000017941 */ /* 0x000fea0003800000 */
.L_x_858:
[----:B------:R-:W-:Y:S02]  /*d450*/  IMAD.MOV.U32 R40, RZ, RZ, R84 ;  /* 0x000000ffff287224 */ /* 0x000fe400078e0054 */
[----:B------:R-:W-:Y:S02]  /*d460*/  HFMA2 R87, -RZ, RZ, 0, 1.847743988037109375e-06 ;  /* 0x0000001fff577431 */ /* 0x000fe400000001ff */
[----:B------:R-:W-:Y:S01]  /*d470*/  IMAD.MOV.U32 R86, RZ, RZ, 0x2 ;  /* 0x00000002ff567424 */ /* 0x000fe200078e00ff */
[----:B------:R-:W0:Y:S01]  /*d480*/  LDC R78, c[0x0][0x400] ;  /* 0x00010000ff4e7b82 */ /* 0x000e220000000800 */
[----:B------:R-:W-:Y:S01]  /*d490*/  FADD.FTZ R42, R41, R40 ;  /* 0x00000028292a7221 */ /* 0x000fe20000010000 */
[----:B------:R-:W-:-:S04]  /*d4a0*/  IMAD.MOV.U32 R82, RZ, RZ, -0x1 ;  /* 0xffffffffff527424 */ /* 0x000fc800078e00ff */
[----:B------:R-:W-:-:S07]  /*d4b0*/  MOV R85, R42 ;  /* 0x0000002a00557202 */ /* 0x000fce0000000f00 */
[----:B0-----:R-:W-:Y:S05]  /*d4c0*/  WARPSYNC.COLLECTIVE R82, `(.L_x_860) ;  /* 0x0000000052087348 */ /* 0x001fea0003c00000 */
[----:B------:R1:W2:Y:S02]  /*d4d0*/  SHFL.BFLY P5, R84, R85, R86, R87 ;  /* 0x0c00005655547389 */ /* 0x0002a400000a0057 */
[----:B012---:R-:W-:Y:S05]  /*d4e0*/  ENDCOLLECTIVE ;  /* 0x000000000000791b */ /* 0x007fea0003800000 */
.L_x_860:
[----:B------:R-:W-:Y:S01]  /*d4f0*/  HFMA2 R86, -RZ, RZ, 0, 2.384185791015625e-07 ;  /* 0x00000004ff567431 */ /* 0x000fe200000001ff */
[----:B------:R-:W-:-:S05]  /*d500*/  MOV R43, R84 ;  /* 0x00000054002b7202 */ /* 0x000fca0000000f00 */
[----:B------:R-:W-:-:S04]  /*d510*/  FADD.FTZ R43, R42, R43 ;  /* 0x0000002b2a2b7221 */ /* 0x000fc80000010000 */
[----:B------:R-:W-:-:S07]  /*d520*/  IMAD.MOV.U32 R85, RZ, RZ, R43 ;  /* 0x000000ffff557224 */ /* 0x000fce00078e002b */
[----:B------:R-:W-:Y:S05]  /*d530*/  WARPSYNC.COLLECTIVE R82, `(.L_x_861) ;  /* 0x0000000052087348 */ /* 0x000fea0003c00000 */
[----:B------:R0:W1:Y:S02]  /*d540*/  SHFL.BFLY P5, R84, R85, R86, R87 ;  /* 0x0c00005655547389 */ /* 0x00006400000a0057 */
[----:B01----:R-:W-:Y:S05]  /*d550*/  ENDCOLLECTIVE ;  /* 0x000000000000791b */ /* 0x003fea0003800000 */
.L_x_861:
[----:B------:R-:W-:Y:S02]  /*d560*/  IMAD.MOV.U32 R86, RZ, RZ, 0x8 ;  /* 0x00000008ff567424 */ /* 0x000fe400078e00ff */
[----:B------:R-:W-:-:S04]  /*d570*/  IMAD.MOV.U32 R40, RZ, RZ, R84 ;  /* 0x000000ffff287224 */ /* 0x000fc800078e0054 */
[----:B------:R-:W-:-:S05]  /*d580*/  FADD.FTZ R80, R43, R40 ;  /* 0x000000282b507221 */ /* 0x000fca0000010000 */
[----:B------:R-:W-:-:S07]  /*d590*/  MOV R85, R80 ;  /* 0x0000005000557202 */ /* 0x000fce0000000f00 */
[----:B------:R-:W-:Y:S05]  /*d5a0*/  WARPSYNC.COLLECTIVE R82, `(.L_x_862) ;  /* 0x0000000052087348 */ /* 0x000fea0003c00000 */
[----:B------:R0:W1:Y:S02]  /*d5b0*/  SHFL.BFLY P5, R84, R85, R86, R87 ;  /* 0x0c00005655547389 */ /* 0x00006400000a0057 */
[----:B01----:R-:W-:Y:S05]  /*d5c0*/  ENDCOLLECTIVE ;  /* 0x000000000000791b */ /* 0x003fea0003800000 */
.L_x_862:
[----:B------:R-:W-:Y:S01]  /*d5d0*/  HFMA2 R86, -RZ, RZ, 0, 9.5367431640625e-07 ;  /* 0x00000010ff567431 */ /* 0x000fe200000001ff */
[----:B------:R-:W-:-:S05]  /*d5e0*/  MOV R81, R84 ;  /* 0x0000005400517202 */ /* 0x000fca0000000f00 */
[----:B------:R-:W-:-:S04]  /*d5f0*/  FADD.FTZ R81, R80, R81 ;  /* 0x0000005150517221 */ /* 0x000fc80000010000 */
[----:B------:R-:W-:-:S07]  /*d600*/  IMAD.MOV.U32 R85, RZ, RZ, R81 ;  /* 0x000000ffff557224 */ /* 0x000fce00078e0051 */
[----:B------:R-:W-:Y:S05]  /*d610*/  WARPSYNC.COLLECTIVE R82, `(.L_x_863) ;  /* 0x0000000052087348 */ /* 0x000fea0003c00000 */
[----:B------:R0:W1:Y:S02]  /*d620*/  SHFL.BFLY P5, R84, R85, R86, R87 ;  /* 0x0c00005655547389 */ /* 0x00006400000a0057 */
[----:B01----:R-:W-:Y:S05]  /*d630*/  ENDCOLLECTIVE ;  /* 0x000000000000791b */ /* 0x003fea0003800000 */
.L_x_863:
[----:B------:R-:W-:Y:S02]  /*d640*/  IMAD.MOV.U32 R86, RZ, RZ, 0x1 ;  /* 0x00000001ff567424 */ /* 0x000fe400078e00ff */
        /* <DEDUP_REMOVED lines=40> */
.L_x_864:
[----:B------:R-:W-:Y:S01]  /*d8d0*/  HFMA2 R86, -RZ, RZ, 0, 1.1920928955078125e-07 ;  /* 0x00000002ff567431 */ /* 0x000fe200000001ff */
[----:B------:R-:W-:-:S05]  /*d8e0*/  MOV R41, R84 ;  /* 0x0000005400297202 */ /* 0x000fca0000000f00 */
[----:B------:R-:W-:-:S04]  /*d8f0*/  FADD.FTZ R41, R40, R41 ;  /* 0x0000002928297221 */ /* 0x000fc80000010000 */
[----:B------:R-:W-:-:S07]  /*d900*/  IMAD.MOV.U32 R85, RZ, RZ, R41 ;  /* 0x000000ffff557224 */ /* 0x000fce00078e0029 */
[----:B------:R-:W-:Y:S05]  /*d910*/  WARPSYNC.COLLECTIVE R82, `(.L_x_865) ;  /* 0x0000000052087348 */ /* 0x000fea0003c00000 */
[----:B------:R0:W1:Y:S02]  /*d920*/  SHFL.BFLY P5, R84, R85, R86, R87 ;  /* 0x0c00005655547389 */ /* 0x00006400000a0057 */
[----:B01----:R-:W-:Y:S05]  /*d930*/  ENDCOLLECTIVE ;  /* 0x000000000000791b */ /* 0x003fea0003800000 */
.L_x_865:
[----:B------:R-:W-:Y:S02]  /*d940*/  IMAD.MOV.U32 R86, RZ, RZ, 0x4 ;  /* 0x00000004ff567424 */ /* 0x000fe400078e00ff */
[----:B------:R-:W-:-:S04]  /*d950*/  IMAD.MOV.U32 R42, RZ, RZ, R84 ;  /* 0x000000ffff2a7224 */ /* 0x000fc800078e0054 */
[----:B------:R-:W-:-:S05]  /*d960*/  FADD.FTZ R42, R41, R42 ;  /* 0x0000002a292a7221 */ /* 0x000fca0000010000 */
[----:B------:R-:W-:-:S07]  /*d970*/  MOV R85, R42 ;  /* 0x0000002a00557202 */ /* 0x000fce0000000f00 */
[----:B------:R-:W-:Y:S05]  /*d980*/  WARPSYNC.COLLECTIVE R82, `(.L_x_866) ;  /* 0x0000000052087348 */ /* 0x000fea0003c00000 */
[----:B------:R0:W1:Y:S02]  /*d990*/  SHFL.BFLY P5, R84, R85, R86, R87 ;  /* 0x0c00005655547389 */ /* 0x00006400000a0057 */
[----:B01----:R-:W-:Y:S05]  /*d9a0*/  ENDCOLLECTIVE ;  /* 0x000000000000791b */ /* 0x003fea0003800000 */
.L_x_866:
[----:B------:R-:W-:Y:S01]  /*d9b0*/  HFMA2 R86, -RZ, RZ, 0, 4.76837158203125e-07 ;  /* 0x00000008ff567431 */ /* 0x000fe200000001ff */
[----:B------:R-:W-:-:S05]  /*d9c0*/  MOV R43, R84 ;  /* 0x00000054002b7202 */ /* 0x000fca0000000f00 */
[----:B------:R-:W-:-:S04]  /*d9d0*/  FADD.FTZ R43, R42, R43 ;  /* 0x0000002b2a2b7221 */ /* 0x000fc80000010000 */
[----:B------:R-:W-:-:S07]  /*d9e0*/  IMAD.MOV.U32 R85, RZ, RZ, R43 ;  /* 0x000000ffff557224 */ /* 0x000fce00078e002b */
[----:B------:R-:W-:Y:S05]  /*d9f0*/  WARPSYNC.COLLECTIVE R82, `(.L_x_867) ;  /* 0x0000000052087348 */ /* 0x000fea0003c00000 */
[----:B------:R0:W1:Y:S02]  /*da00*/  SHFL.BFLY P5, R84, R85, R86, R87 ;  /* 0x0c00005655547389 */ /* 0x00006400000a0057 */
[----:B01----:R-:W-:Y:S05]  /*da10*/  ENDCOLLECTIVE ;  /* 0x000000000000791b */ /* 0x003fea0003800000 */
.L_x_867:
[----:B------:R-:W-:Y:S02]  /*da20*/  IMAD.MOV.U32 R86, RZ, RZ, 0x10 ;  /* 0x00000010ff567424 */ /* 0x000fe400078e00ff */
[----:B------:R-:W-:-:S04]  /*da30*/  IMAD.MOV.U32 R80, RZ, RZ, R84 ;  /* 0x000000ffff507224 */ /* 0x000fc800078e0054 */
[----:B------:R-:W-:-:S05]  /*da40*/  FADD.FTZ R80, R43, R80 ;  /* 0x000000502b507221 */ /* 0x000fca0000010000 */
[----:B------:R-:W-:-:S07]  /*da50*/  MOV R85, R80 ;  /* 0x0000005000557202 */ /* 0x000fce0000000f00 */
[----:B------:R-:W-:Y:S05]  /*da60*/  WARPSYNC.COLLECTIVE R82, `(.L_x_868) ;  /* 0x0000000052087348 */ /* 0x000fea0003c00000 */
[----:B------:R0:W1:Y:S02]  /*da70*/  SHFL.BFLY P5, R84, R85, R86, R87 ;  /* 0x0c00005655547389 */ /* 0x00006400000a0057 */
[----:B01----:R-:W-:Y:S05]  /*da80*/  ENDCOLLECTIVE ;  /* 0x000000000000791b */ /* 0x003fea0003800000 */
.L_x_868:
[----:B------:R-:W-:Y:S01]  /*da90*/  MOV R81, R84 ;  /* 0x0000005400517202 */ /* 0x000fe20000000f00 */
[----:B------:R-:W-:Y:S06]  /*daa0*/  BRA `(.L_x_869) ;  /* 0xfffffff000487947 */ /* 0x000fec000383ffff */
.L_x_870:
        /* <DEDUP_REMOVED lines=13> */
.L_x_20231:


//--------------------- .text._ZN10layer_norm13ln_fwd_kernelINS_13Kernel_traitsI13__nv_bfloat16S2_S2_S2_fjLj512ELj1ELj4ELj1ELj16ENS_18Kernel_traits_baseILj512ES2_S2_S2_S2_fjLj128EEEEELb1ELb0ELb1ELb1EEEvNS_9FwdParamsE --------------------------
	.section	.text._ZN10layer_norm13ln_fwd_kernelINS_13Kernel_traitsI13__nv_bfloat16S2_S2_S2_fjLj512ELj1ELj4ELj1ELj16ENS_18Kernel_traits_baseILj512ES2_S2_S2_S2_fjLj128EEEEELb1ELb0ELb1ELb1EEEvNS_9FwdParamsE,"ax",@progbits
	.align	128
        .global         _ZN10layer_norm13ln_fwd_kernelINS_13Kernel_traitsI13__nv_bfloat16S2_S2_S2_fjLj512ELj1ELj4ELj1ELj16ENS_18Kernel_traits_baseILj512ES2_S2_S2_S2_fjLj128EEEEELb1ELb0ELb1ELb1EEEvNS_9FwdParamsE
        .type           _ZN10layer_norm13ln_fwd_kernelINS_13Kernel_traitsI13__nv_bfloat16S2_S2_S2_fjLj512ELj1ELj4ELj1ELj16ENS_18Kernel_traits_baseILj512ES2_S2_S2_S2_fjLj128EEEEELb1ELb0ELb1ELb1EEEvNS_9FwdParamsE,@function
        .size           _ZN10layer_norm13ln_fwd_kernelINS_13Kernel_traitsI13__nv_bfloat16S2_S2_S2_fjLj512ELj1ELj4ELj1ELj16ENS_18Kernel_traits_baseILj512ES2_S2_S2_S2_fjLj128EEEEELb1ELb0ELb1ELb1EEEvNS_9FwdParamsE,(.L_x_20232 - _ZN10layer_norm13ln_fwd_kernelINS_13Kernel_traitsI13__nv_bfloat16S2_S2_S2_fjLj512ELj1ELj4ELj1ELj16ENS_18Kernel_traits_baseILj512ES2_S2_S2_S2_fjLj128EEEEELb1ELb0ELb1ELb1EEEvNS_9FwdParamsE)
        .other          _ZN10layer_norm13ln_fwd_kernelINS_13Kernel_traitsI13__nv_bfloat16S2_S2_S2_fjLj512ELj1ELj4ELj1ELj16ENS_18Kernel_traits_baseILj512ES2_S2_S2_S2_fjLj128EEEEELb1ELb0ELb1ELb1EEEvNS_9FwdParamsE,@"STO_CUDA_ENTRY STV_DEFAULT"
_ZN10layer_norm13ln_fwd_kernelINS_13Kernel_traitsI13__nv_bfloat16S2_S2_S2_fjLj512ELj1ELj4ELj1ELj16ENS_18Kernel_traits_baseILj512ES2_S2_S2_S2_fjLj128EEEEELb1ELb0ELb1ELb1EEEvNS_9FwdParamsE:
.text._ZN10layer_norm13ln_fwd_kernelINS_13Kernel_traitsI13__nv_bfloat16S2_S2_S2_fjLj512ELj1ELj4ELj1ELj16ENS_18Kernel_traits_baseILj512ES2_S2_S2_S2_fjLj128EEEEELb1ELb0ELb1ELb1EEEvNS_9FwdParamsE:
        /* <DEDUP_REMOVED lines=16> */
[----:B------:R-:W-:Y:S01]  /*0100*/  @P1 IMAD.MOV.U32 R5, RZ, RZ, R49 ;  /* 0x000000ffff051224 */ /* 0x000fe200078e0031 */
[----:B------:R-:W1:Y:S01]  /*0110*/  @P1 LDC R19, c[0x0][0x460] ;  /* 0x00011800ff131b82 */ /* 0x000e620000000800 */
[----:B0-----:R-:W-:-:S03]  /*0120*/  ISETP.NE.U32.AND P0, PT, RZ, UR4, PT ;  /* 0x00000004ff007c0c */ /* 0x001fc6000bf05070 */
[----:B------:R-:W1:Y:S01]  /*0130*/  @P1 LDG.E.64 R12, desc[UR8][R4.64] ;  /* 0x00000008040c1981 */ /* 0x000e62000c1e1b00 */
        /* <DEDUP_REMOVED lines=10> */
[----:B------:R-:W4:Y:S01]  /*01e0*/  LDC R18, c[0x0][0x360] ;  /* 0x0000d800ff127b82 */ /* 0x000f220000000800 */
[----:B0-----:R-:W-:-:S06]  /*01f0*/  USHF.L.U32 UR4, UR5, 0x2, URZ ;  /* 0x0000000205047899 */ /* 0x001fcc00080006ff */
[----:B------:R-:W-:-:S04]  /*0200*/  LOP3.LUT R52, R52, UR4, RZ, 0xfc, !PT ;  /* 0x0000000434347c12 */ /* 0x000fc8000f8efcff */
[----:B------:R-:W-:Y:S01]  /*0210*/  ISETP.GE.AND P2, PT, R52, UR10, PT ;  /* 0x0000000a34007c0c */ /* 0x000fe2000bf46270 */
[----:B----4-:R-:W-:Y:S01]  /*0220*/  IMAD R51, R18, UR5, R51 ;  /* 0x0000000512337c24 */ /* 0x010fe2000f8e0233 */
[----:B--2---:R-:W-:Y:S02]  /*0230*/  @P1 R2UR UR6, R2 ;  /* 0x00000000020612ca */ /* 0x004fe400000e0000 */
[----:B------:R-:W-:Y:S02]  /*0240*/  @P1 R2UR UR7, R3 ;  /* 0x00000000030712ca */ /* 0x000fe400000e0000 */
[----:B-1----:R-:W-:-:S05]  /*0250*/  @P1 IADD3 R0, P3, PT, R12, R19, RZ ;  /* 0x000000130c001210 */ /* 0x002fca0007f7e0ff */
[----:B------:R-:W-:Y:S02]  /*0260*/  @P1 IMAD.X R49, RZ, RZ, R13, P3 ;  /* 0x000000ffff311224 */ /* 0x000fe400018e060d */
[----:B---3--:R-:W-:Y:S06]  /*0270*/  @P2 EXIT ;  /* 0x000000000000294d */ /* 0x008fec0003800000 */
[--C-:B------:R-:W-:Y:S01]  /*0280*/  SHF.R.U64 R50, R0, 0x2, R49.reuse ;  /* 0x0000000200327819 */ /* 0x100fe20000001231 */
[----:B------:R-:W-:Y:S01]  /*0290*/  IMAD.HI.U32 R2, R51, -0x326172a9, RZ ;  /* 0xcd9e8d5733027827 */ /* 0x000fe200078e00ff */
[----:B------:R-:W-:Y:S01]  /*02a0*/  SHF.R.U32.HI R49, RZ, 0x2, R49 ;  /* 0x00000002ff317819 */ /* 0x000fe20000011631 */
[----:B------:R-:W-:Y:S01]  /*02b0*/  UIADD3 UR15, UPT, UPT, UR6, -0x61c88647, URZ ;  /* 0x9e3779b9060f7890 */ /* 0x000fe2000fffe0ff */
[----:B-----5:R-:W-:Y:S01]  /*02c0*/  @P0 MOV R48, R8 ;  /* 0x0000000800300202 */ /* 0x020fe20000000f00 */
[C---:B------:R-:W-:Y:S01]  /*02d0*/  IMAD.HI.U32 R3, R50.reuse, -0x2daee0ad, RZ ;  /* 0xd2511f5332037827 */ /* 0x040fe200078e00ff */
[----:B------:R-:W-:Y:S01]  /*02e0*/  LOP3.LUT R2, R49, UR6, R2, 0x96, !PT ;  /* 0x0000000631027c12 */ /* 0x000fe2000f8e9602 */
[----:B------:R-:W-:Y:S01]  /*02f0*/  UIADD3 UR16, UPT, UPT, UR7, -0x4498517b, URZ ;  /* 0xbb67ae8507107890 */ /* 0x000fe2000fffe0ff */
[----:B------:R-:W-:Y:S01]  /*0300*/  @!P0 CS2R R22, SRZ ;  /* 0x0000000000168805 */ /* 0x000fe2000001ff00 */
[----:B------:R-:W-:Y:S01]  /*0310*/  IMAD R15, R50, -0x2daee0ad, RZ ;  /* 0xd2511f53320f7824 */ /* 0x000fe200078e02ff */
[----:B------:R-:W-:Y:S01]  /*0320*/  LOP3.LUT R3, R3, UR7, RZ, 0x3c, !PT ;  /* 0x0000000703037c12 */ /* 0x000fe2000f8e3cff */
[C---:B------:R-:W-:Y:S01]  /*0330*/  IMAD.HI.U32 R14, R2.reuse, -0x2daee0ad, RZ ;  /* 0xd2511f53020e7827 */ /* 0x040fe200078e00ff */
[----:B------:R-:W-:Y:S01]  /*0340*/  UIADD3 UR17, UPT, UPT, UR6, 0x3c6ef372, URZ ;  /* 0x3c6ef37206117890 */ /* 0x000fe2000fffe0ff */
[----:B------:R-:W-:Y:S01]  /*0350*/  @!P0 CS2R R20, SRZ ;  /* 0x0000000000148805 */ /* 0x000fe2000001ff00 */
[----:B------:R-:W-:Y:S01]  /*0360*/  UIADD3 UR18, UPT, UPT, UR7, 0x76cf5d0a, URZ ;  /* 0x76cf5d0a07127890 */ /* 0x000fe2000fffe0ff */
[----:B------:R-:W-:Y:S01]  /*0370*/  IMAD R13, R51, -0x326172a9, RZ ;  /* 0xcd9e8d57330d7824 */ /* 0x000fe200078e02ff */
[----:B------:R-:W-:Y:S01]  /*0380*/  LOP3.LUT R14, R15, UR16, R14, 0x96, !PT ;  /* 0x000000100f0e7c12 */ /* 0x000fe2000f8e960e */
[C---:B------:R-:W-:Y:S01]  /*0390*/  IMAD.HI.U32 R12, R3.reuse, -0x326172a9, RZ ;  /* 0xcd9e8d57030c7827 */ /* 0x040fe200078e00ff */
[----:B------:R-:W-:Y:S01]  /*03a0*/  UIADD3 UR19, UPT, UPT, UR6, -0x255992d5, URZ ;  /* 0xdaa66d2b06137890 */ /* 0x000fe2000fffe0ff */
[----:B------:R-:W-:Y:S01]  /*03b0*/  @!P0 CS2R R26, SRZ ;  /* 0x00000000001a8805 */ /* 0x000fe2000001ff00 */
[----:B------:R-:W-:Y:S01]  /*03c0*/  UIADD3 UR20, UPT, UPT, UR7, 0x32370b8f, URZ ;  /* 0x32370b8f07147890 */ /* 0x000fe2000fffe0ff */
[----:B------:R-:W-:Y:S01]  /*03d0*/  IMAD R16, R3, -0x326172a9, RZ ;  /* 0xcd9e8d5703107824 */ /* 0x000fe200078e02ff */
[----:B------:R-:W-:Y:S01]  /*03e0*/  LOP3.LUT R12, R13, UR15, R12, 0x96, !PT ;  /* 0x0000000f0d0c7c12 */ /* 0x000fe2000f8e960c */
[----:B------:R-:W-:Y:S01]  /*03f0*/  IMAD R13, R2, -0x2daee0ad, RZ ;  /* 0xd2511f53020d7824 */ /* 0x000fe200078e02ff */
[----:B------:R-:W-:Y:S01]  /*0400*/  UIADD3 UR21, UPT, UPT, UR6, 0x78dde6e4, URZ ;  /* 0x78dde6e406157890 */ /* 0x000fe2000fffe0ff */
[----:B------:R-:W-:Y:S01]  /*0410*/  IMAD.HI.U32 R3, R14, -0x326172a9, RZ ;  /* 0xcd9e8d570e037827 */ /* 0x000fe200078e00ff */
[----:B------:R-:W-:Y:S01]  /*0420*/  UIADD3 UR22, UPT, UPT, UR7, -0x126145ec, URZ ;  /* 0xed9eba1407167890 */ /* 0x000fe2000fffe0ff */
[----:B------:R-:W-:Y:S01]  /*0430*/  @!P0 CS2R R24, SRZ ;  /* 0x0000000000188805 */ /* 0x000fe2000001ff00 */
[----:B------:R-:W-:Y:S01]  /*0440*/  UIADD3 UR23, UPT, UPT, UR6, 0x1715609d, URZ ;  /* 0x1715609d06177890 */ /* 0x000fe2000fffe0ff */
[----:B------:R-:W-:Y:S01]  /*0450*/  IMAD.HI.U32 R2, R12, -0x2daee0ad, RZ ;  /* 0xd2511f530c027827 */ /* 0x000fe200078e00ff */
[----:B------:R-:W-:Y:S01]  /*0460*/  LOP3.LUT R3, R16, UR17, R3, 0x96, !PT ;  /* 0x0000001110037c12 */ /* 0x000fe2000f8e9603 */
[----:B------:R-:W-:Y:S01]  /*0470*/  UIADD3 UR24, UPT, UPT, UR7, -0x56f99767, URZ ;  /* 0xa906689907187890 */ /* 0x000fe2000fffe0ff */
[-C--:B------:R-:W-:Y:S01]  /*0480*/  @P0 MOV R44, R4.reuse ;  /* 0x00000004002c0202 */ /* 0x080fe20000000f00 */
[----:B------:R-:W-:Y:S01]  /*0490*/  IMAD R16, R12, -0x2daee0ad, RZ ;  /* 0xd2511f530c107824 */ /* 0x000fe200078e02ff */
[----:B------:R-:W-:Y:S01]  /*04a0*/  LOP3.LUT R2, R13, UR18, R2, 0x96, !PT ;  /* 0x000000120d027c12 */ /* 0x000fe2000f8e9602 */
[C---:B------:R-:W-:Y:S01]  /*04b0*/  IMAD.HI.U32 R15, R3.reuse, -0x2daee0ad, RZ ;  /* 0xd2511f53030f7827 */ /* 0x040fe200078e00ff */
[----:B------:R-:W-:Y:S01]  /*04c0*/  UIADD3 UR25, UPT, UPT, UR6, -0x4ab325aa, URZ ;  /* 0xb54cda5606197890 */ /* 0x000fe2000fffe0ff */
[-C--:B------:R-:W-:Y:S01]  /*04d0*/  @P0 MOV R41, R7.reuse ;  /* 0x0000000700290202 */ /* 0x080fe20000000f00 */
[----:B------:R-:W-:Y:S01]  /*04e0*/  UIADD3 UR26, UPT, UPT, UR7, 0x646e171e, URZ ;  /* 0x646e171e071a7890 */ /* 0x000fe2000fffe0ff */
[----:B------:R-:W-:Y:S01]  /*04f0*/  IMAD R13, R14, -0x326172a9, RZ ;  /* 0xcd9e8d570e0d7824 */ /* 0x000fe200078e02ff */
[----:B------:R-:W-:Y:S01]  /*0500*/  LOP3.LUT R15, R16, UR20, R15, 0x96, !PT ;  /* 0x00000014100f7c12 */ /* 0x000fe2000f8e960f */
[C---:B------:R-:W-:Y:S01]  /*0510*/  IMAD.HI.U32 R12, R2.reuse, -0x326172a9, RZ ;  /* 0xcd9e8d57020c7827 */ /* 0x040fe200078e00ff */
[----:B------:R-:W-:Y:S01]  /*0520*/  UIADD3 UR27, UPT, UPT, UR6, 0x5384540f, URZ ;  /* 0x5384540f061b7890 */ /* 0x000fe2000fffe0ff */
[----:B------:R-:W-:Y:S01]  /*0530*/  @!P0 MOV R44, R4 ;  /* 0x00000004002c8202 */ /* 0x000fe20000000f00 */
[----:B------:R-:W-:Y:S01]  /*0540*/  UIADD3 UR28, UPT, UPT, UR7, 0x1fd5c5a3, URZ ;  /* 0x1fd5c5a3071c7890 */ /* 0x000fe2000fffe0ff */
[----:B------:R-:W-:Y:S01]  /*0550*/  IMAD R14, R3, -0x2daee0ad, RZ ;  /* 0xd2511f53030e7824 */ /* 0x000fe200078e02ff */
[----:B------:R-:W-:Y:S01]  /*0560*/  LOP3.LUT R12, R13, UR19, R12, 0x96, !PT ;  /* 0x000000130d0c7c12 */ /* 0x000fe2000f8e960c */
[----:B------:R-:W-:Y:S01]  /*0570*/  IMAD R13, R2, -0x326172a9, RZ ;  /* 0xcd9e8d57020d7824 */ /* 0x000fe200078e02ff */
[----:B------:R-:W0:Y:S01]  /*0580*/  LDCU.U8 UR4, c[0x0][0x410] ;  /* 0x00008200ff0477ac */ /* 0x000e220008000000 */
[----:B------:R-:W-:Y:S01]  /*0590*/  IMAD.HI.U32 R2, R15, -0x326172a9, RZ ;  /* 0xcd9e8d570f027827 */ /* 0x000fe200078e00ff */
[----:B------:R-:W-:Y:S01]  /*05a0*/  @!P0 MOV R41, R7 ;  /* 0x0000000700298202 */ /* 0x000fe20000000f00 */
[----:B------:R-:W-:Y:S01]  /*05b0*/  BSSY B0, `(.L_x_871) ;  /* 0x0000c95000007945 */ /* 0x000fe20003800000 */
[----:B------:R-:W-:Y:S01]  /*05c0*/  UIADD3 UR29, UPT, UPT, UR6, -0xe443238, URZ ;  /* 0xf1bbcdc8061d7890 */ /* 0x000fe2000fffe0ff */
[----:B------:R-:W-:Y:S01]  /*05d0*/  IMAD.HI.U32 R3, R12, -0x2daee0ad, RZ ;  /* 0xd2511f530c037827 */ /* 0x000fe200078e00ff */
[----:B------:R-:W-:Y:S01]  /*05e0*/  LOP3.LUT R2, R13, UR21, R2, 0x96, !PT ;  /* 0x000000150d027c12 */ /* 0x000fe2000f8e9602 */
[----:B------:R-:W-:Y:S01]  /*05f0*/  UIADD3 UR30, UPT, UPT, UR7, -0x24c28bd8, URZ ;  /* 0xdb3d7428071e7890 */ /* 0x000fe2000fffe0ff */
[----:B------:R-:W-:Y:S01]  /*0600*/  LOP3.LUT R73, R0, 0x3, RZ, 0xc0, !PT ;  /* 0x0000000300497812 */ /* 0x000fe200078ec0ff */
[----:B------:R-:W-:Y:S01]  /*0610*/  IMAD R15, R15, -0x326172a9, RZ ;  /* 0xcd9e8d570f0f7824 */ /* 0x000fe200078e02ff */
[----:B------:R-:W-:Y:S01]  /*0620*/  LOP3.LUT R3, R14, UR22, R3, 0x96, !PT ;  /* 0x000000160e037c12 */ /* 0x000fe2000f8e9603 */
[----:B------:R-:W-:Y:S01]  /*0630*/  IMAD R14, R12, -0x2daee0ad, RZ ;  /* 0xd2511f530c0e7824 */ /* 0x000fe200078e02ff */
[----:B------:R-:W-:Y:S01]  /*0640*/  UIADD3 UR31, UPT, UPT, UR6, -0x700cb87f, URZ ;  /* 0x8ff34781061f7890 */ /* 0x000fe2000fffe0ff */
[----:B------:R-:W-:Y:S01]  /*0650*/  IMAD.HI.U32 R13, R2, -0x2daee0ad, RZ ;  /* 0xd2511f53020d7827 */ /* 0x000fe200078e00ff */
[----:B------:R-:W-:Y:S01]  /*0660*/  UIADD3 UR32, UPT, UPT, UR7, -0x695add53, URZ ;  /* 0x96a522ad07207890 */ /* 0x000fe2000fffe0ff */
[----:B------:R-:W-:Y:S01]  /*0670*/  PRMT R40, R27, 0x7632, R40 ;  /* 0x000076321b287816 */ /* 0x000fe20000000028 */
[----:B------:R-:W1:Y:S01]  /*0680*/  LDCU UR5, c[0x0][0x404] ;  /* 0x00008080ff0577ac */ /* 0x000e620008000800 */
        /* <DEDUP_REMOVED lines=8> */
[----:B------:R-:W-:Y:S01]  /*0710*/  PRMT R16, R25, 0x7632, R16 ;  /* 0x0000763219107816 */ /* 0x000fe20000000010 */
[----:B------:R-:W2:Y:S01]  /*0720*/  LDCU UR14, c[0x0][0x448] ;  /* 0x00008900ff0e77ac */ /* 0x000ea20008000800 */
[----:B0-----:R-:W-:Y:S01]  /*0730*/  ISETP.NE.AND P1, PT, RZ, UR4, PT ;  /* 0x00000004ff007c0c */ /* 0x001fe2000bf25270 */
[----:B------:R-:W-:Y:S01]  /*0740*/  IMAD.HI.U32 R2, R12, -0x2daee0ad, RZ ;  /* 0xd2511f530c027827 */ /* 0x000fe200078e00ff */
[----:B------:R-:W-:Y:S01]  /*0750*/  LOP3.LUT R3, R14, UR25, R3, 0x96, !PT ;  /* 0x000000190e037c12 */ /* 0x000fe2000f8e9603 */
[----:B------:R-:W0:Y:S02]  /*0760*/  LDCU.64 UR12, c[0x0][0x408] ;  /* 0x00008100ff0c77ac */ /* 0x000e240008000a00 */
[----:B------:R-:W-:Y:S01]  /*0770*/  IMAD R13, R13, -0x326172a9, RZ ;  /* 0xcd9e8d570d0d7824 */ /* 0x000fe200078e02ff */
[----:B------:R-:W-:Y:S01]  /*0780*/  LOP3.LUT R2, R15, UR26, R2, 0x96, !PT ;  /* 0x0000001a0f027c12 */ /* 0x000fe2000f8e9602 */
[----:B------:R-:W-:Y:S01]  /*0790*/  IMAD R15, R12, -0x2daee0ad, RZ ;  /* 0xd2511f530c0f7824 */ /* 0x000fe200078e02ff */
[----:B------:R-:W3:Y:S01]  /*07a0*/  LDCU.64 UR10, c[0x0][0x3a0] ;  /* 0x00007400ff0a77ac */ /* 0x000ee20008000a00 */
[----:B------:R-:W-:-:S04]  /*07b0*/  IMAD.HI.U32 R14, R3, -0x2daee0ad, RZ ;  /* 0xd2511f53030e7827 */ /* 0x000fc800078e00ff */
[----:B------:R-:W-:Y:S01]  /*07c0*/  IMAD.HI.U32 R12, R2, -0x326172a9, RZ ;  /* 0xcd9e8d57020c7827 */ /* 0x000fe200078e00ff */
[----:B------:R-:W-:-:S03]  /*07d0*/  LOP3.LUT R14, R15, UR28, R14, 0x96, !PT ;  /* 0x0000001c0f0e7c12 */ /* 0x000fc6000f8e960e */
[----:B------:R-:W-:Y:S01]  /*07e0*/  @P0 IMAD.MOV.U32 R47, RZ, RZ, R9 ;  /* 0x000000ffff2f0224 */ /* 0x000fe200078e0009 */
[----:B------:R-:W-:Y:S01]  /*07f0*/  LOP3.LUT R12, R13, UR27, R12, 0x96, !PT ;  /* 0x0000001b0d0c7c12 */ /* 0x000fe2000f8e960c */
[----:B------:R-:W-:Y:S01]  /*0800*/  @!P0 IMAD.MOV.U32 R48, RZ, RZ, R8 ;  /* 0x000000ffff308224 */ /* 0x000fe200078e0008 */
[----:B------:R-:W-:Y:S01]  /*0810*/  @!P0 MOV R47, R9 ;  /* 0x00000009002f8202 */ /* 0x000fe20000000f00 */
[----:B------:R-:W-:Y:S01]  /*0820*/  IMAD R9, R2, -0x326172a9, RZ ;  /* 0xcd9e8d5702097824 */ /* 0x000fe200078e02ff */
[----:B------:R-:W-:Y:S01]  /*0830*/  PRMT R13, R44, 0x7632, R13 ;  /* 0x000076322c0d7816 */ /* 0x000fe2000000000d */
[----:B------:R-:W-:Y:S01]  /*0840*/  IMAD R8, R3, -0x2daee0ad, RZ ;  /* 0xd2511f5303087824 */ /* 0x000fe200078e02ff */
[----:B------:R-:W-:Y:S01]  /*0850*/  PRMT R7, R47, 0x7632, R7 ;  /* 0x000076322f077816 */ /* 0x000fe20000000007 */
[----:B------:R-:W-:-:S04]  /*0860*/  IMAD.HI.U32 R2, R14, -0x326172a9, RZ ;  /* 0xcd9e8d570e027827 */ /* 0x000fc800078e00ff */
[----:B------:R-:W-:Y:S01]  /*0870*/  IMAD.HI.U32 R3, R12, -0x2daee0ad, RZ ;  /* 0xd2511f530c037827 */ /* 0x000fe200078e00ff */
[----:B------:R-:W-:-:S03]  /*0880*/  LOP3.LUT R2, R9, UR29, R2, 0x96, !PT ;  /* 0x0000001d09027c12 */ /* 0x000fc6000f8e9602 */
[----:B------:R-:W-:Y:S01]  /*0890*/  @P0 IMAD.MOV.U32 R46, RZ, RZ, R10 ;  /* 0x000000ffff2e0224 */ /* 0x000fe200078e000a */
[----:B------:R-:W-:Y:S01]  /*08a0*/  LOP3.LUT R3, R8, UR30, R3, 0x96, !PT ;  /* 0x0000001e08037c12 */ /* 0x000fe2000f8e9603 */
[----:B------:R-:W-:Y:S01]  /*08b0*/  @P0 IMAD.MOV.U32 R45, RZ, RZ, R11 ;  /* 0x000000ffff2d0224 */ /* 0x000fe200078e000b */
[----:B------:R-:W-:Y:S01]  /*08c0*/  PRMT R8, R21, 0x7632, R8 ;  /* 0x0000763215087816 */ /* 0x000fe20000000008 */
[----:B------:R-:W-:Y:S02]  /*08d0*/  @P0 IMAD.MOV.U32 R43, RZ, RZ, R5 ;  /* 0x000000ffff2b0224 */ /* 0x000fe400078e0005 */
[----:B------:R-:W-:Y:S02]  /*08e0*/  @P0 IMAD.MOV.U32 R42, RZ, RZ, R6 ;  /* 0x000000ffff2a0224 */ /* 0x000fe400078e0006 */
[----:B------:R-:W-:Y:S02]  /*08f0*/  IMAD R14, R14, -0x326172a9, RZ ;  /* 0xcd9e8d570e0e7824 */ /* 0x000fe400078e02ff */
[----:B------:R-:W-:-:S02]  /*0900*/  IMAD R12, R12, -0x2daee0ad, RZ ;  /* 0xd2511f530c0c7824 */ /* 0x000fc400078e02ff */
[----:B------:R-:W-:-:S04]  /*0910*/  IMAD.HI.U32 R59, R2, -0x2daee0ad, RZ ;  /* 0xd2511f53023b7827 */ /* 0x000fc800078e00ff */
[----:B------:R-:W-:Y:S01]  /*0920*/  IMAD.HI.U32 R57, R3, -0x326172a9, RZ ;  /* 0xcd9e8d5703397827 */ /* 0x000fe200078e00ff */
[----:B------:R-:W-:Y:S02]  /*0930*/  LOP3.LUT R59, R12, UR32, R59, 0x96, !PT ;  /* 0x000000200c3b7c12 */ /* 0x000fe4000f8e963b */
[----:B------:R-:W-:Y:S01]  /*0940*/  PRMT R12, R23, 0x7632, R12 ;  /* 0x00007632170c7816 */ /* 0x000fe2000000000c */
[----:B------:R-:W-:Y:S01]  /*0950*/  @!P0 IMAD.MOV.U32 R46, RZ, RZ, R10 ;  /* 0x000000ffff2e8224 */ /* 0x000fe200078e000a */
[----:B------:R-:W-:Y:S01]  /*0960*/  LOP3.LUT R57, R14, UR31, R57, 0x96, !PT ;  /* 0x0000001f0e397c12 */ /* 0x000fe2000f8e9639 */
[----:B------:R-:W-:Y:S01]  /*0970*/  @!P0 IMAD.MOV.U32 R45, RZ, RZ, R11 ;  /* 0x000000ffff2d8224 */ /* 0x000fe200078e000b */
[----:B------:R-:W-:Y:S01]  /*0980*/  PRMT R14, R24, 0x7632, R14 ;  /* 0x00007632180e7816 */ /* 0x000fe2000000000e */
[----:B------:R-:W-:Y:S01]  /*0990*/  @!P0 IMAD.MOV.U32 R43, RZ, RZ, R5 ;  /* 0x000000ffff2b8224 */ /* 0x000fe200078e0005 */
[----:B------:R-:W-:Y:S01]  /*09a0*/  PRMT R10, R22, 0x7632, R10 ;  /* 0x00007632160a7816 */ /* 0x000fe2000000000a */
[----:B------:R-:W-:Y:S01]  /*09b0*/  @!P0 IMAD.MOV.U32 R42, RZ, RZ, R6 ;  /* 0x000000ffff2a8224 */ /* 0x000fe200078e0006 */
[----:B------:R-:W-:Y:S01]  /*09c0*/  PRMT R11, R45, 0x7632, R11 ;  /* 0x000076322d0b7816 */ /* 0x000fe2000000000b */
[----:B------:R-:W-:Y:S01]  /*09d0*/  IMAD.MOV.U32 R4, RZ, RZ, RZ ;  /* 0x000000ffff047224 */ /* 0x000fe200078e00ff */
[----:B------:R-:W-:Y:S01]  /*09e0*/  PRMT R15, R43, 0x7632, R15 ;  /* 0x000076322b0f7816 */ /* 0x000fe2000000000f */
[----:B------:R-:W-:Y:S01]  /*09f0*/  IMAD R72, R2, -0x2daee0ad, RZ ;  /* 0xd2511f5302487824 */ /* 0x000fe200078e02ff */
[----:B------:R-:W-:Y:S01]  /*0a00*/  PRMT R17, R42, 0x7632, R17 ;  /* 0x000076322a117816 */ /* 0x000fe20000000011 */
[----:B------:R-:W-:Y:S01]  /*0a10*/  IMAD R56, R3, -0x326172a9, RZ ;  /* 0xcd9e8d5703387824 */ /* 0x000fe200078e02ff */
[----:B------:R-:W-:-:S02]  /*0a20*/  PRMT R9, R46, 0x7632, R9 ;  /* 0x000076322e097816 */ /* 0x000fc40000000009 */
[----:B------:R-:W-:Y:S02]  /*0a30*/  PRMT R6, R20, 0x7632, R6 ;  /* 0x0000763214067816 */ /* 0x000fe40000000006 */
[----:B0123--:R-:W-:-:S07]  /*0a40*/  PRMT R5, R48, 0x7632, R5 ;  /* 0x0000763230057816 */ /* 0x00ffce0000000005 */
.L_x_1109:
[----:B0-----:R-:W0:Y:S08]  /*0a50*/  LDC.64 R32, c[0x0][0x3f0] ;  /* 0x0000fc00ff207b82 */ /* 0x001e300000000a00 */
[----:B------:R-:W1:Y:S01]  /*0a60*/  LDC R65, c[0x0][0x388] ;  /* 0x0000e200ff417b82 */ /* 0x000e620000000800 */
[----:B0-----:R-:W-:-:S05]  /*0a70*/  IMAD.WIDE R36, R52, 0x4, R32 ;  /* 0x0000000434247825 */ /* 0x001fca00078e0220 */
[----:B------:R-:W2:Y:S01]  /*0a80*/  LDG.E R74, desc[UR8][R36.64] ;  /* 0x00000008244a7981 */ /* 0x000ea2000c1e1900 */
[----:B------:R-:W-:Y:S01]  /*0a90*/  HFMA2 R75, -RZ, RZ, 0, 0 ;  /* 0x00000000ff4b7431 */ /* 0x000fe200000001ff */
[----:B--2---:R-:W-:-:S13]  /*0aa0*/  ISETP.GE.AND P2, PT, R74, 0x1, PT ;  /* 0x000000014a00780c */ /* 0x004fda0003f46270 */
[----:B------:R-:W-:Y:S01]  /*0ab0*/  @P2 VIADD R34, R74, 0xffffffff ;  /* 0xffffffff4a222836 */ /* 0x000fe20000000000 */
[----:B------:R-:W0:Y:S03]  /*0ac0*/  @P2 LDC.64 R32, c[0x0][0x390] ;  /* 0x0000e400ff202b82 */ /* 0x000e260000000a00 */
[----:B-1----:R-:W-:-:S05]  /*0ad0*/  @P2 IMAD R38, R34, R65, RZ ;  /* 0x0000004122262224 */ /* 0x002fca00078e02ff */
[----:B------:R-:W1:Y:S01]  /*0ae0*/  LDC.64 R34, c[0x0][0x3f8] ;  /* 0x0000fe00ff227b82 */ /* 0x000e620000000a00 */
[----:B------:R-:W-:-:S04]  /*0af0*/  @P2 SHF.R.S32.HI R39, RZ, 0x1f, R38 ;  /* 0x0000001fff272819 */ /* 0x000fc80000011426 */
[----:B------:R-:W-:-:S04]  /*0b00*/  @P2 LEA.HI R38, R39, R38, RZ, 0x3 ;  /* 0x0000002627262211 */ /* 0x000fc800078f18ff */
[----:B------:R-:W-:-:S05]  /*0b10*/  @P2 LEA.HI.SX32 R75, R38, R53, 0x1d ;  /* 0x00000035264b2211 */ /* 0x000fca00078feaff */
[----:B0-----:R-:W-:-:S05]  /*0b20*/  @P2 IMAD.WIDE.U32 R32, R75, 0x10, R32 ;  /* 0x000000104b202825 */ /* 0x001fca00078e0020 */
[----:B------:R-:W2:Y:S01]  /*0b30*/  @P2 LDG.E.128 R28, desc[UR8][R32.64] ;  /* 0x00000008201c2981 */ /* 0x000ea2000c1e1d00 */
[----:B-1----:R-:W-:-:S05]  /*0b40*/  IMAD.WIDE R34, R52, 0x4, R34 ;  /* 0x0000000434227825 */ /* 0x002fca00078e0222 */
[----:B------:R0:W5:Y:S01]  /*0b50*/  LDG.E R64, desc[UR8][R34.64] ;  /* 0x0000000822407981 */ /* 0x000162000c1e1900 */
[----:B------:R-:W-:Y:S01]  /*0b60*/  ISETP.NE.U32.AND P0, PT, RZ, UR10, PT ;  /* 0x0000000aff007c0c */ /* 0x000fe2000bf05070 */
[----:B------:R-:W-:-:S03]  /*0b70*/  IMAD R36, R52, R65, RZ ;  /* 0x0000004134247224 */ /* 0x000fc600078e02ff */
[----:B------:R-:W-:Y:S02]  /*0b80*/  ISETP.NE.AND.EX P0, PT, RZ, UR11, PT, P0 ;  /* 0x0000000bff007c0c */ /* 0x000fe4000bf05300 */
[----:B------:R-:W-:-:S04]  /*0b90*/  SHF.R.S32.HI R37, RZ, 0x1f, R36 ;  /* 0x0000001fff257819 */ /* 0x000fc80000011424 */
[----:B------:R-:W-:-:S04]  /*0ba0*/  LEA.HI R36, R37, R36, RZ, 0x3 ;  /* 0x0000002425247211 */ /* 0x000fc800078f18ff */
[----:B------:R-:W-:Y:S02]  /*0bb0*/  LEA.HI.SX32 R77, R36, R53, 0x1d ;  /* 0x00000035244d7211 */ /* 0x000fe400078feaff */
[----:B--2---:R-:W-:Y:S02]  /*0bc0*/  PRMT R76, R31, 0x7632, R76 ;  /* 0x000076321f4c7816 */ /* 0x004fe4000000004c */
[----:B------:R-:W-:Y:S02]  /*0bd0*/  PRMT R39, R30, 0x7632, R39 ;  /* 0x000076321e277816 */ /* 0x000fe40000000027 */
[----:B------:R-:W-:Y:S02]  /*0be0*/  PRMT R80, R29, 0x7632, R80 ;  /* 0x000076321d507816 */ /* 0x000fe40000000050 */
[----:B------:R-:W-:Y:S01]  /*0bf0*/  PRMT R70, R28, 0x7632, R70 ;  /* 0x000076321c467816 */ /* 0x000fe20000000046 */
[----:B0-----:R-:W-:Y:S06]  /*0c00*/  @!P0 BRA `(.L_x_872) ;  /* 0x0000002c00948947 */ /* 0x001fec0003800000 */
        /* <DEDUP_REMOVED lines=25> */
.L_x_877:
        /* <DEDUP_REMOVED lines=13> */
.L_x_879:
[----:B------:R-:W-:Y:S05]  /*0e70*/  BSYNC.RECONVERGENT B3 ;  /* 0x0000000000037941 */ /* 0x000fea0003800200 */
.L_x_878:
        /* <DEDUP_REMOVED lines=40> */
[----:B------:R-:W-:-:S07]  /*1100*/  HFMA2 R36, -RZ, RZ, 0, 0 ;  /* 0x00000000ff247431 */ /* 0x000fce00000001ff */
.L_x_876:
[----:B------:R-:W-:Y:S05]  /*1110*/  BSYNC.RECONVERGENT B2 ;  /* 0x0000000000027941 */ /* 0x000fea0003800200 */
.L_x_875:
        /* <DEDUP_REMOVED lines=11> */
.L_x_874:
[----:B------:R-:W-:Y:S05]  /*11d0*/  BSYNC.RECONVERGENT B1 ;  /* 0x0000000000017941 */ /* 0x000fea0003800200 */
.L_x_873:
        /* <DEDUP_REMOVED lines=23> */
.L_x_884:
        /* <DEDUP_REMOVED lines=13> */
.L_x_886:
[----:B------:R-:W-:Y:S05]  /*1420*/  BSYNC.RECONVERGENT B3 ;  /* 0x0000000000037941 */ /* 0x000fea0003800200 */
.L_x_885:
        /* <DEDUP_REMOVED lines=42> */
.L_x_883:
[----:B------:R-:W-:Y:S05]  /*16d0*/  BSYNC.RECONVERGENT B2 ;  /* 0x0000000000027941 */ /* 0x000fea0003800200 */
.L_x_882:
[----:B------:R-:W-:Y:S01]  /*16e0*/  I2FP.F32.U32 R2, R2 ;  /* 0x0000000200027245 */ /* 0x000fe20000201000 */
[----:B------:R-:W-:Y:S01]  /*16f0*/  IMAD.MOV.U32 R67, RZ, RZ, 0x2f800000 ;  /* 0x2f800000ff437424 */ /* 0x000fe200078e00ff */
        /* <DEDUP_REMOVED lines=10> */
.L_x_881:
[----:B------:R-:W-:Y:S05]  /*17a0*/  BSYNC.RECONVERGENT B1 ;  /* 0x0000000000017941 */ /* 0x000fea0003800200 */
.L_x_880:
        /* <DEDUP_REMOVED lines=22> */
.L_x_891:
        /* <DEDUP_REMOVED lines=13> */
.L_x_893:
[----:B------:R-:W-:Y:S05]  /*19e0*/  BSYNC.RECONVERGENT B3 ;  /* 0x0000000000037941 */ /* 0x000fea0003800200 */
.L_x_892:
        /* <DEDUP_REMOVED lines=42> */
.L_x_890:
[----:B------:R-:W-:Y:S05]  /*1c90*/  BSYNC.RECONVERGENT B2 ;  /* 0x0000000000027941 */ /* 0x000fea0003800200 */
.L_x_889:
        /* <DEDUP_REMOVED lines=11> */
.L_x_888:
[----:B------:R-:W-:Y:S05]  /*1d50*/  BSYNC.RECONVERGENT B1 ;  /* 0x0000000000017941 */ /* 0x000fea0003800200 */
.L_x_887:
        /* <DEDUP_REMOVED lines=23> */
.L_x_898:
        /* <DEDUP_REMOVED lines=13> */
.L_x_900:
[----:B------:R-:W-:Y:S05]  /*1fa0*/  BSYNC.RECONVERGENT B3 ;  /* 0x0000000000037941 */ /* 0x000fea0003800200 */
.L_x_899:
        /* <DEDUP_REMOVED lines=41> */
.L_x_897:
[----:B------:R-:W-:Y:S05]  /*2240*/  BSYNC.RECONVERGENT B2 ;  /* 0x0000000000027941 */ /* 0x000fea0003800200 */
.L_x_896:
[----:B------:R-:W-:Y:S01]  /*2250*/  HFMA2 R69, -RZ, RZ, 0.1171875, 0 ;  /* 0x2f800000ff457431 */ /* 0x000fe200000001ff */
[----:B------:R-:W-:Y:S01]  /*2260*/  I2FP.F32.U32 R32, R38 ;  /* 0x0000002600207245 */ /* 0x000fe20000201000 */
[----:B------:R-:W-:Y:S01]  /*2270*/  IMAD.U32 R80, R80, 0x10000, RZ ;  /* 0x0001000050507824 */ /* 0x000fe200078e00ff */
[----:B------:R-:W-:-:S03]  /*2280*/  PRMT R33, R33, 0x7632, R33 ;  /* 0x0000763221217816 */ /* 0x000fc60000000021 */
[----:B------:R-:W-:Y:S02]  /*2290*/  FMUL.FTZ R80, R80, UR13 ;  /* 0x0000000d50507c20 */ /* 0x000fe40008410000 */
[----:B------:R-:W-:Y:S02]  /*22a0*/  IMAD.U32 R33, R33, 0x10000, RZ ;  /* 0x0001000021217824 */ /* 0x000fe400078e00ff */
[----:B------:R-:W-:Y:S01]  /*22b0*/  FFMA.FTZ R32, R32, R69, 1.1641532182693481445e-10 ;  /* 0x2f00000020207423 */ /* 0x000fe20000010045 */
[----:B------:R-:W-:-:S04]  /*22c0*/  FMUL.FTZ R80, R80, UR12 ;  /* 0x0000000c50507c20 */ /* 0x000fc80008410000 */
[----:B------:R-:W-:-:S04]  /*22d0*/  FSETP.GTU.FTZ.AND P4, PT, R32, UR5, PT ;  /* 0x0000000520007c0b */ /* 0x000fc8000bf9c000 */
[----:B------:R-:W-:Y:S02]  /*22e0*/  FSEL R80, R80, RZ, !P4 ;  /* 0x000000ff50507208 */ /* 0x000fe40006000000 */
[----:B------:R-:W-:-:S03]  /*22f0*/  SEL R54, RZ, 0x1, P4 ;  /* 0x00000001ff367807 */ /* 0x000fc60002000000 */
[----:B------:R-:W-:-:S07]  /*2300*/  FADD.FTZ R66, R33, R80 ;  /* 0x0000005021427221 */ /* 0x000fce0000010000 */
.L_x_895:
[----:B------:R-:W-:Y:S05]  /*2310*/  BSYNC.RECONVERGENT B1 ;  /* 0x0000000000017941 */ /* 0x000fea0003800200 */
.L_x_894:
        /* <DEDUP_REMOVED lines=22> */
.L_x_905:
        /* <DEDUP_REMOVED lines=13> */
.L_x_907:
[----:B------:R-:W-:Y:S05]  /*2550*/  BSYNC.RECONVERGENT B3 ;  /* 0x0000000000037941 */ /* 0x000fea0003800200 */
.L_x_906:
        /* <DEDUP_REMOVED lines=40> */
[----:B------:R-:W-:Y:S02]  /*27e0*/  HFMA2 R33, -RZ, RZ, 0, 0 ;  /* 0x00000000ff217431 */ /* 0x000fe400000001ff */
[----:B------:R-:W-:-:S07]  /*27f0*/  IMAD.MOV.U32 R32, RZ, RZ, R70 ;  /* 0x000000ffff207224 */ /* 0x000fce00078e0046 */
.L_x_904:
[----:B------:R-:W-:Y:S05]  /*2800*/  BSYNC.RECONVERGENT B2 ;  /* 0x0000000000027941 */ /* 0x000fea0003800200 */
.L_x_903:
        /* <DEDUP_REMOVED lines=11> */
.L_x_902:
[----:B------:R-:W-:Y:S05]  /*28c0*/  BSYNC.RECONVERGENT B1 ;  /* 0x0000000000017941 */ /* 0x000fea0003800200 */
.L_x_901:
        /* <DEDUP_REMOVED lines=23> */
.L_x_912:
        /* <DEDUP_REMOVED lines=13> */
.L_x_914:
[----:B------:R-:W-:Y:S05]  /*2b10*/  BSYNC.RECONVERGENT B3 ;  /* 0x0000000000037941 */ /* 0x000fea0003800200 */
.L_x_913:
        /* <DEDUP_REMOVED lines=40> */
[----:B------:R-:W-:-:S07]  /*2da0*/  HFMA2 R32, -RZ, RZ, 0, 0 ;  /* 0x00000000ff207431 */ /* 0x000fce00000001ff */
.L_x_911:
[----:B------:R-:W-:Y:S05]  /*2db0*/  BSYNC.RECONVERGENT B2 ;  /* 0x0000000000027941 */ /* 0x000fea0003800200 */
.L_x_910:
[----:B------:R-:W-:Y:S01]  /*2dc0*/  I2FP.F32.U32 R33, R36 ;  /* 0x0000002400217245 */ /* 0x000fe20000201000 */
[----:B------:R-:W-:Y:S01]  /*2dd0*/  IMAD.MOV.U32 R36, RZ, RZ, 0x2f800000 ;  /* 0x2f800000ff247424 */ /* 0x000fe200078e00ff */
        /* <DEDUP_REMOVED lines=10> */
.L_x_909:
[----:B------:R-:W-:Y:S05]  /*2e80*/  BSYNC.RECONVERGENT B1 ;  /* 0x0000000000017941 */ /* 0x000fea0003800200 */
.L_x_908:
        /* <DEDUP_REMOVED lines=22> */
.L_x_919:
        /* <DEDUP_REMOVED lines=13> */
.L_x_921:
[----:B------:R-:W-:Y:S05]  /*30c0*/  BSYNC.RECONVERGENT B3 ;  /* 0x0000000000037941 */ /* 0x000fea0003800200 */
.L_x_920:
        /* <DEDUP_REMOVED lines=41> */
.L_x_918:
[----:B------:R-:W-:Y:S05]  /*3360*/  BSYNC.RECONVERGENT B2 ;  /* 0x0000000000027941 */ /* 0x000fea0003800200 */
.L_x_917:
        /* <DEDUP_REMOVED lines=11> */
.L_x_916:
[----:B------:R-:W-:Y:S05]  /*3420*/  BSYNC.RECONVERGENT B1 ;  /* 0x0000000000017941 */ /* 0x000fea0003800200 */
.L_x_915:
        /* <DEDUP_REMOVED lines=23> */
.L_x_926:
        /* <DEDUP_REMOVED lines=13> */
.L_x_928:
[----:B------:R-:W-:Y:S05]  /*3670*/  BSYNC.RECONVERGENT B3 ;  /* 0x0000000000037941 */ /* 0x000fea0003800200 */
.L_x_927:
        /* <DEDUP_REMOVED lines=42> */
.L_x_925:
[----:B------:R-:W-:Y:S05]  /*3920*/  BSYNC.RECONVERGENT B2 ;  /* 0x0000000000027941 */ /* 0x000fea0003800200 */
.L_x_924:
        /* <DEDUP_REMOVED lines=12> */
.L_x_923:
[----:B------:R-:W-:Y:S05]  /*39f0*/  BSYNC.RECONVERGENT B1 ;  /* 0x0000000000017941 */ /* 0x000fea0003800200 */
.L_x_922:
[----:B------:R-:W-:Y:S02]  /*3a00*/  F2FP.BF16.F32.PACK_AB R35, RZ, R70 ;  /* 0x00000046ff23723e */ /* 0x000fe400000010ff */
[----:B------:R-:W-:Y:S02]  /*3a10*/  PRMT R34, R81, 0x5410, R34 ;  /* 0x0000541051227816 */ /* 0x000fe40000000022 */
[----:B------:R-:W-:Y:S02]  /*3a20*/  PRMT R33, R78, 0x5410, R80 ;  /* 0x000054104e217816 */ /* 0x000fe40000000050 */
[----:B------:R-:W-:Y:S02]  /*3a30*/  PRMT R32, R72, 0x5410, R73 ;  /* 0x0000541048207816 */ /* 0x000fe40000000049 */
[----:B------:R-:W-:Y:S01]  /*3a40*/  PRMT R35, R79, 0x5410, R35 ;  /* 0x000054104f237816 */ /* 0x000fe20000000023 */
[----:B------:R-:W-:Y:S06]  /*3a50*/  BRA `(.L_x_929) ;  /* 0x0000002800c07947 */ /* 0x000fec0003800000 */
.L_x_872:
        /* <DEDUP_REMOVED lines=21> */
.L_x_934:
        /* <DEDUP_REMOVED lines=13> */
.L_x_936:
[----:B------:R-:W-:Y:S05]  /*3c80*/  BSYNC.RECONVERGENT B3 ;  /* 0x0000000000037941 */ /* 0x000fea0003800200 */
.L_x_935:
        /* <DEDUP_REMOVED lines=42> */
.L_x_933:
[----:B------:R-:W-:Y:S05]  /*3f30*/  BSYNC.RECONVERGENT B2 ;  /* 0x0000000000027941 */ /* 0x000fea0003800200 */
.L_x_932:
        /* <DEDUP_REMOVED lines=9> */
.L_x_931:
[----:B------:R-:W-:Y:S05]  /*3fd0*/  BSYNC.RECONVERGENT B1 ;  /* 0x0000000000017941 */ /* 0x000fea0003800200 */
.L_x_930:
[----:B------:R-:W-:Y:S01]  /*3fe0*/  BSSY.RECONVERGENT B1, `(.L_x_937) ;  /* 0x0000054000017945 */ /* 0x000fe20003800200 */
[----:B------:R-:W-:Y:S01]  /*3ff0*/  F2FP.BF16.F32.PACK_AB R78, RZ, R63 ;  /* 0x0000003fff4e723e */ /* 0x000fe200000010ff */
[----:B------:R-:W-:Y:S01]  /*4000*/  IMAD.MOV.U32 R62, RZ, RZ, RZ ;  /* 0x000000ffff3e7224 */ /* 0x000fe200078e00ff */
[----:B------:R-:W-:Y:S01]  /*4010*/  MOV R33, R32 ;  /* 0x0000002000217202 */ /* 0x000fe20000000f00 */
[----:B------:R-:W-:Y:S06]  /*4020*/  @!P2 BRA `(.L_x_938) ;  /* 0x00000004003ca947 */ /* 0x000fec0003800000 */
[----:B------:R-:W-:Y:S01]  /*4030*/  ISETP.NE.AND P3, PT, R32, 0x1, PT ;  /* 0x000000012000780c */ /* 0x000fe20003f65270 */
[----:B------:R-:W-:Y:S01]  /*4040*/  BSSY.RECONVERGENT B2, `(.L_x_939) ;  /* 0x0000044000027945 */ /* 0x000fe20003800200 */
[----:B------:R-:W-:Y:S02]  /*4050*/  IMAD.MOV.U32 R33, RZ, RZ, 0x2 ;  /* 0x00000002ff217424 */ /* 0x000fe400078e00ff */
[----:B------:R-:W-:-:S09]  /*4060*/  IMAD.MOV.U32 R2, RZ, RZ, R56 ;  /* 0x000000ffff027224 */ /* 0x000fd200078e0038 */
[----:B------:R-:W-:Y:S05]  /*4070*/  @!P3 BRA `(.L_x_940) ;  /* 0x000000040000b947 */ /* 0x000fea0003800000 */
        /* <DEDUP_REMOVED lines=8> */
.L_x_941:
        /* <DEDUP_REMOVED lines=13> */
.L_x_943:
[----:B------:R-:W-:Y:S05]  /*41d0*/  BSYNC.RECONVERGENT B3 ;  /* 0x0000000000037941 */ /* 0x000fea0003800200 */
.L_x_942:
        /* <DEDUP_REMOVED lines=40> */
[----:B------:R-:W-:Y:S01]  /*4460*/  IMAD.MOV.U32 R33, RZ, RZ, RZ ;  /* 0x000000ffff217224 */ /* 0x000fe200078e00ff */
[----:B------:R-:W-:-:S07]  /*4470*/  MOV R38, R32 ;  /* 0x0000002000267202 */ /* 0x000fce0000000f00 */
.L_x_940:
[----:B------:R-:W-:Y:S05]  /*4480*/  BSYNC.RECONVERGENT B2 ;  /* 0x0000000000027941 */ /* 0x000fea0003800200 */
.L_x_939:
        /* <DEDUP_REMOVED lines=9> */
.L_x_938:
[----:B------:R-:W-:Y:S05]  /*4520*/  BSYNC.RECONVERGENT B1 ;  /* 0x0000000000017941 */ /* 0x000fea0003800200 */
.L_x_937:
        /* <DEDUP_REMOVED lines=18> */
.L_x_948:
        /* <DEDUP_REMOVED lines=13> */
.L_x_950:
[----:B------:R-:W-:Y:S05]  /*4720*/  BSYNC.RECONVERGENT B3 ;  /* 0x0000000000037941 */ /* 0x000fea0003800200 */
.L_x_949:
        /* <DEDUP_REMOVED lines=40> */
[----:B------:R-:W-:Y:S01]  /*49b0*/  HFMA2 R32, -RZ, RZ, 0, 0 ;  /* 0x00000000ff207431 */ /* 0x000fe200000001ff */
[----:B------:R-:W-:-:S07]  /*49c0*/  LOP3.LUT R59, R34, UR32, R33, 0x96, !PT ;  /* 0x00000020223b7c12 */ /* 0x000fce000f8e9621 */
.L_x_947:
[----:B------:R-:W-:Y:S05]  /*49d0*/  BSYNC.RECONVERGENT B2 ;  /* 0x0000000000027941 */ /* 0x000fea0003800200 */
.L_x_946:
[----:B------:R-:W-:Y:S01]  /*49e0*/  I2FP.F32.U32 R0, R0 ;  /* 0x0000000000007245 */ /* 0x000fe20000201000 */
[----:B------:R-:W-:Y:S02]  /*49f0*/  IMAD.MOV.U32 R33, RZ, RZ, 0x2f800000 ;  /* 0x2f800000ff217424 */ /* 0x000fe400078e00ff */
[----:B------:R-:W-:Y:S02]  /*4a00*/  IMAD.U32 R34, R29, 0x10000, RZ ;  /* 0x000100001d227824 */ /* 0x000fe400078e00ff */
[----:B------:R-:W-:Y:S02]  /*4a10*/  FFMA.FTZ R0, R0, R33, 1.1641532182693481445e-10 ;  /* 0x2f00000000007423 */ /* 0x000fe40000010021 */
[----:B------:R-:W-:-:S03]  /*4a20*/  FMUL.FTZ R34, R34, UR13 ;  /* 0x0000000d22227c20 */ /* 0x000fc60008410000 */
[----:B------:R-:W-:Y:S01]  /*4a30*/  FSETP.GTU.FTZ.AND P3, PT, R0, UR5, PT ;  /* 0x0000000500007c0b */ /* 0x000fe2000bf7c000 */
[----:B------:R-:W-:-:S03]  /*4a40*/  FMUL.FTZ R34, R34, UR12 ;  /* 0x0000000c22227c20 */ /* 0x000fc60008410000 */
[----:B------:R-:W-:Y:S02]  /*4a50*/  SEL R0, RZ, 0x1, P3 ;  /* 0x00000001ff007807 */ /* 0x000fe40001800000 */
[----:B------:R-:W-:-:S07]  /*4a60*/  FSEL R67, R34, RZ, !P3 ;  /* 0x000000ff22437208 */ /* 0x000fce0005800000 */
.L_x_945:
[----:B------:R-:W-:Y:S05]  /*4a70*/  BSYNC.RECONVERGENT B1 ;  /* 0x0000000000017941 */ /* 0x000fea0003800200 */
.L_x_944:
[----:B------:R-:W-:Y:S01]  /*4a80*/  BSSY.RECONVERGENT B1, `(.L_x_951) ;  /* 0x0000054000017945 */ /* 0x000fe20003800200 */
[----:B------:R-:W-:Y:S01]  /*4a90*/  F2FP.BF16.F32.PACK_AB R79, RZ, R67 ;  /* 0x00000043ff4f723e */ /* 0x000fe200000010ff */
[----:B------:R-:W-:Y:S01]  /*4aa0*/  IMAD.MOV.U32 R33, RZ, RZ, R32 ;  /* 0x000000ffff217224 */ /* 0x000fe200078e0020 */
[----:B------:R-:W-:Y:S01]  /*4ab0*/  MOV R66, RZ ;  /* 0x000000ff00427202 */ /* 0x000fe20000000f00 */
        /* <DEDUP_REMOVED lines=14> */
.L_x_955:
        /* <DEDUP_REMOVED lines=13> */
.L_x_957:
[----:B------:R-:W-:Y:S05]  /*4c70*/  BSYNC.RECONVERGENT B3 ;  /* 0x0000000000037941 */ /* 0x000fea0003800200 */
.L_x_956:
        /* <DEDUP_REMOVED lines=40> */
[----:B------:R-:W-:Y:S01]  /*4f00*/  MOV R34, R38 ;  /* 0x0000002600227202 */ /* 0x000fe20000000f00 */
[----:B------:R-:W-:-:S07]  /*4f10*/  IMAD.MOV.U32 R38, RZ, RZ, R32 ;  /* 0x000000ffff267224 */ /* 0x000fce00078e0020 */
.L_x_954:
[----:B------:R-:W-:Y:S05]  /*4f20*/  BSYNC.RECONVERGENT B2 ;  /* 0x0000000000027941 */ /* 0x000fea0003800200 */
.L_x_953:
        /* <DEDUP_REMOVED lines=9> */
.L_x_952:
[----:B------:R-:W-:Y:S05]  /*4fc0*/  BSYNC.RECONVERGENT B1 ;  /* 0x0000000000017941 */ /* 0x000fea0003800200 */
.L_x_951:
        /* <DEDUP_REMOVED lines=18> */
.L_x_962:
        /* <DEDUP_REMOVED lines=13> */
.L_x_964:
[----:B------:R-:W-:Y:S05]  /*51c0*/  BSYNC.RECONVERGENT B3 ;  /* 0x0000000000037941 */ /* 0x000fea0003800200 */
.L_x_963:
        /* <DEDUP_REMOVED lines=42> */
.L_x_961:
[----:B------:R-:W-:Y:S05]  /*5470*/  BSYNC.RECONVERGENT B2 ;  /* 0x0000000000027941 */ /* 0x000fea0003800200 */
.L_x_960:
        /* <DEDUP_REMOVED lines=9> */
.L_x_959:
[----:B------:R-:W-:Y:S05]  /*5510*/  BSYNC.RECONVERGENT B1 ;  /* 0x0000000000017941 */ /* 0x000fea0003800200 */
.L_x_958:
        /* <DEDUP_REMOVED lines=18> */
.L_x_969:
        /* <DEDUP_REMOVED lines=13> */
.L_x_971:
[----:B------:R-:W-:Y:S05]  /*5710*/  BSYNC.RECONVERGENT B3 ;  /* 0x0000000000037941 */ /* 0x000fea0003800200 */
.L_x_970:
        /* <DEDUP_REMOVED lines=39> */
[----:B------:R-:W-:Y:S02]  /*5990*/  HFMA2 R33, -RZ, RZ, 0, 0 ;  /* 0x00000000ff217431 */ /* 0x000fe400000001ff */
[----:B------:R-:W-:Y:S02]  /*59a0*/  IMAD.MOV.U32 R34, RZ, RZ, R38 ;  /* 0x000000ffff227224 */ /* 0x000fe400078e0026 */
[----:B------:R-:W-:-:S07]  /*59b0*/  IMAD.MOV.U32 R38, RZ, RZ, R32 ;  /* 0x000000ffff267224 */ /* 0x000fce00078e0020 */
.L_x_968:
[----:B------:R-:W-:Y:S05]  /*59c0*/  BSYNC.RECONVERGENT B2 ;  /* 0x0000000000027941 */ /* 0x000fea0003800200 */
.L_x_967:
        /* <DEDUP_REMOVED lines=9> */
.L_x_966:
[----:B------:R-:W-:Y:S05]  /*5a60*/  BSYNC.RECONVERGENT B1 ;  /* 0x0000000000017941 */ /* 0x000fea0003800200 */
.L_x_965:
        /* <DEDUP_REMOVED lines=18> */
.L_x_976:
        /* <DEDUP_REMOVED lines=13> */
.L_x_978:
[----:B------:R-:W-:Y:S05]  /*5c60*/  BSYNC.RECONVERGENT B3 ;  /* 0x0000000000037941 */ /* 0x000fea0003800200 */
.L_x_977:
        /* <DEDUP_REMOVED lines=40> */
[----:B------:R-:W-:Y:S02]  /*5ef0*/  IMAD.MOV.U32 R38, RZ, RZ, R32 ;  /* 0x000000ffff267224 */ /* 0x000fe400078e0020 */
[----:B------:R-:W-:-:S07]  /*5f00*/  IMAD.MOV.U32 R32, RZ, RZ, RZ ;  /* 0x000000ffff207224 */ /* 0x000fce00078e00ff */
.L_x_975:
[----:B------:R-:W-:Y:S05]  /*5f10*/  BSYNC.RECONVERGENT B2 ;  /* 0x0000000000027941 */ /* 0x000fea0003800200 */
.L_x_974:
[----:B------:R-:W-:Y:S01]  /*5f20*/  I2FP.F32.U32 R33, R34 ;  /* 0x0000002200217245 */ /* 0x000fe20000201000 */
[----:B------:R-:W-:Y:S02]  /*5f30*/  HFMA2 R34, -RZ, RZ, 0.1171875, 0 ;  /* 0x2f800000ff227431 */ /* 0x000fe400000001ff */
[----:B------:R-:W-:-:S04]  /*5f40*/  IMAD.U32 R35, R31, 0x10000, RZ ;  /* 0x000100001f237824 */ /* 0x000fc800078e00ff */
[----:B------:R-:W-:-:S04]  /*5f50*/  FMUL.FTZ R35, R35, UR13 ;  /* 0x0000000d23237c20 */ /* 0x000fc80008410000 */
[----:B------:R-:W-:Y:S01]  /*5f60*/  FMUL.FTZ R35, R35, UR12 ;  /* 0x0000000c23237c20 */ /* 0x000fe20008410000 */
[----:B------:R-:W-:-:S05]  /*5f70*/  FFMA.FTZ R33, R33, R34, 1.1641532182693481445e-10 ;  /* 0x2f00000021217423 */ /* 0x000fca0000010022 */
[----:B------:R-:W-:-:S04]  /*5f80*/  FSETP.GTU.FTZ.AND P3, PT, R33, UR5, PT ;  /* 0x0000000521007c0b */ /* 0x000fc8000bf7c000 */
[----:B------:R-:W-:Y:S02]  /*5f90*/  SEL R61, RZ, 0x1, P3 ;  /* 0x00000001ff3d7807 */ /* 0x000fe40001800000 */
[----:B------:R-:W-:-:S07]  /*5fa0*/  FSEL R71, R35, RZ, !P3 ;  /* 0x000000ff23477208 */ /* 0x000fce0005800000 */
.L_x_973:
[----:B------:R-:W-:Y:S05]  /*5fb0*/  BSYNC.RECONVERGENT B1 ;  /* 0x0000000000017941 */ /* 0x000fea0003800200 */
.L_x_972:
        /* <DEDUP_REMOVED lines=18> */
.L_x_983:
        /* <DEDUP_REMOVED lines=13> */
.L_x_985:
[----:B------:R-:W-:Y:S05]  /*61b0*/  BSYNC.RECONVERGENT B3 ;  /* 0x0000000000037941 */ /* 0x000fea0003800200 */
.L_x_984:
        /* <DEDUP_REMOVED lines=41> */
[----:B------:R-:W-:-:S07]  /*6450*/  MOV R38, R32 ;  /* 0x0000002000267202 */ /* 0x000fce0000000f00 */
.L_x_982:
[----:B------:R-:W-:Y:S05]  /*6460*/  BSYNC.RECONVERGENT B2 ;  /* 0x0000000000027941 */ /* 0x000fea0003800200 */
.L_x_981:
        /* <DEDUP_REMOVED lines=9> */
.L_x_980:
[----:B------:R-:W-:Y:S05]  /*6500*/  BSYNC.RECONVERGENT B1 ;  /* 0x0000000000017941 */ /* 0x000fea0003800200 */
.L_x_979:
[----:B------:R-:W-:Y:S02]  /*6510*/  F2FP.BF16.F32.PACK_AB R36, RZ, R70 ;  /* 0x00000046ff24723e */ /* 0x000fe400000010ff */
[----:B------:R-:W-:Y:S02]  /*6520*/  PRMT R34, R81, 0x5410, R82 ;  /* 0x0000541051227816 */ /* 0x000fe40000000052 */
[----:B------:R-:W-:Y:S02]  /*6530*/  PRMT R33, R79, 0x5410, R80 ;  /* 0x000054104f217816 */ /* 0x000fe40000000050 */
[----:B------:R-:W-:Y:S02]  /*6540*/  PRMT R32, R78, 0x5410, R73 ;  /* 0x000054104e207816 */ /* 0x000fe40000000049 */
[----:B------:R-:W-:-:S07]  /*6550*/  PRMT R35, R72, 0x5410, R36 ;  /* 0x0000541048237816 */ /* 0x000fce0000000024 */
.L_x_929:
[----:B------:R-:W0:Y:S01]  /*6560*/  LDC.64 R36, c[0x0][0x3a8] ;  /* 0x0000ea00ff247b82 */ /* 0x000e220000000a00 */
[----:B------:R-:W-:Y:S01]  /*6570*/  BSSY.RECONVERGENT B1, `(.L_x_986) ;  /* 0x0000019000017945 */ /* 0x000fe20003800200 */
[----:B------:R-:W-:Y:S02]  /*6580*/  VIADD R76, R75, 0x20 ;  /* 0x000000204b4c7836 */ /* 0x000fe40000000000 */
[----:B0-----:R-:W-:-:S05]  /*6590*/  IMAD.WIDE.U32 R72, R77, 0x10, R36 ;  /* 0x000000104d487825 */ /* 0x001fca00078e0024 */
[----:B------:R0:W-:Y:S01]  /*65a0*/  STG.E.128 desc[UR8][R72.64], R32 ;  /* 0x0000002048007986 */ /* 0x0001e2000c101d08 */
[----:B------:R-:W-:Y:S05]  /*65b0*/  @!P2 BRA `(.L_x_987) ;  /* 0x000000000050a947 */ /* 0x000fea0003800000 */
[----:B0-----:R-:W-:Y:S01]  /*65c0*/  IMAD.U32 R35, R61, 0x10000, RZ ;  /* 0x000100003d237824 */ /* 0x001fe200078e00ff */
[----:B------:R-:W0:Y:S01]  /*65d0*/  LDC.64 R32, c[0x0][0x3b0] ;  /* 0x0000ec00ff207b82 */ /* 0x000e220000000a00 */
[----:B------:R-:W-:Y:S02]  /*65e0*/  LOP3.LUT R34, R58, 0xffff, RZ, 0xc0, !PT ;  /* 0x0000ffff3a227812 */ /* 0x000fe400078ec0ff */
[----:B------:R-:W-:Y:S02]  /*65f0*/  LOP3.LUT R78, R54, 0xff, RZ, 0xc0, !PT ;  /* 0x000000ff364e7812 */ /* 0x000fe400078ec0ff */
[----:B------:R-:W-:Y:S02]  /*6600*/  LOP3.LUT R73, R35, 0xff0000, RZ, 0xc0, !PT ;  /* 0x00ff000023497812 */ /* 0x000fe400078ec0ff */
[----:B------:R-:W-:Y:S01]  /*6610*/  PRMT R35, R60, 0x7104, RZ ;  /* 0x000071043c237816 */ /* 0x000fe200000000ff */
[----:B------:R-:W-:Y:S01]  /*6620*/  IMAD.WIDE.U32 R78, R78, 0x1000000, RZ ;  /* 0x010000004e4e7825 */ /* 0x000fe200078e00ff */
[----:B------:R-:W-:-:S02]  /*6630*/  PRMT R80, R73, 0x4210, R34 ;  /* 0x0000421049507816 */ /* 0x000fc40000000022 */
[----:B------:R-:W-:Y:S02]  /*6640*/  LOP3.LUT R72, R0, 0xff, RZ, 0xc0, !PT ;  /* 0x000000ff00487812 */ /* 0x000fe400078ec0ff */
[----:B------:R-:W-:Y:S02]  /*6650*/  LOP3.LUT R34, R2, 0xff, RZ, 0xc0, !PT ;  /* 0x000000ff02227812 */ /* 0x000fe400078ec0ff */
[----:B------:R-:W-:Y:S01]  /*6660*/  LOP3.LUT R80, R80, 0xff00, R35, 0xf8, !PT ;  /* 0x0000ff0050507812 */ /* 0x000fe200078ef823 */
[----:B------:R-:W-:-:S03]  /*6670*/  IMAD.WIDE.U32 R72, R72, 0x10000, RZ ;  /* 0x0001000048487825 */ /* 0x000fc600078e00ff */
[----:B------:R-:W-:Y:S01]  /*6680*/  LOP3.LUT R81, R80, 0xff, R55, 0xf8, !PT ;  /* 0x000000ff50517812 */ /* 0x000fe200078ef837 */
[----:B------:R-:W-:-:S03]  /*6690*/  IMAD.WIDE.U32 R34, R34, 0x100, RZ ;  /* 0x0000010022227825 */ /* 0x000fc600078e00ff */
[----:B------:R-:W-:Y:S01]  /*66a0*/  LOP3.LUT R73, R73, R81, R79, 0xfe, !PT ;  /* 0x0000005149497212 */ /* 0x000fe200078efe4f */
[----:B0-----:R-:W-:Y:S01]  /*66b0*/  IMAD.WIDE.U32 R32, R75, 0x8, R32 ;  /* 0x000000084b207825 */ /* 0x001fe200078e0020 */
[----:B------:R-:W-:Y:S02]  /*66c0*/  LOP3.LUT R34, R34, R78, R72, 0xfe, !PT ;  /* 0x0000004e22227212 */ /* 0x000fe400078efe48 */
[----:B------:R-:W-:Y:S02]  /*66d0*/  LOP3.LUT R35, R73, R35, RZ, 0xfc, !PT ;  /* 0x0000002349237212 */ /* 0x000fe400078efcff */
[----:B------:R-:W-:-:S05]  /*66e0*/  LOP3.LUT R34, R34, 0xff, R3, 0xf8, !PT ;  /* 0x000000ff22227812 */ /* 0x000fca00078ef803 */
[----:B------:R1:W-:Y:S02]  /*66f0*/  STG.E.64 desc[UR8][R32.64], R34 ;  /* 0x0000002220007986 */ /* 0x0003e4000c101b08 */
.L_x_987:
[----:B------:R-:W-:Y:S05]  /*6700*/  BSYNC.RECONVERGENT B1 ;  /* 0x0000000000017941 */ /* 0x000fea0003800200 */
.L_x_986:
[----:B------:R-:W-:Y:S04]  /*6710*/  BSSY.RECONVERGENT B1, `(.L_x_988) ;  /* 0x0000005000017945 */ /* 0x000fe80003800200 */
[----:B------:R-:W-:Y:S05]  /*6720*/  @!P2 BRA `(.L_x_989) ;  /* 0x00000000000ca947 */ /* 0x000fea0003800000 */
[----:B------:R-:W2:Y:S02]  /*6730*/  LDC.64 R28, c[0x0][0x390] ;  /* 0x0000e400ff1c7b82 */ /* 0x000ea40000000a00 */
[----:B--2---:R-:W-:-:S06]  /*6740*/  IMAD.WIDE.U32 R28, R76, 0x10, R28 ;  /* 0x000000104c1c7825 */ /* 0x004fcc00078e001c */
[----:B------:R-:W5:Y:S02]  /*6750*/  LDG.E.128 R28, desc[UR8][R28.64] ;  /* 0x000000081c1c7981 */ /* 0x000f64000c1e1d00 */
.L_x_989:
[----:B------:R-:W-:Y:S05]  /*6760*/  BSYNC.RECONVERGENT B1 ;  /* 0x0000000000017941 */ /* 0x000fea0003800200 */
.L_x_988:
[----:B------:R-:W-:Y:S02]  /*6770*/  IADD3 R77, PT, PT, R77, 0x20, RZ ;  /* 0x000000204d4d7810 */ /* 0x000fe40007ffe0ff */
[----:B0----5:R-:W-:Y:S01]  /*6780*/  PRMT R73, R28, 0x7632, R73 ;  /* 0x000076321c497816 */ /* 0x021fe20000000049 */
[----:B------:R-:W-:Y:S06]  /*6790*/  @!P0 BRA `(.L_x_990) ;  /* 0x0000002c00a88947 */ /* 0x000fec0003800000 */
[----:B-1----:R-:W0:Y:S02]  /*67a0*/  LDC.64 R32, c[0x0][0x3a0] ;  /* 0x0000e800ff207b82 */ /* 0x002e240000000a00 */
        /* <DEDUP_REMOVED lines=24> */
.L_x_995:
        /* <DEDUP_REMOVED lines=13> */
.L_x_997:
[----:B------:R-:W-:Y:S05]  /*6a00*/  BSYNC.RECONVERGENT B3 ;  /* 0x0000000000037941 */ /* 0x000fea0003800200 */
.L_x_996:
        /* <DEDUP_REMOVED lines=41> */
.L_x_994:
[----:B------:R-:W-:Y:S05]  /*6ca0*/  BSYNC.RECONVERGENT B2 ;  /* 0x0000000000027941 */ /* 0x000fea0003800200 */
.L_x_993:
        /* <DEDUP_REMOVED lines=11> */
.L_x_992:
[----:B------:R-:W-:Y:S05]  /*6d60*/  BSYNC.RECONVERGENT B1 ;  /* 0x0000000000017941 */ /* 0x000fea0003800200 */
.L_x_991:
        /* <DEDUP_REMOVED lines=23> */
.L_x_1002:
        /* <DEDUP_REMOVED lines=13> */
.L_x_1004:
[----:B------:R-:W-:Y:S05]  /*6fb0*/  BSYNC.RECONVERGENT B3 ;  /* 0x0000000000037941 */ /* 0x000fea0003800200 */
.L_x_1003:
        /* <DEDUP_REMOVED lines=41> */
.L_x_1001:
[----:B------:R-:W-:Y:S05]  /*7250*/  BSYNC.RECONVERGENT B2 ;  /* 0x0000000000027941 */ /* 0x000fea0003800200 */
.L_x_1000:
[----:B------:R-:W-:Y:S01]  /*7260*/  PRMT R32, R28, 0x7632, R32 ;  /* 0x000076321c207816 */ /* 0x000fe20000000020 */
[----:B------:R-:W-:Y:S01]  /*7270*/  IMAD.MOV.U32 R73, RZ, RZ, 0x2f800000 ;  /* 0x2f800000ff497424 */ /* 0x000fe200078e00ff */
[----:B------:R-:W-:-:S03]  /*7280*/  I2FP.F32.U32 R2, R2 ;  /* 0x0000000200027245 */ /* 0x000fc60000201000 */
[C---:B------:R-:W-:Y:S01]  /*7290*/  IMAD.U32 R39, R32.reuse, 0x10000, RZ ;  /* 0x0001000020277824 */ /* 0x040fe200078e00ff */
[----:B------:R-:W-:Y:S01]  /*72a0*/  PRMT R32, R32, 0x7632, R32 ;  /* 0x0000763220207816 */ /* 0x000fe20000000020 */
[----:B------:R-:W-:Y:S02]  /*72b0*/  FFMA.FTZ R2, R2, R73, 1.1641532182693481445e-10 ;  /* 0x2f00000002027423 */ /* 0x000fe40000010049 */
[----:B------:R-:W-:Y:S01]  /*72c0*/  FMUL.FTZ R39, R39, UR13 ;  /* 0x0000000d27277c20 */ /* 0x000fe20008410000 */
[----:B------:R-:W-:Y:S02]  /*72d0*/  SHF.L.U32 R32, R32, 0x10, RZ ;  /* 0x0000001020207819 */ /* 0x000fe400000006ff */
[----:B------:R-:W-:Y:S01]  /*72e0*/  FSETP.GTU.FTZ.AND P3, PT, R2, UR5, PT ;  /* 0x0000000502007c0b */ /* 0x000fe2000bf7c000 */
[----:B------:R-:W-:-:S03]  /*72f0*/  FMUL.FTZ R39, R39, UR12 ;  /* 0x0000000c27277c20 */ /* 0x000fc60008410000 */
[----:B------:R-:W-:Y:S02]  /*7300*/  SEL R2, RZ, 0x1, P3 ;  /* 0x00000001ff027807 */ /* 0x000fe40001800000 */
[----:B------:R-:W-:-:S05]  /*7310*/  FSEL R39, R39, RZ, !P3 ;  /* 0x000000ff27277208 */ /* 0x000fca0005800000 */
[----:B------:R-:W-:-:S07]  /*7320*/  FADD.FTZ R74, R32, R39 ;  /* 0x00000027204a7221 */ /* 0x000fce0000010000 */
.L_x_999:
[----:B------:R-:W-:Y:S05]  /*7330*/  BSYNC.RECONVERGENT B1 ;  /* 0x0000000000017941 */ /* 0x000fea0003800200 */
.L_x_998:
        /* <DEDUP_REMOVED lines=22> */
.L_x_1009:
        /* <DEDUP_REMOVED lines=13> */
.L_x_1011:
[----:B------:R-:W-:Y:S05]  /*7570*/  BSYNC.RECONVERGENT B3 ;  /* 0x0000000000037941 */ /* 0x000fea0003800200 */
.L_x_1010:
        /* <DEDUP_REMOVED lines=42> */
.L_x_1008:
[----:B------:R-:W-:Y:S05]  /*7820*/  BSYNC.RECONVERGENT B2 ;  /* 0x0000000000027941 */ /* 0x000fea0003800200 */
.L_x_1007:
        /* <DEDUP_REMOVED lines=11> */
.L_x_1006:
[----:B------:R-:W-:Y:S05]  /*78e0*/  BSYNC.RECONVERGENT B1 ;  /* 0x0000000000017941 */ /* 0x000fea0003800200 */
.L_x_1005:
        /* <DEDUP_REMOVED lines=23> */
.L_x_1016:
        /* <DEDUP_REMOVED lines=13> */
.L_x_1018:
[----:B------:R-:W-:Y:S05]  /*7b30*/  BSYNC.RECONVERGENT B3 ;  /* 0x0000000000037941 */ /* 0x000fea0003800200 */
.L_x_1017:
        /* <DEDUP_REMOVED lines=40> */
[----:B------:R-:W-:-:S07]  /*7dc0*/  IMAD.MOV.U32 R38, RZ, RZ, RZ ;  /* 0x000000ffff267224 */ /* 0x000fce00078e00ff */
.L_x_1015:
[----:B------:R-:W-:Y:S05]  /*7dd0*/  BSYNC.RECONVERGENT B2 ;  /* 0x0000000000027941 */ /* 0x000fea0003800200 */
.L_x_1014:
[----:B------:R-:W-:Y:S01]  /*7de0*/  PRMT R33, R29, 0x7632, R33 ;  /* 0x000076321d217816 */ /* 0x000fe20000000021 */
[----:B------:R-:W-:Y:S01]  /*7df0*/  IMAD.MOV.U32 R73, RZ, RZ, 0x2f800000 ;  /* 0x2f800000ff497424 */ /* 0x000fe200078e00ff */
[----:B------:R-:W-:Y:S02]  /*7e00*/  I2FP.F32.U32 R32, R54 ;  /* 0x0000003600207245 */ /* 0x000fe40000201000 */
[C---:B------:R-:W-:Y:S02]  /*7e10*/  SHF.L.U32 R39, R33.reuse, 0x10, RZ ;  /* 0x0000001021277819 */ /* 0x040fe400000006ff */
[----:B------:R-:W-:Y:S01]  /*7e20*/  PRMT R33, R33, 0x7632, R33 ;  /* 0x0000763221217816 */ /* 0x000fe20000000021 */
[----:B------:R-:W-:Y:S02]  /*7e30*/  FFMA.FTZ R32, R32, R73, 1.1641532182693481445e-10 ;  /* 0x2f00000020207423 */ /* 0x000fe40000010049 */
[----:B------:R-:W-:-:S03]  /*7e40*/  FMUL.FTZ R39, R39, UR13 ;  /* 0x0000000d27277c20 */ /* 0x000fc60008410000 */
[----:B------:R-:W-:Y:S01]  /*7e50*/  FSETP.GTU.FTZ.AND P3, PT, R32, UR5, PT ;  /* 0x0000000520007c0b */ /* 0x000fe2000bf7c000 */
[----:B------:R-:W-:Y:S01]  /*7e60*/  FMUL.FTZ R39, R39, UR12 ;  /* 0x0000000c27277c20 */ /* 0x000fe20008410000 */
[----:B------:R-:W-:Y:S02]  /*7e70*/  IMAD.U32 R32, R33, 0x10000, RZ ;  /* 0x0001000021207824 */ /* 0x000fe400078e00ff */
[----:B------:R-:W-:Y:S02]  /*7e80*/  SEL R54, RZ, 0x1, P3 ;  /* 0x00000001ff367807 */ /* 0x000fe40001800000 */
[----:B------:R-:W-:-:S05]  /*7e90*/  FSEL R39, R39, RZ, !P3 ;  /* 0x000000ff27277208 */ /* 0x000fca0005800000 */
[----:B------:R-:W-:-:S07]  /*7ea0*/  FADD.FTZ R79, R32, R39 ;  /* 0x00000027204f7221 */ /* 0x000fce0000010000 */
.L_x_1013:
[----:B------:R-:W-:Y:S05]  /*7eb0*/  BSYNC.RECONVERGENT B1 ;  /* 0x0000000000017941 */ /* 0x000fea0003800200 */
.L_x_1012:
        /* <DEDUP_REMOVED lines=22> */
.L_x_1023:
        /* <DEDUP_REMOVED lines=13> */
.L_x_1025:
[----:B------:R-:W-:Y:S05]  /*80f0*/  BSYNC.RECONVERGENT B3 ;  /* 0x0000000000037941 */ /* 0x000fea0003800200 */
.L_x_1024:
        /* <DEDUP_REMOVED lines=42> */
.L_x_1022:
[----:B------:R-:W-:Y:S05]  /*83a0*/  BSYNC.RECONVERGENT B2 ;  /* 0x0000000000027941 */ /* 0x000fea0003800200 */
.L_x_1021:
[----:B------:R-:W-:Y:S01]  /*83b0*/  HFMA2 R39, -RZ, RZ, 0.1171875, 0 ;  /* 0x2f800000ff277431 */ /* 0x000fe200000001ff */
[----:B------:R-:W-:Y:S01]  /*83c0*/  I2FP.F32.U32 R32, R32 ;  /* 0x0000002000207245 */ /* 0x000fe20000201000 */
[----:B------:R-:W-:-:S04]  /*83d0*/  IMAD.U32 R38, R30, 0x10000, RZ ;  /* 0x000100001e267824 */ /* 0x000fc800078e00ff */
[----:B------:R-:W-:Y:S01]  /*83e0*/  FMUL.FTZ R38, R38, UR13 ;  /* 0x0000000d26267c20 */ /* 0x000fe20008410000 */
[----:B------:R-:W-:-:S03]  /*83f0*/  FFMA.FTZ R32, R32, R39, 1.1641532182693481445e-10 ;  /* 0x2f00000020207423 */ /* 0x000fc60000010027 */
[----:B------:R-:W-:Y:S02]  /*8400*/  FMUL.FTZ R38, R38, UR12 ;  /* 0x0000000c26267c20 */ /* 0x000fe40008410000 */
[----:B------:R-:W-:Y:S01]  /*8410*/  FSETP.GTU.FTZ.AND P3, PT, R32, UR5, PT ;  /* 0x0000000520007c0b */ /* 0x000fe2000bf7c000 */
[----:B------:R-:W-:-:S03]  /*8420*/  IMAD.U32 R32, R34, 0x10000, RZ ;  /* 0x0001000022207824 */ /* 0x000fc600078e00ff */
[----:B------:R-:W-:Y:S02]  /*8430*/  FSEL R81, R38, RZ, !P3 ;  /* 0x000000ff26517208 */ /* 0x000fe40005800000 */
[----:B------:R-:W-:-:S03]  /*8440*/  SEL R55, RZ, 0x1, P3 ;  /* 0x00000001ff377807 */ /* 0x000fc60001800000 */
[----:B------:R-:W-:-:S07]  /*8450*/  FADD.FTZ R81, R32, R81 ;  /* 0x0000005120517221 */ /* 0x000fce0000010000 */
.L_x_1020:
[----:B------:R-:W-:Y:S05]  /*8460*/  BSYNC.RECONVERGENT B1 ;  /* 0x0000000000017941 */ /* 0x000fea0003800200 */
.L_x_1019:
[----:B------:R-:W-:Y:S01]  /*8470*/  @!P0 PRMT R80, R34, 0x7632, R80 ;  /* 0x0000763222508816 */ /* 0x000fe20000000050 */
[----:B------:R-:W-:Y:S01]  /*8480*/  BSSY.RECONVERGENT B1, `(.L_x_1026) ;  /* 0x000005c000017945 */ /* 0x000fe20003800200 */
[----:B------:R-:W-:Y:S01]  /*8490*/  F2FP.BF16.F32.PACK_AB R88, RZ, R81 ;  /* 0x00000051ff58723e */ /* 0x000fe200000010ff */
[----:B------:R-:W-:Y:S01]  /*84a0*/  @!P0 IMAD.MOV.U32 R32, RZ, RZ, R33 ;  /* 0x000000ffff208224 */ /* 0x000fe200078e0021 */
[----:B------:R-:W-:Y:S02]  /*84b0*/  @!P0 MOV R86, R84 ;  /* 0x0000005400568202 */ /* 0x000fe40000000f00 */
[----:B------:R-:W-:Y:S01]  /*84c0*/  @!P0 SHF.L.U32 R80, R80, 0x10, RZ ;  /* 0x0000001050508819 */ /* 0x000fe200000006ff */
        /* <DEDUP_REMOVED lines=10> */
[----:B------:R-:W-:Y:S01]  /*8570*/  @!P3 MOV R32, 0x3 ;  /* 0x000000030020b802 */ /* 0x000fe20000000f00 */
[----:B------:R-:W-:Y:S01]  /*8580*/  @!P3 IMAD.MOV.U32 R86, RZ, RZ, R84 ;  /* 0x000000ffff56b224 */ /* 0x000fe200078e0054 */
[----:B------:R-:W-:Y:S01]  /*8590*/  @!P3 MOV R38, R59 ;  /* 0x0000003b0026b202 */ /* 0x000fe20000000f00 */
[----:B------:R-:W-:Y:S01]  /*85a0*/  @P3 VIADD R32, R33, 0x1 ;  /* 0x0000000121203836 */ /* 0x000fe20000000000 */
[----:B------:R-:W-:Y:S01]  /*85b0*/  @P3 MOV R86, R84 ;  /* 0x0000005400563202 */ /* 0x000fe20000000f00 */
[----:B------:R-:W-:Y:S01]  /*85c0*/  @P3 IMAD.MOV.U32 R38, RZ, RZ, R57 ;  /* 0x000000ffff263224 */ /* 0x000fe200078e0039 */
[----:B------:R-:W-:Y:S06]  /*85d0*/  BRA `(.L_x_1029) ;  /* 0x0000000000e07947 */ /* 0x000fec0003800000 */
.L_x_1030:
        /* <DEDUP_REMOVED lines=13> */
.L_x_1032:
[----:B------:R-:W-:Y:S05]  /*86b0*/  BSYNC.RECONVERGENT B3 ;  /* 0x0000000000037941 */ /* 0x000fea0003800200 */
.L_x_1031:
        /* <DEDUP_REMOVED lines=42> */
.L_x_1029:
[----:B------:R-:W-:Y:S05]  /*8960*/  BSYNC.RECONVERGENT B2 ;  /* 0x0000000000027941 */ /* 0x000fea0003800200 */
.L_x_1028:
[----:B------:R-:W-:Y:S01]  /*8970*/  HFMA2 R60, -RZ, RZ, 0.1171875, 0 ;  /* 0x2f800000ff3c7431 */ /* 0x000fe200000001ff */
[----:B------:R-:W-:Y:S02]  /*8980*/  PRMT R34, R30, 0x7632, R34 ;  /* 0x000076321e227816 */ /* 0x000fe40000000022 */
[----:B------:R-:W-:-:S03]  /*8990*/  I2FP.F32.U32 R33, R38 ;  /* 0x0000002600217245 */ /* 0x000fc60000201000 */
[C---:B------:R-:W-:Y:S01]  /*89a0*/  IMAD.U32 R38, R34.reuse, 0x10000, RZ ;  /* 0x0001000022267824 */ /* 0x040fe200078e00ff */
[----:B------:R-:W-:Y:S01]  /*89b0*/  PRMT R34, R34, 0x7632, R34 ;  /* 0x0000763222227816 */ /* 0x000fe20000000022 */
[----:B------:R-:W-:Y:S02]  /*89c0*/  FFMA.FTZ R33, R33, R60, 1.1641532182693481445e-10 ;  /* 0x2f00000021217423 */ /* 0x000fe4000001003c */
[----:B------:R-:W-:-:S04]  /*89d0*/  FMUL.FTZ R38, R38, UR13 ;  /* 0x0000000d26267c20 */ /* 0x000fc80008410000 */
[----:B------:R-:W-:Y:S01]  /*89e0*/  FMUL.FTZ R38, R38, UR12 ;  /* 0x0000000c26267c20 */ /* 0x000fe20008410000 */
[----:B------:R-:W-:Y:S02]  /*89f0*/  FSETP.GTU.FTZ.AND P3, PT, R33, UR5, PT ;  /* 0x0000000521007c0b */ /* 0x000fe4000bf7c000 */
[----:B------:R-:W-:Y:S02]  /*8a00*/  SHF.L.U32 R33, R34, 0x10, RZ ;  /* 0x0000001022217819 */ /* 0x000fe400000006ff */
[----:B------:R-:W-:Y:S02]  /*8a10*/  FSEL R38, R38, RZ, !P3 ;  /* 0x000000ff26267208 */ /* 0x000fe40005800000 */
[----:B------:R-:W-:-:S03]  /*8a20*/  SEL R60, RZ, 0x1, P3 ;  /* 0x00000001ff3c7807 */ /* 0x000fc60001800000 */
[----:B------:R-:W-:-:S07]  /*8a30*/  FADD.FTZ R80, R33, R38 ;  /* 0x0000002621507221 */ /* 0x000fce0000010000 */
.L_x_1027:
[----:B------:R-:W-:Y:S05]  /*8a40*/  BSYNC.RECONVERGENT B1 ;  /* 0x0000000000017941 */ /* 0x000fea0003800200 */
.L_x_1026:
        /* <DEDUP_REMOVED lines=22> */
.L_x_1037:
        /* <DEDUP_REMOVED lines=13> */
.L_x_1039:
[----:B------:R-:W-:Y:S05]  /*8c80*/  BSYNC.RECONVERGENT B3 ;  /* 0x0000000000037941 */ /* 0x000fea0003800200 */
.L_x_1038:
        /* <DEDUP_REMOVED lines=39> */
[----:B------:R-:W-:Y:S01]  /*8f00*/  HFMA2 R33, -RZ, RZ, 0, 0 ;  /* 0x00000000ff217431 */ /* 0x000fe200000001ff */
[----:B------:R-:W-:Y:S01]  /*8f10*/  MOV R34, R32 ;  /* 0x0000002000227202 */ /* 0x000fe20000000f00 */
[----:B------:R-:W-:-:S07]  /*8f20*/  IMAD.MOV.U32 R38, RZ, RZ, R86 ;  /* 0x000000ffff267224 */ /* 0x000fce00078e0056 */
.L_x_1036:
[----:B------:R-:W-:Y:S05]  /*8f30*/  BSYNC.RECONVERGENT B2 ;  /* 0x0000000000027941 */ /* 0x000fea0003800200 */
.L_x_1035:
        /* <DEDUP_REMOVED lines=11> */
.L_x_1034:
[----:B------:R-:W-:Y:S05]  /*8ff0*/  BSYNC.RECONVERGENT B1 ;  /* 0x0000000000017941 */ /* 0x000fea0003800200 */
.L_x_1033:
[----:B------:R-:W-:Y:S01]  /*9000*/  @!P0 PRMT R38, R35, 0x7632, R38 ;  /* 0x0000763223268816 */ /* 0x000fe20000000026 */
[----:B------:R-:W-:Y:S01]  /*9010*/  BSSY.RECONVERGENT B1, `(.L_x_1040) ;  /* 0x000005c000017945 */ /* 0x000fe20003800200 */
[----:B------:R-:W-:Y:S02]  /*9020*/  F2FP.BF16.F32.PACK_AB R86, RZ, R84 ;  /* 0x00000054ff56723e */ /* 0x000fe400000010ff */
[----:B------:R-:W-:Y:S01]  /*9030*/  @!P0 MOV R72, R34 ;  /* 0x0000002200488202 */ /* 0x000fe20000000f00 */
[----:B------:R-:W-:Y:S01]  /*9040*/  @!P0 IMAD.U32 R38, R38, 0x10000, RZ ;  /* 0x0001000026268824 */ /* 0x000fe200078e00ff */
[----:B------:R-:W-:Y:S01]  /*9050*/  @!P0 MOV R73, R33 ;  /* 0x0000002100498202 */ /* 0x000fe20000000f00 */
        /* <DEDUP_REMOVED lines=17> */
.L_x_1044:
        /* <DEDUP_REMOVED lines=13> */
.L_x_1046:
[----:B------:R-:W-:Y:S05]  /*9240*/  BSYNC.RECONVERGENT B3 ;  /* 0x0000000000037941 */ /* 0x000fea0003800200 */
.L_x_1045:
        /* <DEDUP_REMOVED lines=42> */
.L_x_1043:
[----:B------:R-:W-:Y:S05]  /*94f0*/  BSYNC.RECONVERGENT B2 ;  /* 0x0000000000027941 */ /* 0x000fea0003800200 */
.L_x_1042:
        /* <DEDUP_REMOVED lines=13> */
.L_x_1041:
[----:B------:R-:W-:Y:S05]  /*95d0*/  BSYNC.RECONVERGENT B1 ;  /* 0x0000000000017941 */ /* 0x000fea0003800200 */
.L_x_1040:
[----:B------:R-:W-:Y:S02]  /*95e0*/  F2FP.BF16.F32.PACK_AB R35, RZ, R38 ;  /* 0x00000026ff23723e */ /* 0x000fe400000010ff */
[----:B------:R-:W-:Y:S02]  /*95f0*/  PRMT R34, R88, 0x5410, R89 ;  /* 0x0000541058227816 */ /* 0x000fe40000000059 */
[----:B------:R-:W-:Y:S02]  /*9600*/  PRMT R33, R85, 0x5410, R87 ;  /* 0x0000541055217816 */ /* 0x000fe40000000057 */
[----:B------:R-:W-:Y:S02]  /*9610*/  PRMT R32, R82, 0x5410, R83 ;  /* 0x0000541052207816 */ /* 0x000fe40000000053 */
[----:B------:R-:W-:Y:S01]  /*9620*/  PRMT R35, R86, 0x5410, R35 ;  /* 0x0000541056237816 */ /* 0x000fe20000000023 */
[----:B------:R-:W-:Y:S06]  /*9630*/  BRA `(.L_x_1047) ;  /* 0x0000002800cc7947 */ /* 0x000fec0003800000 */
.L_x_990:
[----:B------:R-:W-:Y:S01]  /*9640*/  BSSY.RECONVERGENT B1, `(.L_x_1048) ;  /* 0x0000057000017945 */ /* 0x000fe20003800200 */
[----:B------:R-:W-:Y:S01]  /*9650*/  IMAD.MOV.U32 R75, RZ, RZ, RZ ;  /* 0x000000ffff4b7224 */ /* 0x000fe200078e00ff */
[----:B------:R-:W-:Y:S01]  /*9660*/  MOV R72, R38 ;  /* 0x0000002600487202 */ /* 0x000fe20000000f00 */
[----:B-1----:R-:W-:Y:S01]  /*9670*/  IMAD.MOV.U32 R32, RZ, RZ, R39 ;  /* 0x000000ffff207224 */ /* 0x002fe200078e0027 */
        /* <DEDUP_REMOVED lines=17> */
.L_x_1052:
        /* <DEDUP_REMOVED lines=13> */
.L_x_1054:
[----:B------:R-:W-:Y:S05]  /*9860*/  BSYNC.RECONVERGENT B3 ;  /* 0x0000000000037941 */ /* 0x000fea0003800200 */
.L_x_1053:
        /* <DEDUP_REMOVED lines=40> */
[----:B------:R-:W-:Y:S01]  /*9af0*/  HFMA2 R32, -RZ, RZ, 0, 0 ;  /* 0x00000000ff207431 */ /* 0x000fe200000001ff */
[----:B------:R-:W-:-:S07]  /*9b00*/  LOP3.LUT R59, R34, UR32, R33, 0x96, !PT ;  /* 0x00000020223b7c12 */ /* 0x000fce000f8e9621 */
.L_x_1051:
[----:B------:R-:W-:Y:S05]  /*9b10*/  BSYNC.RECONVERGENT B2 ;  /* 0x0000000000027941 */ /* 0x000fea0003800200 */
.L_x_1050:
        /* <DEDUP_REMOVED lines=9> */
.L_x_1049:
[----:B------:R-:W-:Y:S05]  /*9bb0*/  BSYNC.RECONVERGENT B1 ;  /* 0x0000000000017941 */ /* 0x000fea0003800200 */
.L_x_1048:
        /* <DEDUP_REMOVED lines=18> */
.L_x_1059:
        /* <DEDUP_REMOVED lines=13> */
.L_x_1061:
[----:B------:R-:W-:Y:S05]  /*9db0*/  BSYNC.RECONVERGENT B3 ;  /* 0x0000000000037941 */ /* 0x000fea0003800200 */
.L_x_1060:
        /* <DEDUP_REMOVED lines=42> */
.L_x_1058:
[----:B------:R-:W-:Y:S05]  /*a060*/  BSYNC.RECONVERGENT B2 ;  /* 0x0000000000027941 */ /* 0x000fea0003800200 */
.L_x_1057:
        /* <DEDUP_REMOVED lines=9> */
.L_x_1056:
[----:B------:R-:W-:Y:S05]  /*a100*/  BSYNC.RECONVERGENT B1 ;  /* 0x0000000000017941 */ /* 0x000fea0003800200 */
.L_x_1055:
        /* <DEDUP_REMOVED lines=18> */
.L_x_1066:
        /* <DEDUP_REMOVED lines=13> */
.L_x_1068:
[----:B------:R-:W-:Y:S05]  /*a300*/  BSYNC.RECONVERGENT B3 ;  /* 0x0000000000037941 */ /* 0x000fea0003800200 */
.L_x_1067:
        /* <DEDUP_REMOVED lines=42> */
.L_x_1065:
[----:B------:R-:W-:Y:S05]  /*a5b0*/  BSYNC.RECONVERGENT B2 ;  /* 0x0000000000027941 */ /* 0x000fea0003800200 */
.L_x_1064:
        /* <DEDUP_REMOVED lines=9> */
.L_x_1063:
[----:B------:R-:W-:Y:S05]  /*a650*/  BSYNC.RECONVERGENT B1 ;  /* 0x0000000000017941 */ /* 0x000fea0003800200 */
.L_x_1062:
        /* <DEDUP_REMOVED lines=18> */
.L_x_1073:
        /* <DEDUP_REMOVED lines=13> */
.L_x_1075:
[----:B------:R-:W-:Y:S05]  /*a850*/  BSYNC.RECONVERGENT B3 ;  /* 0x0000000000037941 */ /* 0x000fea0003800200 */
.L_x_1074:
        /* <DEDUP_REMOVED lines=42> */
.L_x_1072:
[----:B------:R-:W-:Y:S05]  /*ab00*/  BSYNC.RECONVERGENT B2 ;  /* 0x0000000000027941 */ /* 0x000fea0003800200 */
.L_x_1071:
[----:B------:R-:W-:Y:S01]  /*ab10*/  I2FP.F32.U32 R32, R34 ;  /* 0x0000002200207245 */ /* 0x000fe20000201000 */
[----:B------:R-:W-:Y:S01]  /*ab20*/  IMAD.MOV.U32 R35, RZ, RZ, 0x2f800000 ;  /* 0x2f800000ff237424 */ /* 0x000fe200078e00ff */
[----:B------:R-:W-:-:S03]  /*ab30*/  PRMT R34, R29, 0x7632, R34 ;  /* 0x000076321d227816 */ /* 0x000fc60000000022 */
[----:B------:R-:W-:Y:S01]  /*ab40*/  FFMA.FTZ R32, R32, R35, 1.1641532182693481445e-10 ;  /* 0x2f00000020207423 */ /* 0x000fe20000010023 */
[----:B------:R-:W-:-:S04]  /*ab50*/  SHF.L.U32 R34, R34, 0x10, RZ ;  /* 0x0000001022227819 */ /* 0x000fc800000006ff */
[----:B------:R-:W-:Y:S01]  /*ab60*/  FSETP.GTU.FTZ.AND P0, PT, R32, UR5, PT ;  /* 0x0000000520007c0b */ /* 0x000fe2000bf1c000 */
[----:B------:R-:W-:-:S03]  /*ab70*/  FMUL.FTZ R34, R34, UR13 ;  /* 0x0000000d22227c20 */ /* 0x000fc60008410000 */
[----:B------:R-:W-:Y:S01]  /*ab80*/  SEL R54, RZ, 0x1, P0 ;  /* 0x00000001ff367807 */ /* 0x000fe20000000000 */
[----:B------:R-:W-:-:S05]  /*ab90*/  FMUL.FTZ R34, R34, UR12 ;  /* 0x0000000c22227c20 */ /* 0x000fca0008410000 */
[----:B------:R-:W-:-:S07]  /*aba0*/  FSEL R79, R34, RZ, !P0 ;  /* 0x000000ff224f7208 */ /* 0x000fce0004000000 */
.L_x_1070:
[----:B------:R-:W-:Y:S05]  /*abb0*/  BSYNC.RECONVERGENT B1 ;  /* 0x0000000000017941 */ /* 0x000fea0003800200 */
.L_x_1069:
        /* <DEDUP_REMOVED lines=18> */
.L_x_1080:
        /* <DEDUP_REMOVED lines=13> */
.L_x_1082:
[----:B------:R-:W-:Y:S05]  /*adb0*/  BSYNC.RECONVERGENT B3 ;  /* 0x0000000000037941 */ /* 0x000fea0003800200 */
.L_x_1081:
        /* <DEDUP_REMOVED lines=37> */
[----:B------:R-:W-:Y:S01]  /*b010*/  IMAD.WIDE.U32 R32, R32, -0x2daee0ad, RZ ;  /* 0xd2511f5320207825 */ /* 0x000fe200078e00ff */
[----:B------:R-:W-:-:S03]  /*b020*/  LOP3.LUT R57, R38, UR31, R57, 0x96, !PT ;  /* 0x0000001f26397c12 */ /* 0x000fc6000f8e9639 */
[----:B------:R-:W-:Y:S01]  /*b030*/  IMAD.MOV.U32 R72, RZ, RZ, R32 ;  /* 0x000000ffff487224 */ /* 0x000fe200078e0020 */
[----:B------:R-:W-:Y:S01]  /*b040*/  LOP3.LUT R59, R34, UR32, R33, 0x96, !PT ;  /* 0x00000020223b7c12 */ /* 0x000fe2000f8e9621 */
[----:B------:R-:W-:-:S07]  /*b050*/  HFMA2 R34, -RZ, RZ, 0, 0 ;  /* 0x00000000ff227431 */ /* 0x000fce00000001ff */
.L_x_1079:
[----:B------:R-:W-:Y:S05]  /*b060*/  BSYNC.RECONVERGENT B2 ;  /* 0x0000000000027941 */ /* 0x000fea0003800200 */
.L_x_1078:
        /* <DEDUP_REMOVED lines=9> */
.L_x_1077:
[----:B------:R-:W-:Y:S05]  /*b100*/  BSYNC.RECONVERGENT B1 ;  /* 0x0000000000017941 */ /* 0x000fea0003800200 */
.L_x_1076:
        /* <DEDUP_REMOVED lines=18> */
.L_x_1087:
        /* <DEDUP_REMOVED lines=13> */
.L_x_1089:
[----:B------:R-:W-:Y:S05]  /*b300*/  BSYNC.RECONVERGENT B3 ;  /* 0x0000000000037941 */ /* 0x000fea0003800200 */
.L_x_1088:
        /* <DEDUP_REMOVED lines=41> */
[----:B------:R-:W-:-:S07]  /*b5a0*/  HFMA2 R32, -RZ, RZ, 0, 0 ;  /* 0x00000000ff207431 */ /* 0x000fce00000001ff */
.L_x_1086:
[----:B------:R-:W-:Y:S05]  /*b5b0*/  BSYNC.RECONVERGENT B2 ;  /* 0x0000000000027941 */ /* 0x000fea0003800200 */
.L_x_1085:
        /* <DEDUP_REMOVED lines=10> */
.L_x_1084:
[----:B------:R-:W-:Y:S05]  /*b660*/  BSYNC.RECONVERGENT B1 ;  /* 0x0000000000017941 */ /* 0x000fea0003800200 */
.L_x_1083:
        /* <DEDUP_REMOVED lines=18> */
.L_x_1094:
        /* <DEDUP_REMOVED lines=13> */
.L_x_1096:
[----:B------:R-:W-:Y:S05]  /*b860*/  BSYNC.RECONVERGENT B3 ;  /* 0x0000000000037941 */ /* 0x000fea0003800200 */
.L_x_1095:
        /* <DEDUP_REMOVED lines=42> */
.L_x_1093:
[----:B------:R-:W-:Y:S05]  /*bb10*/  BSYNC.RECONVERGENT B2 ;  /* 0x0000000000027941 */ /* 0x000fea0003800200 */
.L_x_1092:
        /* <DEDUP_REMOVED lines=9> */
.L_x_1091:
[----:B------:R-:W-:Y:S05]  /*bbb0*/  BSYNC.RECONVERGENT B1 ;  /* 0x0000000000017941 */ /* 0x000fea0003800200 */
.L_x_1090:
        /* <DEDUP_REMOVED lines=18> */
.L_x_1101:
        /* <DEDUP_REMOVED lines=13> */
.L_x_1103:
[----:B------:R-:W-:Y:S05]  /*bdb0*/  BSYNC.RECONVERGENT B3 ;  /* 0x0000000000037941 */ /* 0x000fea0003800200 */
.L_x_1102:
        /* <DEDUP_REMOVED lines=42> */
.L_x_1100:
[----:B------:R-:W-:Y:S05]  /*c060*/  BSYNC.RECONVERGENT B2 ;  /* 0x0000000000027941 */ /* 0x000fea0003800200 */
.L_x_1099:
        /* <DEDUP_REMOVED lines=10> */
.L_x_1098:
[----:B------:R-:W-:Y:S05]  /*c110*/  BSYNC.RECONVERGENT B1 ;  /* 0x0000000000017941 */ /* 0x000fea0003800200 */
.L_x_1097:
[----:B------:R-:W-:Y:S02]  /*c120*/  F2FP.BF16.F32.PACK_AB R35, RZ, R38 ;  /* 0x00000026ff23723e */ /* 0x000fe400000010ff */
[----:B------:R-:W-:Y:S02]  /*c130*/  PRMT R34, R88, 0x5410, R89 ;  /* 0x0000541058227816 */ /* 0x000fe40000000059 */
[----:B------:R-:W-:Y:S02]  /*c140*/  PRMT R33, R86, 0x5410, R87 ;  /* 0x0000541056217816 */ /* 0x000fe40000000057 */
[----:B------:R-:W-:Y:S02]  /*c150*/  PRMT R32, R85, 0x5410, R83 ;  /* 0x0000541055207816 */ /* 0x000fe40000000053 */
[----:B------:R-:W-:-:S07]  /*c160*/  PRMT R35, R82, 0x5410, R35 ;  /* 0x0000541052237816 */ /* 0x000fce0000000023 */
.L_x_1047:
[----:B------:R-:W-:Y:S01]  /*c170*/  FADD.FTZ R39, RZ, R63 ;  /* 0x0000003fff277221 */ /* 0x000fe20000010000 */
[----:B------:R-:W-:Y:S01]  /*c180*/  IMAD.WIDE.U32 R36, R77, 0x10, R36 ;  /* 0x000000104d247825 */ /* 0x000fe200078e0024 */
[----:B------:R-:W-:Y:S01]  /*c190*/  BSSY.RECONVERGENT B1, `(.L_x_1104) ;  /* 0x0000026000017945 */ /* 0x000fe20003800200 */
        /* <DEDUP_REMOVED lines=16> */
[----:B0-----:R-:W-:Y:S06]  /*c2a0*/  @!P2 BRA `(.L_x_1105) ;  /* 0x000000000050a947 */ /* 0x001fec0003800000 */
[----:B------:R-:W-:Y:S01]  /*c2b0*/  IMAD.U32 R32, R61, 0x10000, RZ ;  /* 0x000100003d207824 */ /* 0x000fe200078e00ff */
        /* <DEDUP_REMOVED lines=19> */
.L_x_1105:
[----:B------:R-:W-:Y:S05]  /*c3f0*/  BSYNC.RECONVERGENT B1 ;  /* 0x0000000000017941 */ /* 0x000fea0003800200 */
.L_x_1104:
[----:B------:R-:W-:Y:S01]  /*c400*/  UMOV UR4, 0xffffffff ;  /* 0xffffffff00047882 */ /* 0x000fe20000000000 */
[----:B------:R-:W-:Y:S02]  /*c410*/  FADD.FTZ R39, R39, R38 ;  /* 0x0000002627277221 */ /* 0x000fe40000010000 */
[----:B------:R-:W-:Y:S05]  /*c420*/  BRA.DIV UR4, `(.L_x_1106) ;  /* 0x0000000a04bc7947 */ /* 0x000fea000b800000 */
[----:B0-----:R-:W0:Y:S01]  /*c430*/  SHFL.BFLY PT, R32, R39, 0x1, 0x1f ;  /* 0x0c201f0027207f89 */ /* 0x001e2200000e0000 */
        /* <DEDUP_REMOVED lines=52> */
.L_x_1121:
        /* <DEDUP_REMOVED lines=21> */
[C---:B------:R-:W-:Y:S01]  /*c8d0*/  FADD.FTZ R34, -R39.reuse, R67 ;  /* 0x0000004327227221 */ /* 0x040fe20000010100 */
[C---:B------:R-:W-:Y:S01]  /*c8e0*/  FADD.FTZ R36, -R39.reuse, R69 ;  /* 0x0000004527247221 */ /* 0x040fe20000010100 */
[C---:B------:R-:W-:Y:S01]  /*c8f0*/  FADD.FTZ R32, -R39.reuse, R63 ;  /* 0x0000003f27207221 */ /* 0x040fe20000010100 */
[----:B------:R-:W-:Y:S02]  /*c900*/  IMAD R65, R64, R65, RZ ;  /* 0x0000004140417224 */ /* 0x000fe400078e02ff */
        /* <DEDUP_REMOVED lines=8> */
[C---:B0-----:R-:W-:Y:S01]  /*c990*/  FADD.FTZ R76, -R39.reuse, R79 ;  /* 0x0000004f274c7221 */ /* 0x041fe20000010100 */
[C---:B------:R-:W-:Y:S01]  /*c9a0*/  FADD.FTZ R86, -R39.reuse, R81 ;  /* 0x0000005127567221 */ /* 0x040fe20000010100 */
[C---:B------:R-:W-:Y:S01]  /*c9b0*/  FADD.FTZ R80, -R39.reuse, R80 ;  /* 0x0000005027507221 */ /* 0x040fe20000010100 */
[----:B------:R-:W-:Y:S01]  /*c9c0*/  FADD.FTZ R88, -R39, R84 ;  /* 0x0000005427587221 */ /* 0x000fe20000010100 */
[----:B------:R-:W-:Y:S01]  /*c9d0*/  SHF.L.U32 R35, R6, 0x10, RZ ;  /* 0x0000001006237819 */ /* 0x000fe200000006ff */
[----:B------:R-:W-:-:S02]  /*c9e0*/  IMAD.U32 R38, R47, 0x10000, RZ ;  /* 0x000100002f267824 */ /* 0x000fc400078e00ff */
[C---:B------:R-:W-:Y:S01]  /*c9f0*/  FMUL.FTZ R62, R37.reuse, R62 ;  /* 0x0000003e253e7220 */ /* 0x040fe20000410000 */
[----:B------:R-:W-:Y:S01]  /*ca00*/  FMUL.FTZ R34, R37, R34 ;  /* 0x0000002225227220 */ /* 0x000fe20000410000 */
[----:B------:R-:W-:Y:S01]  /*ca10*/  IMAD.U32 R63, R46, 0x10000, RZ ;  /* 0x000100002e3f7824 */ /* 0x000fe200078e00ff */
[----:B------:R-:W-:Y:S01]  /*ca20*/  SHF.L.U32 R67, R22, 0x10, RZ ;  /* 0x0000001016437819 */ /* 0x000fe200000006ff */
[----:B------:R-:W-:Y:S01]  /*ca30*/  IMAD.U32 R84, R5, 0x10000, RZ ;  /* 0x0001000005547824 */ /* 0x000fe200078e00ff */
[----:B------:R-:W-:Y:S01]  /*ca40*/  SHF.L.U32 R39, R20, 0x10, RZ ;  /* 0x0000001014277819 */ /* 0x000fe200000006ff */
[C---:B------:R-:W-:Y:S01]  /*ca50*/  FMUL.FTZ R36, R37.reuse, R36 ;  /* 0x0000002425247220 */ /* 0x040fe20000410000 */
        /* <DEDUP_REMOVED lines=17> */
[----:B------:R-:W0:Y:S01]  /*cb70*/  LDC.64 R62, c[0x0][0x428] ;  /* 0x00010a00ff3e7b82 */ /* 0x000e220000000a00 */
[----:B------:R-:W-:Y:S01]  /*cb80*/  SHF.L.U32 R39, R8, 0x10, RZ ;  /* 0x0000001008277819 */ /* 0x000fe200000006ff */
[----:B------:R-:W-:Y:S01]  /*cb90*/  IMAD.U32 R35, R7, 0x10000, RZ ;  /* 0x0001000007237824 */ /* 0x000fe200078e00ff */
[----:B------:R-:W-:Y:S01]  /*cba0*/  SHF.L.U32 R71, R10, 0x10, RZ ;  /* 0x000000100a477819 */ /* 0x000fe200000006ff */
[----:B------:R-:W-:Y:S01]  /*cbb0*/  IMAD.U32 R69, R9, 0x10000, RZ ;  /* 0x0001000009457824 */ /* 0x000fe200078e00ff */
[----:B------:R-:W-:Y:S01]  /*cbc0*/  SHF.L.U32 R77, R23, 0x10, RZ ;  /* 0x00000010174d7819 */ /* 0x000fe200000006ff */
[----:B------:R-:W-:Y:S01]  /*cbd0*/  IMAD.U32 R75, R45, 0x10000, RZ ;  /* 0x000100002d4b7824 */ /* 0x000fe200078e00ff */
[----:B------:R-:W-:Y:S01]  /*cbe0*/  SHF.L.U32 R81, R12, 0x10, RZ ;  /* 0x000000100c517819 */ /* 0x000fe200000006ff */
[----:B------:R-:W-:-:S02]  /*cbf0*/  IMAD.U32 R79, R11, 0x10000, RZ ;  /* 0x000100000b4f7824 */ /* 0x000fc400078e00ff */
[----:B------:R-:W-:Y:S01]  /*cc00*/  FFMA.FTZ R66, R66, R35, R39 ;  /* 0x0000002342427223 */ /* 0x000fe20000010027 */
[----:B------:R-:W-:Y:S01]  /*cc10*/  FFMA.FTZ R39, R68, R69, R71 ;  /* 0x0000004544277223 */ /* 0x000fe20000010047 */
[----:B------:R-:W-:Y:S01]  /*cc20*/  FFMA.FTZ R35, R64, R75, R77 ;  /* 0x0000004b40237223 */ /* 0x000fe2000001004d */
[----:B------:R-:W-:Y:S01]  /*cc30*/  FFMA.FTZ R70, R70, R79, R81 ;  /* 0x0000004f46467223 */ /* 0x000fe20000010051 */
[----:B------:R-:W-:Y:S01]  /*cc40*/  SHF.L.U32 R69, R24, 0x10, RZ ;  /* 0x0000001018457819 */ /* 0x000fe200000006ff */
[----:B------:R-:W-:Y:S01]  /*cc50*/  IMAD.U32 R67, R44, 0x10000, RZ ;  /* 0x000100002c437824 */ /* 0x000fe200078e00ff */
[----:B------:R-:W-:Y:S01]  /*cc60*/  SHF.R.S32.HI R38, RZ, 0x1f, R65 ;  /* 0x0000001fff267819 */ /* 0x000fe20000011441 */
[----:B------:R-:W-:Y:S01]  /*cc70*/  IMAD.U32 R71, R13, 0x10000, RZ ;  /* 0x000100000d477824 */ /* 0x000fe200078e00ff */
[----:B------:R-:W-:Y:S01]  /*cc80*/  SHF.L.U32 R75, R14, 0x10, RZ ;  /* 0x000000100e4b7819 */ /* 0x000fe200000006ff */
[----:B------:R-:W-:Y:S01]  /*cc90*/  IMAD.U32 R77, R43, 0x10000, RZ ;  /* 0x000100002b4d7824 */ /* 0x000fe200078e00ff */
[----:B------:R-:W-:Y:S01]  /*cca0*/  SHF.L.U32 R79, R25, 0x10, RZ ;  /* 0x00000010194f7819 */ /* 0x000fe200000006ff */
[----:B------:R-:W-:Y:S01]  /*ccb0*/  IMAD.U32 R81, R15, 0x10000, RZ ;  /* 0x000100000f517824 */ /* 0x000fe200078e00ff */
[----:B------:R-:W-:Y:S01]  /*ccc0*/  SHF.L.U32 R83, R16, 0x10, RZ ;  /* 0x0000001010537819 */ /* 0x000fe200000006ff */
[----:B------:R-:W-:Y:S01]  /*ccd0*/  FFMA.FTZ R36, R82, R67, R69 ;  /* 0x0000004352247223 */ /* 0x000fe20000010045 */
[----:B------:R-:W-:Y:S01]  /*cce0*/  LEA.HI R38, R38, R65, RZ, 0x3 ;  /* 0x0000004126267211 */ /* 0x000fe200078f18ff */
[----:B------:R-:W-:Y:S01]  /*ccf0*/  FFMA.FTZ R67, R74, R71, R75 ;  /* 0x000000474a437223 */ /* 0x000fe2000001004b */
[----:B------:R-:W-:Y:S01]  /*cd00*/  FFMA.FTZ R78, R78, R77, R79 ;  /* 0x0000004d4e4e7223 */ /* 0x000fe2000001004f */
[----:B------:R-:W-:Y:S01]  /*cd10*/  FFMA.FTZ R69, R76, R81, R83 ;  /* 0x000000514c457223 */ /* 0x000fe20000010053 */
[----:B------:R-:W-:Y:S01]  /*cd20*/  SHF.L.U32 R75, R26, 0x10, RZ ;  /* 0x000000101a4b7819 */ /* 0x000fe200000006ff */
[----:B------:R-:W-:Y:S01]  /*cd30*/  IMAD.U32 R71, R42, 0x10000, RZ ;  /* 0x000100002a477824 */ /* 0x000fe200078e00ff */
[----:B------:R-:W-:Y:S01]  /*cd40*/  SHF.L.U32 R79, R18, 0x10, RZ ;  /* 0x00000010124f7819 */ /* 0x000fe200000006ff */
[----:B------:R-:W-:Y:S01]  /*cd50*/  IMAD.U32 R77, R17, 0x10000, RZ ;  /* 0x00010000114d7824 */ /* 0x000fe200078e00ff */
[----:B------:R-:W-:Y:S01]  /*cd60*/  SHF.L.U32 R83, R27, 0x10, RZ ;  /* 0x000000101b537819 */ /* 0x000fe200000006ff */
[----:B------:R-:W-:Y:S01]  /*cd70*/  IMAD.U32 R81, R41, 0x10000, RZ ;  /* 0x0001000029517824 */ /* 0x000fe200078e00ff */
[----:B------:R-:W-:Y:S01]  /*cd80*/  SHF.L.U32 R87, R40, 0x10, RZ ;  /* 0x0000001028577819 */ /* 0x000fe200000006ff */
[----:B------:R-:W-:Y:S01]  /*cd90*/  FFMA.FTZ R77, R80, R77, R79 ;  /* 0x0000004d504d7223 */ /* 0x000fe2000001004f */
[----:B------:R-:W-:Y:S01]  /*cda0*/  LEA.HI.SX32 R65, R38, R53, 0x1d ;  /* 0x0000003526417211 */ /* 0x000fe200078feaff */
[----:B------:R-:W-:Y:S01]  /*cdb0*/  FFMA.FTZ R38, R86, R71, R75 ;  /* 0x0000004756267223 */ /* 0x000fe2000001004b */
[----:B------:R-:W-:Y:S01]  /*cdc0*/  FFMA.FTZ R81, R88, R81, R83 ;  /* 0x0000005158517223 */ /* 0x000fe20000010053 */
        /* <DEDUP_REMOVED lines=8> */
[----:B------:R-:W-:Y:S02]  /*ce50*/  F2FP.BF16.F32.PACK_AB R39, R92, R81 ;  /* 0x000000515c27723e */ /* 0x000fe400000010ff */
[----:B------:R-:W-:Y:S01]  /*ce60*/  F2FP.BF16.F32.PACK_AB R38, R77, R38 ;  /* 0x000000264d26723e */ /* 0x000fe200000010ff */
[----:B------:R1:W-:Y:S01]  /*ce70*/  STG.E.128 desc[UR8][R64.64], R32 ;  /* 0x0000002040007986 */ /* 0x0003e2000c101d08 */
[----:B------:R-:W-:Y:S02]  /*ce80*/  F2FP.BF16.F32.PACK_AB R37, R69, R78 ;  /* 0x0000004e4525723e */ /* 0x000fe400000010ff */
[----:B------:R-:W-:-:S05]  /*ce90*/  F2FP.BF16.F32.PACK_AB R36, R67, R36 ;  /* 0x000000244324723e */ /* 0x000fca00000010ff */
[----:B------:R1:W-:Y:S02]  /*cea0*/  STG.E.128 desc[UR8][R62.64], R36 ;  /* 0x000000243e007986 */ /* 0x0003e4000c101d08 */
.L_x_1108:
[----:B------:R-:W-:Y:S05]  /*ceb0*/  BSYNC.RECONVERGENT B1 ;  /* 0x0000000000017941 */ /* 0x000fea0003800200 */
.L_x_1107:
[----:B-1----:R-:W1:Y:S02]  /*cec0*/  LDC.64 R32, c[0x0][0x380] ;  /* 0x0000e000ff207b82 */ /* 0x002e640000000a00 */
[----:B-1----:R-:W-:-:S04]  /*ced0*/  LEA R52, R32, R52, 0x2 ;  /* 0x0000003420347211 */ /* 0x002fc800078e10ff */
[----:B------:R-:W-:-:S13]  /*cee0*/  ISETP.GE.AND P0, PT, R52, R33, PT ;  /* 0x000000213400720c */ /* 0x000fda0003f06270 */
[----:B------:R-:W-:Y:S05]  /*cef0*/  @!P0 BRA `(.L_x_1109) ;  /* 0xffffff3800d48947 */ /* 0x000fea000383ffff */
[----:B------:R-:W-:Y:S05]  /*cf00*/  BSYNC B0 ;  /* 0x0000000000007941 */ /* 0x000fea0003800000 */
.L_x_871:
[----:B------:R-:W-:Y:S05]  /*cf10*/  EXIT ;  /* 0x000000000000794d */ /* 0x000fea0003800000 */
.L_x_1106:
[----:B------:R-:W-:Y:S01]  /*cf20*/  HFMA2 R83, -RZ, RZ, 0, 5.9604644775390625e-08 ;  /* 0x00000001ff537431 */ /* 0x000fe200000001ff */
[----:B------:R-:W-:Y:S01]  /*cf30*/  BSSY B1, `(.L_x_1110) ;  /* 0x0000007000017945 */ /* 0x000fe20003800000 */
[----:B------:R-:W-:Y:S01]  /*cf40*/  IMAD.MOV.U32 R86, RZ, RZ, R39 ;  /* 0x000000ffff567224 */ /* 0x000fe200078e0027 */
[----:B------:R-:W-:Y:S01]  /*cf50*/  MOV R77, 0xffffffff ;  /* 0xffffffff004d7802 */ /* 0x000fe20000000f00 */
[----:B------:R-:W-:-:S07]  /*cf60*/  IMAD.MOV.U32 R88, RZ, RZ, 0x1f ;  /* 0x0000001fff587424 */ /* 0x000fce00078e00ff */
[----:B0-----:R-:W-:Y:S05]  /*cf70*/  WARPSYNC.COLLECTIVE R77, `(.L_x_1111) ;  /* 0x000000004d087348 */ /* 0x001fea0003c00000 */
[----:B------:R1:W2:Y:S02]  /*cf80*/  SHFL.BFLY P2, R82, R86, R83, R88 ;  /* 0x0c00005356527389 */ /* 0x0002a40000040058 */
[----:B012---:R-:W-:Y:S05]  /*cf90*/  ENDCOLLECTIVE ;  /* 0x000000000000791b */ /* 0x007fea0003800000 */
.L_x_1111:
[----:B------:R-:W-:Y:S05]  /*cfa0*/  BSYNC B1 ;  /* 0x0000000000017941 */ /* 0x000fea0003800000 */
.L_x_1110:
        /* <DEDUP_REMOVED lines=10> */
.L_x_1112:
[----:B------:R-:W-:Y:S01]  /*d050*/  HFMA2 R83, -RZ, RZ, 0, 2.384185791015625e-07 ;  /* 0x00000004ff537431 */ /* 0x000fe200000001ff */
[----:B------:R-:W-:-:S05]  /*d060*/  MOV R32, R82 ;  /* 0x0000005200207202 */ /* 0x000fca0000000f00 */
[----:B------:R-:W-:-:S04]  /*d070*/  FADD.FTZ R34, R33, R32 ;  /* 0x0000002021227221 */ /* 0x000fc80000010000 */
[----:B------:R-:W-:-:S07]  /*d080*/  IMAD.MOV.U32 R86, RZ, RZ, R34 ;  /* 0x000000ffff567224 */ /* 0x000fce00078e0022 */
[----:B------:R-:W-:Y:S05]  /*d090*/  WARPSYNC.COLLECTIVE R77, `(.L_x_1113) ;  /* 0x000000004d087348 */ /* 0x000fea0003c00000 */
[----:B------:R0:W1:Y:S02]  /*d0a0*/  SHFL.BFLY P2, R82, R86, R83, R88 ;  /* 0x0c00005356527389 */ /* 0x0000640000040058 */
[----:B01----:R-:W-:Y:S05]  /*d0b0*/  ENDCOLLECTIVE ;  /* 0x000000000000791b */ /* 0x003fea0003800000 */
.L_x_1113:
[----:B------:R-:W-:Y:S02]  /*d0c0*/  IMAD.MOV.U32 R83, RZ, RZ, 0x8 ;  /* 0x00000008ff537424 */ /* 0x000fe400078e00ff */
[----:B------:R-:W-:-:S04]  /*d0d0*/  IMAD.MOV.U32 R35, RZ, RZ, R82 ;  /* 0x000000ffff237224 */ /* 0x000fc800078e0052 */
[----:B------:R-:W-:-:S05]  /*d0e0*/  FADD.FTZ R35, R34, R35 ;  /* 0x0000002322237221 */ /* 0x000fca0000010000 */
[----:B------:R-:W-:-:S07]  /*d0f0*/  MOV R86, R35 ;  /* 0x0000002300567202 */ /* 0x000fce0000000f00 */
[----:B------:R-:W-:Y:S05]  /*d100*/  WARPSYNC.COLLECTIVE R77, `(.L_x_1114) ;  /* 0x000000004d087348 */ /* 0x000fea0003c00000 */
[----:B------:R0:W1:Y:S02]  /*d110*/  SHFL.BFLY P2, R82, R86, R83, R88 ;  /* 0x0c00005356527389 */ /* 0x0000640000040058 */
[----:B01----:R-:W-:Y:S05]  /*d120*/  ENDCOLLECTIVE ;  /* 0x000000000000791b */ /* 0x003fea0003800000 */
.L_x_1114:
[----:B------:R-:W-:Y:S01]  /*d130*/  HFMA2 R83, -RZ, RZ, 0, 9.5367431640625e-07 ;  /* 0x00000010ff537431 */ /* 0x000fe200000001ff */
[----:B------:R-:W-:-:S05]  /*d140*/  MOV R32, R82 ;  /* 0x0000005200207202 */ /* 0x000fca0000000f00 */
[----:B------:R-:W-:-:S04]  /*d150*/  FADD.FTZ R37, R35, R32 ;  /* 0x0000002023257221 */ /* 0x000fc80000010000 */
[----:B------:R-:W-:-:S07]  /*d160*/  IMAD.MOV.U32 R86, RZ, RZ, R37 ;  /* 0x000000ffff567224 */ /* 0x000fce00078e0025 */
[----:B------:R-:W-:Y:S05]  /*d170*/  WARPSYNC.COLLECTIVE R77, `(.L_x_1115) ;  /* 0x000000004d087348 */ /* 0x000fea0003c00000 */
[----:B------:R0:W1:Y:S02]  /*d180*/  SHFL.BFLY P2, R82, R86, R83, R88 ;  /* 0x0c00005356527389 */ /* 0x0000640000040058 */
[----:B01----:R-:W-:Y:S05]  /*d190*/  ENDCOLLECTIVE ;  /* 0x000000000000791b */ /* 0x003fea0003800000 */
.L_x_1115:
[----:B------:R-:W-:Y:S02]  /*d1a0*/  IMAD.MOV.U32 R83, RZ, RZ, 0x1 ;  /* 0x00000001ff537424 */ /* 0x000fe400078e00ff */
        /* <DEDUP_REMOVED lines=39> */
.L_x_1116:
[----:B------:R-:W-:Y:S01]  /*d420*/  HFMA2 R83, -RZ, RZ, 0, 1.1920928955078125e-07 ;  /* 0x00000002ff537431 */ /* 0x000fe200000001ff */
[----:B------:R-:W-:-:S05]  /*d430*/  MOV R33, R82 ;  /* 0x0000005200217202 */ /* 0x000fca0000000f00 */
[----:B------:R-:W-:-:S04]  /*d440*/  FADD.FTZ R33, R32, R33 ;  /* 0x0000002120217221 */ /* 0x000fc80000010000 */
[----:B------:R-:W-:-:S07]  /*d450*/  IMAD.MOV.U32 R86, RZ, RZ, R33 ;  /* 0x000000ffff567224 */ /* 0x000fce00078e0021 */
[----:B------:R-:W-:Y:S05]  /*d460*/  WARPSYNC.COLLECTIVE R77, `(.L_x_1117) ;  /* 0x000000004d087348 */ /* 0x000fea0003c00000 */
[----:B------:R0:W1:Y:S02]  /*d470*/  SHFL.BFLY P2, R82, R86, R83, R88 ;  /* 0x0c00005356527389 */ /* 0x0000640000040058 */
[----:B01----:R-:W-:Y:S05]  /*d480*/  ENDCOLLECTIVE ;  /* 0x000000000000791b */ /* 0x003fea0003800000 */
.L_x_1117:
[----:B------:R-:W-:Y:S02]  /*d490*/  IMAD.MOV.U32 R83, RZ, RZ, 0x4 ;  /* 0x00000004ff537424 */ /* 0x000fe400078e00ff */
[----:B------:R-:W-:-:S04]  /*d4a0*/  IMAD.MOV.U32 R34, RZ, RZ, R82 ;  /* 0x000000ffff227224 */ /* 0x000fc800078e0052 */
[----:B------:R-:W-:-:S05]  /*d4b0*/  FADD.FTZ R34, R33, R34 ;  /* 0x0000002221227221 */ /* 0x000fca0000010000 */
[----:B------:R-:W-:-:S07]  /*d4c0*/  MOV R86, R34 ;  /* 0x0000002200567202 */ /* 0x000fce0000000f00 */
[----:B------:R-:W-:Y:S05]  /*d4d0*/  WARPSYNC.COLLECTIVE R77, `(.L_x_1118) ;  /* 0x000000004d087348 */ /* 0x000fea0003c00000 */
[----:B------:R0:W1:Y:S02]  /*d4e0*/  SHFL.BFLY P2, R82, R86, R83, R88 ;  /* 0x0c00005356527389 */ /* 0x0000640000040058 */
[----:B01----:R-:W-:Y:S05]  /*d4f0*/  ENDCOLLECTIVE ;  /* 0x000000000000791b */ /* 0x003fea0003800000 */
.L_x_1118:
[----:B------:R-:W-:Y:S01]  /*d500*/  HFMA2 R83, -RZ, RZ, 0, 4.76837158203125e-07 ;  /* 0x00000008ff537431 */ /* 0x000fe200000001ff */
[----:B------:R-:W-:-:S05]  /*d510*/  MOV R35, R82 ;  /* 0x0000005200237202 */ /* 0x000fca0000000f00 */
[----:B------:R-:W-:-:S04]  /*d520*/  FADD.FTZ R35, R34, R35 ;  /* 0x0000002322237221 */ /* 0x000fc80000010000 */
[----:B------:R-:W-:-:S07]  /*d530*/  IMAD.MOV.U32 R86, RZ, RZ, R35 ;  /* 0x000000ffff567224 */ /* 0x000fce00078e0023 */
[----:B------:R-:W-:Y:S05]  /*d540*/  WARPSYNC.COLLECTIVE R77, `(.L_x_1119) ;  /* 0x000000004d087348 */ /* 0x000fea0003c00000 */
[----:B------:R0:W1:Y:S02]  /*d550*/  SHFL.BFLY P2, R82, R86, R83, R88 ;  /* 0x0c00005356527389 */ /* 0x0000640000040058 */
[----:B01----:R-:W-:Y:S05]  /*d560*/  ENDCOLLECTIVE ;  /* 0x000000000000791b */ /* 0x003fea0003800000 */
.L_x_1119:
[----:B------:R-:W-:Y:S02]  /*d570*/  IMAD.MOV.U32 R83, RZ, RZ, 0x10 ;  /* 0x00000010ff537424 */ /* 0x000fe400078e00ff */
[----:B------:R-:W-:-:S04]  /*d580*/  IMAD.MOV.U32 R76, RZ, RZ, R82 ;  /* 0x000000ffff4c7224 */ /* 0x000fc800078e0052 */
[----:B------:R-:W-:-:S05]  /*d590*/  FADD.FTZ R76, R35, R76 ;  /* 0x0000004c234c7221 */ /* 0x000fca0000010000 */
[----:B------:R-:W-:-:S07]  /*d5a0*/  MOV R86, R76 ;  /* 0x0000004c00567202 */ /* 0x000fce0000000f00 */
[----:B------:R-:W-:Y:S05]  /*d5b0*/  WARPSYNC.COLLECTIVE R77, `(.L_x_1120) ;  /* 0x000000004d087348 */ /* 0x000fea0003c00000 */
[----:B------:R0:W1:Y:S02]  /*d5c0*/  SHFL.BFLY P2, R82, R86, R83, R88 ;  /* 0x0c00005356527389 */ /* 0x0000640000040058 */
[----:B01----:R-:W-:Y:S05]  /*d5d0*/  ENDCOLLECTIVE ;  /* 0x000000000000791b */ /* 0x003fea0003800000 */
.L_x_1120:
[----:B------:R-:W-:Y:S01]  /*d5e0*/  MOV R37, R82 ;  /* 0x0000005200257202 */ /* 0x000fe20000000f00 */
[----:B------:R-:W-:Y:S06]  /*d5f0*/  BRA `(.L_x_1121) ;  /* 0xfffffff000607947 */ /* 0x000fec000383ffff */
.L_x_1122:
        /* <DEDUP_REMOVED lines=16> */
.L_x_20232:


//--------------------- .text._ZN10layer_norm13ln_fwd_kernelINS_13Kernel_traitsI13__nv_bfloat16S2_S2_S2_fjLj512ELj1ELj4ELj1ELj16ENS_18Kernel_traits_baseILj512ES2_S2_S2_S2_fjLj128EEEEELb1ELb1ELb0ELb0EEEvNS_9FwdParamsE --------------------------
	.section	.text._ZN10layer_norm13ln_fwd_kernelINS_13Kernel_traitsI13__nv_bfloat16S2_S2_S2_fjLj512ELj1ELj4ELj1ELj16ENS_18Kernel_traits_baseILj512ES2_S2_S2_S2_fjLj128EEEEELb1ELb1ELb0ELb0EEEvNS_9FwdParamsE,"ax",@progbits
	.align	128
        .global         _ZN10layer_norm13ln_fwd_kernelINS_13Kernel_traitsI13__nv_bfloat16S2_S2_S2_fjLj512ELj1ELj4ELj1ELj16ENS_18Kernel_traits_baseILj512ES2_S2_S2_S2_fjLj128EEEEELb1ELb1ELb0ELb0EEEvNS_9FwdParamsE
        .type           _ZN10layer_norm13ln_fwd_kernelINS_13Kernel_traitsI13__nv_bfloat16S2_S2_S2_fjLj512ELj1ELj4ELj1ELj16ENS_18Kernel_traits_baseILj512ES2_S2_S2_S2_fjLj128EEEEELb1ELb1ELb0ELb0EEEvNS_9FwdParamsE,@function
        .size           _ZN10layer_norm13ln_fwd_kernelINS_13Kernel_traitsI13__nv_bfloat16S2_S2_S2_fjLj512ELj1ELj4ELj1ELj16ENS_18Kernel_traits_baseILj512ES2_S2_S2_S2_fjLj128EEEEELb1ELb1ELb0ELb0EEEvNS_9FwdParamsE,(.L_x_20233 - _ZN10layer_norm13ln_fwd_kernelINS_13Kernel_traitsI13__nv_bfloat16S2_S2_S2_fjLj512ELj1ELj4ELj1ELj16ENS_18Kernel_traits_baseILj512ES2_S2_S2_S2_fjLj128EEEEELb1ELb1ELb0ELb0EEEvNS_9FwdParamsE)
        .other          _ZN10layer_norm13ln_fwd_kernelINS_13Kernel_traitsI13__nv_bfloat16S2_S2_S2_fjLj512ELj1ELj4ELj1ELj16ENS_18Kernel_traits_baseILj512ES2_S2_S2_S2_fjLj128EEEEELb1ELb1ELb0ELb0EEEvNS_9FwdParamsE,@"STO_CUDA_ENTRY STV_DEFAULT"
_ZN10layer_norm13ln_fwd_kernelINS_13Kernel_traitsI13__nv_bfloat16S2_S2_S2_fjLj512ELj1ELj4ELj1ELj16ENS_18Kernel_traits_baseILj512ES2_S2_S2_S2_fjLj128EEEEELb1ELb1ELb0ELb0EEEvNS_9FwdParamsE:
.text._ZN10layer_norm13ln_fwd_kernelINS_13Kernel_traitsI13__nv_bfloat16S2_S2_S2_fjLj512ELj1ELj4ELj1ELj16ENS_18Kernel_traits_baseILj512ES2_S2_S2_S2_fjLj128EEEEELb1ELb1ELb0ELb0EEEvNS_9FwdParamsE:
[----:B------:R-:W-:Y:S01]  /*0000*/  LDC R1, c[0x0][0x37c] ;  /* 0x0000df00ff017b82 */ /* 0x000fe20000000800 */
[----:B------:R-:W0:Y:S01]  /*0010*/  LDCU.U8 UR4, c[0x0][0x464] ;  /* 0x00008c80ff0477ac */ /* 0x000e220008000000 */
[----:B------:R-:W1:Y:S01]  /*0020*/  LDCU.64 UR6, c[0x0][0x450] ;  /* 0x00008a00ff0677ac */ /* 0x000e620008000a00 */
[----:B------:R-:W2:Y:S05]  /*0030*/  LDCU.64 UR8, c[0x0][0x358] ;  /* 0x00006b00ff0877ac */ /* 0x000eaa0008000a00 */
[----:B------:R-:W3:Y:S08]  /*0040*/  LDC R4, c[0x0][0x458] ;  /* 0x00011600ff047b82 */ /* 0x000ef00000000800 */
[----:B------:R-:W3:Y:S01]  /*0050*/  LDC R5, c[0x0][0x45c] ;  /* 0x00011700ff057b82 */ /* 0x000ee20000000800 */
[----:B0-----:R-:W-:Y:S01]  /*0060*/  ISETP.NE.AND P0, PT, RZ, UR4, PT ;  /* 0x00000004ff007c0c */ /* 0x001fe2000bf05270 */
[----:B------:R-:W0:Y:S01]  /*0070*/  LDCU.64 UR10, c[0x0][0x438] ;  /* 0x00008700ff0a77ac */ /* 0x000e220008000a00 */
[----:B-1----:R-:W-:-:S02]  /*0080*/  IMAD.U32 R2, RZ, RZ, UR6 ;  /* 0x00000006ff027e24 */ /* 0x002fc4000f8e00ff */
[----:B------:R-:W-:Y:S01]  /*0090*/  IMAD.U32 R3, RZ, RZ, UR7 ;  /* 0x00000007ff037e24 */ /* 0x000fe2000f8e00ff */
[----:B------:R-:W1:Y:S02]  /*00a0*/  S2R R8, SR_TID.X ;  /* 0x0000000000087919 */ /* 0x000e640000002100 */
[----:B------:R-:W4:Y:S06]  /*00b0*/  LDC R11, c[0x0][0x388] ;  /* 0x0000e200ff0b7b82 */ /* 0x000f2c0000000800 */
[----:B--2---:R-:W2:Y:S02]  /*00c0*/  @P0 LDG.E.64 R2, desc[UR8][R2.64] ;  /* 0x0000000802020981 */ /* 0x004ea4000c1e1b00 */
[----:B------:R-:W5:Y:S02]  /*00d0*/  @P0 LDC R9, c[0x0][0x460] ;  /* 0x00011800ff090b82 */ /* 0x000f640000000800 */
[----:B---3--:R-:W5:Y:S06]  /*00e0*/  @P0 LDG.E.64 R6, desc[UR8][R4.64] ;  /* 0x0000000804060981 */ /* 0x008f6c000c1e1b00 */
[----:B------:R-:W3:Y:S01]  /*00f0*/  S2UR UR5, SR_CTAID.X ;  /* 0x00000000000579c3 */ /* 0x000ee20000002500 */
[----:B0-----:R-:W-:Y:S01]  /*0100*/  UISETP.NE.U32.AND UP0, UPT, UR10, URZ, UPT ;  /* 0x000000ff0a00728c */ /* 0x001fe2000bf05070 */
[----:B------:R-:W-:Y:S03]  /*0110*/  BSSY.RECONVERGENT B0, `(.L_x_1123) ;  /* 0x0000055000007945 */ /* 0x000fe60003800200 */
[----:B------:R-:W-:Y:S01]  /*0120*/  UISETP.NE.AND.EX UP0, UPT, UR11, URZ, UPT, UP0 ;  /* 0x000000ff0b00728c */ /* 0x000fe2000bf05300 */
[----:B----4-:R-:W-:-:S04]  /*0130*/  SHF.R.S32.HI R0, RZ, 0x1f, R11 ;  /* 0x0000001fff007819 */ /* 0x010fc8000001140b */
[----:B------:R-:W-:Y:S02]  /*0140*/  LEA.HI R0, R0, R11, RZ, 0x3 ;  /* 0x0000000b00007211 */ /* 0x000fe400078f18ff */
[C---:B-1----:R-:W-:Y:S02]  /*0150*/  LOP3.LUT R11, R8.reuse, 0x1f, RZ, 0xc, !PT ;  /* 0x0000001f080b7812 */ /* 0x042fe400078e0cff */
[----:B------:R-:W-:Y:S02]  /*0160*/  LOP3.LUT R18, R8, 0x1f, RZ, 0xc0, !PT ;  /* 0x0000001f08127812 */ /* 0x000fe400078ec0ff */
[----:B------:R-:W-:Y:S01]  /*0170*/  LEA.HI.SX32 R11, R0, R11, 0x1d ;  /* 0x0000000b000b7211 */ /* 0x000fe200078feaff */
[----:B---3--:R-:W-:Y:S01]  /*0180*/  USHF.L.U32 UR4, UR5, 0x2, URZ ;  /* 0x0000000205047899 */ /* 0x008fe200080006ff */
[----:B--2---:R-:W-:Y:S02]  /*0190*/  @P0 R2UR UR7, R3 ;  /* 0x00000000030702ca */ /* 0x004fe400000e0000 */
[----:B------:R-:W0:Y:S01]  /*01a0*/  LDC R3, c[0x0][0x360] ;  /* 0x0000d800ff037b82 */ /* 0x000e220000000800 */
[----:B------:R-:W-:-:S02]  /*01b0*/  @P0 R2UR UR6, R2 ;  /* 0x00000000020602ca */ /* 0x000fc400000e0000 */
[----:B-----5:R-:W-:Y:S02]  /*01c0*/  @P0 IADD3 R4, P1, PT, R6, R9, RZ ;  /* 0x0000000906040210 */ /* 0x020fe40007f3e0ff */
[----:B------:R-:W-:-:S06]  /*01d0*/  SHF.R.U32.HI R9, RZ, 0x5, R8 ;  /* 0x00000005ff097819 */ /* 0x000fcc0000011608 */
[----:B------:R-:W-:Y:S01]  /*01e0*/  UIADD3 UR14, UPT, UPT, UR7, -0x4498517b, URZ ;  /* 0xbb67ae85070e7890 */ /* 0x000fe2000fffe0ff */
[----:B------:R-:W-:Y:S01]  /*01f0*/  @P0 IADD3.X R5, PT, PT, RZ, R7, RZ, P1, !PT ;  /* 0x00000007ff050210 */ /* 0x000fe20000ffe4ff */
[----:B------:R-:W-:Y:S01]  /*0200*/  UIADD3 UR16, UPT, UPT, UR7, 0x76cf5d0a, URZ ;  /* 0x76cf5d0a07107890 */ /* 0x000fe2000fffe0ff */
[----:B------:R-:W-:Y:S01]  /*0210*/  LOP3.LUT R9, R9, UR4, RZ, 0xfc, !PT ;  /* 0x0000000409097c12 */ /* 0x000fe2000f8efcff */
[----:B------:R-:W-:Y:S01]  /*0220*/  UIADD3 UR13, UPT, UPT, UR6, -0x61c88647, URZ ;  /* 0x9e3779b9060d7890 */ /* 0x000fe2000fffe0ff */
[----:B------:R-:W-:Y:S01]  /*0230*/  SHF.R.U32.HI R7, RZ, 0x2, R5 ;  /* 0x00000002ff077819 */ /* 0x000fe20000011605 */
[----:B------:R-:W-:Y:S02]  /*0240*/  UIADD3 UR15, UPT, UPT, UR6, 0x3c6ef372, URZ ;  /* 0x3c6ef372060f7890 */ /* 0x000fe4000fffe0ff */
[----:B------:R-:W-:Y:S02]  /*0250*/  UIADD3 UR17, UPT, UPT, UR6, -0x255992d5, URZ ;  /* 0xdaa66d2b06117890 */ /* 0x000fe4000fffe0ff */
[----:B------:R-:W-:-:S02]  /*0260*/  UIADD3 UR18, UPT, UPT, UR7, 0x32370b8f, URZ ;  /* 0x32370b8f07127890 */ /* 0x000fc4000fffe0ff */
[----:B------:R-:W-:Y:S01]  /*0270*/  UIADD3 UR19, UPT, UPT, UR6, 0x78dde6e4, URZ ;  /* 0x78dde6e406137890 */ /* 0x000fe2000fffe0ff */
[----:B0-----:R-:W-:Y:S01]  /*0280*/  IMAD R10, R3, UR5, R8 ;  /* 0x00000005030a7c24 */ /* 0x001fe2000f8e0208 */
[----:B------:R-:W-:Y:S01]  /*0290*/  SHF.R.U64 R8, R4, 0x2, R5 ;  /* 0x0000000204087819 */ /* 0x000fe20000001205 */
[----:B------:R-:W-:Y:S02]  /*02a0*/  UIADD3 UR20, UPT, UPT, UR7, -0x126145ec, URZ ;  /* 0xed9eba1407147890 */ /* 0x000fe4000fffe0ff */
[----:B------:R-:W-:Y:S02]  /*02b0*/  UIADD3 UR21, UPT, UPT, UR6, 0x1715609d, URZ ;  /* 0x1715609d06157890 */ /* 0x000fe4000fffe0ff */
[----:B------:R-:W-:Y:S02]  /*02c0*/  UIADD3 UR22, UPT, UPT, UR7, -0x56f99767, URZ ;  /* 0xa906689907167890 */ /* 0x000fe4000fffe0ff */
[----:B------:R-:W-:Y:S02]  /*02d0*/  UIADD3 UR23, UPT, UPT, UR6, -0x4ab325aa, URZ ;  /* 0xb54cda5606177890 */ /* 0x000fe4000fffe0ff */
[----:B------:R-:W-:-:S02]  /*02e0*/  UIADD3 UR24, UPT, UPT, UR7, 0x646e171e, URZ ;  /* 0x646e171e07187890 */ /* 0x000fc4000fffe0ff */
[----:B------:R-:W-:Y:S02]  /*02f0*/  UIADD3 UR25, UPT, UPT, UR6, 0x5384540f, URZ ;  /* 0x5384540f06197890 */ /* 0x000fe4000fffe0ff */
[----:B------:R-:W-:Y:S02]  /*0300*/  UIADD3 UR26, UPT, UPT, UR7, 0x1fd5c5a3, URZ ;  /* 0x1fd5c5a3071a7890 */ /* 0x000fe4000fffe0ff */
[----:B------:R-:W-:Y:S02]  /*0310*/  UIADD3 UR27, UPT, UPT, UR6, -0xe443238, URZ ;  /* 0xf1bbcdc8061b7890 */ /* 0x000fe4000fffe0ff */
[----:B------:R-:W-:Y:S02]  /*0320*/  UIADD3 UR28, UPT, UPT, UR7, -0x24c28bd8, URZ ;  /* 0xdb3d7428071c7890 */ /* 0x000fe4000fffe0ff */
[----:B------:R-:W-:Y:S02]  /*0330*/  UIADD3 UR29, UPT, UPT, UR6, -0x700cb87f, URZ ;  /* 0x8ff34781061d7890 */ /* 0x000fe4000fffe0ff */
[----:B------:R-:W-:Y:S01]  /*0340*/  UIADD3 UR30, UPT, UPT, UR7, -0x695add53, URZ ;  /* 0x96a522ad071e7890 */ /* 0x000fe2000fffe0ff */
[----:B------:R-:W-:Y:S11]  /*0350*/  BRA.U !UP0, `(.L_x_1124) ;  /* 0x00000001086c7547 */ /* 0x000ff6000b800000 */
[C---:B------:R-:W-:Y:S01]  /*0360*/  ISETP.GE.U32.AND P0, PT, R11.reuse, 0x20, PT ;  /* 0x000000200b00780c */ /* 0x040fe20003f06070 */
[----:B------:R-:W-:Y:S01]  /*0370*/  BSSY.RECONVERGENT B1, `(.L_x_1125) ;  /* 0x000000e000017945 */ /* 0x000fe20003800200 */
[----:B------:R-:W-:Y:S01]  /*0380*/  ISETP.GE.U32.AND P1, PT, R11, 0x40, PT ;  /* 0x000000400b00780c */ /* 0x000fe20003f26070 */
[----:B------:R-:W-:-:S10]  /*0390*/  IMAD.MOV.U32 R3, RZ, RZ, R18 ;  /* 0x000000ffff037224 */ /* 0x000fd400078e0012 */
        /* <DEDUP_REMOVED lines=11> */
.L_x_1126:
[----:B------:R-:W-:Y:S05]  /*0450*/  BSYNC.RECONVERGENT B1 ;  /* 0x0000000000017941 */ /* 0x000fea0003800200 */
.L_x_1125:
        /* <DEDUP_REMOVED lines=11> */
.L_x_1124:
[C---:B------:R-:W-:Y:S01]  /*0510*/  ISETP.GE.U32.AND P1, PT, R11.reuse, 0x40, PT ;  /* 0x000000400b00780c */ /* 0x040fe20003f26070 */
[----:B------:R-:W-:Y:S01]  /*0520*/  IMAD.MOV.U32 R5, RZ, RZ, R18 ;  /* 0x000000ffff057224 */ /* 0x000fe200078e0012 */
[----:B------:R-:W-:-:S11]  /*0530*/  ISETP.GE.U32.AND P0, PT, R11, 0x20, PT ;  /* 0x000000200b00780c */ /* 0x000fd60003f06070 */
        /* <DEDUP_REMOVED lines=16> */
[----:B------:R-:W-:Y:S01]  /*0640*/  @P1 CS2R R28, SRZ ;  /* 0x00000000001c1805 */ /* 0x000fe2000001ff00 */
[----:B------:R-:W-:-:S07]  /*0650*/  @P0 IMAD.MOV.U32 R63, RZ, RZ, RZ ;  /* 0x000000ffff3f0224 */ /* 0x000fce00078e00ff */
.L_x_1127:
[----:B------:R-:W-:Y:S05]  /*0660*/  BSYNC.RECONVERGENT B0 ;  /* 0x0000000000007941 */ /* 0x000fea0003800200 */
.L_x_1123:
[----:B------:R-:W1:Y:S02]  /*0670*/  LDCU UR4, c[0x0][0x384] ;  /* 0x00007080ff0477ac */ /* 0x000e640008000800 */
[----:B-1----:R-:W-:-:S13]  /*0680*/  ISETP.GE.AND P0, PT, R9, UR4, PT ;  /* 0x0000000409007c0c */ /* 0x002fda000bf06270 */
[----:B------:R-:W-:Y:S05]  /*0690*/  @P0 EXIT ;  /* 0x000000000000094d */ /* 0x000fea0003800000 */
[----:B------:R-:W-:Y:S01]  /*06a0*/  IMAD.HI.U32 R0, R10, -0x326172a9, RZ ;  /* 0xcd9e8d570a007827 */ /* 0x000fe200078e00ff */
[----:B------:R-:W1:Y:S01]  /*06b0*/  LDCU.64 UR4, c[0x0][0x3e0] ;  /* 0x00007c00ff0477ac */ /* 0x000e620008000a00 */
[----:B------:R-:W-:Y:S01]  /*06c0*/  BSSY B0, `(.L_x_1128) ;  /* 0x0000c09000007945 */ /* 0x000fe20003800000 */
[----:B------:R-:W-:Y:S01]  /*06d0*/  LOP3.LUT R4, R4, 0x3, RZ, 0xc0, !PT ;  /* 0x0000000304047812 */ /* 0x000fe200078ec0ff */
[----:B0-----:R-:W-:Y:S01]  /*06e0*/  IMAD.HI.U32 R2, R8, -0x2daee0ad, RZ ;  /* 0xd2511f5308027827 */ /* 0x001fe200078e00ff */
[----:B------:R-:W-:Y:S01]  /*06f0*/  LOP3.LUT R0, R7, UR6, R0, 0x96, !PT ;  /* 0x0000000607007c12 */ /* 0x000fe2000f8e9600 */
[----:B------:R-:W0:Y:S01]  /*0700*/  LDCU UR31, c[0x0][0x388] ;  /* 0x00007100ff1f77ac */ /* 0x000e220008000800 */
[----:B-----5:R-:W-:Y:S01]  /*0710*/  PRMT R91, R34, 0x7632, R91 ;  /* 0x00007632225b7816 */ /* 0x020fe2000000005b */
[----:B------:R-:W-:Y:S01]  /*0720*/  IMAD R12, R8, -0x2daee0ad, RZ ;  /* 0xd2511f53080c7824 */ /* 0x000fe200078e02ff */
[----:B------:R-:W-:Y:S01]  /*0730*/  LOP3.LUT R2, R2, UR7, RZ, 0x3c, !PT ;  /* 0x0000000702027c12 */ /* 0x000fe2000f8e3cff */
[----:B------:R-:W-:Y:S01]  /*0740*/  IMAD.HI.U32 R5, R0, -0x2daee0ad, RZ ;  /* 0xd2511f5300057827 */ /* 0x000fe200078e00ff */
[----:B------:R-:W-:Y:S01]  /*0750*/  PRMT R90, R29, 0x7632, R90 ;  /* 0x000076321d5a7816 */ /* 0x000fe2000000005a */
[----:B------:R-:W2:Y:S01]  /*0760*/  LDCU UR12, c[0x0][0x448] ;  /* 0x00008900ff0c77ac */ /* 0x000ea20008000800 */
[----:B------:R-:W-:Y:S01]  /*0770*/  PRMT R89, R33, 0x7632, R89 ;  /* 0x0000763221597816 */ /* 0x000fe20000000059 */
[----:B------:R-:W-:Y:S01]  /*0780*/  IMAD R6, R10, -0x326172a9, RZ ;  /* 0xcd9e8d570a067824 */ /* 0x000fe200078e02ff */
[----:B------:R-:W-:Y:S01]  /*0790*/  LOP3.LUT R5, R12, UR14, R5, 0x96, !PT ;  /* 0x0000000e0c057c12 */ /* 0x000fe2000f8e9605 */
[----:B------:R-:W-:Y:S01]  /*07a0*/  IMAD.HI.U32 R3, R2, -0x326172a9, RZ ;  /* 0xcd9e8d5702037827 */ /* 0x000fe200078e00ff */
[----:B------:R-:W-:Y:S01]  /*07b0*/  PRMT R88, R28, 0x7632, R88 ;  /* 0x000076321c587816 */ /* 0x000fe20000000058 */
[----:B------:R-:W3:Y:S01]  /*07c0*/  LDCU.64 UR10, c[0x0][0x3a0] ;  /* 0x00007400ff0a77ac */ /* 0x000ee20008000a00 */
[----:B------:R-:W-:Y:S01]  /*07d0*/  PRMT R87, R32, 0x7632, R87 ;  /* 0x0000763220577816 */ /* 0x000fe20000000057 */
[----:B------:R-:W-:Y:S01]  /*07e0*/  IMAD R15, R0, -0x2daee0ad, RZ ;  /* 0xd2511f53000f7824 */ /* 0x000fe200078e02ff */
[----:B------:R-:W-:Y:S01]  /*07f0*/  LOP3.LUT R3, R6, UR13, R3, 0x96, !PT ;  /* 0x0000000d06037c12 */ /* 0x000fe2000f8e9603 */
[----:B------:R-:W-:Y:S01]  /*0800*/  IMAD R13, R2, -0x326172a9, RZ ;  /* 0xcd9e8d57020d7824 */ /* 0x000fe200078e02ff */
[----:B-1----:R-:W-:Y:S01]  /*0810*/  UISETP.NE.U32.AND UP0, UPT, UR4, URZ, UPT ;  /* 0x000000ff0400728c */ /* 0x002fe2000bf05070 */
[----:B------:R-:W-:Y:S01]  /*0820*/  IMAD.HI.U32 R0, R5, -0x326172a9, RZ ;  /* 0xcd9e8d5705007827 */ /* 0x000fe200078e00ff */
[----:B------:R-:W1:Y:S01]  /*0830*/  LDCU.U8 UR4, c[0x0][0x410] ;  /* 0x00008200ff0477ac */ /* 0x000e620008000000 */
[----:B------:R-:W-:-:S02]  /*0840*/  PRMT R86, R63, 0x7632, R86 ;  /* 0x000076323f567816 */ /* 0x000fc40000000056 */
[----:B------:R-:W-:Y:S01]  /*0850*/  IMAD.HI.U32 R2, R3, -0x2daee0ad, RZ ;  /* 0xd2511f5303027827 */ /* 0x000fe200078e00ff */
[----:B------:R-:W-:Y:S01]  /*0860*/  LOP3.LUT R0, R13, UR15, R0, 0x96, !PT ;  /* 0x0000000f0d007c12 */ /* 0x000fe2000f8e9600 */
[----:B------:R-:W-:Y:S01]  /*0870*/  UISETP.NE.AND.EX UP0, UPT, UR5, URZ, UPT, UP0 ;  /* 0x000000ff0500728c */ /* 0x000fe2000bf05300 */
        /* <DEDUP_REMOVED lines=17> */
[----:B-1----:R-:W-:Y:S01]  /*0990*/  UISETP.NE.AND UP2, UPT, UR4, URZ, UPT ;  /* 0x000000ff0400728c */ /* 0x002fe2000bf45270 */
        /* <DEDUP_REMOVED lines=19> */
[----:B------:R-:W-:-:S03]  /*0ad0*/  PRMT R67, R36, 0x7632, R67 ;  /* 0x0000763224437816 */ /* 0x000fc60000000043 */
        /* <DEDUP_REMOVED lines=23> */
[----:B0-23--:R-:W-:-:S07]  /*0c50*/  IMAD R2, R2, -0x326172a9, RZ ;  /* 0xcd9e8d5702027824 */ /* 0x00dfce00078e02ff */
.L_x_1301:
[----:B------:R-:W0:Y:S01]  /*0c60*/  @UP0 LDCU.64 UR4, c[0x0][0x3e0] ;  /* 0x00007c00ff0407ac */ /* 0x000e220008000a00 */
[----:B------:R-:W-:Y:S02]  /*0c70*/  PLOP3.LUT P0, PT, PT, PT, UP0, 0x80, 0x8 ;  /* 0x000000000008781c */ /* 0x000fe40003f0f008 */
[----:B------:R-:W-:Y:S02]  /*0c80*/  PLOP3.LUT P1, PT, PT, PT, UP0, 0x80, 0x8 ;  /* 0x000000000008781c */ /* 0x000fe40003f2f008 */
[----:B------:R-:W-:-:S09]  /*0c90*/  MOV R40, 0x2 ;  /* 0x0000000200287802 */ /* 0x000fd20000000f00 */
[----:B0-----:R-:W-:-:S06]  /*0ca0*/  @P0 IMAD.WIDE R40, R9, R40, UR4 ;  /* 0x0000000409280e25 */ /* 0x001fcc000f8e0228 */
[----:B------:R-:W2:Y:S01]  /*0cb0*/  @P1 LDG.E.U16 R40, desc[UR8][R40.64] ;  /* 0x0000000828281981 */ /* 0x000ea2000c1e1500 */
[----:B------:R-:W-:Y:S01]  /*0cc0*/  IMAD R0, R9, UR31, RZ ;  /* 0x0000001f09007c24 */ /* 0x000fe2000f8e02ff */
[----:B------:R-:W-:Y:S01]  /*0cd0*/  ISETP.GE.U32.AND P2, PT, R11, 0x20, PT ;  /* 0x000000200b00780c */ /* 0x000fe20003f46070 */
[----:B------:R-:W-:Y:S01]  /*0ce0*/  BSSY.RECONVERGENT B1, `(.L_x_1129) ;  /* 0x0000572000017945 */ /* 0x000fe20003800200 */
[----:B------:R-:W0:Y:S01]  /*0cf0*/  S2R R42, SR_TID.X ;  /* 0x00000000002a7919 */ /* 0x000e220000002100 */
[----:B------:R-:W-:Y:S01]  /*0d00*/  PLOP3.LUT P0, PT, PT, PT, UP0, 0x80, 0x8 ;  /* 0x000000000008781c */ /* 0x000fe20003f0f008 */
[----:B------:R-:W-:Y:S01]  /*0d10*/  IMAD.MOV.U32 R52, RZ, RZ, 0x3f800000 ;  /* 0x3f800000ff347424 */ /* 0x000fe200078e00ff */
[----:B------:R-:W-:-:S04]  /*0d20*/  SHF.R.S32.HI R43, RZ, 0x1f, R0 ;  /* 0x0000001fff2b7819 */ /* 0x000fc80000011400 */
[----:B------:R-:W-:Y:S02]  /*0d30*/  LEA.HI R0, R43, R0, RZ, 0x3 ;  /* 0x000000002b007211 */ /* 0x000fe400078f18ff */
[----:B0-----:R-:W-:-:S04]  /*0d40*/  LOP3.LUT R42, R42, 0x1f, RZ, 0xc0, !PT ;  /* 0x0000001f2a2a7812 */ /* 0x001fc800078ec0ff */
[----:B------:R-:W-:-:S04]  /*0d50*/  LEA.HI.SX32 R0, R0, R42, 0x1d ;  /* 0x0000002a00007211 */ /* 0x000fc800078feaff */
[----:B------:R-:W-:Y:S01]  /*0d60*/  MOV R54, R0 ;  /* 0x0000000000367202 */ /* 0x000fe20000000f00 */
[----:B--2---:R-:W-:Y:S01]  /*0d70*/  @P0 IMAD.U32 R52, R40, 0x10000, RZ ;  /* 0x0001000028340824 */ /* 0x004fe200078e00ff */
        /* <DEDUP_REMOVED lines=17> */
[----:B------:R-:W-:-:S05]  /*0e90*/  VIADDMNMX.U32 R12, R4, 0xfffffffe, R13, PT ;  /* 0xfffffffe040c7846 */ /* 0x000fca000380000d */
[----:B------:R-:W-:-:S04]  /*0ea0*/  IMAD.SHL.U32 R40, R12, 0x4, RZ ;  /* 0x000000040c287824 */ /* 0x000fc800078e00ff */
[----:B------:R-:W0:Y:S02]  /*0eb0*/  LDC R12, c[0x2][R40] ;  /* 0x00800000280c7b82 */ /* 0x000e240000000800 */
[----:B0-----:R-:W-:-:S04]  /*0ec0*/  SHF.R.S32.HI R13, RZ, 0x1f, R12 ;  /* 0x0000001fff0d7819 */ /* 0x001fc8000001140c */
.L_x_20069:
[----:B------:R-:W-:Y:S05]  /*0ed0*/  BRX R12 -0xee0                                     (*"BRANCH_TARGETS .L_x_20070,.L_x_20071,.L_x_20072"*) ;  /* 0xfffffff00c487949 */ /* 0x000fea000383ffff */
.L_x_20072:
[----:B------:R-:W-:Y:S01]  /*0ee0*/  IADD3 R12, PT, PT, R4, 0x1, RZ ;  /* 0x00000001040c7810 */ /* 0x000fe20007ffe0ff */
[----:B------:R-:W-:Y:S02]  /*0ef0*/  IMAD.MOV.U32 R53, RZ, RZ, R55 ;  /* 0x000000ffff357224 */ /* 0x000fe400078e0037 */
[----:B------:R-:W-:Y:S01]  /*0f00*/  IMAD.MOV.U32 R13, RZ, RZ, R5 ;  /* 0x000000ffff0d7224 */ /* 0x000fe200078e0005 */
[----:B------:R-:W-:Y:S06]  /*0f10*/  BRA `(.L_x_1133) ;  /* 0x0000000000f47947 */ /* 0x000fec0003800000 */
.L_x_20070:
[----:B------:R-:W-:Y:S01]  /*0f20*/  MOV R53, R55 ;  /* 0x0000003700357202 */ /* 0x000fe20000000f00 */
[----:B------:R-:W-:Y:S02]  /*0f30*/  IMAD.MOV.U32 R12, RZ, RZ, 0x3 ;  /* 0x00000003ff0c7424 */ /* 0x000fe400078e00ff */
[----:B------:R-:W-:Y:S01]  /*0f40*/  IMAD.MOV.U32 R13, RZ, RZ, R6 ;  /* 0x000000ffff0d7224 */ /* 0x000fe200078e0006 */
[----:B------:R-:W-:Y:S06]  /*0f50*/  BRA `(.L_x_1133) ;  /* 0x0000000000e47947 */ /* 0x000fec0003800000 */
.L_x_20071:
        /* <DEDUP_REMOVED lines=13> */
.L_x_1135:
[----:B------:R-:W-:Y:S05]  /*1030*/  BSYNC.RECONVERGENT B3 ;  /* 0x0000000000037941 */ /* 0x000fea0003800200 */
.L_x_1134:
        /* <DEDUP_REMOVED lines=41> */
[----:B------:R-:W-:Y:S01]  /*12d0*/  MOV R13, R55 ;  /* 0x00000037000d7202 */ /* 0x000fe20000000f00 */
[----:B------:R-:W-:-:S07]  /*12e0*/  IMAD.MOV.U32 R12, RZ, RZ, RZ ;  /* 0x000000ffff0c7224 */ /* 0x000fce00078e00ff */
.L_x_1133:
[----:B------:R-:W-:Y:S05]  /*12f0*/  BSYNC.RECONVERGENT B2 ;  /* 0x0000000000027941 */ /* 0x000fea0003800200 */
.L_x_1132:
[----:B------:R-:W0:Y:S01]  /*1300*/  LDC R55, c[0x0][0x408] ;  /* 0x00010200ff377b82 */ /* 0x000e220000000800 */
[----:B------:R-:W-:Y:S01]  /*1310*/  I2FP.F32.U32 R4, R13 ;  /* 0x0000000d00047245 */ /* 0x000fe20000201000 */
[----:B------:R-:W-:Y:S01]  /*1320*/  IMAD.MOV.U32 R65, RZ, RZ, 0x2f800000 ;  /* 0x2f800000ff417424 */ /* 0x000fe200078e00ff */
[----:B-----5:R-:W-:Y:S01]  /*1330*/  SHF.L.U32 R41, R16, 0x10, RZ ;  /* 0x0000001010297819 */ /* 0x020fe200000006ff */
[----:B------:R-:W-:Y:S01]  /*1340*/  BSSY.RECONVERGENT B2, `(.L_x_1136) ;  /* 0x0000052000027945 */ /* 0x000fe20003800200 */
[----:B------:R-:W-:Y:S01]  /*1350*/  ISETP.NE.AND P1, PT, R12, 0x1, PT ;  /* 0x000000010c00780c */ /* 0x000fe20003f25270 */
[----:B------:R-:W-:Y:S01]  /*1360*/  FFMA.FTZ R13, R4, R65, 1.1641532182693481445e-10 ;  /* 0x2f000000040d7423 */ /* 0x000fe20000010041 */
[----:B------:R-:W-:Y:S01]  /*1370*/  HFMA2 R40, -RZ, RZ, 0, 1.1920928955078125e-07 ;  /* 0x00000002ff287431 */ /* 0x000fe200000001ff */
[----:B------:R-:W1:Y:S01]  /*1380*/  LDC R64, c[0x0][0x404] ;  /* 0x00010100ff407b82 */ /* 0x000e620000000800 */
[----:B------:R-:W-:Y:S01]  /*1390*/  FMUL.FTZ R4, R41, R52 ;  /* 0x0000003429047220 */ /* 0x000fe20000410000 */
[----:B------:R-:W-:Y:S01]  /*13a0*/  IMAD.U32 R41, R20, 0x10000, RZ ;  /* 0x0001000014297824 */ /* 0x000fe200078e00ff */
[----:B------:R-:W-:-:S02]  /*13b0*/  PRMT R16, R16, 0x7632, R16 ;  /* 0x0000763210107816 */ /* 0x000fc40000000010 */
[----:B0-----:R-:W-:Y:S01]  /*13c0*/  FMUL.FTZ R4, R4, R55 ;  /* 0x0000003704047220 */ /* 0x001fe20000410000 */
[----:B-1----:R-:W-:Y:S01]  /*13d0*/  FSETP.GTU.FTZ.AND P0, PT, R13, R64, PT ;  /* 0x000000400d00720b */ /* 0x002fe20003f1c000 */
[----:B------:R-:W-:-:S03]  /*13e0*/  IMAD.U32 R13, R36, 0x10000, RZ ;  /* 0x00010000240d7824 */ /* 0x000fc600078e00ff */
[----:B------:R-:W-:Y:S02]  /*13f0*/  FSEL R4, R4, RZ, !P0 ;  /* 0x000000ff04047208 */ /* 0x000fe40004000000 */
[----:B------:R-:W-:-:S03]  /*1400*/  PLOP3.LUT P0, PT, P0, PT, PT, 0x8, 0x80 ;  /* 0x000000000080781c */ /* 0x000fc6000070e170 */
[----:B------:R-:W-:Y:S01]  /*1410*/  FFMA.FTZ R13, R4, R13, R41 ;  /* 0x0000000d040d7223 */ /* 0x000fe20000010029 */
[----:B------:R-:W-:Y:S01]  /*1420*/  P2R R54, PR, RZ, 0x1 ;  /* 0x00000001ff367803 */ /* 0x000fe20000000000 */
[----:B------:R-:W-:Y:S01]  /*1430*/  IMAD.MOV.U32 R4, RZ, RZ, R2 ;  /* 0x000000ffff047224 */ /* 0x000fe200078e0002 */
        /* <DEDUP_REMOVED lines=9> */
.L_x_1138:
        /* <DEDUP_REMOVED lines=13> */
.L_x_1140:
[----:B------:R-:W-:Y:S05]  /*15a0*/  BSYNC.RECONVERGENT B3 ;  /* 0x0000000000037941 */ /* 0x000fea0003800200 */
.L_x_1139:
        /* <DEDUP_REMOVED lines=43> */
.L_x_1137:
[----:B------:R-:W-:Y:S05]  /*1860*/  BSYNC.RECONVERGENT B2 ;  /* 0x0000000000027941 */ /* 0x000fea0003800200 */
.L_x_1136:
[----:B------:R-:W-:Y:S01]  /*1870*/  I2FP.F32.U32 R4, R4 ;  /* 0x0000000400047245 */ /* 0x000fe20000201000 */
[----:B------:R-:W-:Y:S01]  /*1880*/  IMAD.U32 R43, R16, 0x10000, RZ ;  /* 0x00010000102b7824 */ /* 0x000fe200078e00ff */
[----:B------:R-:W-:Y:S01]  /*1890*/  ISETP.NE.AND P1, PT, R40, 0x1, PT ;  /* 0x000000012800780c */ /* 0x000fe20003f25270 */
[----:B------:R-:W-:Y:S01]  /*18a0*/  BSSY.RECONVERGENT B2, `(.L_x_1141) ;  /* 0x000004f000027945 */ /* 0x000fe20003800200 */
[----:B------:R-:W-:Y:S01]  /*18b0*/  PRMT R12, R20, 0x7632, R12 ;  /* 0x00007632140c7816 */ /* 0x000fe2000000000c */
[----:B------:R-:W-:Y:S01]  /*18c0*/  FFMA.FTZ R41, R4, R65, 1.1641532182693481445e-10 ;  /* 0x2f00000004297423 */ /* 0x000fe20000010041 */
[----:B------:R-:W-:Y:S01]  /*18d0*/  FMUL.FTZ R4, R43, R52 ;  /* 0x000000342b047220 */ /* 0x000fe20000410000 */
[----:B------:R-:W-:Y:S02]  /*18e0*/  IMAD.MOV.U32 R42, RZ, RZ, 0x2 ;  /* 0x00000002ff2a7424 */ /* 0x000fe400078e00ff */
[----:B------:R-:W-:Y:S02]  /*18f0*/  IMAD.U32 R43, R12, 0x10000, RZ ;  /* 0x000100000c2b7824 */ /* 0x000fe400078e00ff */
[----:B------:R-:W-:Y:S01]  /*1900*/  FMUL.FTZ R4, R4, R55 ;  /* 0x0000003704047220 */ /* 0x000fe20000410000 */
[----:B------:R-:W-:-:S02]  /*1910*/  FSETP.GTU.FTZ.AND P0, PT, R41, R64, PT ;  /* 0x000000402900720b */ /* 0x000fc40003f1c000 */
[----:B------:R-:W-:Y:S02]  /*1920*/  SHF.L.U32 R41, R67, 0x10, RZ ;  /* 0x0000001043297819 */ /* 0x000fe400000006ff */
[----:B------:R-:W-:Y:S02]  /*1930*/  FSEL R4, R4, RZ, !P0 ;  /* 0x000000ff04047208 */ /* 0x000fe40004000000 */
[----:B------:R-:W-:-:S03]  /*1940*/  PLOP3.LUT P0, PT, P0, PT, PT, 0x8, 0x80 ;  /* 0x000000000080781c */ /* 0x000fc6000070e170 */
[----:B------:R-:W-:Y:S01]  /*1950*/  FFMA.FTZ R12, R4, R41, R43 ;  /* 0x00000029040c7223 */ /* 0x000fe2000001002b */
        /* <DEDUP_REMOVED lines=10> */
.L_x_1143:
        /* <DEDUP_REMOVED lines=13> */
.L_x_1145:
[----:B------:R-:W-:Y:S05]  /*1ad0*/  BSYNC.RECONVERGENT B3 ;  /* 0x0000000000037941 */ /* 0x000fea0003800200 */
.L_x_1144:
        /* <DEDUP_REMOVED lines=37> */
[----:B------:R-:W-:-:S03]  /*1d30*/  MOV R2, R42 ;  /* 0x0000002a00027202 */ /* 0x000fc60000000f00 */
[----:B------:R-:W-:Y:S01]  /*1d40*/  HFMA2 R42, -RZ, RZ, 0, 0 ;  /* 0x00000000ff2a7431 */ /* 0x000fe200000001ff */
[----:B------:R-:W-:Y:S02]  /*1d50*/  LOP3.LUT R5, R56, UR29, R43, 0x96, !PT ;  /* 0x0000001d38057c12 */ /* 0x000fe4000f8e962b */
[----:B------:R-:W-:Y:S01]  /*1d60*/  LOP3.LUT R6, R4, UR30, R41, 0x96, !PT ;  /* 0x0000001e04067c12 */ /* 0x000fe2000f8e9629 */
[----:B------:R-:W-:Y:S02]  /*1d70*/  IMAD.MOV.U32 R4, RZ, RZ, R53 ;  /* 0x000000ffff047224 */ /* 0x000fe400078e0035 */
[----:B------:R-:W-:-:S07]  /*1d80*/  IMAD.MOV.U32 R53, RZ, RZ, R40 ;  /* 0x000000ffff357224 */ /* 0x000fce00078e0028 */
.L_x_1142:
[----:B------:R-:W-:Y:S05]  /*1d90*/  BSYNC.RECONVERGENT B2 ;  /* 0x0000000000027941 */ /* 0x000fea0003800200 */
.L_x_1141:
[----:B------:R-:W-:Y:S01]  /*1da0*/  I2FP.F32.U32 R4, R4 ;  /* 0x0000000400047245 */ /* 0x000fe20000201000 */
[C---:B------:R-:W-:Y:S01]  /*1db0*/  IMAD.U32 R43, R17.reuse, 0x10000, RZ ;  /* 0x00010000112b7824 */ /* 0x040fe200078e00ff */
[----:B------:R-:W-:Y:S01]  /*1dc0*/  ISETP.NE.AND P2, PT, R42, 0x1, PT ;  /* 0x000000012a00780c */ /* 0x000fe20003f45270 */
[----:B------:R-:W-:Y:S01]  /*1dd0*/  BSSY.RECONVERGENT B2, `(.L_x_1146) ;  /* 0x0000050000027945 */ /* 0x000fe20003800200 */
[----:B------:R-:W-:Y:S01]  /*1de0*/  PRMT R16, R17, 0x7632, R16 ;  /* 0x0000763211107816 */ /* 0x000fe20000000010 */
[----:B------:R-:W-:Y:S01]  /*1df0*/  FFMA.FTZ R41, R4, R65, 1.1641532182693481445e-10 ;  /* 0x2f00000004297423 */ /* 0x000fe20000010041 */
[----:B------:R-:W-:Y:S01]  /*1e00*/  FMUL.FTZ R4, R43, R52 ;  /* 0x000000342b047220 */ /* 0x000fe20000410000 */
[----:B------:R-:W-:Y:S01]  /*1e10*/  SHF.L.U32 R43, R21, 0x10, RZ ;  /* 0x00000010152b7819 */ /* 0x000fe200000006ff */
[----:B------:R-:W-:Y:S02]  /*1e20*/  IMAD.MOV.U32 R48, RZ, RZ, 0x2 ;  /* 0x00000002ff307424 */ /* 0x000fe400078e00ff */
[----:B------:R-:W-:Y:S01]  /*1e30*/  FMUL.FTZ R4, R4, R55 ;  /* 0x0000003704047220 */ /* 0x000fe20000410000 */
[----:B------:R-:W-:Y:S01]  /*1e40*/  FSETP.GTU.FTZ.AND P1, PT, R41, R64, PT ;  /* 0x000000402900720b */ /* 0x000fe20003f3c000 */
[----:B------:R-:W-:-:S03]  /*1e50*/  IMAD.U32 R41, R37, 0x10000, RZ ;  /* 0x0001000025297824 */ /* 0x000fc600078e00ff */
[----:B------:R-:W-:Y:S02]  /*1e60*/  FSEL R4, R4, RZ, !P1 ;  /* 0x000000ff04047208 */ /* 0x000fe40004800000 */
[----:B------:R-:W-:-:S03]  /*1e70*/  PLOP3.LUT P1, PT, P1, PT, PT, 0x8, 0x80 ;  /* 0x000000000080781c */ /* 0x000fc60000f2e170 */
[----:B------:R-:W-:Y:S01]  /*1e80*/  FFMA.FTZ R40, R4, R41, R43 ;  /* 0x0000002904287223 */ /* 0x000fe2000001002b */
[----:B------:R-:W-:-:S04]  /*1e90*/  IMAD.MOV.U32 R4, RZ, RZ, R2 ;  /* 0x000000ffff047224 */ /* 0x000fc800078e0002 */
[----:B------:R-:W-:Y:S01]  /*1ea0*/  MOV R17, R40 ;  /* 0x0000002800117202 */ /* 0x000fe20000000f00 */
        /* <DEDUP_REMOVED lines=9> */
.L_x_1148:
        /* <DEDUP_REMOVED lines=13> */
.L_x_1150:
[----:B------:R-:W-:Y:S05]  /*2010*/  BSYNC.RECONVERGENT B3 ;  /* 0x0000000000037941 */ /* 0x000fea0003800200 */
.L_x_1149:
[----:B------:R-:W-:Y:S01]  /*2020*/  LOP3.LUT R42, R3, UR7, R5, 0x96, !PT ;  /* 0x00000007032a7c12 */ /* 0x000fe2000f8e9605 */
[----:B------:R-:W-:-:S04]  /*2030*/  IMAD.WIDE.U32 R56, R10, -0x326172a9, RZ ;  /* 0xcd9e8d570a387825 */ /* 0x000fc800078e00ff */
[----:B------:R-:W-:Y:S02]  /*2040*/  HFMA2 R48, -RZ, RZ, 0, 0 ;  /* 0x00000000ff307431 */ /* 0x000fe400000001ff */
        /* <DEDUP_REMOVED lines=36> */
[----:B------:R-:W-:-:S05]  /*2290*/  IMAD.WIDE.U32 R42, R6, -0x2daee0ad, RZ ;  /* 0xd2511f53062a7825 */ /* 0x000fca00078e00ff */
[----:B------:R-:W-:Y:S01]  /*22a0*/  LOP3.LUT R6, R4, UR30, R43, 0x96, !PT ;  /* 0x0000001e04067c12 */ /* 0x000fe2000f8e962b */
[----:B------:R-:W-:Y:S02]  /*22b0*/  IMAD.MOV.U32 R4, RZ, RZ, R53 ;  /* 0x000000ffff047224 */ /* 0x000fe400078e0035 */
[----:B------:R-:W-:-:S07]  /*22c0*/  IMAD.MOV.U32 R53, RZ, RZ, R42 ;  /* 0x000000ffff357224 */ /* 0x000fce00078e002a */
.L_x_1147:
[----:B------:R-:W-:Y:S05]  /*22d0*/  BSYNC.RECONVERGENT B2 ;  /* 0x0000000000027941 */ /* 0x000fea0003800200 */
.L_x_1146:
        /* <DEDUP_REMOVED lines=25> */
.L_x_1153:
        /* <DEDUP_REMOVED lines=13> */
.L_x_1155:
[----:B------:R-:W-:Y:S05]  /*2540*/  BSYNC.RECONVERGENT B3 ;  /* 0x0000000000037941 */ /* 0x000fea0003800200 */
.L_x_1154:
        /* <DEDUP_REMOVED lines=38> */
[----:B------:R-:W-:-:S05]  /*27b0*/  IMAD.WIDE.U32 R42, R6, -0x2daee0ad, RZ ;  /* 0xd2511f53062a7825 */ /* 0x000fca00078e00ff */
[----:B------:R-:W-:Y:S02]  /*27c0*/  LOP3.LUT R6, R4, UR30, R43, 0x96, !PT ;  /* 0x0000001e04067c12 */ /* 0x000fe4000f8e962b */
[----:B------:R-:W-:Y:S01]  /*27d0*/  MOV R4, R53 ;  /* 0x0000003500047202 */ /* 0x000fe20000000f00 */
[----:B------:R-:W-:Y:S02]  /*27e0*/  IMAD.MOV.U32 R53, RZ, RZ, R42 ;  /* 0x000000ffff357224 */ /* 0x000fe400078e002a */
[----:B------:R-:W-:-:S07]  /*27f0*/  IMAD.MOV.U32 R42, RZ, RZ, RZ ;  /* 0x000000ffff2a7224 */ /* 0x000fce00078e00ff */
.L_x_1152:
[----:B------:R-:W-:Y:S05]  /*2800*/  BSYNC.RECONVERGENT B2 ;  /* 0x0000000000027941 */ /* 0x000fea0003800200 */
.L_x_1151:
[----:B------:R-:W-:Y:S01]  /*2810*/  I2FP.F32.U32 R4, R4 ;  /* 0x0000000400047245 */ /* 0x000fe20000201000 */
[----:B------:R-:W-:Y:S01]  /*2820*/  BSSY.RECONVERGENT B2, `(.L_x_1156) ;  /* 0x0000052000027945 */ /* 0x000fe20003800200 */
[----:B------:R-:W-:Y:S01]  /*2830*/  SHF.L.U32 R43, R18, 0x10, RZ ;  /* 0x00000010122b7819 */ /* 0x000fe200000006ff */
[----:B------:R-:W-:Y:S01]  /*2840*/  HFMA2 R50, -RZ, RZ, 0, 1.1920928955078125e-07 ;  /* 0x00000002ff327431 */ /* 0x000fe200000001ff */
[----:B------:R-:W-:Y:S01]  /*2850*/  ISETP.NE.AND P4, PT, R42, 0x1, PT ;  /* 0x000000012a00780c */ /* 0x000fe20003f85270 */
[----:B------:R-:W-:Y:S02]  /*2860*/  FFMA.FTZ R41, R4, R65, 1.1641532182693481445e-10 ;  /* 0x2f00000004297423 */ /* 0x000fe40000010041 */
[----:B------:R-:W-:Y:S01]  /*2870*/  FMUL.FTZ R4, R43, R52 ;  /* 0x000000342b047220 */ /* 0x000fe20000410000 */
[----:B------:R-:W-:Y:S02]  /*2880*/  IMAD.U32 R43, R22, 0x10000, RZ ;  /* 0x00010000162b7824 */ /* 0x000fe400078e00ff */
[----:B------:R-:W-:Y:S01]  /*2890*/  FSETP.GTU.FTZ.AND P3, PT, R41, R64, PT ;  /* 0x000000402900720b */ /* 0x000fe20003f7c000 */
[----:B------:R-:W-:Y:S01]  /*28a0*/  FMUL.FTZ R4, R4, R55 ;  /* 0x0000003704047220 */ /* 0x000fe20000410000 */
[----:B------:R-:W-:-:S04]  /*28b0*/  IMAD.U32 R41, R38, 0x10000, RZ ;  /* 0x0001000026297824 */ /* 0x000fc800078e00ff */
[----:B------:R-:W-:Y:S02]  /*28c0*/  FSEL R4, R4, RZ, !P3 ;  /* 0x000000ff04047208 */ /* 0x000fe40005800000 */
[----:B------:R-:W-:-:S03]  /*28d0*/  PLOP3.LUT P3, PT, P3, PT, PT, 0x8, 0x80 ;  /* 0x000000000080781c */ /* 0x000fc60001f6e170 */
[----:B------:R-:W-:Y:S01]  /*28e0*/  FFMA.FTZ R41, R4, R41, R43 ;  /* 0x0000002904297223 */ /* 0x000fe2000001002b */
[----:B------:R-:W-:Y:S01]  /*28f0*/  PRMT R4, R18, 0x7632, R4 ;  /* 0x0000763212047816 */ /* 0x000fe20000000004 */
[----:B------:R-:W-:Y:S02]  /*2900*/  IMAD.MOV.U32 R18, RZ, RZ, R2 ;  /* 0x000000ffff127224 */ /* 0x000fe400078e0002 */
        /* <DEDUP_REMOVED lines=10> */
.L_x_1158:
        /* <DEDUP_REMOVED lines=13> */
.L_x_1160:
[----:B------:R-:W-:Y:S05]  /*2a80*/  BSYNC.RECONVERGENT B3 ;  /* 0x0000000000037941 */ /* 0x000fea0003800200 */
.L_x_1159:
        /* <DEDUP_REMOVED lines=41> */
[----:B------:R-:W-:Y:S01]  /*2d20*/  IMAD.MOV.U32 R2, RZ, RZ, R56 ;  /* 0x000000ffff027224 */ /* 0x000fe200078e0038 */
[----:B------:R-:W-:-:S07]  /*2d30*/  LOP3.LUT R5, R58, UR29, R57, 0x96, !PT ;  /* 0x0000001d3a057c12 */ /* 0x000fce000f8e9639 */
.L_x_1157:
[----:B------:R-:W-:Y:S05]  /*2d40*/  BSYNC.RECONVERGENT B2 ;  /* 0x0000000000027941 */ /* 0x000fea0003800200 */
.L_x_1156:
[----:B------:R-:W-:Y:S01]  /*2d50*/  I2FP.F32.U32 R18, R18 ;  /* 0x0000001200127245 */ /* 0x000fe20000201000 */
[----:B------:R-:W-:Y:S01]  /*2d60*/  BSSY.RECONVERGENT B2, `(.L_x_1161) ;  /* 0x0000051000027945 */ /* 0x000fe20003800200 */
[----:B------:R-:W-:Y:S01]  /*2d70*/  SHF.L.U32 R57, R4, 0x10, RZ ;  /* 0x0000001004397819 */ /* 0x000fe200000006ff */
[----:B------:R-:W-:Y:S01]  /*2d80*/  HFMA2 R56, -RZ, RZ, 0, 1.1920928955078125e-07 ;  /* 0x00000002ff387431 */ /* 0x000fe200000001ff */
[----:B------:R-:W-:Y:S01]  /*2d90*/  ISETP.NE.AND P5, PT, R50, 0x1, PT ;  /* 0x000000013200780c */ /* 0x000fe20003fa5270 */
[----:B------:R-:W-:Y:S01]  /*2da0*/  FFMA.FTZ R43, R18, R65, 1.1641532182693481445e-10 ;  /* 0x2f000000122b7423 */ /* 0x000fe20000010041 */
[----:B------:R-:W-:Y:S01]  /*2db0*/  PRMT R18, R22, 0x7632, R18 ;  /* 0x0000763216127816 */ /* 0x000fe20000000012 */
[----:B------:R-:W-:-:S03]  /*2dc0*/  FMUL.FTZ R4, R57, R52 ;  /* 0x0000003439047220 */ /* 0x000fc60000410000 */
[----:B------:R-:W-:Y:S01]  /*2dd0*/  FSETP.GTU.FTZ.AND P4, PT, R43, R64, PT ;  /* 0x000000402b00720b */ /* 0x000fe20003f9c000 */
[----:B------:R-:W-:Y:S01]  /*2de0*/  FMUL.FTZ R4, R4, R55 ;  /* 0x0000003704047220 */ /* 0x000fe20000410000 */
[----:B------:R-:W-:Y:S02]  /*2df0*/  IMAD.U32 R57, R18, 0x10000, RZ ;  /* 0x0001000012397824 */ /* 0x000fe400078e00ff */
[----:B------:R-:W-:Y:S02]  /*2e00*/  IMAD.U32 R43, R73, 0x10000, RZ ;  /* 0x00010000492b7824 */ /* 0x000fe400078e00ff */
        /* <DEDUP_REMOVED lines=13> */
.L_x_1163:
        /* <DEDUP_REMOVED lines=13> */
.L_x_1165:
[----:B------:R-:W-:Y:S05]  /*2fb0*/  BSYNC.RECONVERGENT B3 ;  /* 0x0000000000037941 */ /* 0x000fea0003800200 */
.L_x_1164:
        /* <DEDUP_REMOVED lines=34> */
[----:B------:R-:W-:Y:S01]  /*31e0*/  LOP3.LUT R4, R4, UR27, R43, 0x96, !PT ;  /* 0x0000001b04047c12 */ /* 0x000fe2000f8e962b */
[----:B------:R-:W-:-:S04]  /*31f0*/  IMAD.MOV.U32 R43, RZ, RZ, R53 ;  /* 0x000000ffff2b7224 */ /* 0x000fc800078e0035 */
[----:B------:R-:W-:-:S04]  /*3200*/  IMAD.WIDE.U32 R4, R4, -0x2daee0ad, RZ ;  /* 0xd2511f5304047825 */ /* 0x000fc800078e00ff */
[----:B------:R-:W-:Y:S01]  /*3210*/  IMAD.MOV.U32 R53, RZ, RZ, R4 ;  /* 0x000000ffff357224 */ /* 0x000fe200078e0004 */
[----:B------:R-:W-:Y:S01]  /*3220*/  LOP3.LUT R6, R56, UR30, R5, 0x96, !PT ;  /* 0x0000001e38067c12 */ /* 0x000fe2000f8e9605 */
[----:B------:R-:W-:-:S04]  /*3230*/  IMAD.WIDE.U32 R4, R2, -0x326172a9, RZ ;  /* 0xcd9e8d5702047825 */ /* 0x000fc800078e00ff */
[----:B------:R-:W-:Y:S01]  /*3240*/  IMAD.MOV.U32 R56, RZ, RZ, RZ ;  /* 0x000000ffff387224 */ /* 0x000fe200078e00ff */
[----:B------:R-:W-:Y:S02]  /*3250*/  LOP3.LUT R5, R42, UR29, R5, 0x96, !PT ;  /* 0x0000001d2a057c12 */ /* 0x000fe4000f8e9605 */
[----:B------:R-:W-:-:S07]  /*3260*/  MOV R2, R4 ;  /* 0x0000000400027202 */ /* 0x000fce0000000f00 */
.L_x_1162:
[----:B------:R-:W-:Y:S05]  /*3270*/  BSYNC.RECONVERGENT B2 ;  /* 0x0000000000027941 */ /* 0x000fea0003800200 */
.L_x_1161:
[----:B------:R-:W-:Y:S01]  /*3280*/  I2FP.F32.U32 R4, R43 ;  /* 0x0000002b00047245 */ /* 0x000fe20000201000 */
[C---:B------:R-:W-:Y:S01]  /*3290*/  IMAD.U32 R57, R19.reuse, 0x10000, RZ ;  /* 0x0001000013397824 */ /* 0x040fe200078e00ff */
[----:B------:R-:W-:Y:S01]  /*32a0*/  ISETP.NE.AND P6, PT, R56, 0x1, PT ;  /* 0x000000013800780c */ /* 0x000fe20003fc5270 */
[----:B------:R-:W-:Y:S01]  /*32b0*/  BSSY.RECONVERGENT B2, `(.L_x_1166) ;  /* 0x0000052000027945 */ /* 0x000fe20003800200 */
[----:B------:R-:W-:Y:S01]  /*32c0*/  PRMT R19, R19, 0x7632, R19 ;  /* 0x0000763213137816 */ /* 0x000fe20000000013 */
[----:B------:R-:W-:Y:S01]  /*32d0*/  FFMA.FTZ R43, R4, R65, 1.1641532182693481445e-10 ;  /* 0x2f000000042b7423 */ /* 0x000fe20000010041 */
[----:B------:R-:W-:Y:S01]  /*32e0*/  FMUL.FTZ R4, R57, R52 ;  /* 0x0000003439047220 */ /* 0x000fe20000410000 */
[----:B------:R-:W-:Y:S01]  /*32f0*/  IMAD.U32 R57, R23, 0x10000, RZ ;  /* 0x0001000017397824 */ /* 0x000fe200078e00ff */
[----:B------:R-:W-:Y:S02]  /*3300*/  MOV R42, R2 ;  /* 0x00000002002a7202 */ /* 0x000fe40000000f00 */
[----:B------:R-:W-:Y:S01]  /*3310*/  FMUL.FTZ R4, R4, R55 ;  /* 0x0000003704047220 */ /* 0x000fe20000410000 */
[----:B------:R-:W-:-:S02]  /*3320*/  FSETP.GTU.FTZ.AND P5, PT, R43, R64, PT ;  /* 0x000000402b00720b */ /* 0x000fc40003fbc000 */
[----:B------:R-:W-:Y:S02]  /*3330*/  SHF.L.U32 R43, R39, 0x10, RZ ;  /* 0x00000010272b7819 */ /* 0x000fe400000006ff */
[----:B------:R-:W-:Y:S02]  /*3340*/  FSEL R4, R4, RZ, !P5 ;  /* 0x000000ff04047208 */ /* 0x000fe40006800000 */
[----:B------:R-:W-:-:S03]  /*3350*/  PLOP3.LUT P5, PT, P5, PT, PT, 0x8, 0x80 ;  /* 0x000000000080781c */ /* 0x000fc60002fae170 */
[----:B------:R-:W-:Y:S01]  /*3360*/  FFMA.FTZ R43, R4, R43, R57 ;  /* 0x0000002b042b7223 */ /* 0x000fe20000010039 */
[----:B------:R-:W-:-:S03]  /*3370*/  IMAD.MOV.U32 R4, RZ, RZ, 0x2 ;  /* 0x00000002ff047424 */ /* 0x000fc600078e00ff */
[----:B------:R-:W-:Y:S01]  /*3380*/  IMAD.MOV.U32 R50, RZ, RZ, R43 ;  /* 0x000000ffff327224 */ /* 0x000fe200078e002b */
        /* <DEDUP_REMOVED lines=9> */
.L_x_1168:
        /* <DEDUP_REMOVED lines=15> */
.L_x_1170:
[----:B------:R-:W-:Y:S05]  /*3510*/  BSYNC.RECONVERGENT B3 ;  /* 0x0000000000037941 */ /* 0x000fea0003800200 */
.L_x_1169:
        /* <DEDUP_REMOVED lines=39> */
[----:B------:R-:W-:-:S03]  /*3790*/  IMAD.WIDE.U32 R4, R2, -0x326172a9, RZ ;  /* 0xcd9e8d5702047825 */ /* 0x000fc600078e00ff */
[----:B------:R-:W-:Y:S01]  /*37a0*/  MOV R2, R4 ;  /* 0x0000000400027202 */ /* 0x000fe20000000f00 */
[----:B------:R-:W-:Y:S01]  /*37b0*/  IMAD.MOV.U32 R4, RZ, RZ, RZ ;  /* 0x000000ffff047224 */ /* 0x000fe200078e00ff */
[----:B------:R-:W-:-:S07]  /*37c0*/  LOP3.LUT R5, R56, UR29, R5, 0x96, !PT ;  /* 0x0000001d38057c12 */ /* 0x000fce000f8e9605 */
.L_x_1167:
[----:B------:R-:W-:Y:S05]  /*37d0*/  BSYNC.RECONVERGENT B2 ;  /* 0x0000000000027941 */ /* 0x000fea0003800200 */
.L_x_1166:
[----:B------:R-:W-:Y:S01]  /*37e0*/  I2FP.F32.U32 R42, R42 ;  /* 0x0000002a002a7245 */ /* 0x000fe20000201000 */
[----:B------:R-:W-:-:S04]  /*37f0*/  IMAD.U32 R19, R19, 0x10000, RZ ;  /* 0x0001000013137824 */ /* 0x000fc800078e00ff */
[----:B------:R-:W-:Y:S01]  /*3800*/  FFMA.FTZ R65, R42, R65, 1.1641532182693481445e-10 ;  /* 0x2f0000002a417423 */ /* 0x000fe20000010041 */
[----:B------:R-:W-:Y:S01]  /*3810*/  FMUL.FTZ R42, R19, R52 ;  /* 0x00000034132a7220 */ /* 0x000fe20000410000 */
[----:B------:R-:W-:-:S03]  /*3820*/  PRMT R19, R23, 0x7632, R19 ;  /* 0x0000763217137816 */ /* 0x000fc60000000013 */
[----:B------:R-:W-:Y:S01]  /*3830*/  FMUL.FTZ R42, R42, R55 ;  /* 0x000000372a2a7220 */ /* 0x000fe20000410000 */
[----:B------:R-:W-:Y:S02]  /*3840*/  FSETP.GTU.FTZ.AND P6, PT, R65, R64, PT ;  /* 0x000000404100720b */ /* 0x000fe40003fdc000 */
[----:B------:R-:W-:Y:S01]  /*3850*/  SHF.L.U32 R55, R19, 0x10, RZ ;  /* 0x0000001013377819 */ /* 0x000fe200000006ff */
[----:B------:R-:W-:Y:S01]  /*3860*/  IMAD.U32 R19, R74, 0x10000, RZ ;  /* 0x000100004a137824 */ /* 0x000fe200078e00ff */
[----:B------:R-:W-:Y:S02]  /*3870*/  FSEL R42, R42, RZ, !P6 ;  /* 0x000000ff2a2a7208 */ /* 0x000fe40007000000 */
[----:B------:R-:W-:-:S03]  /*3880*/  PLOP3.LUT P6, PT, P6, PT, PT, 0x8, 0x80 ;  /* 0x000000000080781c */ /* 0x000fc600037ce170 */
[----:B------:R-:W-:Y:S01]  /*3890*/  FFMA.FTZ R19, R42, R19, R55 ;  /* 0x000000132a137223 */ /* 0x000fe20000010037 */
[----:B------:R-:W-:Y:S02]  /*38a0*/  F2FP.BF16.F32.PACK_AB R42, R18, R41 ;  /* 0x00000029122a723e */ /* 0x000fe400000010ff */
[----:B------:R-:W-:Y:S02]  /*38b0*/  F2FP.BF16.F32.PACK_AB R41, R16, R40 ;  /* 0x000000281029723e */ /* 0x000fe400000010ff */
[----:B------:R-:W-:Y:S02]  /*38c0*/  F2FP.BF16.F32.PACK_AB R40, R12, R13 ;  /* 0x0000000d0c28723e */ /* 0x000fe400000010ff */
[----:B------:R-:W-:Y:S01]  /*38d0*/  F2FP.BF16.F32.PACK_AB R43, R19, R43 ;  /* 0x0000002b132b723e */ /* 0x000fe200000010ff */
[----:B------:R-:W-:Y:S06]  /*38e0*/  BRA `(.L_x_1171) ;  /* 0x0000002800707947 */ /* 0x000fec0003800000 */
.L_x_1131:
        /* <DEDUP_REMOVED lines=16> */
.L_x_1174:
        /* <DEDUP_REMOVED lines=13> */
.L_x_1176:
[----:B------:R-:W-:Y:S05]  /*3ac0*/  BSYNC.RECONVERGENT B3 ;  /* 0x0000000000037941 */ /* 0x000fea0003800200 */
.L_x_1175:
        /* <DEDUP_REMOVED lines=39> */
[----:B------:R-:W-:Y:S01]  /*3d40*/  LOP3.LUT R5, R42, UR29, R41, 0x96, !PT ;  /* 0x0000001d2a057c12 */ /* 0x000fe2000f8e9629 */
[----:B------:R-:W-:Y:S01]  /*3d50*/  IMAD.MOV.U32 R53, RZ, RZ, R12 ;  /* 0x000000ffff357224 */ /* 0x000fe200078e000c */
[----:B------:R-:W-:Y:S01]  /*3d60*/  LOP3.LUT R6, R4, UR30, R13, 0x96, !PT ;  /* 0x0000001e04067c12 */ /* 0x000fe2000f8e960d */
[----:B------:R-:W-:-:S07]  /*3d70*/  IMAD.MOV.U32 R12, RZ, RZ, R55 ;  /* 0x000000ffff0c7224 */ /* 0x000fce00078e0037 */
.L_x_1173:
[----:B------:R-:W-:Y:S05]  /*3d80*/  BSYNC.RECONVERGENT B2 ;  /* 0x0000000000027941 */ /* 0x000fea0003800200 */
.L_x_1172:
[----:B------:R-:W0:Y:S01]  /*3d90*/  LDC R55, c[0x0][0x408] ;  /* 0x00010200ff377b82 */ /* 0x000e220000000800 */
[----:B------:R-:W-:Y:S01]  /*3da0*/  I2FP.F32.U32 R4, R12 ;  /* 0x0000000c00047245 */ /* 0x000fe20000201000 */
[----:B------:R-:W-:Y:S01]  /*3db0*/  IMAD.MOV.U32 R65, RZ, RZ, 0x2f800000 ;  /* 0x2f800000ff417424 */ /* 0x000fe200078e00ff */
[----:B------:R-:W-:Y:S01]  /*3dc0*/  ISETP.NE.AND P1, PT, R40, 0x1, PT ;  /* 0x000000012800780c */ /* 0x000fe20003f25270 */
[----:B-----5:R-:W-:Y:S01]  /*3dd0*/  IMAD.U32 R41, R16, 0x10000, RZ ;  /* 0x0001000010297824 */ /* 0x020fe200078e00ff */
[----:B------:R-:W-:Y:S01]  /*3de0*/  SHF.L.U32 R12, R36, 0x10, RZ ;  /* 0x00000010240c7819 */ /* 0x000fe200000006ff */
[----:B------:R-:W-:Y:S01]  /*3df0*/  FFMA.FTZ R13, R4, R65, 1.1641532182693481445e-10 ;  /* 0x2f000000040d7423 */ /* 0x000fe20000010041 */
[----:B------:R-:W-:Y:S01]  /*3e00*/  BSSY.RECONVERGENT B2, `(.L_x_1177) ;  /* 0x000004e000027945 */ /* 0x000fe20003800200 */
[----:B------:R-:W1:Y:S01]  /*3e10*/  LDC R64, c[0x0][0x404] ;  /* 0x00010100ff407b82 */ /* 0x000e620000000800 */
[----:B------:R-:W-:Y:S01]  /*3e20*/  FMUL.FTZ R4, R41, R52 ;  /* 0x0000003429047220 */ /* 0x000fe20000410000 */
[----:B------:R-:W-:Y:S01]  /*3e30*/  PRMT R16, R16, 0x7632, R16 ;  /* 0x0000763210107816 */ /* 0x000fe20000000010 */
[----:B------:R-:W-:-:S02]  /*3e40*/  IMAD.MOV.U32 R42, RZ, RZ, 0x2 ;  /* 0x00000002ff2a7424 */ /* 0x000fc400078e00ff */
[----:B0-----:R-:W-:Y:S01]  /*3e50*/  FMUL.FTZ R4, R4, R55 ;  /* 0x0000003704047220 */ /* 0x001fe20000410000 */
[----:B-1----:R-:W-:-:S04]  /*3e60*/  FSETP.GTU.FTZ.AND P0, PT, R13, R64, PT ;  /* 0x000000400d00720b */ /* 0x002fc80003f1c000 */
[----:B------:R-:W-:Y:S01]  /*3e70*/  FSEL R13, R4, RZ, !P0 ;  /* 0x000000ff040d7208 */ /* 0x000fe20004000000 */
[----:B------:R-:W-:Y:S01]  /*3e80*/  IMAD.MOV.U32 R4, RZ, RZ, R2 ;  /* 0x000000ffff047224 */ /* 0x000fe200078e0002 */
[----:B------:R-:W-:-:S03]  /*3e90*/  PLOP3.LUT P0, PT, P0, PT, PT, 0x8, 0x80 ;  /* 0x000000000080781c */ /* 0x000fc6000070e170 */
[----:B------:R-:W-:Y:S01]  /*3ea0*/  FMUL.FTZ R13, R13, R12 ;  /* 0x0000000c0d0d7220 */ /* 0x000fe20000410000 */
[----:B------:R-:W-:Y:S01]  /*3eb0*/  P2R R54, PR, RZ, 0x1 ;  /* 0x00000001ff367803 */ /* 0x000fe20000000000 */
        /* <DEDUP_REMOVED lines=9> */
.L_x_1179:
        /* <DEDUP_REMOVED lines=13> */
.L_x_1181:
[----:B------:R-:W-:Y:S05]  /*4020*/  BSYNC.RECONVERGENT B3 ;  /* 0x0000000000037941 */ /* 0x000fea0003800200 */
.L_x_1180:
        /* <DEDUP_REMOVED lines=41> */
[----:B------:R-:W-:Y:S01]  /*42c0*/  MOV R4, R53 ;  /* 0x0000003500047202 */ /* 0x000fe20000000f00 */
[----:B------:R-:W-:-:S07]  /*42d0*/  IMAD.MOV.U32 R53, RZ, RZ, R40 ;  /* 0x000000ffff357224 */ /* 0x000fce00078e0028 */
.L_x_1178:
[----:B------:R-:W-:Y:S05]  /*42e0*/  BSYNC.RECONVERGENT B2 ;  /* 0x0000000000027941 */ /* 0x000fea0003800200 */
.L_x_1177:
        /* <DEDUP_REMOVED lines=9> */
[----:B------:R-:W-:-:S04]  /*4380*/  IMAD.U32 R41, R67, 0x10000, RZ ;  /* 0x0001000043297824 */ /* 0x000fc800078e00ff */
[----:B------:R-:W-:Y:S02]  /*4390*/  FSEL R4, R4, RZ, !P0 ;  /* 0x000000ff04047208 */ /* 0x000fe40004000000 */
[----:B------:R-:W-:-:S03]  /*43a0*/  PLOP3.LUT P0, PT, P0, PT, PT, 0x8, 0x80 ;  /* 0x000000000080781c */ /* 0x000fc6000070e170 */
[----:B------:R-:W-:Y:S01]  /*43b0*/  FMUL.FTZ R12, R4, R41 ;  /* 0x00000029040c7220 */ /* 0x000fe20000410000 */
        /* <DEDUP_REMOVED lines=10> */
.L_x_1184:
        /* <DEDUP_REMOVED lines=13> */
.L_x_1186:
[----:B------:R-:W-:Y:S05]  /*4530*/  BSYNC.RECONVERGENT B3 ;  /* 0x0000000000037941 */ /* 0x000fea0003800200 */
.L_x_1185:
        /* <DEDUP_REMOVED lines=41> */
[----:B------:R-:W-:Y:S02]  /*47d0*/  IMAD.MOV.U32 R4, RZ, RZ, R53 ;  /* 0x000000ffff047224 */ /* 0x000fe400078e0035 */
[----:B------:R-:W-:-:S07]  /*47e0*/  IMAD.MOV.U32 R53, RZ, RZ, R40 ;  /* 0x000000ffff357224 */ /* 0x000fce00078e0028 */
.L_x_1183:
[----:B------:R-:W-:Y:S05]  /*47f0*/  BSYNC.RECONVERGENT B2 ;  /* 0x0000000000027941 */ /* 0x000fea0003800200 */
.L_x_1182:
[----:B------:R-:W-:Y:S01]  /*4800*/  I2FP.F32.U32 R4, R4 ;  /* 0x0000000400047245 */ /* 0x000fe20000201000 */
[----:B------:R-:W-:Y:S01]  /*4810*/  IMAD.U32 R43, R17, 0x10000, RZ ;  /* 0x00010000112b7824 */ /* 0x000fe200078e00ff */
[----:B------:R-:W-:Y:S01]  /*4820*/  ISETP.NE.AND P2, PT, R48, 0x1, PT ;  /* 0x000000013000780c */ /* 0x000fe20003f45270 */
[----:B------:R-:W-:Y:S01]  /*4830*/  BSSY.RECONVERGENT B2, `(.L_x_1187) ;  /* 0x000004f000027945 */ /* 0x000fe20003800200 */
[----:B------:R-:W-:Y:S02]  /*4840*/  HFMA2 R42, -RZ, RZ, 0, 1.1920928955078125e-07 ;  /* 0x00000002ff2a7431 */ /* 0x000fe400000001ff */
[----:B------:R-:W-:Y:S01]  /*4850*/  FFMA.FTZ R41, R4, R65, 1.1641532182693481445e-10 ;  /* 0x2f00000004297423 */ /* 0x000fe20000010041 */
[----:B------:R-:W-:Y:S01]  /*4860*/  FMUL.FTZ R4, R43, R52 ;  /* 0x000000342b047220 */ /* 0x000fe20000410000 */
[----:B------:R-:W-:-:S03]  /*4870*/  PRMT R16, R17, 0x7632, R16 ;  /* 0x0000763211107816 */ /* 0x000fc60000000010 */
[----:B------:R-:W-:Y:S01]  /*4880*/  FMUL.FTZ R4, R4, R55 ;  /* 0x0000003704047220 */ /* 0x000fe20000410000 */
[----:B------:R-:W-:Y:S01]  /*4890*/  FSETP.GTU.FTZ.AND P1, PT, R41, R64, PT ;  /* 0x000000402900720b */ /* 0x000fe20003f3c000 */
[----:B------:R-:W-:-:S03]  /*48a0*/  IMAD.U32 R41, R37, 0x10000, RZ ;  /* 0x0001000025297824 */ /* 0x000fc600078e00ff */
[----:B------:R-:W-:Y:S01]  /*48b0*/  FSEL R40, R4, RZ, !P1 ;  /* 0x000000ff04287208 */ /* 0x000fe20004800000 */
[----:B------:R-:W-:Y:S01]  /*48c0*/  IMAD.MOV.U32 R4, RZ, RZ, R2 ;  /* 0x000000ffff047224 */ /* 0x000fe200078e0002 */
[----:B------:R-:W-:-:S03]  /*48d0*/  PLOP3.LUT P1, PT, P1, PT, PT, 0x8, 0x80 ;  /* 0x000000000080781c */ /* 0x000fc60000f2e170 */
[----:B------:R-:W-:-:S04]  /*48e0*/  FMUL.FTZ R40, R40, R41 ;  /* 0x0000002928287220 */ /* 0x000fc80000410000 */
        /* <DEDUP_REMOVED lines=10> */
.L_x_1189:
        /* <DEDUP_REMOVED lines=13> */
.L_x_1191:
[----:B------:R-:W-:Y:S05]  /*4a60*/  BSYNC.RECONVERGENT B3 ;  /* 0x0000000000037941 */ /* 0x000fea0003800200 */
.L_x_1190:
        /* <DEDUP_REMOVED lines=43> */
.L_x_1188:
[----:B------:R-:W-:Y:S05]  /*4d20*/  BSYNC.RECONVERGENT B2 ;  /* 0x0000000000027941 */ /* 0x000fea0003800200 */
.L_x_1187:
[----:B------:R-:W-:Y:S01]  /*4d30*/  I2FP.F32.U32 R4, R4 ;  /* 0x0000000400047245 */ /* 0x000fe20000201000 */
[----:B------:R-:W-:Y:S01]  /*4d40*/  BSSY.RECONVERGENT B2, `(.L_x_1192) ;  /* 0x000004f000027945 */ /* 0x000fe20003800200 */
[----:B------:R-:W-:Y:S02]  /*4d50*/  SHF.L.U32 R43, R16, 0x10, RZ ;  /* 0x00000010102b7819 */ /* 0x000fe400000006ff */
[----:B------:R-:W-:Y:S01]  /*4d60*/  ISETP.NE.AND P3, PT, R42, 0x1, PT ;  /* 0x000000012a00780c */ /* 0x000fe20003f65270 */
[----:B------:R-:W-:Y:S02]  /*4d70*/  FFMA.FTZ R41, R4, R65, 1.1641532182693481445e-10 ;  /* 0x2f00000004297423 */ /* 0x000fe40000010041 */
[----:B------:R-:W-:Y:S01]  /*4d80*/  FMUL.FTZ R4, R43, R52 ;  /* 0x000000342b047220 */ /* 0x000fe20000410000 */
[----:B------:R-:W-:Y:S02]  /*4d90*/  IMAD.MOV.U32 R43, RZ, RZ, 0x2 ;  /* 0x00000002ff2b7424 */ /* 0x000fe400078e00ff */
        /* <DEDUP_REMOVED lines=16> */
.L_x_1194:
        /* <DEDUP_REMOVED lines=13> */
.L_x_1196:
[----:B------:R-:W-:Y:S05]  /*4f70*/  BSYNC.RECONVERGENT B3 ;  /* 0x0000000000037941 */ /* 0x000fea0003800200 */
.L_x_1195:
        /* <DEDUP_REMOVED lines=40> */
[----:B------:R-:W-:Y:S02]  /*5200*/  HFMA2 R43, -RZ, RZ, 0, 0 ;  /* 0x00000000ff2b7431 */ /* 0x000fe400000001ff */
[----:B------:R-:W-:Y:S02]  /*5210*/  IMAD.MOV.U32 R4, RZ, RZ, R53 ;  /* 0x000000ffff047224 */ /* 0x000fe400078e0035 */
[----:B------:R-:W-:-:S07]  /*5220*/  IMAD.MOV.U32 R53, RZ, RZ, R42 ;  /* 0x000000ffff357224 */ /* 0x000fce00078e002a */
.L_x_1193:
[----:B------:R-:W-:Y:S05]  /*5230*/  BSYNC.RECONVERGENT B2 ;  /* 0x0000000000027941 */ /* 0x000fea0003800200 */
.L_x_1192:
        /* <DEDUP_REMOVED lines=10> */
[----:B------:R-:W-:Y:S01]  /*52e0*/  IMAD.U32 R4, R38, 0x10000, RZ ;  /* 0x0001000026047824 */ /* 0x000fe200078e00ff */
[----:B------:R-:W-:-:S03]  /*52f0*/  PLOP3.LUT P3, PT, P3, PT, PT, 0x8, 0x80 ;  /* 0x000000000080781c */ /* 0x000fc60001f6e170 */
[----:B------:R-:W-:Y:S01]  /*5300*/  FMUL.FTZ R41, R41, R4 ;  /* 0x0000000429297220 */ /* 0x000fe20000410000 */
        /* <DEDUP_REMOVED lines=12> */
.L_x_1199:
        /* <DEDUP_REMOVED lines=13> */
.L_x_1201:
[----:B------:R-:W-:Y:S05]  /*54a0*/  BSYNC.RECONVERGENT B3 ;  /* 0x0000000000037941 */ /* 0x000fea0003800200 */
.L_x_1200:
[----:B------:R-:W-:Y:S01]  /*54b0*/  LOP3.LUT R42, R3, UR7, R57, 0x96, !PT ;  /* 0x00000007032a7c12 */ /* 0x000fe2000f8e9639 */
[----:B------:R-:W-:Y:S01]  /*54c0*/  IMAD.WIDE.U32 R58, R10, -0x326172a9, RZ ;  /* 0xcd9e8d570a3a7825 */ /* 0x000fe200078e00ff */
[----:B------:R-:W-:-:S03]  /*54d0*/  MOV R18, R53 ;  /* 0x0000003500127202 */ /* 0x000fc60000000f00 */
        /* <DEDUP_REMOVED lines=38> */
[----:B------:R-:W-:Y:S01]  /*5740*/  LOP3.LUT R5, R58, UR29, R57, 0x96, !PT ;  /* 0x0000001d3a057c12 */ /* 0x000fe2000f8e9639 */
[----:B------:R-:W-:-:S07]  /*5750*/  IMAD.MOV.U32 R42, RZ, RZ, RZ ;  /* 0x000000ffff2a7224 */ /* 0x000fce00078e00ff */
.L_x_1198:
[----:B------:R-:W-:Y:S05]  /*5760*/  BSYNC.RECONVERGENT B2 ;  /* 0x0000000000027941 */ /* 0x000fea0003800200 */
.L_x_1197:
        /* <DEDUP_REMOVED lines=23> */
.L_x_1204:
        /* <DEDUP_REMOVED lines=13> */
.L_x_1206:
[----:B------:R-:W-:Y:S05]  /*59b0*/  BSYNC.RECONVERGENT B3 ;  /* 0x0000000000037941 */ /* 0x000fea0003800200 */
.L_x_1205:
        /* <DEDUP_REMOVED lines=34> */
[----:B------:R-:W-:Y:S02]  /*5be0*/  LOP3.LUT R4, R4, UR27, R43, 0x96, !PT ;  /* 0x0000001b04047c12 */ /* 0x000fe4000f8e962b */
[----:B------:R-:W-:-:S03]  /*5bf0*/  MOV R43, R53 ;  /* 0x00000035002b7202 */ /* 0x000fc60000000f00 */
[----:B------:R-:W-:-:S04]  /*5c00*/  IMAD.WIDE.U32 R4, R4, -0x2daee0ad, RZ ;  /* 0xd2511f5304047825 */ /* 0x000fc800078e00ff */
[----:B------:R-:W-:Y:S01]  /*5c10*/  IMAD.MOV.U32 R53, RZ, RZ, R4 ;  /* 0x000000ffff357224 */ /* 0x000fe200078e0004 */
[----:B------:R-:W-:Y:S01]  /*5c20*/  LOP3.LUT R6, R56, UR30, R5, 0x96, !PT ;  /* 0x0000001e38067c12 */ /* 0x000fe2000f8e9605 */
[----:B------:R-:W-:-:S04]  /*5c30*/  IMAD.WIDE.U32 R4, R2, -0x326172a9, RZ ;  /* 0xcd9e8d5702047825 */ /* 0x000fc800078e00ff */
[----:B------:R-:W-:Y:S02]  /*5c40*/  HFMA2 R56, -RZ, RZ, 0, 0 ;  /* 0x00000000ff387431 */ /* 0x000fe400000001ff */
[----:B------:R-:W-:Y:S01]  /*5c50*/  IMAD.MOV.U32 R2, RZ, RZ, R4 ;  /* 0x000000ffff027224 */ /* 0x000fe200078e0004 */
[----:B------:R-:W-:-:S07]  /*5c60*/  LOP3.LUT R5, R42, UR29, R5, 0x96, !PT ;  /* 0x0000001d2a057c12 */ /* 0x000fce000f8e9605 */
.L_x_1203:
[----:B------:R-:W-:Y:S05]  /*5c70*/  BSYNC.RECONVERGENT B2 ;  /* 0x0000000000027941 */ /* 0x000fea0003800200 */
.L_x_1202:
[----:B------:R-:W-:Y:S01]  /*5c80*/  I2FP.F32.U32 R4, R43 ;  /* 0x0000002b00047245 */ /* 0x000fe20000201000 */
[C---:B------:R-:W-:Y:S01]  /*5c90*/  IMAD.U32 R57, R19.reuse, 0x10000, RZ ;  /* 0x0001000013397824 */ /* 0x040fe200078e00ff */
[----:B------:R-:W-:Y:S01]  /*5ca0*/  ISETP.NE.AND P6, PT, R56, 0x1, PT ;  /* 0x000000013800780c */ /* 0x000fe20003fc5270 */
[----:B------:R-:W-:Y:S01]  /*5cb0*/  BSSY.RECONVERGENT B2, `(.L_x_1207) ;  /* 0x0000051000027945 */ /* 0x000fe20003800200 */
[----:B------:R-:W-:Y:S01]  /*5cc0*/  PRMT R19, R19, 0x7632, R19 ;  /* 0x0000763213137816 */ /* 0x000fe20000000013 */
[----:B------:R-:W-:Y:S01]  /*5cd0*/  FFMA.FTZ R43, R4, R65, 1.1641532182693481445e-10 ;  /* 0x2f000000042b7423 */ /* 0x000fe20000010041 */
[----:B------:R-:W-:Y:S01]  /*5ce0*/  FMUL.FTZ R4, R57, R52 ;  /* 0x0000003439047220 */ /* 0x000fe20000410000 */
[----:B------:R-:W-:-:S03]  /*5cf0*/  IMAD.MOV.U32 R42, RZ, RZ, R2 ;  /* 0x000000ffff2a7224 */ /* 0x000fc600078e0002 */
[----:B------:R-:W-:Y:S01]  /*5d00*/  FMUL.FTZ R4, R4, R55 ;  /* 0x0000003704047220 */ /* 0x000fe20000410000 */
[----:B------:R-:W-:-:S04]  /*5d10*/  FSETP.GTU.FTZ.AND P5, PT, R43, R64, PT ;  /* 0x000000402b00720b */ /* 0x000fc80003fbc000 */
[----:B------:R-:W-:Y:S01]  /*5d20*/  FSEL R43, R4, RZ, !P5 ;  /* 0x000000ff042b7208 */ /* 0x000fe20006800000 */
[----:B------:R-:W-:Y:S01]  /*5d30*/  IMAD.U32 R4, R39, 0x10000, RZ ;  /* 0x0001000027047824 */ /* 0x000fe200078e00ff */
[----:B------:R-:W-:-:S03]  /*5d40*/  PLOP3.LUT P5, PT, P5, PT, PT, 0x8, 0x80 ;  /* 0x000000000080781c */ /* 0x000fc60002fae170 */
[----:B------:R-:W-:Y:S01]  /*5d50*/  FMUL.FTZ R43, R43, R4 ;  /* 0x000000042b2b7220 */ /* 0x000fe20000410000 */
        /* <DEDUP_REMOVED lines=11> */
.L_x_1209:
        /* <DEDUP_REMOVED lines=15> */
.L_x_1211:
[----:B------:R-:W-:Y:S05]  /*5f00*/  BSYNC.RECONVERGENT B3 ;  /* 0x0000000000037941 */ /* 0x000fea0003800200 */
.L_x_1210:
        /* <DEDUP_REMOVED lines=37> */
[----:B------:R-:W-:Y:S02]  /*6160*/  LOP3.LUT R6, R58, UR30, R5, 0x96, !PT ;  /* 0x0000001e3a067c12 */ /* 0x000fe4000f8e9605 */
[----:B------:R-:W-:Y:S01]  /*6170*/  MOV R53, R4 ;  /* 0x0000000400357202 */ /* 0x000fe20000000f00 */
[----:B------:R-:W-:-:S04]  /*6180*/  IMAD.WIDE.U32 R4, R2, -0x326172a9, RZ ;  /* 0xcd9e8d5702047825 */ /* 0x000fc800078e00ff */
[----:B------:R-:W-:Y:S01]  /*6190*/  IMAD.MOV.U32 R2, RZ, RZ, R4 ;  /* 0x000000ffff027224 */ /* 0x000fe200078e0004 */
[----:B------:R-:W-:Y:S01]  /*61a0*/  LOP3.LUT R5, R56, UR29, R5, 0x96, !PT ;  /* 0x0000001d38057c12 */ /* 0x000fe2000f8e9605 */
[----:B------:R-:W-:-:S07]  /*61b0*/  IMAD.MOV.U32 R4, RZ, RZ, RZ ;  /* 0x000000ffff047224 */ /* 0x000fce00078e00ff */
.L_x_1208:
[----:B------:R-:W-:Y:S05]  /*61c0*/  BSYNC.RECONVERGENT B2 ;  /* 0x0000000000027941 */ /* 0x000fea0003800200 */
.L_x_1207:
[----:B------:R-:W-:Y:S02]  /*61d0*/  I2FP.F32.U32 R42, R42 ;  /* 0x0000002a002a7245 */ /* 0x000fe40000201000 */
[----:B------:R-:W-:-:S03]  /*61e0*/  SHF.L.U32 R19, R19, 0x10, RZ ;  /* 0x0000001013137819 */ /* 0x000fc600000006ff */
[----:B------:R-:W-:Y:S02]  /*61f0*/  FFMA.FTZ R65, R42, R65, 1.1641532182693481445e-10 ;  /* 0x2f0000002a417423 */ /* 0x000fe40000010041 */
[----:B------:R-:W-:Y:S01]  /*6200*/  FMUL.FTZ R42, R19, R52 ;  /* 0x00000034132a7220 */ /* 0x000fe20000410000 */
[----:B------:R-:W-:Y:S02]  /*6210*/  IMAD.U32 R19, R74, 0x10000, RZ ;  /* 0x000100004a137824 */ /* 0x000fe400078e00ff */
[----:B------:R-:W-:Y:S01]  /*6220*/  FSETP.GTU.FTZ.AND P6, PT, R65, R64, PT ;  /* 0x000000404100720b */ /* 0x000fe20003fdc000 */
[----:B------:R-:W-:-:S05]  /*6230*/  FMUL.FTZ R42, R42, R55 ;  /* 0x000000372a2a7220 */ /* 0x000fca0000410000 */
[----:B------:R-:W-:Y:S02]  /*6240*/  FSEL R42, R42, RZ, !P6 ;  /* 0x000000ff2a2a7208 */ /* 0x000fe40007000000 */
[----:B------:R-:W-:-:S03]  /*6250*/  PLOP3.LUT P6, PT, P6, PT, PT, 0x8, 0x80 ;  /* 0x000000000080781c */ /* 0x000fc600037ce170 */
[----:B------:R-:W-:Y:S01]  /*6260*/  FMUL.FTZ R19, R42, R19 ;  /* 0x000000132a137220 */ /* 0x000fe20000410000 */
[----:B------:R-:W-:Y:S02]  /*6270*/  F2FP.BF16.F32.PACK_AB R42, R18, R41 ;  /* 0x00000029122a723e */ /* 0x000fe400000010ff */
[----:B------:R-:W-:Y:S02]  /*6280*/  F2FP.BF16.F32.PACK_AB R41, R16, R40 ;  /* 0x000000281029723e */ /* 0x000fe400000010ff */
[----:B------:R-:W-:Y:S02]  /*6290*/  F2FP.BF16.F32.PACK_AB R40, R12, R13 ;  /* 0x0000000d0c28723e */ /* 0x000fe400000010ff */
[----:B------:R-:W-:-:S07]  /*62a0*/  F2FP.BF16.F32.PACK_AB R43, R19, R43 ;  /* 0x0000002b132b723e */ /* 0x000fce00000010ff */
.L_x_1171:
[----:B------:R-:W-:Y:S02]  /*62b0*/  SEL R57, RZ, 0x1000000, !P6 ;  /* 0x01000000ff397807 */ /* 0x000fe40007000000 */
[----:B------:R-:W-:Y:S02]  /*62c0*/  ISETP.NE.AND P6, PT, R54, RZ, PT ;  /* 0x000000ff3600720c */ /* 0x000fe40003fc5270 */
[----:B------:R-:W0:Y:S01]  /*62d0*/  LDC.64 R54, c[0x0][0x3a8] ;  /* 0x0000ea00ff367b82 */ /* 0x000e220000000a00 */
[----:B------:R-:W-:Y:S02]  /*62e0*/  SEL R56, RZ, 0x10000, !P5 ;  /* 0x00010000ff387807 */ /* 0x000fe40006800000 */
[----:B------:R-:W-:Y:S02]  /*62f0*/  SEL R59, RZ, 0x100, !P4 ;  /* 0x00000100ff3b7807 */ /* 0x000fe40006000000 */
[----:B------:R-:W-:Y:S02]  /*6300*/  SEL R58, RZ, 0x1000000, !P2 ;  /* 0x01000000ff3a7807 */ /* 0x000fe40005000000 */
[----:B------:R-:W-:-:S02]  /*6310*/  LOP3.LUT R59, R59, R57, R56, 0xfe, !PT ;  /* 0x000000393b3b7212 */ /* 0x000fc400078efe38 */
[----:B------:R-:W-:Y:S02]  /*6320*/  SEL R57, RZ, 0x10000, !P1 ;  /* 0x00010000ff397807 */ /* 0x000fe40004800000 */
[----:B------:R-:W-:-:S04]  /*6330*/  SEL R56, RZ, 0x100, !P0 ;  /* 0x00000100ff387807 */ /* 0x000fc80004000000 */
[----:B------:R-:W-:Y:S02]  /*6340*/  LOP3.LUT R56, R56, R58, R57, 0xfe, !PT ;  /* 0x0000003a38387212 */ /* 0x000fe400078efe39 */
[----:B------:R-:W-:Y:S02]  /*6350*/  SEL R58, RZ, 0x1, !P3 ;  /* 0x00000001ff3a7807 */ /* 0x000fe40005800000 */
[----:B------:R-:W-:Y:S01]  /*6360*/  SEL R57, RZ, 0x1, !P6 ;  /* 0x00000001ff397807 */ /* 0x000fe20007000000 */
[----:B0-----:R-:W-:-:S05]  /*6370*/  IMAD.WIDE.U32 R54, R0, 0x10, R54 ;  /* 0x0000001000367825 */ /* 0x001fca00078e0036 */
[----:B------:R0:W-:Y:S02]  /*6380*/  STG.E.128 desc[UR8][R54.64], R40 ;  /* 0x0000002836007986 */ /* 0x0001e4000c101d08 */
[----:B0-----:R-:W0:Y:S01]  /*6390*/  LDC.64 R42, c[0x0][0x3b0] ;  /* 0x0000ec00ff2a7b82 */ /* 0x001e220000000a00 */
[----:B------:R-:W-:Y:S01]  /*63a0*/  LOP3.LUT R41, R59, R58, RZ, 0xfc, !PT ;  /* 0x0000003a3b297212 */ /* 0x000fe200078efcff */
[----:B------:R-:W-:Y:S01]  /*63b0*/  IMAD.MOV.U32 R55, RZ, RZ, R53 ;  /* 0x000000ffff377224 */ /* 0x000fe200078e0035 */
[----:B------:R-:W-:Y:S02]  /*63c0*/  LOP3.LUT R40, R56, R57, RZ, 0xfc, !PT ;  /* 0x0000003938287212 */ /* 0x000fe400078efcff */
[C---:B------:R-:W-:Y:S01]  /*63d0*/  IADD3 R54, PT, PT, R0.reuse, 0x20, RZ ;  /* 0x0000002000367810 */ /* 0x040fe20007ffe0ff */
[----:B0-----:R-:W-:-:S05]  /*63e0*/  IMAD.WIDE.U32 R42, R0, 0x8, R42 ;  /* 0x00000008002a7825 */ /* 0x001fca00078e002a */
[----:B------:R0:W-:Y:S02]  /*63f0*/  STG.E.64 desc[UR8][R42.64], R40 ;  /* 0x000000282a007986 */ /* 0x0001e4000c101b08 */
.L_x_1130:
[----:B------:R-:W-:Y:S05]  /*6400*/  BSYNC.RECONVERGENT B1 ;  /* 0x0000000000017941 */ /* 0x000fea0003800200 */
.L_x_1129:
[----:B------:R-:W-:Y:S01]  /*6410*/  ISETP.GE.U32.AND P0, PT, R11, 0x40, PT ;  /* 0x000000400b00780c */ /* 0x000fe20003f06070 */
[----:B------:R-:W-:-:S12]  /*6420*/  BSSY.RECONVERGENT B1, `(.L_x_1212) ;  /* 0x0000569000017945 */ /* 0x000fd80003800200 */
[----:B------:R-:W-:Y:S05]  /*6430*/  @!P0 BRA `(.L_x_1213) ;  /* 0x00000054009c8947 */ /* 0x000fea0003800000 */
[----:B------:R-:W-:Y:S01]  /*6440*/  ISETP.NE.U32.AND P1, PT, RZ, UR10, PT ;  /* 0x0000000aff007c0c */ /* 0x000fe2000bf25070 */
[----:B0-----:R-:W0:Y:S03]  /*6450*/  LDC.64 R40, c[0x0][0x390] ;  /* 0x0000e400ff287b82 */ /* 0x001e260000000a00 */
[----:B------:R-:W-:-:S13]  /*6460*/  ISETP.NE.AND.EX P1, PT, RZ, UR11, PT, P1 ;  /* 0x0000000bff007c0c */ /* 0x000fda000bf25310 */
[----:B------:R-:W1:Y:S01]  /*6470*/  @P1 LDC.64 R14, c[0x0][0x3a0] ;  /* 0x0000e800ff0e1b82 */ /* 0x000e620000000a00 */
[----:B0-----:R-:W-:-:S06]  /*6480*/  IMAD.WIDE.U32 R40, R54, 0x10, R40 ;  /* 0x0000001036287825 */ /* 0x001fcc00078e0028 */
[----:B------:R-:W5:Y:S01]  /*6490*/  LDG.E.128 R40, desc[UR8][R40.64] ;  /* 0x0000000828287981 */ /* 0x000f62000c1e1d00 */
[----:B-1----:R-:W-:-:S05]  /*64a0*/  @P1 IMAD.WIDE.U32 R14, R54, 0x10, R14 ;  /* 0x00000010360e1825 */ /* 0x002fca00078e000e */
[----:B------:R0:W5:Y:S01]  /*64b0*/  @P1 LDG.E.128 R20, desc[UR8][R14.64] ;  /* 0x000000080e141981 */ /* 0x000162000c1e1d00 */
[----:B------:R-:W-:Y:S05]  /*64c0*/  @!P1 BRA `(.L_x_1214) ;  /* 0x0000002800ac9947 */ /* 0x000fea0003800000 */
[----:B------:R-:W-:Y:S01]  /*64d0*/  ISETP.NE.AND P1, PT, R4, 0x1, PT ;  /* 0x000000010400780c */ /* 0x000fe20003f25270 */
[----:B------:R-:W-:Y:S01]  /*64e0*/  BSSY.RECONVERGENT B2, `(.L_x_1215) ;  /* 0x0000048000027945 */ /* 0x000fe20003800200 */
[----:B------:R-:W-:Y:S01]  /*64f0*/  IMAD.MOV.U32 R44, RZ, RZ, 0x2 ;  /* 0x00000002ff2c7424 */ /* 0x000fe200078e00ff */
[----:B------:R-:W-:Y:S01]  /*6500*/  MOV R53, R55 ;  /* 0x0000003700357202 */ /* 0x000fe20000000f00 */
[----:B0-----:R-:W-:-:S09]  /*6510*/  IMAD.MOV.U32 R14, RZ, RZ, R2 ;  /* 0x000000ffff0e7224 */ /* 0x001fd200078e0002 */
        /* <DEDUP_REMOVED lines=11> */
.L_x_1217:
        /* <DEDUP_REMOVED lines=13> */
.L_x_1219:
[----:B------:R-:W-:Y:S05]  /*66a0*/  BSYNC.RECONVERGENT B3 ;  /* 0x0000000000037941 */ /* 0x000fea0003800200 */
.L_x_1218:
        /* <DEDUP_REMOVED lines=40> */
[----:B------:R-:W-:Y:S01]  /*6930*/  IMAD.MOV.U32 R14, RZ, RZ, R55 ;  /* 0x000000ffff0e7224 */ /* 0x000fe200078e0037 */
[----:B------:R-:W-:Y:S01]  /*6940*/  LOP3.LUT R6, R4, UR30, R15, 0x96, !PT ;  /* 0x0000001e04067c12 */ /* 0x000fe2000f8e960f */
[----:B------:R-:W-:-:S07]  /*6950*/  IMAD.MOV.U32 R44, RZ, RZ, RZ ;  /* 0x000000ffff2c7224 */ /* 0x000fce00078e00ff */
.L_x_1216:
[----:B------:R-:W-:Y:S05]  /*6960*/  BSYNC.RECONVERGENT B2 ;  /* 0x0000000000027941 */ /* 0x000fea0003800200 */
.L_x_1215:
[----:B------:R-:W0:Y:S01]  /*6970*/  LDC R92, c[0x0][0x408] ;  /* 0x00010200ff5c7b82 */ /* 0x000e220000000800 */
[----:B------:R-:W-:Y:S01]  /*6980*/  HFMA2 R51, -RZ, RZ, 0.1171875, 0 ;  /* 0x2f800000ff337431 */ /* 0x000fe200000001ff */
[----:B------:R-:W-:Y:S01]  /*6990*/  I2FP.F32.U32 R4, R14 ;  /* 0x0000000e00047245 */ /* 0x000fe20000201000 */
[----:B-----5:R-:W-:Y:S01]  /*69a0*/  IMAD.U32 R15, R40, 0x10000, RZ ;  /* 0x00010000280f7824 */ /* 0x020fe200078e00ff */
[----:B------:R-:W-:Y:S01]  /*69b0*/  ISETP.NE.AND P2, PT, R44, 0x1, PT ;  /* 0x000000012c00780c */ /* 0x000fe20003f45270 */
[----:B------:R-:W-:Y:S01]  /*69c0*/  IMAD.U32 R45, R24, 0x10000, RZ ;  /* 0x00010000182d7824 */ /* 0x000fe200078e00ff */
[----:B------:R-:W-:Y:S01]  /*69d0*/  SHF.L.U32 R47, R20, 0x10, RZ ;  /* 0x00000010142f7819 */ /* 0x000fe200000006ff */
[----:B------:R-:W-:Y:S01]  /*69e0*/  FMUL.FTZ R15, R15, R52 ;  /* 0x000000340f0f7220 */ /* 0x000fe20000410000 */
[----:B------:R-:W1:Y:S01]  /*69f0*/  LDC R93, c[0x0][0x404] ;  /* 0x00010100ff5d7b82 */ /* 0x000e620000000800 */
[----:B------:R-:W-:Y:S01]  /*6a00*/  BSSY.RECONVERGENT B2, `(.L_x_1220) ;  /* 0x000004d000027945 */ /* 0x000fe20003800200 */
[----:B------:R-:W-:Y:S01]  /*6a10*/  PRMT R40, R40, 0x7632, R40 ;  /* 0x0000763228287816 */ /* 0x000fe20000000028 */
[----:B------:R-:W-:Y:S01]  /*6a20*/  FFMA.FTZ R4, R4, R51, 1.1641532182693481445e-10 ;  /* 0x2f00000004047423 */ /* 0x000fe20000010033 */
[----:B0-----:R-:W-:-:S04]  /*6a30*/  FMUL.FTZ R15, R15, R92 ;  /* 0x0000005c0f0f7220 */ /* 0x001fc80000410000 */
[----:B-1----:R-:W-:Y:S01]  /*6a40*/  FSETP.GTU.FTZ.AND P1, PT, R4, R93, PT ;  /* 0x0000005d0400720b */ /* 0x002fe20003f3c000 */
[----:B------:R-:W-:-:S03]  /*6a50*/  IMAD.MOV.U32 R4, RZ, RZ, R2 ;  /* 0x000000ffff047224 */ /* 0x000fc600078e0002 */
[----:B------:R-:W-:Y:S02]  /*6a60*/  FSEL R14, R15, RZ, !P1 ;  /* 0x000000ff0f0e7208 */ /* 0x000fe40004800000 */
[----:B------:R-:W-:-:S03]  /*6a70*/  PLOP3.LUT P1, PT, P1, PT, PT, 0x8, 0x80 ;  /* 0x000000000080781c */ /* 0x000fc60000f2e170 */
[----:B------:R-:W-:Y:S01]  /*6a80*/  FFMA.FTZ R14, R14, R45, R47 ;  /* 0x0000002d0e0e7223 */ /* 0x000fe2000001002f */
        /* <DEDUP_REMOVED lines=11> */
.L_x_1222:
        /* <DEDUP_REMOVED lines=13> */
.L_x_1224:
[----:B------:R-:W-:Y:S05]  /*6c10*/  BSYNC.RECONVERGENT B3 ;  /* 0x0000000000037941 */ /* 0x000fea0003800200 */
.L_x_1223:
        /* <DEDUP_REMOVED lines=43> */
.L_x_1221:
[----:B------:R-:W-:Y:S05]  /*6ed0*/  BSYNC.RECONVERGENT B2 ;  /* 0x0000000000027941 */ /* 0x000fea0003800200 */
.L_x_1220:
        /* <DEDUP_REMOVED lines=26> */
.L_x_1227:
        /* <DEDUP_REMOVED lines=13> */
.L_x_1229:
[----:B------:R-:W-:Y:S05]  /*7150*/  BSYNC.RECONVERGENT B3 ;  /* 0x0000000000037941 */ /* 0x000fea0003800200 */
.L_x_1228:
        /* <DEDUP_REMOVED lines=38> */
[----:B------:R-:W-:-:S04]  /*73c0*/  IMAD.WIDE.U32 R44, R45, -0x2daee0ad, RZ ;  /* 0xd2511f532d2c7825 */ /* 0x000fc800078e00ff */
[----:B------:R-:W-:Y:S01]  /*73d0*/  IMAD.MOV.U32 R46, RZ, RZ, RZ ;  /* 0x000000ffff2e7224 */ /* 0x000fe200078e00ff */
[----:B------:R-:W-:Y:S01]  /*73e0*/  LOP3.LUT R6, R4, UR30, R45, 0x96, !PT ;  /* 0x0000001e04067c12 */ /* 0x000fe2000f8e962d */
[----:B------:R-:W-:Y:S01]  /*73f0*/  IMAD.MOV.U32 R4, RZ, RZ, R53 ;  /* 0x000000ffff047224 */ /* 0x000fe200078e0035 */
[----:B------:R-:W-:-:S07]  /*7400*/  MOV R53, R44 ;  /* 0x0000002c00357202 */ /* 0x000fce0000000f00 */
.L_x_1226:
[----:B------:R-:W-:Y:S05]  /*7410*/  BSYNC.RECONVERGENT B2 ;  /* 0x0000000000027941 */ /* 0x000fea0003800200 */
.L_x_1225:
[----:B------:R-:W-:Y:S01]  /*7420*/  I2FP.F32.U32 R4, R4 ;  /* 0x0000000400047245 */ /* 0x000fe20000201000 */
[----:B------:R-:W-:Y:S01]  /*7430*/  IMAD.U32 R45, R41, 0x10000, RZ ;  /* 0x00010000292d7824 */ /* 0x000fe200078e00ff */
[----:B------:R-:W-:Y:S01]  /*7440*/  ISETP.NE.AND P2, PT, R46, 0x1, PT ;  /* 0x000000012e00780c */ /* 0x000fe20003f45270 */
[----:B------:R-:W-:Y:S01]  /*7450*/  IMAD.U32 R47, R21, 0x10000, RZ ;  /* 0x00010000152f7824 */ /* 0x000fe200078e00ff */
[----:B------:R-:W-:Y:S01]  /*7460*/  BSSY.RECONVERGENT B2, `(.L_x_1230) ;  /* 0x000004f000027945 */ /* 0x000fe20003800200 */
[----:B------:R-:W-:Y:S01]  /*7470*/  FFMA.FTZ R4, R4, R51, 1.1641532182693481445e-10 ;  /* 0x2f00000004047423 */ /* 0x000fe20000010033 */
[----:B------:R-:W-:Y:S01]  /*7480*/  FMUL.FTZ R45, R45, R52 ;  /* 0x000000342d2d7220 */ /* 0x000fe20000410000 */
[----:B------:R-:W-:-:S03]  /*7490*/  PRMT R41, R41, 0x7632, R41 ;  /* 0x0000763229297816 */ /* 0x000fc60000000029 */
[----:B------:R-:W-:Y:S01]  /*74a0*/  FMUL.FTZ R45, R45, R92 ;  /* 0x0000005c2d2d7220 */ /* 0x000fe20000410000 */
[----:B------:R-:W-:Y:S02]  /*74b0*/  FSETP.GTU.FTZ.AND P1, PT, R4, R93, PT ;  /* 0x0000005d0400720b */ /* 0x000fe40003f3c000 */
[----:B------:R-:W-:Y:S02]  /*74c0*/  MOV R4, R2 ;  /* 0x0000000200047202 */ /* 0x000fe40000000f00 */
[----:B------:R-:W-:Y:S02]  /*74d0*/  FSEL R40, R45, RZ, !P1 ;  /* 0x000000ff2d287208 */ /* 0x000fe40004800000 */
[----:B------:R-:W-:Y:S02]  /*74e0*/  SHF.L.U32 R45, R25, 0x10, RZ ;  /* 0x00000010192d7819 */ /* 0x000fe400000006ff */
        /* <DEDUP_REMOVED lines=13> */
.L_x_1232:
        /* <DEDUP_REMOVED lines=13> */
.L_x_1234:
[----:B------:R-:W-:Y:S05]  /*7690*/  BSYNC.RECONVERGENT B3 ;  /* 0x0000000000037941 */ /* 0x000fea0003800200 */
.L_x_1233:
        /* <DEDUP_REMOVED lines=39> */
[----:B------:R-:W-:Y:S01]  /*7910*/  LOP3.LUT R6, R4, UR30, R47, 0x96, !PT ;  /* 0x0000001e04067c12 */ /* 0x000fe2000f8e962f */
[----:B------:R-:W-:Y:S01]  /*7920*/  IMAD.MOV.U32 R4, RZ, RZ, R53 ;  /* 0x000000ffff047224 */ /* 0x000fe200078e0035 */
[----:B------:R-:W-:Y:S01]  /*7930*/  MOV R53, R46 ;  /* 0x0000002e00357202 */ /* 0x000fe20000000f00 */
[----:B------:R-:W-:-:S07]  /*7940*/  IMAD.MOV.U32 R47, RZ, RZ, RZ ;  /* 0x000000ffff2f7224 */ /* 0x000fce00078e00ff */
.L_x_1231:
[----:B------:R-:W-:Y:S05]  /*7950*/  BSYNC.RECONVERGENT B2 ;  /* 0x0000000000027941 */ /* 0x000fea0003800200 */
.L_x_1230:
[----:B------:R-:W-:Y:S01]  /*7960*/  I2FP.F32.U32 R4, R4 ;  /* 0x0000000400047245 */ /* 0x000fe20000201000 */
[----:B------:R-:W-:Y:S01]  /*7970*/  IMAD.U32 R41, R41, 0x10000, RZ ;  /* 0x0001000029297824 */ /* 0x000fe200078e00ff */
[----:B------:R-:W-:Y:S01]  /*7980*/  ISETP.NE.AND P3, PT, R47, 0x1, PT ;  /* 0x000000012f00780c */ /* 0x000fe20003f65270 */
[----:B------:R-:W-:Y:S01]  /*7990*/  BSSY.RECONVERGENT B2, `(.L_x_1235) ;  /* 0x0000050000027945 */ /* 0x000fe20003800200 */
[----:B------:R-:W-:Y:S02]  /*79a0*/  IMAD.MOV.U32 R49, RZ, RZ, 0x2 ;  /* 0x00000002ff317424 */ /* 0x000fe400078e00ff */
[----:B------:R-:W-:Y:S01]  /*79b0*/  FFMA.FTZ R4, R4, R51, 1.1641532182693481445e-10 ;  /* 0x2f00000004047423 */ /* 0x000fe20000010033 */
[----:B------:R-:W-:-:S04]  /*79c0*/  FMUL.FTZ R41, R41, R52 ;  /* 0x0000003429297220 */ /* 0x000fc80000410000 */
[----:B------:R-:W-:Y:S01]  /*79d0*/  FSETP.GTU.FTZ.AND P2, PT, R4, R93, PT ;  /* 0x0000005d0400720b */ /* 0x000fe20003f5c000 */
[----:B------:R-:W-:Y:S01]  /*79e0*/  FMUL.FTZ R41, R41, R92 ;  /* 0x0000005c29297220 */ /* 0x000fe20000410000 */
[----:B------:R-:W-:-:S04]  /*79f0*/  PRMT R4, R21, 0x7632, R4 ;  /* 0x0000763215047816 */ /* 0x000fc80000000004 */
[----:B------:R-:W-:Y:S01]  /*7a00*/  SHF.L.U32 R46, R4, 0x10, RZ ;  /* 0x00000010042e7819 */ /* 0x000fe200000006ff */
[----:B------:R-:W-:Y:S01]  /*7a10*/  IMAD.U32 R4, R76, 0x10000, RZ ;  /* 0x000100004c047824 */ /* 0x000fe200078e00ff */
[----:B------:R-:W-:Y:S02]  /*7a20*/  FSEL R41, R41, RZ, !P2 ;  /* 0x000000ff29297208 */ /* 0x000fe40005000000 */
[----:B------:R-:W-:-:S03]  /*7a30*/  PLOP3.LUT P2, PT, P2, PT, PT, 0x8, 0x80 ;  /* 0x000000000080781c */ /* 0x000fc6000174e170 */
[----:B------:R-:W-:Y:S01]  /*7a40*/  FFMA.FTZ R41, R41, R4, R46 ;  /* 0x0000000429297223 */ /* 0x000fe2000001002e */
[----:B------:R-:W-:-:S03]  /*7a50*/  MOV R4, R2 ;  /* 0x0000000200047202 */ /* 0x000fc60000000f00 */
        /* <DEDUP_REMOVED lines=10> */
.L_x_1237:
        /* <DEDUP_REMOVED lines=13> */
.L_x_1239:
[----:B------:R-:W-:Y:S05]  /*7bd0*/  BSYNC.RECONVERGENT B3 ;  /* 0x0000000000037941 */ /* 0x000fea0003800200 */
.L_x_1238:
        /* <DEDUP_REMOVED lines=43> */
.L_x_1236:
[----:B------:R-:W-:Y:S05]  /*7e90*/  BSYNC.RECONVERGENT B2 ;  /* 0x0000000000027941 */ /* 0x000fea0003800200 */
.L_x_1235:
[----:B------:R-:W-:Y:S01]  /*7ea0*/  I2FP.F32.U32 R4, R4 ;  /* 0x0000000400047245 */ /* 0x000fe20000201000 */
[----:B------:R-:W-:Y:S01]  /*7eb0*/  IMAD.U32 R47, R42, 0x10000, RZ ;  /* 0x000100002a2f7824 */ /* 0x000fe200078e00ff */
[----:B------:R-:W-:Y:S01]  /*7ec0*/  ISETP.NE.AND P4, PT, R49, 0x1, PT ;  /* 0x000000013100780c */ /* 0x000fe20003f85270 */
[----:B------:R-:W-:Y:S02]  /*7ed0*/  BSSY.RECONVERGENT B2, `(.L_x_1240) ;  /* 0x000004f000027945 */ /* 0x000fe40003800200 */
[----:B------:R-:W-:Y:S01]  /*7ee0*/  FFMA.FTZ R4, R4, R51, 1.1641532182693481445e-10 ;  /* 0x2f00000004047423 */ /* 0x000fe20000010033 */
[----:B------:R-:W-:Y:S01]  /*7ef0*/  FMUL.FTZ R47, R47, R52 ;  /* 0x000000342f2f7220 */ /* 0x000fe20000410000 */
[----:B------:R-:W-:-:S03]  /*7f00*/  IMAD.U32 R51, R22, 0x10000, RZ ;  /* 0x0001000016337824 */ /* 0x000fc600078e00ff */
[----:B------:R-:W-:Y:S01]  /*7f10*/  FMUL.FTZ R47, R47, R92 ;  /* 0x0000005c2f2f7220 */ /* 0x000fe20000410000 */
[----:B------:R-:W-:Y:S02]  /*7f20*/  FSETP.GTU.FTZ.AND P3, PT, R4, R93, PT ;  /* 0x0000005d0400720b */ /* 0x000fe40003f7c000 */
[----:B------:R-:W-:Y:S02]  /*7f30*/  PRMT R4, R42, 0x7632, R4 ;  /* 0x000076322a047816 */ /* 0x000fe40000000004 */
[----:B------:R-:W-:Y:S02]  /*7f40*/  FSEL R46, R47, RZ, !P3 ;  /* 0x000000ff2f2e7208 */ /* 0x000fe40005800000 */
[----:B------:R-:W-:Y:S02]  /*7f50*/  SHF.L.U32 R47, R26, 0x10, RZ ;  /* 0x000000101a2f7819 */ /* 0x000fe400000006ff */
[----:B------:R-:W-:Y:S02]  /*7f60*/  PLOP3.LUT P3, PT, P3, PT, PT, 0x8, 0x80 ;  /* 0x000000000080781c */ /* 0x000fe40001f6e170 */
[----:B------:R-:W-:Y:S01]  /*7f70*/  MOV R42, R2 ;  /* 0x00000002002a7202 */ /* 0x000fe20000000f00 */
[----:B------:R-:W-:Y:S01]  /*7f80*/  FFMA.FTZ R46, R46, R47, R51 ;  /* 0x0000002f2e2e7223 */ /* 0x000fe20000010033 */
        /* <DEDUP_REMOVED lines=10> */
.L_x_1242:
        /* <DEDUP_REMOVED lines=8> */
[----:B------:R-:W-:Y:S01]  /*80b0*/  @!P4 MOV R7, RZ ;  /* 0x000000ff0007c202 */ /* 0x000fe20000000f00 */
[----:B------:R-:W-:-:S03]  /*80c0*/  @!P4 VIADD R2, R3, 0x1 ;  /* 0x000000010302c836 */ /* 0x000fc60000000000 */
[----:B------:R-:W-:-:S13]  /*80d0*/  ISETP.NE.AND P5, PT, R10, RZ, !P4 ;  /* 0x000000ff0a00720c */ /* 0x000fda00067a5270 */
[----:B------:R-:W-:-:S05]  /*80e0*/  @P5 IADD3 R2, PT, PT, R3, RZ, RZ ;  /* 0x000000ff03025210 */ /* 0x000fca0007ffe0ff */
[----:B------:R-:W-:-:S07]  /*80f0*/  @!P4 IMAD.MOV.U32 R3, RZ, RZ, R2 ;  /* 0x000000ffff03c224 */ /* 0x000fce00078e0002 */
.L_x_1244:
[----:B------:R-:W-:Y:S05]  /*8100*/  BSYNC.RECONVERGENT B3 ;  /* 0x0000000000037941 */ /* 0x000fea0003800200 */
.L_x_1243:
[----:B------:R-:W-:Y:S01]  /*8110*/  LOP3.LUT R56, R3, UR7, R65, 0x96, !PT ;  /* 0x0000000703387c12 */ /* 0x000fe2000f8e9641 */
[----:B------:R-:W-:-:S04]  /*8120*/  IMAD.WIDE.U32 R58, R10, -0x326172a9, RZ ;  /* 0xcd9e8d570a3a7825 */ /* 0x000fc800078e00ff */
[----:B------:R-:W-:Y:S02]  /*8130*/  HFMA2 R51, -RZ, RZ, 0, 0 ;  /* 0x00000000ff337431 */ /* 0x000fe400000001ff */
        /* <DEDUP_REMOVED lines=39> */
[----:B------:R-:W-:-:S07]  /*83b0*/  LOP3.LUT R5, R58, UR29, R57, 0x96, !PT ;  /* 0x0000001d3a057c12 */ /* 0x000fce000f8e9639 */
.L_x_1241:
[----:B------:R-:W-:Y:S05]  /*83c0*/  BSYNC.RECONVERGENT B2 ;  /* 0x0000000000027941 */ /* 0x000fea0003800200 */
.L_x_1240:
[----:B------:R-:W-:Y:S01]  /*83d0*/  I2FP.F32.U32 R42, R42 ;  /* 0x0000002a002a7245 */ /* 0x000fe20000201000 */
[----:B------:R-:W-:Y:S01]  /*83e0*/  IMAD.MOV.U32 R64, RZ, RZ, 0x2f800000 ;  /* 0x2f800000ff407424 */ /* 0x000fe200078e00ff */
[----:B------:R-:W-:Y:S01]  /*83f0*/  SHF.L.U32 R47, R4, 0x10, RZ ;  /* 0x00000010042f7819 */ /* 0x000fe200000006ff */
[----:B------:R-:W-:Y:S01]  /*8400*/  BSSY.RECONVERGENT B2, `(.L_x_1245) ;  /* 0x0000051000027945 */ /* 0x000fe20003800200 */
[----:B------:R-:W-:Y:S01]  /*8410*/  ISETP.NE.AND P5, PT, R51, 0x1, PT ;  /* 0x000000013300780c */ /* 0x000fe20003fa5270 */
[----:B------:R-:W-:Y:S01]  /*8420*/  FFMA.FTZ R4, R42, R64, 1.1641532182693481445e-10 ;  /* 0x2f0000002a047423 */ /* 0x000fe20000010040 */
[----:B------:R-:W-:Y:S01]  /*8430*/  PRMT R42, R22, 0x7632, R42 ;  /* 0x00007632162a7816 */ /* 0x000fe2000000002a */
[----:B------:R-:W-:Y:S01]  /*8440*/  FMUL.FTZ R47, R47, R52 ;  /* 0x000000342f2f7220 */ /* 0x000fe20000410000 */
[----:B------:R-:W-:Y:S01]  /*8450*/  IMAD.MOV.U32 R56, RZ, RZ, 0x2 ;  /* 0x00000002ff387424 */ /* 0x000fe200078e00ff */
[----:B------:R-:W-:Y:S02]  /*8460*/  MOV R49, R2 ;  /* 0x0000000200317202 */ /* 0x000fe40000000f00 */
[----:B------:R-:W-:Y:S01]  /*8470*/  FMUL.FTZ R47, R47, R92 ;  /* 0x0000005c2f2f7220 */ /* 0x000fe20000410000 */
[----:B------:R-:W-:Y:S01]  /*8480*/  FSETP.GTU.FTZ.AND P4, PT, R4, R93, PT ;  /* 0x0000005d0400720b */ /* 0x000fe20003f9c000 */
[----:B------:R-:W-:Y:S01]  /*8490*/  IMAD.U32 R42, R42, 0x10000, RZ ;  /* 0x000100002a2a7824 */ /* 0x000fe200078e00ff */
[----:B------:R-:W-:-:S02]  /*84a0*/  SHF.L.U32 R4, R77, 0x10, RZ ;  /* 0x000000104d047819 */ /* 0x000fc400000006ff */
[----:B------:R-:W-:Y:S02]  /*84b0*/  FSEL R47, R47, RZ, !P4 ;  /* 0x000000ff2f2f7208 */ /* 0x000fe40006000000 */
[----:B------:R-:W-:-:S03]  /*84c0*/  PLOP3.LUT P4, PT, P4, PT, PT, 0x8, 0x80 ;  /* 0x000000000080781c */ /* 0x000fc6000278e170 */
[----:B------:R-:W-:-:S04]  /*84d0*/  FFMA.FTZ R42, R47, R4, R42 ;  /* 0x000000042f2a7223 */ /* 0x000fc8000001002a */
[----:B------:R-:W-:Y:S01]  /*84e0*/  IMAD.MOV.U32 R47, RZ, RZ, R42 ;  /* 0x000000ffff2f7224 */ /* 0x000fe200078e002a */
[----:B------:R-:W-:Y:S06]  /*84f0*/  @!P5 BRA `(.L_x_1246) ;  /* 0x000000040004d947 */ /* 0x000fec0003800000 */
[----:B------:R-:W-:-:S13]  /*8500*/  ISETP.NE.AND P5, PT, R51, 0x3, PT ;  /* 0x000000033300780c */ /* 0x000fda0003fa5270 */
[----:B------:R-:W-:Y:S05]  /*8510*/  @!P5 BRA `(.L_x_1247) ;  /* 0x000000000018d947 */ /* 0x000fea0003800000 */
[----:B------:R-:W-:-:S13]  /*8520*/  ISETP.NE.AND P5, PT, R51, 0x2, PT ;  /* 0x000000023300780c */ /* 0x000fda0003fa5270 */
[----:B------:R-:W-:Y:S01]  /*8530*/  @!P5 MOV R56, 0x3 ;  /* 0x000000030038d802 */ /* 0x000fe20000000f00 */
[----:B------:R-:W-:Y:S01]  /*8540*/  @P5 VIADD R56, R51, 0x1 ;  /* 0x0000000133385836 */ /* 0x000fe20000000000 */
[----:B------:R-:W-:Y:S01]  /*8550*/  @!P5 MOV R49, R6 ;  /* 0x000000060031d202 */ /* 0x000fe20000000f00 */
[----:B------:R-:W-:Y:S01]  /*8560*/  @P5 IMAD.MOV.U32 R49, RZ, RZ, R5 ;  /* 0x000000ffff315224 */ /* 0x000fe200078e0005 */
[----:B------:R-:W-:Y:S06]  /*8570*/  BRA `(.L_x_1246) ;  /* 0x0000000000e47947 */ /* 0x000fec0003800000 */
.L_x_1247:
        /* <DEDUP_REMOVED lines=13> */
.L_x_1249:
[----:B------:R-:W-:Y:S05]  /*8650*/  BSYNC.RECONVERGENT B3 ;  /* 0x0000000000037941 */ /* 0x000fea0003800200 */
.L_x_1248:
        /* <DEDUP_REMOVED lines=42> */
[----:B------:R-:W-:-:S07]  /*8900*/  HFMA2 R56, -RZ, RZ, 0, 0 ;  /* 0x00000000ff387431 */ /* 0x000fce00000001ff */
.L_x_1246:
[----:B------:R-:W-:Y:S05]  /*8910*/  BSYNC.RECONVERGENT B2 ;  /* 0x0000000000027941 */ /* 0x000fea0003800200 */
.L_x_1245:
        /* <DEDUP_REMOVED lines=10> */
[----:B------:R-:W-:Y:S02]  /*89c0*/  SHF.L.U32 R4, R27, 0x10, RZ ;  /* 0x000000101b047819 */ /* 0x000fe400000006ff */
[----:B------:R-:W-:Y:S02]  /*89d0*/  FSEL R49, R49, RZ, !P5 ;  /* 0x000000ff31317208 */ /* 0x000fe40006800000 */
[----:B------:R-:W-:-:S03]  /*89e0*/  PLOP3.LUT P5, PT, P5, PT, PT, 0x8, 0x80 ;  /* 0x000000000080781c */ /* 0x000fc60002fae170 */
[----:B------:R-:W-:Y:S01]  /*89f0*/  FFMA.FTZ R51, R49, R4, R58 ;  /* 0x0000000431337223 */ /* 0x000fe2000001003a */
[----:B------:R-:W-:Y:S02]  /*8a00*/  HFMA2 R4, -RZ, RZ, 0, 1.1920928955078125e-07 ;  /* 0x00000002ff047431 */ /* 0x000fe400000001ff */
        /* <DEDUP_REMOVED lines=10> */
.L_x_1252:
        /* <DEDUP_REMOVED lines=9> */
[----:B------:R-:W-:Y:S01]  /*8b40*/  @!P6 VIADD R4, R3, 0x1 ;  /* 0x000000010304e836 */ /* 0x000fe20000000000 */
[----:B------:R-:W-:Y:S02]  /*8b50*/  @!P6 MOV R7, RZ ;  /* 0x000000ff0007e202 */ /* 0x000fe40000000f00 */
[----:B------:R-:W-:-:S13]  /*8b60*/  ISETP.NE.AND P0, PT, R10, RZ, !P6 ;  /* 0x000000ff0a00720c */ /* 0x000fda0007705270 */
[----:B------:R-:W-:Y:S02]  /*8b70*/  @P0 IADD3 R4, PT, PT, R3, RZ, RZ ;  /* 0x000000ff03040210 */ /* 0x000fe40007ffe0ff */
[----:B------:R-:W-:-:S03]  /*8b80*/  ISETP.NE.AND P0, PT, R2, RZ, PT ;  /* 0x000000ff0200720c */ /* 0x000fc60003f05270 */
[----:B------:R-:W-:-:S10]  /*8b90*/  @!P6 IMAD.MOV.U32 R3, RZ, RZ, R4 ;  /* 0x000000ffff03e224 */ /* 0x000fd400078e0004 */
.L_x_1254:
[----:B------:R-:W-:Y:S05]  /*8ba0*/  BSYNC.RECONVERGENT B3 ;  /* 0x0000000000037941 */ /* 0x000fea0003800200 */
.L_x_1253:
        /* <DEDUP_REMOVED lines=40> */
[----:B------:R-:W-:Y:S02]  /*8e30*/  IMAD.MOV.U32 R2, RZ, RZ, R4 ;  /* 0x000000ffff027224 */ /* 0x000fe400078e0004 */
[----:B------:R-:W-:Y:S01]  /*8e40*/  HFMA2 R4, -RZ, RZ, 0, 0 ;  /* 0x00000000ff047431 */ /* 0x000fe200000001ff */
[----:B------:R-:W-:-:S07]  /*8e50*/  LOP3.LUT R5, R56, UR29, R5, 0x96, !PT ;  /* 0x0000001d38057c12 */ /* 0x000fce000f8e9605 */
.L_x_1251:
[----:B------:R-:W-:Y:S05]  /*8e60*/  BSYNC.RECONVERGENT B2 ;  /* 0x0000000000027941 */ /* 0x000fea0003800200 */
.L_x_1250:
[----:B------:R-:W-:Y:S01]  /*8e70*/  I2FP.F32.U32 R56, R49 ;  /* 0x0000003100387245 */ /* 0x000fe20000201000 */
[----:B------:R-:W-:Y:S01]  /*8e80*/  IMAD.U32 R43, R43, 0x10000, RZ ;  /* 0x000100002b2b7824 */ /* 0x000fe200078e00ff */
[----:B------:R-:W-:Y:S02]  /*8e90*/  PRMT R49, R23, 0x7632, R49 ;  /* 0x0000763217317816 */ /* 0x000fe40000000031 */
[----:B------:R-:W-:Y:S01]  /*8ea0*/  F2FP.BF16.F32.PACK_AB R41, R41, R40 ;  /* 0x000000282929723e */ /* 0x000fe200000010ff */
[----:B------:R-:W-:Y:S01]  /*8eb0*/  FFMA.FTZ R56, R56, R64, 1.1641532182693481445e-10 ;  /* 0x2f00000038387423 */ /* 0x000fe20000010040 */
[----:B------:R-:W-:Y:S01]  /*8ec0*/  FMUL.FTZ R43, R43, R52 ;  /* 0x000000342b2b7220 */ /* 0x000fe20000410000 */
[----:B------:R-:W-:Y:S01]  /*8ed0*/  SHF.L.U32 R58, R49, 0x10, RZ ;  /* 0x00000010313a7819 */ /* 0x000fe200000006ff */
[----:B------:R-:W-:Y:S01]  /*8ee0*/  IMAD.U32 R52, R78, 0x10000, RZ ;  /* 0x000100004e347824 */ /* 0x000fe200078e00ff */
[----:B------:R-:W-:Y:S01]  /*8ef0*/  F2FP.BF16.F32.PACK_AB R42, R42, R46 ;  /* 0x0000002e2a2a723e */ /* 0x000fe200000010ff */
[----:B------:R-:W-:Y:S01]  /*8f00*/  FMUL.FTZ R43, R43, R92 ;  /* 0x0000005c2b2b7220 */ /* 0x000fe20000410000 */
[----:B------:R-:W-:-:S02]  /*8f10*/  FSETP.GTU.FTZ.AND P6, PT, R56, R93, PT ;  /* 0x0000005d3800720b */ /* 0x000fc40003fdc000 */
[----:B------:R-:W-:Y:S02]  /*8f20*/  F2FP.BF16.F32.PACK_AB R40, R15, R14 ;  /* 0x0000000e0f28723e */ /* 0x000fe400000010ff */
[----:B------:R-:W-:Y:S02]  /*8f30*/  FSEL R43, R43, RZ, !P6 ;  /* 0x000000ff2b2b7208 */ /* 0x000fe40007000000 */
[----:B------:R-:W-:-:S03]  /*8f40*/  PLOP3.LUT P6, PT, P6, PT, PT, 0x8, 0x80 ;  /* 0x000000000080781c */ /* 0x000fc600037ce170 */
[----:B------:R-:W-:-:S05]  /*8f50*/  FFMA.FTZ R49, R43, R52, R58 ;  /* 0x000000342b317223 */ /* 0x000fca000001003a */
[----:B------:R-:W-:Y:S01]  /*8f60*/  F2FP.BF16.F32.PACK_AB R43, R49, R51 ;  /* 0x00000033312b723e */ /* 0x000fe200000010ff */
[----:B------:R-:W-:Y:S06]  /*8f70*/  BRA `(.L_x_1255) ;  /* 0x0000002800787947 */ /* 0x000fec0003800000 */
.L_x_1214:
[----:B------:R-:W-:Y:S01]  /*8f80*/  ISETP.NE.AND P1, PT, R4, 0x1, PT ;  /* 0x000000010400780c */ /* 0x000fe20003f25270 */
[----:B------:R-:W-:Y:S01]  /*8f90*/  BSSY.RECONVERGENT B2, `(.L_x_1256) ;  /* 0x0000048000027945 */ /* 0x000fe20003800200 */
[----:B------:R-:W-:Y:S02]  /*8fa0*/  HFMA2 R45, -RZ, RZ, 0, 1.1920928955078125e-07 ;  /* 0x00000002ff2d7431 */ /* 0x000fe400000001ff */
[----:B0-----:R-:W-:Y:S01]  /*8fb0*/  IMAD.MOV.U32 R14, RZ, RZ, R2 ;  /* 0x000000ffff0e7224 */ /* 0x001fe200078e0002 */
        /* <DEDUP_REMOVED lines=12> */
.L_x_1258:
        /* <DEDUP_REMOVED lines=13> */
.L_x_1260:
[----:B------:R-:W-:Y:S05]  /*9150*/  BSYNC.RECONVERGENT B3 ;  /* 0x0000000000037941 */ /* 0x000fea0003800200 */
.L_x_1259:
        /* <DEDUP_REMOVED lines=41> */
[----:B------:R-:W-:Y:S01]  /*93f0*/  IMAD.MOV.U32 R45, RZ, RZ, RZ ;  /* 0x000000ffff2d7224 */ /* 0x000fe200078e00ff */
[----:B------:R-:W-:-:S07]  /*9400*/  MOV R14, R55 ;  /* 0x00000037000e7202 */ /* 0x000fce0000000f00 */
.L_x_1257:
[----:B------:R-:W-:Y:S05]  /*9410*/  BSYNC.RECONVERGENT B2 ;  /* 0x0000000000027941 */ /* 0x000fea0003800200 */
.L_x_1256:
[----:B------:R-:W0:Y:S01]  /*9420*/  LDC R92, c[0x0][0x408] ;  /* 0x00010200ff5c7b82 */ /* 0x000e220000000800 */
[----:B------:R-:W-:Y:S01]  /*9430*/  HFMA2 R51, -RZ, RZ, 0.1171875, 0 ;  /* 0x2f800000ff337431 */ /* 0x000fe200000001ff */
[----:B------:R-:W-:Y:S01]  /*9440*/  I2FP.F32.U32 R4, R14 ;  /* 0x0000000e00047245 */ /* 0x000fe20000201000 */
[C---:B-----5:R-:W-:Y:S01]  /*9450*/  IMAD.U32 R15, R40.reuse, 0x10000, RZ ;  /* 0x00010000280f7824 */ /* 0x060fe200078e00ff */
[----:B------:R-:W-:Y:S01]  /*9460*/  ISETP.NE.AND P2, PT, R45, 0x1, PT ;  /* 0x000000012d00780c */ /* 0x000fe20003f45270 */
[----:B------:R-:W-:Y:S01]  /*9470*/  BSSY.RECONVERGENT B2, `(.L_x_1261) ;  /* 0x0000050000027945 */ /* 0x000fe20003800200 */
[----:B------:R-:W-:Y:S01]  /*9480*/  PRMT R40, R40, 0x7632, R40 ;  /* 0x0000763228287816 */ /* 0x000fe20000000028 */
[----:B------:R-:W-:Y:S01]  /*9490*/  FMUL.FTZ R15, R15, R52 ;  /* 0x000000340f0f7220 */ /* 0x000fe20000410000 */
[----:B------:R-:W1:Y:S01]  /*94a0*/  LDC R93, c[0x0][0x404] ;  /* 0x00010100ff5d7b82 */ /* 0x000e620000000800 */
[----:B------:R-:W-:Y:S02]  /*94b0*/  IMAD.MOV.U32 R44, RZ, RZ, 0x2 ;  /* 0x00000002ff2c7424 */ /* 0x000fe400078e00ff */
[----:B------:R-:W-:Y:S01]  /*94c0*/  FFMA.FTZ R4, R4, R51, 1.1641532182693481445e-10 ;  /* 0x2f00000004047423 */ /* 0x000fe20000010033 */
[----:B0-----:R-:W-:Y:S01]  /*94d0*/  FMUL.FTZ R14, R15, R92 ;  /* 0x0000005c0f0e7220 */ /* 0x001fe20000410000 */
[----:B------:R-:W-:-:S03]  /*94e0*/  SHF.L.U32 R15, R24, 0x10, RZ ;  /* 0x00000010180f7819 */ /* 0x000fc600000006ff */
[----:B-1----:R-:W-:Y:S02]  /*94f0*/  FSETP.GTU.FTZ.AND P1, PT, R4, R93, PT ;  /* 0x0000005d0400720b */ /* 0x002fe40003f3c000 */
[----:B------:R-:W-:Y:S02]  /*9500*/  MOV R4, R2 ;  /* 0x0000000200047202 */ /* 0x000fe40000000f00 */
[----:B------:R-:W-:Y:S02]  /*9510*/  FSEL R14, R14, RZ, !P1 ;  /* 0x000000ff0e0e7208 */ /* 0x000fe40004800000 */
[----:B------:R-:W-:-:S03]  /*9520*/  PLOP3.LUT P1, PT, P1, PT, PT, 0x8, 0x80 ;  /* 0x000000000080781c */ /* 0x000fc60000f2e170 */
[----:B------:R-:W-:Y:S01]  /*9530*/  FMUL.FTZ R14, R15, R14 ;  /* 0x0000000e0f0e7220 */ /* 0x000fe20000410000 */
[----:B------:R-:W-:Y:S01]  /*9540*/  P2R R66, PR, RZ, 0x2 ;  /* 0x00000002ff427803 */ /* 0x000fe20000000000 */
[----:B------:R-:W-:Y:S08]  /*9550*/  @!P2 BRA `(.L_x_1262) ;  /* 0x000000040004a947 */ /* 0x000ff00003800000 */
        /* <DEDUP_REMOVED lines=8> */
.L_x_1263:
        /* <DEDUP_REMOVED lines=13> */
.L_x_1265:
[----:B------:R-:W-:Y:S05]  /*96b0*/  BSYNC.RECONVERGENT B3 ;  /* 0x0000000000037941 */ /* 0x000fea0003800200 */
.L_x_1264:
        /* <DEDUP_REMOVED lines=43> */
.L_x_1262:
[----:B------:R-:W-:Y:S05]  /*9970*/  BSYNC.RECONVERGENT B2 ;  /* 0x0000000000027941 */ /* 0x000fea0003800200 */
.L_x_1261:
[----:B------:R-:W-:Y:S01]  /*9980*/  I2FP.F32.U32 R4, R4 ;  /* 0x0000000400047245 */ /* 0x000fe20000201000 */
[----:B------:R-:W-:Y:S01]  /*9990*/  BSSY.RECONVERGENT B2, `(.L_x_1266) ;  /* 0x0000050000027945 */ /* 0x000fe20003800200 */
[----:B------:R-:W-:Y:S01]  /*99a0*/  SHF.L.U32 R15, R40, 0x10, RZ ;  /* 0x00000010280f7819 */ /* 0x000fe200000006ff */
[----:B------:R-:W-:Y:S01]  /*99b0*/  HFMA2 R45, -RZ, RZ, 0, 1.1920928955078125e-07 ;  /* 0x00000002ff2d7431 */ /* 0x000fe200000001ff */
        /* <DEDUP_REMOVED lines=9> */
[----:B------:R-:W-:Y:S01]  /*9a50*/  P2R R55, PR, RZ, 0x2 ;  /* 0x00000002ff377803 */ /* 0x000fe20000000000 */
[----:B------:R-:W-:Y:S01]  /*9a60*/  IMAD.MOV.U32 R4, RZ, RZ, R2 ;  /* 0x000000ffff047224 */ /* 0x000fe200078e0002 */
[----:B------:R-:W-:Y:S07]  /*9a70*/  @!P2 BRA `(.L_x_1267) ;  /* 0x000000040004a947 */ /* 0x000fee0003800000 */
        /* <DEDUP_REMOVED lines=8> */
.L_x_1268:
        /* <DEDUP_REMOVED lines=13> */
.L_x_1270:
[----:B------:R-:W-:Y:S05]  /*9bd0*/  BSYNC.RECONVERGENT B3 ;  /* 0x0000000000037941 */ /* 0x000fea0003800200 */
.L_x_1269:
        /* <DEDUP_REMOVED lines=40> */
[----:B------:R-:W-:Y:S01]  /*9e60*/  HFMA2 R45, -RZ, RZ, 0, 0 ;  /* 0x00000000ff2d7431 */ /* 0x000fe200000001ff */
[----:B------:R-:W-:Y:S01]  /*9e70*/  MOV R4, R53 ;  /* 0x0000003500047202 */ /* 0x000fe20000000f00 */
[----:B------:R-:W-:-:S07]  /*9e80*/  IMAD.MOV.U32 R53, RZ, RZ, R44 ;  /* 0x000000ffff357224 */ /* 0x000fce00078e002c */
.L_x_1267:
[----:B------:R-:W-:Y:S05]  /*9e90*/  BSYNC.RECONVERGENT B2 ;  /* 0x0000000000027941 */ /* 0x000fea0003800200 */
.L_x_1266:
[----:B------:R-:W-:Y:S01]  /*9ea0*/  I2FP.F32.U32 R4, R4 ;  /* 0x0000000400047245 */ /* 0x000fe20000201000 */
[----:B------:R-:W-:Y:S01]  /*9eb0*/  IMAD.U32 R47, R41, 0x10000, RZ ;  /* 0x00010000292f7824 */ /* 0x000fe200078e00ff */
        /* <DEDUP_REMOVED lines=10> */
[----:B------:R-:W-:Y:S02]  /*9f60*/  PLOP3.LUT P1, PT, P1, PT, PT, 0x8, 0x80 ;  /* 0x000000000080781c */ /* 0x000fe40000f2e170 */
[----:B------:R-:W-:Y:S01]  /*9f70*/  MOV R4, R2 ;  /* 0x0000000200047202 */ /* 0x000fe20000000f00 */
[----:B------:R-:W-:-:S04]  /*9f80*/  FMUL.FTZ R40, R47, R40 ;  /* 0x000000282f287220 */ /* 0x000fc80000410000 */
        /* <DEDUP_REMOVED lines=10> */
.L_x_1273:
        /* <DEDUP_REMOVED lines=13> */
.L_x_1275:
[----:B------:R-:W-:Y:S05]  /*a100*/  BSYNC.RECONVERGENT B3 ;  /* 0x0000000000037941 */ /* 0x000fea0003800200 */
.L_x_1274:
        /* <DEDUP_REMOVED lines=42> */
[----:B------:R-:W-:-:S07]  /*a3b0*/  HFMA2 R46, -RZ, RZ, 0, 0 ;  /* 0x00000000ff2e7431 */ /* 0x000fce00000001ff */
.L_x_1272:
[----:B------:R-:W-:Y:S05]  /*a3c0*/  BSYNC.RECONVERGENT B2 ;  /* 0x0000000000027941 */ /* 0x000fea0003800200 */
.L_x_1271:
[----:B------:R-:W-:Y:S01]  /*a3d0*/  I2FP.F32.U32 R4, R4 ;  /* 0x0000000400047245 */ /* 0x000fe20000201000 */
[----:B------:R-:W-:Y:S01]  /*a3e0*/  IMAD.U32 R41, R41, 0x10000, RZ ;  /* 0x0001000029297824 */ /* 0x000fe200078e00ff */
[----:B------:R-:W-:Y:S01]  /*a3f0*/  ISETP.NE.AND P3, PT, R46, 0x1, PT ;  /* 0x000000012e00780c */ /* 0x000fe20003f65270 */
[----:B------:R-:W-:Y:S01]  /*a400*/  BSSY.RECONVERGENT B2, `(.L_x_1276) ;  /* 0x000004e000027945 */ /* 0x000fe20003800200 */
[----:B------:R-:W-:Y:S02]  /*a410*/  IMAD.MOV.U32 R47, RZ, RZ, 0x2 ;  /* 0x00000002ff2f7424 */ /* 0x000fe400078e00ff */
[----:B------:R-:W-:Y:S01]  /*a420*/  FFMA.FTZ R4, R4, R51, 1.1641532182693481445e-10 ;  /* 0x2f00000004047423 */ /* 0x000fe20000010033 */
[----:B------:R-:W-:-:S04]  /*a430*/  FMUL.FTZ R41, R41, R52 ;  /* 0x0000003429297220 */ /* 0x000fc80000410000 */
[----:B------:R-:W-:Y:S01]  /*a440*/  FMUL.FTZ R41, R41, R92 ;  /* 0x0000005c29297220 */ /* 0x000fe20000410000 */
[----:B------:R-:W-:Y:S02]  /*a450*/  FSETP.GTU.FTZ.AND P2, PT, R4, R93, PT ;  /* 0x0000005d0400720b */ /* 0x000fe40003f5c000 */
[----:B------:R-:W-:Y:S02]  /*a460*/  SHF.L.U32 R4, R76, 0x10, RZ ;  /* 0x000000104c047819 */ /* 0x000fe400000006ff */
[----:B------:R-:W-:Y:S02]  /*a470*/  FSEL R41, R41, RZ, !P2 ;  /* 0x000000ff29297208 */ /* 0x000fe40005000000 */
[----:B------:R-:W-:-:S03]  /*a480*/  PLOP3.LUT P2, PT, P2, PT, PT, 0x8, 0x80 ;  /* 0x000000000080781c */ /* 0x000fc6000174e170 */
[----:B------:R-:W-:Y:S01]  /*a490*/  FMUL.FTZ R41, R4, R41 ;  /* 0x0000002904297220 */ /* 0x000fe20000410000 */
[----:B------:R-:W-:-:S03]  /*a4a0*/  MOV R4, R2 ;  /* 0x0000000200047202 */ /* 0x000fc60000000f00 */
        /* <DEDUP_REMOVED lines=10> */
.L_x_1278:
        /* <DEDUP_REMOVED lines=13> */
.L_x_1280:
[----:B------:R-:W-:Y:S05]  /*a620*/  BSYNC.RECONVERGENT B3 ;  /* 0x0000000000037941 */ /* 0x000fea0003800200 */
.L_x_1279:
        /* <DEDUP_REMOVED lines=43> */
.L_x_1277:
[----:B------:R-:W-:Y:S05]  /*a8e0*/  BSYNC.RECONVERGENT B2 ;  /* 0x0000000000027941 */ /* 0x000fea0003800200 */
.L_x_1276:
[----:B------:R-:W-:Y:S01]  /*a8f0*/  I2FP.F32.U32 R4, R4 ;  /* 0x0000000400047245 */ /* 0x000fe20000201000 */
[----:B------:R-:W-:Y:S01]  /*a900*/  IMAD.U32 R49, R42, 0x10000, RZ ;  /* 0x000100002a317824 */ /* 0x000fe200078e00ff */
[----:B------:R-:W-:Y:S01]  /*a910*/  ISETP.NE.AND P4, PT, R47, 0x1, PT ;  /* 0x000000012f00780c */ /* 0x000fe20003f85270 */
[----:B------:R-:W-:Y:S02]  /*a920*/  BSSY.RECONVERGENT B2, `(.L_x_1281) ;  /* 0x000004e000027945 */ /* 0x000fe40003800200 */
        /* <DEDUP_REMOVED lines=9> */
[----:B------:R-:W-:Y:S01]  /*a9c0*/  FMUL.FTZ R46, R49, R46 ;  /* 0x0000002e312e7220 */ /* 0x000fe20000410000 */
        /* <DEDUP_REMOVED lines=10> */
.L_x_1283:
        /* <DEDUP_REMOVED lines=13> */
.L_x_1285:
[----:B------:R-:W-:Y:S05]  /*ab40*/  BSYNC.RECONVERGENT B3 ;  /* 0x0000000000037941 */ /* 0x000fea0003800200 */
.L_x_1284:
        /* <DEDUP_REMOVED lines=43> */
.L_x_1282:
[----:B------:R-:W-:Y:S05]  /*ae00*/  BSYNC.RECONVERGENT B2 ;  /* 0x0000000000027941 */ /* 0x000fea0003800200 */
.L_x_1281:
[----:B------:R-:W-:Y:S01]  /*ae10*/  HFMA2 R64, -RZ, RZ, 0.1171875, 0 ;  /* 0x2f800000ff407431 */ /* 0x000fe200000001ff */
[----:B------:R-:W-:Y:S01]  /*ae20*/  I2FP.F32.U32 R42, R42 ;  /* 0x0000002a002a7245 */ /* 0x000fe20000201000 */
[----:B------:R-:W-:Y:S01]  /*ae30*/  IMAD.U32 R47, R4, 0x10000, RZ ;  /* 0x00010000042f7824 */ /* 0x000fe200078e00ff */
[----:B------:R-:W-:Y:S01]  /*ae40*/  ISETP.NE.AND P5, PT, R51, 0x1, PT ;  /* 0x000000013300780c */ /* 0x000fe20003fa5270 */
[----:B------:R-:W-:Y:S01]  /*ae50*/  BSSY.RECONVERGENT B2, `(.L_x_1286) ;  /* 0x000004e000027945 */ /* 0x000fe20003800200 */
[----:B------:R-:W-:Y:S02]  /*ae60*/  IMAD.MOV.U32 R56, RZ, RZ, 0x2 ;  /* 0x00000002ff387424 */ /* 0x000fe400078e00ff */
[----:B------:R-:W-:Y:S01]  /*ae70*/  FMUL.FTZ R47, R47, R52 ;  /* 0x000000342f2f7220 */ /* 0x000fe20000410000 */
[----:B------:R-:W-:Y:S01]  /*ae80*/  MOV R49, R2 ;  /* 0x0000000200317202 */ /* 0x000fe20000000f00 */
[----:B------:R-:W-:Y:S02]  /*ae90*/  FFMA.FTZ R42, R42, R64, 1.1641532182693481445e-10 ;  /* 0x2f0000002a2a7423 */ /* 0x000fe40000010040 */
[----:B------:R-:W-:-:S03]  /*aea0*/  FMUL.FTZ R47, R47, R92 ;  /* 0x0000005c2f2f7220 */ /* 0x000fc60000410000 */
[----:B------:R-:W-:-:S04]  /*aeb0*/  FSETP.GTU.FTZ.AND P4, PT, R42, R93, PT ;  /* 0x0000005d2a00720b */ /* 0x000fc80003f9c000 */
[----:B------:R-:W-:Y:S02]  /*aec0*/  FSEL R42, R47, RZ, !P4 ;  /* 0x000000ff2f2a7208 */ /* 0x000fe40006000000 */
[----:B------:R-:W-:Y:S02]  /*aed0*/  SHF.L.U32 R47, R77, 0x10, RZ ;  /* 0x000000104d2f7819 */ /* 0x000fe400000006ff */
        /* <DEDUP_REMOVED lines=12> */
.L_x_1288:
        /* <DEDUP_REMOVED lines=13> */
.L_x_1290:
[----:B------:R-:W-:Y:S05]  /*b070*/  BSYNC.RECONVERGENT B3 ;  /* 0x0000000000037941 */ /* 0x000fea0003800200 */
.L_x_1289:
        /* <DEDUP_REMOVED lines=43> */
.L_x_1287:
[----:B------:R-:W-:Y:S05]  /*b330*/  BSYNC.RECONVERGENT B2 ;  /* 0x0000000000027941 */ /* 0x000fea0003800200 */
.L_x_1286:
[----:B------:R-:W-:Y:S01]  /*b340*/  I2FP.F32.U32 R4, R49 ;  /* 0x0000003100047245 */ /* 0x000fe20000201000 */
[C---:B------:R-:W-:Y:S01]  /*b350*/  IMAD.U32 R49, R43.reuse, 0x10000, RZ ;  /* 0x000100002b317824 */ /* 0x040fe200078e00ff */
[----:B------:R-:W-:Y:S01]  /*b360*/  ISETP.NE.AND P6, PT, R56, 0x1, PT ;  /* 0x000000013800780c */ /* 0x000fe20003fc5270 */
[----:B------:R-:W-:Y:S01]  /*b370*/  BSSY.RECONVERGENT B2, `(.L_x_1291) ;  /* 0x0000050000027945 */ /* 0x000fe20003800200 */
[----:B------:R-:W-:Y:S01]  /*b380*/  PRMT R43, R43, 0x7632, R43 ;  /* 0x000076322b2b7816 */ /* 0x000fe2000000002b */
[----:B------:R-:W-:Y:S01]  /*b390*/  FFMA.FTZ R4, R4, R64, 1.1641532182693481445e-10 ;  /* 0x2f00000004047423 */ /* 0x000fe20000010040 */
[----:B------:R-:W-:-:S04]  /*b3a0*/  FMUL.FTZ R49, R49, R52 ;  /* 0x0000003431317220 */ /* 0x000fc80000410000 */
[----:B------:R-:W-:Y:S01]  /*b3b0*/  FMUL.FTZ R49, R49, R92 ;  /* 0x0000005c31317220 */ /* 0x000fe20000410000 */
[----:B------:R-:W-:Y:S02]  /*b3c0*/  FSETP.GTU.FTZ.AND P5, PT, R4, R93, PT ;  /* 0x0000005d0400720b */ /* 0x000fe40003fbc000 */
[----:B------:R-:W-:Y:S02]  /*b3d0*/  SHF.L.U32 R4, R27, 0x10, RZ ;  /* 0x000000101b047819 */ /* 0x000fe400000006ff */
[----:B------:R-:W-:Y:S02]  /*b3e0*/  FSEL R51, R49, RZ, !P5 ;  /* 0x000000ff31337208 */ /* 0x000fe40006800000 */
[----:B------:R-:W-:Y:S02]  /*b3f0*/  PLOP3.LUT P5, PT, P5, PT, PT, 0x8, 0x80 ;  /* 0x000000000080781c */ /* 0x000fe40002fae170 */
[----:B------:R-:W-:Y:S01]  /*b400*/  MOV R49, R2 ;  /* 0x0000000200317202 */ /* 0x000fe20000000f00 */
[----:B------:R-:W-:Y:S01]  /*b410*/  FMUL.FTZ R51, R4, R51 ;  /* 0x0000003304337220 */ /* 0x000fe20000410000 */
[----:B------:R-:W-:Y:S01]  /*b420*/  IMAD.MOV.U32 R4, RZ, RZ, 0x2 ;  /* 0x00000002ff047424 */ /* 0x000fe200078e00ff */
[----:B------:R-:W-:Y:S08]  /*b430*/  @!P6 BRA `(.L_x_1292) ;  /* 0x00000004000ce947 */ /* 0x000ff00003800000 */
        /* <DEDUP_REMOVED lines=8> */
.L_x_1293:
        /* <DEDUP_REMOVED lines=15> */
.L_x_1295:
[----:B------:R-:W-:Y:S05]  /*b5b0*/  BSYNC.RECONVERGENT B3 ;  /* 0x0000000000037941 */ /* 0x000fea0003800200 */
.L_x_1294:
        /* <DEDUP_REMOVED lines=43> */
.L_x_1292:
[----:B------:R-:W-:Y:S05]  /*b870*/  BSYNC.RECONVERGENT B2 ;  /* 0x0000000000027941 */ /* 0x000fea0003800200 */
.L_x_1291:
[----:B------:R-:W-:Y:S02]  /*b880*/  I2FP.F32.U32 R56, R49 ;  /* 0x0000003100387245 */ /* 0x000fe40000201000 */
[----:B------:R-:W-:Y:S02]  /*b890*/  SHF.L.U32 R43, R43, 0x10, RZ ;  /* 0x000000102b2b7819 */ /* 0x000fe400000006ff */
[----:B------:R-:W-:Y:S01]  /*b8a0*/  F2FP.BF16.F32.PACK_AB R41, R41, R40 ;  /* 0x000000282929723e */ /* 0x000fe200000010ff */
[----:B------:R-:W-:Y:S01]  /*b8b0*/  FFMA.FTZ R56, R56, R64, 1.1641532182693481445e-10 ;  /* 0x2f00000038387423 */ /* 0x000fe20000010040 */
[----:B------:R-:W-:Y:S01]  /*b8c0*/  F2FP.BF16.F32.PACK_AB R42, R42, R46 ;  /* 0x0000002e2a2a723e */ /* 0x000fe200000010ff */
[----:B------:R-:W-:Y:S01]  /*b8d0*/  FMUL.FTZ R43, R43, R52 ;  /* 0x000000342b2b7220 */ /* 0x000fe20000410000 */
[----:B------:R-:W-:Y:S01]  /*b8e0*/  IMAD.U32 R52, R78, 0x10000, RZ ;  /* 0x000100004e347824 */ /* 0x000fe200078e00ff */
[----:B------:R-:W-:Y:S02]  /*b8f0*/  F2FP.BF16.F32.PACK_AB R40, R15, R14 ;  /* 0x0000000e0f28723e */ /* 0x000fe400000010ff */
[----:B------:R-:W-:Y:S01]  /*b900*/  FMUL.FTZ R43, R43, R92 ;  /* 0x0000005c2b2b7220 */ /* 0x000fe20000410000 */
[----:B------:R-:W-:-:S04]  /*b910*/  FSETP.GTU.FTZ.AND P6, PT, R56, R93, PT ;  /* 0x0000005d3800720b */ /* 0x000fc80003fdc000 */
[----:B------:R-:W-:Y:S02]  /*b920*/  FSEL R43, R43, RZ, !P6 ;  /* 0x000000ff2b2b7208 */ /* 0x000fe40007000000 */
[----:B------:R-:W-:-:S03]  /*b930*/  PLOP3.LUT P6, PT, P6, PT, PT, 0x8, 0x80 ;  /* 0x000000000080781c */ /* 0x000fc600037ce170 */
[----:B------:R-:W-:-:S05]  /*b940*/  FMUL.FTZ R49, R52, R43 ;  /* 0x0000002b34317220 */ /* 0x000fca0000410000 */
[----:B------:R-:W-:-:S07]  /*b950*/  F2FP.BF16.F32.PACK_AB R43, R49, R51 ;  /* 0x00000033312b723e */ /* 0x000fce00000010ff */
.L_x_1255:
[----:B------:R-:W0:Y:S01]  /*b960*/  LDC.64 R56, c[0x0][0x3a8] ;  /* 0x0000ea00ff387b82 */ /* 0x000e220000000a00 */
[----:B------:R-:W-:Y:S02]  /*b970*/  SEL R52, RZ, 0x1000000, !P6 ;  /* 0x01000000ff347807 */ /* 0x000fe40007000000 */
[----:B------:R-:W-:Y:S02]  /*b980*/  SEL R58, RZ, 0x10000, !P5 ;  /* 0x00010000ff3a7807 */ /* 0x000fe40006800000 */
[----:B------:R-:W-:Y:S02]  /*b990*/  SEL R59, RZ, 0x100, !P4 ;  /* 0x00000100ff3b7807 */ /* 0x000fe40006000000 */
[----:B------:R-:W-:Y:S02]  /*b9a0*/  ISETP.NE.AND P5, PT, R55, RZ, PT ;  /* 0x000000ff3700720c */ /* 0x000fe40003fa5270 */
[----:B------:R-:W-:Y:S02]  /*b9b0*/  LOP3.LUT R59, R59, R52, R58, 0xfe, !PT ;  /* 0x000000343b3b7212 */ /* 0x000fe400078efe3a */
[----:B------:R-:W-:-:S02]  /*b9c0*/  SEL R58, RZ, 0x1000000, !P2 ;  /* 0x01000000ff3a7807 */ /* 0x000fc40005000000 */
[----:B------:R-:W-:Y:S02]  /*b9d0*/  SEL R55, RZ, 0x10000, !P1 ;  /* 0x00010000ff377807 */ /* 0x000fe40004800000 */
[----:B------:R-:W-:Y:S02]  /*b9e0*/  SEL R52, RZ, 0x100, !P5 ;  /* 0x00000100ff347807 */ /* 0x000fe40006800000 */
[----:B------:R-:W-:Y:S02]  /*b9f0*/  ISETP.NE.AND P6, PT, R66, RZ, PT ;  /* 0x000000ff4200720c */ /* 0x000fe40003fc5270 */
[----:B------:R-:W-:Y:S02]  /*ba00*/  LOP3.LUT R52, R52, R58, R55, 0xfe, !PT ;  /* 0x0000003a34347212 */ /* 0x000fe400078efe37 */
[----:B------:R-:W-:Y:S02]  /*ba10*/  SEL R58, RZ, 0x1, !P3 ;  /* 0x00000001ff3a7807 */ /* 0x000fe40005800000 */
[----:B------:R-:W-:Y:S01]  /*ba20*/  SEL R55, RZ, 0x1, !P6 ;  /* 0x00000001ff377807 */ /* 0x000fe20007000000 */
[----:B0-----:R-:W-:-:S05]  /*ba30*/  IMAD.WIDE.U32 R56, R54, 0x10, R56 ;  /* 0x0000001036387825 */ /* 0x001fca00078e0038 */
[----:B------:R0:W-:Y:S02]  /*ba40*/  STG.E.128 desc[UR8][R56.64], R40 ;  /* 0x0000002838007986 */ /* 0x0001e4000c101d08 */
[----:B0-----:R-:W0:Y:S01]  /*ba50*/  LDC.64 R42, c[0x0][0x3b0] ;  /* 0x0000ec00ff2a7b82 */ /* 0x001e220000000a00 */
[----:B------:R-:W-:Y:S02]  /*ba60*/  LOP3.LUT R41, R59, R58, RZ, 0xfc, !PT ;  /* 0x0000003a3b297212 */ /* 0x000fe400078efcff */
[----:B------:R-:W-:Y:S02]  /*ba70*/  LOP3.LUT R40, R52, R55, RZ, 0xfc, !PT ;  /* 0x0000003734287212 */ /* 0x000fe400078efcff */
[----:B------:R-:W-:Y:S01]  /*ba80*/  MOV R55, R53 ;  /* 0x0000003500377202 */ /* 0x000fe20000000f00 */
[----:B0-----:R-:W-:-:S05]  /*ba90*/  IMAD.WIDE.U32 R42, R54, 0x8, R42 ;  /* 0x00000008362a7825 */ /* 0x001fca00078e002a */
[----:B------:R1:W-:Y:S02]  /*baa0*/  STG.E.64 desc[UR8][R42.64], R40 ;  /* 0x000000282a007986 */ /* 0x0003e4000c101b08 */
.L_x_1213:
[----:B------:R-:W-:Y:S05]  /*bab0*/  BSYNC.RECONVERGENT B1 ;  /* 0x0000000000017941 */ /* 0x000fea0003800200 */
.L_x_1212:
[----:B01----:R-:W-:Y:S01]  /*bac0*/  FADD.FTZ R41, RZ, R13 ;  /* 0x0000000dff297221 */ /* 0x003fe20000010000 */
[C---:B------:R-:W-:Y:S01]  /*bad0*/  ISETP.GE.U32.AND P4, PT, R11.reuse, 0x20, PT ;  /* 0x000000200b00780c */ /* 0x040fe20003f86070 */
[----:B------:R-:W0:Y:S01]  /*bae0*/  S2R R42, SR_TID.X ;  /* 0x00000000002a7919 */ /* 0x000e220000002100 */
[----:B------:R-:W-:Y:S01]  /*baf0*/  ISETP.GT.U32.AND P1, PT, R11, 0x3f, PT ;  /* 0x0000003f0b00780c */ /* 0x000fe20003f24070 */
[----:B------:R-:W-:Y:S01]  /*bb00*/  FADD.FTZ R40, R12, R41 ;  /* 0x000000290c287221 */ /* 0x000fe20000010000 */
[----:B------:R-:W-:-:S03]  /*bb10*/  UMOV UR4, 0xffffffff ;  /* 0xffffffff00047882 */ /* 0x000fc60000000000 */
[----:B------:R-:W-:-:S04]  /*bb20*/  FADD.FTZ R41, R17, R40 ;  /* 0x0000002811297221 */ /* 0x000fc80000010000 */
[----:B------:R-:W-:-:S04]  /*bb30*/  FADD.FTZ R41, R16, R41 ;  /* 0x0000002910297221 */ /* 0x000fc80000010000 */
[----:B------:R-:W-:-:S04]  /*bb40*/  FADD.FTZ R41, R48, R41 ;  /* 0x0000002930297221 */ /* 0x000fc80000010000 */
[----:B------:R-:W-:-:S04]  /*bb50*/  FADD.FTZ R41, R18, R41 ;  /* 0x0000002912297221 */ /* 0x000fc80000010000 */
[----:B------:R-:W-:-:S04]  /*bb60*/  FADD.FTZ R40, R50, R41 ;  /* 0x0000002932287221 */ /* 0x000fc80000010000 */
[----:B------:R-:W-:-:S05]  /*bb70*/  FADD.FTZ R40, R19, R40 ;  /* 0x0000002813287221 */ /* 0x000fca0000010000 */
[----:B------:R-:W-:Y:S02]  /*bb80*/  FSEL R53, R40, RZ, P4 ;  /* 0x000000ff28357208 */ /* 0x000fe40002000000 */
[----:B0-----:R-:W-:-:S03]  /*bb90*/  LOP3.LUT R42, R42, 0x1f, RZ, 0xc0, !PT ;  /* 0x0000001f2a2a7812 */ /* 0x001fc600078ec0ff */
[----:B------:R-:W-:Y:S01]  /*bba0*/  FADD.FTZ R40, R14, R53 ;  /* 0x000000350e287221 */ /* 0x000fe20000010000 */
[----:B------:R-:W-:-:S03]  /*bbb0*/  ISETP.NE.AND P2, PT, R42, RZ, PT ;  /* 0x000000ff2a00720c */ /* 0x000fc60003f45270 */
        /* <DEDUP_REMOVED lines=62> */
.L_x_1313:
[----:B-1----:R-:W-:Y:S01]  /*bfa0*/  FADD.FTZ R52, R56, R65 ;  /* 0x0000004138347221 */ /* 0x002fe20000010000 */
[----:B------:R-:W-:Y:S01]  /*bfb0*/  FMUL.FTZ R54, R53, R53 ;  /* 0x0000003535367220 */ /* 0x000fe20000410000 */
[----:B------:R-:W-:Y:S01]  /*bfc0*/  PLOP3.LUT P1, PT, PT, PT, UP2, 0x40, 0x4 ;  /* 0x000000000004781c */ /* 0x000fe20003f2e828 */
[----:B------:R-:W1:Y:S01]  /*bfd0*/  @!P2 LDC.64 R42, c[0x0][0x3c0] ;  /* 0x0000f000ff2aab82 */ /* 0x000e620000000a00 */
[----:B------:R-:W-:Y:S01]  /*bfe0*/  FFMA.FTZ R52, R52, R41, UR12 ;  /* 0x0000000c34347e23 */ /* 0x000fe20008010029 */
[----:B------:R-:W-:Y:S01]  /*bff0*/  BSSY.RECONVERGENT B1, `(.L_x_1297) ;  /* 0x000003c000017945 */ /* 0x000fe20003800200 */
[----:B------:R-:W-:Y:S02]  /*c000*/  FSEL R57, R54, RZ, !P1 ;  /* 0x000000ff36397208 */ /* 0x000fe40004800000 */
[----:B------:R-:W-:-:S03]  /*c010*/  PLOP3.LUT P1, PT, PT, PT, UP2, 0x40, 0x4 ;  /* 0x000000000004781c */ /* 0x000fc60003f2e828 */
[----:B------:R-:W2:Y:S01]  /*c020*/  @!P2 LDC.64 R40, c[0x0][0x3c8] ;  /* 0x0000f200ff28ab82 */ /* 0x000ea20000000a00 */
[----:B------:R-:W-:Y:S01]  /*c030*/  FADD.FTZ R52, R52, R57 ;  /* 0x0000003934347221 */ /* 0x000fe20000010000 */
[----:B0-----:R-:W-:-:S03]  /*c040*/  FSEL R56, R53, RZ, P1 ;  /* 0x000000ff35387208 */ /* 0x001fc60000800000 */
[----:B------:R-:W0:Y:S01]  /*c050*/  MUFU.RSQ R54, R52 ;  /* 0x0000003400367308 */ /* 0x000e220000001400 */
[----:B-1----:R-:W-:-:S05]  /*c060*/  @!P2 IMAD.WIDE R42, R9, 0x4, R42 ;  /* 0x00000004092aa825 */ /* 0x002fca00078e022a */
[----:B------:R1:W-:Y:S01]  /*c070*/  @!P2 STG.E desc[UR8][R42.64], R53 ;  /* 0x000000352a00a986 */ /* 0x0003e2000c101908 */
[----:B--2---:R-:W-:-:S05]  /*c080*/  @!P2 IMAD.WIDE R40, R9, 0x4, R40 ;  /* 0x000000040928a825 */ /* 0x004fca00078e0228 */
[----:B0-----:R1:W-:Y:S01]  /*c090*/  @!P2 STG.E desc[UR8][R40.64], R54 ;  /* 0x000000362800a986 */ /* 0x0013e2000c101908 */
[----:B------:R-:W-:Y:S05]  /*c0a0*/  @!P4 BRA `(.L_x_1298) ;  /* 0x0000000000c0c947 */ /* 0x000fea0003800000 */
[--C-:B-1----:R-:W-:Y:S01]  /*c0b0*/  FADD.FTZ R41, R13, -R56.reuse ;  /* 0x800000380d297221 */ /* 0x102fe20000010000 */
[----:B------:R-:W-:Y:S01]  /*c0c0*/  SHF.L.U32 R53, R60, 0x10, RZ ;  /* 0x000000103c357819 */ /* 0x000fe200000006ff */
[----:B------:R-:W-:Y:S01]  /*c0d0*/  IMAD.U32 R43, R68, 0x10000, RZ ;  /* 0x00010000442b7824 */ /* 0x000fe200078e00ff */
[----:B------:R-:W-:Y:S01]  /*c0e0*/  SHF.L.U32 R52, R80, 0x10, RZ ;  /* 0x0000001050347819 */ /* 0x000fe200000006ff */
[----:B------:R-:W-:Y:S01]  /*c0f0*/  FMUL.FTZ R40, R54, R41 ;  /* 0x0000002936287220 */ /* 0x000fe20000410000 */
[--C-:B------:R-:W-:Y:S01]  /*c100*/  FADD.FTZ R41, R12, -R56.reuse ;  /* 0x800000380c297221 */ /* 0x100fe20000010000 */
[----:B------:R-:W-:Y:S01]  /*c110*/  IMAD.U32 R42, R79, 0x10000, RZ ;  /* 0x000100004f2a7824 */ /* 0x000fe200078e00ff */
[----:B------:R-:W-:Y:S01]  /*c120*/  SHF.L.U32 R64, R84, 0x10, RZ ;  /* 0x0000001054407819 */ /* 0x000fe200000006ff */
[----:B------:R-:W-:Y:S01]  /*c130*/  FFMA.FTZ R40, R40, R43, R53 ;  /* 0x0000002b28287223 */ /* 0x000fe20000010035 */
[----:B------:R-:W-:Y:S01]  /*c140*/  FMUL.FTZ R41, R54, R41 ;  /* 0x0000002936297220 */ /* 0x000fe20000410000 */
[----:B------:R-:W-:Y:S01]  /*c150*/  FADD.FTZ R43, R17, -R56 ;  /* 0x80000038112b7221 */ /* 0x000fe20000010000 */
[----:B------:R-:W-:Y:S01]  /*c160*/  IMAD.U32 R58, R81, 0x10000, RZ ;  /* 0x00010000513a7824 */ /* 0x000fe200078e00ff */
[----:B------:R-:W-:Y:S01]  /*c170*/  SHF.L.U32 R53, R62, 0x10, RZ ;  /* 0x000000103e357819 */ /* 0x000fe200000006ff */
[----:B------:R-:W-:Y:S01]  /*c180*/  FFMA.FTZ R57, R41, R42, R52 ;  /* 0x0000002a29397223 */ /* 0x000fe20000010034 */
[----:B------:R-:W-:Y:S01]  /*c190*/  SHF.L.U32 R52, R61, 0x10, RZ ;  /* 0x000000103d347819 */ /* 0x000fe200000006ff */
[----:B------:R-:W-:Y:S01]  /*c1a0*/  FMUL.FTZ R41, R54, R43 ;  /* 0x0000002b36297220 */ /* 0x000fe20000410000 */
[----:B------:R-:W-:-:S02]  /*c1b0*/  IMAD.U32 R42, R69, 0x10000, RZ ;  /* 0x00010000452a7824 */ /* 0x000fc400078e00ff */
[----:B------:R-:W-:Y:S01]  /*c1c0*/  FADD.FTZ R43, R16, -R56 ;  /* 0x80000038102b7221 */ /* 0x000fe20000010000 */
[----:B------:R-:W-:Y:S01]  /*c1d0*/  F2FP.BF16.F32.PACK_AB R40, R57, R40 ;  /* 0x000000283928723e */ /* 0x000fe200000010ff */
[----:B------:R-:W-:Y:S01]  /*c1e0*/  FFMA.FTZ R41, R41, R42, R52 ;  /* 0x0000002a29297223 */ /* 0x000fe20000010034 */
[----:B------:R-:W-:Y:S01]  /*c1f0*/  SHF.L.U32 R42, R82, 0x10, RZ ;  /* 0x00000010522a7819 */ /* 0x000fe200000006ff */
[----:B------:R-:W-:Y:S01]  /*c200*/  FMUL.FTZ R43, R54, R43 ;  /* 0x0000002b362b7220 */ /* 0x000fe20000410000 */
[----:B------:R-:W-:-:S03]  /*c210*/  IMAD.U32 R52, R83, 0x10000, RZ ;  /* 0x0001000053347824 */ /* 0x000fc600078e00ff */
[----:B------:R-:W-:Y:S01]  /*c220*/  FFMA.FTZ R58, R43, R58, R42 ;  /* 0x0000003a2b3a7223 */ /* 0x000fe2000001002a */
[----:B------:R-:W-:-:S04]  /*c230*/  FADD.FTZ R43, R48, -R56 ;  /* 0x80000038302b7221 */ /* 0x000fc80000010000 */
[----:B------:R-:W-:Y:S01]  /*c240*/  FMUL.FTZ R42, R54, R43 ;  /* 0x0000002b362a7220 */ /* 0x000fe20000410000 */
[----:B------:R-:W-:Y:S01]  /*c250*/  IMAD.U32 R43, R70, 0x10000, RZ ;  /* 0x00010000462b7824 */ /* 0x000fe200078e00ff */
[----:B------:R-:W-:-:S03]  /*c260*/  F2FP.BF16.F32.PACK_AB R41, R58, R41 ;  /* 0x000000293a29723e */ /* 0x000fc600000010ff */
[----:B------:R-:W-:Y:S01]  /*c270*/  FFMA.FTZ R42, R42, R43, R53 ;  /* 0x0000002b2a2a7223 */ /* 0x000fe20000010035 */
[--C-:B------:R-:W-:Y:S01]  /*c280*/  FADD.FTZ R43, R18, -R56.reuse ;  /* 0x80000038122b7221 */ /* 0x100fe20000010000 */
[----:B------:R-:W-:-:S03]  /*c290*/  FADD.FTZ R53, R19, -R56 ;  /* 0x8000003813357221 */ /* 0x000fc60000010000 */
[C---:B------:R-:W-:Y:S01]  /*c2a0*/  FMUL.FTZ R43, R54.reuse, R43 ;  /* 0x0000002b362b7220 */ /* 0x040fe20000410000 */
[----:B------:R-:W-:-:S03]  /*c2b0*/  FMUL.FTZ R53, R54, R53 ;  /* 0x0000003536357220 */ /* 0x000fc60000410000 */
[----:B------:R-:W-:Y:S01]  /*c2c0*/  FFMA.FTZ R59, R43, R52, R64 ;  /* 0x000000342b3b7223 */ /* 0x000fe20000010040 */
[----:B------:R-:W-:Y:S01]  /*c2d0*/  FADD.FTZ R43, R50, -R56 ;  /* 0x80000038322b7221 */ /* 0x000fe20000010000 */
[----:B------:R-:W-:Y:S01]  /*c2e0*/  SHF.L.U32 R64, R63, 0x10, RZ ;  /* 0x000000103f407819 */ /* 0x000fe200000006ff */
[----:B------:R-:W-:Y:S02]  /*c2f0*/  IMAD.U32 R52, R71, 0x10000, RZ ;  /* 0x0001000047347824 */ /* 0x000fe400078e00ff */
[----:B------:R-:W-:Y:S01]  /*c300*/  FMUL.FTZ R43, R54, R43 ;  /* 0x0000002b362b7220 */ /* 0x000fe20000410000 */
[----:B------:R-:W-:-:S03]  /*c310*/  F2FP.BF16.F32.PACK_AB R42, R59, R42 ;  /* 0x0000002a3b2a723e */ /* 0x000fc600000010ff */
[----:B------:R-:W-:Y:S01]  /*c320*/  FFMA.FTZ R43, R43, R52, R64 ;  /* 0x000000342b2b7223 */ /* 0x000fe20000010040 */
[----:B------:R-:W-:Y:S01]  /*c330*/  SHF.L.U32 R64, R86, 0x10, RZ ;  /* 0x0000001056407819 */ /* 0x000fe200000006ff */
[----:B------:R-:W-:-:S04]  /*c340*/  IMAD.U32 R52, R85, 0x10000, RZ ;  /* 0x0001000055347824 */ /* 0x000fc800078e00ff */
[----:B------:R-:W-:-:S05]  /*c350*/  FFMA.FTZ R52, R53, R52, R64 ;  /* 0x0000003435347223 */ /* 0x000fca0000010040 */
[----:B------:R-:W-:Y:S02]  /*c360*/  F2FP.BF16.F32.PACK_AB R43, R52, R43 ;  /* 0x0000002b342b723e */ /* 0x000fe400000010ff */
[----:B------:R-:W0:Y:S02]  /*c370*/  LDC.64 R52, c[0x0][0x428] ;  /* 0x00010a00ff347b82 */ /* 0x000e240000000a00 */
[----:B0-----:R-:W-:-:S04]  /*c380*/  IMAD.WIDE.U32 R52, R0, 0x10, R52 ;  /* 0x0000001000347825 */ /* 0x001fc800078e0034 */
[----:B------:R-:W-:Y:S01]  /*c390*/  VIADD R0, R0, 0x20 ;  /* 0x0000002000007836 */ /* 0x000fe20000000000 */
[----:B------:R0:W-:Y:S06]  /*c3a0*/  STG.E.128 desc[UR8][R52.64], R40 ;  /* 0x0000002834007986 */ /* 0x0001ec000c101d08 */
.L_x_1298:
[----:B------:R-:W-:Y:S05]  /*c3b0*/  BSYNC.RECONVERGENT B1 ;  /* 0x0000000000017941 */ /* 0x000fea0003800200 */
.L_x_1297:
[----:B------:R-:W-:Y:S04]  /*c3c0*/  BSSY.RECONVERGENT B1, `(.L_x_1299) ;  /* 0x0000034000017945 */ /* 0x000fe80003800200 */
[----:B------:R-:W-:Y:S05]  /*c3d0*/  @!P0 BRA `(.L_x_1300) ;  /* 0x0000000000c88947 */ /* 0x000fea0003800000 */
[--C-:B01----:R-:W-:Y:S01]  /*c3e0*/  FADD.FTZ R41, R14, -R56.reuse ;  /* 0x800000380e297221 */ /* 0x103fe20000010000 */
        /* <DEDUP_REMOVED lines=10> */
[C---:B------:R-:W-:Y:S01]  /*c490*/  IMAD.U32 R53, R30.reuse, 0x10000, RZ ;  /* 0x000100001e357824 */ /* 0x040fe200078e00ff */
[----:B------:R-:W-:Y:S01]  /*c4a0*/  PRMT R64, R30, 0x7632, R64 ;  /* 0x000076321e407816 */ /* 0x000fe20000000040 */
[----:B------:R-:W-:Y:S01]  /*c4b0*/  FFMA.FTZ R57, R41, R42, R52 ;  /* 0x0000002a29397223 */ /* 0x000fe20000010034 */
[----:B------:R-:W-:Y:S01]  /*c4c0*/  SHF.L.U32 R42, R33, 0x10, RZ ;  /* 0x00000010212a7819 */ /* 0x000fe200000006ff */
[----:B------:R-:W-:Y:S01]  /*c4d0*/  FMUL.FTZ R41, R54, R43 ;  /* 0x0000002b36297220 */ /* 0x000fe20000410000 */
[----:B------:R-:W-:-:S02]  /*c4e0*/  IMAD.U32 R52, R29, 0x10000, RZ ;  /* 0x000100001d347824 */ /* 0x000fc400078e00ff */
[----:B------:R-:W-:Y:S01]  /*c4f0*/  FADD.FTZ R43, R45, -R56 ;  /* 0x800000382d2b7221 */ /* 0x000fe20000010000 */
[----:B------:R-:W-:Y:S01]  /*c500*/  SHF.L.U32 R64, R64, 0x10, RZ ;  /* 0x0000001040407819 */ /* 0x000fe200000006ff */
[----:B------:R-:W-:Y:S02]  /*c510*/  FFMA.FTZ R41, R41, R42, R52 ;  /* 0x0000002a29297223 */ /* 0x000fe40000010034 */
[----:B------:R-:W-:Y:S01]  /*c520*/  FMUL.FTZ R43, R54, R43 ;  /* 0x0000002b362b7220 */ /* 0x000fe20000410000 */
[----:B------:R-:W-:Y:S01]  /*c530*/  IMAD.U32 R42, R90, 0x10000, RZ ;  /* 0x000100005a2a7824 */ /* 0x000fe200078e00ff */
[----:B------:R-:W-:Y:S01]  /*c540*/  F2FP.BF16.F32.PACK_AB R40, R57, R40 ;  /* 0x000000283928723e */ /* 0x000fe200000010ff */
[----:B------:R-:W-:Y:S02]  /*c550*/  IMAD.U32 R52, R91, 0x10000, RZ ;  /* 0x000100005b347824 */ /* 0x000fe400078e00ff */
[----:B------:R-:W-:Y:S01]  /*c560*/  FFMA.FTZ R58, R43, R58, R42 ;  /* 0x0000003a2b3a7223 */ /* 0x000fe2000001002a */
[----:B------:R-:W-:-:S04]  /*c570*/  FADD.FTZ R43, R46, -R56 ;  /* 0x800000382e2b7221 */ /* 0x000fc80000010000 */
[----:B------:R-:W-:Y:S01]  /*c580*/  FMUL.FTZ R42, R54, R43 ;  /* 0x0000002b362a7220 */ /* 0x000fe20000410000 */
[----:B------:R-:W-:Y:S02]  /*c590*/  SHF.L.U32 R43, R34, 0x10, RZ ;  /* 0x00000010222b7819 */ /* 0x000fe400000006ff */
        /* <DEDUP_REMOVED lines=9> */
[C---:B------:R-:W-:Y:S02]  /*c630*/  IMAD.U32 R64, R31.reuse, 0x10000, RZ ;  /* 0x000100001f407824 */ /* 0x040fe400078e00ff */
[----:B------:R-:W-:Y:S01]  /*c640*/  FMUL.FTZ R43, R54, R43 ;  /* 0x0000002b362b7220 */ /* 0x000fe20000410000 */
[----:B------:R-:W-:Y:S02]  /*c650*/  PRMT R54, R31, 0x7632, R54 ;  /* 0x000076321f367816 */ /* 0x000fe40000000036 */
[----:B------:R-:W-:Y:S01]  /*c660*/  F2FP.BF16.F32.PACK_AB R42, R59, R42 ;  /* 0x0000002a3b2a723e */ /* 0x000fe200000010ff */
[----:B------:R-:W-:Y:S01]  /*c670*/  FFMA.FTZ R43, R43, R52, R64 ;  /* 0x000000342b2b7223 */ /* 0x000fe20000010040 */
[----:B------:R-:W-:Y:S01]  /*c680*/  PRMT R52, R35, 0x7632, R52 ;  /* 0x0000763223347816 */ /* 0x000fe20000000034 */
[----:B------:R-:W-:-:S03]  /*c690*/  IMAD.U32 R54, R54, 0x10000, RZ ;  /* 0x0001000036367824 */ /* 0x000fc600078e00ff */
[----:B------:R-:W-:-:S05]  /*c6a0*/  SHF.L.U32 R52, R52, 0x10, RZ ;  /* 0x0000001034347819 */ /* 0x000fca00000006ff */
[----:B------:R-:W-:Y:S02]  /*c6b0*/  FFMA.FTZ R54, R53, R52, R54 ;  /* 0x0000003435367223 */ /* 0x000fe40000010036 */
[----:B------:R-:W0:Y:S03]  /*c6c0*/  LDC.64 R52, c[0x0][0x428] ;  /* 0x00010a00ff347b82 */ /* 0x000e260000000a00 */
[----:B------:R-:W-:Y:S01]  /*c6d0*/  F2FP.BF16.F32.PACK_AB R43, R54, R43 ;  /* 0x0000002b362b723e */ /* 0x000fe200000010ff */
[----:B0-----:R-:W-:-:S05]  /*c6e0*/  IMAD.WIDE.U32 R52, R0, 0x10, R52 ;  /* 0x0000001000347825 */ /* 0x001fca00078e0034 */
[----:B------:R2:W-:Y:S02]  /*c6f0*/  STG.E.128 desc[UR8][R52.64], R40 ;  /* 0x0000002834007986 */ /* 0x0005e4000c101d08 */
.L_x_1300:
[----:B------:R-:W-:Y:S05]  /*c700*/  BSYNC.RECONVERGENT B1 ;  /* 0x0000000000017941 */ /* 0x000fea0003800200 */
.L_x_1299:
[----:B012---:R-:W0:Y:S02]  /*c710*/  LDC.64 R40, c[0x0][0x380] ;  /* 0x0000e000ff287b82 */ /* 0x007e240000000a00 */
[----:B0-----:R-:W-:-:S04]  /*c720*/  LEA R9, R40, R9, 0x2 ;  /* 0x0000000928097211 */ /* 0x001fc800078e10ff */
[----:B------:R-:W-:-:S13]  /*c730*/  ISETP.GE.AND P0, PT, R9, R41, PT ;  /* 0x000000290900720c */ /* 0x000fda0003f06270 */
[----:B------:R-:W-:Y:S05]  /*c740*/  @!P0 BRA `(.L_x_1301) ;  /* 0xffffff4400448947 */ /* 0x000fea000383ffff */
[----:B------:R-:W-:Y:S05]  /*c750*/  BSYNC B0 ;  /* 0x0000000000007941 */ /* 0x000fea0003800000 */
.L_x_1128:
[----:B------:R-:W-:Y:S05]  /*c760*/  EXIT ;  /* 0x000000000000794d */ /* 0x000fea0003800000 */
.L_x_1296:
[----:B------:R-:W-:Y:S01]  /*c770*/  HFMA2 R42, -RZ, RZ, 0, 5.9604644775390625e-08 ;  /* 0x00000001ff2a7431 */ /* 0x000fe200000001ff */
[----:B------:R-:W-:Y:S01]  /*c780*/  BSSY B1, `(.L_x_1302) ;  /* 0x0000007000017945 */ /* 0x000fe20003800000 */
[----:B------:R-:W-:Y:S01]  /*c790*/  IMAD.MOV.U32 R93, RZ, RZ, R53 ;  /* 0x000000ffff5d7224 */ /* 0x000fe200078e0035 */
[----:B------:R-:W-:Y:S01]  /*c7a0*/  MOV R52, 0xffffffff ;  /* 0xffffffff00347802 */ /* 0x000fe20000000f00 */
[----:B------:R-:W-:-:S07]  /*c7b0*/  IMAD.MOV.U32 R43, RZ, RZ, 0x1f ;  /* 0x0000001fff2b7424 */ /* 0x000fce00078e00ff */
[----:B------:R-:W-:Y:S05]  /*c7c0*/  WARPSYNC.COLLECTIVE R52, `(.L_x_1303) ;  /* 0x0000000034087348 */ /* 0x000fea0003c00000 */
[----:B------:R0:W1:Y:S02]  /*c7d0*/  SHFL.BFLY P3, R65, R93, R42, R43 ;  /* 0x0c00002a5d417389 */ /* 0x000064000006002b */
[----:B01----:R-:W-:Y:S05]  /*c7e0*/  ENDCOLLECTIVE ;  /* 0x000000000000791b */ /* 0x003fea0003800000 */
.L_x_1303:
[----:B------:R-:W-:Y:S05]  /*c7f0*/  BSYNC B1 ;  /* 0x0000000000017941 */ /* 0x000fea0003800000 */
.L_x_1302:
        /* <DEDUP_REMOVED lines=9> */
.L_x_1304:
[----:B------:R-:W-:Y:S01]  /*c890*/  HFMA2 R42, -RZ, RZ, 0, 2.384185791015625e-07 ;  /* 0x00000004ff2a7431 */ /* 0x000fe200000001ff */
[----:B------:R-:W-:-:S05]  /*c8a0*/  MOV R41, R65 ;  /* 0x0000004100297202 */ /* 0x000fca0000000f00 */
[----:B------:R-:W-:-:S04]  /*c8b0*/  FADD.FTZ R56, R54, R41 ;  /* 0x0000002936387221 */ /* 0x000fc80000010000 */
[----:B------:R-:W-:-:S07]  /*c8c0*/  IMAD.MOV.U32 R93, RZ, RZ, R56 ;  /* 0x000000ffff5d7224 */ /* 0x000fce00078e0038 */
[----:B------:R-:W-:Y:S05]  /*c8d0*/  WARPSYNC.COLLECTIVE R52, `(.L_x_1305) ;  /* 0x0000000034087348 */ /* 0x000fea0003c00000 */
[----:B------:R0:W1:Y:S02]  /*c8e0*/  SHFL.BFLY P3, R65, R93, R42, R43 ;  /* 0x0c00002a5d417389 */ /* 0x000064000006002b */
[----:B01----:R-:W-:Y:S05]  /*c8f0*/  ENDCOLLECTIVE ;  /* 0x000000000000791b */ /* 0x003fea0003800000 */
.L_x_1305:
        /* <DEDUP_REMOVED lines=8> */
.L_x_1306:
[----:B------:R-:W-:Y:S01]  /*c980*/  HFMA2 R42, -RZ, RZ, 0, 9.5367431640625e-07 ;  /* 0x00000010ff2a7431 */ /* 0x000fe200000001ff */
[----:B------:R-:W-:-:S05]  /*c990*/  MOV R40, R65 ;  /* 0x0000004100287202 */ /* 0x000fca0000000f00 */
[----:B------:R-:W-:-:S04]  /*c9a0*/  FADD.FTZ R58, R57, R40 ;  /* 0x00000028393a7221 */ /* 0x000fc80000010000 */
[----:B------:R-:W-:-:S07]  /*c9b0*/  IMAD.MOV.U32 R93, RZ, RZ, R58 ;  /* 0x000000ffff5d7224 */ /* 0x000fce00078e003a */
[----:B------:R-:W-:Y:S05]  /*c9c0*/  WARPSYNC.COLLECTIVE R52, `(.L_x_1307) ;  /* 0x0000000034087348 */ /* 0x000fea0003c00000 */
[----:B------:R0:W1:Y:S02]  /*c9d0*/  SHFL.BFLY P3, R65, R93, R42, R43 ;  /* 0x0c00002a5d417389 */ /* 0x000064000006002b */
[----:B01----:R-:W-:Y:S05]  /*c9e0*/  ENDCOLLECTIVE ;  /* 0x000000000000791b */ /* 0x003fea0003800000 */
.L_x_1307:
[----:B------:R-:W-:-:S04]  /*c9f0*/  IMAD.MOV.U32 R59, RZ, RZ, R65 ;  /* 0x000000ffff3b7224 */ /* 0x000fc800078e0041 */
        /* <DEDUP_REMOVED lines=35> */
[----:B------:R-:W-:Y:S02]  /*cc30*/  HFMA2 R43, -RZ, RZ, 0, 1.847743988037109375e-06 ;  /* 0x0000001fff2b7431 */ /* 0x000fe400000001ff */
[----:B------:R-:W-:Y:S02]  /*cc40*/  IMAD.MOV.U32 R42, RZ, RZ, 0x1 ;  /* 0x00000001ff2a7424 */ /* 0x000fe400078e00ff */
[----:B------:R-:W-:-:S07]  /*cc50*/  MOV R93, R40 ;  /* 0x00000028005d7202 */ /* 0x000fce0000000f00 */
[----:B------:R-:W-:Y:S05]  /*cc60*/  WARPSYNC.COLLECTIVE R52, `(.L_x_1308) ;  /* 0x0000000034087348 */ /* 0x000fea0003c00000 */
[----:B------:R0:W1:Y:S02]  /*cc70*/  SHFL.BFLY P3, R65, R93, R42, R43 ;  /* 0x0c00002a5d417389 */ /* 0x000064000006002b */
[----:B01----:R-:W-:Y:S05]  /*cc80*/  ENDCOLLECTIVE ;  /* 0x000000000000791b */ /* 0x003fea0003800000 */
.L_x_1308:
[----:B------:R-:W-:Y:S02]  /*cc90*/  IMAD.MOV.U32 R42, RZ, RZ, 0x2 ;  /* 0x00000002ff2a7424 */ /* 0x000fe400078e00ff */
[----:B------:R-:W-:-:S04]  /*cca0*/  IMAD.MOV.U32 R57, RZ, RZ, R65 ;  /* 0x000000ffff397224 */ /* 0x000fc800078e0041 */
[----:B------:R-:W-:-:S05]  /*ccb0*/  FADD.FTZ R57, R40, R57 ;  /* 0x0000003928397221 */ /* 0x000fca0000010000 */
[----:B------:R-:W-:-:S07]  /*ccc0*/  MOV R93, R57 ;  /* 0x00000039005d7202 */ /* 0x000fce0000000f00 */
[----:B------:R-:W-:Y:S05]  /*ccd0*/  WARPSYNC.COLLECTIVE R52, `(.L_x_1309) ;  /* 0x0000000034087348 */ /* 0x000fea0003c00000 */
[----:B------:R0:W1:Y:S02]  /*cce0*/  SHFL.BFLY P3, R65, R93, R42, R43 ;  /* 0x0c00002a5d417389 */ /* 0x000064000006002b */
[----:B01----:R-:W-:Y:S05]  /*ccf0*/  ENDCOLLECTIVE ;  /* 0x000000000000791b */ /* 0x003fea0003800000 */
.L_x_1309:
[----:B------:R-:W-:Y:S01]  /*cd00*/  HFMA2 R42, -RZ, RZ, 0, 2.384185791015625e-07 ;  /* 0x00000004ff2a7431 */ /* 0x000fe200000001ff */
[----:B------:R-:W-:-:S05]  /*cd10*/  MOV R54, R65 ;  /* 0x0000004100367202 */ /* 0x000fca0000000f00 */
[----:B------:R-:W-:-:S04]  /*cd20*/  FADD.FTZ R54, R57, R54 ;  /* 0x0000003639367221 */ /* 0x000fc80000010000 */
[----:B------:R-:W-:-:S07]  /*cd30*/  IMAD.MOV.U32 R93, RZ, RZ, R54 ;  /* 0x000000ffff5d7224 */ /* 0x000fce00078e0036 */
[----:B------:R-:W-:Y:S05]  /*cd40*/  WARPSYNC.COLLECTIVE R52, `(.L_x_1310) ;  /* 0x0000000034087348 */ /* 0x000fea0003c00000 */
[----:B------:R0:W1:Y:S02]  /*cd50*/  SHFL.BFLY P3, R65, R93, R42, R43 ;  /* 0x0c00002a5d417389 */ /* 0x000064000006002b */
[----:B01----:R-:W-:Y:S05]  /*cd60*/  ENDCOLLECTIVE ;  /* 0x000000000000791b */ /* 0x003fea0003800000 */
.L_x_1310:
[----:B------:R-:W-:Y:S02]  /*cd70*/  IMAD.MOV.U32 R42, RZ, RZ, 0x8 ;  /* 0x00000008ff2a7424 */ /* 0x000fe400078e00ff */
[----:B------:R-:W-:-:S04]  /*cd80*/  IMAD.MOV.U32 R59, RZ, RZ, R65 ;  /* 0x000000ffff3b7224 */ /* 0x000fc800078e0041 */
[----:B------:R-:W-:-:S05]  /*cd90*/  FADD.FTZ R59, R54, R59 ;  /* 0x0000003b363b7221 */ /* 0x000fca0000010000 */
[----:B------:R-:W-:-:S07]  /*cda0*/  MOV R93, R59 ;  /* 0x0000003b005d7202 */ /* 0x000fce0000000f00 */
[----:B------:R-:W-:Y:S05]  /*cdb0*/  WARPSYNC.COLLECTIVE R52, `(.L_x_1311) ;  /* 0x0000000034087348 */ /* 0x000fea0003c00000 */
[----:B------:R0:W1:Y:S02]  /*cdc0*/  SHFL.BFLY P3, R65, R93, R42, R43 ;  /* 0x0c00002a5d417389 */ /* 0x000064000006002b */
[----:B01----:R-:W-:Y:S05]  /*cdd0*/  ENDCOLLECTIVE ;  /* 0x000000000000791b */ /* 0x003fea0003800000 */
.L_x_1311:
[----:B------:R-:W-:Y:S01]  /*cde0*/  HFMA2 R42, -RZ, RZ, 0, 9.5367431640625e-07 ;  /* 0x00000010ff2a7431 */ /* 0x000fe200000001ff */
[----:B------:R-:W-:-:S05]  /*cdf0*/  MOV R56, R65 ;  /* 0x0000004100387202 */ /* 0x000fca0000000f00 */
[----:B------:R-:W-:-:S04]  /*ce00*/  FADD.FTZ R56, R59, R56 ;  /* 0x000000383b387221 */ /* 0x000fc80000010000 */
[----:B------:R-:W-:-:S07]  /*ce10*/  IMAD.MOV.U32 R93, RZ, RZ, R56 ;  /* 0x000000ffff5d7224 */ /* 0x000fce00078e0038 */
[----:B------:R-:W-:Y:S05]  /*ce20*/  WARPSYNC.COLLECTIVE R52, `(.L_x_1312) ;  /* 0x0000000034087348 */ /* 0x000fea0003c00000 */
[----:B------:R0:W1:Y:S02]  /*ce30*/  SHFL.BFLY P3, R65, R93, R42, R43 ;  /* 0x0c00002a5d417389 */ /* 0x000064000006002b */
[----:B01----:R-:W-:Y:S05]  /*ce40*/  ENDCOLLECTIVE ;  /* 0x000000000000791b */ /* 0x003fea0003800000 */
.L_x_1312:
[----:B------:R-:W-:Y:S05]  /*ce50*/  BRA `(.L_x_1313) ;  /* 0xfffffff000507947 */ /* 0x000fea000383ffff */
.L_x_1314:
        /* <DEDUP_REMOVED lines=10> */
.L_x_20233:


//--------------------- .text._ZN10layer_norm13ln_fwd_kernelINS_13Kernel_traitsI13__nv_bfloat16S2_S2_S2_fjLj512ELj1ELj4ELj1ELj16ENS_18Kernel_traits_baseILj512ES2_S2_S2_S2_fjLj128EEEEELb1ELb1ELb0ELb1EEEvNS_9FwdParamsE --------------------------
	.section	.text._ZN10layer_norm13ln_fwd_kernelINS_13Kernel_traitsI13__nv_bfloat16S2_S2_S2_fjLj512ELj1ELj4ELj1ELj16ENS_18Kernel_traits_baseILj512ES2_S2_S2_S2_fjLj128EEEEELb1ELb1ELb0ELb1EEEvNS_9FwdParamsE,"ax",@progbits
	.align	128
        .global         _ZN10layer_norm13ln_fwd_kernelINS_13Kernel_traitsI13__nv_bfloat16S2_S2_S2_fjLj512ELj1ELj4ELj1ELj16ENS_18Kernel_traits_baseILj512ES2_S2_S2_S2_fjLj128EEEEELb1ELb1ELb0ELb1EEEvNS_9FwdParamsE
        .type           _ZN10layer_norm13ln_fwd_kernelINS_13Kernel_traitsI13__nv_bfloat16S2_S2_S2_fjLj512ELj1ELj4ELj1ELj16ENS_18Kernel_traits_baseILj512ES2_S2_S2_S2_fjLj128EEEEELb1ELb1ELb0ELb1EEEvNS_9FwdParamsE,@function
        .size           _ZN10layer_norm13ln_fwd_kernelINS_13Kernel_traitsI13__nv_bfloat16S2_S2_S2_fjLj512ELj1ELj4ELj1ELj16ENS_18Kernel_traits_baseILj512ES2_S2_S2_S2_fjLj128EEEEELb1ELb1ELb0ELb1EEEvNS_9FwdParamsE,(.L_x_20234 - _ZN10layer_norm13ln_fwd_kernelINS_13Kernel_traitsI13__nv_bfloat16S2_S2_S2_fjLj512ELj1ELj4ELj1ELj16ENS_18Kernel_traits_baseILj512ES2_S2_S2_S2_fjLj128EEEEELb1ELb1ELb0ELb1EEEvNS_9FwdParamsE)
        .other          _ZN10layer_norm13ln_fwd_kernelINS_13Kernel_traitsI13__nv_bfloat16S2_S2_S2_fjLj512ELj1ELj4ELj1ELj16ENS_18Kernel_traits_baseILj512ES2_S2_S2_S2_fjLj128EEEEELb1ELb1ELb0ELb1EEEvNS_9FwdParamsE,@"STO_CUDA_ENTRY STV_DEFAULT"
_ZN10layer_norm13ln_fwd_kernelINS_13Kernel_traitsI13__nv_bfloat16S2_S2_S2_fjLj512ELj1ELj4ELj1ELj16ENS_18Kernel_traits_baseILj512ES2_S2_S2_S2_fjLj128EEEEELb1ELb1ELb0ELb1EEEvNS_9FwdParamsE:
.text._ZN10layer_norm13ln_fwd_kernelINS_13Kernel_traitsI13__nv_bfloat16S2_S2_S2_fjLj512ELj1ELj4ELj1ELj16ENS_18Kernel_traits_baseILj512ES2_S2_S2_S2_fjLj128EEEEELb1ELb1ELb0ELb1EEEvNS_9FwdParamsE:
[----:B------:R-:W-:Y:S01]  /*0000*/  LDC R1, c[0x0][0x37c] ;  /* 0x0000df00ff017b82 */ /* 0x000fe20000000800 */
[----:B------:R-:W0:Y:S01]  /*0010*/  LDCU.U8 UR4, c[0x0][0x464] ;  /* 0x00008c80ff0477ac */ /* 0x000e220008000000 */
[----:B------:R-:W1:Y:S06]  /*0020*/  S2R R24, SR_TID.X ;  /* 0x0000000000187919 */ /* 0x000e6c0000002100 */
[----:B------:R-:W2:Y:S01]  /*0030*/  LDC R44, c[0x0][0x458] ;  /* 0x00011600ff2c7b82 */ /* 0x000ea20000000800 */
[----:B------:R-:W3:Y:S01]  /*0040*/  LDCU.64 UR6, c[0x0][0x450] ;  /* 0x00008a00ff0677ac */ /* 0x000ee20008000a00 */
[----:B------:R-:W4:Y:S06]  /*0050*/  LDCU.64 UR8, c[0x0][0x358] ;  /* 0x00006b00ff0877ac */ /* 0x000f2c0008000a00 */
[----:B------:R-:W2:Y:S01]  /*0060*/  LDC R45, c[0x0][0x45c] ;  /* 0x00011700ff2d7b82 */ /* 0x000ea20000000800 */
[----:B------:R-:W2:Y:S01]  /*0070*/  LDCU UR10, c[0x0][0x384] ;  /* 0x00007080ff0a77ac */ /* 0x000ea20008000800 */
[----:B0-----:R-:W-:Y:S01]  /*0080*/  ISETP.NE.AND P1, PT, RZ, UR4, PT ;  /* 0x00000004ff007c0c */ /* 0x001fe2000bf25270 */
[----:B------:R-:W0:Y:S05]  /*0090*/  LDCU.64 UR4, c[0x0][0x438] ;  /* 0x00008700ff0477ac */ /* 0x000e2a0008000a00 */
[----:B------:R-:W0:Y:S01]  /*00a0*/  LDC.64 R6, c[0x0][0x3d0] ;  /* 0x0000f400ff067b82 */ /* 0x000e220000000a00 */
[----:B---3--:R-:W-:-:S02]  /*00b0*/  IMAD.U32 R2, RZ, RZ, UR6 ;  /* 0x00000006ff027e24 */ /* 0x008fc4000f8e00ff */
[----:B------:R-:W-:-:S05]  /*00c0*/  IMAD.U32 R3, RZ, RZ, UR7 ;  /* 0x00000007ff037e24 */ /* 0x000fca000f8e00ff */
[----:B------:R-:W3:Y:S01]  /*00d0*/  LDC.64 R22, c[0x0][0x3e8] ;  /* 0x0000fa00ff167b82 */ /* 0x000ee20000000a00 */
[----:B----4-:R-:W4:Y:S01]  /*00e0*/  @P1 LDG.E.64 R2, desc[UR8][R2.64] ;  /* 0x0000000802021981 */ /* 0x010f22000c1e1b00 */
[----:B-1----:R-:W-:-:S03]  /*00f0*/  LOP3.LUT R0, R24, 0x1f, RZ, 0xc0, !PT ;  /* 0x0000001f18007812 */ /* 0x002fc600078ec0ff */
[----:B--2---:R-:W2:Y:S03]  /*0100*/  @P1 LDG.E.64 R4, desc[UR8][R44.64] ;  /* 0x000000082c041981 */ /* 0x004ea6000c1e1b00 */
[----:B------:R-:W2:Y:S01]  /*0110*/  @P1 LDC R27, c[0x0][0x460] ;  /* 0x00011800ff1b1b82 */ /* 0x000ea20000000800 */
[----:B0-----:R-:W-:-:S04]  /*0120*/  ISETP.NE.U32.AND P0, PT, RZ, UR4, PT ;  /* 0x00000004ff007c0c */ /* 0x001fc8000bf05070 */
[----:B------:R-:W-:-:S13]  /*0130*/  ISETP.NE.AND.EX P0, PT, RZ, UR5, PT, P0 ;  /* 0x00000005ff007c0c */ /* 0x000fda000bf05300 */
[----:B------:R-:W0:Y:S01]  /*0140*/  @P0 LDC.64 R20, c[0x0][0x438] ;  /* 0x00010e00ff140b82 */ /* 0x000e220000000a00 */
[----:B------:R-:W-:-:S04]  /*0150*/  IMAD.WIDE.U32 R6, R0, 0x10, R6 ;  /* 0x0000001000067825 */ /* 0x000fc800078e0006 */
[C---:B---3--:R-:W-:Y:S01]  /*0160*/  IMAD.WIDE.U32 R22, R0.reuse, 0x10, R22 ;  /* 0x0000001000167825 */ /* 0x048fe200078e0016 */
[----:B------:R1:W5:Y:S04]  /*0170*/  LDG.E.128 R16, desc[UR8][R6.64] ;  /* 0x0000000806107981 */ /* 0x000368000c1e1d00 */
[----:B------:R1:W5:Y:S04]  /*0180*/  LDG.E.128 R52, desc[UR8][R22.64] ;  /* 0x0000000816347981 */ /* 0x000368000c1e1d00 */
[----:B------:R1:W5:Y:S04]  /*0190*/  LDG.E.128 R12, desc[UR8][R6.64+0x200] ;  /* 0x00020008060c7981 */ /* 0x000368000c1e1d00 */
[----:B------:R1:W5:Y:S01]  /*01a0*/  LDG.E.128 R8, desc[UR8][R22.64+0x200] ;  /* 0x0002000816087981 */ /* 0x000362000c1e1d00 */
[----:B0-----:R-:W-:-:S05]  /*01b0*/  @P0 IMAD.WIDE.U32 R20, R0, 0x10, R20 ;  /* 0x0000001000140825 */ /* 0x001fca00078e0014 */
[----:B------:R1:W5:Y:S04]  /*01c0*/  @P0 LDG.E.128 R60, desc[UR8][R20.64+0x200] ;  /* 0x00020008143c0981 */ /* 0x000368000c1e1d00 */
[----:B------:R1:W5:Y:S01]  /*01d0*/  @P0 LDG.E.128 R76, desc[UR8][R20.64] ;  /* 0x00000008144c0981 */ /* 0x000362000c1e1d00 */
[----:B------:R-:W0:Y:S01]  /*01e0*/  S2UR UR5, SR_CTAID.X ;  /* 0x00000000000579c3 */ /* 0x000e220000002500 */
[----:B------:R-:W-:-:S07]  /*01f0*/  SHF.R.U32.HI R0, RZ, 0x5, R24 ;  /* 0x00000005ff007819 */ /* 0x000fce0000011618 */
[----:B------:R-:W3:Y:S01]  /*0200*/  LDC R25, c[0x0][0x360] ;  /* 0x0000d800ff197b82 */ /* 0x000ee20000000800 */
[----:B0-----:R-:W-:-:S06]  /*0210*/  USHF.L.U32 UR4, UR5, 0x2, URZ ;  /* 0x0000000205047899 */ /* 0x001fcc00080006ff */
[----:B------:R-:W-:-:S04]  /*0220*/  LOP3.LUT R0, R0, UR4, RZ, 0xfc, !PT ;  /* 0x0000000400007c12 */ /* 0x000fc8000f8efcff */
[----:B------:R-:W-:Y:S02]  /*0230*/  ISETP.GE.AND P2, PT, R0, UR10, PT ;  /* 0x0000000a00007c0c */ /* 0x000fe4000bf46270 */
[----:B----4-:R-:W-:Y:S02]  /*0240*/  @P1 R2UR UR6, R2 ;  /* 0x00000000020612ca */ /* 0x010fe400000e0000 */
[----:B------:R-:W-:Y:S02]  /*0250*/  @P1 R2UR UR7, R3 ;  /* 0x00000000030712ca */ /* 0x000fe400000e0000 */
[----:B--2---:R-:W-:Y:S01]  /*0260*/  @P1 IADD3 R44, P3, PT, R4, R27, RZ ;  /* 0x0000001b042c1210 */ /* 0x004fe20007f7e0ff */
[----:B---3--:R-:W-:-:S03]  /*0270*/  IMAD R4, R25, UR5, R24 ;  /* 0x0000000519047c24 */ /* 0x008fc6000f8e0218 */
[----:B------:R-:W-:-:S03]  /*0280*/  @P1 IADD3.X R45, PT, PT, RZ, R5, RZ, P3, !PT ;  /* 0x00000005ff2d1210 */ /* 0x000fc60001ffe4ff */
[----:B-1----:R-:W-:Y:S06]  /*0290*/  @P2 EXIT ;  /* 0x000000000000294d */ /* 0x002fec0003800000 */
[--C-:B------:R-:W-:Y:S01]  /*02a0*/  SHF.R.U64 R2, R44, 0x2, R45.reuse ;  /* 0x000000022c027819 */ /* 0x100fe2000000122d */
[----:B------:R-:W-:Y:S01]  /*02b0*/  IMAD.MOV.U32 R3, RZ, RZ, R4 ;  /* 0x000000ffff037224 */ /* 0x000fe200078e0004 */
[----:B------:R-:W-:Y:S01]  /*02c0*/  SHF.R.U32.HI R4, RZ, 0x2, R45 ;  /* 0x00000002ff047819 */ /* 0x000fe2000001162d */
[----:B------:R-:W-:Y:S01]  /*02d0*/  UIADD3 UR14, UPT, UPT, UR6, -0x61c88647, URZ ;  /* 0x9e3779b9060e7890 */ /* 0x000fe2000fffe0ff */
[----:B-----5:R-:W-:Y:S01]  /*02e0*/  @!P0 CS2R R62, SRZ ;  /* 0x00000000003e8805 */ /* 0x020fe2000001ff00 */
[----:B------:R-:W-:Y:S01]  /*02f0*/  IMAD.HI.U32 R6, R2, -0x2daee0ad, RZ ;  /* 0xd2511f5302067827 */ /* 0x000fe200078e00ff */
[----:B------:R-:W-:Y:S01]  /*0300*/  UIADD3 UR15, UPT, UPT, UR7, -0x4498517b, URZ ;  /* 0xbb67ae85070f7890 */ /* 0x000fe2000fffe0ff */
[----:B------:R-:W-:Y:S01]  /*0310*/  @!P0 CS2R R78, SRZ ;  /* 0x00000000004e8805 */ /* 0x000fe2000001ff00 */
[----:B------:R-:W-:Y:S01]  /*0320*/  UIADD3 UR16, UPT, UPT, UR6, 0x3c6ef372, URZ ;  /* 0x3c6ef37206107890 */ /* 0x000fe2000fffe0ff */
[C---:B------:R-:W-:Y:S01]  /*0330*/  IMAD.HI.U32 R5, R3.reuse, -0x326172a9, RZ ;  /* 0xcd9e8d5703057827 */ /* 0x040fe200078e00ff */
[----:B------:R-:W-:Y:S01]  /*0340*/  LOP3.LUT R6, R6, UR7, RZ, 0x3c, !PT ;  /* 0x0000000706067c12 */ /* 0x000fe2000f8e3cff */
[----:B------:R-:W-:Y:S01]  /*0350*/  UIADD3 UR17, UPT, UPT, UR7, 0x76cf5d0a, URZ ;  /* 0x76cf5d0a07117890 */ /* 0x000fe2000fffe0ff */
[----:B------:R-:W-:Y:S01]  /*0360*/  @!P0 CS2R R60, SRZ ;  /* 0x00000000003c8805 */ /* 0x000fe2000001ff00 */
        /* <DEDUP_REMOVED lines=9> */
[----:B------:R-:W-:Y:S01]  /*0400*/  UIADD3 UR20, UPT, UPT, UR6, 0x78dde6e4, URZ ;  /* 0x78dde6e406147890 */ /* 0x000fe2000fffe0ff */
[----:B------:R-:W-:Y:S01]  /*0410*/  PRMT R65, R62, 0x7632, R65 ;  /* 0x000076323e417816 */ /* 0x000fe20000000041 */
[----:B------:R-:W-:Y:S01]  /*0420*/  UIADD3 UR21, UPT, UPT, UR7, -0x126145ec, URZ ;  /* 0xed9eba1407157890 */ /* 0x000fe2000fffe0ff */
[----:B------:R-:W-:Y:S01]  /*0430*/  IMAD R23, R5, -0x2daee0ad, RZ ;  /* 0xd2511f5305177824 */ /* 0x000fe200078e02ff */
[----:B------:R-:W-:Y:S01]  /*0440*/  LOP3.LUT R21, R22, UR15, R21, 0x96, !PT ;  /* 0x0000000f16157c12 */ /* 0x000fe2000f8e9615 */
[----:B------:R-:W-:Y:S01]  /*0450*/  IMAD R6, R6, -0x326172a9, RZ ;  /* 0xcd9e8d5706067824 */ /* 0x000fe200078e02ff */
[----:B------:R-:W-:Y:S01]  /*0460*/  UIADD3 UR22, UPT, UPT, UR6, 0x1715609d, URZ ;  /* 0x1715609d06167890 */ /* 0x000fe2000fffe0ff */
[----:B------:R-:W-:Y:S01]  /*0470*/  IMAD.HI.U32 R22, R7, -0x2daee0ad, RZ ;  /* 0xd2511f5307167827 */ /* 0x000fe200078e00ff */
[----:B------:R-:W-:Y:S01]  /*0480*/  UIADD3 UR23, UPT, UPT, UR7, -0x56f99767, URZ ;  /* 0xa906689907177890 */ /* 0x000fe2000fffe0ff */
[----:B------:R-:W-:Y:S01]  /*0490*/  SHF.L.U32 R67, R62, 0x10, RZ ;  /* 0x000000103e437819 */ /* 0x000fe200000006ff */
[----:B------:R-:W-:Y:S01]  /*04a0*/  UIADD3 UR24, UPT, UPT, UR6, -0x4ab325aa, URZ ;  /* 0xb54cda5606187890 */ /* 0x000fe2000fffe0ff */
[----:B------:R-:W-:Y:S01]  /*04b0*/  IMAD.HI.U32 R5, R21, -0x326172a9, RZ ;  /* 0xcd9e8d5715057827 */ /* 0x000fe200078e00ff */
[----:B------:R-:W-:Y:S01]  /*04c0*/  LOP3.LUT R22, R23, UR17, R22, 0x96, !PT ;  /* 0x0000001117167c12 */ /* 0x000fe2000f8e9616 */
[----:B------:R-:W-:Y:S01]  /*04d0*/  UIADD3 UR25, UPT, UPT, UR7, 0x646e171e, URZ ;  /* 0x646e171e07197890 */ /* 0x000fe2000fffe0ff */
[----:B------:R-:W-:Y:S01]  /*04e0*/  PRMT R81, R78, 0x7632, R81 ;  /* 0x000076324e517816 */ /* 0x000fe20000000051 */
[----:B------:R-:W-:Y:S01]  /*04f0*/  IMAD R24, R7, -0x2daee0ad, RZ ;  /* 0xd2511f5307187824 */ /* 0x000fe200078e02ff */
[----:B------:R-:W-:Y:S01]  /*0500*/  LOP3.LUT R20, R6, UR16, R5, 0x96, !PT ;  /* 0x0000001006147c12 */ /* 0x000fe2000f8e9605 */
[----:B------:R-:W-:Y:S01]  /*0510*/  IMAD R6, R21, -0x326172a9, RZ ;  /* 0xcd9e8d5715067824 */ /* 0x000fe200078e02ff */
[----:B------:R-:W0:Y:S01]  /*0520*/  LDCU.64 UR4, c[0x0][0x3e0] ;  /* 0x00007c00ff0477ac */ /* 0x000e220008000a00 */
[----:B------:R-:W-:Y:S01]  /*0530*/  IMAD.HI.U32 R5, R22, -0x326172a9, RZ ;  /* 0xcd9e8d5716057827 */ /* 0x000fe200078e00ff */
[----:B------:R-:W-:Y:S01]  /*0540*/  PRMT R69, R61, 0x7632, R69 ;  /* 0x000076323d457816 */ /* 0x000fe20000000045 */
[----:B------:R-:W-:Y:S01]  /*0550*/  BSSY B0, `(.L_x_1315) ;  /* 0x0000bba000007945 */ /* 0x000fe20003800000 */
[----:B------:R-:W-:Y:S01]  /*0560*/  UIADD3 UR26, UPT, UPT, UR6, 0x5384540f, URZ ;  /* 0x5384540f061a7890 */ /* 0x000fe2000fffe0ff */
[----:B------:R-:W-:Y:S01]  /*0570*/  IMAD.HI.U32 R7, R20, -0x2daee0ad, RZ ;  /* 0xd2511f5314077827 */ /* 0x000fe200078e00ff */
[----:B------:R-:W-:Y:S01]  /*0580*/  LOP3.LUT R21, R6, UR18, R5, 0x96, !PT ;  /* 0x0000001206157c12 */ /* 0x000fe2000f8e9605 */
[----:B------:R-:W-:Y:S01]  /*0590*/  UIADD3 UR27, UPT, UPT, UR7, 0x1fd5c5a3, URZ ;  /* 0x1fd5c5a3071b7890 */ /* 0x000fe2000fffe0ff */
[----:B------:R-:W-:Y:S01]  /*05a0*/  PRMT R73, R60, 0x7632, R73 ;  /* 0x000076323c497816 */ /* 0x000fe20000000049 */
[----:B------:R-:W-:Y:S01]  /*05b0*/  IMAD R23, R22, -0x326172a9, RZ ;  /* 0xcd9e8d5716177824 */ /* 0x000fe200078e02ff */
[----:B------:R-:W-:Y:S01]  /*05c0*/  LOP3.LUT R24, R24, UR19, R7, 0x96, !PT ;  /* 0x0000001318187c12 */ /* 0x000fe2000f8e9607 */
[----:B------:R-:W-:Y:S01]  /*05d0*/  IMAD R25, R20, -0x2daee0ad, RZ ;  /* 0xd2511f5314197824 */ /* 0x000fe200078e02ff */
[----:B------:R-:W-:Y:S01]  /*05e0*/  UIADD3 UR28, UPT, UPT, UR6, -0xe443238, URZ ;  /* 0xf1bbcdc8061c7890 */ /* 0x000fe2000fffe0ff */
[----:B------:R-:W-:Y:S01]  /*05f0*/  IMAD.HI.U32 R22, R21, -0x2daee0ad, RZ ;  /* 0xd2511f5315167827 */ /* 0x000fe200078e00ff */
[----:B------:R-:W-:Y:S01]  /*0600*/  UIADD3 UR29, UPT, UPT, UR7, -0x24c28bd8, URZ ;  /* 0xdb3d7428071d7890 */ /* 0x000fe2000fffe0ff */
[----:B------:R-:W-:Y:S01]  /*0610*/  PRMT R85, R77, 0x7632, R85 ;  /* 0x000076324d557816 */ /* 0x000fe20000000055 */
[----:B------:R-:W-:Y:S01]  /*0620*/  UIADD3 UR30, UPT, UPT, UR6, -0x700cb87f, URZ ;  /* 0x8ff34781061e7890 */ /* 0x000fe2000fffe0ff */
[C---:B------:R-:W-:Y:S01]  /*0630*/  IMAD.HI.U32 R20, R24.reuse, -0x326172a9, RZ ;  /* 0xcd9e8d5718147827 */ /* 0x040fe200078e00ff */
[----:B------:R-:W-:Y:S01]  /*0640*/  LOP3.LUT R22, R25, UR21, R22, 0x96, !PT ;  /* 0x0000001519167c12 */ /* 0x000fe2000f8e9616 */
[----:B0-----:R-:W-:Y:S01]  /*0650*/  UISETP.NE.U32.AND UP0, UPT, UR4, URZ, UPT ;  /* 0x000000ff0400728c */ /* 0x001fe2000bf05070 */
[----:B------:R-:W-:Y:S01]  /*0660*/  PRMT R62, R15, 0x7632, R62 ;  /* 0x000076320f3e7816 */ /* 0x000fe2000000003e */
[----:B------:R-:W-:Y:S01]  /*0670*/  IMAD R26, R21, -0x2daee0ad, RZ ;  /* 0xd2511f53151a7824 */ /* 0x000fe200078e02ff */
[----:B------:R-:W-:Y:S01]  /*0680*/  LOP3.LUT R20, R23, UR20, R20, 0x96, !PT ;  /* 0x0000001417147c12 */ /* 0x000fe2000f8e9614 */
[----:B------:R-:W-:Y:S01]  /*0690*/  IMAD R24, R24, -0x326172a9, RZ ;  /* 0xcd9e8d5718187824 */ /* 0x000fe200078e02ff */
[----:B------:R-:W0:Y:S01]  /*06a0*/  LDCU.U8 UR4, c[0x0][0x410] ;  /* 0x00008200ff0477ac */ /* 0x000e220008000000 */
[----:B------:R-:W-:Y:S01]  /*06b0*/  IMAD.HI.U32 R21, R22, -0x326172a9, RZ ;  /* 0xcd9e8d5716157827 */ /* 0x000fe200078e00ff */
[----:B------:R-:W-:Y:S01]  /*06c0*/  PRMT R66, R14, 0x7632, R66 ;  /* 0x000076320e427816 */ /* 0x000fe20000000042 */
[----:B------:R-:W-:-:S02]  /*06d0*/  UIADD3 UR31, UPT, UPT, UR7, -0x695add53, URZ ;  /* 0x96a522ad071f7890 */ /* 0x000fc4000fffe0ff */
        /* <DEDUP_REMOVED lines=10> */
[----:B------:R-:W1:Y:S01]  /*0780*/  LDCU UR32, c[0x0][0x404] ;  /* 0x00008080ff2077ac */ /* 0x000e620008000800 */
[C---:B------:R-:W-:Y:S01]  /*0790*/  PRMT R89, R76.reuse, 0x7632, R89 ;  /* 0x000076324c597816 */ /* 0x040fe20000000059 */
[----:B------:R-:W-:Y:S01]  /*07a0*/  IMAD.HI.U32 R20, R23, -0x326172a9, RZ ;  /* 0xcd9e8d5717147827 */ /* 0x000fe200078e00ff */
[----:B------:R-:W-:Y:S01]  /*07b0*/  LOP3.LUT R22, R27, UR25, R22, 0x96, !PT ;  /* 0x000000191b167c12 */ /* 0x000fe2000f8e9616 */
[----:B------:R-:W2:Y:S01]  /*07c0*/  LDCU UR33, c[0x0][0x408] ;  /* 0x00008100ff2177ac */ /* 0x000ea20008000800 */
[----:B------:R-:W-:Y:S01]  /*07d0*/  SHF.L.U32 R91, R76, 0x10, RZ ;  /* 0x000000104c5b7819 */ /* 0x000fe200000006ff */
[----:B------:R-:W-:Y:S01]  /*07e0*/  IMAD R26, R21, -0x2daee0ad, RZ ;  /* 0xd2511f53151a7824 */ /* 0x000fe200078e02ff */
[----:B------:R-:W-:Y:S01]  /*07f0*/  LOP3.LUT R25, R25, UR24, R20, 0x96, !PT ;  /* 0x0000001819197c12 */ /* 0x000fe2000f8e9614 */
[----:B------:R-:W-:Y:S01]  /*0800*/  IMAD R23, R23, -0x326172a9, RZ ;  /* 0xcd9e8d5717177824 */ /* 0x000fe200078e02ff */
[----:B------:R-:W-:Y:S01]  /*0810*/  PRMT R70, R13, 0x7632, R70 ;  /* 0x000076320d467816 */ /* 0x000fe20000000046 */
[----:B------:R-:W-:Y:S01]  /*0820*/  IMAD.HI.U32 R20, R22, -0x326172a9, RZ ;  /* 0xcd9e8d5716147827 */ /* 0x000fe200078e00ff */
[----:B------:R-:W-:Y:S01]  /*0830*/  PRMT R82, R18, 0x7632, R82 ;  /* 0x0000763212527816 */ /* 0x000fe20000000052 */
[----:B------:R-:W3:Y:S01]  /*0840*/  LDCU UR12, c[0x0][0x388] ;  /* 0x00007100ff0c77ac */ /* 0x000ee20008000800 */
[-C--:B------:R-:W-:Y:S01]  /*0850*/  @P0 MOV R6, R54.reuse ;  /* 0x0000003600060202 */ /* 0x080fe20000000f00 */
[----:B------:R-:W-:Y:S01]  /*0860*/  IMAD.HI.U32 R21, R25, -0x2daee0ad, RZ ;  /* 0xd2511f5319157827 */ /* 0x000fe200078e00ff */
[--C-:B------:R-:W-:Y:S01]  /*0870*/  LOP3.LUT R24, R23, UR26, R20.reuse, 0x96, !PT ;  /* 0x0000001a17187c12 */ /* 0x100fe2000f8e9614 */
[----:B------:R-:W4:Y:S01]  /*0880*/  LDCU UR13, c[0x0][0x448] ;  /* 0x00008900ff0d77ac */ /* 0x000f220008000800 */
[----:B------:R-:W-:Y:S01]  /*0890*/  PRMT R20, R63, 0x7632, R20 ;  /* 0x000076323f147816 */ /* 0x000fe20000000014 */
[----:B------:R-:W-:Y:S01]  /*08a0*/  IMAD R22, R22, -0x326172a9, RZ ;  /* 0xcd9e8d5716167824 */ /* 0x000fe200078e02ff */
[----:B------:R-:W-:Y:S01]  /*08b0*/  LOP3.LUT R26, R26, UR27, R21, 0x96, !PT ;  /* 0x0000001b1a1a7c12 */ /* 0x000fe2000f8e9615 */
[----:B------:R-:W-:Y:S01]  /*08c0*/  IMAD R28, R25, -0x2daee0ad, RZ ;  /* 0xd2511f53191c7824 */ /* 0x000fe200078e02ff */
[----:B------:R-:W-:Y:S01]  /*08d0*/  @!P0 MOV R6, R54 ;  /* 0x0000003600068202 */ /* 0x000fe20000000f00 */
[----:B------:R-:W-:Y:S01]  /*08e0*/  IMAD.HI.U32 R21, R24, -0x2daee0ad, RZ ;  /* 0xd2511f5318157827 */ /* 0x000fe200078e00ff */
[----:B------:R-:W-:Y:S01]  /*08f0*/  LOP3.LUT R44, R44, 0x3, RZ, 0xc0, !PT ;  /* 0x000000032c2c7812 */ /* 0x000fe200078ec0ff */
[----:B------:R-:W1:Y:S01]  /*0900*/  LDCU.64 UR10, c[0x0][0x3a0] ;  /* 0x00007400ff0a77ac */ /* 0x000e620008000a00 */
[----:B------:R-:W-:Y:S01]  /*0910*/  SHF.L.U32 R72, R13, 0x10, RZ ;  /* 0x000000100d487819 */ /* 0x000fe200000006ff */
[----:B------:R-:W-:Y:S01]  /*0920*/  IMAD.HI.U32 R23, R26, -0x326172a9, RZ ;  /* 0xcd9e8d571a177827 */ /* 0x000fe200078e00ff */
[--C-:B------:R-:W-:Y:S01]  /*0930*/  LOP3.LUT R28, R28, UR29, R21.reuse, 0x96, !PT ;  /* 0x0000001d1c1c7c12 */ /* 0x100fe2000f8e9615 */
[----:B0-----:R-:W-:Y:S01]  /*0940*/  UISETP.NE.AND UP1, UPT, UR4, URZ, UPT ;  /* 0x000000ff0400728c */ /* 0x001fe2000bf25270 */
[----:B------:R-:W-:Y:S01]  /*0950*/  PRMT R21, R79, 0x7632, R21 ;  /* 0x000076324f157816 */ /* 0x000fe20000000015 */
[----:B------:R-:W-:Y:S01]  /*0960*/  @P0 IMAD.MOV.U32 R5, RZ, RZ, R53 ;  /* 0x000000ffff050224 */ /* 0x000fe200078e0035 */
[----:B------:R-:W-:Y:S01]  /*0970*/  LOP3.LUT R23, R22, UR28, R23, 0x96, !PT ;  /* 0x0000001c16177c12 */ /* 0x000fe2000f8e9617 */
[----:B------:R-:W-:Y:S01]  /*0980*/  IMAD.U32 R83, R78, 0x10000, RZ ;  /* 0x000100004e537824 */ /* 0x000fe200078e00ff */
[----:B------:R-:W-:Y:S01]  /*0990*/  PRMT R78, R19, 0x7632, R78 ;  /* 0x00007632134e7816 */ /* 0x000fe2000000004e */
[----:B------:R-:W-:Y:S01]  /*09a0*/  @!P0 IMAD.MOV.U32 R5, RZ, RZ, R53 ;  /* 0x000000ffff058224 */ /* 0x000fe200078e0035 */
[----:B------:R-:W-:Y:S01]  /*09b0*/  SHF.L.U32 R79, R79, 0x10, RZ ;  /* 0x000000104f4f7819 */ /* 0x000fe200000006ff */
[----:B------:R-:W-:Y:S01]  /*09c0*/  IMAD R26, R26, -0x326172a9, RZ ;  /* 0xcd9e8d571a1a7824 */ /* 0x000fe200078e02ff */
[----:B------:R-:W-:Y:S01]  /*09d0*/  SHF.L.U32 R84, R18, 0x10, RZ ;  /* 0x0000001012547819 */ /* 0x000fe200000006ff */
[----:B------:R-:W-:Y:S01]  /*09e0*/  IMAD R24, R24, -0x2daee0ad, RZ ;  /* 0xd2511f5318187824 */ /* 0x000fe200078e02ff */
[----:B------:R-:W-:Y:S01]  /*09f0*/  PRMT R59, R10, 0x7632, R59 ;  /* 0x000076320a3b7816 */ /* 0x000fe2000000003b */
[----:B------:R-:W-:Y:S01]  /*0a00*/  IMAD.HI.U32 R43, R23, -0x2daee0ad, RZ ;  /* 0xd2511f53172b7827 */ /* 0x000fe200078e00ff */
[----:B------:R-:W-:-:S02]  /*0a10*/  PRMT R58, R9, 0x7632, R58 ;  /* 0x00007632093a7816 */ /* 0x000fc4000000003a */
[----:B------:R-:W-:Y:S01]  /*0a20*/  PRMT R57, R8, 0x7632, R57 ;  /* 0x0000763208397816 */ /* 0x000fe20000000039 */
[----:B------:R-:W-:Y:S01]  /*0a30*/  IMAD.HI.U32 R45, R28, -0x326172a9, RZ ;  /* 0xcd9e8d571c2d7827 */ /* 0x000fe200078e00ff */
[----:B------:R-:W-:Y:S02]  /*0a40*/  LOP3.LUT R43, R24, UR31, R43, 0x96, !PT ;  /* 0x0000001f182b7c12 */ /* 0x000fe4000f8e962b */
[----:B------:R-:W-:Y:S01]  /*0a50*/  PRMT R56, R5, 0x7632, R56 ;  /* 0x0000763205387816 */ /* 0x000fe20000000038 */
[----:B------:R-:W-:Y:S02]  /*0a60*/  IMAD.U32 R76, R12, 0x10000, RZ ;  /* 0x000100000c4c7824 */ /* 0x000fe400078e00ff */
[----:B------:R-:W-:Y:S02]  /*0a70*/  HFMA2 R12, -RZ, RZ, 0, 0 ;  /* 0x00000000ff0c7431 */ /* 0x000fe400000001ff */
[----:B------:R-:W-:Y:S01]  /*0a80*/  @P0 IMAD.MOV.U32 R7, RZ, RZ, R55 ;  /* 0x000000ffff070224 */ /* 0x000fe200078e0037 */
[----:B------:R-:W-:Y:S01]  /*0a90*/  LOP3.LUT R45, R26, UR30, R45, 0x96, !PT ;  /* 0x0000001e1a2d7c12 */ /* 0x000fe2000f8e962d */
[----:B------:R-:W-:Y:S01]  /*0aa0*/  IMAD.U32 R71, R61, 0x10000, RZ ;  /* 0x000100003d477824 */ /* 0x000fe200078e00ff */
[----:B------:R-:W-:Y:S01]  /*0ab0*/  PRMT R53, R52, 0x7632, R53 ;  /* 0x0000763234357816 */ /* 0x000fe20000000035 */
[----:B------:R-:W-:Y:S01]  /*0ac0*/  IMAD.U32 R75, R60, 0x10000, RZ ;  /* 0x000100003c4b7824 */ /* 0x000fe200078e00ff */
[----:B------:R-:W-:Y:S01]  /*0ad0*/  PRMT R60, R11, 0x7632, R60 ;  /* 0x000076320b3c7816 */ /* 0x000fe2000000003c */
[----:B------:R-:W-:Y:S01]  /*0ae0*/  IMAD.U32 R87, R77, 0x10000, RZ ;  /* 0x000100004d577824 */ /* 0x000fe200078e00ff */
[----:B------:R-:W-:Y:S01]  /*0af0*/  SHF.L.U32 R65, R65, 0x10, RZ ;  /* 0x0000001041417819 */ /* 0x000fe200000006ff */
[----:B------:R-:W-:Y:S01]  /*0b00*/  @!P0 IMAD.MOV.U32 R7, RZ, RZ, R55 ;  /* 0x000000ffff078224 */ /* 0x000fe200078e0037 */
        /* <DEDUP_REMOVED lines=22> */
[----:B-1234-:R-:W-:-:S07]  /*0c70*/  IMAD R54, R28, -0x326172a9, RZ ;  /* 0xcd9e8d571c367824 */ /* 0x01efce00078e02ff */
.L_x_1480:
[----:B-1----:R-:W0:Y:S01]  /*0c80*/  S2R R17, SR_TID.X ;  /* 0x0000000000117919 */ /* 0x002e220000002100 */
[----:B------:R-:W1:Y:S01]  /*0c90*/  LDC.64 R50, c[0x0][0x390] ;  /* 0x0000e400ff327b82 */ /* 0x000e620000000a00 */
[----:B------:R-:W2:Y:S01]  /*0ca0*/  @UP0 LDCU.64 UR4, c[0x0][0x3e0] ;  /* 0x00007c00ff0407ac */ /* 0x000ea20008000a00 */
[----:B------:R-:W-:Y:S01]  /*0cb0*/  IMAD R13, R0, UR12, RZ ;  /* 0x0000000c000d7c24 */ /* 0x000fe2000f8e02ff */
[----:B------:R-:W-:Y:S01]  /*0cc0*/  PLOP3.LUT P0, PT, PT, PT, UP0, 0x80, 0x8 ;  /* 0x000000000008781c */ /* 0x000fe20003f0f008 */
[----:B------:R-:W-:Y:S01]  /*0cd0*/  IMAD.MOV.U32 R15, RZ, RZ, 0x2 ;  /* 0x00000002ff0f7424 */ /* 0x000fe200078e00ff */
[----:B------:R-:W-:Y:S02]  /*0ce0*/  PLOP3.LUT P1, PT, PT, PT, UP0, 0x80, 0x8 ;  /* 0x000000000008781c */ /* 0x000fe40003f2f008 */
[----:B------:R-:W-:-:S04]  /*0cf0*/  SHF.R.S32.HI R16, RZ, 0x1f, R13 ;  /* 0x0000001fff107819 */ /* 0x000fc8000001140d */
[----:B------:R-:W-:-:S05]  /*0d00*/  LEA.HI R13, R16, R13, RZ, 0x3 ;  /* 0x0000000d100d7211 */ /* 0x000fca00078f18ff */
[----:B--2---:R-:W-:-:S06]  /*0d10*/  @P0 IMAD.WIDE R14, R0, R15, UR4 ;  /* 0x00000004000e0e25 */ /* 0x004fcc000f8e020f */
[----:B------:R-:W2:Y:S01]  /*0d20*/  @P1 LDG.E.U16 R14, desc[UR8][R14.64] ;  /* 0x000000080e0e1981 */ /* 0x000ea2000c1e1500 */
[----:B0-----:R-:W-:-:S04]  /*0d30*/  LOP3.LUT R17, R17, 0x1f, RZ, 0xc0, !PT ;  /* 0x0000001f11117812 */ /* 0x001fc800078ec0ff */
[----:B------:R-:W-:-:S05]  /*0d40*/  LEA.HI.SX32 R13, R13, R17, 0x1d ;  /* 0x000000110d0d7211 */ /* 0x000fca00078feaff */
[----:B-1----:R-:W-:-:S06]  /*0d50*/  IMAD.WIDE.U32 R28, R13, 0x10, R50 ;  /* 0x000000100d1c7825 */ /* 0x002fcc00078e0032 */
[----:B------:R-:W5:Y:S01]  /*0d60*/  LDG.E.128 R28, desc[UR8][R28.64] ;  /* 0x000000081c1c7981 */ /* 0x000f62000c1e1d00 */
[----:B------:R-:W-:Y:S02]  /*0d70*/  ISETP.NE.U32.AND P0, PT, RZ, UR10, PT ;  /* 0x0000000aff007c0c */ /* 0x000fe4000bf05070 */
[----:B------:R-:W-:Y:S02]  /*0d80*/  PLOP3.LUT P1, PT, PT, PT, UP0, 0x80, 0x8 ;  /* 0x000000000008781c */ /* 0x000fe40003f2f008 */
[----:B------:R-:W-:Y:S01]  /*0d90*/  ISETP.NE.AND.EX P0, PT, RZ, UR11, PT, P0 ;  /* 0x0000000bff007c0c */ /* 0x000fe2000bf05300 */
[----:B------:R-:W-:Y:S01]  /*0da0*/  IMAD.MOV.U32 R93, RZ, RZ, 0x2f800000 ;  /* 0x2f800000ff5d7424 */ /* 0x000fe200078e00ff */
[----:B------:R-:W-:Y:S02]  /*0db0*/  MOV R18, 0x3f800000 ;  /* 0x3f80000000127802 */ /* 0x000fe40000000f00 */
[----:B------:R-:W-:Y:S02]  /*0dc0*/  PRMT R33, R7, 0x7632, R33 ;  /* 0x0000763207217816 */ /* 0x000fe40000000021 */
[----:B------:R-:W-:-:S05]  /*0dd0*/  PRMT R22, R6, 0x7632, R22 ;  /* 0x0000763206167816 */ /* 0x000fca0000000016 */
[----:B--2---:R-:W-:Y:S02]  /*0de0*/  @P1 IMAD.U32 R18, R14, 0x10000, RZ ;  /* 0x000100000e121824 */ /* 0x004fe400078e00ff */
[----:B------:R-:W-:Y:S05]  /*0df0*/  @!P0 BRA `(.L_x_1316) ;  /* 0x0000002800908947 */ /* 0x000fea0003800000 */
        /* <DEDUP_REMOVED lines=14> */
.L_x_20073:
[----:B------:R-:W-:Y:S05]  /*0ee0*/  BRX R14 -0xef0                                     (*"BRANCH_TARGETS .L_x_20074,.L_x_20075,.L_x_20076"*) ;  /* 0xfffffff00e447949 */ /* 0x000fea000383ffff */
.L_x_20076:
[----:B------:R-:W-:Y:S01]  /*0ef0*/  VIADD R16, R44, 0x1 ;  /* 0x000000012c107836 */ /* 0x000fe20000000000 */
[----:B------:R-:W-:Y:S01]  /*0f00*/  MOV R36, R23 ;  /* 0x0000001700247202 */ /* 0x000fe20000000f00 */
[----:B------:R-:W-:Y:S01]  /*0f10*/  IMAD.MOV.U32 R14, RZ, RZ, R45 ;  /* 0x000000ffff0e7224 */ /* 0x000fe200078e002d */
[----:B------:R-:W-:Y:S06]  /*0f20*/  BRA `(.L_x_1318) ;  /* 0x0000000000ec7947 */ /* 0x000fec0003800000 */
.L_x_20074:
[----:B------:R-:W-:Y:S01]  /*0f30*/  IMAD.MOV.U32 R36, RZ, RZ, R23 ;  /* 0x000000ffff247224 */ /* 0x000fe200078e0017 */
[----:B------:R-:W-:Y:S01]  /*0f40*/  MOV R16, 0x3 ;  /* 0x0000000300107802 */ /* 0x000fe20000000f00 */
[----:B------:R-:W-:Y:S01]  /*0f50*/  IMAD.MOV.U32 R14, RZ, RZ, R43 ;  /* 0x000000ffff0e7224 */ /* 0x000fe200078e002b */
[----:B------:R-:W-:Y:S06]  /*0f60*/  BRA `(.L_x_1318) ;  /* 0x0000000000dc7947 */ /* 0x000fec0003800000 */
.L_x_20075:
        /* <DEDUP_REMOVED lines=13> */
.L_x_1320:
[----:B------:R-:W-:Y:S05]  /*1040*/  BSYNC.RECONVERGENT B2 ;  /* 0x0000000000027941 */ /* 0x000fea0003800200 */
.L_x_1319:
        /* <DEDUP_REMOVED lines=41> */
.L_x_1318:
[----:B------:R-:W-:Y:S05]  /*12e0*/  BSYNC.RECONVERGENT B1 ;  /* 0x0000000000017941 */ /* 0x000fea0003800200 */
.L_x_1317:
[----:B------:R-:W-:Y:S01]  /*12f0*/  I2FP.F32.U32 R14, R14 ;  /* 0x0000000e000e7245 */ /* 0x000fe20000201000 */
[----:B-----5:R-:W-:Y:S01]  /*1300*/  IMAD.U32 R17, R28, 0x10000, RZ ;  /* 0x000100001c117824 */ /* 0x020fe200078e00ff */
[----:B------:R-:W-:Y:S01]  /*1310*/  MOV R19, UR33 ;  /* 0x0000002100137c02 */ /* 0x000fe20008000f00 */
[----:B------:R-:W-:Y:S01]  /*1320*/  IMAD.U32 R20, RZ, RZ, UR32 ;  /* 0x00000020ff147e24 */ /* 0x000fe2000f8e00ff */
[----:B------:R-:W-:Y:S01]  /*1330*/  ISETP.NE.AND P2, PT, R16, 0x1, PT ;  /* 0x000000011000780c */ /* 0x000fe20003f45270 */
[----:B------:R-:W-:Y:S01]  /*1340*/  FFMA.FTZ R15, R14, R93, 1.1641532182693481445e-10 ;  /* 0x2f0000000e0f7423 */ /* 0x000fe2000001005d */
[----:B------:R-:W-:Y:S01]  /*1350*/  FMUL.FTZ R14, R17, R18 ;  /* 0x00000012110e7220 */ /* 0x000fe20000410000 */
[----:B------:R-:W-:Y:S01]  /*1360*/  SHF.L.U32 R17, R24, 0x10, RZ ;  /* 0x0000001018117819 */ /* 0x000fe200000006ff */
[----:B------:R-:W-:Y:S01]  /*1370*/  BSSY.RECONVERGENT B1, `(.L_x_1321) ;  /* 0x000004d000017945 */ /* 0x000fe20003800200 */
[----:B------:R-:W-:Y:S01]  /*1380*/  PRMT R28, R28, 0x7632, R28 ;  /* 0x000076321c1c7816 */ /* 0x000fe2000000001c */
[----:B------:R-:W-:Y:S01]  /*1390*/  FMUL.FTZ R14, R14, R19 ;  /* 0x000000130e0e7220 */ /* 0x000fe20000410000 */
[----:B------:R-:W-:Y:S01]  /*13a0*/  FSETP.GTU.FTZ.AND P1, PT, R15, R20, PT ;  /* 0x000000140f00720b */ /* 0x000fe20003f3c000 */
[----:B------:R-:W-:-:S02]  /*13b0*/  IMAD.U32 R15, R52, 0x10000, RZ ;  /* 0x00010000340f7824 */ /* 0x000fc400078e00ff */
[----:B------:R-:W-:Y:S01]  /*13c0*/  IMAD.MOV.U32 R35, RZ, RZ, 0x2 ;  /* 0x00000002ff237424 */ /* 0x000fe200078e00ff */
[----:B------:R-:W-:Y:S02]  /*13d0*/  FSEL R14, R14, RZ, !P1 ;  /* 0x000000ff0e0e7208 */ /* 0x000fe40004800000 */
[----:B------:R-:W-:-:S03]  /*13e0*/  PLOP3.LUT P1, PT, P1, PT, PT, 0x8, 0x80 ;  /* 0x000000000080781c */ /* 0x000fc60000f2e170 */
[----:B------:R-:W-:Y:S01]  /*13f0*/  FFMA.FTZ R14, R14, R15, R17 ;  /* 0x0000000f0e0e7223 */ /* 0x000fe20000010011 */
[----:B------:R-:W-:Y:S01]  /*1400*/  P2R R23, PR, RZ, 0x2 ;  /* 0x00000002ff177803 */ /* 0x000fe20000000000 */
[----:B------:R-:W-:Y:S01]  /*1410*/  IMAD.MOV.U32 R17, RZ, RZ, R54 ;  /* 0x000000ffff117224 */ /* 0x000fe200078e0036 */
[----:B------:R-:W-:Y:S01]  /*1420*/  PRMT R15, R24, 0x7632, R15 ;  /* 0x00007632180f7816 */ /* 0x000fe2000000000f */
        /* <DEDUP_REMOVED lines=9> */
.L_x_1323:
        /* <DEDUP_REMOVED lines=13> */
.L_x_1325:
[----:B------:R-:W-:Y:S05]  /*1590*/  BSYNC.RECONVERGENT B2 ;  /* 0x0000000000027941 */ /* 0x000fea0003800200 */
.L_x_1324:
        /* <DEDUP_REMOVED lines=42> */
.L_x_1322:
[----:B------:R-:W-:Y:S05]  /*1840*/  BSYNC.RECONVERGENT B1 ;  /* 0x0000000000017941 */ /* 0x000fea0003800200 */
.L_x_1321:
[----:B------:R-:W-:Y:S01]  /*1850*/  I2FP.F32.U32 R16, R17 ;  /* 0x0000001100107245 */ /* 0x000fe20000201000 */
[----:B------:R-:W-:Y:S01]  /*1860*/  IMAD.U32 R21, R28, 0x10000, RZ ;  /* 0x000100001c157824 */ /* 0x000fe200078e00ff */
[----:B------:R-:W-:Y:S01]  /*1870*/  ISETP.NE.AND P2, PT, R35, 0x1, PT ;  /* 0x000000012300780c */ /* 0x000fe20003f45270 */
[----:B------:R-:W-:Y:S01]  /*1880*/  IMAD.U32 R28, R53, 0x10000, RZ ;  /* 0x00010000351c7824 */ /* 0x000fe200078e00ff */
[----:B------:R-:W-:Y:S01]  /*1890*/  SHF.L.U32 R32, R15, 0x10, RZ ;  /* 0x000000100f207819 */ /* 0x000fe200000006ff */
[----:B------:R-:W-:Y:S01]  /*18a0*/  FFMA.FTZ R17, R16, R93, 1.1641532182693481445e-10 ;  /* 0x2f00000010117423 */ /* 0x000fe2000001005d */
[----:B------:R-:W-:Y:S01]  /*18b0*/  FMUL.FTZ R16, R21, R18 ;  /* 0x0000001215107220 */ /* 0x000fe20000410000 */
[----:B------:R-:W-:Y:S03]  /*18c0*/  BSSY.RECONVERGENT B1, `(.L_x_1326) ;  /* 0x000004a000017945 */ /* 0x000fe60003800200 */
[----:B------:R-:W-:Y:S01]  /*18d0*/  FMUL.FTZ R16, R16, R19 ;  /* 0x0000001310107220 */ /* 0x000fe20000410000 */
[----:B------:R-:W-:-:S02]  /*18e0*/  FSETP.GTU.FTZ.AND P1, PT, R17, R20, PT ;  /* 0x000000141100720b */ /* 0x000fc40003f3c000 */
[----:B------:R-:W-:Y:S02]  /*18f0*/  MOV R17, R54 ;  /* 0x0000003600117202 */ /* 0x000fe40000000f00 */
[----:B------:R-:W-:Y:S02]  /*1900*/  FSEL R15, R16, RZ, !P1 ;  /* 0x000000ff100f7208 */ /* 0x000fe40004800000 */
[----:B------:R-:W-:-:S03]  /*1910*/  PLOP3.LUT P1, PT, P1, PT, PT, 0x8, 0x80 ;  /* 0x000000000080781c */ /* 0x000fc60000f2e170 */
[----:B------:R-:W-:Y:S01]  /*1920*/  FFMA.FTZ R15, R15, R28, R32 ;  /* 0x0000001c0f0f7223 */ /* 0x000fe20000010020 */
[----:B------:R-:W-:Y:S01]  /*1930*/  IMAD.MOV.U32 R28, RZ, RZ, 0x2 ;  /* 0x00000002ff1c7424 */ /* 0x000fe200078e00ff */
[----:B------:R-:W-:Y:S01]  /*1940*/  P2R R34, PR, RZ, 0x2 ;  /* 0x00000002ff227803 */ /* 0x000fe20000000000 */
        /* <DEDUP_REMOVED lines=9> */
.L_x_1328:
        /* <DEDUP_REMOVED lines=13> */
.L_x_1330:
[----:B------:R-:W-:Y:S05]  /*1ab0*/  BSYNC.RECONVERGENT B2 ;  /* 0x0000000000027941 */ /* 0x000fea0003800200 */
.L_x_1329:
        /* <DEDUP_REMOVED lines=42> */
.L_x_1327:
[----:B------:R-:W-:Y:S05]  /*1d60*/  BSYNC.RECONVERGENT B1 ;  /* 0x0000000000017941 */ /* 0x000fea0003800200 */
.L_x_1326:
        /* <DEDUP_REMOVED lines=15> */
[----:B------:R-:W-:Y:S01]  /*1e60*/  IMAD.MOV.U32 R29, RZ, RZ, R54 ;  /* 0x000000ffff1d7224 */ /* 0x000fe200078e0036 */
[----:B------:R-:W-:Y:S01]  /*1e70*/  PRMT R21, R25, 0x7632, R21 ;  /* 0x0000763219157816 */ /* 0x000fe20000000015 */
        /* <DEDUP_REMOVED lines=9> */
.L_x_1333:
        /* <DEDUP_REMOVED lines=13> */
.L_x_1335:
[----:B------:R-:W-:Y:S05]  /*1fe0*/  BSYNC.RECONVERGENT B2 ;  /* 0x0000000000027941 */ /* 0x000fea0003800200 */
.L_x_1334:
        /* <DEDUP_REMOVED lines=40> */
[----:B------:R-:W-:Y:S02]  /*2270*/  IMAD.MOV.U32 R29, RZ, RZ, R36 ;  /* 0x000000ffff1d7224 */ /* 0x000fe400078e0024 */
[----:B------:R-:W-:-:S07]  /*2280*/  IMAD.MOV.U32 R36, RZ, RZ, R28 ;  /* 0x000000ffff247224 */ /* 0x000fce00078e001c */
.L_x_1332:
[----:B------:R-:W-:Y:S05]  /*2290*/  BSYNC.RECONVERGENT B1 ;  /* 0x0000000000017941 */ /* 0x000fea0003800200 */
.L_x_1331:
[----:B------:R-:W-:Y:S01]  /*22a0*/  I2FP.F32.U32 R28, R29 ;  /* 0x0000001d001c7245 */ /* 0x000fe20000201000 */
[----:B------:R-:W-:Y:S01]  /*22b0*/  IMAD.U32 R29, R17, 0x10000, RZ ;  /* 0x00010000111d7824 */ /* 0x000fe200078e00ff */
[----:B------:R-:W-:Y:S01]  /*22c0*/  ISETP.NE.AND P3, PT, R35, 0x1, PT ;  /* 0x000000012300780c */ /* 0x000fe20003f65270 */
[----:B------:R-:W-:Y:S01]  /*22d0*/  IMAD.U32 R38, R21, 0x10000, RZ ;  /* 0x0001000015267824 */ /* 0x000fe200078e00ff */
[----:B------:R-:W-:Y:S01]  /*22e0*/  SHF.L.U32 R32, R56, 0x10, RZ ;  /* 0x0000001038207819 */ /* 0x000fe200000006ff */
[----:B------:R-:W-:Y:S01]  /*22f0*/  FFMA.FTZ R17, R28, R93, 1.1641532182693481445e-10 ;  /* 0x2f0000001c117423 */ /* 0x000fe2000001005d */
[----:B------:R-:W-:Y:S01]  /*2300*/  FMUL.FTZ R28, R29, R18 ;  /* 0x000000121d1c7220 */ /* 0x000fe20000410000 */
[----:B------:R-:W-:Y:S01]  /*2310*/  BSSY.RECONVERGENT B1, `(.L_x_1336) ;  /* 0x0000049000017945 */ /* 0x000fe20003800200 */
[----:B------:R-:W-:Y:S02]  /*2320*/  IMAD.MOV.U32 R21, RZ, RZ, R54 ;  /* 0x000000ffff157224 */ /* 0x000fe400078e0036 */
[----:B------:R-:W-:Y:S01]  /*2330*/  FMUL.FTZ R28, R28, R19 ;  /* 0x000000131c1c7220 */ /* 0x000fe20000410000 */
[----:B------:R-:W-:-:S04]  /*2340*/  FSETP.GTU.FTZ.AND P2, PT, R17, R20, PT ;  /* 0x000000141100720b */ /* 0x000fc80003f5c000 */
[----:B------:R-:W-:Y:S02]  /*2350*/  FSEL R17, R28, RZ, !P2 ;  /* 0x000000ff1c117208 */ /* 0x000fe40005000000 */
[----:B------:R-:W-:-:S03]  /*2360*/  PLOP3.LUT P2, PT, P2, PT, PT, 0x8, 0x80 ;  /* 0x000000000080781c */ /* 0x000fc6000174e170 */
[----:B------:R-:W-:Y:S01]  /*2370*/  FFMA.FTZ R17, R17, R32, R38 ;  /* 0x0000002011117223 */ /* 0x000fe20000010026 */
[----:B------:R-:W-:Y:S01]  /*2380*/  IMAD.MOV.U32 R32, RZ, RZ, 0x2 ;  /* 0x00000002ff207424 */ /* 0x000fe200078e00ff */
        /* <DEDUP_REMOVED lines=9> */
.L_x_1338:
        /* <DEDUP_REMOVED lines=13> */
.L_x_1340:
[----:B------:R-:W-:Y:S05]  /*24f0*/  BSYNC.RECONVERGENT B2 ;  /* 0x0000000000027941 */ /* 0x000fea0003800200 */
.L_x_1339:
        /* <DEDUP_REMOVED lines=42> */
.L_x_1337:
[----:B------:R-:W-:Y:S05]  /*27a0*/  BSYNC.RECONVERGENT B1 ;  /* 0x0000000000017941 */ /* 0x000fea0003800200 */
.L_x_1336:
        /* <DEDUP_REMOVED lines=8> */
[----:B------:R-:W-:Y:S01]  /*2830*/  PRMT R30, R30, 0x7632, R30 ;  /* 0x000076321e1e7816 */ /* 0x000fe2000000001e */
[----:B------:R-:W-:Y:S02]  /*2840*/  IMAD.MOV.U32 R37, RZ, RZ, 0x2 ;  /* 0x00000002ff257424 */ /* 0x000fe400078e00ff */
[----:B------:R-:W-:Y:S01]  /*2850*/  FMUL.FTZ R28, R28, R19 ;  /* 0x000000131c1c7220 */ /* 0x000fe20000410000 */
[----:B------:R-:W-:-:S02]  /*2860*/  FSETP.GTU.FTZ.AND P3, PT, R21, R20, PT ;  /* 0x000000141500720b */ /* 0x000fc40003f7c000 */
[----:B------:R-:W-:Y:S02]  /*2870*/  MOV R29, R54 ;  /* 0x00000036001d7202 */ /* 0x000fe40000000f00 */
[----:B------:R-:W-:Y:S02]  /*2880*/  FSEL R21, R28, RZ, !P3 ;  /* 0x000000ff1c157208 */ /* 0x000fe40005800000 */
[----:B------:R-:W-:-:S03]  /*2890*/  PLOP3.LUT P3, PT, P3, PT, PT, 0x8, 0x80 ;  /* 0x000000000080781c */ /* 0x000fc60001f6e170 */
[----:B------:R-:W-:Y:S01]  /*28a0*/  FFMA.FTZ R21, R21, R38, R40 ;  /* 0x0000002615157223 */ /* 0x000fe20000010028 */
        /* <DEDUP_REMOVED lines=9> */
.L_x_1343:
        /* <DEDUP_REMOVED lines=13> */
.L_x_1345:
[----:B------:R-:W-:Y:S05]  /*2a10*/  BSYNC.RECONVERGENT B2 ;  /* 0x0000000000027941 */ /* 0x000fea0003800200 */
.L_x_1344:
        /* <DEDUP_REMOVED lines=42> */
.L_x_1342:
[----:B------:R-:W-:Y:S05]  /*2cc0*/  BSYNC.RECONVERGENT B1 ;  /* 0x0000000000017941 */ /* 0x000fea0003800200 */
.L_x_1341:
[----:B------:R-:W-:Y:S01]  /*2cd0*/  I2FP.F32.U32 R28, R29 ;  /* 0x0000001d001c7245 */ /* 0x000fe20000201000 */
[----:B------:R-:W-:Y:S01]  /*2ce0*/  BSSY.RECONVERGENT B1, `(.L_x_1346) ;  /* 0x0000050000017945 */ /* 0x000fe20003800200 */
[----:B------:R-:W-:Y:S02]  /*2cf0*/  SHF.L.U32 R35, R30, 0x10, RZ ;  /* 0x000000101e237819 */ /* 0x000fe400000006ff */
        /* <DEDUP_REMOVED lines=8> */
[----:B------:R-:W-:Y:S01]  /*2d80*/  HFMA2 R30, -RZ, RZ, 0, 1.1920928955078125e-07 ;  /* 0x00000002ff1e7431 */ /* 0x000fe200000001ff */
        /* <DEDUP_REMOVED lines=13> */
.L_x_1348:
        /* <DEDUP_REMOVED lines=13> */
.L_x_1350:
[----:B------:R-:W-:Y:S05]  /*2f30*/  BSYNC.RECONVERGENT B2 ;  /* 0x0000000000027941 */ /* 0x000fea0003800200 */
.L_x_1349:
        /* <DEDUP_REMOVED lines=42> */
.L_x_1347:
[----:B------:R-:W-:Y:S05]  /*31e0*/  BSYNC.RECONVERGENT B1 ;  /* 0x0000000000017941 */ /* 0x000fea0003800200 */
.L_x_1346:
[----:B------:R-:W-:Y:S01]  /*31f0*/  I2FP.F32.U32 R28, R29 ;  /* 0x0000001d001c7245 */ /* 0x000fe20000201000 */
[----:B------:R-:W-:Y:S01]  /*3200*/  IMAD.U32 R35, R31, 0x10000, RZ ;  /* 0x000100001f237824 */ /* 0x000fe200078e00ff */
[----:B------:R-:W-:Y:S01]  /*3210*/  ISETP.NE.AND P6, PT, R30, 0x1, PT ;  /* 0x000000011e00780c */ /* 0x000fe20003fc5270 */
[----:B------:R-:W-:Y:S01]  /*3220*/  BSSY.RECONVERGENT B1, `(.L_x_1351) ;  /* 0x0000050000017945 */ /* 0x000fe20003800200 */
[----:B------:R-:W-:Y:S01]  /*3230*/  SHF.L.U32 R37, R27, 0x10, RZ ;  /* 0x000000101b257819 */ /* 0x000fe200000006ff */
[----:B------:R-:W-:Y:S01]  /*3240*/  FFMA.FTZ R29, R28, R93, 1.1641532182693481445e-10 ;  /* 0x2f0000001c1d7423 */ /* 0x000fe2000001005d */
[----:B------:R-:W-:Y:S01]  /*3250*/  FMUL.FTZ R28, R35, R18 ;  /* 0x00000012231c7220 */ /* 0x000fe20000410000 */
[----:B------:R-:W-:-:S03]  /*3260*/  IMAD.U32 R35, R7, 0x10000, RZ ;  /* 0x0001000007237824 */ /* 0x000fc600078e00ff */
[----:B------:R-:W-:Y:S01]  /*3270*/  FMUL.FTZ R28, R28, R19 ;  /* 0x000000131c1c7220 */ /* 0x000fe20000410000 */
[----:B------:R-:W-:Y:S01]  /*3280*/  FSETP.GTU.FTZ.AND P5, PT, R29, R20, PT ;  /* 0x000000141d00720b */ /* 0x000fe20003fbc000 */
[----:B------:R-:W-:-:S03]  /*3290*/  IMAD.MOV.U32 R29, RZ, RZ, R54 ;  /* 0x000000ffff1d7224 */ /* 0x000fc600078e0036 */
[----:B------:R-:W-:Y:S02]  /*32a0*/  FSEL R28, R28, RZ, !P5 ;  /* 0x000000ff1c1c7208 */ /* 0x000fe40006800000 */
[----:B------:R-:W-:-:S03]  /*32b0*/  PLOP3.LUT P5, PT, P5, PT, PT, 0x8, 0x80 ;  /* 0x000000000080781c */ /* 0x000fc60002fae170 */
[----:B------:R-:W-:Y:S01]  /*32c0*/  FFMA.FTZ R32, R28, R35, R37 ;  /* 0x000000231c207223 */ /* 0x000fe20000010025 */
[----:B------:R-:W-:Y:S01]  /*32d0*/  PRMT R35, R31, 0x7632, R35 ;  /* 0x000076321f237816 */ /* 0x000fe20000000023 */
        /* <DEDUP_REMOVED lines=10> */
.L_x_1353:
        /* <DEDUP_REMOVED lines=12> */
[----:B------:R-:W-:Y:S01]  /*3440*/  @P0 IMAD.MOV R29, RZ, RZ, R12 ;  /* 0x000000ffff1d0224 */ /* 0x000fe200078e020c */
[----:B------:R-:W-:-:S03]  /*3450*/  ISETP.NE.AND P0, PT, R28, RZ, PT ;  /* 0x000000ff1c00720c */ /* 0x000fc60003f05270 */
[----:B------:R-:W-:-:S10]  /*3460*/  @!P6 IMAD.MOV.U32 R12, RZ, RZ, R29 ;  /* 0x000000ffff0ce224 */ /* 0x000fd400078e001d */
.L_x_1355:
[----:B------:R-:W-:Y:S05]  /*3470*/  BSYNC.RECONVERGENT B2 ;  /* 0x0000000000027941 */ /* 0x000fea0003800200 */
.L_x_1354:
        /* <DEDUP_REMOVED lines=42> */
.L_x_1352:
[----:B------:R-:W-:Y:S05]  /*3720*/  BSYNC.RECONVERGENT B1 ;  /* 0x0000000000017941 */ /* 0x000fea0003800200 */
.L_x_1351:
[----:B------:R-:W-:Y:S01]  /*3730*/  I2FP.F32.U32 R28, R29 ;  /* 0x0000001d001c7245 */ /* 0x000fe20000201000 */
[----:B------:R-:W-:Y:S01]  /*3740*/  IMAD.U32 R35, R35, 0x10000, RZ ;  /* 0x0001000023237824 */ /* 0x000fe200078e00ff */
[----:B------:R-:W-:Y:S02]  /*3750*/  PRMT R30, R27, 0x7632, R30 ;  /* 0x000076321b1e7816 */ /* 0x000fe4000000001e */
[----:B------:R-:W-:Y:S01]  /*3760*/  SHF.L.U32 R33, R33, 0x10, RZ ;  /* 0x0000001021217819 */ /* 0x000fe200000006ff */
[----:B------:R-:W-:Y:S01]  /*3770*/  FFMA.FTZ R29, R28, R93, 1.1641532182693481445e-10 ;  /* 0x2f0000001c1d7423 */ /* 0x000fe2000001005d */
[----:B------:R-:W-:Y:S01]  /*3780*/  FMUL.FTZ R28, R35, R18 ;  /* 0x00000012231c7220 */ /* 0x000fe20000410000 */
[----:B------:R-:W-:Y:S01]  /*3790*/  IMAD.U32 R31, R30, 0x10000, RZ ;  /* 0x000100001e1f7824 */ /* 0x000fe200078e00ff */
[----:B------:R-:W-:Y:S02]  /*37a0*/  F2FP.BF16.F32.PACK_AB R30, R22, R21 ;  /* 0x00000015161e723e */ /* 0x000fe400000010ff */
[----:B------:R-:W-:Y:S01]  /*37b0*/  FMUL.FTZ R28, R28, R19 ;  /* 0x000000131c1c7220 */ /* 0x000fe20000410000 */
[----:B------:R-:W-:-:S02]  /*37c0*/  FSETP.GTU.FTZ.AND P6, PT, R29, R20, PT ;  /* 0x000000141d00720b */ /* 0x000fc40003fdc000 */
[----:B------:R-:W-:Y:S02]  /*37d0*/  F2FP.BF16.F32.PACK_AB R29, R17, R16 ;  /* 0x00000010111d723e */ /* 0x000fe400000010ff */
[----:B------:R-:W-:Y:S02]  /*37e0*/  FSEL R28, R28, RZ, !P6 ;  /* 0x000000ff1c1c7208 */ /* 0x000fe40007000000 */
[----:B------:R-:W-:-:S03]  /*37f0*/  PLOP3.LUT P6, PT, P6, PT, PT, 0x8, 0x80 ;  /* 0x000000000080781c */ /* 0x000fc600037ce170 */
[----:B------:R-:W-:Y:S01]  /*3800*/  FFMA.FTZ R33, R28, R33, R31 ;  /* 0x000000211c217223 */ /* 0x000fe2000001001f */
[----:B------:R-:W-:-:S04]  /*3810*/  F2FP.BF16.F32.PACK_AB R28, R15, R14 ;  /* 0x0000000e0f1c723e */ /* 0x000fc800000010ff */
[----:B------:R-:W-:Y:S01]  /*3820*/  F2FP.BF16.F32.PACK_AB R31, R33, R32 ;  /* 0x00000020211f723e */ /* 0x000fe200000010ff */
[----:B------:R-:W-:Y:S06]  /*3830*/  BRA `(.L_x_1356) ;  /* 0x0000002800407947 */ /* 0x000fec0003800000 */
.L_x_1316:
        /* <DEDUP_REMOVED lines=16> */
.L_x_1359:
        /* <DEDUP_REMOVED lines=13> */
.L_x_1361:
[----:B------:R-:W-:Y:S05]  /*3a10*/  BSYNC.RECONVERGENT B2 ;  /* 0x0000000000027941 */ /* 0x000fea0003800200 */
.L_x_1360:
        /* <DEDUP_REMOVED lines=41> */
.L_x_1358:
[----:B------:R-:W-:Y:S05]  /*3cb0*/  BSYNC.RECONVERGENT B1 ;  /* 0x0000000000017941 */ /* 0x000fea0003800200 */
.L_x_1357:
[----:B------:R-:W-:Y:S01]  /*3cc0*/  I2FP.F32.U32 R14, R14 ;  /* 0x0000000e000e7245 */ /* 0x000fe20000201000 */
[----:B-----5:R-:W-:Y:S01]  /*3cd0*/  IMAD.U32 R17, R28, 0x10000, RZ ;  /* 0x000100001c117824 */ /* 0x020fe200078e00ff */
[----:B------:R-:W-:Y:S01]  /*3ce0*/  MOV R19, UR33 ;  /* 0x0000002100137c02 */ /* 0x000fe20008000f00 */
[----:B------:R-:W-:Y:S01]  /*3cf0*/  IMAD.U32 R20, RZ, RZ, UR32 ;  /* 0x00000020ff147e24 */ /* 0x000fe2000f8e00ff */
[----:B------:R-:W-:Y:S01]  /*3d00*/  ISETP.NE.AND P2, PT, R16, 0x1, PT ;  /* 0x000000011000780c */ /* 0x000fe20003f45270 */
[----:B------:R-:W-:Y:S01]  /*3d10*/  FFMA.FTZ R15, R14, R93, 1.1641532182693481445e-10 ;  /* 0x2f0000000e0f7423 */ /* 0x000fe2000001005d */
[----:B------:R-:W-:Y:S01]  /*3d20*/  FMUL.FTZ R14, R17, R18 ;  /* 0x00000012110e7220 */ /* 0x000fe20000410000 */
[----:B------:R-:W-:Y:S01]  /*3d30*/  BSSY.RECONVERGENT B1, `(.L_x_1362) ;  /* 0x000004c000017945 */ /* 0x000fe20003800200 */
[----:B------:R-:W-:Y:S01]  /*3d40*/  HFMA2 R21, -RZ, RZ, 0, 1.1920928955078125e-07 ;  /* 0x00000002ff157431 */ /* 0x000fe200000001ff */
[----:B------:R-:W-:Y:S01]  /*3d50*/  PRMT R28, R28, 0x7632, R28 ;  /* 0x000076321c1c7816 */ /* 0x000fe2000000001c */
[----:B------:R-:W-:Y:S01]  /*3d60*/  FMUL.FTZ R14, R14, R19 ;  /* 0x000000130e0e7220 */ /* 0x000fe20000410000 */
[----:B------:R-:W-:Y:S01]  /*3d70*/  FSETP.GTU.FTZ.AND P1, PT, R15, R20, PT ;  /* 0x000000140f00720b */ /* 0x000fe20003f3c000 */
[----:B------:R-:W-:-:S03]  /*3d80*/  IMAD.U32 R15, R52, 0x10000, RZ ;  /* 0x00010000340f7824 */ /* 0x000fc600078e00ff */
        /* <DEDUP_REMOVED lines=14> */
.L_x_1364:
        /* <DEDUP_REMOVED lines=13> */
.L_x_1366:
[----:B------:R-:W-:Y:S05]  /*3f40*/  BSYNC.RECONVERGENT B2 ;  /* 0x0000000000027941 */ /* 0x000fea0003800200 */
.L_x_1365:
        /* <DEDUP_REMOVED lines=42> */
.L_x_1363:
[----:B------:R-:W-:Y:S05]  /*41f0*/  BSYNC.RECONVERGENT B1 ;  /* 0x0000000000017941 */ /* 0x000fea0003800200 */
.L_x_1362:
        /* <DEDUP_REMOVED lines=12> */
[----:B------:R-:W-:Y:S01]  /*42c0*/  FMUL.FTZ R15, R15, R28 ;  /* 0x0000001c0f0f7220 */ /* 0x000fe20000410000 */
        /* <DEDUP_REMOVED lines=11> */
.L_x_1369:
        /* <DEDUP_REMOVED lines=13> */
.L_x_1371:
[----:B------:R-:W-:Y:S05]  /*4450*/  BSYNC.RECONVERGENT B2 ;  /* 0x0000000000027941 */ /* 0x000fea0003800200 */
.L_x_1370:
        /* <DEDUP_REMOVED lines=42> */
.L_x_1368:
[----:B------:R-:W-:Y:S05]  /*4700*/  BSYNC.RECONVERGENT B1 ;  /* 0x0000000000017941 */ /* 0x000fea0003800200 */
.L_x_1367:
        /* <DEDUP_REMOVED lines=12> */
[----:B------:R-:W-:Y:S01]  /*47d0*/  FMUL.FTZ R16, R16, R17 ;  /* 0x0000001110107220 */ /* 0x000fe20000410000 */
[----:B------:R-:W-:Y:S01]  /*47e0*/  PRMT R17, R29, 0x7632, R17 ;  /* 0x000076321d117816 */ /* 0x000fe20000000011 */
[----:B------:R-:W-:Y:S01]  /*47f0*/  HFMA2 R29, -RZ, RZ, 0, 1.1920928955078125e-07 ;  /* 0x00000002ff1d7431 */ /* 0x000fe200000001ff */
        /* <DEDUP_REMOVED lines=9> */
.L_x_1374:
        /* <DEDUP_REMOVED lines=13> */
.L_x_1376:
[----:B------:R-:W-:Y:S05]  /*4960*/  BSYNC.RECONVERGENT B2 ;  /* 0x0000000000027941 */ /* 0x000fea0003800200 */
.L_x_1375:
        /* <DEDUP_REMOVED lines=42> */
.L_x_1373:
[----:B------:R-:W-:Y:S05]  /*4c10*/  BSYNC.RECONVERGENT B1 ;  /* 0x0000000000017941 */ /* 0x000fea0003800200 */
.L_x_1372:
[----:B------:R-:W-:Y:S01]  /*4c20*/  I2FP.F32.U32 R28, R21 ;  /* 0x00000015001c7245 */ /* 0x000fe20000201000 */
[----:B------:R-:W-:Y:S01]  /*4c30*/  IMAD.U32 R21, R17, 0x10000, RZ ;  /* 0x0001000011157824 */ /* 0x000fe200078e00ff */
[----:B------:R-:W-:Y:S01]  /*4c40*/  ISETP.NE.AND P3, PT, R29, 0x1, PT ;  /* 0x000000011d00780c */ /* 0x000fe20003f65270 */
[----:B------:R-:W-:Y:S01]  /*4c50*/  IMAD.U32 R32, R56, 0x10000, RZ ;  /* 0x0001000038207824 */ /* 0x000fe200078e00ff */
[----:B------:R-:W-:Y:S01]  /*4c60*/  BSSY.RECONVERGENT B1, `(.L_x_1377) ;  /* 0x000004b000017945 */ /* 0x000fe20003800200 */
[----:B------:R-:W-:Y:S01]  /*4c70*/  FFMA.FTZ R17, R28, R93, 1.1641532182693481445e-10 ;  /* 0x2f0000001c117423 */ /* 0x000fe2000001005d */
[----:B------:R-:W-:Y:S01]  /*4c80*/  FMUL.FTZ R28, R21, R18 ;  /* 0x00000012151c7220 */ /* 0x000fe20000410000 */
[----:B------:R-:W-:Y:S02]  /*4c90*/  HFMA2 R35, -RZ, RZ, 0, 1.1920928955078125e-07 ;  /* 0x00000002ff237431 */ /* 0x000fe400000001ff */
[----:B------:R-:W-:Y:S02]  /*4ca0*/  IMAD.MOV.U32 R21, RZ, RZ, R54 ;  /* 0x000000ffff157224 */ /* 0x000fe400078e0036 */
[----:B------:R-:W-:Y:S01]  /*4cb0*/  FMUL.FTZ R28, R28, R19 ;  /* 0x000000131c1c7220 */ /* 0x000fe20000410000 */
[----:B------:R-:W-:-:S04]  /*4cc0*/  FSETP.GTU.FTZ.AND P2, PT, R17, R20, PT ;  /* 0x000000141100720b */ /* 0x000fc80003f5c000 */
[----:B------:R-:W-:Y:S02]  /*4cd0*/  FSEL R17, R28, RZ, !P2 ;  /* 0x000000ff1c117208 */ /* 0x000fe40005000000 */
[----:B------:R-:W-:-:S03]  /*4ce0*/  PLOP3.LUT P2, PT, P2, PT, PT, 0x8, 0x80 ;  /* 0x000000000080781c */ /* 0x000fc6000174e170 */
[----:B------:R-:W-:Y:S01]  /*4cf0*/  FMUL.FTZ R17, R17, R32 ;  /* 0x0000002011117220 */ /* 0x000fe20000410000 */
        /* <DEDUP_REMOVED lines=9> */
.L_x_1379:
        /* <DEDUP_REMOVED lines=13> */
.L_x_1381:
[----:B------:R-:W-:Y:S05]  /*4e60*/  BSYNC.RECONVERGENT B2 ;  /* 0x0000000000027941 */ /* 0x000fea0003800200 */
.L_x_1380:
        /* <DEDUP_REMOVED lines=42> */
.L_x_1378:
[----:B------:R-:W-:Y:S05]  /*5110*/  BSYNC.RECONVERGENT B1 ;  /* 0x0000000000017941 */ /* 0x000fea0003800200 */
.L_x_1377:
[----:B------:R-:W-:Y:S01]  /*5120*/  I2FP.F32.U32 R28, R21 ;  /* 0x00000015001c7245 */ /* 0x000fe20000201000 */
[----:B------:R-:W-:Y:S01]  /*5130*/  IMAD.U32 R29, R30, 0x10000, RZ ;  /* 0x000100001e1d7824 */ /* 0x000fe200078e00ff */
[----:B------:R-:W-:Y:S01]  /*5140*/  ISETP.NE.AND P4, PT, R35, 0x1, PT ;  /* 0x000000012300780c */ /* 0x000fe20003f85270 */
[----:B------:R-:W-:Y:S01]  /*5150*/  IMAD.U32 R32, R6, 0x10000, RZ ;  /* 0x0001000006207824 */ /* 0x000fe200078e00ff */
[----:B------:R-:W-:Y:S01]  /*5160*/  BSSY.RECONVERGENT B1, `(.L_x_1382) ;  /* 0x000004c000017945 */ /* 0x000fe20003800200 */
[----:B------:R-:W-:Y:S01]  /*5170*/  FFMA.FTZ R21, R28, R93, 1.1641532182693481445e-10 ;  /* 0x2f0000001c157423 */ /* 0x000fe2000001005d */
[----:B------:R-:W-:Y:S01]  /*5180*/  FMUL.FTZ R28, R29, R18 ;  /* 0x000000121d1c7220 */ /* 0x000fe20000410000 */
[----:B------:R-:W-:Y:S01]  /*5190*/  PRMT R30, R30, 0x7632, R30 ;  /* 0x000076321e1e7816 */ /* 0x000fe2000000001e */
[----:B------:R-:W-:Y:S02]  /*51a0*/  IMAD.MOV.U32 R29, RZ, RZ, R54 ;  /* 0x000000ffff1d7224 */ /* 0x000fe400078e0036 */
[----:B------:R-:W-:Y:S01]  /*51b0*/  FMUL.FTZ R28, R28, R19 ;  /* 0x000000131c1c7220 */ /* 0x000fe20000410000 */
[----:B------:R-:W-:-:S04]  /*51c0*/  FSETP.GTU.FTZ.AND P3, PT, R21, R20, PT ;  /* 0x000000141500720b */ /* 0x000fc80003f7c000 */
[----:B------:R-:W-:Y:S02]  /*51d0*/  FSEL R21, R28, RZ, !P3 ;  /* 0x000000ff1c157208 */ /* 0x000fe40005800000 */
[----:B------:R-:W-:-:S03]  /*51e0*/  PLOP3.LUT P3, PT, P3, PT, PT, 0x8, 0x80 ;  /* 0x000000000080781c */ /* 0x000fc60001f6e170 */
[----:B------:R-:W-:Y:S01]  /*51f0*/  FMUL.FTZ R21, R21, R32 ;  /* 0x0000002015157220 */ /* 0x000fe20000410000 */
        /* <DEDUP_REMOVED lines=10> */
.L_x_1384:
        /* <DEDUP_REMOVED lines=13> */
.L_x_1386:
[----:B------:R-:W-:Y:S05]  /*5370*/  BSYNC.RECONVERGENT B2 ;  /* 0x0000000000027941 */ /* 0x000fea0003800200 */
.L_x_1385:
        /* <DEDUP_REMOVED lines=42> */
.L_x_1383:
[----:B------:R-:W-:Y:S05]  /*5620*/  BSYNC.RECONVERGENT B1 ;  /* 0x0000000000017941 */ /* 0x000fea0003800200 */
.L_x_1382:
[----:B------:R-:W-:Y:S01]  /*5630*/  I2FP.F32.U32 R28, R29 ;  /* 0x0000001d001c7245 */ /* 0x000fe20000201000 */
[----:B------:R-:W-:Y:S01]  /*5640*/  IMAD.U32 R35, R30, 0x10000, RZ ;  /* 0x000100001e237824 */ /* 0x000fe200078e00ff */
[----:B------:R-:W-:Y:S01]  /*5650*/  ISETP.NE.AND P5, PT, R32, 0x1, PT ;  /* 0x000000012000780c */ /* 0x000fe20003fa5270 */
[----:B------:R-:W-:Y:S01]  /*5660*/  BSSY.RECONVERGENT B1, `(.L_x_1387) ;  /* 0x000004c000017945 */ /* 0x000fe20003800200 */
[----:B------:R-:W-:Y:S01]  /*5670*/  MOV R30, 0x2 ;  /* 0x00000002001e7802 */ /* 0x000fe20000000f00 */
[----:B------:R-:W-:Y:S01]  /*5680*/  FFMA.FTZ R29, R28, R93, 1.1641532182693481445e-10 ;  /* 0x2f0000001c1d7423 */ /* 0x000fe2000001005d */
[----:B------:R-:W-:-:S04]  /*5690*/  FMUL.FTZ R28, R35, R18 ;  /* 0x00000012231c7220 */ /* 0x000fc80000410000 */
[----:B------:R-:W-:Y:S01]  /*56a0*/  FMUL.FTZ R28, R28, R19 ;  /* 0x000000131c1c7220 */ /* 0x000fe20000410000 */
[----:B------:R-:W-:Y:S01]  /*56b0*/  FSETP.GTU.FTZ.AND P4, PT, R29, R20, PT ;  /* 0x000000141d00720b */ /* 0x000fe20003f9c000 */
[----:B------:R-:W-:-:S03]  /*56c0*/  IMAD.U32 R29, R22, 0x10000, RZ ;  /* 0x00010000161d7824 */ /* 0x000fc600078e00ff */
[----:B------:R-:W-:Y:S02]  /*56d0*/  FSEL R22, R28, RZ, !P4 ;  /* 0x000000ff1c167208 */ /* 0x000fe40006000000 */
[----:B------:R-:W-:-:S03]  /*56e0*/  PLOP3.LUT P4, PT, P4, PT, PT, 0x8, 0x80 ;  /* 0x000000000080781c */ /* 0x000fc6000278e170 */
[----:B------:R-:W-:Y:S01]  /*56f0*/  FMUL.FTZ R22, R22, R29 ;  /* 0x0000001d16167220 */ /* 0x000fe20000410000 */
        /* <DEDUP_REMOVED lines=10> */
.L_x_1389:
        /* <DEDUP_REMOVED lines=13> */
.L_x_1391:
[----:B------:R-:W-:Y:S05]  /*5870*/  BSYNC.RECONVERGENT B2 ;  /* 0x0000000000027941 */ /* 0x000fea0003800200 */
.L_x_1390:
        /* <DEDUP_REMOVED lines=42> */
.L_x_1388:
[----:B------:R-:W-:Y:S05]  /*5b20*/  BSYNC.RECONVERGENT B1 ;  /* 0x0000000000017941 */ /* 0x000fea0003800200 */
.L_x_1387:
[----:B------:R-:W-:Y:S01]  /*5b30*/  I2FP.F32.U32 R28, R29 ;  /* 0x0000001d001c7245 */ /* 0x000fe20000201000 */
[----:B------:R-:W-:Y:S01]  /*5b40*/  IMAD.U32 R35, R31, 0x10000, RZ ;  /* 0x000100001f237824 */ /* 0x000fe200078e00ff */
[----:B------:R-:W-:Y:S01]  /*5b50*/  ISETP.NE.AND P6, PT, R30, 0x1, PT ;  /* 0x000000011e00780c */ /* 0x000fe20003fc5270 */
[----:B------:R-:W-:Y:S01]  /*5b60*/  BSSY.RECONVERGENT B1, `(.L_x_1392) ;  /* 0x000004f000017945 */ /* 0x000fe20003800200 */
[----:B------:R-:W-:Y:S01]  /*5b70*/  MOV R37, 0x2 ;  /* 0x0000000200257802 */ /* 0x000fe20000000f00 */
        /* <DEDUP_REMOVED lines=8> */
[----:B------:R-:W-:Y:S01]  /*5c00*/  FMUL.FTZ R32, R32, R35 ;  /* 0x0000002320207220 */ /* 0x000fe20000410000 */
[----:B------:R-:W-:Y:S01]  /*5c10*/  PRMT R35, R31, 0x7632, R35 ;  /* 0x000076321f237816 */ /* 0x000fe20000000023 */
        /* <DEDUP_REMOVED lines=9> */
.L_x_1394:
        /* <DEDUP_REMOVED lines=15> */
.L_x_1396:
[----:B------:R-:W-:Y:S05]  /*5da0*/  BSYNC.RECONVERGENT B2 ;  /* 0x0000000000027941 */ /* 0x000fea0003800200 */
.L_x_1395:
        /* <DEDUP_REMOVED lines=42> */
.L_x_1393:
[----:B------:R-:W-:Y:S05]  /*6050*/  BSYNC.RECONVERGENT B1 ;  /* 0x0000000000017941 */ /* 0x000fea0003800200 */
.L_x_1392:
[----:B------:R-:W-:Y:S01]  /*6060*/  I2FP.F32.U32 R28, R29 ;  /* 0x0000001d001c7245 */ /* 0x000fe20000201000 */
[----:B------:R-:W-:Y:S01]  /*6070*/  IMAD.U32 R35, R35, 0x10000, RZ ;  /* 0x0001000023237824 */ /* 0x000fe200078e00ff */
[----:B------:R-:W-:Y:S01]  /*6080*/  F2FP.BF16.F32.PACK_AB R30, R22, R21 ;  /* 0x00000015161e723e */ /* 0x000fe200000010ff */
[----:B------:R-:W-:Y:S02]  /*6090*/  IMAD.U32 R33, R33, 0x10000, RZ ;  /* 0x0001000021217824 */ /* 0x000fe400078e00ff */
[----:B------:R-:W-:Y:S01]  /*60a0*/  FFMA.FTZ R29, R28, R93, 1.1641532182693481445e-10 ;  /* 0x2f0000001c1d7423 */ /* 0x000fe2000001005d */
[----:B------:R-:W-:-:S04]  /*60b0*/  FMUL.FTZ R28, R35, R18 ;  /* 0x00000012231c7220 */ /* 0x000fc80000410000 */
[----:B------:R-:W-:Y:S01]  /*60c0*/  FMUL.FTZ R28, R28, R19 ;  /* 0x000000131c1c7220 */ /* 0x000fe20000410000 */
[----:B------:R-:W-:Y:S02]  /*60d0*/  FSETP.GTU.FTZ.AND P6, PT, R29, R20, PT ;  /* 0x000000141d00720b */ /* 0x000fe40003fdc000 */
[----:B------:R-:W-:Y:S02]  /*60e0*/  F2FP.BF16.F32.PACK_AB R29, R17, R16 ;  /* 0x00000010111d723e */ /* 0x000fe400000010ff */
[----:B------:R-:W-:Y:S02]  /*60f0*/  FSEL R28, R28, RZ, !P6 ;  /* 0x000000ff1c1c7208 */ /* 0x000fe40007000000 */
[----:B------:R-:W-:-:S03]  /*6100*/  PLOP3.LUT P6, PT, P6, PT, PT, 0x8, 0x80 ;  /* 0x000000000080781c */ /* 0x000fc600037ce170 */
[----:B------:R-:W-:Y:S01]  /*6110*/  FMUL.FTZ R33, R28, R33 ;  /* 0x000000211c217220 */ /* 0x000fe20000410000 */
[----:B------:R-:W-:-:S04]  /*6120*/  F2FP.BF16.F32.PACK_AB R28, R15, R14 ;  /* 0x0000000e0f1c723e */ /* 0x000fc800000010ff */
[----:B------:R-:W-:-:S07]  /*6130*/  F2FP.BF16.F32.PACK_AB R31, R33, R32 ;  /* 0x00000020211f723e */ /* 0x000fce00000010ff */
.L_x_1356:
[----:B------:R-:W-:Y:S01]  /*6140*/  SEL R39, RZ, 0x1000000, !P6 ;  /* 0x01000000ff277807 */ /* 0x000fe20007000000 */
[----:B------:R-:W0:Y:S01]  /*6150*/  LDC.64 R46, c[0x0][0x3b0] ;  /* 0x0000ec00ff2e7b82 */ /* 0x000e220000000a00 */
[----:B------:R-:W-:Y:S02]  /*6160*/  SEL R40, RZ, 0x10000, !P5 ;  /* 0x00010000ff287807 */ /* 0x000fe40006800000 */
[----:B------:R-:W-:Y:S02]  /*6170*/  SEL R38, RZ, 0x100, !P4 ;  /* 0x00000100ff267807 */ /* 0x000fe40006000000 */
[----:B------:R-:W-:Y:S02]  /*6180*/  ISETP.NE.AND P5, PT, R34, RZ, PT ;  /* 0x000000ff2200720c */ /* 0x000fe40003fa5270 */
[----:B------:R-:W-:Y:S01]  /*6190*/  LOP3.LUT R39, R38, R39, R40, 0xfe, !PT ;  /* 0x0000002726277212 */ /* 0x000fe200078efe28 */
[----:B------:R-:W1:Y:S01]  /*61a0*/  @P0 LDC.64 R48, c[0x0][0x3a0] ;  /* 0x0000e800ff300b82 */ /* 0x000e620000000a00 */
[----:B------:R-:W-:-:S02]  /*61b0*/  SEL R40, RZ, 0x1, !P3 ;  /* 0x00000001ff287807 */ /* 0x000fc40005800000 */
[----:B------:R-:W-:Y:S02]  /*61c0*/  ISETP.NE.AND P6, PT, R23, RZ, PT ;  /* 0x000000ff1700720c */ /* 0x000fe40003fc5270 */
[----:B------:R-:W-:Y:S02]  /*61d0*/  LOP3.LUT R39, R39, R40, RZ, 0xfc, !PT ;  /* 0x0000002827277212 */ /* 0x000fe400078efcff */
[----:B------:R-:W-:Y:S01]  /*61e0*/  SEL R23, RZ, 0x1000000, !P2 ;  /* 0x01000000ff177807 */ /* 0x000fe20005000000 */
[----:B------:R-:W2:Y:S01]  /*61f0*/  LDC.64 R40, c[0x0][0x3a8] ;  /* 0x0000ea00ff287b82 */ /* 0x000ea20000000a00 */
[----:B------:R-:W-:Y:S02]  /*6200*/  SEL R34, RZ, 0x10000, !P1 ;  /* 0x00010000ff227807 */ /* 0x000fe40004800000 */
[----:B------:R-:W-:Y:S02]  /*6210*/  SEL R35, RZ, 0x100, !P5 ;  /* 0x00000100ff237807 */ /* 0x000fe40006800000 */
[----:B------:R-:W-:-:S02]  /*6220*/  SEL R38, RZ, 0x1, !P6 ;  /* 0x00000001ff267807 */ /* 0x000fc40007000000 */
[----:B------:R-:W-:Y:S01]  /*6230*/  LOP3.LUT R23, R35, R23, R34, 0xfe, !PT ;  /* 0x0000001723177212 */ /* 0x000fe200078efe22 */
[C---:B0-----:R-:W-:Y:S01]  /*6240*/  IMAD.WIDE.U32 R46, R13.reuse, 0x8, R46 ;  /* 0x000000080d2e7825 */ /* 0x041fe200078e002e */
[----:B------:R-:W-:Y:S02]  /*6250*/  IADD3 R34, PT, PT, R13, 0x20, RZ ;  /* 0x000000200d227810 */ /* 0x000fe40007ffe0ff */
[----:B------:R-:W-:-:S03]  /*6260*/  LOP3.LUT R38, R23, R38, RZ, 0xfc, !PT ;  /* 0x0000002617267212 */ /* 0x000fc600078efcff */
[----:B------:R-:W-:-:S04]  /*6270*/  IMAD.WIDE.U32 R50, R34, 0x10, R50 ;  /* 0x0000001022327825 */ /* 0x000fc800078e0032 */
[----:B-1----:R-:W-:-:S04]  /*6280*/  @P0 IMAD.WIDE.U32 R48, R34, 0x10, R48 ;  /* 0x0000001022300825 */ /* 0x002fc800078e0030 */
[----:B--2---:R-:W-:-:S05]  /*6290*/  IMAD.WIDE.U32 R40, R13, 0x10, R40 ;  /* 0x000000100d287825 */ /* 0x004fca00078e0028 */
[----:B------:R0:W-:Y:S04]  /*62a0*/  STG.E.128 desc[UR8][R40.64], R28 ;  /* 0x0000001c28007986 */ /* 0x0001e8000c101d08 */
[----:B------:R1:W-:Y:S04]  /*62b0*/  STG.E.64 desc[UR8][R46.64], R38 ;  /* 0x000000262e007986 */ /* 0x0003e8000c101b08 */
[----:B------:R1:W5:Y:S04]  /*62c0*/  @P0 LDG.E.128 R24, desc[UR8][R48.64] ;  /* 0x0000000830180981 */ /* 0x000368000c1e1d00 */
[----:B0-----:R1:W5:Y:S01]  /*62d0*/  LDG.E.128 R28, desc[UR8][R50.64] ;  /* 0x00000008321c7981 */ /* 0x001362000c1e1d00 */
[----:B------:R-:W-:Y:S05]  /*62e0*/  @!P0 BRA `(.L_x_1397) ;  /* 0x0000002800808947 */ /* 0x000fea0003800000 */
[----:B------:R-:W-:Y:S01]  /*62f0*/  ISETP.NE.AND P0, PT, R37, 0x1, PT ;  /* 0x000000012500780c */ /* 0x000fe20003f05270 */
[----:B------:R-:W-:Y:S01]  /*6300*/  BSSY.RECONVERGENT B1, `(.L_x_1398) ;  /* 0x0000047000017945 */ /* 0x000fe20003800200 */
[----:B-1----:R-:W-:Y:S01]  /*6310*/  IMAD.MOV.U32 R38, RZ, RZ, 0x2 ;  /* 0x00000002ff267424 */ /* 0x002fe200078e00ff */
        /* <DEDUP_REMOVED lines=13> */
.L_x_1400:
        /* <DEDUP_REMOVED lines=13> */
.L_x_1402:
[----:B------:R-:W-:Y:S05]  /*64c0*/  BSYNC.RECONVERGENT B2 ;  /* 0x0000000000027941 */ /* 0x000fea0003800200 */
.L_x_1401:
        /* <DEDUP_REMOVED lines=42> */
.L_x_1399:
[----:B------:R-:W-:Y:S05]  /*6770*/  BSYNC.RECONVERGENT B1 ;  /* 0x0000000000017941 */ /* 0x000fea0003800200 */
.L_x_1398:
[----:B------:R-:W-:Y:S01]  /*6780*/  I2FP.F32.U32 R36, R35 ;  /* 0x0000002300247245 */ /* 0x000fe20000201000 */
[----:B-----5:R-:W-:Y:S01]  /*6790*/  IMAD.U32 R37, R28, 0x10000, RZ ;  /* 0x000100001c257824 */ /* 0x020fe200078e00ff */
[----:B------:R-:W-:Y:S01]  /*67a0*/  ISETP.NE.AND P1, PT, R38, 0x1, PT ;  /* 0x000000012600780c */ /* 0x000fe20003f25270 */
[----:B------:R-:W-:Y:S01]  /*67b0*/  BSSY.RECONVERGENT B1, `(.L_x_1403) ;  /* 0x000004f000017945 */ /* 0x000fe20003800200 */
[----:B------:R-:W-:Y:S01]  /*67c0*/  PRMT R28, R28, 0x7632, R28 ;  /* 0x000076321c1c7816 */ /* 0x000fe2000000001c */
[----:B------:R-:W-:Y:S01]  /*67d0*/  FFMA.FTZ R35, R36, R93, 1.1641532182693481445e-10 ;  /* 0x2f00000024237423 */ /* 0x000fe2000001005d */
[----:B------:R-:W-:Y:S01]  /*67e0*/  FMUL.FTZ R36, R37, R18 ;  /* 0x0000001225247220 */ /* 0x000fe20000410000 */
[----:B------:R-:W-:Y:S02]  /*67f0*/  IMAD.U32 R37, R24, 0x10000, RZ ;  /* 0x0001000018257824 */ /* 0x000fe400078e00ff */
[----:B------:R-:W-:Y:S02]  /*6800*/  IMAD.MOV.U32 R40, RZ, RZ, 0x2 ;  /* 0x00000002ff287424 */ /* 0x000fe400078e00ff */
[----:B------:R-:W-:Y:S01]  /*6810*/  FMUL.FTZ R36, R36, R19 ;  /* 0x0000001324247220 */ /* 0x000fe20000410000 */
[----:B------:R-:W-:-:S02]  /*6820*/  FSETP.GTU.FTZ.AND P0, PT, R35, R20, PT ;  /* 0x000000142300720b */ /* 0x000fc40003f1c000 */
[----:B------:R-:W-:Y:S02]  /*6830*/  SHF.L.U32 R35, R8, 0x10, RZ ;  /* 0x0000001008237819 */ /* 0x000fe400000006ff */
[----:B------:R-:W-:Y:S02]  /*6840*/  FSEL R36, R36, RZ, !P0 ;  /* 0x000000ff24247208 */ /* 0x000fe40004000000 */
[----:B------:R-:W-:-:S03]  /*6850*/  PLOP3.LUT P0, PT, P0, PT, PT, 0x8, 0x80 ;  /* 0x000000000080781c */ /* 0x000fc6000070e170 */
[----:B------:R-:W-:Y:S01]  /*6860*/  FFMA.FTZ R36, R36, R35, R37 ;  /* 0x0000002324247223 */ /* 0x000fe20000010025 */
        /* <DEDUP_REMOVED lines=11> */
.L_x_1405:
        /* <DEDUP_REMOVED lines=13> */
.L_x_1407:
[----:B------:R-:W-:Y:S05]  /*69f0*/  BSYNC.RECONVERGENT B2 ;  /* 0x0000000000027941 */ /* 0x000fea0003800200 */
.L_x_1406:
        /* <DEDUP_REMOVED lines=42> */
.L_x_1404:
[----:B------:R-:W-:Y:S05]  /*6ca0*/  BSYNC.RECONVERGENT B1 ;  /* 0x0000000000017941 */ /* 0x000fea0003800200 */
.L_x_1403:
        /* <DEDUP_REMOVED lines=15> */
[----:B------:R-:W-:-:S03]  /*6da0*/  IMAD.MOV.U32 R39, RZ, RZ, R54 ;  /* 0x000000ffff277224 */ /* 0x000fc600078e0036 */
        /* <DEDUP_REMOVED lines=10> */
.L_x_1410:
        /* <DEDUP_REMOVED lines=13> */
.L_x_1412:
[----:B------:R-:W-:Y:S05]  /*6f20*/  BSYNC.RECONVERGENT B2 ;  /* 0x0000000000027941 */ /* 0x000fea0003800200 */
.L_x_1411:
        /* <DEDUP_REMOVED lines=42> */
.L_x_1409:
[----:B------:R-:W-:Y:S05]  /*71d0*/  BSYNC.RECONVERGENT B1 ;  /* 0x0000000000017941 */ /* 0x000fea0003800200 */
.L_x_1408:
[----:B------:R-:W-:Y:S01]  /*71e0*/  I2FP.F32.U32 R38, R39 ;  /* 0x0000002700267245 */ /* 0x000fe20000201000 */
[----:B------:R-:W-:Y:S01]  /*71f0*/  IMAD.U32 R47, R29, 0x10000, RZ ;  /* 0x000100001d2f7824 */ /* 0x000fe200078e00ff */
        /* <DEDUP_REMOVED lines=23> */
.L_x_1415:
        /* <DEDUP_REMOVED lines=13> */
.L_x_1417:
[----:B------:R-:W-:Y:S05]  /*7440*/  BSYNC.RECONVERGENT B2 ;  /* 0x0000000000027941 */ /* 0x000fea0003800200 */
.L_x_1416:
        /* <DEDUP_REMOVED lines=42> */
.L_x_1414:
[----:B------:R-:W-:Y:S05]  /*76f0*/  BSYNC.RECONVERGENT B1 ;  /* 0x0000000000017941 */ /* 0x000fea0003800200 */
.L_x_1413:
[----:B------:R-:W-:Y:S01]  /*7700*/  I2FP.F32.U32 R42, R39 ;  /* 0x00000027002a7245 */ /* 0x000fe20000201000 */
[----:B------:R-:W-:Y:S01]  /*7710*/  IMAD.U32 R44, R58, 0x10000, RZ ;  /* 0x000100003a2c7824 */ /* 0x000fe200078e00ff */
[----:B------:R-:W-:Y:S01]  /*7720*/  SHF.L.U32 R39, R29, 0x10, RZ ;  /* 0x000000101d277819 */ /* 0x000fe200000006ff */
[----:B------:R-:W-:Y:S01]  /*7730*/  BSSY.RECONVERGENT B1, `(.L_x_1418) ;  /* 0x000004f000017945 */ /* 0x000fe20003800200 */
[----:B------:R-:W-:Y:S01]  /*7740*/  ISETP.NE.AND P3, PT, R40, 0x1, PT ;  /* 0x000000012800780c */ /* 0x000fe20003f65270 */
[----:B------:R-:W-:Y:S01]  /*7750*/  FFMA.FTZ R29, R42, R93, 1.1641532182693481445e-10 ;  /* 0x2f0000002a1d7423 */ /* 0x000fe2000001005d */
[----:B------:R-:W-:Y:S02]  /*7760*/  IMAD.MOV.U32 R41, RZ, RZ, R54 ;  /* 0x000000ffff297224 */ /* 0x000fe400078e0036 */
[----:B------:R-:W-:Y:S01]  /*7770*/  FMUL.FTZ R42, R39, R18 ;  /* 0x00000012272a7220 */ /* 0x000fe20000410000 */
[----:B------:R-:W-:Y:S02]  /*7780*/  PRMT R39, R25, 0x7632, R39 ;  /* 0x0000763219277816 */ /* 0x000fe40000000027 */
[----:B------:R-:W-:Y:S01]  /*7790*/  FSETP.GTU.FTZ.AND P2, PT, R29, R20, PT ;  /* 0x000000141d00720b */ /* 0x000fe20003f5c000 */
[----:B------:R-:W-:-:S02]  /*77a0*/  FMUL.FTZ R42, R42, R19 ;  /* 0x000000132a2a7220 */ /* 0x000fc40000410000 */
[----:B------:R-:W-:-:S03]  /*77b0*/  IMAD.U32 R46, R39, 0x10000, RZ ;  /* 0x00010000272e7824 */ /* 0x000fc600078e00ff */
[----:B------:R-:W-:Y:S01]  /*77c0*/  FSEL R29, R42, RZ, !P2 ;  /* 0x000000ff2a1d7208 */ /* 0x000fe20005000000 */
[----:B------:R-:W-:Y:S01]  /*77d0*/  HFMA2 R42, -RZ, RZ, 0, 1.1920928955078125e-07 ;  /* 0x00000002ff2a7431 */ /* 0x000fe200000001ff */
        /* <DEDUP_REMOVED lines=12> */
.L_x_1420:
        /* <DEDUP_REMOVED lines=13> */
.L_x_1422:
[----:B------:R-:W-:Y:S05]  /*7970*/  BSYNC.RECONVERGENT B2 ;  /* 0x0000000000027941 */ /* 0x000fea0003800200 */
.L_x_1421:
        /* <DEDUP_REMOVED lines=42> */
.L_x_1419:
[----:B------:R-:W-:Y:S05]  /*7c20*/  BSYNC.RECONVERGENT B1 ;  /* 0x0000000000017941 */ /* 0x000fea0003800200 */
.L_x_1418:
[----:B------:R-:W-:Y:S01]  /*7c30*/  I2FP.F32.U32 R40, R41 ;  /* 0x0000002900287245 */ /* 0x000fe20000201000 */
[----:B------:R-:W-:Y:S01]  /*7c40*/  BSSY.RECONVERGENT B1, `(.L_x_1423) ;  /* 0x0000050000017945 */ /* 0x000fe20003800200 */
[----:B------:R-:W-:Y:S02]  /*7c50*/  SHF.L.U32 R47, R30, 0x10, RZ ;  /* 0x000000101e2f7819 */ /* 0x000fe400000006ff */
[----:B------:R-:W-:Y:S01]  /*7c60*/  ISETP.NE.AND P4, PT, R42, 0x1, PT ;  /* 0x000000012a00780c */ /* 0x000fe20003f85270 */
[----:B------:R-:W-:Y:S01]  /*7c70*/  FFMA.FTZ R41, R40, R93, 1.1641532182693481445e-10 ;  /* 0x2f00000028297423 */ /* 0x000fe2000001005d */
[----:B------:R-:W-:Y:S01]  /*7c80*/  SHF.L.U32 R44, R26, 0x10, RZ ;  /* 0x000000101a2c7819 */ /* 0x000fe200000006ff */
[----:B------:R-:W-:Y:S01]  /*7c90*/  FMUL.FTZ R40, R47, R18 ;  /* 0x000000122f287220 */ /* 0x000fe20000410000 */
[----:B------:R-:W-:Y:S02]  /*7ca0*/  PRMT R30, R30, 0x7632, R30 ;  /* 0x000076321e1e7816 */ /* 0x000fe4000000001e */
[----:B------:R-:W-:Y:S01]  /*7cb0*/  FSETP.GTU.FTZ.AND P3, PT, R41, R20, PT ;  /* 0x000000142900720b */ /* 0x000fe20003f7c000 */
[----:B------:R-:W-:Y:S01]  /*7cc0*/  FMUL.FTZ R40, R40, R19 ;  /* 0x0000001328287220 */ /* 0x000fe20000410000 */
[----:B------:R-:W-:-:S04]  /*7cd0*/  IMAD.U32 R41, R10, 0x10000, RZ ;  /* 0x000100000a297824 */ /* 0x000fc800078e00ff */
[----:B------:R-:W-:Y:S02]  /*7ce0*/  FSEL R47, R40, RZ, !P3 ;  /* 0x000000ff282f7208 */ /* 0x000fe40005800000 */
[----:B------:R-:W-:-:S03]  /*7cf0*/  PLOP3.LUT P3, PT, P3, PT, PT, 0x8, 0x80 ;  /* 0x000000000080781c */ /* 0x000fc60001f6e170 */
[----:B------:R-:W-:Y:S01]  /*7d00*/  FFMA.FTZ R40, R47, R41, R44 ;  /* 0x000000292f287223 */ /* 0x000fe2000001002c */
[----:B------:R-:W-:Y:S01]  /*7d10*/  IMAD.MOV.U32 R44, RZ, RZ, 0x2 ;  /* 0x00000002ff2c7424 */ /* 0x000fe200078e00ff */
[----:B------:R-:W-:Y:S01]  /*7d20*/  MOV R41, R54 ;  /* 0x0000003600297202 */ /* 0x000fe20000000f00 */
[----:B------:R-:W-:Y:S07]  /*7d30*/  @!P4 BRA `(.L_x_1424) ;  /* 0x000000040000c947 */ /* 0x000fee0003800000 */
        /* <DEDUP_REMOVED lines=8> */
.L_x_1425:
        /* <DEDUP_REMOVED lines=13> */
.L_x_1427:
[----:B------:R-:W-:Y:S05]  /*7e90*/  BSYNC.RECONVERGENT B2 ;  /* 0x0000000000027941 */ /* 0x000fea0003800200 */
.L_x_1426:
        /* <DEDUP_REMOVED lines=39> */
[----:B------:R-:W-:Y:S02]  /*8110*/  HFMA2 R44, -RZ, RZ, 0, 0 ;  /* 0x00000000ff2c7431 */ /* 0x000fe400000001ff */
[----:B------:R-:W-:Y:S01]  /*8120*/  IMAD.MOV.U32 R23, RZ, RZ, R46 ;  /* 0x000000ffff177224 */ /* 0x000fe200078e002e */
[----:B------:R-:W-:-:S07]  /*8130*/  LOP3.LUT R43, R42, UR31, R47, 0x96, !PT ;  /* 0x0000001f2a2b7c12 */ /* 0x000fce000f8e962f */
.L_x_1424:
[----:B------:R-:W-:Y:S05]  /*8140*/  BSYNC.RECONVERGENT B1 ;  /* 0x0000000000017941 */ /* 0x000fea0003800200 */
.L_x_1423:
[----:B------:R-:W-:Y:S01]  /*8150*/  I2FP.F32.U32 R41, R41 ;  /* 0x0000002900297245 */ /* 0x000fe20000201000 */
[----:B------:R-:W-:Y:S01]  /*8160*/  IMAD.U32 R30, R30, 0x10000, RZ ;  /* 0x000100001e1e7824 */ /* 0x000fe200078e00ff */
[----:B------:R-:W-:Y:S01]  /*8170*/  ISETP.NE.AND P5, PT, R44, 0x1, PT ;  /* 0x000000012c00780c */ /* 0x000fe20003fa5270 */
[----:B------:R-:W-:Y:S01]  /*8180*/  BSSY.RECONVERGENT B1, `(.L_x_1428) ;  /* 0x0000050000017945 */ /* 0x000fe20003800200 */
[----:B------:R-:W-:Y:S01]  /*8190*/  PRMT R46, R26, 0x7632, R46 ;  /* 0x000076321a2e7816 */ /* 0x000fe2000000002e */
[----:B------:R-:W-:Y:S01]  /*81a0*/  FFMA.FTZ R41, R41, R93, 1.1641532182693481445e-10 ;  /* 0x2f00000029297423 */ /* 0x000fe2000001005d */
[----:B------:R-:W-:Y:S01]  /*81b0*/  FMUL.FTZ R30, R30, R18 ;  /* 0x000000121e1e7220 */ /* 0x000fe20000410000 */
[----:B------:R-:W-:-:S03]  /*81c0*/  HFMA2 R47, -RZ, RZ, 0, 1.1920928955078125e-07 ;  /* 0x00000002ff2f7431 */ /* 0x000fc600000001ff */
[----:B------:R-:W-:Y:S01]  /*81d0*/  FMUL.FTZ R42, R30, R19 ;  /* 0x000000131e2a7220 */ /* 0x000fe20000410000 */
[----:B------:R-:W-:Y:S01]  /*81e0*/  FSETP.GTU.FTZ.AND P4, PT, R41, R20, PT ;  /* 0x000000142900720b */ /* 0x000fe20003f9c000 */
[----:B------:R-:W-:Y:S01]  /*81f0*/  IMAD.U32 R30, R46, 0x10000, RZ ;  /* 0x000100002e1e7824 */ /* 0x000fe200078e00ff */
[----:B------:R-:W-:Y:S02]  /*8200*/  SHF.L.U32 R41, R59, 0x10, RZ ;  /* 0x000000103b297819 */ /* 0x000fe400000006ff */
        /* <DEDUP_REMOVED lines=14> */
.L_x_1430:
        /* <DEDUP_REMOVED lines=13> */
.L_x_1432:
[----:B------:R-:W-:Y:S05]  /*83c0*/  BSYNC.RECONVERGENT B2 ;  /* 0x0000000000027941 */ /* 0x000fea0003800200 */
.L_x_1431:
        /* <DEDUP_REMOVED lines=40> */
[----:B------:R-:W-:Y:S01]  /*8650*/  LOP3.LUT R43, R42, UR31, R49, 0x96, !PT ;  /* 0x0000001f2a2b7c12 */ /* 0x000fe2000f8e9631 */
[----:B------:R-:W-:Y:S01]  /*8660*/  IMAD.MOV.U32 R42, RZ, RZ, R23 ;  /* 0x000000ffff2a7224 */ /* 0x000fe200078e0017 */
[----:B------:R-:W-:-:S07]  /*8670*/  MOV R23, R48 ;  /* 0x0000003000177202 */ /* 0x000fce0000000f00 */
.L_x_1429:
[----:B------:R-:W-:Y:S05]  /*8680*/  BSYNC.RECONVERGENT B1 ;  /* 0x0000000000017941 */ /* 0x000fea0003800200 */
.L_x_1428:
        /* <DEDUP_REMOVED lines=25> */
.L_x_1435:
        /* <DEDUP_REMOVED lines=15> */
.L_x_1437:
[----:B------:R-:W-:Y:S05]  /*8910*/  BSYNC.RECONVERGENT B2 ;  /* 0x0000000000027941 */ /* 0x000fea0003800200 */
.L_x_1436:
        /* <DEDUP_REMOVED lines=43> */
.L_x_1434:
[----:B------:R-:W-:Y:S05]  /*8bd0*/  BSYNC.RECONVERGENT B1 ;  /* 0x0000000000017941 */ /* 0x000fea0003800200 */
.L_x_1433:
[----:B------:R-:W-:Y:S02]  /*8be0*/  SHF.L.U32 R31, R31, 0x10, RZ ;  /* 0x000000101f1f7819 */ /* 0x000fe400000006ff */
[----:B------:R-:W-:Y:S02]  /*8bf0*/  I2FP.F32.U32 R46, R46 ;  /* 0x0000002e002e7245 */ /* 0x000fe40000201000 */
[----:B------:R-:W-:Y:S01]  /*8c00*/  F2FP.BF16.F32.PACK_AB R30, R30, R40 ;  /* 0x000000281e1e723e */ /* 0x000fe200000010ff */
[----:B------:R-:W-:Y:S01]  /*8c10*/  FMUL.FTZ R31, R31, R18 ;  /* 0x000000121f1f7220 */ /* 0x000fe20000410000 */
[----:B------:R-:W-:Y:S01]  /*8c20*/  PRMT R18, R27, 0x7632, R18 ;  /* 0x000076321b127816 */ /* 0x000fe20000000012 */
[----:B------:R-:W-:Y:S01]  /*8c30*/  FFMA.FTZ R46, R46, R93, 1.1641532182693481445e-10 ;  /* 0x2f0000002e2e7423 */ /* 0x000fe2000001005d */
[----:B------:R-:W-:Y:S01]  /*8c40*/  F2FP.BF16.F32.PACK_AB R29, R29, R38 ;  /* 0x000000261d1d723e */ /* 0x000fe200000010ff */
[----:B------:R-:W-:Y:S01]  /*8c50*/  FMUL.FTZ R31, R31, R19 ;  /* 0x000000131f1f7220 */ /* 0x000fe20000410000 */
[----:B------:R-:W-:Y:S01]  /*8c60*/  SHF.L.U32 R18, R18, 0x10, RZ ;  /* 0x0000001012127819 */ /* 0x000fe200000006ff */
[----:B------:R-:W-:Y:S01]  /*8c70*/  IMAD.U32 R19, R60, 0x10000, RZ ;  /* 0x000100003c137824 */ /* 0x000fe200078e00ff */
[----:B------:R-:W-:-:S02]  /*8c80*/  FSETP.GTU.FTZ.AND P6, PT, R46, R20, PT ;  /* 0x000000142e00720b */ /* 0x000fc40003fdc000 */
[----:B------:R-:W-:Y:S02]  /*8c90*/  F2FP.BF16.F32.PACK_AB R28, R28, R36 ;  /* 0x000000241c1c723e */ /* 0x000fe400000010ff */
[----:B------:R-:W-:Y:S02]  /*8ca0*/  FSEL R31, R31, RZ, !P6 ;  /* 0x000000ff1f1f7208 */ /* 0x000fe40007000000 */
[----:B------:R-:W-:-:S03]  /*8cb0*/  PLOP3.LUT P6, PT, P6, PT, PT, 0x8, 0x80 ;  /* 0x000000000080781c */ /* 0x000fc600037ce170 */
[----:B------:R-:W-:-:S05]  /*8cc0*/  FFMA.FTZ R20, R31, R19, R18 ;  /* 0x000000131f147223 */ /* 0x000fca0000010012 */
[----:B------:R-:W-:Y:S01]  /*8cd0*/  F2FP.BF16.F32.PACK_AB R31, R20, R42 ;  /* 0x0000002a141f723e */ /* 0x000fe200000010ff */
[----:B------:R-:W-:Y:S06]  /*8ce0*/  BRA `(.L_x_1438) ;  /* 0x00000028004c7947 */ /* 0x000fec0003800000 */
.L_x_1397:
        /* <DEDUP_REMOVED lines=16> */
.L_x_1441:
        /* <DEDUP_REMOVED lines=13> */
.L_x_1443:
[----:B------:R-:W-:Y:S05]  /*8ec0*/  BSYNC.RECONVERGENT B2 ;  /* 0x0000000000027941 */ /* 0x000fea0003800200 */
.L_x_1442:
        /* <DEDUP_REMOVED lines=42> */
.L_x_1440:
[----:B------:R-:W-:Y:S05]  /*9170*/  BSYNC.RECONVERGENT B1 ;  /* 0x0000000000017941 */ /* 0x000fea0003800200 */
.L_x_1439:
[----:B------:R-:W-:Y:S01]  /*9180*/  I2FP.F32.U32 R36, R35 ;  /* 0x0000002300247245 */ /* 0x000fe20000201000 */
[----:B------:R-:W-:Y:S01]  /*9190*/  BSSY.RECONVERGENT B1, `(.L_x_1444) ;  /* 0x0000050000017945 */ /* 0x000fe20003800200 */
[----:B-----5:R-:W-:Y:S01]  /*91a0*/  SHF.L.U32 R37, R28, 0x10, RZ ;  /* 0x000000101c257819 */ /* 0x020fe200000006ff */
[----:B------:R-:W-:Y:S01]  /*91b0*/  HFMA2 R40, -RZ, RZ, 0, 1.1920928955078125e-07 ;  /* 0x00000002ff287431 */ /* 0x000fe200000001ff */
[----:B------:R-:W-:Y:S01]  /*91c0*/  ISETP.NE.AND P1, PT, R38, 0x1, PT ;  /* 0x000000012600780c */ /* 0x000fe20003f25270 */
[----:B------:R-:W-:Y:S01]  /*91d0*/  FFMA.FTZ R35, R36, R93, 1.1641532182693481445e-10 ;  /* 0x2f00000024237423 */ /* 0x000fe2000001005d */
[----:B------:R-:W-:Y:S01]  /*91e0*/  PRMT R28, R28, 0x7632, R28 ;  /* 0x000076321c1c7816 */ /* 0x000fe2000000001c */
[----:B------:R-:W-:Y:S01]  /*91f0*/  FMUL.FTZ R36, R37, R18 ;  /* 0x0000001225247220 */ /* 0x000fe20000410000 */
[----:B------:R-:W-:Y:S02]  /*9200*/  IMAD.MOV.U32 R37, RZ, RZ, R54 ;  /* 0x000000ffff257224 */ /* 0x000fe400078e0036 */
[----:B------:R-:W-:Y:S01]  /*9210*/  FSETP.GTU.FTZ.AND P0, PT, R35, R20, PT ;  /* 0x000000142300720b */ /* 0x000fe20003f1c000 */
[----:B------:R-:W-:Y:S01]  /*9220*/  FMUL.FTZ R36, R36, R19 ;  /* 0x0000001324247220 */ /* 0x000fe20000410000 */
[----:B------:R-:W-:-:S04]  /*9230*/  IMAD.U32 R35, R8, 0x10000, RZ ;  /* 0x0001000008237824 */ /* 0x000fc800078e00ff */
        /* <DEDUP_REMOVED lines=13> */
.L_x_1446:
        /* <DEDUP_REMOVED lines=13> */
.L_x_1448:
[----:B------:R-:W-:Y:S05]  /*93e0*/  BSYNC.RECONVERGENT B2 ;  /* 0x0000000000027941 */ /* 0x000fea0003800200 */
.L_x_1447:
        /* <DEDUP_REMOVED lines=42> */
.L_x_1445:
[----:B------:R-:W-:Y:S05]  /*9690*/  BSYNC.RECONVERGENT B1 ;  /* 0x0000000000017941 */ /* 0x000fea0003800200 */
.L_x_1444:
[----:B------:R-:W-:Y:S01]  /*96a0*/  I2FP.F32.U32 R38, R37 ;  /* 0x0000002500267245 */ /* 0x000fe20000201000 */
[----:B------:R-:W-:Y:S01]  /*96b0*/  BSSY.RECONVERGENT B1, `(.L_x_1449) ;  /* 0x000004f000017945 */ /* 0x000fe20003800200 */
[----:B------:R-:W-:Y:S01]  /*96c0*/  SHF.L.U32 R39, R28, 0x10, RZ ;  /* 0x000000101c277819 */ /* 0x000fe200000006ff */
[----:B------:R-:W-:Y:S01]  /*96d0*/  HFMA2 R41, -RZ, RZ, 0, 1.1920928955078125e-07 ;  /* 0x00000002ff297431 */ /* 0x000fe200000001ff */
[----:B------:R-:W-:Y:S01]  /*96e0*/  ISETP.NE.AND P1, PT, R40, 0x1, PT ;  /* 0x000000012800780c */ /* 0x000fe20003f25270 */
[----:B------:R-:W-:Y:S02]  /*96f0*/  FFMA.FTZ R37, R38, R93, 1.1641532182693481445e-10 ;  /* 0x2f00000026257423 */ /* 0x000fe4000001005d */
[----:B------:R-:W-:Y:S01]  /*9700*/  FMUL.FTZ R28, R39, R18 ;  /* 0x00000012271c7220 */ /* 0x000fe20000410000 */
[----:B------:R-:W-:Y:S02]  /*9710*/  IMAD.MOV.U32 R39, RZ, RZ, R54 ;  /* 0x000000ffff277224 */ /* 0x000fe400078e0036 */
[----:B------:R-:W-:Y:S01]  /*9720*/  FSETP.GTU.FTZ.AND P0, PT, R37, R20, PT ;  /* 0x000000142500720b */ /* 0x000fe20003f1c000 */
[----:B------:R-:W-:Y:S01]  /*9730*/  FMUL.FTZ R28, R28, R19 ;  /* 0x000000131c1c7220 */ /* 0x000fe20000410000 */
[----:B------:R-:W-:-:S04]  /*9740*/  IMAD.U32 R37, R57, 0x10000, RZ ;  /* 0x0001000039257824 */ /* 0x000fc800078e00ff */
[----:B------:R-:W-:Y:S02]  /*9750*/  FSEL R28, R28, RZ, !P0 ;  /* 0x000000ff1c1c7208 */ /* 0x000fe40004000000 */
[----:B------:R-:W-:-:S03]  /*9760*/  PLOP3.LUT P0, PT, P0, PT, PT, 0x8, 0x80 ;  /* 0x000000000080781c */ /* 0x000fc6000070e170 */
[----:B------:R-:W-:-:S05]  /*9770*/  FMUL.FTZ R28, R37, R28 ;  /* 0x0000001c251c7220 */ /* 0x000fca0000410000 */
        /* <DEDUP_REMOVED lines=10> */
.L_x_1451:
        /* <DEDUP_REMOVED lines=13> */
.L_x_1453:
[----:B------:R-:W-:Y:S05]  /*98f0*/  BSYNC.RECONVERGENT B2 ;  /* 0x0000000000027941 */ /* 0x000fea0003800200 */
.L_x_1452:
        /* <DEDUP_REMOVED lines=42> */
.L_x_1450:
[----:B------:R-:W-:Y:S05]  /*9ba0*/  BSYNC.RECONVERGENT B1 ;  /* 0x0000000000017941 */ /* 0x000fea0003800200 */
.L_x_1449:
        /* <DEDUP_REMOVED lines=24> */
.L_x_1456:
        /* <DEDUP_REMOVED lines=13> */
.L_x_1458:
[----:B------:R-:W-:Y:S05]  /*9e00*/  BSYNC.RECONVERGENT B2 ;  /* 0x0000000000027941 */ /* 0x000fea0003800200 */
.L_x_1457:
        /* <DEDUP_REMOVED lines=42> */
.L_x_1455:
[----:B------:R-:W-:Y:S05]  /*a0b0*/  BSYNC.RECONVERGENT B1 ;  /* 0x0000000000017941 */ /* 0x000fea0003800200 */
.L_x_1454:
[----:B------:R-:W-:Y:S01]  /*a0c0*/  I2FP.F32.U32 R42, R39 ;  /* 0x00000027002a7245 */ /* 0x000fe20000201000 */
[----:B------:R-:W-:Y:S01]  /*a0d0*/  IMAD.U32 R39, R29, 0x10000, RZ ;  /* 0x000100001d277824 */ /* 0x000fe200078e00ff */
[----:B------:R-:W-:Y:S01]  /*a0e0*/  ISETP.NE.AND P3, PT, R40, 0x1, PT ;  /* 0x000000012800780c */ /* 0x000fe20003f65270 */
[----:B------:R-:W-:Y:S01]  /*a0f0*/  BSSY.RECONVERGENT B1, `(.L_x_1459) ;  /* 0x000004d000017945 */ /* 0x000fe20003800200 */
[----:B------:R-:W-:Y:S01]  /*a100*/  SHF.L.U32 R44, R58, 0x10, RZ ;  /* 0x000000103a2c7819 */ /* 0x000fe200000006ff */
[----:B------:R-:W-:Y:S01]  /*a110*/  FFMA.FTZ R29, R42, R93, 1.1641532182693481445e-10 ;  /* 0x2f0000002a1d7423 */ /* 0x000fe2000001005d */
[----:B------:R-:W-:Y:S01]  /*a120*/  FMUL.FTZ R42, R39, R18 ;  /* 0x00000012272a7220 */ /* 0x000fe20000410000 */
[----:B------:R-:W-:-:S03]  /*a130*/  MOV R41, R54 ;  /* 0x0000003600297202 */ /* 0x000fc60000000f00 */
[----:B------:R-:W-:Y:S01]  /*a140*/  FMUL.FTZ R42, R42, R19 ;  /* 0x000000132a2a7220 */ /* 0x000fe20000410000 */
[----:B------:R-:W-:-:S04]  /*a150*/  FSETP.GTU.FTZ.AND P2, PT, R29, R20, PT ;  /* 0x000000141d00720b */ /* 0x000fc80003f5c000 */
[----:B------:R-:W-:Y:S01]  /*a160*/  FSEL R29, R42, RZ, !P2 ;  /* 0x000000ff2a1d7208 */ /* 0x000fe20005000000 */
[----:B------:R-:W-:Y:S01]  /*a170*/  IMAD.MOV.U32 R42, RZ, RZ, 0x2 ;  /* 0x00000002ff2a7424 */ /* 0x000fe200078e00ff */
        /* <DEDUP_REMOVED lines=12> */
.L_x_1461:
        /* <DEDUP_REMOVED lines=13> */
.L_x_1463:
[----:B------:R-:W-:Y:S05]  /*a310*/  BSYNC.RECONVERGENT B2 ;  /* 0x0000000000027941 */ /* 0x000fea0003800200 */
.L_x_1462:
        /* <DEDUP_REMOVED lines=42> */
.L_x_1460:
[----:B------:R-:W-:Y:S05]  /*a5c0*/  BSYNC.RECONVERGENT B1 ;  /* 0x0000000000017941 */ /* 0x000fea0003800200 */
.L_x_1459:
        /* <DEDUP_REMOVED lines=10> */
[----:B------:R-:W-:-:S04]  /*a670*/  IMAD.U32 R41, R10, 0x10000, RZ ;  /* 0x000100000a297824 */ /* 0x000fc800078e00ff */
        /* <DEDUP_REMOVED lines=13> */
.L_x_1466:
        /* <DEDUP_REMOVED lines=13> */
.L_x_1468:
[----:B------:R-:W-:Y:S05]  /*a820*/  BSYNC.RECONVERGENT B2 ;  /* 0x0000000000027941 */ /* 0x000fea0003800200 */
.L_x_1467:
        /* <DEDUP_REMOVED lines=42> */
.L_x_1465:
[----:B------:R-:W-:Y:S05]  /*aad0*/  BSYNC.RECONVERGENT B1 ;  /* 0x0000000000017941 */ /* 0x000fea0003800200 */
.L_x_1464:
[----:B------:R-:W-:Y:S01]  /*aae0*/  I2FP.F32.U32 R42, R41 ;  /* 0x00000029002a7245 */ /* 0x000fe20000201000 */
[----:B------:R-:W-:Y:S01]  /*aaf0*/  BSSY.RECONVERGENT B1, `(.L_x_1469) ;  /* 0x0000050000017945 */ /* 0x000fe20003800200 */
[----:B------:R-:W-:Y:S02]  /*ab00*/  SHF.L.U32 R41, R30, 0x10, RZ ;  /* 0x000000101e297819 */ /* 0x000fe400000006ff */
[----:B------:R-:W-:Y:S01]  /*ab10*/  ISETP.NE.AND P5, PT, R44, 0x1, PT ;  /* 0x000000012c00780c */ /* 0x000fe20003fa5270 */
[----:B------:R-:W-:Y:S01]  /*ab20*/  FFMA.FTZ R47, R42, R93, 1.1641532182693481445e-10 ;  /* 0x2f0000002a2f7423 */ /* 0x000fe2000001005d */
[----:B------:R-:W-:Y:S02]  /*ab30*/  IMAD.MOV.U32 R42, RZ, RZ, R54 ;  /* 0x000000ffff2a7224 */ /* 0x000fe400078e0036 */
[----:B------:R-:W-:Y:S01]  /*ab40*/  FMUL.FTZ R30, R41, R18 ;  /* 0x00000012291e7220 */ /* 0x000fe20000410000 */
[----:B------:R-:W-:Y:S01]  /*ab50*/  IMAD.U32 R41, R59, 0x10000, RZ ;  /* 0x000100003b297824 */ /* 0x000fe200078e00ff */
[----:B------:R-:W-:-:S02]  /*ab60*/  FSETP.GTU.FTZ.AND P4, PT, R47, R20, PT ;  /* 0x000000142f00720b */ /* 0x000fc40003f9c000 */
[----:B------:R-:W-:Y:S01]  /*ab70*/  FMUL.FTZ R30, R30, R19 ;  /* 0x000000131e1e7220 */ /* 0x000fe20000410000 */
[----:B------:R-:W-:-:S04]  /*ab80*/  HFMA2 R47, -RZ, RZ, 0, 1.1920928955078125e-07 ;  /* 0x00000002ff2f7431 */ /* 0x000fc800000001ff */
        /* <DEDUP_REMOVED lines=13> */
.L_x_1471:
        /* <DEDUP_REMOVED lines=13> */
.L_x_1473:
[----:B------:R-:W-:Y:S05]  /*ad30*/  BSYNC.RECONVERGENT B2 ;  /* 0x0000000000027941 */ /* 0x000fea0003800200 */
.L_x_1472:
        /* <DEDUP_REMOVED lines=43> */
.L_x_1470:
[----:B------:R-:W-:Y:S05]  /*aff0*/  BSYNC.RECONVERGENT B1 ;  /* 0x0000000000017941 */ /* 0x000fea0003800200 */
.L_x_1469:
[----:B------:R-:W-:Y:S01]  /*b000*/  I2FP.F32.U32 R42, R42 ;  /* 0x0000002a002a7245 */ /* 0x000fe20000201000 */
[----:B------:R-:W-:Y:S01]  /*b010*/  BSSY.RECONVERGENT B1, `(.L_x_1474) ;  /* 0x0000052000017945 */ /* 0x000fe20003800200 */
[----:B------:R-:W-:Y:S01]  /*b020*/  SHF.L.U32 R44, R31, 0x10, RZ ;  /* 0x000000101f2c7819 */ /* 0x000fe200000006ff */
[----:B------:R-:W-:Y:S01]  /*b030*/  IMAD.MOV.U32 R46, RZ, RZ, R54 ;  /* 0x000000ffff2e7224 */ /* 0x000fe200078e0036 */
        /* <DEDUP_REMOVED lines=20> */
.L_x_1476:
        /* <DEDUP_REMOVED lines=15> */
.L_x_1478:
[----:B------:R-:W-:Y:S05]  /*b270*/  BSYNC.RECONVERGENT B2 ;  /* 0x0000000000027941 */ /* 0x000fea0003800200 */
.L_x_1477:
        /* <DEDUP_REMOVED lines=40> */
[----:B------:R-:W-:Y:S02]  /*b500*/  LOP3.LUT R43, R46, UR31, R51, 0x96, !PT ;  /* 0x0000001f2e2b7c12 */ /* 0x000fe4000f8e9633 */
[----:B------:R-:W-:Y:S01]  /*b510*/  MOV R46, R23 ;  /* 0x00000017002e7202 */ /* 0x000fe20000000f00 */
[----:B------:R-:W-:-:S07]  /*b520*/  IMAD.MOV.U32 R23, RZ, RZ, R50 ;  /* 0x000000ffff177224 */ /* 0x000fce00078e0032 */
.L_x_1475:
[----:B------:R-:W-:Y:S05]  /*b530*/  BSYNC.RECONVERGENT B1 ;  /* 0x0000000000017941 */ /* 0x000fea0003800200 */
.L_x_1474:
[----:B------:R-:W-:Y:S01]  /*b540*/  I2FP.F32.U32 R46, R46 ;  /* 0x0000002e002e7245 */ /* 0x000fe20000201000 */
[----:B------:R-:W-:Y:S01]  /*b550*/  IMAD.U32 R31, R31, 0x10000, RZ ;  /* 0x000100001f1f7824 */ /* 0x000fe200078e00ff */
[----:B------:R-:W-:Y:S02]  /*b560*/  F2FP.BF16.F32.PACK_AB R30, R30, R40 ;  /* 0x000000281e1e723e */ /* 0x000fe400000010ff */
[----:B------:R-:W-:Y:S01]  /*b570*/  F2FP.BF16.F32.PACK_AB R29, R29, R38 ;  /* 0x000000261d1d723e */ /* 0x000fe200000010ff */
[----:B------:R-:W-:Y:S01]  /*b580*/  FFMA.FTZ R46, R46, R93, 1.1641532182693481445e-10 ;  /* 0x2f0000002e2e7423 */ /* 0x000fe2000001005d */
[----:B------:R-:W-:Y:S01]  /*b590*/  FMUL.FTZ R31, R31, R18 ;  /* 0x000000121f1f7220 */ /* 0x000fe20000410000 */
[----:B------:R-:W-:Y:S02]  /*b5a0*/  SHF.L.U32 R18, R60, 0x10, RZ ;  /* 0x000000103c127819 */ /* 0x000fe400000006ff */
[----:B------:R-:W-:Y:S01]  /*b5b0*/  F2FP.BF16.F32.PACK_AB R28, R28, R36 ;  /* 0x000000241c1c723e */ /* 0x000fe200000010ff */
[----:B------:R-:W-:Y:S01]  /*b5c0*/  FMUL.FTZ R31, R31, R19 ;  /* 0x000000131f1f7220 */ /* 0x000fe20000410000 */
[----:B------:R-:W-:-:S04]  /*b5d0*/  FSETP.GTU.FTZ.AND P6, PT, R46, R20, PT ;  /* 0x000000142e00720b */ /* 0x000fc80003fdc000 */
[----:B------:R-:W-:Y:S02]  /*b5e0*/  FSEL R31, R31, RZ, !P6 ;  /* 0x000000ff1f1f7208 */ /* 0x000fe40007000000 */
[----:B------:R-:W-:-:S03]  /*b5f0*/  PLOP3.LUT P6, PT, P6, PT, PT, 0x8, 0x80 ;  /* 0x000000000080781c */ /* 0x000fc600037ce170 */
[----:B------:R-:W-:-:S05]  /*b600*/  FMUL.FTZ R20, R18, R31 ;  /* 0x0000001f12147220 */ /* 0x000fca0000410000 */
[----:B------:R-:W-:-:S07]  /*b610*/  F2FP.BF16.F32.PACK_AB R31, R20, R42 ;  /* 0x0000002a141f723e */ /* 0x000fce00000010ff */
.L_x_1438:
[----:B------:R-:W-:Y:S01]  /*b620*/  FADD.FTZ R18, RZ, R14 ;  /* 0x0000000eff127221 */ /* 0x000fe20000010000 */
[----:B------:R-:W-:Y:S01]  /*b630*/  SEL R46, RZ, 0x1000000, !P6 ;  /* 0x01000000ff2e7807 */ /* 0x000fe20007000000 */
[----:B------:R-:W0:Y:S01]  /*b640*/  LDC.64 R50, c[0x0][0x3b0] ;  /* 0x0000ec00ff327b82 */ /* 0x000e220000000a00 */
[----:B------:R-:W-:Y:S01]  /*b650*/  ISETP.NE.AND P6, PT, R35, RZ, PT ;  /* 0x000000ff2300720c */ /* 0x000fe20003fc5270 */
[----:B------:R-:W-:Y:S01]  /*b660*/  FADD.FTZ R19, R18, R15 ;  /* 0x0000000f12137221 */ /* 0x000fe20000010000 */
[----:B------:R-:W-:Y:S01]  /*b670*/  SEL R47, RZ, 0x1000000, !P2 ;  /* 0x01000000ff2f7807 */ /* 0x000fe20005000000 */
[----:B------:R-:W-:Y:S01]  /*b680*/  UMOV UR4, 0xffffffff ;  /* 0xffffffff00047882 */ /* 0x000fe20000000000 */
[----:B------:R-:W-:Y:S01]  /*b690*/  SEL R48, RZ, 0x10000, !P1 ;  /* 0x00010000ff307807 */ /* 0x000fe20004800000 */
[----:B------:R-:W-:Y:S01]  /*b6a0*/  FADD.FTZ R18, R19, R16 ;  /* 0x0000001013127221 */ /* 0x000fe20000010000 */
[----:B------:R-:W-:-:S03]  /*b6b0*/  SEL R49, RZ, 0x100, !P0 ;  /* 0x00000100ff317807 */ /* 0x000fc60004000000 */
[----:B------:R-:W-:-:S04]  /*b6c0*/  FADD.FTZ R18, R18, R17 ;  /* 0x0000001112127221 */ /* 0x000fc80000010000 */
[----:B------:R-:W-:Y:S01]  /*b6d0*/  FADD.FTZ R19, R18, R21 ;  /* 0x0000001512137221 */ /* 0x000fe20000010000 */
[----:B------:R-:W-:-:S03]  /*b6e0*/  SEL R18, RZ, 0x10000, !P5 ;  /* 0x00010000ff127807 */ /* 0x000fc60006800000 */
[----:B------:R-:W-:Y:S01]  /*b6f0*/  FADD.FTZ R35, R19, R22 ;  /* 0x0000001613237221 */ /* 0x000fe20000010000 */
[----:B------:R-:W-:-:S03]  /*b700*/  SEL R19, RZ, 0x100, !P4 ;  /* 0x00000100ff137807 */ /* 0x000fc60006000000 */
[----:B------:R-:W-:Y:S01]  /*b710*/  FADD.FTZ R35, R35, R32 ;  /* 0x0000002023237221 */ /* 0x000fe20000010000 */
[----:B------:R-:W-:Y:S02]  /*b720*/  LOP3.LUT R19, R19, R46, R18, 0xfe, !PT ;  /* 0x0000002e13137212 */ /* 0x000fe400078efe12 */
[----:B------:R-:W-:Y:S01]  /*b730*/  SEL R46, RZ, 0x1, !P3 ;  /* 0x00000001ff2e7807 */ /* 0x000fe20005800000 */
[----:B------:R-:W-:Y:S01]  /*b740*/  FADD.FTZ R35, R35, R33 ;  /* 0x0000002123237221 */ /* 0x000fe20000010000 */
[----:B------:R-:W-:Y:S02]  /*b750*/  LOP3.LUT R18, R49, R47, R48, 0xfe, !PT ;  /* 0x0000002f31127212 */ /* 0x000fe400078efe30 */
[----:B------:R-:W-:Y:S01]  /*b760*/  LOP3.LUT R19, R19, R46, RZ, 0xfc, !PT ;  /* 0x0000002e13137212 */ /* 0x000fe200078efcff */
[----:B------:R-:W-:Y:S01]  /*b770*/  FADD.FTZ R35, R35, R36 ;  /* 0x0000002423237221 */ /* 0x000fe20000010000 */
[----:B------:R-:W1:Y:S01]  /*b780*/  LDC.64 R46, c[0x0][0x3a8] ;  /* 0x0000ea00ff2e7b82 */ /* 0x000e620000000a00 */
[----:B------:R-:W-:-:S02]  /*b790*/  SEL R48, RZ, 0x1, !P6 ;  /* 0x00000001ff307807 */ /* 0x000fc40007000000 */
[----:B------:R-:W-:Y:S02]  /*b7a0*/  FADD.FTZ R35, R35, R37 ;  /* 0x0000002523237221 */ /* 0x000fe40000010000 */
[----:B------:R-:W-:Y:S01]  /*b7b0*/  LOP3.LUT R18, R18, R48, RZ, 0xfc, !PT ;  /* 0x0000003012127212 */ /* 0x000fe200078efcff */
[----:B0-----:R-:W-:-:S04]  /*b7c0*/  IMAD.WIDE.U32 R48, R34, 0x8, R50 ;  /* 0x0000000822307825 */ /* 0x001fc800078e0032 */
[----:B------:R-:W-:Y:S01]  /*b7d0*/  FADD.FTZ R50, R35, R38 ;  /* 0x0000002623327221 */ /* 0x000fe20000010000 */
[----:B------:R-:W0:Y:S03]  /*b7e0*/  S2R R51, SR_TID.X ;  /* 0x0000000000337919 */ /* 0x000e260000002100 */
[----:B------:R-:W-:-:S04]  /*b7f0*/  FADD.FTZ R35, R50, R39 ;  /* 0x0000002732237221 */ /* 0x000fc80000010000 */
[----:B------:R-:W-:-:S04]  /*b800*/  FADD.FTZ R50, R35, R40 ;  /* 0x0000002823327221 */ /* 0x000fc80000010000 */
[----:B------:R-:W-:-:S04]  /*b810*/  FADD.FTZ R35, R50, R41 ;  /* 0x0000002932237221 */ /* 0x000fc80000010000 */
[----:B------:R-:W-:Y:S01]  /*b820*/  FADD.FTZ R35, R35, R42 ;  /* 0x0000002a23237221 */ /* 0x000fe20000010000 */
[----:B-1----:R-:W-:-:S04]  /*b830*/  IMAD.WIDE.U32 R46, R34, 0x10, R46 ;  /* 0x00000010222e7825 */ /* 0x002fc800078e002e */
[----:B------:R-:W-:Y:S01]  /*b840*/  FADD.FTZ R35, R35, R20 ;  /* 0x0000001423237221 */ /* 0x000fe20000010000 */
[----:B------:R1:W-:Y:S04]  /*b850*/  STG.E.128 desc[UR8][R46.64], R28 ;  /* 0x0000001c2e007986 */ /* 0x0003e8000c101d08 */
[----:B------:R1:W-:Y:S01]  /*b860*/  STG.E.64 desc[UR8][R48.64], R18 ;  /* 0x0000001230007986 */ /* 0x0003e2000c101b08 */
[----:B0-----:R-:W-:-:S04]  /*b870*/  LOP3.LUT R51, R51, 0x1f, RZ, 0xc0, !PT ;  /* 0x0000001f33337812 */ /* 0x001fc800078ec0ff */
[----:B------:R-:W-:Y:S01]  /*b880*/  ISETP.NE.AND P0, PT, R51, RZ, PT ;  /* 0x000000ff3300720c */ /* 0x000fe20003f05270 */
[----:B------:R-:W-:-:S12]  /*b890*/  BRA.DIV UR4, `(.L_x_1479) ;  /* 0x0000000a041c7947 */ /* 0x000fd8000b800000 */
[----:B-1----:R-:W0:Y:S02]  /*b8a0*/  SHFL.BFLY PT, R18, R35, 0x1, 0x1f ;  /* 0x0c201f0023127f89 */ /* 0x002e2400000e0000 */
        /* <DEDUP_REMOVED lines=52> */
.L_x_1492:
[----:B------:R-:W-:Y:S01]  /*bbf0*/  FMUL.FTZ R18, R46, R46 ;  /* 0x0000002e2e127220 */ /* 0x000fe20000410000 */
[----:B------:R-:W-:Y:S01]  /*bc00*/  PLOP3.LUT P1, PT, PT, PT, UP1, 0x40, 0x4 ;  /* 0x000000000004781c */ /* 0x000fe20003f2e818 */
[----:B01----:R-:W-:Y:S01]  /*bc10*/  FADD.FTZ R50, R50, R47 ;  /* 0x0000002f32327221 */ /* 0x003fe20000010000 */
[----:B------:R-:W-:Y:S02]  /*bc20*/  PLOP3.LUT P2, PT, PT, PT, UP1, 0x40, 0x4 ;  /* 0x000000000004781c */ /* 0x000fe40003f4e818 */
[----:B------:R-:W-:Y:S01]  /*bc30*/  FSEL R18, R18, RZ, !P1 ;  /* 0x000000ff12127208 */ /* 0x000fe20004800000 */
[----:B------:R-:W-:Y:S01]  /*bc40*/  FFMA.FTZ R19, R50, R19, UR13 ;  /* 0x0000000d32137e23 */ /* 0x000fe20008010013 */
[----:B------:R-:W-:Y:S01]  /*bc50*/  FSEL R31, R46, RZ, P2 ;  /* 0x000000ff2e1f7208 */ /* 0x000fe20001000000 */
[----:B------:R-:W0:Y:S02]  /*bc60*/  LDC.64 R50, c[0x0][0x428] ;  /* 0x00010a00ff327b82 */ /* 0x000e240000000a00 */
[----:B------:R-:W-:-:S02]  /*bc70*/  FADD.FTZ R47, R19, R18 ;  /* 0x00000012132f7221 */ /* 0x000fc40000010000 */
[C---:B------:R-:W-:Y:S01]  /*bc80*/  FADD.FTZ R42, -R31.reuse, R42 ;  /* 0x0000002a1f2a7221 */ /* 0x040fe20000010100 */
[C---:B------:R-:W-:Y:S01]  /*bc90*/  FADD.FTZ R20, -R31.reuse, R20 ;  /* 0x000000141f147221 */ /* 0x040fe20000010100 */
        /* <DEDUP_REMOVED lines=8> */
[----:B------:R-:W2:Y:S01]  /*bd20*/  @!P0 LDC.64 R32, c[0x0][0x3c0] ;  /* 0x0000f000ff208b82 */ /* 0x000ea20000000a00 */
[C---:B------:R-:W-:Y:S01]  /*bd30*/  FADD.FTZ R19, -R31.reuse, R15 ;  /* 0x0000000f1f137221 */ /* 0x040fe20000010100 */
[C---:B------:R-:W-:Y:S01]  /*bd40*/  FADD.FTZ R16, -R31.reuse, R16 ;  /* 0x000000101f107221 */ /* 0x040fe20000010100 */
[C---:B------:R-:W-:Y:S01]  /*bd50*/  FADD.FTZ R17, -R31.reuse, R17 ;  /* 0x000000111f117221 */ /* 0x040fe20000010100 */
[C---:B------:R-:W-:Y:S01]  /*bd60*/  FADD.FTZ R38, -R31.reuse, R38 ;  /* 0x000000261f267221 */ /* 0x040fe20000010100 */
[C---:B------:R-:W-:Y:S01]  /*bd70*/  FADD.FTZ R39, -R31.reuse, R39 ;  /* 0x000000271f277221 */ /* 0x040fe20000010100 */
[C---:B------:R-:W-:Y:S01]  /*bd80*/  FADD.FTZ R40, -R31.reuse, R40 ;  /* 0x000000281f287221 */ /* 0x040fe20000010100 */
[----:B------:R-:W-:Y:S01]  /*bd90*/  FADD.FTZ R41, -R31, R41 ;  /* 0x000000291f297221 */ /* 0x000fe20000010100 */
[----:B------:R-:W3:Y:S01]  /*bda0*/  @!P0 LDC.64 R36, c[0x0][0x3c8] ;  /* 0x0000f200ff248b82 */ /* 0x000ee20000000a00 */
[----:B0-----:R-:W-:-:S04]  /*bdb0*/  IMAD.WIDE.U32 R14, R13, 0x10, R50 ;  /* 0x000000100d0e7825 */ /* 0x001fc800078e0032 */
[C---:B-1----:R-:W-:Y:S01]  /*bdc0*/  FMUL.FTZ R42, R47.reuse, R42 ;  /* 0x0000002a2f2a7220 */ /* 0x042fe20000410000 */
[C---:B------:R-:W-:Y:S01]  /*bdd0*/  FMUL.FTZ R20, R47.reuse, R20 ;  /* 0x000000142f147220 */ /* 0x040fe20000410000 */
[C---:B------:R-:W-:Y:S01]  /*bde0*/  FMUL.FTZ R18, R47.reuse, R18 ;  /* 0x000000122f127220 */ /* 0x040fe20000410000 */
[----:B------:R-:W-:Y:S01]  /*bdf0*/  FMUL.FTZ R21, R47, R21 ;  /* 0x000000152f157220 */ /* 0x000fe20000410000 */
[----:B------:R-:W-:Y:S01]  /*be00*/  FFMA.FTZ R31, R42, R64, R63 ;  /* 0x000000402a1f7223 */ /* 0x000fe2000001003f */
[----:B------:R-:W-:Y:S01]  /*be10*/  FFMA.FTZ R20, R20, R62, R61 ;  /* 0x0000003e14147223 */ /* 0x000fe2000001003d */
[----:B------:R-:W-:Y:S01]  /*be20*/  FFMA.FTZ R13, R18, R92, R91 ;  /* 0x0000005c120d7223 */ /* 0x000fe2000001005b */
[----:B------:R-:W-:Y:S01]  /*be30*/  FFMA.FTZ R18, R21, R84, R83 ;  /* 0x0000005415127223 */ /* 0x000fe20000010053 */
[----:B------:R-:W-:-:S04]  /*be40*/  IMAD.WIDE.U32 R34, R34, 0x10, R50 ;  /* 0x0000001022227825 */ /* 0x000fc800078e0032 */
[C---:B------:R-:W-:Y:S01]  /*be50*/  FMUL.FTZ R16, R47.reuse, R16 ;  /* 0x000000102f107220 */ /* 0x040fe20000410000 */
[----:B------:R-:W-:Y:S01]  /*be60*/  F2FP.BF16.F32.PACK_AB R31, R20, R31 ;  /* 0x0000001f141f723e */ /* 0x000fe200000010ff */
[C---:B------:R-:W-:Y:S01]  /*be70*/  FMUL.FTZ R17, R47.reuse, R17 ;  /* 0x000000112f117220 */ /* 0x040fe20000410000 */
[----:B------:R-:W0:Y:S01]  /*be80*/  LDC.64 R20, c[0x0][0x380] ;  /* 0x0000e000ff147b82 */ /* 0x000e220000000a00 */
[C---:B------:R-:W-:Y:S01]  /*be90*/  FMUL.FTZ R29, R47.reuse, R29 ;  /* 0x0000001d2f1d7220 */ /* 0x040fe20000410000 */
[C---:B------:R-:W-:Y:S01]  /*bea0*/  FMUL.FTZ R50, R47.reuse, R19 ;  /* 0x000000132f327220 */ /* 0x040fe20000410000 */
[----:B------:R-:W-:Y:S01]  /*beb0*/  FMUL.FTZ R30, R47, R30 ;  /* 0x0000001e2f1e7220 */ /* 0x000fe20000410000 */
[----:B------:R-:W-:Y:S01]  /*bec0*/  FFMA.FTZ R16, R16, R88, R87 ;  /* 0x0000005810107223 */ /* 0x000fe20000010057 */
[----:B------:R-:W-:Y:S01]  /*bed0*/  FFMA.FTZ R29, R29, R82, R81 ;  /* 0x000000521d1d7223 */ /* 0x000fe20000010051 */
[----:B------:R-:W-:Y:S01]  /*bee0*/  FFMA.FTZ R17, R17, R86, R85 ;  /* 0x0000005611117223 */ /* 0x000fe20000010055 */
[----:B------:R-:W-:Y:S01]  /*bef0*/  FFMA.FTZ R50, R50, R90, R89 ;  /* 0x0000005a32327223 */ /* 0x000fe20000010059 */
[C---:B------:R-:W-:Y:S01]  /*bf00*/  FMUL.FTZ R48, R47.reuse, R48 ;  /* 0x000000302f307220 */ /* 0x040fe20000410000 */
[----:B------:R-:W-:Y:S01]  /*bf10*/  FFMA.FTZ R19, R30, R80, R79 ;  /* 0x000000501e137223 */ /* 0x000fe2000001004f */
[C---:B------:R-:W-:Y:S01]  /*bf20*/  FMUL.FTZ R38, R47.reuse, R38 ;  /* 0x000000262f267220 */ /* 0x040fe20000410000 */
[C---:B------:R-:W-:Y:S01]  /*bf30*/  FMUL.FTZ R22, R47.reuse, R22 ;  /* 0x000000162f167220 */ /* 0x040fe20000410000 */
[C---:B------:R-:W-:Y:S01]  /*bf40*/  FMUL.FTZ R28, R47.reuse, R28 ;  /* 0x0000001c2f1c7220 */ /* 0x040fe20000410000 */
[C---:B------:R-:W-:Y:S01]  /*bf50*/  FMUL.FTZ R40, R47.reuse, R40 ;  /* 0x000000282f287220 */ /* 0x040fe20000410000 */
[C---:B------:R-:W-:Y:S01]  /*bf60*/  FMUL.FTZ R42, R47.reuse, R41 ;  /* 0x000000292f2a7220 */ /* 0x040fe20000410000 */
[----:B------:R-:W-:Y:S01]  /*bf70*/  FMUL.FTZ R30, R47, R39 ;  /* 0x000000272f1e7220 */ /* 0x000fe20000410000 */
[----:B------:R-:W-:Y:S01]  /*bf80*/  F2FP.BF16.F32.PACK_AB R18, R29, R18 ;  /* 0x000000121d12723e */ /* 0x000fe200000010ff */
[----:B------:R-:W-:Y:S01]  /*bf90*/  FFMA.FTZ R48, R48, R78, R77 ;  /* 0x0000004e30307223 */ /* 0x000fe2000001004d */
[----:B------:R-:W-:Y:S01]  /*bfa0*/  F2FP.BF16.F32.PACK_AB R17, R17, R16 ;  /* 0x000000101111723e */ /* 0x000fe200000010ff */
[----:B------:R-:W-:Y:S01]  /*bfb0*/  FFMA.FTZ R29, R38, R72, R71 ;  /* 0x00000048261d7223 */ /* 0x000fe20000010047 */
[----:B------:R-:W-:Y:S01]  /*bfc0*/  F2FP.BF16.F32.PACK_AB R16, R50, R13 ;  /* 0x0000000d3210723e */ /* 0x000fe200000010ff */
        /* <DEDUP_REMOVED lines=8> */
[----:B---3--:R-:W-:Y:S01]  /*c050*/  @!P0 IMAD.WIDE R36, R0, 0x4, R36 ;  /* 0x0000000400248825 */ /* 0x008fe200078e0224 */
[----:B------:R-:W-:Y:S01]  /*c060*/  F2FP.BF16.F32.PACK_AB R29, R38, R29 ;  /* 0x0000001d261d723e */ /* 0x000fe200000010ff */
[----:B------:R1:W-:Y:S01]  /*c070*/  @!P0 STG.E desc[UR8][R32.64], R46 ;  /* 0x0000002e20008986 */ /* 0x0003e2000c101908 */
[----:B------:R-:W-:Y:S01]  /*c080*/  F2FP.BF16.F32.PACK_AB R28, R13, R22 ;  /* 0x000000160d1c723e */ /* 0x000fe200000010ff */
[----:B0-----:R-:W-:Y:S02]  /*c090*/  IMAD R0, R20, 0x4, R0 ;  /* 0x0000000414007824 */ /* 0x001fe400078e0200 */
[----:B------:R1:W-:Y:S03]  /*c0a0*/  @!P0 STG.E desc[UR8][R36.64], R47 ;  /* 0x0000002f24008986 */ /* 0x0003e6000c101908 */
[----:B------:R-:W-:Y:S01]  /*c0b0*/  ISETP.GE.AND P0, PT, R0, R21, PT ;  /* 0x000000150000720c */ /* 0x000fe20003f06270 */
[----:B------:R1:W-:Y:S04]  /*c0c0*/  STG.E.128 desc[UR8][R14.64], R16 ;  /* 0x000000100e007986 */ /* 0x0003e8000c101d08 */
[----:B------:R1:W-:Y:S08]  /*c0d0*/  STG.E.128 desc[UR8][R34.64], R28 ;  /* 0x0000001c22007986 */ /* 0x0003f0000c101d08 */
[----:B------:R-:W-:Y:S05]  /*c0e0*/  @!P0 BRA `(.L_x_1480) ;  /* 0xffffff4800e48947 */ /* 0x000fea000383ffff */
[----:B------:R-:W-:Y:S05]  /*c0f0*/  BSYNC B0 ;  /* 0x0000000000007941 */ /* 0x000fea0003800000 */
.L_x_1315:
[----:B------:R-:W-:Y:S05]  /*c100*/  EXIT ;  /* 0x000000000000794d */ /* 0x000fea0003800000 */
.L_x_1479:
[----:B-1----:R-:W-:Y:S01]  /*c110*/  HFMA2 R29, -RZ, RZ, 0, 1.847743988037109375e-06 ;  /* 0x0000001fff1d7431 */ /* 0x002fe200000001ff */
[----:B------:R-:W-:Y:S01]  /*c120*/  BSSY B1, `(.L_x_1481) ;  /* 0x0000007000017945 */ /* 0x000fe20003800000 */
[----:B------:R-:W-:Y:S01]  /*c130*/  MOV R55, R35 ;  /* 0x0000002300377202 */ /* 0x000fe20000000f00 */
[----:B------:R-:W-:Y:S02]  /*c140*/  IMAD.MOV.U32 R30, RZ, RZ, 0x1 ;  /* 0x00000001ff1e7424 */ /* 0x000fe400078e00ff */
[----:B------:R-:W-:-:S07]  /*c150*/  IMAD.MOV.U32 R28, RZ, RZ, -0x1 ;  /* 0xffffffffff1c7424 */ /* 0x000fce00078e00ff */
[----:B------:R-:W-:Y:S05]  /*c160*/  WARPSYNC.COLLECTIVE R28, `(.L_x_1482) ;  /* 0x000000001c087348 */ /* 0x000fea0003c00000 */
[----:B------:R0:W1:Y:S02]  /*c170*/  SHFL.BFLY P1, R51, R55, R30, R29 ;  /* 0x0c00001e37337389 */ /* 0x000064000002001d */
[----:B01----:R-:W-:Y:S05]  /*c180*/  ENDCOLLECTIVE ;  /* 0x000000000000791b */ /* 0x003fea0003800000 */
.L_x_1482:
[----:B------:R-:W-:Y:S05]  /*c190*/  BSYNC B1 ;  /* 0x0000000000017941 */ /* 0x000fea0003800000 */
.L_x_1481:
        /* <DEDUP_REMOVED lines=9> */
.L_x_1483:
[----:B------:R-:W-:Y:S02]  /*c230*/  IMAD.MOV.U32 R30, RZ, RZ, 0x4 ;  /* 0x00000004ff1e7424 */ /* 0x000fe400078e00ff */
[----:B------:R-:W-:-:S04]  /*c240*/  IMAD.MOV.U32 R18, RZ, RZ, R51 ;  /* 0x000000ffff127224 */ /* 0x000fc800078e0033 */
[----:B------:R-:W-:-:S05]  /*c250*/  FADD.FTZ R47, R31, R18 ;  /* 0x000000121f2f7221 */ /* 0x000fca0000010000 */
[----:B------:R-:W-:-:S07]  /*c260*/  MOV R55, R47 ;  /* 0x0000002f00377202 */ /* 0x000fce0000000f00 */
[----:B------:R-:W-:Y:S05]  /*c270*/  WARPSYNC.COLLECTIVE R28, `(.L_x_1484) ;  /* 0x000000001c087348 */ /* 0x000fea0003c00000 */
[----:B------:R0:W1:Y:S02]  /*c280*/  SHFL.BFLY P1, R51, R55, R30, R29 ;  /* 0x0c00001e37337389 */ /* 0x000064000002001d */
[----:B01----:R-:W-:Y:S05]  /*c290*/  ENDCOLLECTIVE ;  /* 0x000000000000791b */ /* 0x003fea0003800000 */
.L_x_1484:
[----:B------:R-:W-:Y:S01]  /*c2a0*/  HFMA2 R30, -RZ, RZ, 0, 4.76837158203125e-07 ;  /* 0x00000008ff1e7431 */ /* 0x000fe200000001ff */
[----:B------:R-:W-:-:S05]  /*c2b0*/  MOV R18, R51 ;  /* 0x0000003300127202 */ /* 0x000fca0000000f00 */
[----:B------:R-:W-:-:S04]  /*c2c0*/  FADD.FTZ R48, R47, R18 ;  /* 0x000000122f307221 */ /* 0x000fc80000010000 */
[----:B------:R-:W-:-:S07]  /*c2d0*/  IMAD.MOV.U32 R55, RZ, RZ, R48 ;  /* 0x000000ffff377224 */ /* 0x000fce00078e0030 */
[----:B------:R-:W-:Y:S05]  /*c2e0*/  WARPSYNC.COLLECTIVE R28, `(.L_x_1485) ;  /* 0x000000001c087348 */ /* 0x000fea0003c00000 */
[----:B------:R0:W1:Y:S02]  /*c2f0*/  SHFL.BFLY P1, R51, R55, R30, R29 ;  /* 0x0c00001e37337389 */ /* 0x000064000002001d */
[----:B01----:R-:W-:Y:S05]  /*c300*/  ENDCOLLECTIVE ;  /* 0x000000000000791b */ /* 0x003fea0003800000 */
.L_x_1485:
        /* <DEDUP_REMOVED lines=8> */
.L_x_1486:
[----:B------:R-:W-:Y:S01]  /*c390*/  HFMA2 R30, -RZ, RZ, 0, 5.9604644775390625e-08 ;  /* 0x00000001ff1e7431 */ /* 0x000fe200000001ff */
[----:B------:R-:W-:-:S05]  /*c3a0*/  MOV R18, R51 ;  /* 0x0000003300127202 */ /* 0x000fca0000000f00 */
[----:B------:R-:W-:-:S04]  /*c3b0*/  FADD.FTZ R18, R49, R18 ;  /* 0x0000001231127221 */ /* 0x000fc80000010000 */
[----:B------:R-:W-:-:S04]  /*c3c0*/  FMUL.FTZ R46, R18, R19 ;  /* 0x00000013122e7220 */ /* 0x000fc80000410000 */
        /* <DEDUP_REMOVED lines=31> */
[----:B------:R-:W-:-:S03]  /*c5c0*/  IMAD.MOV.U32 R29, RZ, RZ, 0x1f ;  /* 0x0000001fff1d7424 */ /* 0x000fc600078e00ff */
[----:B------:R-:W-:-:S04]  /*c5d0*/  FFMA.FTZ R18, R31, R31, R18 ;  /* 0x0000001f1f127223 */ /* 0x000fc80000010012 */
[----:B------:R-:W-:-:S07]  /*c5e0*/  IMAD.MOV.U32 R55, RZ, RZ, R18 ;  /* 0x000000ffff377224 */ /* 0x000fce00078e0012 */
[----:B------:R-:W-:Y:S05]  /*c5f0*/  WARPSYNC.COLLECTIVE R28, `(.L_x_1487) ;  /* 0x000000001c087348 */ /* 0x000fea0003c00000 */
[----:B------:R0:W1:Y:S02]  /*c600*/  SHFL.BFLY P1, R51, R55, R30, R29 ;  /* 0x0c00001e37337389 */ /* 0x000064000002001d */
[----:B01----:R-:W-:Y:S05]  /*c610*/  ENDCOLLECTIVE ;  /* 0x000000000000791b */ /* 0x003fea0003800000 */
.L_x_1487:
[----:B------:R-:W-:Y:S01]  /*c620*/  HFMA2 R30, -RZ, RZ, 0, 1.1920928955078125e-07 ;  /* 0x00000002ff1e7431 */ /* 0x000fe200000001ff */
[----:B------:R-:W-:-:S05]  /*c630*/  MOV R31, R51 ;  /* 0x00000033001f7202 */ /* 0x000fca0000000f00 */
[----:B------:R-:W-:-:S04]  /*c640*/  FADD.FTZ R31, R18, R31 ;  /* 0x0000001f121f7221 */ /* 0x000fc80000010000 */
[----:B------:R-:W-:-:S07]  /*c650*/  IMAD.MOV.U32 R55, RZ, RZ, R31 ;  /* 0x000000ffff377224 */ /* 0x000fce00078e001f */
[----:B------:R-:W-:Y:S05]  /*c660*/  WARPSYNC.COLLECTIVE R28, `(.L_x_1488) ;  /* 0x000000001c087348 */ /* 0x000fea0003c00000 */
[----:B------:R0:W1:Y:S02]  /*c670*/  SHFL.BFLY P1, R51, R55, R30, R29 ;  /* 0x0c00001e37337389 */ /* 0x000064000002001d */
[----:B01----:R-:W-:Y:S05]  /*c680*/  ENDCOLLECTIVE ;  /* 0x000000000000791b */ /* 0x003fea0003800000 */
.L_x_1488:
[----:B------:R-:W-:Y:S02]  /*c690*/  IMAD.MOV.U32 R30, RZ, RZ, 0x4 ;  /* 0x00000004ff1e7424 */ /* 0x000fe400078e00ff */
[----:B------:R-:W-:-:S04]  /*c6a0*/  IMAD.MOV.U32 R48, RZ, RZ, R51 ;  /* 0x000000ffff307224 */ /* 0x000fc800078e0033 */
[----:B------:R-:W-:-:S05]  /*c6b0*/  FADD.FTZ R48, R31, R48 ;  /* 0x000000301f307221 */ /* 0x000fca0000010000 */
[----:B------:R-:W-:-:S07]  /*c6c0*/  MOV R55, R48 ;  /* 0x0000003000377202 */ /* 0x000fce0000000f00 */
[----:B------:R-:W-:Y:S05]  /*c6d0*/  WARPSYNC.COLLECTIVE R28, `(.L_x_1489) ;  /* 0x000000001c087348 */ /* 0x000fea0003c00000 */
[----:B------:R0:W1:Y:S02]  /*c6e0*/  SHFL.BFLY P1, R51, R55, R30, R29 ;  /* 0x0c00001e37337389 */ /* 0x000064000002001d */
[----:B01----:R-:W-:Y:S05]  /*c6f0*/  ENDCOLLECTIVE ;  /* 0x000000000000791b */ /* 0x003fea0003800000 */
.L_x_1489:
[----:B------:R-:W-:Y:S01]  /*c700*/  HFMA2 R30, -RZ, RZ, 0, 4.76837158203125e-07 ;  /* 0x00000008ff1e7431 */ /* 0x000fe200000001ff */
[----:B------:R-:W-:-:S05]  /*c710*/  MOV R35, R51 ;  /* 0x0000003300237202 */ /* 0x000fca0000000f00 */
[----:B------:R-:W-:-:S04]  /*c720*/  FADD.FTZ R35, R48, R35 ;  /* 0x0000002330237221 */ /* 0x000fc80000010000 */
[----:B------:R-:W-:-:S07]  /*c730*/  IMAD.MOV.U32 R55, RZ, RZ, R35 ;  /* 0x000000ffff377224 */ /* 0x000fce00078e0023 */
[----:B------:R-:W-:Y:S05]  /*c740*/  WARPSYNC.COLLECTIVE R28, `(.L_x_1490) ;  /* 0x000000001c087348 */ /* 0x000fea0003c00000 */
[----:B------:R0:W1:Y:S02]  /*c750*/  SHFL.BFLY P1, R51, R55, R30, R29 ;  /* 0x0c00001e37337389 */ /* 0x000064000002001d */
[----:B01----:R-:W-:Y:S05]  /*c760*/  ENDCOLLECTIVE ;  /* 0x000000000000791b */ /* 0x003fea0003800000 */
.L_x_1490:
[----:B------:R-:W-:Y:S02]  /*c770*/  IMAD.MOV.U32 R30, RZ, RZ, 0x10 ;  /* 0x00000010ff1e7424 */ /* 0x000fe400078e00ff */
[----:B------:R-:W-:-:S04]  /*c780*/  IMAD.MOV.U32 R50, RZ, RZ, R51 ;  /* 0x000000ffff327224 */ /* 0x000fc800078e0033 */
[----:B------:R-:W-:-:S05]  /*c790*/  FADD.FTZ R50, R35, R50 ;  /* 0x0000003223327221 */ /* 0x000fca0000010000 */
[----:B------:R-:W-:-:S07]  /*c7a0*/  MOV R55, R50 ;  /* 0x0000003200377202 */ /* 0x000fce0000000f00 */
[----:B------:R-:W-:Y:S05]  /*c7b0*/  WARPSYNC.COLLECTIVE R28, `(.L_x_1491) ;  /* 0x000000001c087348 */ /* 0x000fea0003c00000 */
[----:B------:R0:W1:Y:S02]  /*c7c0*/  SHFL.BFLY P1, R51, R55, R30, R29 ;  /* 0x0c00001e37337389 */ /* 0x000064000002001d */
[----:B01----:R-:W-:Y:S05]  /*c7d0*/  ENDCOLLECTIVE ;  /* 0x000000000000791b */ /* 0x003fea0003800000 */
.L_x_1491:
[----:B------:R-:W-:Y:S01]  /*c7e0*/  MOV R47, R51 ;  /* 0x00000033002f7202 */ /* 0x000fe20000000f00 */
[----:B------:R-:W-:Y:S06]  /*c7f0*/  BRA `(.L_x_1492) ;  /* 0xfffffff000fc7947 */ /* 0x000fec000383ffff */
.L_x_1493:
        /* <DEDUP_REMOVED lines=16> */
.L_x_20234:


//--------------------- .text._ZN10layer_norm13ln_fwd_kernelINS_13Kernel_traitsI13__nv_bfloat16S2_S2_S2_fjLj512ELj1ELj4ELj1ELj16ENS_18Kernel_traits_baseILj512ES2_S2_S2_S2_fjLj128EEEEELb1ELb1ELb1ELb0EEEvNS_9FwdParamsE --------------------------
	.section	.text._ZN10layer_norm13ln_fwd_kernelINS_13Kernel_traitsI13__nv_bfloat16S2_S2_S2_fjLj512ELj1ELj4ELj1ELj16ENS_18Kernel_traits_baseILj512ES2_S2_S2_S2_fjLj128EEEEELb1ELb1ELb1ELb0EEEvNS_9FwdParamsE,"ax",@progbits
	.align	128
        .global         _ZN10layer_norm13ln_fwd_kernelINS_13Kernel_traitsI13__nv_bfloat16S2_S2_S2_fjLj512ELj1ELj4ELj1ELj16ENS_18Kernel_traits_baseILj512ES2_S2_S2_S2_fjLj128EEEEELb1ELb1ELb1ELb0EEEvNS_9FwdParamsE
        .type           _ZN10layer_norm13ln_fwd_kernelINS_13Kernel_traitsI13__nv_bfloat16S2_S2_S2_fjLj512ELj1ELj4ELj1ELj16ENS_18Kernel_traits_baseILj512ES2_S2_S2_S2_fjLj128EEEEELb1ELb1ELb1ELb0EEEvNS_9FwdParamsE,@function
        .size           _ZN10layer_norm13ln_fwd_kernelINS_13Kernel_traitsI13__nv_bfloat16S2_S2_S2_fjLj512ELj1ELj4ELj1ELj16ENS_18Kernel_traits_baseILj512ES2_S2_S2_S2_fjLj128EEEEELb1ELb1ELb1ELb0EEEvNS_9FwdParamsE,(.L_x_20235 - _ZN10layer_norm13ln_fwd_kernelINS_13Kernel_traitsI13__nv_bfloat16S2_S2_S2_fjLj512ELj1ELj4ELj1ELj16ENS_18Kernel_traits_baseILj512ES2_S2_S2_S2_fjLj128EEEEELb1ELb1ELb1ELb0EEEvNS_9FwdParamsE)
        .other          _ZN10layer_norm13ln_fwd_kernelINS_13Kernel_traitsI13__nv_bfloat16S2_S2_S2_fjLj512ELj1ELj4ELj1ELj16ENS_18Kernel_traits_baseILj512ES2_S2_S2_S2_fjLj128EEEEELb1ELb1ELb1ELb0EEEvNS_9FwdParamsE,@"STO_CUDA_ENTRY STV_DEFAULT"
_ZN10layer_norm13ln_fwd_kernelINS_13Kernel_traitsI13__nv_bfloat16S2_S2_S2_fjLj512ELj1ELj4ELj1ELj16ENS_18Kernel_traits_baseILj512ES2_S2_S2_S2_fjLj128EEEEELb1ELb1ELb1ELb0EEEvNS_9FwdParamsE:
.text._ZN10layer_norm13ln_fwd_kernelINS_13Kernel_traitsI13__nv_bfloat16S2_S2_S2_fjLj512ELj1ELj4ELj1ELj16ENS_18Kernel_traits_baseILj512ES2_S2_S2_S2_fjLj128EEEEELb1ELb1ELb1ELb0EEEvNS_9FwdParamsE:
[----:B------:R-:W-:Y:S01]  /*0000*/  LDC R1, c[0x0][0x37c] ;  /* 0x0000df00ff017b82 */ /* 0x000fe20000000800 */
[----:B------:R-:W0:Y:S07]  /*0010*/  LDCU.U8 UR4, c[0x0][0x464] ;  /* 0x00008c80ff0477ac */ /* 0x000e2e0008000000 */
[----:B------:R-:W1:Y:S01]  /*0020*/  LDC R82, c[0x0][0x458] ;  /* 0x00011600ff527b82 */ /* 0x000e620000000800 */
[----:B------:R-:W2:Y:S01]  /*0030*/  LDCU.64 UR6, c[0x0][0x450] ;  /* 0x00008a00ff0677ac */ /* 0x000ea20008000a00 */
[----:B------:R-:W3:Y:S06]  /*0040*/  LDCU.64 UR8, c[0x0][0x358] ;  /* 0x00006b00ff0877ac */ /* 0x000eec0008000a00 */
[----:B------:R-:W1:Y:S01]  /*0050*/  LDC R83, c[0x0][0x45c] ;  /* 0x00011700ff537b82 */ /* 0x000e620000000800 */
[----:B------:R-:W4:Y:S01]  /*0060*/  S2R R6, SR_TID.X ;  /* 0x0000000000067919 */ /* 0x000f220000002100 */
[----:B------:R-:W5:Y:S06]  /*0070*/  LDCU.64 UR10, c[0x0][0x438] ;  /* 0x00008700ff0a77ac */ /* 0x000f6c0008000a00 */
[----:B------:R-:W4:Y:S01]  /*0080*/  LDC R11, c[0x0][0x388] ;  /* 0x0000e200ff0b7b82 */ /* 0x000f220000000800 */
[----:B0-----:R-:W-:Y:S01]  /*0090*/  ISETP.NE.AND P0, PT, RZ, UR4, PT ;  /* 0x00000004ff007c0c */ /* 0x001fe2000bf05270 */
[----:B--2---:R-:W-:-:S02]  /*00a0*/  IMAD.U32 R2, RZ, RZ, UR6 ;  /* 0x00000006ff027e24 */ /* 0x004fc4000f8e00ff */
[----:B------:R-:W-:-:S10]  /*00b0*/  IMAD.U32 R3, RZ, RZ, UR7 ;  /* 0x00000007ff037e24 */ /* 0x000fd4000f8e00ff */
[----:B---3--:R-:W2:Y:S01]  /*00c0*/  @P0 LDG.E.64 R2, desc[UR8][R2.64] ;  /* 0x0000000802020981 */ /* 0x008ea2000c1e1b00 */
[----:B------:R-:W0:Y:S03]  /*00d0*/  S2UR UR5, SR_CTAID.X ;  /* 0x00000000000579c3 */ /* 0x000e260000002500 */
[----:B-1----:R-:W3:Y:S01]  /*00e0*/  @P0 LDG.E.64 R4, desc[UR8][R82.64] ;  /* 0x0000000852040981 */ /* 0x002ee2000c1e1b00 */
[----:B-----5:R-:W-:Y:S01]  /*00f0*/  UISETP.NE.U32.AND UP0, UPT, UR10, URZ, UPT ;  /* 0x000000ff0a00728c */ /* 0x020fe2000bf05070 */
[----:B------:R-:W-:Y:S03]  /*0100*/  BSSY.RECONVERGENT B0, `(.L_x_1494) ;  /* 0x0000055000007945 */ /* 0x000fe60003800200 */
[----:B------:R-:W3:Y:S01]  /*0110*/  @P0 LDC R9, c[0x0][0x460] ;  /* 0x00011800ff090b82 */ /* 0x000ee20000000800 */
[----:B----4-:R-:W-:Y:S01]  /*0120*/  SHF.R.S32.HI R0, RZ, 0x1f, R11 ;  /* 0x0000001fff007819 */ /* 0x010fe2000001140b */
[----:B------:R-:W-:-:S06]  /*0130*/  UISETP.NE.AND.EX UP0, UPT, UR11, URZ, UPT, UP0 ;  /* 0x000000ff0b00728c */ /* 0x000fcc000bf05300 */
[----:B------:R-:W1:Y:S01]  /*0140*/  LDC R7, c[0x0][0x360] ;  /* 0x0000d800ff077b82 */ /* 0x000e620000000800 */
[----:B0-----:R-:W-:Y:S01]  /*0150*/  USHF.L.U32 UR4, UR5, 0x2, URZ ;  /* 0x0000000205047899 */ /* 0x001fe200080006ff */
[----:B--2---:R-:W-:Y:S02]  /*0160*/  @P0 R2UR UR7, R3 ;  /* 0x00000000030702ca */ /* 0x004fe400000e0000 */
[----:B------:R-:W-:Y:S02]  /*0170*/  LEA.HI R3, R0, R11, RZ, 0x3 ;  /* 0x0000000b00037211 */ /* 0x000fe400078f18ff */
[----:B------:R-:W-:Y:S02]  /*0180*/  LOP3.LUT R0, R6, 0x1f, RZ, 0xc0, !PT ;  /* 0x0000001f06007812 */ /* 0x000fe400078ec0ff */
[----:B------:R-:W-:Y:S01]  /*0190*/  @P0 R2UR UR6, R2 ;  /* 0x00000000020602ca */ /* 0x000fe200000e0000 */
[----:B-1----:R-:W-:Y:S01]  /*01a0*/  IMAD R2, R7, UR5, R6 ;  /* 0x0000000507027c24 */ /* 0x002fe2000f8e0206 */
[----:B---3--:R-:W-:-:S02]  /*01b0*/  @P0 IADD3 R82, P1, PT, R4, R9, RZ ;  /* 0x0000000904520210 */ /* 0x008fc40007f3e0ff */
[----:B------:R-:W-:Y:S02]  /*01c0*/  MOV R7, R0 ;  /* 0x0000000000077202 */ /* 0x000fe40000000f00 */
[----:B------:R-:W-:Y:S01]  /*01d0*/  SHF.R.U32.HI R4, RZ, 0x5, R6 ;  /* 0x00000005ff047819 */ /* 0x000fe20000011606 */
[----:B------:R-:W-:Y:S01]  /*01e0*/  @P0 IMAD.X R83, RZ, RZ, R5, P1 ;  /* 0x000000ffff530224 */ /* 0x000fe200008e0605 */
[----:B------:R-:W-:Y:S01]  /*01f0*/  LOP3.LUT R6, R7, 0x1f, RZ, 0x3c, !PT ;  /* 0x0000001f07067812 */ /* 0x000fe200078e3cff */
[----:B------:R-:W-:Y:S01]  /*0200*/  UIADD3 UR16, UPT, UPT, UR7, -0x4498517b, URZ ;  /* 0xbb67ae8507107890 */ /* 0x000fe2000fffe0ff */
[----:B------:R-:W-:Y:S01]  /*0210*/  LOP3.LUT R4, R4, UR4, RZ, 0xfc, !PT ;  /* 0x0000000404047c12 */ /* 0x000fe2000f8efcff */
[----:B------:R-:W-:Y:S01]  /*0220*/  UIADD3 UR18, UPT, UPT, UR7, 0x76cf5d0a, URZ ;  /* 0x76cf5d0a07127890 */ /* 0x000fe2000fffe0ff */
[----:B------:R-:W-:Y:S01]  /*0230*/  LEA.HI.SX32 R3, R3, R6, 0x1d ;  /* 0x0000000603037211 */ /* 0x000fe200078feaff */
[----:B------:R-:W-:Y:S01]  /*0240*/  UIADD3 UR15, UPT, UPT, UR6, -0x61c88647, URZ ;  /* 0x9e3779b9060f7890 */ /* 0x000fe2000fffe0ff */
[--C-:B------:R-:W-:Y:S01]  /*0250*/  SHF.R.U64 R5, R82, 0x2, R83.reuse ;  /* 0x0000000252057819 */ /* 0x100fe20000001253 */
[----:B------:R-:W-:Y:S01]  /*0260*/  UIADD3 UR17, UPT, UPT, UR6, 0x3c6ef372, URZ ;  /* 0x3c6ef37206117890 */ /* 0x000fe2000fffe0ff */
[----:B------:R-:W-:Y:S01]  /*0270*/  SHF.R.U32.HI R6, RZ, 0x2, R83 ;  /* 0x00000002ff067819 */ /* 0x000fe20000011653 */
        /* <DEDUP_REMOVED lines=17> */
[----:B------:R-:W-:-:S11]  /*0390*/  ISETP.GE.U32.AND P1, PT, R3, 0x40, PT ;  /* 0x000000400300780c */ /* 0x000fd60003f26070 */
        /* <DEDUP_REMOVED lines=11> */
.L_x_1497:
[----:B------:R-:W-:Y:S05]  /*0450*/  BSYNC.RECONVERGENT B1 ;  /* 0x0000000000017941 */ /* 0x000fea0003800200 */
.L_x_1496:
        /* <DEDUP_REMOVED lines=11> */
.L_x_1495:
[C---:B------:R-:W-:Y:S02]  /*0510*/  ISETP.GE.U32.AND P0, PT, R3.reuse, 0x20, PT ;  /* 0x000000200300780c */ /* 0x040fe40003f06070 */
[----:B------:R-:W-:-:S11]  /*0520*/  ISETP.GE.U32.AND P1, PT, R3, 0x40, PT ;  /* 0x000000400300780c */ /* 0x000fd60003f26070 */
[----:B------:R-:W0:Y:S08]  /*0530*/  @P0 LDC.64 R8, c[0x0][0x3d0] ;  /* 0x0000f400ff080b82 */ /* 0x000e300000000a00 */
[----:B------:R-:W1:Y:S08]  /*0540*/  @P0 LDC.64 R10, c[0x0][0x3e8] ;  /* 0x0000fa00ff0a0b82 */ /* 0x000e700000000a00 */
[----:B------:R-:W2:Y:S08]  /*0550*/  @P1 LDC.64 R16, c[0x0][0x3d0] ;  /* 0x0000f400ff101b82 */ /* 0x000eb00000000a00 */
[----:B------:R-:W3:Y:S01]  /*0560*/  @P1 LDC.64 R18, c[0x0][0x3e8] ;  /* 0x0000fa00ff121b82 */ /* 0x000ee20000000a00 */
[----:B0-----:R-:W-:-:S05]  /*0570*/  @P0 IMAD.WIDE.U32 R12, R7, 0x10, R8 ;  /* 0x00000010070c0825 */ /* 0x001fca00078e0008 */
[----:B------:R0:W5:Y:S01]  /*0580*/  @P0 LDG.E.128 R52, desc[UR8][R12.64] ;  /* 0x000000080c340981 */ /* 0x000162000c1e1d00 */
[C---:B-1----:R-:W-:Y:S01]  /*0590*/  @P0 IMAD.WIDE.U32 R14, R7.reuse, 0x10, R10 ;  /* 0x00000010070e0825 */ /* 0x042fe200078e000a */
[----:B------:R-:W-:-:S04]  /*05a0*/  @P0 LOP3.LUT R7, R7, 0x20, RZ, 0xfc, !PT ;  /* 0x0000002007070812 */ /* 0x000fc800078efcff */
        /* <DEDUP_REMOVED lines=10> */
.L_x_1498:
[----:B------:R-:W-:Y:S05]  /*0650*/  BSYNC.RECONVERGENT B0 ;  /* 0x0000000000007941 */ /* 0x000fea0003800200 */
.L_x_1494:
[----:B------:R-:W1:Y:S02]  /*0660*/  LDCU UR4, c[0x0][0x384] ;  /* 0x00007080ff0477ac */ /* 0x000e640008000800 */
[----:B-1----:R-:W-:-:S13]  /*0670*/  ISETP.GE.AND P0, PT, R4, UR4, PT ;  /* 0x0000000404007c0c */ /* 0x002fda000bf06270 */
[----:B------:R-:W-:Y:S05]  /*0680*/  @P0 EXIT ;  /* 0x000000000000094d */ /* 0x000fea0003800000 */
[----:B------:R-:W-:Y:S01]  /*0690*/  IMAD.HI.U32 R7, R2, -0x326172a9, RZ ;  /* 0xcd9e8d5702077827 */ /* 0x000fe200078e00ff */
[----:B------:R-:W-:Y:S01]  /*06a0*/  BSSY B0, `(.L_x_1499) ;  /* 0x0000ced000007945 */ /* 0x000fe20003800000 */
[----:B------:R-:W-:Y:S01]  /*06b0*/  LOP3.LUT R82, R82, 0x3, RZ, 0xc0, !PT ;  /* 0x0000000352527812 */ /* 0x000fe200078ec0ff */
[----:B------:R-:W1:Y:S01]  /*06c0*/  LDCU UR10, c[0x0][0x404] ;  /* 0x00008080ff0a77ac */ /* 0x000e620008000800 */
[C---:B0-----:R-:W-:Y:S01]  /*06d0*/  IMAD.HI.U32 R8, R5.reuse, -0x2daee0ad, RZ ;  /* 0xd2511f5305087827 */ /* 0x041fe200078e00ff */
[----:B------:R-:W-:Y:S02]  /*06e0*/  LOP3.LUT R7, R6, UR6, R7, 0x96, !PT ;  /* 0x0000000606077c12 */ /* 0x000fe4000f8e9607 */
[----:B-----5:R-:W-:Y:S01]  /*06f0*/  PRMT R15, R54, 0x7632, R15 ;  /* 0x00007632360f7816 */ /* 0x020fe2000000000f */
[----:B------:R-:W-:Y:S01]  /*0700*/  IMAD R10, R2, -0x326172a9, RZ ;  /* 0xcd9e8d57020a7824 */ /* 0x000fe200078e02ff */
[----:B------:R-:W-:Y:S01]  /*0710*/  LOP3.LUT R8, R8, UR7, RZ, 0x3c, !PT ;  /* 0x0000000708087c12 */ /* 0x000fe2000f8e3cff */
[----:B------:R-:W-:Y:S01]  /*0720*/  IMAD R12, R5, -0x2daee0ad, RZ ;  /* 0xd2511f53050c7824 */ /* 0x000fe200078e02ff */
[----:B------:R-:W-:Y:S01]  /*0730*/  PRMT R16, R49, 0x7632, R16 ;  /* 0x0000763231107816 */ /* 0x000fe20000000010 */
[----:B------:R-:W-:Y:S01]  /*0740*/  IMAD.HI.U32 R11, R7, -0x2daee0ad, RZ ;  /* 0xd2511f53070b7827 */ /* 0x000fe200078e00ff */
[----:B------:R-:W-:Y:S01]  /*0750*/  PRMT R17, R53, 0x7632, R17 ;  /* 0x0000763235117816 */ /* 0x000fe20000000011 */
[----:B------:R-:W0:Y:S01]  /*0760*/  LDCU.U8 UR11, c[0x0][0x410] ;  /* 0x00008200ff0b77ac */ /* 0x000e220008000000 */
[----:B------:R-:W-:Y:S01]  /*0770*/  PRMT R18, R48, 0x7632, R18 ;  /* 0x0000763230127816 */ /* 0x000fe20000000012 */
[----:B------:R-:W-:Y:S01]  /*0780*/  IMAD.HI.U32 R9, R8, -0x326172a9, RZ ;  /* 0xcd9e8d5708097827 */ /* 0x000fe200078e00ff */
[----:B------:R-:W-:Y:S01]  /*0790*/  LOP3.LUT R11, R12, UR16, R11, 0x96, !PT ;  /* 0x000000100c0b7c12 */ /* 0x000fe2000f8e960b */
[----:B------:R-:W2:Y:S01]  /*07a0*/  LDCU UR14, c[0x0][0x448] ;  /* 0x00008900ff0e77ac */ /* 0x000ea20008000800 */
[----:B------:R-:W-:Y:S01]  /*07b0*/  PRMT R19, R52, 0x7632, R19 ;  /* 0x0000763234137816 */ /* 0x000fe20000000013 */
[----:B------:R-:W-:Y:S01]  /*07c0*/  IMAD R13, R7, -0x2daee0ad, RZ ;  /* 0xd2511f53070d7824 */ /* 0x000fe200078e02ff */
[----:B------:R-:W-:Y:S01]  /*07d0*/  LOP3.LUT R9, R10, UR15, R9, 0x96, !PT ;  /* 0x0000000f0a097c12 */ /* 0x000fe2000f8e9609 */
[----:B------:R-:W-:Y:S01]  /*07e0*/  IMAD R8, R8, -0x326172a9, RZ ;  /* 0xcd9e8d5708087824 */ /* 0x000fe200078e02ff */
[----:B------:R-:W-:Y:S01]  /*07f0*/  PRMT R20, R35, 0x7632, R20 ;  /* 0x0000763223147816 */ /* 0x000fe20000000014 */
[----:B------:R-:W-:Y:S01]  /*0800*/  IMAD.HI.U32 R7, R11, -0x326172a9, RZ ;  /* 0xcd9e8d570b077827 */ /* 0x000fe200078e00ff */
[----:B------:R-:W-:Y:S01]  /*0810*/  PRMT R21, R34, 0x7632, R21 ;  /* 0x0000763222157816 */ /* 0x000fe20000000015 */
[----:B------:R-:W3:Y:S01]  /*0820*/  LDCU.64 UR12, c[0x0][0x408] ;  /* 0x00008100ff0c77ac */ /* 0x000ee20008000a00 */
[----:B------:R-:W-:Y:S01]  /*0830*/  PRMT R22, R33, 0x7632, R22 ;  /* 0x0000763221167816 */ /* 0x000fe20000000016 */
[C---:B------:R-:W-:Y:S01]  /*0840*/  IMAD.HI.U32 R10, R9.reuse, -0x2daee0ad, RZ ;  /* 0xd2511f53090a7827 */ /* 0x040fe200078e00ff */
[----:B------:R-:W-:Y:S01]  /*0850*/  LOP3.LUT R7, R8, UR17, R7, 0x96, !PT ;  /* 0x0000001108077c12 */ /* 0x000fe2000f8e9607 */
[----:B------:R-:W4:Y:S01]  /*0860*/  LDCU.64 UR4, c[0x0][0x3a0] ;  /* 0x00007400ff0477ac */ /* 0x000f220008000a00 */
[----:B------:R-:W-:Y:S01]  /*0870*/  PRMT R23, R32, 0x7632, R23 ;  /* 0x0000763220177816 */ /* 0x000fe20000000017 */
[----:B------:R-:W-:Y:S01]  /*0880*/  IMAD R12, R9, -0x2daee0ad, RZ ;  /* 0xd2511f53090c7824 */ /* 0x000fe200078e02ff */
[----:B------:R-:W-:Y:S01]  /*0890*/  LOP3.LUT R10, R13, UR18, R10, 0x96, !PT ;  /* 0x000000120d0a7c12 */ /* 0x000fe2000f8e960a */
        /* <DEDUP_REMOVED lines=35> */
[----:B------:R-:W-:Y:S01]  /*0ad0*/  IMAD R14, R7, -0x2daee0ad, RZ ;  /* 0xd2511f53070e7824 */ /* 0x000fe200078e02ff */
[----:B------:R-:W-:Y:S01]  /*0ae0*/  PRMT R11, R40, 0x7632, R11 ;  /* 0x00007632280b7816 */ /* 0x000fe2000000000b */
[----:B------:R-:W-:-:S04]  /*0af0*/  IMAD.HI.U32 R7, R10, -0x326172a9, RZ ;  /* 0xcd9e8d570a077827 */ /* 0x000fc800078e00ff */
[----:B------:R-:W-:Y:S01]  /*0b00*/  IMAD.HI.U32 R9, R8, -0x2daee0ad, RZ ;  /* 0xd2511f5308097827 */ /* 0x000fe200078e00ff */
[----:B------:R-:W-:Y:S02]  /*0b10*/  LOP3.LUT R7, R12, UR29, R7, 0x96, !PT ;  /* 0x0000001d0c077c12 */ /* 0x000fe4000f8e9607 */
[----:B------:R-:W-:Y:S01]  /*0b20*/  PRMT R12, R51, 0x7632, R12 ;  /* 0x00007632330c7816 */ /* 0x000fe2000000000c */
[----:B------:R-:W-:Y:S01]  /*0b30*/  IMAD R10, R10, -0x326172a9, RZ ;  /* 0xcd9e8d570a0a7824 */ /* 0x000fe200078e02ff */
[--C-:B------:R-:W-:Y:S01]  /*0b40*/  LOP3.LUT R80, R14, UR30, R9.reuse, 0x96, !PT ;  /* 0x0000001e0e507c12 */ /* 0x100fe2000f8e9609 */
[----:B------:R-:W-:Y:S01]  /*0b50*/  IMAD R8, R8, -0x2daee0ad, RZ ;  /* 0xd2511f5308087824 */ /* 0x000fe200078e02ff */
[----:B------:R-:W-:Y:S01]  /*0b60*/  PRMT R9, R41, 0x7632, R9 ;  /* 0x0000763229097816 */ /* 0x000fe20000000009 */
[----:B------:R-:W-:Y:S01]  /*0b70*/  IMAD.HI.U32 R83, R7, -0x2daee0ad, RZ ;  /* 0xd2511f5307537827 */ /* 0x000fe200078e00ff */
[----:B------:R-:W-:-:S03]  /*0b80*/  PRMT R14, R50, 0x7632, R14 ;  /* 0x00007632320e7816 */ /* 0x000fc6000000000e */
[----:B------:R-:W-:Y:S01]  /*0b90*/  IMAD.HI.U32 R81, R80, -0x326172a9, RZ ;  /* 0xcd9e8d5750517827 */ /* 0x000fe200078e00ff */
[----:B------:R-:W-:Y:S02]  /*0ba0*/  LOP3.LUT R83, R8, UR32, R83, 0x96, !PT ;  /* 0x0000002008537c12 */ /* 0x000fe4000f8e9653 */
[----:B------:R-:W-:Y:S01]  /*0bb0*/  PRMT R8, R37, 0x7632, R8 ;  /* 0x0000763225087816 */ /* 0x000fe20000000008 */
[----:B------:R-:W-:Y:S01]  /*0bc0*/  IMAD.MOV.U32 R64, RZ, RZ, RZ ;  /* 0x000000ffff407224 */ /* 0x000fe200078e00ff */
[----:B------:R-:W-:Y:S01]  /*0bd0*/  LOP3.LUT R81, R10, UR31, R81, 0x96, !PT ;  /* 0x0000001f0a517c12 */ /* 0x000fe2000f8e9651 */
[----:B------:R-:W-:Y:S01]  /*0be0*/  IMAD R102, R7, -0x2daee0ad, RZ ;  /* 0xd2511f5307667824 */ /* 0x000fe200078e02ff */
[----:B------:R-:W-:Y:S01]  /*0bf0*/  PRMT R10, R36, 0x7632, R10 ;  /* 0x00007632240a7816 */ /* 0x000fe2000000000a */
[----:B01234-:R-:W-:-:S07]  /*0c00*/  IMAD R80, R80, -0x326172a9, RZ ;  /* 0xcd9e8d5750507824 */ /* 0x01ffce00078e02ff */
.L_x_1741:
        /* <DEDUP_REMOVED lines=8> */
[----:B------:R-:W-:Y:S01]  /*0c90*/  BSSY.RECONVERGENT B1, `(.L_x_1500) ;  /* 0x00005e9000017945 */ /* 0x000fe20003800200 */
[----:B--2---:R-:W-:-:S13]  /*0ca0*/  ISETP.GE.AND P2, PT, R95, 0x1, PT ;  /* 0x000000015f00780c */ /* 0x004fda0003f46270 */
[----:B------:R-:W-:-:S04]  /*0cb0*/  @P2 VIADD R90, R95, 0xffffffff ;  /* 0xffffffff5f5a2836 */ /* 0x000fc80000000000 */
[-C--:B-1----:R-:W-:Y:S02]  /*0cc0*/  @P2 IMAD R91, R90, R93.reuse, RZ ;  /* 0x0000005d5a5b2224 */ /* 0x082fe400078e02ff */
[----:B------:R-:W-:-:S03]  /*0cd0*/  IMAD R90, R4, R93, RZ ;  /* 0x0000005d045a7224 */ /* 0x000fc600078e02ff */
[----:B------:R-:W-:Y:S02]  /*0ce0*/  @P2 SHF.R.S32.HI R94, RZ, 0x1f, R91 ;  /* 0x0000001fff5e2819 */ /* 0x000fe4000001145b */
[----:B------:R-:W-:Y:S02]  /*0cf0*/  SHF.R.S32.HI R97, RZ, 0x1f, R90 ;  /* 0x0000001fff617819 */ /* 0x000fe4000001145a */
[----:B------:R-:W-:Y:S01]  /*0d00*/  @P2 LEA.HI R59, R94, R91, RZ, 0x3 ;  /* 0x0000005b5e3b2211 */ /* 0x000fe200078f18ff */
[----:B------:R-:W-:Y:S01]  /*0d10*/  HFMA2 R91, -RZ, RZ, 0, 0 ;  /* 0x00000000ff5b7431 */ /* 0x000fe200000001ff */
[----:B------:R-:W-:-:S04]  /*0d20*/  LEA.HI R97, R97, R90, RZ, 0x3 ;  /* 0x0000005a61617211 */ /* 0x000fc800078f18ff */
[-C--:B------:R-:W-:Y:S02]  /*0d30*/  LEA.HI.SX32 R90, R97, R0.reuse, 0x1d ;  /* 0x00000000615a7211 */ /* 0x080fe400078feaff */
[----:B------:R-:W-:Y:S01]  /*0d40*/  @P2 LEA.HI.SX32 R91, R59, R0, 0x1d ;  /* 0x000000003b5b2211 */ /* 0x000fe200078feaff */
[----:B0-----:R-:W-:Y:S06]  /*0d50*/  @!P1 BRA `(.L_x_1501) ;  /* 0x0000005c00709947 */ /* 0x001fec0003800000 */
[----:B------:R-:W-:Y:S04]  /*0d60*/  BSSY.RECONVERGENT B2, `(.L_x_1502) ;  /* 0x0000005000027945 */ /* 0x000fe80003800200 */
[----:B------:R-:W-:Y:S05]  /*0d70*/  @!P2 BRA `(.L_x_1503) ;  /* 0x00000000000ca947 */ /* 0x000fea0003800000 */
[----:B------:R-:W0:Y:S02]  /*0d80*/  LDC.64 R28, c[0x0][0x390] ;  /* 0x0000e400ff1c7b82 */ /* 0x000e240000000a00 */
[----:B0-----:R-:W-:-:S06]  /*0d90*/  IMAD.WIDE.U32 R28, R91, 0x10, R28 ;  /* 0x000000105b1c7825 */ /* 0x001fcc00078e001c */
[----:B------:R-:W5:Y:S02]  /*0da0*/  LDG.E.128 R28, desc[UR8][R28.64] ;  /* 0x000000081c1c7981 */ /* 0x000f64000c1e1d00 */
.L_x_1503:
[----:B------:R-:W-:Y:S05]  /*0db0*/  BSYNC.RECONVERGENT B2 ;  /* 0x0000000000027941 */ /* 0x000fea0003800200 */
.L_x_1502:
[----:B------:R-:W-:-:S04]  /*0dc0*/  UISETP.NE.U32.AND UP0, UPT, UR4, URZ, UPT ;  /* 0x000000ff0400728c */ /* 0x000fc8000bf05070 */
        /* <DEDUP_REMOVED lines=27> */
.L_x_1509:
        /* <DEDUP_REMOVED lines=13> */
.L_x_1511:
[----:B------:R-:W-:Y:S05]  /*1050*/  BSYNC.RECONVERGENT B4 ;  /* 0x0000000000047941 */ /* 0x000fea0003800200 */
.L_x_1510:
        /* <DEDUP_REMOVED lines=40> */
[----:B------:R-:W-:-:S07]  /*12e0*/  HFMA2 R56, -RZ, RZ, 0, 0 ;  /* 0x00000000ff387431 */ /* 0x000fce00000001ff */
.L_x_1508:
[----:B------:R-:W-:Y:S05]  /*12f0*/  BSYNC.RECONVERGENT B3 ;  /* 0x0000000000037941 */ /* 0x000fea0003800200 */
.L_x_1507:
[----:B------:R-:W-:Y:S01]  /*1300*/  I2FP.F32.U32 R57, R57 ;  /* 0x0000003900397245 */ /* 0x000fe20000201000 */
[----:B------:R-:W-:Y:S01]  /*1310*/  IMAD.MOV.U32 R66, RZ, RZ, 0x2f800000 ;  /* 0x2f800000ff427424 */ /* 0x000fe200078e00ff */
[----:B------:R-:W-:Y:S01]  /*1320*/  SHF.L.U32 R65, R44, 0x10, RZ ;  /* 0x000000102c417819 */ /* 0x000fe200000006ff */
[----:B-----5:R-:W-:Y:S02]  /*1330*/  IMAD.U32 R58, R28, 0x10000, RZ ;  /* 0x000100001c3a7824 */ /* 0x020fe400078e00ff */
[----:B------:R-:W-:Y:S02]  /*1340*/  FFMA.FTZ R57, R57, R66, 1.1641532182693481445e-10 ;  /* 0x2f00000039397423 */ /* 0x000fe40000010042 */
[----:B------:R-:W-:-:S03]  /*1350*/  FMUL.FTZ R58, R58, UR13 ;  /* 0x0000000d3a3a7c20 */ /* 0x000fc60008410000 */
[----:B------:R-:W-:Y:S01]  /*1360*/  FSETP.GTU.FTZ.AND P3, PT, R57, UR10, PT ;  /* 0x0000000a39007c0b */ /* 0x000fe2000bf7c000 */
[----:B------:R-:W-:Y:S01]  /*1370*/  FMUL.FTZ R58, R58, UR12 ;  /* 0x0000000c3a3a7c20 */ /* 0x000fe20008410000 */
[----:B------:R-:W-:Y:S02]  /*1380*/  IMAD.U32 R57, R24, 0x10000, RZ ;  /* 0x0001000018397824 */ /* 0x000fe400078e00ff */
[----:B------:R-:W-:Y:S02]  /*1390*/  SEL R66, RZ, 0x1, P3 ;  /* 0x00000001ff427807 */ /* 0x000fe40001800000 */
[----:B------:R-:W-:-:S05]  /*13a0*/  FSEL R58, R58, RZ, !P3 ;  /* 0x000000ff3a3a7208 */ /* 0x000fca0005800000 */
[----:B------:R-:W-:-:S07]  /*13b0*/  FFMA.FTZ R65, R58, R65, R57 ;  /* 0x000000413a417223 */ /* 0x000fce0000010039 */
.L_x_1506:
[----:B------:R-:W-:Y:S05]  /*13c0*/  BSYNC.RECONVERGENT B2 ;  /* 0x0000000000027941 */ /* 0x000fea0003800200 */
.L_x_1505:
        /* <DEDUP_REMOVED lines=23> */
.L_x_1516:
        /* <DEDUP_REMOVED lines=13> */
.L_x_1518:
[----:B------:R-:W-:Y:S05]  /*1610*/  BSYNC.RECONVERGENT B4 ;  /* 0x0000000000047941 */ /* 0x000fea0003800200 */
.L_x_1517:
        /* <DEDUP_REMOVED lines=42> */
.L_x_1515:
[----:B------:R-:W-:Y:S05]  /*18c0*/  BSYNC.RECONVERGENT B3 ;  /* 0x0000000000037941 */ /* 0x000fea0003800200 */
.L_x_1514:
[----:B------:R-:W-:Y:S01]  /*18d0*/  HFMA2 R67, -RZ, RZ, 0.1171875, 0 ;  /* 0x2f800000ff437431 */ /* 0x000fe200000001ff */
[----:B-----5:R-:W-:Y:S02]  /*18e0*/  PRMT R59, R28, 0x7632, R59 ;  /* 0x000076321c3b7816 */ /* 0x020fe4000000003b */
[----:B------:R-:W-:Y:S02]  /*18f0*/  I2FP.F32.U32 R56, R58 ;  /* 0x0000003a00387245 */ /* 0x000fe40000201000 */
[----:B------:R-:W-:Y:S01]  /*1900*/  PRMT R58, R24, 0x7632, R58 ;  /* 0x00007632183a7816 */ /* 0x000fe2000000003a */
[----:B------:R-:W-:-:S03]  /*1910*/  IMAD.U32 R59, R59, 0x10000, RZ ;  /* 0x000100003b3b7824 */ /* 0x000fc600078e00ff */
[----:B------:R-:W-:Y:S01]  /*1920*/  SHF.L.U32 R58, R58, 0x10, RZ ;  /* 0x000000103a3a7819 */ /* 0x000fe200000006ff */
[----:B------:R-:W-:Y:S01]  /*1930*/  FFMA.FTZ R56, R56, R67, 1.1641532182693481445e-10 ;  /* 0x2f00000038387423 */ /* 0x000fe20000010043 */
[----:B------:R-:W-:-:S04]  /*1940*/  FMUL.FTZ R59, R59, UR13 ;  /* 0x0000000d3b3b7c20 */ /* 0x000fc80008410000 */
[----:B------:R-:W-:Y:S01]  /*1950*/  FMUL.FTZ R59, R59, UR12 ;  /* 0x0000000c3b3b7c20 */ /* 0x000fe20008410000 */
[----:B------:R-:W-:Y:S01]  /*1960*/  FSETP.GTU.FTZ.AND P3, PT, R56, UR10, PT ;  /* 0x0000000a38007c0b */ /* 0x000fe2000bf7c000 */
[----:B------:R-:W-:-:S03]  /*1970*/  IMAD.U32 R56, R63, 0x10000, RZ ;  /* 0x000100003f387824 */ /* 0x000fc600078e00ff */
[----:B------:R-:W-:Y:S02]  /*1980*/  FSEL R59, R59, RZ, !P3 ;  /* 0x000000ff3b3b7208 */ /* 0x000fe40005800000 */
[----:B------:R-:W-:-:S03]  /*1990*/  SEL R68, RZ, 0x1, P3 ;  /* 0x00000001ff447807 */ /* 0x000fc60001800000 */
[----:B------:R-:W-:-:S07]  /*19a0*/  FFMA.FTZ R67, R59, R56, R58 ;  /* 0x000000383b437223 */ /* 0x000fce000001003a */
.L_x_1513:
[----:B------:R-:W-:Y:S05]  /*19b0*/  BSYNC.RECONVERGENT B2 ;  /* 0x0000000000027941 */ /* 0x000fea0003800200 */
.L_x_1512:
        /* <DEDUP_REMOVED lines=22> */
.L_x_1523:
        /* <DEDUP_REMOVED lines=13> */
.L_x_1525:
[----:B------:R-:W-:Y:S05]  /*1bf0*/  BSYNC.RECONVERGENT B4 ;  /* 0x0000000000047941 */ /* 0x000fea0003800200 */
.L_x_1524:
        /* <DEDUP_REMOVED lines=41> */
.L_x_1522:
[----:B------:R-:W-:Y:S05]  /*1e90*/  BSYNC.RECONVERGENT B3 ;  /* 0x0000000000037941 */ /* 0x000fea0003800200 */
.L_x_1521:
        /* <DEDUP_REMOVED lines=12> */
.L_x_1520:
[----:B------:R-:W-:Y:S05]  /*1f60*/  BSYNC.RECONVERGENT B2 ;  /* 0x0000000000027941 */ /* 0x000fea0003800200 */
.L_x_1519:
        /* <DEDUP_REMOVED lines=23> */
.L_x_1530:
        /* <DEDUP_REMOVED lines=13> */
.L_x_1532:
[----:B------:R-:W-:Y:S05]  /*21b0*/  BSYNC.RECONVERGENT B4 ;  /* 0x0000000000047941 */ /* 0x000fea0003800200 */
.L_x_1531:
        /* <DEDUP_REMOVED lines=42> */
.L_x_1529:
[----:B------:R-:W-:Y:S05]  /*2460*/  BSYNC.RECONVERGENT B3 ;  /* 0x0000000000037941 */ /* 0x000fea0003800200 */
.L_x_1528:
        /* <DEDUP_REMOVED lines=14> */
.L_x_1527:
[----:B------:R-:W-:Y:S05]  /*2550*/  BSYNC.RECONVERGENT B2 ;  /* 0x0000000000027941 */ /* 0x000fea0003800200 */
.L_x_1526:
        /* <DEDUP_REMOVED lines=22> */
.L_x_1537:
        /* <DEDUP_REMOVED lines=13> */
.L_x_1539:
[----:B------:R-:W-:Y:S05]  /*2790*/  BSYNC.RECONVERGENT B4 ;  /* 0x0000000000047941 */ /* 0x000fea0003800200 */
.L_x_1538:
        /* <DEDUP_REMOVED lines=41> */
.L_x_1536:
[----:B------:R-:W-:Y:S05]  /*2a30*/  BSYNC.RECONVERGENT B3 ;  /* 0x0000000000037941 */ /* 0x000fea0003800200 */
.L_x_1535:
        /* <DEDUP_REMOVED lines=12> */
.L_x_1534:
[----:B------:R-:W-:Y:S05]  /*2b00*/  BSYNC.RECONVERGENT B2 ;  /* 0x0000000000027941 */ /* 0x000fea0003800200 */
.L_x_1533:
        /* <DEDUP_REMOVED lines=23> */
.L_x_1544:
        /* <DEDUP_REMOVED lines=13> */
.L_x_1546:
[----:B------:R-:W-:Y:S05]  /*2d50*/  BSYNC.RECONVERGENT B4 ;  /* 0x0000000000047941 */ /* 0x000fea0003800200 */
.L_x_1545:
        /* <DEDUP_REMOVED lines=42> */
.L_x_1543:
[----:B------:R-:W-:Y:S05]  /*3000*/  BSYNC.RECONVERGENT B3 ;  /* 0x0000000000037941 */ /* 0x000fea0003800200 */
.L_x_1542:
        /* <DEDUP_REMOVED lines=14> */
.L_x_1541:
[----:B------:R-:W-:Y:S05]  /*30f0*/  BSYNC.RECONVERGENT B2 ;  /* 0x0000000000027941 */ /* 0x000fea0003800200 */
.L_x_1540:
        /* <DEDUP_REMOVED lines=22> */
.L_x_1551:
        /* <DEDUP_REMOVED lines=13> */
.L_x_1553:
[----:B------:R-:W-:Y:S05]  /*3330*/  BSYNC.RECONVERGENT B4 ;  /* 0x0000000000047941 */ /* 0x000fea0003800200 */
.L_x_1552:
        /* <DEDUP_REMOVED lines=41> */
.L_x_1550:
[----:B------:R-:W-:Y:S05]  /*35d0*/  BSYNC.RECONVERGENT B3 ;  /* 0x0000000000037941 */ /* 0x000fea0003800200 */
.L_x_1549:
        /* <DEDUP_REMOVED lines=12> */
.L_x_1548:
[----:B------:R-:W-:Y:S05]  /*36a0*/  BSYNC.RECONVERGENT B2 ;  /* 0x0000000000027941 */ /* 0x000fea0003800200 */
.L_x_1547:
        /* <DEDUP_REMOVED lines=23> */
.L_x_1558:
        /* <DEDUP_REMOVED lines=13> */
.L_x_1560:
[----:B------:R-:W-:Y:S05]  /*38f0*/  BSYNC.RECONVERGENT B4 ;  /* 0x0000000000047941 */ /* 0x000fea0003800200 */
.L_x_1559:
        /* <DEDUP_REMOVED lines=41> */
[----:B------:R-:W-:Y:S02]  /*3b90*/  HFMA2 R82, -RZ, RZ, 0, 0 ;  /* 0x00000000ff527431 */ /* 0x000fe400000001ff */
[----:B------:R-:W-:-:S07]  /*3ba0*/  IMAD.MOV.U32 R57, RZ, RZ, R106 ;  /* 0x000000ffff397224 */ /* 0x000fce00078e006a */
.L_x_1557:
[----:B------:R-:W-:Y:S05]  /*3bb0*/  BSYNC.RECONVERGENT B3 ;  /* 0x0000000000037941 */ /* 0x000fea0003800200 */
.L_x_1556:
[----:B-----5:R-:W-:Y:S02]  /*3bc0*/  PRMT R58, R31, 0x7632, R58 ;  /* 0x000076321f3a7816 */ /* 0x020fe4000000003a */
[----:B------:R-:W-:Y:S01]  /*3bd0*/  I2FP.F32.U32 R56, R57 ;  /* 0x0000003900387245 */ /* 0x000fe20000201000 */
[----:B------:R-:W-:Y:S01]  /*3be0*/  IMAD.MOV.U32 R57, RZ, RZ, 0x2f800000 ;  /* 0x2f800000ff397424 */ /* 0x000fe200078e00ff */
[----:B------:R-:W-:Y:S01]  /*3bf0*/  SHF.L.U32 R103, R60, 0x10, RZ ;  /* 0x000000103c677819 */ /* 0x000fe200000006ff */
[----:B------:R-:W-:Y:S02]  /*3c00*/  IMAD.U32 R58, R58, 0x10000, RZ ;  /* 0x000100003a3a7824 */ /* 0x000fe400078e00ff */
[----:B------:R-:W-:Y:S01]  /*3c10*/  FFMA.FTZ R56, R56, R57, 1.1641532182693481445e-10 ;  /* 0x2f00000038387423 */ /* 0x000fe20000010039 */
[----:B------:R-:W-:Y:S01]  /*3c20*/  PRMT R57, R27, 0x7632, R57 ;  /* 0x000076321b397816 */ /* 0x000fe20000000039 */
[----:B------:R-:W-:-:S03]  /*3c30*/  FMUL.FTZ R58, R58, UR13 ;  /* 0x0000000d3a3a7c20 */ /* 0x000fc60008410000 */
[----:B------:R-:W-:Y:S01]  /*3c40*/  FSETP.GTU.FTZ.AND P0, PT, R56, UR10, PT ;  /* 0x0000000a38007c0b */ /* 0x000fe2000bf1c000 */
[----:B------:R-:W-:Y:S01]  /*3c50*/  FMUL.FTZ R58, R58, UR12 ;  /* 0x0000000c3a3a7c20 */ /* 0x000fe20008410000 */
[----:B------:R-:W-:Y:S02]  /*3c60*/  IMAD.U32 R57, R57, 0x10000, RZ ;  /* 0x0001000039397824 */ /* 0x000fe400078e00ff */
[----:B------:R-:W-:Y:S02]  /*3c70*/  SEL R104, RZ, 0x1, P0 ;  /* 0x00000001ff687807 */ /* 0x000fe40000000000 */
[----:B------:R-:W-:-:S05]  /*3c80*/  FSEL R58, R58, RZ, !P0 ;  /* 0x000000ff3a3a7208 */ /* 0x000fca0004000000 */
[----:B------:R-:W-:-:S07]  /*3c90*/  FFMA.FTZ R103, R58, R103, R57 ;  /* 0x000000673a677223 */ /* 0x000fce0000010039 */
.L_x_1555:
[----:B------:R-:W-:Y:S05]  /*3ca0*/  BSYNC.RECONVERGENT B2 ;  /* 0x0000000000027941 */ /* 0x000fea0003800200 */
.L_x_1554:
[----:B------:R-:W-:Y:S02]  /*3cb0*/  F2FP.BF16.F32.PACK_AB R59, RZ, R103 ;  /* 0x00000067ff3b723e */ /* 0x000fe400000010ff */
[----:B------:R-:W-:Y:S02]  /*3cc0*/  PRMT R58, R101, 0x5410, R102 ;  /* 0x00005410653a7816 */ /* 0x000fe40000000066 */
[----:B------:R-:W-:Y:S02]  /*3cd0*/  PRMT R57, R100, 0x5410, R99 ;  /* 0x0000541064397816 */ /* 0x000fe40000000063 */
[----:B------:R-:W-:Y:S02]  /*3ce0*/  PRMT R56, R98, 0x5410, R97 ;  /* 0x0000541062387816 */ /* 0x000fe40000000061 */
[----:B------:R-:W-:Y:S01]  /*3cf0*/  PRMT R59, R96, 0x5410, R59 ;  /* 0x00005410603b7816 */ /* 0x000fe2000000003b */
[----:B------:R-:W-:Y:S06]  /*3d00*/  BRA `(.L_x_1561) ;  /* 0x0000002c00107947 */ /* 0x000fec0003800000 */
.L_x_1504:
        /* <DEDUP_REMOVED lines=21> */
.L_x_1566:
        /* <DEDUP_REMOVED lines=13> */
.L_x_1568:
[----:B------:R-:W-:Y:S05]  /*3f30*/  BSYNC.RECONVERGENT B4 ;  /* 0x0000000000047941 */ /* 0x000fea0003800200 */
.L_x_1567:
        /* <DEDUP_REMOVED lines=42> */
.L_x_1565:
[----:B------:R-:W-:Y:S05]  /*41e0*/  BSYNC.RECONVERGENT B3 ;  /* 0x0000000000037941 */ /* 0x000fea0003800200 */
.L_x_1564:
[----:B------:R-:W-:Y:S01]  /*41f0*/  HFMA2 R58, -RZ, RZ, 0.1171875, 0 ;  /* 0x2f800000ff3a7431 */ /* 0x000fe200000001ff */
[----:B------:R-:W-:Y:S01]  /*4200*/  I2FP.F32.U32 R57, R57 ;  /* 0x0000003900397245 */ /* 0x000fe20000201000 */
[----:B-----5:R-:W-:-:S04]  /*4210*/  IMAD.U32 R59, R28, 0x10000, RZ ;  /* 0x000100001c3b7824 */ /* 0x020fc800078e00ff */
[----:B------:R-:W-:Y:S01]  /*4220*/  FMUL.FTZ R59, R59, UR13 ;  /* 0x0000000d3b3b7c20 */ /* 0x000fe20008410000 */
[----:B------:R-:W-:-:S03]  /*4230*/  FFMA.FTZ R57, R57, R58, 1.1641532182693481445e-10 ;  /* 0x2f00000039397423 */ /* 0x000fc6000001003a */
[----:B------:R-:W-:Y:S01]  /*4240*/  FMUL.FTZ R59, R59, UR12 ;  /* 0x0000000c3b3b7c20 */ /* 0x000fe20008410000 */
[----:B------:R-:W-:Y:S01]  /*4250*/  IMAD.U32 R58, R44, 0x10000, RZ ;  /* 0x000100002c3a7824 */ /* 0x000fe200078e00ff */
[----:B------:R-:W-:-:S04]  /*4260*/  FSETP.GTU.FTZ.AND P0, PT, R57, UR10, PT ;  /* 0x0000000a39007c0b */ /* 0x000fc8000bf1c000 */
[----:B------:R-:W-:Y:S02]  /*4270*/  FSEL R65, R59, RZ, !P0 ;  /* 0x000000ff3b417208 */ /* 0x000fe40004000000 */
[----:B------:R-:W-:-:S03]  /*4280*/  SEL R66, RZ, 0x1, P0 ;  /* 0x00000001ff427807 */ /* 0x000fc60000000000 */
[----:B------:R-:W-:-:S07]  /*4290*/  FMUL.FTZ R65, R65, R58 ;  /* 0x0000003a41417220 */ /* 0x000fce0000410000 */
.L_x_1563:
[----:B------:R-:W-:Y:S05]  /*42a0*/  BSYNC.RECONVERGENT B2 ;  /* 0x0000000000027941 */ /* 0x000fea0003800200 */
.L_x_1562:
        /* <DEDUP_REMOVED lines=18> */
.L_x_1573:
        /* <DEDUP_REMOVED lines=13> */
.L_x_1575:
[----:B------:R-:W-:Y:S05]  /*44a0*/  BSYNC.RECONVERGENT B4 ;  /* 0x0000000000047941 */ /* 0x000fea0003800200 */
.L_x_1574:
        /* <DEDUP_REMOVED lines=42> */
.L_x_1572:
[----:B------:R-:W-:Y:S05]  /*4750*/  BSYNC.RECONVERGENT B3 ;  /* 0x0000000000037941 */ /* 0x000fea0003800200 */
.L_x_1571:
[----:B------:R-:W-:Y:S01]  /*4760*/  HFMA2 R67, -RZ, RZ, 0.1171875, 0 ;  /* 0x2f800000ff437431 */ /* 0x000fe200000001ff */
[----:B-----5:R-:W-:Y:S02]  /*4770*/  PRMT R59, R28, 0x7632, R59 ;  /* 0x000076321c3b7816 */ /* 0x020fe4000000003b */
[----:B------:R-:W-:-:S03]  /*4780*/  I2FP.F32.U32 R56, R58 ;  /* 0x0000003a00387245 */ /* 0x000fc60000201000 */
[----:B------:R-:W-:Y:S02]  /*4790*/  IMAD.U32 R59, R59, 0x10000, RZ ;  /* 0x000100003b3b7824 */ /* 0x000fe400078e00ff */
[----:B------:R-:W-:Y:S02]  /*47a0*/  FFMA.FTZ R56, R56, R67, 1.1641532182693481445e-10 ;  /* 0x2f00000038387423 */ /* 0x000fe40000010043 */
[----:B------:R-:W-:-:S04]  /*47b0*/  FMUL.FTZ R59, R59, UR13 ;  /* 0x0000000d3b3b7c20 */ /* 0x000fc80008410000 */
[----:B------:R-:W-:Y:S01]  /*47c0*/  FMUL.FTZ R59, R59, UR12 ;  /* 0x0000000c3b3b7c20 */ /* 0x000fe20008410000 */
[----:B------:R-:W-:Y:S01]  /*47d0*/  FSETP.GTU.FTZ.AND P0, PT, R56, UR10, PT ;  /* 0x0000000a38007c0b */ /* 0x000fe2000bf1c000 */
[----:B------:R-:W-:-:S03]  /*47e0*/  IMAD.U32 R56, R63, 0x10000, RZ ;  /* 0x000100003f387824 */ /* 0x000fc600078e00ff */
[----:B------:R-:W-:Y:S02]  /*47f0*/  FSEL R59, R59, RZ, !P0 ;  /* 0x000000ff3b3b7208 */ /* 0x000fe40004000000 */
[----:B------:R-:W-:-:S03]  /*4800*/  SEL R68, RZ, 0x1, P0 ;  /* 0x00000001ff447807 */ /* 0x000fc60000000000 */
[----:B------:R-:W-:-:S07]  /*4810*/  FMUL.FTZ R67, R59, R56 ;  /* 0x000000383b437220 */ /* 0x000fce0000410000 */
.L_x_1570:
[----:B------:R-:W-:Y:S05]  /*4820*/  BSYNC.RECONVERGENT B2 ;  /* 0x0000000000027941 */ /* 0x000fea0003800200 */
.L_x_1569:
        /* <DEDUP_REMOVED lines=18> */
.L_x_1580:
        /* <DEDUP_REMOVED lines=13> */
.L_x_1582:
[----:B------:R-:W-:Y:S05]  /*4a20*/  BSYNC.RECONVERGENT B4 ;  /* 0x0000000000047941 */ /* 0x000fea0003800200 */
.L_x_1581:
        /* <DEDUP_REMOVED lines=42> */
.L_x_1579:
[----:B------:R-:W-:Y:S05]  /*4cd0*/  BSYNC.RECONVERGENT B3 ;  /* 0x0000000000037941 */ /* 0x000fea0003800200 */
.L_x_1578:
[----:B------:R-:W-:Y:S01]  /*4ce0*/  I2FP.F32.U32 R57, R58 ;  /* 0x0000003a00397245 */ /* 0x000fe20000201000 */
[----:B------:R-:W-:Y:S02]  /*4cf0*/  HFMA2 R58, -RZ, RZ, 0.1171875, 0 ;  /* 0x2f800000ff3a7431 */ /* 0x000fe400000001ff */
[----:B-----5:R-:W-:-:S04]  /*4d00*/  IMAD.U32 R59, R29, 0x10000, RZ ;  /* 0x000100001d3b7824 */ /* 0x020fc800078e00ff */
[----:B------:R-:W-:-:S04]  /*4d10*/  FMUL.FTZ R59, R59, UR13 ;  /* 0x0000000d3b3b7c20 */ /* 0x000fc80008410000 */
[----:B------:R-:W-:Y:S01]  /*4d20*/  FMUL.FTZ R59, R59, UR12 ;  /* 0x0000000c3b3b7c20 */ /* 0x000fe20008410000 */
[----:B------:R-:W-:Y:S01]  /*4d30*/  FFMA.FTZ R57, R57, R58, 1.1641532182693481445e-10 ;  /* 0x2f00000039397423 */ /* 0x000fe2000001003a */
[----:B------:R-:W-:-:S04]  /*4d40*/  IMAD.U32 R58, R45, 0x10000, RZ ;  /* 0x000100002d3a7824 */ /* 0x000fc800078e00ff */
[----:B------:R-:W-:-:S04]  /*4d50*/  FSETP.GTU.FTZ.AND P0, PT, R57, UR10, PT ;  /* 0x0000000a39007c0b */ /* 0x000fc8000bf1c000 */
[----:B------:R-:W-:Y:S02]  /*4d60*/  FSEL R69, R59, RZ, !P0 ;  /* 0x000000ff3b457208 */ /* 0x000fe40004000000 */
[----:B------:R-:W-:-:S03]  /*4d70*/  SEL R70, RZ, 0x1, P0 ;  /* 0x00000001ff467807 */ /* 0x000fc60000000000 */
[----:B------:R-:W-:-:S07]  /*4d80*/  FMUL.FTZ R69, R69, R58 ;  /* 0x0000003a45457220 */ /* 0x000fce0000410000 */
.L_x_1577:
[----:B------:R-:W-:Y:S05]  /*4d90*/  BSYNC.RECONVERGENT B2 ;  /* 0x0000000000027941 */ /* 0x000fea0003800200 */
.L_x_1576:
        /* <DEDUP_REMOVED lines=18> */
.L_x_1587:
        /* <DEDUP_REMOVED lines=13> */
.L_x_1589:
[----:B------:R-:W-:Y:S05]  /*4f90*/  BSYNC.RECONVERGENT B4 ;  /* 0x0000000000047941 */ /* 0x000fea0003800200 */
.L_x_1588:
        /* <DEDUP_REMOVED lines=42> */
.L_x_1586:
[----:B------:R-:W-:Y:S05]  /*5240*/  BSYNC.RECONVERGENT B3 ;  /* 0x0000000000037941 */ /* 0x000fea0003800200 */
.L_x_1585:
        /* <DEDUP_REMOVED lines=12> */
.L_x_1584:
[----:B------:R-:W-:Y:S05]  /*5310*/  BSYNC.RECONVERGENT B2 ;  /* 0x0000000000027941 */ /* 0x000fea0003800200 */
.L_x_1583:
        /* <DEDUP_REMOVED lines=18> */
.L_x_1594:
        /* <DEDUP_REMOVED lines=13> */
.L_x_1596:
[----:B------:R-:W-:Y:S05]  /*5510*/  BSYNC.RECONVERGENT B4 ;  /* 0x0000000000047941 */ /* 0x000fea0003800200 */
.L_x_1595:
        /* <DEDUP_REMOVED lines=42> */
.L_x_1593:
[----:B------:R-:W-:Y:S05]  /*57c0*/  BSYNC.RECONVERGENT B3 ;  /* 0x0000000000037941 */ /* 0x000fea0003800200 */
.L_x_1592:
        /* <DEDUP_REMOVED lines=11> */
.L_x_1591:
[----:B------:R-:W-:Y:S05]  /*5880*/  BSYNC.RECONVERGENT B2 ;  /* 0x0000000000027941 */ /* 0x000fea0003800200 */
.L_x_1590:
        /* <DEDUP_REMOVED lines=18> */
.L_x_1601:
        /* <DEDUP_REMOVED lines=13> */
.L_x_1603:
[----:B------:R-:W-:Y:S05]  /*5a80*/  BSYNC.RECONVERGENT B4 ;  /* 0x0000000000047941 */ /* 0x000fea0003800200 */
.L_x_1602:
        /* <DEDUP_REMOVED lines=42> */
.L_x_1600:
[----:B------:R-:W-:Y:S05]  /*5d30*/  BSYNC.RECONVERGENT B3 ;  /* 0x0000000000037941 */ /* 0x000fea0003800200 */
.L_x_1599:
        /* <DEDUP_REMOVED lines=12> */
.L_x_1598:
[----:B------:R-:W-:Y:S05]  /*5e00*/  BSYNC.RECONVERGENT B2 ;  /* 0x0000000000027941 */ /* 0x000fea0003800200 */
.L_x_1597:
        /* <DEDUP_REMOVED lines=18> */
.L_x_1608:
        /* <DEDUP_REMOVED lines=13> */
.L_x_1610:
[----:B------:R-:W-:Y:S05]  /*6000*/  BSYNC.RECONVERGENT B4 ;  /* 0x0000000000047941 */ /* 0x000fea0003800200 */
.L_x_1609:
        /* <DEDUP_REMOVED lines=42> */
.L_x_1607:
[----:B------:R-:W-:Y:S05]  /*62b0*/  BSYNC.RECONVERGENT B3 ;  /* 0x0000000000037941 */ /* 0x000fea0003800200 */
.L_x_1606:
        /* <DEDUP_REMOVED lines=11> */
.L_x_1605:
[----:B------:R-:W-:Y:S05]  /*6370*/  BSYNC.RECONVERGENT B2 ;  /* 0x0000000000027941 */ /* 0x000fea0003800200 */
.L_x_1604:
        /* <DEDUP_REMOVED lines=18> */
.L_x_1615:
        /* <DEDUP_REMOVED lines=13> */
.L_x_1617:
[----:B------:R-:W-:Y:S05]  /*6570*/  BSYNC.RECONVERGENT B4 ;  /* 0x0000000000047941 */ /* 0x000fea0003800200 */
.L_x_1616:
        /* <DEDUP_REMOVED lines=41> */
[----:B------:R-:W-:-:S07]  /*6810*/  IMAD.MOV.U32 R82, RZ, RZ, RZ ;  /* 0x000000ffff527224 */ /* 0x000fce00078e00ff */
.L_x_1614:
[----:B------:R-:W-:Y:S05]  /*6820*/  BSYNC.RECONVERGENT B3 ;  /* 0x0000000000037941 */ /* 0x000fea0003800200 */
.L_x_1613:
[----:B------:R-:W-:Y:S01]  /*6830*/  I2FP.F32.U32 R56, R57 ;  /* 0x0000003900387245 */ /* 0x000fe20000201000 */
[----:B------:R-:W-:Y:S01]  /*6840*/  HFMA2 R57, -RZ, RZ, 0.1171875, 0 ;  /* 0x2f800000ff397431 */ /* 0x000fe200000001ff */
[----:B-----5:R-:W-:Y:S01]  /*6850*/  PRMT R58, R31, 0x7632, R58 ;  /* 0x000076321f3a7816 */ /* 0x020fe2000000003a */
[----:B------:R-:W-:-:S04]  /*6860*/  IMAD.U32 R103, R60, 0x10000, RZ ;  /* 0x000100003c677824 */ /* 0x000fc800078e00ff */
[----:B------:R-:W-:Y:S02]  /*6870*/  IMAD.U32 R58, R58, 0x10000, RZ ;  /* 0x000100003a3a7824 */ /* 0x000fe400078e00ff */
[----:B------:R-:W-:Y:S02]  /*6880*/  FFMA.FTZ R56, R56, R57, 1.1641532182693481445e-10 ;  /* 0x2f00000038387423 */ /* 0x000fe40000010039 */
[----:B------:R-:W-:-:S04]  /*6890*/  FMUL.FTZ R58, R58, UR13 ;  /* 0x0000000d3a3a7c20 */ /* 0x000fc80008410000 */
[----:B------:R-:W-:Y:S01]  /*68a0*/  FMUL.FTZ R58, R58, UR12 ;  /* 0x0000000c3a3a7c20 */ /* 0x000fe20008410000 */
[----:B------:R-:W-:-:S04]  /*68b0*/  FSETP.GTU.FTZ.AND P0, PT, R56, UR10, PT ;  /* 0x0000000a38007c0b */ /* 0x000fc8000bf1c000 */
[----:B------:R-:W-:Y:S02]  /*68c0*/  FSEL R58, R58, RZ, !P0 ;  /* 0x000000ff3a3a7208 */ /* 0x000fe40004000000 */
[----:B------:R-:W-:-:S03]  /*68d0*/  SEL R104, RZ, 0x1, P0 ;  /* 0x00000001ff687807 */ /* 0x000fc60000000000 */
[----:B------:R-:W-:-:S07]  /*68e0*/  FMUL.FTZ R103, R58, R103 ;  /* 0x000000673a677220 */ /* 0x000fce0000410000 */
.L_x_1612:
[----:B------:R-:W-:Y:S05]  /*68f0*/  BSYNC.RECONVERGENT B2 ;  /* 0x0000000000027941 */ /* 0x000fea0003800200 */
.L_x_1611:
[----:B------:R-:W-:Y:S02]  /*6900*/  F2FP.BF16.F32.PACK_AB R59, RZ, R103 ;  /* 0x00000067ff3b723e */ /* 0x000fe400000010ff */
[----:B------:R-:W-:Y:S02]  /*6910*/  PRMT R58, R101, 0x5410, R102 ;  /* 0x00005410653a7816 */ /* 0x000fe40000000066 */
[----:B------:R-:W-:Y:S02]  /*6920*/  PRMT R57, R99, 0x5410, R100 ;  /* 0x0000541063397816 */ /* 0x000fe40000000064 */
[----:B------:R-:W-:Y:S02]  /*6930*/  PRMT R56, R98, 0x5410, R97 ;  /* 0x0000541062387816 */ /* 0x000fe40000000061 */
[----:B------:R-:W-:-:S07]  /*6940*/  PRMT R59, R96, 0x5410, R59 ;  /* 0x00005410603b7816 */ /* 0x000fce000000003b */
.L_x_1561:
[----:B------:R-:W0:Y:S01]  /*6950*/  LDC.64 R96, c[0x0][0x3a8] ;  /* 0x0000ea00ff607b82 */ /* 0x000e220000000a00 */
[----:B------:R-:W-:Y:S01]  /*6960*/  BSSY.RECONVERGENT B2, `(.L_x_1618) ;  /* 0x0000019000027945 */ /* 0x000fe20003800200 */
[----:B------:R-:W-:Y:S01]  /*6970*/  MOV R102, R94 ;  /* 0x0000005e00667202 */ /* 0x000fe20000000f00 */
        /* <DEDUP_REMOVED lines=23> */
.L_x_1619:
[----:B------:R-:W-:Y:S05]  /*6af0*/  BSYNC.RECONVERGENT B2 ;  /* 0x0000000000027941 */ /* 0x000fea0003800200 */
.L_x_1618:
[----:B------:R-:W-:Y:S01]  /*6b00*/  VIADD R90, R90, 0x20 ;  /* 0x000000205a5a7836 */ /* 0x000fe20000000000 */
[----:B------:R-:W-:-:S07]  /*6b10*/  IADD3 R91, PT, PT, R91, 0x20, RZ ;  /* 0x000000205b5b7810 */ /* 0x000fce0007ffe0ff */
.L_x_1501:
[----:B------:R-:W-:Y:S05]  /*6b20*/  BSYNC.RECONVERGENT B1 ;  /* 0x0000000000017941 */ /* 0x000fea0003800200 */
.L_x_1500:
[----:B------:R-:W-:Y:S01]  /*6b30*/  ISETP.GE.U32.AND P3, PT, R3, 0x40, PT ;  /* 0x000000400300780c */ /* 0x000fe20003f66070 */
[----:B------:R-:W-:-:S12]  /*6b40*/  BSSY.RECONVERGENT B1, `(.L_x_1620) ;  /* 0x00005d4000017945 */ /* 0x000fd80003800200 */
[----:B------:R-:W-:Y:S05]  /*6b50*/  @!P3 BRA `(.L_x_1621) ;  /* 0x0000005c0048b947 */ /* 0x000fea0003800000 */
[----:B------:R-:W-:Y:S01]  /*6b60*/  ISETP.NE.U32.AND P0, PT, RZ, UR4, PT ;  /* 0x00000004ff007c0c */ /* 0x000fe2000bf05070 */
[----:B01----:R-:W0:Y:S03]  /*6b70*/  @P2 LDC.64 R58, c[0x0][0x390] ;  /* 0x0000e400ff3a2b82 */ /* 0x003e260000000a00 */
[----:B------:R-:W-:-:S13]  /*6b80*/  ISETP.NE.AND.EX P0, PT, RZ, UR5, PT, P0 ;  /* 0x00000005ff007c0c */ /* 0x000fda000bf05300 */
[----:B------:R-:W1:Y:S01]  /*6b90*/  @P0 LDC.64 R56, c[0x0][0x3a0] ;  /* 0x0000e800ff380b82 */ /* 0x000e620000000a00 */
[----:B0-----:R-:W-:-:S05]  /*6ba0*/  @P2 IMAD.WIDE.U32 R58, R91, 0x10, R58 ;  /* 0x000000105b3a2825 */ /* 0x001fca00078e003a */
[----:B-----5:R0:W5:Y:S01]  /*6bb0*/  @P2 LDG.E.128 R28, desc[UR8][R58.64] ;  /* 0x000000083a1c2981 */ /* 0x020162000c1e1d00 */
[----:B-1----:R-:W-:-:S05]  /*6bc0*/  @P0 IMAD.WIDE.U32 R56, R90, 0x10, R56 ;  /* 0x000000105a380825 */ /* 0x002fca00078e0038 */
[----:B------:R0:W5:Y:S01]  /*6bd0*/  @P0 LDG.E.128 R24, desc[UR8][R56.64] ;  /* 0x0000000838180981 */ /* 0x000162000c1e1d00 */
[----:B------:R-:W-:Y:S05]  /*6be0*/  @!P0 BRA `(.L_x_1622) ;  /* 0x0000002c00b48947 */ /* 0x000fea0003800000 */
[----:B------:R-:W-:Y:S01]  /*6bf0*/  ISETP.GT.AND P0, PT, R95, RZ, PT ;  /* 0x000000ff5f00720c */ /* 0x000fe20003f04270 */
[----:B------:R-:W-:-:S12]  /*6c00*/  BSSY.RECONVERGENT B2, `(.L_x_1623) ;  /* 0x0000059000027945 */ /* 0x000fd80003800200 */
[----:B-----5:R-:W-:Y:S01]  /*6c10*/  @!P0 IMAD.U32 R84, R24, 0x10000, RZ ;  /* 0x0001000018548824 */ /* 0x020fe200078e00ff */
[----:B------:R-:W-:Y:S01]  /*6c20*/  @!P0 MOV R7, R82 ;  /* 0x0000005200078202 */ /* 0x000fe20000000f00 */
[----:B------:R-:W-:Y:S01]  /*6c30*/  @!P0 IMAD.MOV.U32 R86, RZ, RZ, R102 ;  /* 0x000000ffff568224 */ /* 0x000fe200078e0066 */
[----:B------:R-:W-:Y:S06]  /*6c40*/  @!P0 BRA `(.L_x_1624) ;  /* 0x0000000400508947 */ /* 0x000fec0003800000 */
        /* <DEDUP_REMOVED lines=16> */
.L_x_1627:
        /* <DEDUP_REMOVED lines=13> */
.L_x_1629:
[----:B------:R-:W-:Y:S05]  /*6e20*/  BSYNC.RECONVERGENT B4 ;  /* 0x0000000000047941 */ /* 0x000fea0003800200 */
.L_x_1628:
        /* <DEDUP_REMOVED lines=40> */
[----:B------:R-:W-:-:S07]  /*70b0*/  IMAD.MOV.U32 R56, RZ, RZ, R102 ;  /* 0x000000ffff387224 */ /* 0x000fce00078e0066 */
.L_x_1626:
[----:B------:R-:W-:Y:S05]  /*70c0*/  BSYNC.RECONVERGENT B3 ;  /* 0x0000000000037941 */ /* 0x000fea0003800200 */
.L_x_1625:
[----:B------:R-:W-:Y:S01]  /*70d0*/  I2FP.F32.U32 R56, R56 ;  /* 0x0000003800387245 */ /* 0x000fe20000201000 */
[----:B------:R-:W-:Y:S02]  /*70e0*/  IMAD.MOV.U32 R57, RZ, RZ, 0x2f800000 ;  /* 0x2f800000ff397424 */ /* 0x000fe400078e00ff */
[----:B------:R-:W-:Y:S02]  /*70f0*/  IMAD.U32 R58, R28, 0x10000, RZ ;  /* 0x000100001c3a7824 */ /* 0x000fe400078e00ff */
[----:B------:R-:W-:Y:S01]  /*7100*/  FFMA.FTZ R56, R56, R57, 1.1641532182693481445e-10 ;  /* 0x2f00000038387423 */ /* 0x000fe20000010039 */
[----:B------:R-:W-:Y:S01]  /*7110*/  SHF.L.U32 R57, R32, 0x10, RZ ;  /* 0x0000001020397819 */ /* 0x000fe200000006ff */
[----:B------:R-:W-:Y:S01]  /*7120*/  FMUL.FTZ R58, R58, UR13 ;  /* 0x0000000d3a3a7c20 */ /* 0x000fe20008410000 */
[----:B------:R-:W-:Y:S02]  /*7130*/  IMAD.U32 R59, R24, 0x10000, RZ ;  /* 0x00010000183b7824 */ /* 0x000fe400078e00ff */
[----:B------:R-:W-:Y:S01]  /*7140*/  FSETP.GTU.FTZ.AND P4, PT, R56, UR10, PT ;  /* 0x0000000a38007c0b */ /* 0x000fe2000bf9c000 */
[----:B------:R-:W-:-:S03]  /*7150*/  FMUL.FTZ R58, R58, UR12 ;  /* 0x0000000c3a3a7c20 */ /* 0x000fc60008410000 */
[----:B------:R-:W-:Y:S02]  /*7160*/  SEL R66, RZ, 0x1, P4 ;  /* 0x00000001ff427807 */ /* 0x000fe40002000000 */
[----:B------:R-:W-:-:S05]  /*7170*/  FSEL R84, R58, RZ, !P4 ;  /* 0x000000ff3a547208 */ /* 0x000fca0006000000 */
[----:B------:R-:W-:-:S07]  /*7180*/  FFMA.FTZ R84, R84, R57, R59 ;  /* 0x0000003954547223 */ /* 0x000fce000001003b */
.L_x_1624:
[----:B------:R-:W-:Y:S05]  /*7190*/  BSYNC.RECONVERGENT B2 ;  /* 0x0000000000027941 */ /* 0x000fea0003800200 */
.L_x_1623:
[----:B------:R-:W-:Y:S01]  /*71a0*/  @!P0 PRMT R85, R24, 0x7632, R85 ;  /* 0x0000763218558816 */ /* 0x000fe20000000055 */
[----:B------:R-:W-:Y:S01]  /*71b0*/  BSSY.RECONVERGENT B2, `(.L_x_1630) ;  /* 0x000005c000027945 */ /* 0x000fe20003800200 */
[----:B------:R-:W-:Y:S01]  /*71c0*/  F2FP.BF16.F32.PACK_AB R96, RZ, R84 ;  /* 0x00000054ff60723e */ /* 0x000fe200000010ff */
[----:B------:R-:W-:Y:S01]  /*71d0*/  @!P0 IMAD.MOV.U32 R94, RZ, RZ, R86 ;  /* 0x000000ffff5e8224 */ /* 0x000fe200078e0056 */
[----:B0-----:R-:W-:Y:S01]  /*71e0*/  @!P0 MOV R56, R7 ;  /* 0x0000000700388202 */ /* 0x001fe20000000f00 */
        /* <DEDUP_REMOVED lines=18> */
.L_x_1634:
        /* <DEDUP_REMOVED lines=13> */
.L_x_1636:
[----:B------:R-:W-:Y:S05]  /*73e0*/  BSYNC.RECONVERGENT B4 ;  /* 0x0000000000047941 */ /* 0x000fea0003800200 */
.L_x_1635:
        /* <DEDUP_REMOVED lines=40> */
[----:B------:R-:W-:-:S07]  /*7670*/  IMAD.MOV.U32 R56, RZ, RZ, RZ ;  /* 0x000000ffff387224 */ /* 0x000fce00078e00ff */
.L_x_1633:
[----:B------:R-:W-:Y:S05]  /*7680*/  BSYNC.RECONVERGENT B3 ;  /* 0x0000000000037941 */ /* 0x000fea0003800200 */
.L_x_1632:
[----:B------:R-:W-:Y:S01]  /*7690*/  PRMT R58, R28, 0x7632, R58 ;  /* 0x000076321c3a7816 */ /* 0x000fe2000000003a */
[----:B------:R-:W-:Y:S01]  /*76a0*/  IMAD.MOV.U32 R68, RZ, RZ, 0x2f800000 ;  /* 0x2f800000ff447424 */ /* 0x000fe200078e00ff */
[----:B------:R-:W-:Y:S01]  /*76b0*/  I2FP.F32.U32 R7, R57 ;  /* 0x0000003900077245 */ /* 0x000fe20000201000 */
[----:B------:R-:W-:Y:S01]  /*76c0*/  IMAD.U32 R85, R23, 0x10000, RZ ;  /* 0x0001000017557824 */ /* 0x000fe200078e00ff */
        /* <DEDUP_REMOVED lines=9> */
[----:B------:R-:W-:-:S07]  /*7760*/  FFMA.FTZ R85, R58, R85, R57 ;  /* 0x000000553a557223 */ /* 0x000fce0000010039 */
.L_x_1631:
[----:B------:R-:W-:Y:S05]  /*7770*/  BSYNC.RECONVERGENT B2 ;  /* 0x0000000000027941 */ /* 0x000fea0003800200 */
.L_x_1630:
        /* <DEDUP_REMOVED lines=22> */
.L_x_1641:
        /* <DEDUP_REMOVED lines=13> */
.L_x_1643:
[----:B------:R-:W-:Y:S05]  /*79b0*/  BSYNC.RECONVERGENT B4 ;  /* 0x0000000000047941 */ /* 0x000fea0003800200 */
.L_x_1642:
        /* <DEDUP_REMOVED lines=40> */
[----:B------:R-:W-:-:S07]  /*7c40*/  LOP3.LUT R83, R56, UR32, R89, 0x96, !PT ;  /* 0x0000002038537c12 */ /* 0x000fce000f8e9659 */
.L_x_1640:
[----:B------:R-:W-:Y:S05]  /*7c50*/  BSYNC.RECONVERGENT B3 ;  /* 0x0000000000037941 */ /* 0x000fea0003800200 */
.L_x_1639:
[----:B------:R-:W-:Y:S01]  /*7c60*/  I2FP.F32.U32 R56, R57 ;  /* 0x0000003900387245 */ /* 0x000fe20000201000 */
[----:B------:R-:W-:Y:S02]  /*7c70*/  HFMA2 R57, -RZ, RZ, 0.1171875, 0 ;  /* 0x2f800000ff397431 */ /* 0x000fe400000001ff */
[----:B------:R-:W-:Y:S01]  /*7c80*/  IMAD.U32 R58, R29, 0x10000, RZ ;  /* 0x000100001d3a7824 */ /* 0x000fe200078e00ff */
[----:B------:R-:W-:-:S03]  /*7c90*/  SHF.L.U32 R59, R25, 0x10, RZ ;  /* 0x00000010193b7819 */ /* 0x000fc600000006ff */
[----:B------:R-:W-:-:S04]  /*7ca0*/  FMUL.FTZ R58, R58, UR13 ;  /* 0x0000000d3a3a7c20 */ /* 0x000fc80008410000 */
[----:B------:R-:W-:Y:S01]  /*7cb0*/  FMUL.FTZ R58, R58, UR12 ;  /* 0x0000000c3a3a7c20 */ /* 0x000fe20008410000 */
[----:B------:R-:W-:Y:S01]  /*7cc0*/  FFMA.FTZ R56, R56, R57, 1.1641532182693481445e-10 ;  /* 0x2f00000038387423 */ /* 0x000fe20000010039 */
[----:B------:R-:W-:-:S04]  /*7cd0*/  IMAD.U32 R57, R33, 0x10000, RZ ;  /* 0x0001000021397824 */ /* 0x000fc800078e00ff */
[----:B------:R-:W-:-:S04]  /*7ce0*/  FSETP.GTU.FTZ.AND P4, PT, R56, UR10, PT ;  /* 0x0000000a38007c0b */ /* 0x000fc8000bf9c000 */
[----:B------:R-:W-:Y:S02]  /*7cf0*/  FSEL R86, R58, RZ, !P4 ;  /* 0x000000ff3a567208 */ /* 0x000fe40006000000 */
[----:B------:R-:W-:-:S03]  /*7d00*/  SEL R70, RZ, 0x1, P4 ;  /* 0x00000001ff467807 */ /* 0x000fc60002000000 */
[----:B------:R-:W-:-:S07]  /*7d10*/  FFMA.FTZ R86, R86, R57, R59 ;  /* 0x0000003956567223 */ /* 0x000fce000001003b */
.L_x_1638:
[----:B------:R-:W-:Y:S05]  /*7d20*/  BSYNC.RECONVERGENT B2 ;  /* 0x0000000000027941 */ /* 0x000fea0003800200 */
.L_x_1637:
        /* <DEDUP_REMOVED lines=23> */
.L_x_1648:
        /* <DEDUP_REMOVED lines=13> */
.L_x_1650:
[----:B------:R-:W-:Y:S05]  /*7f70*/  BSYNC.RECONVERGENT B4 ;  /* 0x0000000000047941 */ /* 0x000fea0003800200 */
.L_x_1649:
        /* <DEDUP_REMOVED lines=41> */
.L_x_1647:
[----:B------:R-:W-:Y:S05]  /*8210*/  BSYNC.RECONVERGENT B3 ;  /* 0x0000000000037941 */ /* 0x000fea0003800200 */
.L_x_1646:
[----:B------:R-:W-:Y:S01]  /*8220*/  PRMT R58, R29, 0x7632, R58 ;  /* 0x000076321d3a7816 */ /* 0x000fe2000000003a */
[----:B------:R-:W-:Y:S01]  /*8230*/  IMAD.MOV.U32 R72, RZ, RZ, 0x2f800000 ;  /* 0x2f800000ff487424 */ /* 0x000fe200078e00ff */
[----:B------:R-:W-:Y:S02]  /*8240*/  I2FP.F32.U32 R7, R57 ;  /* 0x0000003900077245 */ /* 0x000fe40000201000 */
[----:B------:R-:W-:Y:S01]  /*8250*/  PRMT R57, R25, 0x7632, R57 ;  /* 0x0000763219397816 */ /* 0x000fe20000000039 */
[----:B------:R-:W-:Y:S01]  /*8260*/  IMAD.U32 R58, R58, 0x10000, RZ ;  /* 0x000100003a3a7824 */ /* 0x000fe200078e00ff */
[----:B------:R-:W-:Y:S01]  /*8270*/  SHF.L.U32 R87, R22, 0x10, RZ ;  /* 0x0000001016577819 */ /* 0x000fe200000006ff */
[----:B------:R-:W-:Y:S02]  /*8280*/  FFMA.FTZ R7, R7, R72, 1.1641532182693481445e-10 ;  /* 0x2f00000007077423 */ /* 0x000fe40000010048 */
[----:B------:R-:W-:Y:S01]  /*8290*/  FMUL.FTZ R58, R58, UR13 ;  /* 0x0000000d3a3a7c20 */ /* 0x000fe20008410000 */
[----:B------:R-:W-:-:S02]  /*82a0*/  IMAD.U32 R57, R57, 0x10000, RZ ;  /* 0x0001000039397824 */ /* 0x000fc400078e00ff */
[----:B------:R-:W-:Y:S01]  /*82b0*/  FSETP.GTU.FTZ.AND P4, PT, R7, UR10, PT ;  /* 0x0000000a07007c0b */ /* 0x000fe2000bf9c000 */
[----:B------:R-:W-:-:S03]  /*82c0*/  FMUL.FTZ R58, R58, UR12 ;  /* 0x0000000c3a3a7c20 */ /* 0x000fc60008410000 */
[----:B------:R-:W-:Y:S02]  /*82d0*/  SEL R72, RZ, 0x1, P4 ;  /* 0x00000001ff487807 */ /* 0x000fe40002000000 */
[----:B------:R-:W-:-:S05]  /*82e0*/  FSEL R58, R58, RZ, !P4 ;  /* 0x000000ff3a3a7208 */ /* 0x000fca0006000000 */
[----:B------:R-:W-:-:S07]  /*82f0*/  FFMA.FTZ R87, R58, R87, R57 ;  /* 0x000000573a577223 */ /* 0x000fce0000010039 */
.L_x_1645:
[----:B------:R-:W-:Y:S05]  /*8300*/  BSYNC.RECONVERGENT B2 ;  /* 0x0000000000027941 */ /* 0x000fea0003800200 */
.L_x_1644:
        /* <DEDUP_REMOVED lines=22> */
.L_x_1655:
        /* <DEDUP_REMOVED lines=13> */
.L_x_1657:
[----:B------:R-:W-:Y:S05]  /*8540*/  BSYNC.RECONVERGENT B4 ;  /* 0x0000000000047941 */ /* 0x000fea0003800200 */
.L_x_1656:
        /* <DEDUP_REMOVED lines=42> */
.L_x_1654:
[----:B------:R-:W-:Y:S05]  /*87f0*/  BSYNC.RECONVERGENT B3 ;  /* 0x0000000000037941 */ /* 0x000fea0003800200 */
.L_x_1653:
        /* <DEDUP_REMOVED lines=12> */
.L_x_1652:
[----:B------:R-:W-:Y:S05]  /*88c0*/  BSYNC.RECONVERGENT B2 ;  /* 0x0000000000027941 */ /* 0x000fea0003800200 */
.L_x_1651:
        /* <DEDUP_REMOVED lines=23> */
.L_x_1662:
        /* <DEDUP_REMOVED lines=13> */
.L_x_1664:
[----:B------:R-:W-:Y:S05]  /*8b10*/  BSYNC.RECONVERGENT B4 ;  /* 0x0000000000047941 */ /* 0x000fea0003800200 */
.L_x_1663:
        /* <DEDUP_REMOVED lines=41> */
.L_x_1661:
[----:B------:R-:W-:Y:S05]  /*8db0*/  BSYNC.RECONVERGENT B3 ;  /* 0x0000000000037941 */ /* 0x000fea0003800200 */
.L_x_1660:
[----:B------:R-:W-:Y:S01]  /*8dc0*/  HFMA2 R76, -RZ, RZ, 0.1171875, 0 ;  /* 0x2f800000ff4c7431 */ /* 0x000fe200000001ff */
[----:B------:R-:W-:Y:S02]  /*8dd0*/  PRMT R58, R30, 0x7632, R58 ;  /* 0x000076321e3a7816 */ /* 0x000fe4000000003a */
[----:B------:R-:W-:Y:S02]  /*8de0*/  I2FP.F32.U32 R7, R57 ;  /* 0x0000003900077245 */ /* 0x000fe40000201000 */
[----:B------:R-:W-:Y:S01]  /*8df0*/  PRMT R57, R26, 0x7632, R57 ;  /* 0x000076321a397816 */ /* 0x000fe20000000039 */
[----:B------:R-:W-:Y:S01]  /*8e00*/  IMAD.U32 R58, R58, 0x10000, RZ ;  /* 0x000100003a3a7824 */ /* 0x000fe200078e00ff */
[----:B------:R-:W-:Y:S01]  /*8e10*/  SHF.L.U32 R89, R21, 0x10, RZ ;  /* 0x0000001015597819 */ /* 0x000fe200000006ff */
[----:B------:R-:W-:Y:S02]  /*8e20*/  FFMA.FTZ R7, R7, R76, 1.1641532182693481445e-10 ;  /* 0x2f00000007077423 */ /* 0x000fe4000001004c */
[----:B------:R-:W-:Y:S01]  /*8e30*/  FMUL.FTZ R58, R58, UR13 ;  /* 0x0000000d3a3a7c20 */ /* 0x000fe20008410000 */
[----:B------:R-:W-:-:S03]  /*8e40*/  IMAD.U32 R57, R57, 0x10000, RZ ;  /* 0x0001000039397824 */ /* 0x000fc600078e00ff */
[----:B------:R-:W-:Y:S01]  /*8e50*/  FMUL.FTZ R58, R58, UR12 ;  /* 0x0000000c3a3a7c20 */ /* 0x000fe20008410000 */
[----:B------:R-:W-:-:S04]  /*8e60*/  FSETP.GTU.FTZ.AND P4, PT, R7, UR10, PT ;  /* 0x0000000a07007c0b */ /* 0x000fc8000bf9c000 */
[----:B------:R-:W-:Y:S02]  /*8e70*/  FSEL R58, R58, RZ, !P4 ;  /* 0x000000ff3a3a7208 */ /* 0x000fe40006000000 */
[----:B------:R-:W-:-:S03]  /*8e80*/  SEL R76, RZ, 0x1, P4 ;  /* 0x00000001ff4c7807 */ /* 0x000fc60002000000 */
[----:B------:R-:W-:-:S07]  /*8e90*/  FFMA.FTZ R89, R58, R89, R57 ;  /* 0x000000593a597223 */ /* 0x000fce0000010039 */
.L_x_1659:
[----:B------:R-:W-:Y:S05]  /*8ea0*/  BSYNC.RECONVERGENT B2 ;  /* 0x0000000000027941 */ /* 0x000fea0003800200 */
.L_x_1658:
[----:B------:R-:W-:Y:S01]  /*8eb0*/  BSSY.RECONVERGENT B2, `(.L_x_1665) ;  /* 0x000005b000027945 */ /* 0x000fe20003800200 */
[----:B------:R-:W-:Y:S01]  /*8ec0*/  F2FP.BF16.F32.PACK_AB R101, RZ, R89 ;  /* 0x00000059ff65723e */ /* 0x000fe200000010ff */
[----:B------:R-:W-:Y:S01]  /*8ed0*/  @!P0 IMAD.MOV.U32 R100, RZ, RZ, R82 ;  /* 0x000000ffff648224 */ /* 0x000fe200078e0052 */
[----:B------:R-:W-:Y:S02]  /*8ee0*/  @!P0 SHF.L.U32 R79, R27, 0x10, RZ ;  /* 0x000000101b4f8819 */ /* 0x000fe400000006ff */
        /* <DEDUP_REMOVED lines=18> */
.L_x_1669:
        /* <DEDUP_REMOVED lines=13> */
.L_x_1671:
[----:B------:R-:W-:Y:S05]  /*90e0*/  BSYNC.RECONVERGENT B4 ;  /* 0x0000000000047941 */ /* 0x000fea0003800200 */
.L_x_1670:
        /* <DEDUP_REMOVED lines=42> */
.L_x_1668:
[----:B------:R-:W-:Y:S05]  /*9390*/  BSYNC.RECONVERGENT B3 ;  /* 0x0000000000037941 */ /* 0x000fea0003800200 */
.L_x_1667:
[----:B------:R-:W-:Y:S01]  /*93a0*/  HFMA2 R56, -RZ, RZ, 0.1171875, 0 ;  /* 0x2f800000ff387431 */ /* 0x000fe200000001ff */
[----:B------:R-:W-:Y:S01]  /*93b0*/  I2FP.F32.U32 R7, R7 ;  /* 0x0000000700077245 */ /* 0x000fe20000201000 */
[----:B------:R-:W-:Y:S02]  /*93c0*/  IMAD.U32 R58, R31, 0x10000, RZ ;  /* 0x000100001f3a7824 */ /* 0x000fe400078e00ff */
[----:B------:R-:W-:Y:S02]  /*93d0*/  IMAD.U32 R82, R27, 0x10000, RZ ;  /* 0x000100001b527824 */ /* 0x000fe400078e00ff */
[----:B------:R-:W-:Y:S01]  /*93e0*/  FMUL.FTZ R58, R58, UR13 ;  /* 0x0000000d3a3a7c20 */ /* 0x000fe20008410000 */
[----:B------:R-:W-:-:S03]  /*93f0*/  FFMA.FTZ R7, R7, R56, 1.1641532182693481445e-10 ;  /* 0x2f00000007077423 */ /* 0x000fc60000010038 */
[----:B------:R-:W-:Y:S01]  /*9400*/  FMUL.FTZ R58, R58, UR12 ;  /* 0x0000000c3a3a7c20 */ /* 0x000fe20008410000 */
[----:B------:R-:W-:Y:S02]  /*9410*/  SHF.L.U32 R56, R35, 0x10, RZ ;  /* 0x0000001023387819 */ /* 0x000fe400000006ff */
[----:B------:R-:W-:-:S04]  /*9420*/  FSETP.GTU.FTZ.AND P4, PT, R7, UR10, PT ;  /* 0x0000000a07007c0b */ /* 0x000fc8000bf9c000 */
[----:B------:R-:W-:Y:S02]  /*9430*/  FSEL R79, R58, RZ, !P4 ;  /* 0x000000ff3a4f7208 */ /* 0x000fe40006000000 */
[----:B------:R-:W-:-:S03]  /*9440*/  SEL R78, RZ, 0x1, P4 ;  /* 0x00000001ff4e7807 */ /* 0x000fc60002000000 */
[----:B------:R-:W-:-:S07]  /*9450*/  FFMA.FTZ R79, R79, R56, R82 ;  /* 0x000000384f4f7223 */ /* 0x000fce0000010052 */
.L_x_1666:
[----:B------:R-:W-:Y:S05]  /*9460*/  BSYNC.RECONVERGENT B2 ;  /* 0x0000000000027941 */ /* 0x000fea0003800200 */
.L_x_1665:
        /* <DEDUP_REMOVED lines=23> */
.L_x_1676:
        /* <DEDUP_REMOVED lines=13> */
.L_x_1678:
[----:B------:R-:W-:Y:S05]  /*96b0*/  BSYNC.RECONVERGENT B4 ;  /* 0x0000000000047941 */ /* 0x000fea0003800200 */
.L_x_1677:
        /* <DEDUP_REMOVED lines=42> */
.L_x_1675:
[----:B------:R-:W-:Y:S05]  /*9960*/  BSYNC.RECONVERGENT B3 ;  /* 0x0000000000037941 */ /* 0x000fea0003800200 */
.L_x_1674:
        /* <DEDUP_REMOVED lines=9> */
[----:B------:R-:W-:Y:S02]  /*9a00*/  FSETP.GTU.FTZ.AND P0, PT, R7, UR10, PT ;  /* 0x0000000a07007c0b */ /* 0x000fe4000bf1c000 */
[----:B------:R-:W-:Y:S02]  /*9a10*/  SHF.L.U32 R7, R20, 0x10, RZ ;  /* 0x0000001014077819 */ /* 0x000fe400000006ff */
[----:B------:R-:W-:Y:S02]  /*9a20*/  FSEL R56, R56, RZ, !P0 ;  /* 0x000000ff38387208 */ /* 0x000fe40004000000 */
[----:B------:R-:W-:-:S03]  /*9a30*/  SEL R104, RZ, 0x1, P0 ;  /* 0x00000001ff687807 */ /* 0x000fc60000000000 */
[----:B------:R-:W-:-:S07]  /*9a40*/  FFMA.FTZ R7, R56, R7, R57 ;  /* 0x0000000738077223 */ /* 0x000fce0000010039 */
.L_x_1673:
[----:B------:R-:W-:Y:S05]  /*9a50*/  BSYNC.RECONVERGENT B2 ;  /* 0x0000000000027941 */ /* 0x000fea0003800200 */
.L_x_1672:
[----:B------:R-:W-:Y:S02]  /*9a60*/  F2FP.BF16.F32.PACK_AB R59, RZ, R7 ;  /* 0x00000007ff3b723e */ /* 0x000fe400000010ff */
[----:B------:R-:W-:Y:S02]  /*9a70*/  PRMT R58, R99, 0x5410, R101 ;  /* 0x00005410633a7816 */ /* 0x000fe40000000065 */
[----:B------:R-:W-:Y:S02]  /*9a80*/  PRMT R57, R98, 0x5410, R97 ;  /* 0x0000541062397816 */ /* 0x000fe40000000061 */
[----:B------:R-:W-:Y:S02]  /*9a90*/  PRMT R56, R96, 0x5410, R95 ;  /* 0x0000541060387816 */ /* 0x000fe4000000005f */
[----:B------:R-:W-:Y:S01]  /*9aa0*/  PRMT R59, R94, 0x5410, R59 ;  /* 0x000054105e3b7816 */ /* 0x000fe2000000003b */
[----:B------:R-:W-:Y:S06]  /*9ab0*/  BRA `(.L_x_1679) ;  /* 0x0000002c00107947 */ /* 0x000fec0003800000 */
.L_x_1622:
[----:B------:R-:W-:Y:S01]  /*9ac0*/  BSSY.RECONVERGENT B2, `(.L_x_1680) ;  /* 0x0000058000027945 */ /* 0x000fe20003800200 */
[----:B------:R-:W-:Y:S01]  /*9ad0*/  MOV R84, RZ ;  /* 0x000000ff00547202 */ /* 0x000fe20000000f00 */
[----:B------:R-:W-:Y:S01]  /*9ae0*/  IMAD.MOV.U32 R100, RZ, RZ, R102 ;  /* 0x000000ffff647224 */ /* 0x000fe200078e0066 */
[----:B------:R-:W-:Y:S01]  /*9af0*/  MOV R7, R82 ;  /* 0x0000005200077202 */ /* 0x000fe20000000f00 */
[----:B------:R-:W-:Y:S06]  /*9b00*/  @!P2 BRA `(.L_x_1681) ;  /* 0x00000004004ca947 */ /* 0x000fec0003800000 */
[----:B------:R-:W-:Y:S01]  /*9b10*/  ISETP.NE.AND P0, PT, R82, 0x1, PT ;  /* 0x000000015200780c */ /* 0x000fe20003f05270 */
[----:B------:R-:W-:Y:S01]  /*9b20*/  BSSY.RECONVERGENT B3, `(.L_x_1682) ;  /* 0x0000046000037945 */ /* 0x000fe20003800200 */
[----:B------:R-:W-:Y:S01]  /*9b30*/  IMAD.MOV.U32 R7, RZ, RZ, 0x2 ;  /* 0x00000002ff077424 */ /* 0x000fe200078e00ff */
[----:B0-----:R-:W-:Y:S01]  /*9b40*/  MOV R56, R80 ;  /* 0x0000005000387202 */ /* 0x001fe20000000f00 */
        /* <DEDUP_REMOVED lines=12> */
.L_x_1684:
        /* <DEDUP_REMOVED lines=13> */
.L_x_1686:
[----:B------:R-:W-:Y:S05]  /*9ce0*/  BSYNC.RECONVERGENT B4 ;  /* 0x0000000000047941 */ /* 0x000fea0003800200 */
.L_x_1685:
        /* <DEDUP_REMOVED lines=41> */
.L_x_1683:
[----:B------:R-:W-:Y:S05]  /*9f80*/  BSYNC.RECONVERGENT B3 ;  /* 0x0000000000037941 */ /* 0x000fea0003800200 */
.L_x_1682:
[----:B------:R-:W-:Y:S01]  /*9f90*/  I2FP.F32.U32 R56, R56 ;  /* 0x0000003800387245 */ /* 0x000fe20000201000 */
[----:B------:R-:W-:Y:S01]  /*9fa0*/  IMAD.MOV.U32 R57, RZ, RZ, 0x2f800000 ;  /* 0x2f800000ff397424 */ /* 0x000fe200078e00ff */
[----:B-----5:R-:W-:-:S03]  /*9fb0*/  SHF.L.U32 R58, R28, 0x10, RZ ;  /* 0x000000101c3a7819 */ /* 0x020fc600000006ff */
[----:B------:R-:W-:Y:S01]  /*9fc0*/  FFMA.FTZ R56, R56, R57, 1.1641532182693481445e-10 ;  /* 0x2f00000038387423 */ /* 0x000fe20000010039 */
[----:B------:R-:W-:Y:S02]  /*9fd0*/  IMAD.U32 R57, R32, 0x10000, RZ ;  /* 0x0001000020397824 */ /* 0x000fe400078e00ff */
[----:B------:R-:W-:Y:S02]  /*9fe0*/  FMUL.FTZ R58, R58, UR13 ;  /* 0x0000000d3a3a7c20 */ /* 0x000fe40008410000 */
[----:B------:R-:W-:Y:S02]  /*9ff0*/  FSETP.GTU.FTZ.AND P0, PT, R56, UR10, PT ;  /* 0x0000000a38007c0b */ /* 0x000fe4000bf1c000 */
[----:B------:R-:W-:Y:S02]  /*a000*/  FMUL.FTZ R58, R58, UR12 ;  /* 0x0000000c3a3a7c20 */ /* 0x000fe40008410000 */
[----:B------:R-:W-:-:S03]  /*a010*/  SEL R66, RZ, 0x1, P0 ;  /* 0x00000001ff427807 */ /* 0x000fc60000000000 */
[----:B------:R-:W-:-:S05]  /*a020*/  FSEL R84, R58, RZ, !P0 ;  /* 0x000000ff3a547208 */ /* 0x000fca0004000000 */
[----:B------:R-:W-:-:S07]  /*a030*/  FMUL.FTZ R84, R57, R84 ;  /* 0x0000005439547220 */ /* 0x000fce0000410000 */
.L_x_1681:
[----:B------:R-:W-:Y:S05]  /*a040*/  BSYNC.RECONVERGENT B2 ;  /* 0x0000000000027941 */ /* 0x000fea0003800200 */
.L_x_1680:
[----:B------:R-:W-:Y:S01]  /*a050*/  BSSY.RECONVERGENT B2, `(.L_x_1687) ;  /* 0x0000057000027945 */ /* 0x000fe20003800200 */
[----:B------:R-:W-:Y:S01]  /*a060*/  F2FP.BF16.F32.PACK_AB R96, RZ, R84 ;  /* 0x00000054ff60723e */ /* 0x000fe200000010ff */
[----:B0-----:R-:W-:Y:S01]  /*a070*/  IMAD.MOV.U32 R56, RZ, RZ, R7 ;  /* 0x000000ffff387224 */ /* 0x001fe200078e0007 */
        /* <DEDUP_REMOVED lines=15> */
.L_x_1691:
        /* <DEDUP_REMOVED lines=13> */
.L_x_1693:
[----:B------:R-:W-:Y:S05]  /*a240*/  BSYNC.RECONVERGENT B4 ;  /* 0x0000000000047941 */ /* 0x000fea0003800200 */
.L_x_1692:
        /* <DEDUP_REMOVED lines=42> */
.L_x_1690:
[----:B------:R-:W-:Y:S05]  /*a4f0*/  BSYNC.RECONVERGENT B3 ;  /* 0x0000000000037941 */ /* 0x000fea0003800200 */
.L_x_1689:
[----:B------:R-:W-:Y:S01]  /*a500*/  HFMA2 R68, -RZ, RZ, 0.1171875, 0 ;  /* 0x2f800000ff447431 */ /* 0x000fe200000001ff */
[----:B-----5:R-:W-:Y:S02]  /*a510*/  PRMT R58, R28, 0x7632, R58 ;  /* 0x000076321c3a7816 */ /* 0x020fe4000000003a */
[----:B------:R-:W-:Y:S02]  /*a520*/  I2FP.F32.U32 R7, R57 ;  /* 0x0000003900077245 */ /* 0x000fe40000201000 */
[----:B------:R-:W-:Y:S01]  /*a530*/  SHF.L.U32 R85, R23, 0x10, RZ ;  /* 0x0000001017557819 */ /* 0x000fe200000006ff */
        /* <DEDUP_REMOVED lines=8> */
.L_x_1688:
[----:B------:R-:W-:Y:S05]  /*a5c0*/  BSYNC.RECONVERGENT B2 ;  /* 0x0000000000027941 */ /* 0x000fea0003800200 */
.L_x_1687:
        /* <DEDUP_REMOVED lines=18> */
.L_x_1698:
        /* <DEDUP_REMOVED lines=13> */
.L_x_1700:
[----:B------:R-:W-:Y:S05]  /*a7c0*/  BSYNC.RECONVERGENT B4 ;  /* 0x0000000000047941 */ /* 0x000fea0003800200 */
.L_x_1699:
        /* <DEDUP_REMOVED lines=42> */
.L_x_1697:
[----:B------:R-:W-:Y:S05]  /*aa70*/  BSYNC.RECONVERGENT B3 ;  /* 0x0000000000037941 */ /* 0x000fea0003800200 */
.L_x_1696:
        /* <DEDUP_REMOVED lines=11> */
.L_x_1695:
[----:B------:R-:W-:Y:S05]  /*ab30*/  BSYNC.RECONVERGENT B2 ;  /* 0x0000000000027941 */ /* 0x000fea0003800200 */
.L_x_1694:
        /* <DEDUP_REMOVED lines=18> */
.L_x_1705:
        /* <DEDUP_REMOVED lines=13> */
.L_x_1707:
[----:B------:R-:W-:Y:S05]  /*ad30*/  BSYNC.RECONVERGENT B4 ;  /* 0x0000000000047941 */ /* 0x000fea0003800200 */
.L_x_1706:
        /* <DEDUP_REMOVED lines=42> */
.L_x_1704:
[----:B------:R-:W-:Y:S05]  /*afe0*/  BSYNC.RECONVERGENT B3 ;  /* 0x0000000000037941 */ /* 0x000fea0003800200 */
.L_x_1703:
        /* <DEDUP_REMOVED lines=12> */
.L_x_1702:
[----:B------:R-:W-:Y:S05]  /*b0b0*/  BSYNC.RECONVERGENT B2 ;  /* 0x0000000000027941 */ /* 0x000fea0003800200 */
.L_x_1701:
        /* <DEDUP_REMOVED lines=18> */
.L_x_1712:
        /* <DEDUP_REMOVED lines=13> */
.L_x_1714:
[----:B------:R-:W-:Y:S05]  /*b2b0*/  BSYNC.RECONVERGENT B4 ;  /* 0x0000000000047941 */ /* 0x000fea0003800200 */
.L_x_1713:
        /* <DEDUP_REMOVED lines=42> */
.L_x_1711:
[----:B------:R-:W-:Y:S05]  /*b560*/  BSYNC.RECONVERGENT B3 ;  /* 0x0000000000037941 */ /* 0x000fea0003800200 */
.L_x_1710:
        /* <DEDUP_REMOVED lines=11> */
.L_x_1709:
[----:B------:R-:W-:Y:S05]  /*b620*/  BSYNC.RECONVERGENT B2 ;  /* 0x0000000000027941 */ /* 0x000fea0003800200 */
.L_x_1708:
        /* <DEDUP_REMOVED lines=18> */
.L_x_1719:
        /* <DEDUP_REMOVED lines=13> */
.L_x_1721:
[----:B------:R-:W-:Y:S05]  /*b820*/  BSYNC.RECONVERGENT B4 ;  /* 0x0000000000047941 */ /* 0x000fea0003800200 */
.L_x_1720:
        /* <DEDUP_REMOVED lines=42> */
.L_x_1718:
[----:B------:R-:W-:Y:S05]  /*bad0*/  BSYNC.RECONVERGENT B3 ;  /* 0x0000000000037941 */ /* 0x000fea0003800200 */
.L_x_1717:
        /* <DEDUP_REMOVED lines=12> */
.L_x_1716:
[----:B------:R-:W-:Y:S05]  /*bba0*/  BSYNC.RECONVERGENT B2 ;  /* 0x0000000000027941 */ /* 0x000fea0003800200 */
.L_x_1715:
        /* <DEDUP_REMOVED lines=18> */
.L_x_1726:
        /* <DEDUP_REMOVED lines=13> */
.L_x_1728:
[----:B------:R-:W-:Y:S05]  /*bda0*/  BSYNC.RECONVERGENT B4 ;  /* 0x0000000000047941 */ /* 0x000fea0003800200 */
.L_x_1727:
        /* <DEDUP_REMOVED lines=42> */
.L_x_1725:
[----:B------:R-:W-:Y:S05]  /*c050*/  BSYNC.RECONVERGENT B3 ;  /* 0x0000000000037941 */ /* 0x000fea0003800200 */
.L_x_1724:
        /* <DEDUP_REMOVED lines=11> */
.L_x_1723:
[----:B------:R-:W-:Y:S05]  /*c110*/  BSYNC.RECONVERGENT B2 ;  /* 0x0000000000027941 */ /* 0x000fea0003800200 */
.L_x_1722:
        /* <DEDUP_REMOVED lines=18> */
.L_x_1733:
        /* <DEDUP_REMOVED lines=13> */
.L_x_1735:
[----:B------:R-:W-:Y:S05]  /*c310*/  BSYNC.RECONVERGENT B4 ;  /* 0x0000000000047941 */ /* 0x000fea0003800200 */
.L_x_1734:
        /* <DEDUP_REMOVED lines=42> */
.L_x_1732:
[----:B------:R-:W-:Y:S05]  /*c5c0*/  BSYNC.RECONVERGENT B3 ;  /* 0x0000000000037941 */ /* 0x000fea0003800200 */
.L_x_1731:
[----:B------:R-:W-:Y:S01]  /*c5d0*/  HFMA2 R58, -RZ, RZ, 0.1171875, 0 ;  /* 0x2f800000ff3a7431 */ /* 0x000fe200000001ff */
[----:B-----5:R-:W-:Y:S02]  /*c5e0*/  PRMT R56, R31, 0x7632, R56 ;  /* 0x000076321f387816 */ /* 0x020fe40000000038 */
[----:B------:R-:W-:-:S03]  /*c5f0*/  I2FP.F32.U32 R7, R7 ;  /* 0x0000000700077245 */ /* 0x000fc60000201000 */
[----:B------:R-:W-:Y:S02]  /*c600*/  IMAD.U32 R56, R56, 0x10000, RZ ;  /* 0x0001000038387824 */ /* 0x000fe400078e00ff */
[----:B------:R-:W-:Y:S02]  /*c610*/  FFMA.FTZ R7, R7, R58, 1.1641532182693481445e-10 ;  /* 0x2f00000007077423 */ /* 0x000fe4000001003a */
[----:B------:R-:W-:-:S04]  /*c620*/  FMUL.FTZ R56, R56, UR13 ;  /* 0x0000000d38387c20 */ /* 0x000fc80008410000 */
[----:B------:R-:W-:Y:S01]  /*c630*/  FMUL.FTZ R56, R56, UR12 ;  /* 0x0000000c38387c20 */ /* 0x000fe20008410000 */
[----:B------:R-:W-:Y:S02]  /*c640*/  FSETP.GTU.FTZ.AND P0, PT, R7, UR10, PT ;  /* 0x0000000a07007c0b */ /* 0x000fe4000bf1c000 */
[----:B------:R-:W-:Y:S02]  /*c650*/  SHF.L.U32 R7, R20, 0x10, RZ ;  /* 0x0000001014077819 */ /* 0x000fe400000006ff */
[----:B------:R-:W-:Y:S02]  /*c660*/  FSEL R56, R56, RZ, !P0 ;  /* 0x000000ff38387208 */ /* 0x000fe40004000000 */
[----:B------:R-:W-:-:S03]  /*c670*/  SEL R104, RZ, 0x1, P0 ;  /* 0x00000001ff687807 */ /* 0x000fc60000000000 */
[----:B------:R-:W-:-:S07]  /*c680*/  FMUL.FTZ R7, R7, R56 ;  /* 0x0000003807077220 */ /* 0x000fce0000410000 */
.L_x_1730:
[----:B------:R-:W-:Y:S05]  /*c690*/  BSYNC.RECONVERGENT B2 ;  /* 0x0000000000027941 */ /* 0x000fea0003800200 */
.L_x_1729:
[----:B------:R-:W-:Y:S01]  /*c6a0*/  F2FP.BF16.F32.PACK_AB R59, RZ, R7 ;  /* 0x00000007ff3b723e */ /* 0x000fe200000010ff */
[----:B------:R-:W-:Y:S01]  /*c6b0*/  IMAD.MOV.U32 R102, RZ, RZ, R100 ;  /* 0x000000ffff667224 */ /* 0x000fe200078e0064 */
[----:B------:R-:W-:Y:S02]  /*c6c0*/  PRMT R58, R99, 0x5410, R101 ;  /* 0x00005410633a7816 */ /* 0x000fe40000000065 */
[----:B------:R-:W-:Y:S02]  /*c6d0*/  PRMT R57, R98, 0x5410, R97 ;  /* 0x0000541062397816 */ /* 0x000fe40000000061 */
[----:B------:R-:W-:Y:S02]  /*c6e0*/  PRMT R56, R96, 0x5410, R95 ;  /* 0x0000541060387816 */ /* 0x000fe4000000005f */
[----:B------:R-:W-:-:S07]  /*c6f0*/  PRMT R59, R94, 0x5410, R59 ;  /* 0x000054105e3b7816 */ /* 0x000fce000000003b */
.L_x_1679:
[----:B------:R-:W0:Y:S02]  /*c700*/  LDC.64 R94, c[0x0][0x3a8] ;  /* 0x0000ea00ff5e7b82 */ /* 0x000e240000000a00 */
[----:B0-----:R-:W-:-:S05]  /*c710*/  IMAD.WIDE.U32 R94, R90, 0x10, R94 ;  /* 0x000000105a5e7825 */ /* 0x001fca00078e005e */
[----:B------:R2:W-:Y:S01]  /*c720*/  STG.E.128 desc[UR8][R94.64], R56 ;  /* 0x000000385e007986 */ /* 0x0005e2000c101d08 */
[----:B------:R-:W-:Y:S05]  /*c730*/  @!P2 BRA `(.L_x_1621) ;  /* 0x000000000050a947 */ /* 0x000fea0003800000 */
[----:B--2---:R-:W-:Y:S01]  /*c740*/  SHF.L.U32 R59, R78, 0x10, RZ ;  /* 0x000000104e3b7819 */ /* 0x004fe200000006ff */
[----:B------:R-:W0:Y:S01]  /*c750*/  LDC.64 R56, c[0x0][0x3b0] ;  /* 0x0000ec00ff387b82 */ /* 0x000e220000000a00 */
[----:B------:R-:W-:Y:S02]  /*c760*/  LOP3.LUT R58, R104, 0xffff, RZ, 0xc0, !PT ;  /* 0x0000ffff683a7812 */ /* 0x000fe400078ec0ff */
[----:B------:R-:W-:Y:S02]  /*c770*/  LOP3.LUT R59, R59, 0xff0000, RZ, 0xc0, !PT ;  /* 0x00ff00003b3b7812 */ /* 0x000fe400078ec0ff */
[----:B------:R-:W-:Y:S02]  /*c780*/  PRMT R95, R76, 0x7104, RZ ;  /* 0x000071044c5f7816 */ /* 0x000fe400000000ff */
[----:B------:R-:W-:Y:S02]  /*c790*/  PRMT R58, R59, 0x4210, R58 ;  /* 0x000042103b3a7816 */ /* 0x000fe4000000003a */
[----:B------:R-:W-:-:S02]  /*c7a0*/  LOP3.LUT R96, R72, 0xff, RZ, 0xc0, !PT ;  /* 0x000000ff48607812 */ /* 0x000fc400078ec0ff */
[----:B------:R-:W-:Y:S02]  /*c7b0*/  LOP3.LUT R94, R70, 0xff, RZ, 0xc0, !PT ;  /* 0x000000ff465e7812 */ /* 0x000fe400078ec0ff */
[----:B------:R-:W-:Y:S01]  /*c7c0*/  LOP3.LUT R59, R68, 0xff, RZ, 0xc0, !PT ;  /* 0x000000ff443b7812 */ /* 0x000fe200078ec0ff */
[----:B------:R-:W-:Y:S01]  /*c7d0*/  IMAD.WIDE.U32 R96, R96, 0x1000000, RZ ;  /* 0x0100000060607825 */ /* 0x000fe200078e00ff */
[----:B------:R-:W-:-:S03]  /*c7e0*/  LOP3.LUT R99, R58, 0xff00, R95, 0xf8, !PT ;  /* 0x0000ff003a637812 */ /* 0x000fc600078ef85f */
[----:B------:R-:W-:Y:S01]  /*c7f0*/  IMAD.WIDE.U32 R94, R94, 0x10000, RZ ;  /* 0x000100005e5e7825 */ /* 0x000fe200078e00ff */
[----:B------:R-:W-:-:S03]  /*c800*/  LOP3.LUT R99, R99, 0xff, R74, 0xf8, !PT ;  /* 0x000000ff63637812 */ /* 0x000fc600078ef84a */
[----:B------:R-:W-:Y:S01]  /*c810*/  IMAD.WIDE.U32 R58, R59, 0x100, RZ ;  /* 0x000001003b3a7825 */ /* 0x000fe200078e00ff */
[----:B------:R-:W-:-:S03]  /*c820*/  LOP3.LUT R99, R95, R99, R97, 0xfe, !PT ;  /* 0x000000635f637212 */ /* 0x000fc600078efe61 */
[----:B0-----:R-:W-:Y:S01]  /*c830*/  IMAD.WIDE.U32 R56, R91, 0x8, R56 ;  /* 0x000000085b387825 */ /* 0x001fe200078e0038 */
[----:B------:R-:W-:Y:S02]  /*c840*/  LOP3.LUT R101, R58, R96, R94, 0xfe, !PT ;  /* 0x000000603a657212 */ /* 0x000fe400078efe5e */
[----:B------:R-:W-:Y:S02]  /*c850*/  LOP3.LUT R59, R99, R59, RZ, 0xfc, !PT ;  /* 0x0000003b633b7212 */ /* 0x000fe400078efcff */
[----:B------:R-:W-:-:S05]  /*c860*/  LOP3.LUT R58, R101, 0xff, R66, 0xf8, !PT ;  /* 0x000000ff653a7812 */ /* 0x000fca00078ef842 */
[----:B------:R3:W-:Y:S02]  /*c870*/  STG.E.64 desc[UR8][R56.64], R58 ;  /* 0x0000003a38007986 */ /* 0x0007e4000c101b08 */
.L_x_1621:
[----:B------:R-:W-:Y:S05]  /*c880*/  BSYNC.RECONVERGENT B1 ;  /* 0x0000000000017941 */ /* 0x000fea0003800200 */
.L_x_1620:
[----:B0123--:R-:W-:Y:S01]  /*c890*/  FADD.FTZ R56, RZ, R65 ;  /* 0x00000041ff387221 */ /* 0x00ffe20000010000 */
[----:B------:R-:W0:Y:S01]  /*c8a0*/  S2R R90, SR_TID.X ;  /* 0x00000000005a7919 */ /* 0x000e220000002100 */
[----:B------:R-:W-:Y:S01]  /*c8b0*/  ISETP.GT.U32.AND P0, PT, R3, 0x3f, PT ;  /* 0x0000003f0300780c */ /* 0x000fe20003f04070 */
[----:B------:R-:W-:Y:S01]  /*c8c0*/  UMOV UR33, 0xffffffff ;  /* 0xffffffff00217882 */ /* 0x000fe20000000000 */
[----:B------:R-:W-:-:S04]  /*c8d0*/  FADD.FTZ R56, R67, R56 ;  /* 0x0000003843387221 */ /* 0x000fc80000010000 */
[----:B------:R-:W-:-:S04]  /*c8e0*/  FADD.FTZ R56, R69, R56 ;  /* 0x0000003845387221 */ /* 0x000fc80000010000 */
[----:B------:R-:W-:-:S04]  /*c8f0*/  FADD.FTZ R56, R71, R56 ;  /* 0x0000003847387221 */ /* 0x000fc80000010000 */
[----:B------:R-:W-:-:S04]  /*c900*/  FADD.FTZ R56, R73, R56 ;  /* 0x0000003849387221 */ /* 0x000fc80000010000 */
[----:B------:R-:W-:-:S04]  /*c910*/  FADD.FTZ R56, R75, R56 ;  /* 0x000000384b387221 */ /* 0x000fc80000010000 */
[----:B------:R-:W-:-:S04]  /*c920*/  FADD.FTZ R56, R77, R56 ;  /* 0x000000384d387221 */ /* 0x000fc80000010000 */
[----:B------:R-:W-:-:S05]  /*c930*/  FADD.FTZ R56, R103, R56 ;  /* 0x0000003867387221 */ /* 0x000fca0000010000 */
[----:B------:R-:W-:Y:S02]  /*c940*/  FSEL R57, R56, RZ, P1 ;  /* 0x000000ff38397208 */ /* 0x000fe40000800000 */
[----:B0-----:R-:W-:-:S03]  /*c950*/  LOP3.LUT P2, R90, R90, 0x1f, RZ, 0xc0, !PT ;  /* 0x0000001f5a5a7812 */ /* 0x001fc6000784c0ff */
        /* <DEDUP_REMOVED lines=63> */
.L_x_1753:
[----:B-1----:R-:W-:Y:S01]  /*cd50*/  FADD.FTZ R98, R96, R95 ;  /* 0x0000005f60627221 */ /* 0x002fe20000010000 */
[----:B------:R-:W-:Y:S01]  /*cd60*/  FMUL.FTZ R95, R94, R94 ;  /* 0x0000005e5e5f7220 */ /* 0x000fe20000410000 */
[----:B------:R-:W-:Y:S01]  /*cd70*/  ISETP.NE.AND P0, PT, RZ, UR11, PT ;  /* 0x0000000bff007c0c */ /* 0x000fe2000bf05270 */
[----:B------:R-:W1:Y:S01]  /*cd80*/  @!P2 LDC.64 R58, c[0x0][0x3c0] ;  /* 0x0000f000ff3aab82 */ /* 0x000e620000000a00 */
[----:B------:R-:W-:Y:S01]  /*cd90*/  FFMA.FTZ R91, R98, R91, UR14 ;  /* 0x0000000e625b7e23 */ /* 0x000fe2000801005b */
[----:B------:R-:W-:Y:S01]  /*cda0*/  BSSY.RECONVERGENT B1, `(.L_x_1737) ;  /* 0x0000078000017945 */ /* 0x000fe20003800200 */
[----:B0-----:R-:W-:-:S05]  /*cdb0*/  FSEL R96, R95, RZ, P0 ;  /* 0x000000ff5f607208 */ /* 0x001fca0000000000 */
[----:B------:R-:W0:Y:S01]  /*cdc0*/  @!P2 LDC.64 R56, c[0x0][0x3c8] ;  /* 0x0000f200ff38ab82 */ /* 0x000e220000000a00 */
[----:B------:R-:W-:-:S04]  /*cdd0*/  FADD.FTZ R91, R91, R96 ;  /* 0x000000605b5b7221 */ /* 0x000fc80000010000 */
[----:B------:R-:W2:Y:S01]  /*cde0*/  MUFU.RSQ R95, R91 ;  /* 0x0000005b005f7308 */ /* 0x000ea20000001400 */
[----:B-1----:R-:W-:-:S05]  /*cdf0*/  @!P2 IMAD.WIDE R58, R4, 0x4, R58 ;  /* 0x00000004043aa825 */ /* 0x002fca00078e023a */
[----:B------:R1:W-:Y:S01]  /*ce00*/  @!P2 STG.E desc[UR8][R58.64], R94 ;  /* 0x0000005e3a00a986 */ /* 0x0003e2000c101908 */
[----:B0-----:R-:W-:-:S05]  /*ce10*/  @!P2 IMAD.WIDE R56, R4, 0x4, R56 ;  /* 0x000000040438a825 */ /* 0x001fca00078e0238 */
[----:B--2---:R1:W-:Y:S01]  /*ce20*/  @!P2 STG.E desc[UR8][R56.64], R95 ;  /* 0x0000005f3800a986 */ /* 0x0043e2000c101908 */
[----:B-----5:R-:W-:-:S13]  /*ce30*/  ISETP.GE.AND P2, PT, R92, 0x1, PT ;  /* 0x000000015c00780c */ /* 0x020fda0003f46270 */
[----:B-1----:R-:W-:Y:S05]  /*ce40*/  @!P2 BRA `(.L_x_1738) ;  /* 0x0000000400b4a947 */ /* 0x002fea0003800000 */
[----:B------:R-:W-:Y:S01]  /*ce50*/  VIADD R92, R92, 0xffffffff ;  /* 0xffffffff5c5c7836 */ /* 0x000fe20000000000 */
[----:B------:R-:W-:Y:S01]  /*ce60*/  BSSY.RECONVERGENT B2, `(.L_x_1739) ;  /* 0x0000037000027945 */ /* 0x000fe20003800200 */
[----:B------:R-:W-:Y:S02]  /*ce70*/  FSEL R94, R94, RZ, !P0 ;  /* 0x000000ff5e5e7208 */ /* 0x000fe40004000000 */
        /* <DEDUP_REMOVED lines=8> */
[--C-:B------:R-:W-:Y:S01]  /*cf00*/  FADD.FTZ R92, R77, -R94.reuse ;  /* 0x8000005e4d5c7221 */ /* 0x100fe20000010000 */
[----:B------:R-:W-:Y:S01]  /*cf10*/  SHF.L.U32 R99, R54, 0x10, RZ ;  /* 0x0000001036637819 */ /* 0x000fe200000006ff */
[----:B------:R-:W-:Y:S01]  /*cf20*/  FMUL.FTZ R90, R95, R90 ;  /* 0x0000005a5f5a7220 */ /* 0x000fe20000410000 */
[----:B------:R-:W-:Y:S02]  /*cf30*/  IMAD.U32 R97, R49, 0x10000, RZ ;  /* 0x0001000031617824 */ /* 0x000fe400078e00ff */
[C---:B------:R-:W-:Y:S01]  /*cf40*/  FMUL.FTZ R58, R95.reuse, R58 ;  /* 0x0000003a5f3a7220 */ /* 0x040fe20000410000 */
[----:B------:R-:W-:Y:S02]  /*cf50*/  IMAD.U32 R101, R50, 0x10000, RZ ;  /* 0x0001000032657824 */ /* 0x000fe400078e00ff */
[----:B------:R-:W-:Y:S01]  /*cf60*/  FMUL.FTZ R96, R95, R92 ;  /* 0x0000005c5f607220 */ /* 0x000fe20000410000 */
[----:B------:R-:W-:Y:S01]  /*cf70*/  SHF.L.U32 R105, R55, 0x10, RZ ;  /* 0x0000001037697819 */ /* 0x000fe200000006ff */
[----:B------:R-:W-:Y:S01]  /*cf80*/  FFMA.FTZ R92, R58, R91, R97 ;  /* 0x0000005b3a5c7223 */ /* 0x000fe20000010061 */
[----:B------:R-:W-:Y:S01]  /*cf90*/  FFMA.FTZ R101, R90, R99, R101 ;  /* 0x000000635a657223 */ /* 0x000fe20000010065 */
[----:B------:R-:W-:Y:S01]  /*cfa0*/  FADD.FTZ R56, R65, -R94 ;  /* 0x8000005e41387221 */ /* 0x000fe20000010000 */
[----:B------:R-:W0:Y:S01]  /*cfb0*/  LDC.64 R90, c[0x0][0x428] ;  /* 0x00010a00ff5a7b82 */ /* 0x000e220000000a00 */
[----:B------:R-:W-:Y:S01]  /*cfc0*/  IMAD.U32 R107, R51, 0x10000, RZ ;  /* 0x00010000336b7824 */ /* 0x000fe200078e00ff */
[----:B------:R-:W-:Y:S01]  /*cfd0*/  SHF.L.U32 R57, R52, 0x10, RZ ;  /* 0x0000001034397819 */ /* 0x000fe200000006ff */
[----:B------:R-:W-:-:S02]  /*cfe0*/  IMAD.U32 R59, R48, 0x10000, RZ ;  /* 0x00010000303b7824 */ /* 0x000fc400078e00ff */
[----:B------:R-:W-:Y:S01]  /*cff0*/  FMUL.FTZ R56, R95, R56 ;  /* 0x000000385f387220 */ /* 0x000fe20000410000 */
[----:B------:R-:W-:Y:S01]  /*d000*/  FFMA.FTZ R100, R96, R105, R107 ;  /* 0x0000006960647223 */ /* 0x000fe2000001006b */
[--C-:B------:R-:W-:Y:S01]  /*d010*/  FADD.FTZ R96, R71, -R94.reuse ;  /* 0x8000005e47607221 */ /* 0x100fe20000010000 */
[--C-:B------:R-:W-:Y:S01]  /*d020*/  FADD.FTZ R58, R67, -R94.reuse ;  /* 0x8000005e433a7221 */ /* 0x100fe20000010000 */
[--C-:B------:R-:W-:Y:S01]  /*d030*/  FADD.FTZ R98, R75, -R94.reuse ;  /* 0x8000005e4b627221 */ /* 0x100fe20000010000 */
[----:B------:R-:W-:Y:S01]  /*d040*/  FADD.FTZ R106, R103, -R94 ;  /* 0x8000005e676a7221 */ /* 0x000fe20000010000 */
        /* <DEDUP_REMOVED lines=8> */
[----:B------:R-:W-:-:S02]  /*d0d0*/  IMAD.U32 R107, R14, 0x10000, RZ ;  /* 0x000100000e6b7824 */ /* 0x000fc400078e00ff */
[C---:B------:R-:W-:Y:S01]  /*d0e0*/  FMUL.FTZ R106, R95.reuse, R106 ;  /* 0x0000006a5f6a7220 */ /* 0x040fe20000410000 */
[----:B------:R-:W-:Y:S02]  /*d0f0*/  IMAD.U32 R111, R12, 0x10000, RZ ;  /* 0x000100000c6f7824 */ /* 0x000fe400078e00ff */
[C---:B------:R-:W-:Y:S01]  /*d100*/  FMUL.FTZ R98, R95.reuse, R98 ;  /* 0x000000625f627220 */ /* 0x040fe20000410000 */
[----:B------:R-:W-:Y:S01]  /*d110*/  FMUL.FTZ R58, R95, R58 ;  /* 0x0000003a5f3a7220 */ /* 0x000fe20000410000 */
[----:B------:R-:W-:Y:S01]  /*d120*/  FFMA.FTZ R99, R96, R97, R99 ;  /* 0x0000006160637223 */ /* 0x000fe20000010063 */
[----:B------:R-:W-:Y:S01]  /*d130*/  FFMA.FTZ R109, R106, R109, R111 ;  /* 0x0000006d6a6d7223 */ /* 0x000fe2000001006f */
[----:B------:R-:W-:Y:S01]  /*d140*/  FFMA.FTZ R98, R98, R105, R107 ;  /* 0x0000006962627223 */ /* 0x000fe2000001006b */
[----:B------:R-:W-:Y:S01]  /*d150*/  FFMA.FTZ R97, R58, R57, R59 ;  /* 0x000000393a617223 */ /* 0x000fe2000001003b */
[----:B0-----:R-:W-:Y:S01]  /*d160*/  IMAD.WIDE.U32 R90, R93, 0x10, R90 ;  /* 0x000000105d5a7825 */ /* 0x001fe200078e005a */
[----:B------:R-:W-:-:S02]  /*d170*/  F2FP.BF16.F32.PACK_AB R57, R99, R92 ;  /* 0x0000005c6339723e */ /* 0x000fc400000010ff */
[----:B------:R-:W-:Y:S02]  /*d180*/  F2FP.BF16.F32.PACK_AB R59, R109, R100 ;  /* 0x000000646d3b723e */ /* 0x000fe400000010ff */
[----:B------:R-:W-:Y:S02]  /*d190*/  F2FP.BF16.F32.PACK_AB R58, R98, R101 ;  /* 0x00000065623a723e */ /* 0x000fe400000010ff */
[----:B------:R-:W-:Y:S02]  /*d1a0*/  F2FP.BF16.F32.PACK_AB R56, R97, R56 ;  /* 0x000000386138723e */ /* 0x000fe400000010ff */
[----:B------:R-:W-:-:S03]  /*d1b0*/  IADD3 R93, PT, PT, R93, 0x20, RZ ;  /* 0x000000205d5d7810 */ /* 0x000fc60007ffe0ff */
[----:B------:R0:W-:Y:S04]  /*d1c0*/  STG.E.128 desc[UR8][R90.64], R56 ;  /* 0x000000385a007986 */ /* 0x0001e8000c101d08 */
.L_x_1740:
[----:B------:R-:W-:Y:S05]  /*d1d0*/  BSYNC.RECONVERGENT B2 ;  /* 0x0000000000027941 */ /* 0x000fea0003800200 */
.L_x_1739:
[----:B------:R-:W-:Y:S05]  /*d1e0*/  @!P3 BRA `(.L_x_1738) ;  /* 0x0000000000ccb947 */ /* 0x000fea0003800000 */
[----:B0-----:R-:W0:Y:S01]  /*d1f0*/  LDC.64 R90, c[0x0][0x428] ;  /* 0x00010a00ff5a7b82 */ /* 0x001e220000000a00 */
[--C-:B------:R-:W-:Y:S01]  /*d200*/  FADD.FTZ R56, R84, -R94.reuse ;  /* 0x8000005e54387221 */ /* 0x100fe20000010000 */
[--C-:B------:R-:W-:Y:S01]  /*d210*/  FADD.FTZ R96, R86, -R94.reuse ;  /* 0x8000005e56607221 */ /* 0x100fe20000010000 */
[--C-:B------:R-:W-:Y:S01]  /*d220*/  FADD.FTZ R100, R88, -R94.reuse ;  /* 0x8000005e58647221 */ /* 0x100fe20000010000 */
[----:B------:R-:W-:Y:S01]  /*d230*/  SHF.L.U32 R97, R36, 0x10, RZ ;  /* 0x0000001024617819 */ /* 0x000fe200000006ff */
[----:B------:R-:W-:Y:S01]  /*d240*/  IMAD.U32 R59, R40, 0x10000, RZ ;  /* 0x00010000283b7824 */ /* 0x000fe200078e00ff */
[----:B------:R-:W-:Y:S01]  /*d250*/  SHF.L.U32 R101, R37, 0x10, RZ ;  /* 0x0000001025657819 */ /* 0x000fe200000006ff */
[----:B------:R-:W-:Y:S01]  /*d260*/  IMAD.U32 R99, R41, 0x10000, RZ ;  /* 0x0001000029637824 */ /* 0x000fe200078e00ff */
[----:B------:R-:W-:Y:S01]  /*d270*/  SHF.L.U32 R107, R38, 0x10, RZ ;  /* 0x00000010266b7819 */ /* 0x000fe200000006ff */
[----:B------:R-:W-:Y:S02]  /*d280*/  IMAD.U32 R105, R42, 0x10000, RZ ;  /* 0x000100002a697824 */ /* 0x000fe400078e00ff */
[C---:B------:R-:W-:Y:S01]  /*d290*/  FMUL.FTZ R92, R95.reuse, R56 ;  /* 0x000000385f5c7220 */ /* 0x040fe20000410000 */
[C---:B------:R-:W-:Y:S01]  /*d2a0*/  FMUL.FTZ R96, R95.reuse, R96 ;  /* 0x000000605f607220 */ /* 0x040fe20000410000 */
[----:B------:R-:W-:Y:S01]  /*d2b0*/  FMUL.FTZ R100, R95, R100 ;  /* 0x000000645f647220 */ /* 0x000fe20000410000 */
[--C-:B------:R-:W-:Y:S01]  /*d2c0*/  FADD.FTZ R58, R85, -R94.reuse ;  /* 0x8000005e553a7221 */ /* 0x100fe20000010000 */
[--C-:B------:R-:W-:Y:S01]  /*d2d0*/  FADD.FTZ R98, R87, -R94.reuse ;  /* 0x8000005e57627221 */ /* 0x100fe20000010000 */
[--C-:B------:R-:W-:Y:S01]  /*d2e0*/  FADD.FTZ R106, R89, -R94.reuse ;  /* 0x8000005e596a7221 */ /* 0x100fe20000010000 */
[--C-:B------:R-:W-:Y:S01]  /*d2f0*/  FADD.FTZ R108, R79, -R94.reuse ;  /* 0x8000005e4f6c7221 */ /* 0x100fe20000010000 */
[----:B------:R-:W-:Y:S01]  /*d300*/  FADD.FTZ R94, R7, -R94 ;  /* 0x8000005e075e7221 */ /* 0x000fe20000010000 */
[----:B------:R-:W-:Y:S01]  /*d310*/  FFMA.FTZ R92, R92, R59, R97 ;  /* 0x0000003b5c5c7223 */ /* 0x000fe20000010061 */
[----:B------:R-:W-:Y:S01]  /*d320*/  FFMA.FTZ R96, R96, R99, R101 ;  /* 0x0000006360607223 */ /* 0x000fe20000010065 */
[----:B------:R-:W-:Y:S01]  /*d330*/  FFMA.FTZ R100, R100, R105, R107 ;  /* 0x0000006964647223 */ /* 0x000fe2000001006b */
[----:B------:R-:W-:Y:S01]  /*d340*/  PRMT R97, R42, 0x7632, R97 ;  /* 0x000076322a617816 */ /* 0x000fe20000000061 */
[C---:B------:R-:W-:Y:S01]  /*d350*/  FMUL.FTZ R56, R95.reuse, R58 ;  /* 0x0000003a5f387220 */ /* 0x040fe20000410000 */
[----:B------:R-:W-:Y:S01]  /*d360*/  PRMT R99, R38, 0x7632, R99 ;  /* 0x0000763226637816 */ /* 0x000fe20000000063 */
[----:B------:R-:W-:Y:S01]  /*d370*/  FMUL.FTZ R58, R95, R106 ;  /* 0x0000006a5f3a7220 */ /* 0x000fe20000410000 */
[----:B------:R-:W-:Y:S01]  /*d380*/  PRMT R107, R43, 0x7632, R107 ;  /* 0x000076322b6b7816 */ /* 0x000fe2000000006b */
[----:B------:R-:W-:Y:S01]  /*d390*/  FMUL.FTZ R57, R95, R98 ;  /* 0x000000625f397220 */ /* 0x000fe20000410000 */
[----:B------:R-:W-:Y:S01]  /*d3a0*/  PRMT R109, R39, 0x7632, R109 ;  /* 0x00007632276d7816 */ /* 0x000fe2000000006d */
[C---:B------:R-:W-:Y:S01]  /*d3b0*/  FMUL.FTZ R108, R95.reuse, R108 ;  /* 0x0000006c5f6c7220 */ /* 0x040fe20000410000 */
[----:B------:R-:W-:Y:S01]  /*d3c0*/  FMUL.FTZ R106, R95, R94 ;  /* 0x0000005e5f6a7220 */ /* 0x000fe20000410000 */
[----:B------:R-:W-:Y:S01]  /*d3d0*/  SHF.L.U32 R94, R9, 0x10, RZ ;  /* 0x00000010095e7819 */ /* 0x000fe200000006ff */
[----:B------:R-:W-:Y:S01]  /*d3e0*/  IMAD.U32 R59, R11, 0x10000, RZ ;  /* 0x000100000b3b7824 */ /* 0x000fe200078e00ff */
        /* <DEDUP_REMOVED lines=12> */
[----:B------:R-:W-:Y:S01]  /*d4b0*/  FFMA.FTZ R95, R56, R59, R95 ;  /* 0x0000003b385f7223 */ /* 0x000fe2000001005f */
[----:B0-----:R-:W-:Y:S01]  /*d4c0*/  IMAD.WIDE.U32 R90, R93, 0x10, R90 ;  /* 0x000000105d5a7825 */ /* 0x001fe200078e005a */
[----:B------:R-:W-:Y:S02]  /*d4d0*/  F2FP.BF16.F32.PACK_AB R59, R106, R101 ;  /* 0x000000656a3b723e */ /* 0x000fe400000010ff */
[----:B------:R-:W-:Y:S02]  /*d4e0*/  F2FP.BF16.F32.PACK_AB R58, R97, R100 ;  /* 0x00000064613a723e */ /* 0x000fe400000010ff */
[----:B------:R-:W-:-:S02]  /*d4f0*/  F2FP.BF16.F32.PACK_AB R57, R57, R96 ;  /* 0x000000603939723e */ /* 0x000fc400000010ff */
[----:B------:R-:W-:-:S05]  /*d500*/  F2FP.BF16.F32.PACK_AB R56, R95, R92 ;  /* 0x0000005c5f38723e */ /* 0x000fca00000010ff */
[----:B------:R1:W-:Y:S02]  /*d510*/  STG.E.128 desc[UR8][R90.64], R56 ;  /* 0x000000385a007986 */ /* 0x0003e4000c101d08 */
.L_x_1738:
[----:B------:R-:W-:Y:S05]  /*d520*/  BSYNC.RECONVERGENT B1 ;  /* 0x0000000000017941 */ /* 0x000fea0003800200 */
.L_x_1737:
[----:B01----:R-:W0:Y:S02]  /*d530*/  LDC.64 R56, c[0x0][0x380] ;  /* 0x0000e000ff387b82 */ /* 0x003e240000000a00 */
[----:B0-----:R-:W-:-:S05]  /*d540*/  IMAD R4, R56, 0x4, R4 ;  /* 0x0000000438047824 */ /* 0x001fca00078e0204 */
[----:B------:R-:W-:-:S13]  /*d550*/  ISETP.GE.AND P0, PT, R4, R57, PT ;  /* 0x000000390400720c */ /* 0x000fda0003f06270 */
[----:B------:R-:W-:Y:S05]  /*d560*/  @!P0 BRA `(.L_x_1741) ;  /* 0xffffff3400a88947 */ /* 0x000fea000383ffff */
[----:B------:R-:W-:Y:S05]  /*d570*/  BSYNC B0 ;  /* 0x0000000000007941 */ /* 0x000fea0003800000 */
.L_x_1499:
[----:B------:R-:W-:Y:S05]  /*d580*/  EXIT ;  /* 0x000000000000794d */ /* 0x000fea0003800000 */
.L_x_1736:
[----:B------:R-:W-:Y:S01]  /*d590*/  HFMA2 R101, -RZ, RZ, 0, 1.847743988037109375e-06 ;  /* 0x0000001fff657431 */ /* 0x000fe200000001ff */
[----:B------:R-:W-:Y:S01]  /*d5a0*/  BSSY B1, `(.L_x_1742) ;  /* 0x0000007000017945 */ /* 0x000fe20003800000 */
[----:B------:R-:W-:Y:S01]  /*d5b0*/  MOV R99, R57 ;  /* 0x0000003900637202 */ /* 0x000fe20000000f00 */
[----:B------:R-:W-:Y:S02]  /*d5c0*/  IMAD.MOV.U32 R100, RZ, RZ, 0x1 ;  /* 0x00000001ff647424 */ /* 0x000fe400078e00ff */
[----:B------:R-:W-:-:S07]  /*d5d0*/  IMAD.MOV.U32 R98, RZ, RZ, -0x1 ;  /* 0xffffffffff627424 */ /* 0x000fce00078e00ff */
[----:B-----5:R-:W-:Y:S05]  /*d5e0*/  WARPSYNC.COLLECTIVE R98, `(.L_x_1743) ;  /* 0x0000000062087348 */ /* 0x020fea0003c00000 */
[----:B------:R0:W1:Y:S02]  /*d5f0*/  SHFL.BFLY P4, R97, R99, R100, R101 ;  /* 0x0c00006463617389 */ /* 0x0000640000080065 */
[----:B01---5:R-:W-:Y:S05]  /*d600*/  ENDCOLLECTIVE ;  /* 0x000000000000791b */ /* 0x023fea0003800000 */
.L_x_1743:
[----:B------:R-:W-:Y:S05]  /*d610*/  BSYNC B1 ;  /* 0x0000000000017941 */ /* 0x000fea0003800000 */
.L_x_1742:
[----:B------:R-:W-:Y:S01]  /*d620*/  MOV R56, R97 ;  /* 0x0000006100387202 */ /* 0x000fe20000000f00 */
[----:B------:R-:W-:Y:S02]  /*d630*/  HFMA2 R100, -RZ, RZ, 0, 1.1920928955078125e-07 ;  /* 0x00000002ff647431 */ /* 0x000fe400000001ff */
[----:B------:R-:W-:Y:S01]  /*d640*/  IMAD.MOV.U32 R101, RZ, RZ, 0x1f ;  /* 0x0000001fff657424 */ /* 0x000fe200078e00ff */
[----:B------:R-:W-:Y:S01]  /*d650*/  MOV R98, 0xffffffff ;  /* 0xffffffff00627802 */ /* 0x000fe20000000f00 */
[----:B------:R-:W0:Y:S01]  /*d660*/  LDC R91, c[0x0][0x400] ;  /* 0x00010000ff5b7b82 */ /* 0x000e220000000800 */
[----:B------:R-:W-:-:S04]  /*d670*/  FADD.FTZ R58, R57, R56 ;  /* 0x00000038393a7221 */ /* 0x000fc80000010000 */
[----:B------:R-:W-:-:S07]  /*d680*/  IMAD.MOV.U32 R99, RZ, RZ, R58 ;  /* 0x000000ffff637224 */ /* 0x000fce00078e003a */
[----:B0-----:R-:W-:Y:S05]  /*d690*/  WARPSYNC.COLLECTIVE R98, `(.L_x_1744) ;  /* 0x0000000062087348 */ /* 0x001fea0003c00000 */
[----:B------:R1:W2:Y:S02]  /*d6a0*/  SHFL.BFLY P4, R97, R99, R100, R101 ;  /* 0x0c00006463617389 */ /* 0x0002a40000080065 */
[----:B012---:R-:W-:Y:S05]  /*d6b0*/  ENDCOLLECTIVE ;  /* 0x000000000000791b */ /* 0x007fea0003800000 */
.L_x_1744:
[----:B------:R-:W-:Y:S02]  /*d6c0*/  IMAD.MOV.U32 R100, RZ, RZ, 0x4 ;  /* 0x00000004ff647424 */ /* 0x000fe400078e00ff */
[----:B------:R-:W-:-:S04]  /*d6d0*/  IMAD.MOV.U32 R59, RZ, RZ, R97 ;  /* 0x000000ffff3b7224 */ /* 0x000fc800078e0061 */
[----:B------:R-:W-:-:S05]  /*d6e0*/  FADD.FTZ R59, R58, R59 ;  /* 0x0000003b3a3b7221 */ /* 0x000fca0000010000 */
[----:B------:R-:W-:-:S07]  /*d6f0*/  MOV R99, R59 ;  /* 0x0000003b00637202 */ /* 0x000fce0000000f00 */
[----:B------:R-:W-:Y:S05]  /*d700*/  WARPSYNC.COLLECTIVE R98, `(.L_x_1745) ;  /* 0x0000000062087348 */ /* 0x000fea0003c00000 */
[----:B------:R0:W1:Y:S02]  /*d710*/  SHFL.BFLY P4, R97, R99, R100, R101 ;  /* 0x0c00006463617389 */ /* 0x0000640000080065 */
[----:B01----:R-:W-:Y:S05]  /*d720*/  ENDCOLLECTIVE ;  /* 0x000000000000791b */ /* 0x003fea0003800000 */
.L_x_1745:
[----:B------:R-:W-:Y:S01]  /*d730*/  HFMA2 R100, -RZ, RZ, 0, 4.76837158203125e-07 ;  /* 0x00000008ff647431 */ /* 0x000fe200000001ff */
[----:B------:R-:W-:-:S05]  /*d740*/  MOV R56, R97 ;  /* 0x0000006100387202 */ /* 0x000fca0000000f00 */
[----:B------:R-:W-:-:S04]  /*d750*/  FADD.FTZ R95, R59, R56 ;  /* 0x000000383b5f7221 */ /* 0x000fc80000010000 */
[----:B------:R-:W-:-:S07]  /*d760*/  IMAD.MOV.U32 R99, RZ, RZ, R95 ;  /* 0x000000ffff637224 */ /* 0x000fce00078e005f */
[----:B------:R-:W-:Y:S05]  /*d770*/  WARPSYNC.COLLECTIVE R98, `(.L_x_1746) ;  /* 0x0000000062087348 */ /* 0x000fea0003c00000 */
[----:B------:R0:W1:Y:S02]  /*d780*/  SHFL.BFLY P4, R97, R99, R100, R101 ;  /* 0x0c00006463617389 */ /* 0x0000640000080065 */
[----:B01----:R-:W-:Y:S05]  /*d790*/  ENDCOLLECTIVE ;  /* 0x000000000000791b */ /* 0x003fea0003800000 */
.L_x_1746:
[----:B------:R-:W-:Y:S02]  /*d7a0*/  IMAD.MOV.U32 R100, RZ, RZ, 0x10 ;  /* 0x00000010ff647424 */ /* 0x000fe400078e00ff */
[----:B------:R-:W-:-:S04]  /*d7b0*/  IMAD.MOV.U32 R56, RZ, RZ, R97 ;  /* 0x000000ffff387224 */ /* 0x000fc800078e0061 */
[----:B------:R-:W-:-:S05]  /*d7c0*/  FADD.FTZ R96, R95, R56 ;  /* 0x000000385f607221 */ /* 0x000fca0000010000 */
[----:B------:R-:W-:-:S07]  /*d7d0*/  MOV R99, R96 ;  /* 0x0000006000637202 */ /* 0x000fce0000000f00 */
[----:B------:R-:W-:Y:S05]  /*d7e0*/  WARPSYNC.COLLECTIVE R98, `(.L_x_1747) ;  /* 0x0000000062087348 */ /* 0x000fea0003c00000 */
[----:B------:R0:W1:Y:S02]  /*d7f0*/  SHFL.BFLY P4, R97, R99, R100, R101 ;  /* 0x0c00006463617389 */ /* 0x0000640000080065 */
[----:B01----:R-:W-:Y:S05]  /*d800*/  ENDCOLLECTIVE ;  /* 0x000000000000791b */ /* 0x003fea0003800000 */
.L_x_1747:
[----:B------:R-:W-:Y:S02]  /*d810*/  IMAD.MOV.U32 R100, RZ, RZ, 0x1 ;  /* 0x00000001ff647424 */ /* 0x000fe400078e00ff */
        /* <DEDUP_REMOVED lines=39> */
.L_x_1748:
[----:B------:R-:W-:Y:S01]  /*da90*/  HFMA2 R100, -RZ, RZ, 0, 1.1920928955078125e-07 ;  /* 0x00000002ff647431 */ /* 0x000fe200000001ff */
[----:B------:R-:W-:-:S05]  /*daa0*/  MOV R57, R97 ;  /* 0x0000006100397202 */ /* 0x000fca0000000f00 */
[----:B------:R-:W-:-:S04]  /*dab0*/  FADD.FTZ R57, R56, R57 ;  /* 0x0000003938397221 */ /* 0x000fc80000010000 */
[----:B------:R-:W-:-:S07]  /*dac0*/  IMAD.MOV.U32 R99, RZ, RZ, R57 ;  /* 0x000000ffff637224 */ /* 0x000fce00078e0039 */
[----:B------:R-:W-:Y:S05]  /*dad0*/  WARPSYNC.COLLECTIVE R98, `(.L_x_1749) ;  /* 0x0000000062087348 */ /* 0x000fea0003c00000 */
[----:B------:R0:W1:Y:S02]  /*dae0*/  SHFL.BFLY P4, R97, R99, R100, R101 ;  /* 0x0c00006463617389 */ /* 0x0000640000080065 */
[----:B01----:R-:W-:Y:S05]  /*daf0*/  ENDCOLLECTIVE ;  /* 0x000000000000791b */ /* 0x003fea0003800000 */
.L_x_1749:
[----:B------:R-:W-:Y:S02]  /*db00*/  IMAD.MOV.U32 R100, RZ, RZ, 0x4 ;  /* 0x00000004ff647424 */ /* 0x000fe400078e00ff */
[----:B------:R-:W-:-:S04]  /*db10*/  IMAD.MOV.U32 R58, RZ, RZ, R97 ;  /* 0x000000ffff3a7224 */ /* 0x000fc800078e0061 */
[----:B------:R-:W-:-:S05]  /*db20*/  FADD.FTZ R58, R57, R58 ;  /* 0x0000003a393a7221 */ /* 0x000fca0000010000 */
[----:B------:R-:W-:-:S07]  /*db30*/  MOV R99, R58 ;  /* 0x0000003a00637202 */ /* 0x000fce0000000f00 */
[----:B------:R-:W-:Y:S05]  /*db40*/  WARPSYNC.COLLECTIVE R98, `(.L_x_1750) ;  /* 0x0000000062087348 */ /* 0x000fea0003c00000 */
[----:B------:R0:W1:Y:S02]  /*db50*/  SHFL.BFLY P4, R97, R99, R100, R101 ;  /* 0x0c00006463617389 */ /* 0x0000640000080065 */
[----:B01----:R-:W-:Y:S05]  /*db60*/  ENDCOLLECTIVE ;  /* 0x000000000000791b */ /* 0x003fea0003800000 */
.L_x_1750:
[----:B------:R-:W-:Y:S01]  /*db70*/  HFMA2 R100, -RZ, RZ, 0, 4.76837158203125e-07 ;  /* 0x00000008ff647431 */ /* 0x000fe200000001ff */
[----:B------:R-:W-:-:S05]  /*db80*/  MOV R59, R97 ;  /* 0x00000061003b7202 */ /* 0x000fca0000000f00 */
[----:B------:R-:W-:-:S04]  /*db90*/  FADD.FTZ R59, R58, R59 ;  /* 0x0000003b3a3b7221 */ /* 0x000fc80000010000 */
[----:B------:R-:W-:-:S07]  /*dba0*/  IMAD.MOV.U32 R99, RZ, RZ, R59 ;  /* 0x000000ffff637224 */ /* 0x000fce00078e003b */
[----:B------:R-:W-:Y:S05]  /*dbb0*/  WARPSYNC.COLLECTIVE R98, `(.L_x_1751) ;  /* 0x0000000062087348 */ /* 0x000fea0003c00000 */
[----:B------:R0:W1:Y:S02]  /*dbc0*/  SHFL.BFLY P4, R97, R99, R100, R101 ;  /* 0x0c00006463617389 */ /* 0x0000640000080065 */
[----:B01----:R-:W-:Y:S05]  /*dbd0*/  ENDCOLLECTIVE ;  /* 0x000000000000791b */ /* 0x003fea0003800000 */
.L_x_1751:
[----:B------:R-:W-:Y:S02]  /*dbe0*/  IMAD.MOV.U32 R100, RZ, RZ, 0x10 ;  /* 0x00000010ff647424 */ /* 0x000fe400078e00ff */
[----:B------:R-:W-:-:S04]  /*dbf0*/  IMAD.MOV.U32 R96, RZ, RZ, R97 ;  /* 0x000000ffff607224 */ /* 0x000fc800078e0061 */
[----:B------:R-:W-:-:S05]  /*dc00*/  FADD.FTZ R96, R59, R96 ;  /* 0x000000603b607221 */ /* 0x000fca0000010000 */
[----:B------:R-:W-:-:S07]  /*dc10*/  MOV R99, R96 ;  /* 0x0000006000637202 */ /* 0x000fce0000000f00 */
[----:B------:R-:W-:Y:S05]  /*dc20*/  WARPSYNC.COLLECTIVE R98, `(.L_x_1752) ;  /* 0x0000000062087348 */ /* 0x000fea0003c00000 */
[----:B------:R0:W1:Y:S02]  /*dc30*/  SHFL.BFLY P4, R97, R99, R100, R101 ;  /* 0x0c00006463617389 */ /* 0x0000640000080065 */
[----:B01----:R-:W-:Y:S05]  /*dc40*/  ENDCOLLECTIVE ;  /* 0x000000000000791b */ /* 0x003fea0003800000 */
.L_x_1752:
[----:B------:R-:W-:Y:S01]  /*dc50*/  MOV R95, R97 ;  /* 0x00000061005f7202 */ /* 0x000fe20000000f00 */
[----:B------:R-:W-:Y:S06]  /*dc60*/  BRA `(.L_x_1753) ;  /* 0xfffffff000387947 */ /* 0x000fec000383ffff */
.L_x_1754:
        /* <DEDUP_REMOVED lines=9> */
.L_x_20235:


//--------------------- .text._ZN10layer_norm13ln_fwd_kernelINS_13Kernel_traitsI13__nv_bfloat16S2_S2_S2_fjLj512ELj1ELj4ELj1ELj16ENS_18Kernel_traits_baseILj512ES2_S2_S2_S2_fjLj128EEEEELb1ELb1ELb1ELb1EEEvNS_9FwdParamsE --------------------------
	.section	.text._ZN10layer_norm13ln_fwd_kernelINS_13Kernel_traitsI13__nv_bfloat16S2_S2_S2_fjLj512ELj1ELj4ELj1ELj16ENS_18Kernel_traits_baseILj512ES2_S2_S2_S2_fjLj128EEEEELb1ELb1ELb1ELb1EEEvNS_9FwdParamsE,"ax",@progbits
	.align	128
        .global         _ZN10layer_norm13ln_fwd_kernelINS_13Kernel_traitsI13__nv_bfloat16S2_S2_S2_fjLj512ELj1ELj4ELj1ELj16ENS_18Kernel_traits_baseILj512ES2_S2_S2_S2_fjLj128EEEEELb1ELb1ELb1ELb1EEEvNS_9FwdParamsE
        .type           _ZN10layer_norm13ln_fwd_kernelINS_13Kernel_traitsI13__nv_bfloat16S2_S2_S2_fjLj512ELj1ELj4ELj1ELj16ENS_18Kernel_traits_baseILj512ES2_S2_S2_S2_fjLj128EEEEELb1ELb1ELb1ELb1EEEvNS_9FwdParamsE,@function
        .size           _ZN10layer_norm13ln_fwd_kernelINS_13Kernel_traitsI13__nv_bfloat16S2_S2_S2_fjLj512ELj1ELj4ELj1ELj16ENS_18Kernel_traits_baseILj512ES2_S2_S2_S2_fjLj128EEEEELb1ELb1ELb1ELb1EEEvNS_9FwdParamsE,(.L_x_20236 - _ZN10layer_norm13ln_fwd_kernelINS_13Kernel_traitsI13__nv_bfloat16S2_S2_S2_fjLj512ELj1ELj4ELj1ELj16ENS_18Kernel_traits_baseILj512ES2_S2_S2_S2_fjLj128EEEEELb1ELb1ELb1ELb1EEEvNS_9FwdParamsE)
        .other          _ZN10layer_norm13ln_fwd_kernelINS_13Kernel_traitsI13__nv_bfloat16S2_S2_S2_fjLj512ELj1ELj4ELj1ELj16ENS_18Kernel_traits_baseILj512ES2_S2_S2_S2_fjLj128EEEEELb1ELb1ELb1ELb1EEEvNS_9FwdParamsE,@"STO_CUDA_ENTRY STV_DEFAULT"
_ZN10layer_norm13ln_fwd_kernelINS_13Kernel_traitsI13__nv_bfloat16S2_S2_S2_fjLj512ELj1ELj4ELj1ELj16ENS_18Kernel_traits_baseILj512ES2_S2_S2_S2_fjLj128EEEEELb1ELb1ELb1ELb1EEEvNS_9FwdParamsE:
.text._ZN10layer_norm13ln_fwd_kernelINS_13Kernel_traitsI13__nv_bfloat16S2_S2_S2_fjLj512ELj1ELj4ELj1ELj16ENS_18Kernel_traits_baseILj512ES2_S2_S2_S2_fjLj128EEEEELb1ELb1ELb1ELb1EEEvNS_9FwdParamsE:
        /* <DEDUP_REMOVED lines=35> */
[----:B------:R-:W-:Y:S01]  /*0230*/  ISETP.GE.AND P2, PT, R67, UR10, PT ;  /* 0x0000000a43007c0c */ /* 0x000fe2000bf46270 */
[----:B---3--:R-:W-:Y:S01]  /*0240*/  IMAD R65, R0, UR5, R65 ;  /* 0x0000000500417c24 */ /* 0x008fe2000f8e0241 */
[----:B----4-:R-:W-:Y:S02]  /*0250*/  @P1 R2UR UR6, R2 ;  /* 0x00000000020612ca */ /* 0x010fe400000e0000 */
[----:B------:R-:W-:Y:S02]  /*0260*/  @P1 R2UR UR7, R3 ;  /* 0x00000000030712ca */ /* 0x000fe400000e0000 */
[----:B--2---:R-:W-:-:S04]  /*0270*/  @P1 IADD3 R108, P3, PT, R20, R37, RZ ;  /* 0x00000025146c1210 */ /* 0x004fc80007f7e0ff */
[----:B------:R-:W-:-:S03]  /*0280*/  @P1 IADD3.X R109, PT, PT, RZ, R21, RZ, P3, !PT ;  /* 0x00000015ff6d1210 */ /* 0x000fc60001ffe4ff */
[----:B-1----:R-:W-:Y:S06]  /*0290*/  @P2 EXIT ;  /* 0x000000000000294d */ /* 0x002fec0003800000 */
[--C-:B------:R-:W-:Y:S01]  /*02a0*/  SHF.R.U64 R66, R108, 0x2, R109.reuse ;  /* 0x000000026c427819 */ /* 0x100fe2000000126d */
[C---:B------:R-:W-:Y:S01]  /*02b0*/  IMAD.HI.U32 R3, R65.reuse, -0x326172a9, RZ ;  /* 0xcd9e8d5741037827 */ /* 0x040fe200078e00ff */
[----:B------:R-:W-:Y:S01]  /*02c0*/  SHF.R.U32.HI R64, RZ, 0x2, R109 ;  /* 0x00000002ff407819 */ /* 0x000fe2000001166d */
[----:B------:R-:W-:Y:S01]  /*02d0*/  UIADD3 UR15, UPT, UPT, UR6, -0x61c88647, URZ ;  /* 0x9e3779b9060f7890 */ /* 0x000fe2000fffe0ff */
[-C--:B-----5:R-:W-:Y:S01]  /*02e0*/  @P0 MOV R62, R17.reuse ;  /* 0x00000011003e0202 */ /* 0x0a0fe20000000f00 */
[----:B------:R-:W-:Y:S01]  /*02f0*/  IMAD.HI.U32 R0, R66, -0x2daee0ad, RZ ;  /* 0xd2511f5342007827 */ /* 0x000fe200078e00ff */
[----:B------:R-:W-:Y:S01]  /*0300*/  LOP3.LUT R3, R64, UR6, R3, 0x96, !PT ;  /* 0x0000000640037c12 */ /* 0x000fe2000f8e9603 */
[----:B------:R-:W-:Y:S01]  /*0310*/  UIADD3 UR16, UPT, UPT, UR7, -0x4498517b, URZ ;  /* 0xbb67ae8507107890 */ /* 0x000fe2000fffe0ff */
[----:B------:R-:W-:Y:S01]  /*0320*/  @!P0 MOV R62, R17 ;  /* 0x00000011003e8202 */ /* 0x000fe20000000f00 */
[----:B------:R-:W-:Y:S01]  /*0330*/  IMAD R21, R65, -0x326172a9, RZ ;  /* 0xcd9e8d5741157824 */ /* 0x000fe200078e02ff */
[----:B------:R-:W-:Y:S01]  /*0340*/  LOP3.LUT R0, R0, UR7, RZ, 0x3c, !PT ;  /* 0x0000000700007c12 */ /* 0x000fe2000f8e3cff */
[----:B------:R-:W-:Y:S01]  /*0350*/  IMAD R23, R66, -0x2daee0ad, RZ ;  /* 0xd2511f5342177824 */ /* 0x000fe200078e02ff */
[----:B------:R-:W-:Y:S01]  /*0360*/  UIADD3 UR17, UPT, UPT, UR6, 0x3c6ef372, URZ ;  /* 0x3c6ef37206117890 */ /* 0x000fe2000fffe0ff */
[----:B------:R-:W-:Y:S01]  /*0370*/  IMAD.HI.U32 R20, R3, -0x2daee0ad, RZ ;  /* 0xd2511f5303147827 */ /* 0x000fe200078e00ff */
[----:B------:R-:W-:Y:S01]  /*0380*/  UIADD3 UR18, UPT, UPT, UR7, 0x76cf5d0a, URZ ;  /* 0x76cf5d0a07127890 */ /* 0x000fe2000fffe0ff */
[-C--:B------:R-:W-:Y:S01]  /*0390*/  @P0 MOV R59, R12.reuse ;  /* 0x0000000c003b0202 */ /* 0x080fe20000000f00 */
[----:B------:R-:W-:Y:S01]  /*03a0*/  UIADD3 UR19, UPT, UPT, UR6, -0x255992d5, URZ ;  /* 0xdaa66d2b06137890 */ /* 0x000fe2000fffe0ff */
[C---:B------:R-:W-:Y:S01]  /*03b0*/  IMAD.HI.U32 R2, R0.reuse, -0x326172a9, RZ ;  /* 0xcd9e8d5700027827 */ /* 0x040fe200078e00ff */
[----:B------:R-:W-:Y:S01]  /*03c0*/  LOP3.LUT R20, R23, UR16, R20, 0x96, !PT ;  /* 0x0000001017147c12 */ /* 0x000fe2000f8e9614 */
[----:B------:R-:W-:Y:S01]  /*03d0*/  UIADD3 UR20, UPT, UPT, UR7, 0x32370b8f, URZ ;  /* 0x32370b8f07147890 */ /* 0x000fe2000fffe0ff */
[----:B------:R-:W-:Y:S01]  /*03e0*/  @!P0 MOV R59, R12 ;  /* 0x0000000c003b8202 */ /* 0x000fe20000000f00 */
        /* <DEDUP_REMOVED lines=8> */
[C---:B------:R-:W-:Y:S01]  /*0470*/  IMAD.HI.U32 R21, R2.reuse, -0x2daee0ad, RZ ;  /* 0xd2511f5302157827 */ /* 0x040fe200078e00ff */
[----:B------:R-:W-:Y:S01]  /*0480*/  LOP3.LUT R0, R3, UR17, R0, 0x96, !PT ;  /* 0x0000001103007c12 */ /* 0x000fe2000f8e9600 */
[----:B------:R-:W-:Y:S01]  /*0490*/  UIADD3 UR24, UPT, UPT, UR7, -0x56f99767, URZ ;  /* 0xa906689907187890 */ /* 0x000fe2000fffe0ff */
[----:B------:R-:W-:Y:S01]  /*04a0*/  @!P0 CS2R R32, SRZ ;  /* 0x0000000000208805 */ /* 0x000fe2000001ff00 */
[----:B------:R-:W-:Y:S01]  /*04b0*/  IMAD R23, R2, -0x2daee0ad, RZ ;  /* 0xd2511f5302177824 */ /* 0x000fe200078e02ff */
[----:B------:R-:W-:Y:S01]  /*04c0*/  LOP3.LUT R21, R22, UR18, R21, 0x96, !PT ;  /* 0x0000001216157c12 */ /* 0x000fe2000f8e9615 */
[----:B------:R-:W-:Y:S01]  /*04d0*/  IMAD R20, R20, -0x326172a9, RZ ;  /* 0xcd9e8d5714147824 */ /* 0x000fe200078e02ff */
[----:B------:R-:W-:Y:S01]  /*04e0*/  UIADD3 UR25, UPT, UPT, UR6, -0x4ab325aa, URZ ;  /* 0xb54cda5606197890 */ /* 0x000fe2000fffe0ff */
[C---:B------:R-:W-:Y:S01]  /*04f0*/  IMAD.HI.U32 R2, R0.reuse, -0x2daee0ad, RZ ;  /* 0xd2511f5300027827 */ /* 0x040fe200078e00ff */
[----:B------:R-:W-:Y:S01]  /*0500*/  UIADD3 UR26, UPT, UPT, UR7, 0x646e171e, URZ ;  /* 0x646e171e071a7890 */ /* 0x000fe2000fffe0ff */
[----:B------:R-:W-:Y:S01]  /*0510*/  @!P0 CS2R R30, SRZ ;  /* 0x00000000001e8805 */ /* 0x000fe2000001ff00 */
[----:B------:R-:W-:Y:S01]  /*0520*/  UIADD3 UR27, UPT, UPT, UR6, 0x5384540f, URZ ;  /* 0x5384540f061b7890 */ /* 0x000fe2000fffe0ff */
[----:B------:R-:W-:Y:S01]  /*0530*/  IMAD.HI.U32 R3, R21, -0x326172a9, RZ ;  /* 0xcd9e8d5715037827 */ /* 0x000fe200078e00ff */
[----:B------:R-:W-:Y:S01]  /*0540*/  LOP3.LUT R2, R23, UR20, R2, 0x96, !PT ;  /* 0x0000001417027c12 */ /* 0x000fe2000f8e9602 */
[----:B------:R-:W-:Y:S01]  /*0550*/  UIADD3 UR28, UPT, UPT, UR7, 0x1fd5c5a3, URZ ;  /* 0x1fd5c5a3071c7890 */ /* 0x000fe2000fffe0ff */
[----:B------:R-:W-:Y:S01]  /*0560*/  @!P0 CS2R R28, SRZ ;  /* 0x00000000001c8805 */ /* 0x000fe2000001ff00 */
[----:B------:R-:W-:Y:S01]  /*0570*/  IMAD R23, R0, -0x2daee0ad, RZ ;  /* 0xd2511f5300177824 */ /* 0x000fe200078e02ff */
[----:B------:R-:W-:Y:S01]  /*0580*/  LOP3.LUT R3, R20, UR19, R3, 0x96, !PT ;  /* 0x0000001314037c12 */ /* 0x000fe2000f8e9603 */
[----:B------:R-:W-:Y:S01]  /*0590*/  IMAD R21, R21, -0x326172a9, RZ ;  /* 0xcd9e8d5715157824 */ /* 0x000fe200078e02ff */
[----:B------:R-:W-:Y:S01]  /*05a0*/  UIADD3 UR29, UPT, UPT, UR6, -0xe443238, URZ ;  /* 0xf1bbcdc8061d7890 */ /* 0x000fe2000fffe0ff */
[C---:B------:R-:W-:Y:S01]  /*05b0*/  IMAD.HI.U32 R0, R2.reuse, -0x326172a9, RZ ;  /* 0xcd9e8d5702007827 */ /* 0x040fe200078e00ff */
[----:B------:R-:W-:Y:S01]  /*05c0*/  UIADD3 UR30, UPT, UPT, UR7, -0x24c28bd8, URZ ;  /* 0xdb3d7428071e7890 */ /* 0x000fe2000fffe0ff */
[----:B------:R-:W-:Y:S01]  /*05d0*/  @P0 MOV R56, R15 ;  /* 0x0000000f00380202 */ /* 0x000fe20000000f00 */
[----:B------:R-:W-:Y:S01]  /*05e0*/  UIADD3 UR31, UPT, UPT, UR6, -0x700cb87f, URZ ;  /* 0x8ff34781061f7890 */ /* 0x000fe2000fffe0ff */
[----:B------:R-:W-:Y:S01]  /*05f0*/  IMAD.HI.U32 R20, R3, -0x2daee0ad, RZ ;  /* 0xd2511f5303147827 */ /* 0x000fe200078e00ff */
[----:B------:R-:W-:Y:S01]  /*0600*/  LOP3.LUT R0, R21, UR21, R0, 0x96, !PT ;  /* 0x0000001515007c12 */ /* 0x000fe2000f8e9600 */
[----:B------:R-:W-:Y:S01]  /*0610*/  UIADD3 UR32, UPT, UPT, UR7, -0x695add53, URZ ;  /* 0x96a522ad07207890 */ /* 0x000fe2000fffe0ff */
[-C--:B------:R-:W-:Y:S01]  /*0620*/  @P0 MOV R53, R10.reuse ;  /* 0x0000000a00350202 */ /* 0x080fe20000000f00 */
[----:B------:R-:W-:Y:S01]  /*0630*/  @P0 IMAD.MOV.U32 R63, RZ, RZ, R16 ;  /* 0x000000ffff3f0224 */ /* 0x000fe200078e0010 */
[----:B------:R-:W-:Y:S01]  /*0640*/  LOP3.LUT R20, R23, UR22, R20, 0x96, !PT ;  /* 0x0000001617147c12 */ /* 0x000fe2000f8e9614 */
[----:B------:R-:W-:Y:S01]  /*0650*/  @!P0 IMAD.MOV.U32 R63, RZ, RZ, R16 ;  /* 0x000000ffff3f8224 */ /* 0x000fe200078e0010 */
[----:B------:R-:W-:Y:S01]  /*0660*/  @P0 MOV R26, R5 ;  /* 0x00000005001a0202 */ /* 0x000fe20000000f00 */
[----:B------:R-:W-:Y:S01]  /*0670*/  IMAD R21, R2, -0x326172a9, RZ ;  /* 0xcd9e8d5702157824 */ /* 0x000fe200078e02ff */
[----:B------:R-:W-:Y:S01]  /*0680*/  @!P0 MOV R56, R15 ;  /* 0x0000000f00388202 */ /* 0x000fe20000000f00 */
[----:B------:R-:W-:Y:S01]  /*0690*/  IMAD R16, R3, -0x2daee0ad, RZ ;  /* 0xd2511f5303107824 */ /* 0x000fe200078e02ff */
[----:B------:R-:W-:Y:S01]  /*06a0*/  @!P0 MOV R53, R10 ;  /* 0x0000000a00358202 */ /* 0x000fe20000000f00 */
[----:B------:R-:W-:Y:S01]  /*06b0*/  IMAD.HI.U32 R2, R20, -0x326172a9, RZ ;  /* 0xcd9e8d5714027827 */ /* 0x000fe200078e00ff */
[----:B------:R-:W-:Y:S01]  /*06c0*/  @!P0 MOV R26, R5 ;  /* 0x00000005001a8202 */ /* 0x000fe20000000f00 */
[----:B------:R-:W-:Y:S01]  /*06d0*/  BSSY B0, `(.L_x_1755) ;  /* 0x0000cd5000007945 */ /* 0x000fe20003800000 */
[----:B------:R-:W-:Y:S01]  /*06e0*/  LOP3.LUT R108, R108, 0x3, RZ, 0xc0, !PT ;  /* 0x000000036c6c7812 */ /* 0x000fe200078ec0ff */
[----:B------:R-:W-:Y:S01]  /*06f0*/  IMAD.HI.U32 R3, R0, -0x2daee0ad, RZ ;  /* 0xd2511f5300037827 */ /* 0x000fe200078e00ff */
[----:B------:R-:W-:Y:S01]  /*0700*/  LOP3.LUT R2, R21, UR23, R2, 0x96, !PT ;  /* 0x0000001715027c12 */ /* 0x000fe2000f8e9602 */
[----:B------:R-:W0:Y:S01]  /*0710*/  LDCU UR10, c[0x0][0x404] ;  /* 0x00008080ff0a77ac */ /* 0x000e220008000800 */
[----:B------:R-:W-:Y:S01]  /*0720*/  PRMT R23, R30, 0x7632, R23 ;  /* 0x000076321e177816 */ /* 0x000fe20000000017 */
[----:B------:R-:W-:Y:S01]  /*0730*/  @P0 IMAD.MOV.U32 R60, RZ, RZ, R19 ;  /* 0x000000ffff3c0224 */ /* 0x000fe200078e0013 */
[----:B------:R-:W-:Y:S01]  /*0740*/  LOP3.LUT R3, R16, UR24, R3, 0x96, !PT ;  /* 0x0000001810037c12 */ /* 0x000fe2000f8e9603 */
[----:B------:R-:W-:Y:S01]  /*0750*/  @!P0 IMAD.MOV.U32 R60, RZ, RZ, R19 ;  /* 0x000000ffff3c8224 */ /* 0x000fe200078e0013 */
[----:B------:R-:W-:Y:S01]  /*0760*/  PRMT R22, R53, 0x7632, R22 ;  /* 0x0000763235167816 */ /* 0x000fe20000000016 */
[----:B------:R-:W-:Y:S01]  /*0770*/  IMAD R19, R0, -0x2daee0ad, RZ ;  /* 0xd2511f5300137824 */ /* 0x000fe200078e02ff */
[----:B------:R-:W-:Y:S01]  /*0780*/  PRMT R21, R29, 0x7632, R21 ;  /* 0x000076321d157816 */ /* 0x000fe20000000015 */
[----:B------:R-:W-:Y:S01]  /*0790*/  IMAD R17, R20, -0x326172a9, RZ ;  /* 0xcd9e8d5714117824 */ /* 0x000fe200078e02ff */
[----:B------:R-:W-:Y:S01]  /*07a0*/  PRMT R15, R34, 0x7632, R15 ;  /* 0x00007632220f7816 */ /* 0x000fe2000000000f */
[----:B------:R-:W-:Y:S01]  /*07b0*/  IMAD.HI.U32 R0, R3, -0x326172a9, RZ ;  /* 0xcd9e8d5703007827 */ /* 0x000fe200078e00ff */
[----:B------:R-:W-:Y:S01]  /*07c0*/  PRMT R10, R63, 0x7632, R10 ;  /* 0x000076323f0a7816 */ /* 0x000fe2000000000a */
[----:B------:R-:W1:Y:S01]  /*07d0*/  LDCU.U8 UR11, c[0x0][0x410] ;  /* 0x00008200ff0b77ac */ /* 0x000e620008000000 */
[----:B------:R-:W-:Y:S01]  /*07e0*/  PRMT R5, R56, 0x7632, R5 ;  /* 0x0000763238057816 */ /* 0x000fe20000000005 */
[----:B------:R-:W-:Y:S01]  /*07f0*/  IMAD.HI.U32 R16, R2, -0x2daee0ad, RZ ;  /* 0xd2511f5302107827 */ /* 0x000fe200078e00ff */
[----:B------:R-:W-:Y:S01]  /*0800*/  LOP3.LUT R0, R17, UR25, R0, 0x96, !PT ;  /* 0x0000001911007c12 */ /* 0x000fe2000f8e9600 */
[----:B------:R-:W2:Y:S01]  /*0810*/  LDCU UR14, c[0x0][0x448] ;  /* 0x00008900ff0e77ac */ /* 0x000ea20008000800 */
[----:B------:R-:W-:Y:S01]  /*0820*/  PRMT R17, R35, 0x7632, R17 ;  /* 0x0000763223117816 */ /* 0x000fe20000000011 */
[--C-:B------:R-:W-:Y:S01]  /*0830*/  @P0 IMAD.MOV.U32 R58, RZ, RZ, R13.reuse ;  /* 0x000000ffff3a0224 */ /* 0x100fe200078e000d */
[----:B------:R-:W-:Y:S01]  /*0840*/  LOP3.LUT R16, R19, UR26, R16, 0x96, !PT ;  /* 0x0000001a13107c12 */ /* 0x000fe2000f8e9610 */
[----:B------:R-:W-:Y:S01]  /*0850*/  @!P0 IMAD.MOV.U32 R58, RZ, RZ, R13 ;  /* 0x000000ffff3a8224 */ /* 0x000fe200078e000d */
[----:B------:R-:W-:Y:S01]  /*0860*/  PRMT R19, R28, 0x7632, R19 ;  /* 0x000076321c137816 */ /* 0x000fe20000000013 */
[----:B------:R-:W-:Y:S01]  /*0870*/  IMAD R13, R2, -0x2daee0ad, RZ ;  /* 0xd2511f53020d7824 */ /* 0x000fe200078e02ff */
[----:B------:R-:W3:Y:S01]  /*0880*/  LDCU.64 UR12, c[0x0][0x408] ;  /* 0x00008100ff0c77ac */ /* 0x000ee20008000a00 */
[----:B------:R-:W-:-:S02]  /*0890*/  IMAD R3, R3, -0x326172a9, RZ ;  /* 0xcd9e8d5703037824 */ /* 0x000fc400078e02ff */
[----:B------:R-:W-:Y:S01]  /*08a0*/  IMAD.HI.U32 R2, R16, -0x326172a9, RZ ;  /* 0xcd9e8d5710027827 */ /* 0x000fe200078e00ff */
[----:B------:R-:W4:Y:S03]  /*08b0*/  LDCU.64 UR4, c[0x0][0x3a0] ;  /* 0x00007400ff0477ac */ /* 0x000f260008000a00 */
[----:B------:R-:W-:Y:S01]  /*08c0*/  IMAD.HI.U32 R12, R0, -0x2daee0ad, RZ ;  /* 0xd2511f53000c7827 */ /* 0x000fe200078e00ff */
[----:B------:R-:W-:-:S03]  /*08d0*/  LOP3.LUT R2, R3, UR27, R2, 0x96, !PT ;  /* 0x0000001b03027c12 */ /* 0x000fc6000f8e9602 */
[----:B------:R-:W-:Y:S01]  /*08e0*/  @P0 IMAD.MOV.U32 R54, RZ, RZ, R9 ;  /* 0x000000ffff360224 */ /* 0x000fe200078e0009 */
[----:B------:R-:W-:Y:S01]  /*08f0*/  LOP3.LUT R12, R13, UR28, R12, 0x96, !PT ;  /* 0x0000001c0d0c7c12 */ /* 0x000fe2000f8e960c */
[--C-:B------:R-:W-:Y:S01]  /*0900*/  @P0 IMAD.MOV.U32 R55, RZ, RZ, R8.reuse ;  /* 0x000000ffff370224 */ /* 0x100fe200078e0008 */
[----:B------:R-:W-:Y:S01]  /*0910*/  PRMT R13, R33, 0x7632, R13 ;  /* 0x00007632210d7816 */ /* 0x000fe2000000000d */
[----:B------:R-:W-:Y:S02]  /*0920*/  @!P0 IMAD.MOV.U32 R54, RZ, RZ, R9 ;  /* 0x000000ffff368224 */ /* 0x000fe400078e0009 */
[----:B------:R-:W-:Y:S02]  /*0930*/  @!P0 IMAD.MOV.U32 R55, RZ, RZ, R8 ;  /* 0x000000ffff378224 */ /* 0x000fe400078e0008 */
[----:B------:R-:W-:Y:S01]  /*0940*/  IMAD R9, R0, -0x2daee0ad, RZ ;  /* 0xd2511f5300097824 */ /* 0x000fe200078e02ff */
[----:B------:R-:W-:Y:S01]  /*0950*/  PRMT R20, R54, 0x7632, R20 ;  /* 0x0000763236147816 */ /* 0x000fe20000000014 */
[----:B------:R-:W-:Y:S01]  /*0960*/  IMAD R3, R16, -0x326172a9, RZ ;  /* 0xcd9e8d5710037824 */ /* 0x000fe200078e02ff */
[----:B------:R-:W-:Y:S01]  /*0970*/  PRMT R16, R60, 0x7632, R16 ;  /* 0x000076323c107816 */ /* 0x000fe20000000010 */
[----:B------:R-:W-:-:S04]  /*0980*/  IMAD.HI.U32 R0, R12, -0x326172a9, RZ ;  /* 0xcd9e8d570c007827 */ /* 0x000fc800078e00ff */
[----:B------:R-:W-:Y:S01]  /*0990*/  IMAD.HI.U32 R8, R2, -0x2daee0ad, RZ ;  /* 0xd2511f5302087827 */ /* 0x000fe200078e00ff */
[----:B------:R-:W-:-:S03]  /*09a0*/  LOP3.LUT R78, R3, UR29, R0, 0x96, !PT ;  /* 0x0000001d034e7c12 */ /* 0x000fc6000f8e9600 */
[----:B------:R-:W-:Y:S01]  /*09b0*/  HFMA2 R0, -RZ, RZ, 0, 0 ;  /* 0x00000000ff007431 */ /* 0x000fe200000001ff */
[----:B------:R-:W-:Y:S01]  /*09c0*/  PRMT R3, R58, 0x7632, R3 ;  /* 0x000076323a037816 */ /* 0x000fe20000000003 */
[----:B------:R-:W-:Y:S01]  /*09d0*/  @P0 IMAD.MOV.U32 R61, RZ, RZ, R18 ;  /* 0x000000ffff3d0224 */ /* 0x000fe200078e0012 */
[----:B------:R-:W-:Y:S01]  /*09e0*/  LOP3.LUT R106, R9, UR30, R8, 0x96, !PT ;  /* 0x0000001e096a7c12 */ /* 0x000fe2000f8e9608 */
[----:B------:R-:W-:Y:S02]  /*09f0*/  @P0 IMAD.MOV.U32 R57, RZ, RZ, R14 ;  /* 0x000000ffff390224 */ /* 0x000fe400078e000e */
[----:B------:R-:W-:Y:S02]  /*0a00*/  @P0 IMAD.MOV.U32 R27, RZ, RZ, R4 ;  /* 0x000000ffff1b0224 */ /* 0x000fe400078e0004 */
[----:B------:R-:W-:Y:S02]  /*0a10*/  @P0 IMAD.MOV.U32 R25, RZ, RZ, R6 ;  /* 0x000000ffff190224 */ /* 0x000fe400078e0006 */
[----:B------:R-:W-:-:S02]  /*0a20*/  @P0 IMAD.MOV.U32 R24, RZ, RZ, R7 ;  /* 0x000000ffff180224 */ /* 0x000fc400078e0007 */
[----:B------:R-:W-:Y:S02]  /*0a30*/  IMAD R12, R12, -0x326172a9, RZ ;  /* 0xcd9e8d570c0c7824 */ /* 0x000fe400078e02ff */
[----:B------:R-:W-:Y:S02]  /*0a40*/  IMAD R2, R2, -0x2daee0ad, RZ ;  /* 0xd2511f5302027824 */ /* 0x000fe400078e02ff */
        /* <DEDUP_REMOVED lines=12> */
[--C-:B------:R-:W-:Y:S01]  /*0b10*/  @!P0 IMAD.MOV.U32 R24, RZ, RZ, R7.reuse ;  /* 0x000000ffff188224 */ /* 0x100fe200078e0007 */
[----:B------:R-:W-:Y:S01]  /*0b20*/  PRMT R7, R26, 0x7632, R7 ;  /* 0x000076321a077816 */ /* 0x000fe20000000007 */
[--C-:B------:R-:W-:Y:S01]  /*0b30*/  @P0 IMAD.MOV.U32 R52, RZ, RZ, R11.reuse ;  /* 0x000000ffff340224 */ /* 0x100fe200078e000b */
[----:B------:R-:W-:Y:S01]  /*0b40*/  PRMT R8, R25, 0x7632, R8 ;  /* 0x0000763219087816 */ /* 0x000fe20000000008 */
[--C-:B------:R-:W-:Y:S01]  /*0b50*/  @!P0 IMAD.MOV.U32 R52, RZ, RZ, R11.reuse ;  /* 0x000000ffff348224 */ /* 0x100fe200078e000b */
[----:B------:R-:W-:Y:S01]  /*0b60*/  PRMT R11, R32, 0x7632, R11 ;  /* 0x00007632200b7816 */ /* 0x000fe2000000000b */
[----:B------:R-:W-:Y:S01]  /*0b70*/  IMAD R78, R78, -0x2daee0ad, RZ ;  /* 0xd2511f534e4e7824 */ /* 0x000fe200078e02ff */
[----:B------:R-:W-:Y:S01]  /*0b80*/  PRMT R9, R24, 0x7632, R9 ;  /* 0x0000763218097816 */ /* 0x000fe20000000009 */
[----:B------:R-:W-:Y:S01]  /*0b90*/  IMAD R106, R106, -0x326172a9, RZ ;  /* 0xcd9e8d576a6a7824 */ /* 0x000fe200078e02ff */
[----:B------:R-:W-:-:S02]  /*0ba0*/  PRMT R6, R27, 0x7632, R6 ;  /* 0x000076321b067816 */ /* 0x000fc40000000006 */
[----:B01234-:R-:W-:-:S07]  /*0bb0*/  PRMT R4, R57, 0x7632, R4 ;  /* 0x0000763239047816 */ /* 0x01ffce0000000004 */
.L_x_1991:
[----:B------:R-:W0:Y:S08]  /*0bc0*/  LDC.64 R44, c[0x0][0x3f0] ;  /* 0x0000fc00ff2c7b82 */ /* 0x000e300000000a00 */
[----:B------:R-:W1:Y:S08]  /*0bd0*/  LDC R90, c[0x0][0x388] ;  /* 0x0000e200ff5a7b82 */ /* 0x000e700000000800 */
[----:B------:R-:W2:Y:S01]  /*0be0*/  LDC.64 R46, c[0x0][0x3f8] ;  /* 0x0000fe00ff2e7b82 */ /* 0x000ea20000000a00 */
[----:B0-----:R-:W-:-:S05]  /*0bf0*/  IMAD.WIDE R48, R67, 0x4, R44 ;  /* 0x0000000443307825 */ /* 0x001fca00078e022c */
[----:B------:R-:W3:Y:S01]  /*0c00*/  LDG.E R91, desc[UR8][R48.64] ;  /* 0x00000008305b7981 */ /* 0x000ee2000c1e1900 */
[----:B------:R-:W-:Y:S02]  /*0c10*/  IMAD.MOV.U32 R99, RZ, RZ, RZ ;  /* 0x000000ffff637224 */ /* 0x000fe400078e00ff */
[----:B--2---:R-:W-:-:S05]  /*0c20*/  IMAD.WIDE R46, R67, 0x4, R46 ;  /* 0x00000004432e7825 */ /* 0x004fca00078e022e */
[----:B-----5:R0:W5:Y:S01]  /*0c30*/  LDG.E R89, desc[UR8][R46.64] ;  /* 0x000000082e597981 */ /* 0x020162000c1e1900 */
[----:B---3--:R-:W-:-:S13]  /*0c40*/  ISETP.GE.AND P1, PT, R91, 0x1, PT ;  /* 0x000000015b00780c */ /* 0x008fda0003f26270 */
[----:B------:R-:W2:Y:S01]  /*0c50*/  @P1 LDC.64 R44, c[0x0][0x390] ;  /* 0x0000e400ff2c1b82 */ /* 0x000ea20000000a00 */
[----:B------:R-:W-:-:S04]  /*0c60*/  @P1 VIADD R51, R91, 0xffffffff ;  /* 0xffffffff5b331836 */ /* 0x000fc80000000000 */
        /* <DEDUP_REMOVED lines=16> */
[----:B------:R-:W-:Y:S01]  /*0d70*/  ISETP.GT.AND P2, PT, R91, RZ, PT ;  /* 0x000000ff5b00720c */ /* 0x000fe20003f44270 */
[----:B------:R-:W-:-:S12]  /*0d80*/  BSSY.RECONVERGENT B1, `(.L_x_1757) ;  /* 0x000005a000017945 */ /* 0x000fd80003800200 */
[----:B------:R-:W-:Y:S01]  /*0d90*/  @!P2 MOV R79, R78 ;  /* 0x0000004e004fa202 */ /* 0x000fe20000000f00 */
[----:B------:R-:W-:Y:S02]  /*0da0*/  @!P2 IMAD.MOV.U32 R44, RZ, RZ, R108 ;  /* 0x000000ffff2ca224 */ /* 0x000fe400078e006c */
[----:B--2---:R-:W-:Y:S01]  /*0db0*/  @!P2 IMAD.U32 R88, R40, 0x10000, RZ ;  /* 0x000100002858a824 */ /* 0x004fe200078e00ff */
        /* <DEDUP_REMOVED lines=17> */
.L_x_1761:
        /* <DEDUP_REMOVED lines=13> */
.L_x_1763:
[----:B------:R-:W-:Y:S05]  /*0fa0*/  BSYNC.RECONVERGENT B3 ;  /* 0x0000000000037941 */ /* 0x000fea0003800200 */
.L_x_1762:
        /* <DEDUP_REMOVED lines=40> */
[----:B------:R-:W-:Y:S01]  /*1230*/  LOP3.LUT R75, R46, UR32, R45, 0x96, !PT ;  /* 0x000000202e4b7c12 */ /* 0x000fe2000f8e962d */
[----:B------:R-:W-:-:S07]  /*1240*/  IMAD.MOV.U32 R45, RZ, RZ, R78 ;  /* 0x000000ffff2d7224 */ /* 0x000fce00078e004e */
.L_x_1760:
[----:B------:R-:W-:Y:S05]  /*1250*/  BSYNC.RECONVERGENT B2 ;  /* 0x0000000000027941 */ /* 0x000fea0003800200 */
.L_x_1759:
[----:B------:R-:W-:Y:S01]  /*1260*/  I2FP.F32.U32 R45, R45 ;  /* 0x0000002d002d7245 */ /* 0x000fe20000201000 */
[----:B------:R-:W-:Y:S02]  /*1270*/  IMAD.MOV.U32 R48, RZ, RZ, 0x2f800000 ;  /* 0x2f800000ff307424 */ /* 0x000fe400078e00ff */
[----:B-----5:R-:W-:Y:S02]  /*1280*/  IMAD.U32 R46, R36, 0x10000, RZ ;  /* 0x00010000242e7824 */ /* 0x020fe400078e00ff */
[----:B------:R-:W-:Y:S01]  /*1290*/  FFMA.FTZ R45, R45, R48, 1.1641532182693481445e-10 ;  /* 0x2f0000002d2d7423 */ /* 0x000fe20000010030 */
[----:B------:R-:W-:Y:S02]  /*12a0*/  IMAD.U32 R47, R40, 0x10000, RZ ;  /* 0x00010000282f7824 */ /* 0x000fe400078e00ff */
[----:B------:R-:W-:Y:S02]  /*12b0*/  FMUL.FTZ R46, R46, UR13 ;  /* 0x0000000d2e2e7c20 */ /* 0x000fe40008410000 */
[----:B------:R-:W-:-:S02]  /*12c0*/  FSETP.GTU.FTZ.AND P3, PT, R45, UR10, PT ;  /* 0x0000000a2d007c0b */ /* 0x000fc4000bf7c000 */
[----:B------:R-:W-:Y:S01]  /*12d0*/  FMUL.FTZ R46, R46, UR12 ;  /* 0x0000000c2e2e7c20 */ /* 0x000fe20008410000 */
[----:B------:R-:W-:Y:S02]  /*12e0*/  SHF.L.U32 R45, R59, 0x10, RZ ;  /* 0x000000103b2d7819 */ /* 0x000fe400000006ff */
[----:B------:R-:W-:Y:S02]  /*12f0*/  SEL R69, RZ, 0x1, P3 ;  /* 0x00000001ff457807 */ /* 0x000fe40001800000 */
[----:B------:R-:W-:-:S05]  /*1300*/  FSEL R46, R46, RZ, !P3 ;  /* 0x000000ff2e2e7208 */ /* 0x000fca0005800000 */
[----:B------:R-:W-:-:S07]  /*1310*/  FFMA.FTZ R88, R46, R45, R47 ;  /* 0x0000002d2e587223 */ /* 0x000fce000001002f */
.L_x_1758:
[----:B------:R-:W-:Y:S05]  /*1320*/  BSYNC.RECONVERGENT B1 ;  /* 0x0000000000017941 */ /* 0x000fea0003800200 */
.L_x_1757:
        /* <DEDUP_REMOVED lines=23> */
.L_x_1768:
        /* <DEDUP_REMOVED lines=13> */
.L_x_1770:
[----:B------:R-:W-:Y:S05]  /*1570*/  BSYNC.RECONVERGENT B3 ;  /* 0x0000000000037941 */ /* 0x000fea0003800200 */
.L_x_1769:
        /* <DEDUP_REMOVED lines=42> */
.L_x_1767:
[----:B------:R-:W-:Y:S05]  /*1820*/  BSYNC.RECONVERGENT B2 ;  /* 0x0000000000027941 */ /* 0x000fea0003800200 */
.L_x_1766:
        /* <DEDUP_REMOVED lines=14> */
.L_x_1765:
[----:B------:R-:W-:Y:S05]  /*1910*/  BSYNC.RECONVERGENT B1 ;  /* 0x0000000000017941 */ /* 0x000fea0003800200 */
.L_x_1764:
        /* <DEDUP_REMOVED lines=22> */
.L_x_1775:
        /* <DEDUP_REMOVED lines=13> */
.L_x_1777:
[----:B------:R-:W-:Y:S05]  /*1b50*/  BSYNC.RECONVERGENT B3 ;  /* 0x0000000000037941 */ /* 0x000fea0003800200 */
.L_x_1776:
        /* <DEDUP_REMOVED lines=42> */
.L_x_1774:
[----:B------:R-:W-:Y:S05]  /*1e00*/  BSYNC.RECONVERGENT B2 ;  /* 0x0000000000027941 */ /* 0x000fea0003800200 */
.L_x_1773:
[----:B------:R-:W-:Y:S01]  /*1e10*/  I2FP.F32.U32 R45, R46 ;  /* 0x0000002e002d7245 */ /* 0x000fe20000201000 */
[----:B------:R-:W-:Y:S01]  /*1e20*/  IMAD.MOV.U32 R48, RZ, RZ, 0x2f800000 ;  /* 0x2f800000ff307424 */ /* 0x000fe200078e00ff */
[----:B-----5:R-:W-:Y:S01]  /*1e30*/  SHF.L.U32 R46, R37, 0x10, RZ ;  /* 0x00000010252e7819 */ /* 0x020fe200000006ff */
[----:B------:R-:W-:Y:S02]  /*1e40*/  IMAD.U32 R47, R41, 0x10000, RZ ;  /* 0x00010000292f7824 */ /* 0x000fe400078e00ff */
        /* <DEDUP_REMOVED lines=8> */
.L_x_1772:
[----:B------:R-:W-:Y:S05]  /*1ed0*/  BSYNC.RECONVERGENT B1 ;  /* 0x0000000000017941 */ /* 0x000fea0003800200 */
.L_x_1771:
        /* <DEDUP_REMOVED lines=23> */
.L_x_1782:
        /* <DEDUP_REMOVED lines=13> */
.L_x_1784:
[----:B------:R-:W-:Y:S05]  /*2120*/  BSYNC.RECONVERGENT B3 ;  /* 0x0000000000037941 */ /* 0x000fea0003800200 */
.L_x_1783:
        /* <DEDUP_REMOVED lines=42> */
.L_x_1781:
[----:B------:R-:W-:Y:S05]  /*23d0*/  BSYNC.RECONVERGENT B2 ;  /* 0x0000000000027941 */ /* 0x000fea0003800200 */
.L_x_1780:
[----:B-----5:R-:W-:Y:S01]  /*23e0*/  PRMT R47, R37, 0x7632, R47 ;  /* 0x00007632252f7816 */ /* 0x020fe2000000002f */
[----:B------:R-:W-:Y:S01]  /*23f0*/  IMAD.MOV.U32 R49, RZ, RZ, 0x2f800000 ;  /* 0x2f800000ff317424 */ /* 0x000fe200078e00ff */
[----:B------:R-:W-:Y:S02]  /*2400*/  I2FP.F32.U32 R44, R46 ;  /* 0x0000002e002c7245 */ /* 0x000fe40000201000 */
[----:B------:R-:W-:Y:S01]  /*2410*/  PRMT R46, R41, 0x7632, R46 ;  /* 0x00007632292e7816 */ /* 0x000fe2000000002e */
[----:B------:R-:W-:Y:S02]  /*2420*/  IMAD.U32 R47, R47, 0x10000, RZ ;  /* 0x000100002f2f7824 */ /* 0x000fe400078e00ff */
[----:B------:R-:W-:Y:S02]  /*2430*/  FFMA.FTZ R44, R44, R49, 1.1641532182693481445e-10 ;  /* 0x2f0000002c2c7423 */ /* 0x000fe40000010031 */
[----:B------:R-:W-:Y:S01]  /*2440*/  FMUL.FTZ R47, R47, UR13 ;  /* 0x0000000d2f2f7c20 */ /* 0x000fe20008410000 */
[----:B------:R-:W-:-:S02]  /*2450*/  IMAD.U32 R46, R46, 0x10000, RZ ;  /* 0x000100002e2e7824 */ /* 0x000fc400078e00ff */
[----:B------:R-:W-:Y:S01]  /*2460*/  FSETP.GTU.FTZ.AND P3, PT, R44, UR10, PT ;  /* 0x0000000a2c007c0b */ /* 0x000fe2000bf7c000 */
[----:B------:R-:W-:Y:S01]  /*2470*/  FMUL.FTZ R47, R47, UR12 ;  /* 0x0000000c2f2f7c20 */ /* 0x000fe20008410000 */
[----:B------:R-:W-:Y:S02]  /*2480*/  SHF.L.U32 R44, R3, 0x10, RZ ;  /* 0x00000010032c7819 */ /* 0x000fe400000006ff */
[----:B------:R-:W-:Y:S02]  /*2490*/  SEL R72, RZ, 0x1, P3 ;  /* 0x00000001ff487807 */ /* 0x000fe40001800000 */
[----:B------:R-:W-:-:S05]  /*24a0*/  FSEL R47, R47, RZ, !P3 ;  /* 0x000000ff2f2f7208 */ /* 0x000fca0005800000 */
[----:B------:R-:W-:-:S07]  /*24b0*/  FFMA.FTZ R85, R47, R44, R46 ;  /* 0x0000002c2f557223 */ /* 0x000fce000001002e */
.L_x_1779:
[----:B------:R-:W-:Y:S05]  /*24c0*/  BSYNC.RECONVERGENT B1 ;  /* 0x0000000000017941 */ /* 0x000fea0003800200 */
.L_x_1778:
        /* <DEDUP_REMOVED lines=22> */
.L_x_1789:
        /* <DEDUP_REMOVED lines=13> */
.L_x_1791:
[----:B------:R-:W-:Y:S05]  /*2700*/  BSYNC.RECONVERGENT B3 ;  /* 0x0000000000037941 */ /* 0x000fea0003800200 */
.L_x_1790:
        /* <DEDUP_REMOVED lines=41> */
.L_x_1788:
[----:B------:R-:W-:Y:S05]  /*29a0*/  BSYNC.RECONVERGENT B2 ;  /* 0x0000000000027941 */ /* 0x000fea0003800200 */
.L_x_1787:
        /* <DEDUP_REMOVED lines=12> */
.L_x_1786:
[----:B------:R-:W-:Y:S05]  /*2a70*/  BSYNC.RECONVERGENT B1 ;  /* 0x0000000000017941 */ /* 0x000fea0003800200 */
.L_x_1785:
        /* <DEDUP_REMOVED lines=23> */
.L_x_1796:
        /* <DEDUP_REMOVED lines=13> */
.L_x_1798:
[----:B------:R-:W-:Y:S05]  /*2cc0*/  BSYNC.RECONVERGENT B3 ;  /* 0x0000000000037941 */ /* 0x000fea0003800200 */
.L_x_1797:
        /* <DEDUP_REMOVED lines=42> */
.L_x_1795:
[----:B------:R-:W-:Y:S05]  /*2f70*/  BSYNC.RECONVERGENT B2 ;  /* 0x0000000000027941 */ /* 0x000fea0003800200 */
.L_x_1794:
        /* <DEDUP_REMOVED lines=14> */
.L_x_1793:
[----:B------:R-:W-:Y:S05]  /*3060*/  BSYNC.RECONVERGENT B1 ;  /* 0x0000000000017941 */ /* 0x000fea0003800200 */
.L_x_1792:
        /* <DEDUP_REMOVED lines=22> */
.L_x_1803:
        /* <DEDUP_REMOVED lines=13> */
.L_x_1805:
[----:B------:R-:W-:Y:S05]  /*32a0*/  BSYNC.RECONVERGENT B3 ;  /* 0x0000000000037941 */ /* 0x000fea0003800200 */
.L_x_1804:
        /* <DEDUP_REMOVED lines=41> */
.L_x_1802:
[----:B------:R-:W-:Y:S05]  /*3540*/  BSYNC.RECONVERGENT B2 ;  /* 0x0000000000027941 */ /* 0x000fea0003800200 */
.L_x_1801:
        /* <DEDUP_REMOVED lines=12> */
.L_x_1800:
[----:B------:R-:W-:Y:S05]  /*3610*/  BSYNC.RECONVERGENT B1 ;  /* 0x0000000000017941 */ /* 0x000fea0003800200 */
.L_x_1799:
        /* <DEDUP_REMOVED lines=23> */
.L_x_1810:
        /* <DEDUP_REMOVED lines=13> */
.L_x_1812:
[----:B------:R-:W-:Y:S05]  /*3860*/  BSYNC.RECONVERGENT B3 ;  /* 0x0000000000037941 */ /* 0x000fea0003800200 */
.L_x_1811:
        /* <DEDUP_REMOVED lines=42> */
.L_x_1809:
[----:B------:R-:W-:Y:S05]  /*3b10*/  BSYNC.RECONVERGENT B2 ;  /* 0x0000000000027941 */ /* 0x000fea0003800200 */
.L_x_1808:
        /* <DEDUP_REMOVED lines=14> */
.L_x_1807:
[----:B------:R-:W-:Y:S05]  /*3c00*/  BSYNC.RECONVERGENT B1 ;  /* 0x0000000000017941 */ /* 0x000fea0003800200 */
.L_x_1806:
[----:B------:R-:W-:Y:S02]  /*3c10*/  F2FP.BF16.F32.PACK_AB R47, RZ, R81 ;  /* 0x00000051ff2f723e */ /* 0x000fe400000010ff */
[----:B------:R-:W-:Y:S02]  /*3c20*/  PRMT R46, R94, 0x5410, R96 ;  /* 0x000054105e2e7816 */ /* 0x000fe40000000060 */
[----:B------:R-:W-:Y:S02]  /*3c30*/  PRMT R45, R92, 0x5410, R93 ;  /* 0x000054105c2d7816 */ /* 0x000fe4000000005d */
[----:B------:R-:W-:Y:S02]  /*3c40*/  PRMT R44, R80, 0x5410, R79 ;  /* 0x00005410502c7816 */ /* 0x000fe4000000004f */
[----:B------:R-:W-:Y:S01]  /*3c50*/  PRMT R47, R78, 0x5410, R47 ;  /* 0x000054104e2f7816 */ /* 0x000fe2000000002f */
[----:B------:R-:W-:Y:S06]  /*3c60*/  BRA `(.L_x_1813) ;  /* 0x0000002c00107947 */ /* 0x000fec0003800000 */
.L_x_1756:
        /* <DEDUP_REMOVED lines=21> */
.L_x_1818:
        /* <DEDUP_REMOVED lines=13> */
.L_x_1820:
[----:B------:R-:W-:Y:S05]  /*3e90*/  BSYNC.RECONVERGENT B3 ;  /* 0x0000000000037941 */ /* 0x000fea0003800200 */
.L_x_1819:
        /* <DEDUP_REMOVED lines=42> */
.L_x_1817:
[----:B------:R-:W-:Y:S05]  /*4140*/  BSYNC.RECONVERGENT B2 ;  /* 0x0000000000027941 */ /* 0x000fea0003800200 */
.L_x_1816:
[----:B------:R-:W-:Y:S01]  /*4150*/  HFMA2 R46, -RZ, RZ, 0.1171875, 0 ;  /* 0x2f800000ff2e7431 */ /* 0x000fe200000001ff */
[----:B------:R-:W-:Y:S01]  /*4160*/  I2FP.F32.U32 R45, R45 ;  /* 0x0000002d002d7245 */ /* 0x000fe20000201000 */
[----:B-----5:R-:W-:-:S04]  /*4170*/  IMAD.U32 R47, R36, 0x10000, RZ ;  /* 0x00010000242f7824 */ /* 0x020fc800078e00ff */
[----:B------:R-:W-:Y:S01]  /*4180*/  FMUL.FTZ R47, R47, UR13 ;  /* 0x0000000d2f2f7c20 */ /* 0x000fe20008410000 */
[----:B------:R-:W-:-:S03]  /*4190*/  FFMA.FTZ R45, R45, R46, 1.1641532182693481445e-10 ;  /* 0x2f0000002d2d7423 */ /* 0x000fc6000001002e */
[----:B------:R-:W-:Y:S02]  /*41a0*/  FMUL.FTZ R47, R47, UR12 ;  /* 0x0000000c2f2f7c20 */ /* 0x000fe40008410000 */
[----:B------:R-:W-:Y:S01]  /*41b0*/  FSETP.GTU.FTZ.AND P2, PT, R45, UR10, PT ;  /* 0x0000000a2d007c0b */ /* 0x000fe2000bf5c000 */
[----:B------:R-:W-:-:S03]  /*41c0*/  IMAD.U32 R45, R59, 0x10000, RZ ;  /* 0x000100003b2d7824 */ /* 0x000fc600078e00ff */
[----:B------:R-:W-:Y:S02]  /*41d0*/  FSEL R88, R47, RZ, !P2 ;  /* 0x000000ff2f587208 */ /* 0x000fe40005000000 */
[----:B------:R-:W-:-:S03]  /*41e0*/  SEL R69, RZ, 0x1, P2 ;  /* 0x00000001ff457807 */ /* 0x000fc60001000000 */
[----:B------:R-:W-:-:S07]  /*41f0*/  FMUL.FTZ R88, R88, R45 ;  /* 0x0000002d58587220 */ /* 0x000fce0000410000 */
.L_x_1815:
[----:B------:R-:W-:Y:S05]  /*4200*/  BSYNC.RECONVERGENT B1 ;  /* 0x0000000000017941 */ /* 0x000fea0003800200 */
.L_x_1814:
        /* <DEDUP_REMOVED lines=18> */
.L_x_1825:
        /* <DEDUP_REMOVED lines=13> */
.L_x_1827:
[----:B------:R-:W-:Y:S05]  /*4400*/  BSYNC.RECONVERGENT B3 ;  /* 0x0000000000037941 */ /* 0x000fea0003800200 */
.L_x_1826:
        /* <DEDUP_REMOVED lines=42> */
.L_x_1824:
[----:B------:R-:W-:Y:S05]  /*46b0*/  BSYNC.RECONVERGENT B2 ;  /* 0x0000000000027941 */ /* 0x000fea0003800200 */
.L_x_1823:
        /* <DEDUP_REMOVED lines=12> */
.L_x_1822:
[----:B------:R-:W-:Y:S05]  /*4780*/  BSYNC.RECONVERGENT B1 ;  /* 0x0000000000017941 */ /* 0x000fea0003800200 */
.L_x_1821:
        /* <DEDUP_REMOVED lines=18> */
.L_x_1832:
        /* <DEDUP_REMOVED lines=13> */
.L_x_1834:
[----:B------:R-:W-:Y:S05]  /*4980*/  BSYNC.RECONVERGENT B3 ;  /* 0x0000000000037941 */ /* 0x000fea0003800200 */
.L_x_1833:
        /* <DEDUP_REMOVED lines=42> */
.L_x_1831:
[----:B------:R-:W-:Y:S05]  /*4c30*/  BSYNC.RECONVERGENT B2 ;  /* 0x0000000000027941 */ /* 0x000fea0003800200 */
.L_x_1830:
[----:B------:R-:W-:Y:S01]  /*4c40*/  I2FP.F32.U32 R45, R46 ;  /* 0x0000002e002d7245 */ /* 0x000fe20000201000 */
[----:B------:R-:W-:Y:S02]  /*4c50*/  HFMA2 R46, -RZ, RZ, 0.1171875, 0 ;  /* 0x2f800000ff2e7431 */ /* 0x000fe400000001ff */
[----:B-----5:R-:W-:-:S04]  /*4c60*/  IMAD.U32 R47, R37, 0x10000, RZ ;  /* 0x00010000252f7824 */ /* 0x020fc800078e00ff */
[----:B------:R-:W-:-:S04]  /*4c70*/  FMUL.FTZ R47, R47, UR13 ;  /* 0x0000000d2f2f7c20 */ /* 0x000fc80008410000 */
[----:B------:R-:W-:Y:S01]  /*4c80*/  FMUL.FTZ R47, R47, UR12 ;  /* 0x0000000c2f2f7c20 */ /* 0x000fe20008410000 */
[----:B------:R-:W-:-:S05]  /*4c90*/  FFMA.FTZ R45, R45, R46, 1.1641532182693481445e-10 ;  /* 0x2f0000002d2d7423 */ /* 0x000fca000001002e */
[----:B------:R-:W-:Y:S01]  /*4ca0*/  FSETP.GTU.FTZ.AND P2, PT, R45, UR10, PT ;  /* 0x0000000a2d007c0b */ /* 0x000fe2000bf5c000 */
[----:B------:R-:W-:-:S03]  /*4cb0*/  IMAD.U32 R45, R58, 0x10000, RZ ;  /* 0x000100003a2d7824 */ /* 0x000fc600078e00ff */
[----:B------:R-:W-:Y:S02]  /*4cc0*/  FSEL R86, R47, RZ, !P2 ;  /* 0x000000ff2f567208 */ /* 0x000fe40005000000 */
[----:B------:R-:W-:-:S03]  /*4cd0*/  SEL R71, RZ, 0x1, P2 ;  /* 0x00000001ff477807 */ /* 0x000fc60001000000 */
[----:B------:R-:W-:-:S07]  /*4ce0*/  FMUL.FTZ R86, R86, R45 ;  /* 0x0000002d56567220 */ /* 0x000fce0000410000 */
.L_x_1829:
[----:B------:R-:W-:Y:S05]  /*4cf0*/  BSYNC.RECONVERGENT B1 ;  /* 0x0000000000017941 */ /* 0x000fea0003800200 */
.L_x_1828:
        /* <DEDUP_REMOVED lines=18> */
.L_x_1839:
        /* <DEDUP_REMOVED lines=13> */
.L_x_1841:
[----:B------:R-:W-:Y:S05]  /*4ef0*/  BSYNC.RECONVERGENT B3 ;  /* 0x0000000000037941 */ /* 0x000fea0003800200 */
.L_x_1840:
        /* <DEDUP_REMOVED lines=42> */
.L_x_1838:
[----:B------:R-:W-:Y:S05]  /*51a0*/  BSYNC.RECONVERGENT B2 ;  /* 0x0000000000027941 */ /* 0x000fea0003800200 */
.L_x_1837:
        /* <DEDUP_REMOVED lines=12> */
.L_x_1836:
[----:B------:R-:W-:Y:S05]  /*5270*/  BSYNC.RECONVERGENT B1 ;  /* 0x0000000000017941 */ /* 0x000fea0003800200 */
.L_x_1835:
        /* <DEDUP_REMOVED lines=18> */
.L_x_1846:
        /* <DEDUP_REMOVED lines=13> */
.L_x_1848:
[----:B------:R-:W-:Y:S05]  /*5470*/  BSYNC.RECONVERGENT B3 ;  /* 0x0000000000037941 */ /* 0x000fea0003800200 */
.L_x_1847:
        /* <DEDUP_REMOVED lines=42> */
.L_x_1845:
[----:B------:R-:W-:Y:S05]  /*5720*/  BSYNC.RECONVERGENT B2 ;  /* 0x0000000000027941 */ /* 0x000fea0003800200 */
.L_x_1844:
        /* <DEDUP_REMOVED lines=11> */
.L_x_1843:
[----:B------:R-:W-:Y:S05]  /*57e0*/  BSYNC.RECONVERGENT B1 ;  /* 0x0000000000017941 */ /* 0x000fea0003800200 */
.L_x_1842:
        /* <DEDUP_REMOVED lines=18> */
.L_x_1853:
        /* <DEDUP_REMOVED lines=13> */
.L_x_1855:
[----:B------:R-:W-:Y:S05]  /*59e0*/  BSYNC.RECONVERGENT B3 ;  /* 0x0000000000037941 */ /* 0x000fea0003800200 */
.L_x_1854:
        /* <DEDUP_REMOVED lines=42> */
.L_x_1852:
[----:B------:R-:W-:Y:S05]  /*5c90*/  BSYNC.RECONVERGENT B2 ;  /* 0x0000000000027941 */ /* 0x000fea0003800200 */
.L_x_1851:
        /* <DEDUP_REMOVED lines=12> */
.L_x_1850:
[----:B------:R-:W-:Y:S05]  /*5d60*/  BSYNC.RECONVERGENT B1 ;  /* 0x0000000000017941 */ /* 0x000fea0003800200 */
.L_x_1849:
        /* <DEDUP_REMOVED lines=18> */
.L_x_1860:
        /* <DEDUP_REMOVED lines=13> */
.L_x_1862:
[----:B------:R-:W-:Y:S05]  /*5f60*/  BSYNC.RECONVERGENT B3 ;  /* 0x0000000000037941 */ /* 0x000fea0003800200 */
.L_x_1861:
        /* <DEDUP_REMOVED lines=42> */
.L_x_1859:
[----:B------:R-:W-:Y:S05]  /*6210*/  BSYNC.RECONVERGENT B2 ;  /* 0x0000000000027941 */ /* 0x000fea0003800200 */
.L_x_1858:
        /* <DEDUP_REMOVED lines=11> */
.L_x_1857:
[----:B------:R-:W-:Y:S05]  /*62d0*/  BSYNC.RECONVERGENT B1 ;  /* 0x0000000000017941 */ /* 0x000fea0003800200 */
.L_x_1856:
        /* <DEDUP_REMOVED lines=18> */
.L_x_1867:
        /* <DEDUP_REMOVED lines=13> */
.L_x_1869:
[----:B------:R-:W-:Y:S05]  /*64d0*/  BSYNC.RECONVERGENT B3 ;  /* 0x0000000000037941 */ /* 0x000fea0003800200 */
.L_x_1868:
        /* <DEDUP_REMOVED lines=42> */
.L_x_1866:
[----:B------:R-:W-:Y:S05]  /*6780*/  BSYNC.RECONVERGENT B2 ;  /* 0x0000000000027941 */ /* 0x000fea0003800200 */
.L_x_1865:
        /* <DEDUP_REMOVED lines=12> */
.L_x_1864:
[----:B------:R-:W-:Y:S05]  /*6850*/  BSYNC.RECONVERGENT B1 ;  /* 0x0000000000017941 */ /* 0x000fea0003800200 */
.L_x_1863:
[----:B------:R-:W-:Y:S02]  /*6860*/  F2FP.BF16.F32.PACK_AB R47, RZ, R81 ;  /* 0x00000051ff2f723e */ /* 0x000fe400000010ff */
[----:B------:R-:W-:Y:S02]  /*6870*/  PRMT R46, R94, 0x5410, R96 ;  /* 0x000054105e2e7816 */ /* 0x000fe40000000060 */
[----:B------:R-:W-:Y:S02]  /*6880*/  PRMT R45, R92, 0x5410, R93 ;  /* 0x000054105c2d7816 */ /* 0x000fe4000000005d */
[----:B------:R-:W-:Y:S02]  /*6890*/  PRMT R44, R80, 0x5410, R79 ;  /* 0x00005410502c7816 */ /* 0x000fe4000000004f */
[----:B------:R-:W-:-:S07]  /*68a0*/  PRMT R47, R78, 0x5410, R47 ;  /* 0x000054104e2f7816 */ /* 0x000fce000000002f */
.L_x_1813:
[----:B------:R-:W0:Y:S01]  /*68b0*/  LDC.64 R48, c[0x0][0x3a8] ;  /* 0x0000ea00ff307b82 */ /* 0x000e220000000a00 */
[----:B------:R-:W-:Y:S01]  /*68c0*/  VIADD R79, R95, 0x20 ;  /* 0x000000205f4f7836 */ /* 0x000fe20000000000 */
[----:B------:R-:W-:Y:S01]  /*68d0*/  IADD3 R80, PT, PT, R99, 0x20, RZ ;  /* 0x0000002063507810 */ /* 0x000fe20007ffe0ff */
[----:B------:R-:W-:Y:S05]  /*68e0*/  BSSY.RECONVERGENT B1, `(.L_x_1870) ;  /* 0x000001c000017945 */ /* 0x000fea0003800200 */
[----:B------:R-:W1:Y:S08]  /*68f0*/  @P1 LDC.64 R92, c[0x0][0x390] ;  /* 0x0000e400ff5c1b82 */ /* 0x000e700000000a00 */
[----:B------:R-:W2:Y:S01]  /*6900*/  @P0 LDC.64 R50, c[0x0][0x3a0] ;  /* 0x0000e800ff320b82 */ /* 0x000ea20000000a00 */
[----:B0-----:R-:W-:-:S05]  /*6910*/  IMAD.WIDE.U32 R94, R95, 0x10, R48 ;  /* 0x000000105f5e7825 */ /* 0x001fca00078e0030 */
[----:B------:R0:W-:Y:S01]  /*6920*/  STG.E.128 desc[UR8][R94.64], R44 ;  /* 0x0000002c5e007986 */ /* 0x0001e2000c101d08 */
[----:B-1----:R-:W-:-:S04]  /*6930*/  @P1 IMAD.WIDE.U32 R92, R80, 0x10, R92 ;  /* 0x00000010505c1825 */ /* 0x002fc800078e005c */
[----:B--2---:R-:W-:Y:S01]  /*6940*/  @P0 IMAD.WIDE.U32 R50, R79, 0x10, R50 ;  /* 0x000000104f320825 */ /* 0x004fe200078e0032 */
[----:B------:R-:W-:Y:S06]  /*6950*/  @!P1 BRA `(.L_x_1871) ;  /* 0x0000000000509947 */ /* 0x000fec0003800000 */
        /* <DEDUP_REMOVED lines=20> */
.L_x_1871:
[----:B------:R-:W-:Y:S05]  /*6aa0*/  BSYNC.RECONVERGENT B1 ;  /* 0x0000000000017941 */ /* 0x000fea0003800200 */
.L_x_1870:
[----:B-----5:R2:W5:Y:S04]  /*6ab0*/  @P1 LDG.E.128 R36, desc[UR8][R92.64] ;  /* 0x000000085c241981 */ /* 0x020568000c1e1d00 */
[----:B------:R2:W5:Y:S01]  /*6ac0*/  @P0 LDG.E.128 R40, desc[UR8][R50.64] ;  /* 0x0000000832280981 */ /* 0x000562000c1e1d00 */
[----:B------:R-:W-:Y:S05]  /*6ad0*/  @!P0 BRA `(.L_x_1872) ;  /* 0x0000002c00cc8947 */ /* 0x000fea0003800000 */
[----:B------:R-:W-:Y:S01]  /*6ae0*/  ISETP.GT.AND P0, PT, R91, RZ, PT ;  /* 0x000000ff5b00720c */ /* 0x000fe20003f04270 */
[----:B------:R-:W-:-:S12]  /*6af0*/  BSSY.RECONVERGENT B1, `(.L_x_1873) ;  /* 0x0000059000017945 */ /* 0x000fd80003800200 */
[----:B-----5:R-:W-:Y:S01]  /*6b00*/  @!P0 SHF.L.U32 R97, R40, 0x10, RZ ;  /* 0x0000001028618819 */ /* 0x020fe200000006ff */
[----:B0-----:R-:W-:Y:S02]  /*6b10*/  @!P0 IMAD.MOV.U32 R94, RZ, RZ, R98 ;  /* 0x000000ffff5e8224 */ /* 0x001fe400078e0062 */
[----:B-1----:R-:W-:Y:S01]  /*6b20*/  @!P0 IMAD.MOV.U32 R44, RZ, RZ, R100 ;  /* 0x000000ffff2c8224 */ /* 0x002fe200078e0064 */
        /* <DEDUP_REMOVED lines=17> */
.L_x_1877:
        /* <DEDUP_REMOVED lines=13> */
.L_x_1879:
[----:B------:R-:W-:Y:S05]  /*6d10*/  BSYNC.RECONVERGENT B3 ;  /* 0x0000000000037941 */ /* 0x000fea0003800200 */
.L_x_1878:
[----:B------:R-:W-:Y:S01]  /*6d20*/  IMAD.WIDE.U32 R44, R65, -0x326172a9, RZ ;  /* 0xcd9e8d57412c7825 */ /* 0x000fe200078e00ff */
[----:B--2---:R-:W-:-:S04]  /*6d30*/  LOP3.LUT R50, R0, UR7, R47, 0x96, !PT ;  /* 0x0000000700327c12 */ /* 0x004fc8000f8e962f */
        /* <DEDUP_REMOVED lines=38> */
[----:B------:R-:W-:-:S07]  /*6fa0*/  IMAD.MOV.U32 R44, RZ, RZ, RZ ;  /* 0x000000ffff2c7224 */ /* 0x000fce00078e00ff */
.L_x_1876:
[----:B------:R-:W-:Y:S05]  /*6fb0*/  BSYNC.RECONVERGENT B2 ;  /* 0x0000000000027941 */ /* 0x000fea0003800200 */
.L_x_1875:
[----:B------:R-:W-:Y:S01]  /*6fc0*/  HFMA2 R46, -RZ, RZ, 0.1171875, 0 ;  /* 0x2f800000ff2e7431 */ /* 0x000fe200000001ff */
[----:B------:R-:W-:Y:S01]  /*6fd0*/  I2FP.F32.U32 R45, R45 ;  /* 0x0000002d002d7245 */ /* 0x000fe20000201000 */
[----:B------:R-:W-:Y:S01]  /*6fe0*/  IMAD.U32 R47, R36, 0x10000, RZ ;  /* 0x00010000242f7824 */ /* 0x000fe200078e00ff */
[----:B--2---:R-:W-:-:S03]  /*6ff0*/  SHF.L.U32 R50, R40, 0x10, RZ ;  /* 0x0000001028327819 */ /* 0x004fc600000006ff */
[----:B------:R-:W-:Y:S01]  /*7000*/  FMUL.FTZ R47, R47, UR13 ;  /* 0x0000000d2f2f7c20 */ /* 0x000fe20008410000 */
[----:B------:R-:W-:-:S03]  /*7010*/  FFMA.FTZ R45, R45, R46, 1.1641532182693481445e-10 ;  /* 0x2f0000002d2d7423 */ /* 0x000fc6000001002e */
[----:B------:R-:W-:Y:S01]  /*7020*/  FMUL.FTZ R47, R47, UR12 ;  /* 0x0000000c2f2f7c20 */ /* 0x000fe20008410000 */
[----:B------:R-:W-:Y:S01]  /*7030*/  IMAD.U32 R46, R27, 0x10000, RZ ;  /* 0x000100001b2e7824 */ /* 0x000fe200078e00ff */
[----:B------:R-:W-:-:S04]  /*7040*/  FSETP.GTU.FTZ.AND P2, PT, R45, UR10, PT ;  /* 0x0000000a2d007c0b */ /* 0x000fc8000bf5c000 */
[----:B------:R-:W-:Y:S02]  /*7050*/  FSEL R97, R47, RZ, !P2 ;  /* 0x000000ff2f617208 */ /* 0x000fe40005000000 */
[----:B------:R-:W-:-:S03]  /*7060*/  SEL R69, RZ, 0x1, P2 ;  /* 0x00000001ff457807 */ /* 0x000fc60001000000 */
[----:B------:R-:W-:-:S07]  /*7070*/  FFMA.FTZ R97, R97, R46, R50 ;  /* 0x0000002e61617223 */ /* 0x000fce0000010032 */
.L_x_1874:
[----:B------:R-:W-:Y:S05]  /*7080*/  BSYNC.RECONVERGENT B1 ;  /* 0x0000000000017941 */ /* 0x000fea0003800200 */
.L_x_1873:
        /* <DEDUP_REMOVED lines=23> */
.L_x_1884:
[----:B------:R-:W-:Y:S01]  /*7200*/  VIADD R66, R66, 0x1 ;  /* 0x0000000142427836 */ /* 0x000fe20000000000 */
[----:B------:R-:W-:Y:S03]  /*7210*/  BSSY.RECONVERGENT B3, `(.L_x_1885) ;  /* 0x000000c000037945 */ /* 0x000fe60003800200 */
[C---:B--2---:R-:W-:Y:S01]  /*7220*/  IMAD.WIDE.U32 R50, R66.reuse, -0x2daee0ad, RZ ;  /* 0xd2511f5342327825 */ /* 0x044fe200078e00ff */
        /* <DEDUP_REMOVED lines=10> */
.L_x_1886:
[----:B------:R-:W-:Y:S05]  /*72d0*/  BSYNC.RECONVERGENT B3 ;  /* 0x0000000000037941 */ /* 0x000fea0003800200 */
.L_x_1885:
        /* <DEDUP_REMOVED lines=42> */
.L_x_1883:
[----:B------:R-:W-:Y:S05]  /*7580*/  BSYNC.RECONVERGENT B2 ;  /* 0x0000000000027941 */ /* 0x000fea0003800200 */
.L_x_1882:
[----:B------:R-:W-:Y:S01]  /*7590*/  PRMT R47, R36, 0x7632, R47 ;  /* 0x00007632242f7816 */ /* 0x000fe2000000002f */
[----:B--2---:R-:W-:Y:S01]  /*75a0*/  IMAD.MOV.U32 R51, RZ, RZ, 0x2f800000 ;  /* 0x2f800000ff337424 */ /* 0x004fe200078e00ff */
        /* <DEDUP_REMOVED lines=12> */
.L_x_1881:
[----:B------:R-:W-:Y:S05]  /*7670*/  BSYNC.RECONVERGENT B1 ;  /* 0x0000000000017941 */ /* 0x000fea0003800200 */
.L_x_1880:
        /* <DEDUP_REMOVED lines=22> */
.L_x_1891:
[----:B------:R-:W-:Y:S01]  /*77e0*/  IADD3 R66, PT, PT, R66, 0x1, RZ ;  /* 0x0000000142427810 */ /* 0x000fe20007ffe0ff */
[----:B------:R-:W-:Y:S03]  /*77f0*/  BSSY.RECONVERGENT B3, `(.L_x_1892) ;  /* 0x000000c000037945 */ /* 0x000fe60003800200 */
[C---:B------:R-:W-:Y:S01]  /*7800*/  ISETP.NE.AND P2, PT, R66.reuse, RZ, PT ;  /* 0x000000ff4200720c */ /* 0x040fe20003f45270 */
[----:B--2---:R-:W-:-:S12]  /*7810*/  IMAD.WIDE.U32 R50, R66, -0x2daee0ad, RZ ;  /* 0xd2511f5342327825 */ /* 0x004fd800078e00ff */
        /* <DEDUP_REMOVED lines=9> */
.L_x_1893:
[----:B------:R-:W-:Y:S05]  /*78b0*/  BSYNC.RECONVERGENT B3 ;  /* 0x0000000000037941 */ /* 0x000fea0003800200 */
.L_x_1892:
        /* <DEDUP_REMOVED lines=42> */
.L_x_1890:
[----:B------:R-:W-:Y:S05]  /*7b60*/  BSYNC.RECONVERGENT B2 ;  /* 0x0000000000027941 */ /* 0x000fea0003800200 */
.L_x_1889:
[----:B------:R-:W-:Y:S01]  /*7b70*/  I2FP.F32.U32 R45, R46 ;  /* 0x0000002e002d7245 */ /* 0x000fe20000201000 */
[----:B------:R-:W-:Y:S02]  /*7b80*/  IMAD.MOV.U32 R46, RZ, RZ, 0x2f800000 ;  /* 0x2f800000ff2e7424 */ /* 0x000fe400078e00ff */
[----:B------:R-:W-:Y:S02]  /*7b90*/  IMAD.U32 R47, R37, 0x10000, RZ ;  /* 0x00010000252f7824 */ /* 0x000fe400078e00ff */
[----:B------:R-:W-:Y:S01]  /*7ba0*/  FFMA.FTZ R45, R45, R46, 1.1641532182693481445e-10 ;  /* 0x2f0000002d2d7423 */ /* 0x000fe2000001002e */
[----:B------:R-:W-:Y:S01]  /*7bb0*/  SHF.L.U32 R46, R26, 0x10, RZ ;  /* 0x000000101a2e7819 */ /* 0x000fe200000006ff */
[----:B------:R-:W-:Y:S01]  /*7bc0*/  FMUL.FTZ R47, R47, UR13 ;  /* 0x0000000d2f2f7c20 */ /* 0x000fe20008410000 */
[----:B--2---:R-:W-:Y:S02]  /*7bd0*/  IMAD.U32 R50, R41, 0x10000, RZ ;  /* 0x0001000029327824 */ /* 0x004fe400078e00ff */
[----:B------:R-:W-:Y:S01]  /*7be0*/  FSETP.GTU.FTZ.AND P2, PT, R45, UR10, PT ;  /* 0x0000000a2d007c0b */ /* 0x000fe2000bf5c000 */
[----:B------:R-:W-:-:S03]  /*7bf0*/  FMUL.FTZ R47, R47, UR12 ;  /* 0x0000000c2f2f7c20 */ /* 0x000fc60008410000 */
[----:B------:R-:W-:Y:S02]  /*7c00*/  SEL R71, RZ, 0x1, P2 ;  /* 0x00000001ff477807 */ /* 0x000fe40001000000 */
[----:B------:R-:W-:-:S05]  /*7c10*/  FSEL R95, R47, RZ, !P2 ;  /* 0x000000ff2f5f7208 */ /* 0x000fca0005000000 */
[----:B------:R-:W-:-:S07]  /*7c20*/  FFMA.FTZ R95, R95, R46, R50 ;  /* 0x0000002e5f5f7223 */ /* 0x000fce0000010032 */
.L_x_1888:
[----:B------:R-:W-:Y:S05]  /*7c30*/  BSYNC.RECONVERGENT B1 ;  /* 0x0000000000017941 */ /* 0x000fea0003800200 */
.L_x_1887:
        /* <DEDUP_REMOVED lines=23> */
.L_x_1898:
[----:B------:R-:W-:Y:S01]  /*7db0*/  VIADD R66, R66, 0x1 ;  /* 0x0000000142427836 */ /* 0x000fe20000000000 */
[----:B------:R-:W-:Y:S03]  /*7dc0*/  BSSY.RECONVERGENT B3, `(.L_x_1899) ;  /* 0x000000c000037945 */ /* 0x000fe60003800200 */
[C---:B--2---:R-:W-:Y:S01]  /*7dd0*/  IMAD.WIDE.U32 R50, R66.reuse, -0x2daee0ad, RZ ;  /* 0xd2511f5342327825 */ /* 0x044fe200078e00ff */
        /* <DEDUP_REMOVED lines=10> */
.L_x_1900:
[----:B------:R-:W-:Y:S05]  /*7e80*/  BSYNC.RECONVERGENT B3 ;  /* 0x0000000000037941 */ /* 0x000fea0003800200 */
.L_x_1899:
        /* <DEDUP_REMOVED lines=42> */
.L_x_1897:
[----:B------:R-:W-:Y:S05]  /*8130*/  BSYNC.RECONVERGENT B2 ;  /* 0x0000000000027941 */ /* 0x000fea0003800200 */
.L_x_1896:
[----:B------:R-:W-:Y:S01]  /*8140*/  PRMT R47, R37, 0x7632, R47 ;  /* 0x00007632252f7816 */ /* 0x000fe2000000002f */
[----:B--2---:R-:W-:Y:S01]  /*8150*/  IMAD.MOV.U32 R51, RZ, RZ, 0x2f800000 ;  /* 0x2f800000ff337424 */ /* 0x004fe200078e00ff */
[----:B------:R-:W-:Y:S01]  /*8160*/  I2FP.F32.U32 R44, R46 ;  /* 0x0000002e002c7245 */ /* 0x000fe20000201000 */
[----:B------:R-:W-:Y:S01]  /*8170*/  IMAD.U32 R94, R7, 0x10000, RZ ;  /* 0x00010000075e7824 */ /* 0x000fe200078e00ff */
[----:B------:R-:W-:Y:S02]  /*8180*/  SHF.L.U32 R47, R47, 0x10, RZ ;  /* 0x000000102f2f7819 */ /* 0x000fe400000006ff */
[----:B------:R-:W-:Y:S01]  /*8190*/  PRMT R46, R41, 0x7632, R46 ;  /* 0x00007632292e7816 */ /* 0x000fe2000000002e */
[----:B------:R-:W-:Y:S02]  /*81a0*/  FFMA.FTZ R44, R44, R51, 1.1641532182693481445e-10 ;  /* 0x2f0000002c2c7423 */ /* 0x000fe40000010033 */
[----:B------:R-:W-:Y:S01]  /*81b0*/  FMUL.FTZ R47, R47, UR13 ;  /* 0x0000000d2f2f7c20 */ /* 0x000fe20008410000 */
[----:B------:R-:W-:-:S02]  /*81c0*/  SHF.L.U32 R46, R46, 0x10, RZ ;  /* 0x000000102e2e7819 */ /* 0x000fc400000006ff */
[----:B------:R-:W-:Y:S01]  /*81d0*/  FSETP.GTU.FTZ.AND P2, PT, R44, UR10, PT ;  /* 0x0000000a2c007c0b */ /* 0x000fe2000bf5c000 */
[----:B------:R-:W-:-:S03]  /*81e0*/  FMUL.FTZ R47, R47, UR12 ;  /* 0x0000000c2f2f7c20 */ /* 0x000fc60008410000 */
[----:B------:R-:W-:Y:S02]  /*81f0*/  SEL R72, RZ, 0x1, P2 ;  /* 0x00000001ff487807 */ /* 0x000fe40001000000 */
[----:B------:R-:W-:-:S05]  /*8200*/  FSEL R47, R47, RZ, !P2 ;  /* 0x000000ff2f2f7208 */ /* 0x000fca0005000000 */
[----:B------:R-:W-:-:S07]  /*8210*/  FFMA.FTZ R94, R47, R94, R46 ;  /* 0x0000005e2f5e7223 */ /* 0x000fce000001002e */
.L_x_1895:
[----:B------:R-:W-:Y:S05]  /*8220*/  BSYNC.RECONVERGENT B1 ;  /* 0x0000000000017941 */ /* 0x000fea0003800200 */
.L_x_1894:
[----:B------:R-:W-:Y:S01]  /*8230*/  BSSY.RECONVERGENT B1, `(.L_x_1901) ;  /* 0x000005b000017945 */ /* 0x000fe20003800200 */
[----:B------:R-:W-:Y:S01]  /*8240*/  F2FP.BF16.F32.PACK_AB R101, RZ, R94 ;  /* 0x0000005eff65723e */ /* 0x000fe200000010ff */
[----:B--2---:R-:W-:Y:S01]  /*8250*/  @!P0 IMAD.U32 R93, R42, 0x10000, RZ ;  /* 0x000100002a5d8824 */ /* 0x004fe200078e00ff */
        /* <DEDUP_REMOVED lines=19> */
.L_x_1905:
        /* <DEDUP_REMOVED lines=13> */
.L_x_1907:
[----:B------:R-:W-:Y:S05]  /*8460*/  BSYNC.RECONVERGENT B3 ;  /* 0x0000000000037941 */ /* 0x000fea0003800200 */
.L_x_1906:
        /* <DEDUP_REMOVED lines=40> */
[----:B------:R-:W-:Y:S01]  /*86f0*/  LOP3.LUT R75, R46, UR32, R45, 0x96, !PT ;  /* 0x000000202e4b7c12 */ /* 0x000fe2000f8e962d */
[----:B------:R-:W-:-:S07]  /*8700*/  IMAD.MOV.U32 R46, RZ, RZ, R78 ;  /* 0x000000ffff2e7224 */ /* 0x000fce00078e004e */
.L_x_1904:
[----:B------:R-:W-:Y:S05]  /*8710*/  BSYNC.RECONVERGENT B2 ;  /* 0x0000000000027941 */ /* 0x000fea0003800200 */
.L_x_1903:
[----:B------:R-:W-:Y:S01]  /*8720*/  I2FP.F32.U32 R45, R46 ;  /* 0x0000002e002d7245 */ /* 0x000fe20000201000 */
[----:B------:R-:W-:Y:S01]  /*8730*/  IMAD.MOV.U32 R46, RZ, RZ, 0x2f800000 ;  /* 0x2f800000ff2e7424 */ /* 0x000fe200078e00ff */
[----:B------:R-:W-:Y:S02]  /*8740*/  SHF.L.U32 R47, R38, 0x10, RZ ;  /* 0x00000010262f7819 */ /* 0x000fe400000006ff */
[----:B------:R-:W-:Y:S01]  /*8750*/  SHF.L.U32 R50, R42, 0x10, RZ ;  /* 0x000000102a327819 */ /* 0x000fe200000006ff */
[----:B------:R-:W-:Y:S01]  /*8760*/  FFMA.FTZ R45, R45, R46, 1.1641532182693481445e-10 ;  /* 0x2f0000002d2d7423 */ /* 0x000fe2000001002e */
[----:B------:R-:W-:Y:S02]  /*8770*/  IMAD.U32 R46, R25, 0x10000, RZ ;  /* 0x00010000192e7824 */ /* 0x000fe400078e00ff */
[----:B------:R-:W-:Y:S02]  /*8780*/  FMUL.FTZ R47, R47, UR13 ;  /* 0x0000000d2f2f7c20 */ /* 0x000fe40008410000 */
[----:B------:R-:W-:-:S02]  /*8790*/  FSETP.GTU.FTZ.AND P2, PT, R45, UR10, PT ;  /* 0x0000000a2d007c0b */ /* 0x000fc4000bf5c000 */
[----:B------:R-:W-:Y:S02]  /*87a0*/  FMUL.FTZ R47, R47, UR12 ;  /* 0x0000000c2f2f7c20 */ /* 0x000fe40008410000 */
[----:B------:R-:W-:-:S03]  /*87b0*/  SEL R73, RZ, 0x1, P2 ;  /* 0x00000001ff497807 */ /* 0x000fc60001000000 */
[----:B------:R-:W-:-:S05]  /*87c0*/  FSEL R93, R47, RZ, !P2 ;  /* 0x000000ff2f5d7208 */ /* 0x000fca0005000000 */
[----:B------:R-:W-:-:S07]  /*87d0*/  FFMA.FTZ R93, R93, R46, R50 ;  /* 0x0000002e5d5d7223 */ /* 0x000fce0000010032 */
.L_x_1902:
[----:B------:R-:W-:Y:S05]  /*87e0*/  BSYNC.RECONVERGENT B1 ;  /* 0x0000000000017941 */ /* 0x000fea0003800200 */
.L_x_1901:
        /* <DEDUP_REMOVED lines=23> */
.L_x_1912:
        /* <DEDUP_REMOVED lines=13> */
.L_x_1914:
[----:B------:R-:W-:Y:S05]  /*8a30*/  BSYNC.RECONVERGENT B3 ;  /* 0x0000000000037941 */ /* 0x000fea0003800200 */
.L_x_1913:
        /* <DEDUP_REMOVED lines=42> */
.L_x_1911:
[----:B------:R-:W-:Y:S05]  /*8ce0*/  BSYNC.RECONVERGENT B2 ;  /* 0x0000000000027941 */ /* 0x000fea0003800200 */
.L_x_1910:
[----:B------:R-:W-:Y:S01]  /*8cf0*/  PRMT R47, R38, 0x7632, R47 ;  /* 0x00007632262f7816 */ /* 0x000fe2000000002f */
[----:B------:R-:W-:Y:S01]  /*8d00*/  IMAD.MOV.U32 R51, RZ, RZ, 0x2f800000 ;  /* 0x2f800000ff337424 */ /* 0x000fe200078e00ff */
        /* <DEDUP_REMOVED lines=12> */
.L_x_1909:
[----:B------:R-:W-:Y:S05]  /*8dd0*/  BSYNC.RECONVERGENT B1 ;  /* 0x0000000000017941 */ /* 0x000fea0003800200 */
.L_x_1908:
        /* <DEDUP_REMOVED lines=22> */
.L_x_1919:
        /* <DEDUP_REMOVED lines=13> */
.L_x_1921:
[----:B------:R-:W-:Y:S05]  /*9010*/  BSYNC.RECONVERGENT B3 ;  /* 0x0000000000037941 */ /* 0x000fea0003800200 */
.L_x_1920:
        /* <DEDUP_REMOVED lines=43> */
.L_x_1918:
[----:B------:R-:W-:Y:S05]  /*92d0*/  BSYNC.RECONVERGENT B2 ;  /* 0x0000000000027941 */ /* 0x000fea0003800200 */
.L_x_1917:
[----:B------:R-:W-:Y:S01]  /*92e0*/  I2FP.F32.U32 R45, R46 ;  /* 0x0000002e002d7245 */ /* 0x000fe20000201000 */
[----:B------:R-:W-:Y:S02]  /*92f0*/  HFMA2 R46, -RZ, RZ, 0.1171875, 0 ;  /* 0x2f800000ff2e7431 */ /* 0x000fe400000001ff */
[----:B------:R-:W-:Y:S02]  /*9300*/  IMAD.U32 R47, R39, 0x10000, RZ ;  /* 0x00010000272f7824 */ /* 0x000fe400078e00ff */
[----:B------:R-:W-:Y:S02]  /*9310*/  IMAD.U32 R50, R43, 0x10000, RZ ;  /* 0x000100002b327824 */ /* 0x000fe400078e00ff */
[----:B------:R-:W-:-:S04]  /*9320*/  FMUL.FTZ R47, R47, UR13 ;  /* 0x0000000d2f2f7c20 */ /* 0x000fc80008410000 */
[----:B------:R-:W-:Y:S01]  /*9330*/  FMUL.FTZ R47, R47, UR12 ;  /* 0x0000000c2f2f7c20 */ /* 0x000fe20008410000 */
[----:B------:R-:W-:Y:S01]  /*9340*/  FFMA.FTZ R45, R45, R46, 1.1641532182693481445e-10 ;  /* 0x2f0000002d2d7423 */ /* 0x000fe2000001002e */
[----:B------:R-:W-:-:S04]  /*9350*/  SHF.L.U32 R46, R24, 0x10, RZ ;  /* 0x00000010182e7819 */ /* 0x000fc800000006ff */
[----:B------:R-:W-:-:S04]  /*9360*/  FSETP.GTU.FTZ.AND P2, PT, R45, UR10, PT ;  /* 0x0000000a2d007c0b */ /* 0x000fc8000bf5c000 */
[----:B------:R-:W-:Y:S02]  /*9370*/  FSEL R91, R47, RZ, !P2 ;  /* 0x000000ff2f5b7208 */ /* 0x000fe40005000000 */
[----:B------:R-:W-:-:S03]  /*9380*/  SEL R77, RZ, 0x1, P2 ;  /* 0x00000001ff4d7807 */ /* 0x000fc60001000000 */
[----:B------:R-:W-:-:S07]  /*9390*/  FFMA.FTZ R91, R91, R46, R50 ;  /* 0x0000002e5b5b7223 */ /* 0x000fce0000010032 */
.L_x_1916:
[----:B------:R-:W-:Y:S05]  /*93a0*/  BSYNC.RECONVERGENT B1 ;  /* 0x0000000000017941 */ /* 0x000fea0003800200 */
.L_x_1915:
        /* <DEDUP_REMOVED lines=23> */
.L_x_1926:
        /* <DEDUP_REMOVED lines=13> */
.L_x_1928:
[----:B------:R-:W-:Y:S05]  /*95f0*/  BSYNC.RECONVERGENT B3 ;  /* 0x0000000000037941 */ /* 0x000fea0003800200 */
.L_x_1927:
        /* <DEDUP_REMOVED lines=43> */
.L_x_1925:
[----:B------:R-:W-:Y:S05]  /*98b0*/  BSYNC.RECONVERGENT B2 ;  /* 0x0000000000027941 */ /* 0x000fea0003800200 */
.L_x_1924:
[----:B------:R-:W-:Y:S01]  /*98c0*/  PRMT R46, R39, 0x7632, R46 ;  /* 0x00007632272e7816 */ /* 0x000fe2000000002e */
[----:B------:R-:W-:Y:S01]  /*98d0*/  IMAD.U32 R109, R9, 0x10000, RZ ;  /* 0x00010000096d7824 */ /* 0x000fe200078e00ff */
[----:B------:R-:W-:Y:S01]  /*98e0*/  I2FP.F32.U32 R44, R45 ;  /* 0x0000002d002c7245 */ /* 0x000fe20000201000 */
[----:B------:R-:W-:Y:S01]  /*98f0*/  IMAD.MOV.U32 R45, RZ, RZ, 0x2f800000 ;  /* 0x2f800000ff2d7424 */ /* 0x000fe200078e00ff */
[----:B------:R-:W-:-:S03]  /*9900*/  SHF.L.U32 R46, R46, 0x10, RZ ;  /* 0x000000102e2e7819 */ /* 0x000fc600000006ff */
[----:B------:R-:W-:Y:S01]  /*9910*/  FFMA.FTZ R44, R44, R45, 1.1641532182693481445e-10 ;  /* 0x2f0000002c2c7423 */ /* 0x000fe2000001002d */
[----:B------:R-:W-:Y:S01]  /*9920*/  PRMT R45, R43, 0x7632, R45 ;  /* 0x000076322b2d7816 */ /* 0x000fe2000000002d */
[----:B------:R-:W-:-:S03]  /*9930*/  FMUL.FTZ R46, R46, UR13 ;  /* 0x0000000d2e2e7c20 */ /* 0x000fc60008410000 */
[----:B------:R-:W-:Y:S01]  /*9940*/  FSETP.GTU.FTZ.AND P0, PT, R44, UR10, PT ;  /* 0x0000000a2c007c0b */ /* 0x000fe2000bf1c000 */
[----:B------:R-:W-:Y:S01]  /*9950*/  FMUL.FTZ R46, R46, UR12 ;  /* 0x0000000c2e2e7c20 */ /* 0x000fe20008410000 */
[----:B------:R-:W-:Y:S02]  /*9960*/  SHF.L.U32 R45, R45, 0x10, RZ ;  /* 0x000000102d2d7819 */ /* 0x000fe400000006ff */
[----:B------:R-:W-:Y:S02]  /*9970*/  SEL R74, RZ, 0x1, P0 ;  /* 0x00000001ff4a7807 */ /* 0x000fe40000000000 */
[----:B------:R-:W-:-:S05]  /*9980*/  FSEL R46, R46, RZ, !P0 ;  /* 0x000000ff2e2e7208 */ /* 0x000fca0004000000 */
[----:B------:R-:W-:-:S07]  /*9990*/  FFMA.FTZ R109, R46, R109, R45 ;  /* 0x0000006d2e6d7223 */ /* 0x000fce000001002d */
.L_x_1923:
[----:B------:R-:W-:Y:S05]  /*99a0*/  BSYNC.RECONVERGENT B1 ;  /* 0x0000000000017941 */ /* 0x000fea0003800200 */
.L_x_1922:
[----:B------:R-:W-:Y:S02]  /*99b0*/  F2FP.BF16.F32.PACK_AB R47, RZ, R109 ;  /* 0x0000006dff2f723e */ /* 0x000fe400000010ff */
[----:B------:R-:W-:Y:S02]  /*99c0*/  PRMT R46, R103, 0x5410, R107 ;  /* 0x00005410672e7816 */ /* 0x000fe4000000006b */
[----:B------:R-:W-:Y:S02]  /*99d0*/  PRMT R45, R102, 0x5410, R101 ;  /* 0x00005410662d7816 */ /* 0x000fe40000000065 */
[----:B------:R-:W-:Y:S02]  /*99e0*/  PRMT R44, R100, 0x5410, R99 ;  /* 0x00005410642c7816 */ /* 0x000fe40000000063 */
[----:B------:R-:W-:Y:S01]  /*99f0*/  PRMT R47, R98, 0x5410, R47 ;  /* 0x00005410622f7816 */ /* 0x000fe2000000002f */
[----:B------:R-:W-:Y:S06]  /*9a00*/  BRA `(.L_x_1929) ;  /* 0x0000002c00147947 */ /* 0x000fec0003800000 */
.L_x_1872:
        /* <DEDUP_REMOVED lines=21> */
.L_x_1934:
        /* <DEDUP_REMOVED lines=13> */
.L_x_1936:
[----:B------:R-:W-:Y:S05]  /*9c30*/  BSYNC.RECONVERGENT B3 ;  /* 0x0000000000037941 */ /* 0x000fea0003800200 */
.L_x_1935:
        /* <DEDUP_REMOVED lines=42> */
.L_x_1933:
[----:B------:R-:W-:Y:S05]  /*9ee0*/  BSYNC.RECONVERGENT B2 ;  /* 0x0000000000027941 */ /* 0x000fea0003800200 */
.L_x_1932:
        /* <DEDUP_REMOVED lines=11> */
.L_x_1931:
[----:B------:R-:W-:Y:S05]  /*9fa0*/  BSYNC.RECONVERGENT B1 ;  /* 0x0000000000017941 */ /* 0x000fea0003800200 */
.L_x_1930:
        /* <DEDUP_REMOVED lines=18> */
.L_x_1941:
[----:B------:R-:W-:Y:S01]  /*a0d0*/  IADD3 R66, PT, PT, R66, 0x1, RZ ;  /* 0x0000000142427810 */ /* 0x000fe20007ffe0ff */
[----:B------:R-:W-:Y:S03]  /*a0e0*/  BSSY.RECONVERGENT B3, `(.L_x_1942) ;  /* 0x000000c000037945 */ /* 0x000fe60003800200 */
[C---:B------:R-:W-:Y:S01]  /*a0f0*/  ISETP.NE.AND P0, PT, R66.reuse, RZ, PT ;  /* 0x000000ff4200720c */ /* 0x040fe20003f05270 */
[----:B--2---:R-:W-:-:S12]  /*a100*/  IMAD.WIDE.U32 R50, R66, -0x2daee0ad, RZ ;  /* 0xd2511f5342327825 */ /* 0x004fd800078e00ff */
        /* <DEDUP_REMOVED lines=9> */
.L_x_1943:
[----:B------:R-:W-:Y:S05]  /*a1a0*/  BSYNC.RECONVERGENT B3 ;  /* 0x0000000000037941 */ /* 0x000fea0003800200 */
.L_x_1942:
        /* <DEDUP_REMOVED lines=42> */
.L_x_1940:
[----:B------:R-:W-:Y:S05]  /*a450*/  BSYNC.RECONVERGENT B2 ;  /* 0x0000000000027941 */ /* 0x000fea0003800200 */
.L_x_1939:
[----:B--2---:R-:W-:Y:S01]  /*a460*/  HFMA2 R51, -RZ, RZ, 0.1171875, 0 ;  /* 0x2f800000ff337431 */ /* 0x004fe200000001ff */
        /* <DEDUP_REMOVED lines=11> */
.L_x_1938:
[----:B------:R-:W-:Y:S05]  /*a520*/  BSYNC.RECONVERGENT B1 ;  /* 0x0000000000017941 */ /* 0x000fea0003800200 */
.L_x_1937:
        /* <DEDUP_REMOVED lines=18> */
.L_x_1948:
        /* <DEDUP_REMOVED lines=13> */
.L_x_1950:
[----:B------:R-:W-:Y:S05]  /*a720*/  BSYNC.RECONVERGENT B3 ;  /* 0x0000000000037941 */ /* 0x000fea0003800200 */
.L_x_1949:
        /* <DEDUP_REMOVED lines=42> */
.L_x_1947:
[----:B------:R-:W-:Y:S05]  /*a9d0*/  BSYNC.RECONVERGENT B2 ;  /* 0x0000000000027941 */ /* 0x000fea0003800200 */
.L_x_1946:
        /* <DEDUP_REMOVED lines=11> */
.L_x_1945:
[----:B------:R-:W-:Y:S05]  /*aa90*/  BSYNC.RECONVERGENT B1 ;  /* 0x0000000000017941 */ /* 0x000fea0003800200 */
.L_x_1944:
        /* <DEDUP_REMOVED lines=18> */
.L_x_1955:
        /* <DEDUP_REMOVED lines=13> */
.L_x_1957:
[----:B------:R-:W-:Y:S05]  /*ac90*/  BSYNC.RECONVERGENT B3 ;  /* 0x0000000000037941 */ /* 0x000fea0003800200 */
.L_x_1956:
        /* <DEDUP_REMOVED lines=42> */
.L_x_1954:
[----:B------:R-:W-:Y:S05]  /*af40*/  BSYNC.RECONVERGENT B2 ;  /* 0x0000000000027941 */ /* 0x000fea0003800200 */
.L_x_1953:
        /* <DEDUP_REMOVED lines=12> */
.L_x_1952:
[----:B------:R-:W-:Y:S05]  /*b010*/  BSYNC.RECONVERGENT B1 ;  /* 0x0000000000017941 */ /* 0x000fea0003800200 */
.L_x_1951:
[----:B------:R-:W-:Y:S01]  /*b020*/  BSSY.RECONVERGENT B1, `(.L_x_1958) ;  /* 0x0000056000017945 */ /* 0x000fe20003800200 */
[----:B------:R-:W-:Y:S01]  /*b030*/  F2FP.BF16.F32.PACK_AB R102, RZ, R94 ;  /* 0x0000005eff66723e */ /* 0x000fe200000010ff */
[----:B--2---:R-:W-:Y:S01]  /*b040*/  IMAD.MOV.U32 R93, RZ, RZ, RZ ;  /* 0x000000ffff5d7224 */ /* 0x004fe200078e00ff */
        /* <DEDUP_REMOVED lines=15> */
.L_x_1962:
        /* <DEDUP_REMOVED lines=13> */
.L_x_1964:
[----:B------:R-:W-:Y:S05]  /*b210*/  BSYNC.RECONVERGENT B3 ;  /* 0x0000000000037941 */ /* 0x000fea0003800200 */
.L_x_1963:
        /* <DEDUP_REMOVED lines=42> */
.L_x_1961:
[----:B------:R-:W-:Y:S05]  /*b4c0*/  BSYNC.RECONVERGENT B2 ;  /* 0x0000000000027941 */ /* 0x000fea0003800200 */
.L_x_1960:
        /* <DEDUP_REMOVED lines=11> */
.L_x_1959:
[----:B------:R-:W-:Y:S05]  /*b580*/  BSYNC.RECONVERGENT B1 ;  /* 0x0000000000017941 */ /* 0x000fea0003800200 */
.L_x_1958:
        /* <DEDUP_REMOVED lines=18> */
.L_x_1969:
        /* <DEDUP_REMOVED lines=13> */
.L_x_1971:
[----:B------:R-:W-:Y:S05]  /*b780*/  BSYNC.RECONVERGENT B3 ;  /* 0x0000000000037941 */ /* 0x000fea0003800200 */
.L_x_1970:
        /* <DEDUP_REMOVED lines=42> */
.L_x_1968:
[----:B------:R-:W-:Y:S05]  /*ba30*/  BSYNC.RECONVERGENT B2 ;  /* 0x0000000000027941 */ /* 0x000fea0003800200 */
.L_x_1967:
        /* <DEDUP_REMOVED lines=12> */
.L_x_1966:
[----:B------:R-:W-:Y:S05]  /*bb00*/  BSYNC.RECONVERGENT B1 ;  /* 0x0000000000017941 */ /* 0x000fea0003800200 */
.L_x_1965:
        /* <DEDUP_REMOVED lines=18> */
.L_x_1976:
        /* <DEDUP_REMOVED lines=13> */
.L_x_1978:
[----:B------:R-:W-:Y:S05]  /*bd00*/  BSYNC.RECONVERGENT B3 ;  /* 0x0000000000037941 */ /* 0x000fea0003800200 */
.L_x_1977:
        /* <DEDUP_REMOVED lines=42> */
.L_x_1975:
[----:B------:R-:W-:Y:S05]  /*bfb0*/  BSYNC.RECONVERGENT B2 ;  /* 0x0000000000027941 */ /* 0x000fea0003800200 */
.L_x_1974:
        /* <DEDUP_REMOVED lines=11> */
.L_x_1973:
[----:B------:R-:W-:Y:S05]  /*c070*/  BSYNC.RECONVERGENT B1 ;  /* 0x0000000000017941 */ /* 0x000fea0003800200 */
.L_x_1972:
        /* <DEDUP_REMOVED lines=18> */
.L_x_1983:
        /* <DEDUP_REMOVED lines=13> */
.L_x_1985:
[----:B------:R-:W-:Y:S05]  /*c270*/  BSYNC.RECONVERGENT B3 ;  /* 0x0000000000037941 */ /* 0x000fea0003800200 */
.L_x_1984:
        /* <DEDUP_REMOVED lines=36> */
[----:B------:R-:W-:Y:S01]  /*c4c0*/  IMAD.WIDE.U32 R50, R51, -0x326172a9, RZ ;  /* 0xcd9e8d5733327825 */ /* 0x000fe200078e00ff */
[----:B------:R-:W-:-:S03]  /*c4d0*/  MOV R45, R78 ;  /* 0x0000004e002d7202 */ /* 0x000fc60000000f00 */
[----:B------:R-:W-:Y:S01]  /*c4e0*/  IMAD.WIDE.U32 R74, R74, -0x2daee0ad, RZ ;  /* 0xd2511f534a4a7825 */ /* 0x000fe200078e00ff */
[----:B------:R-:W-:-:S03]  /*c4f0*/  LOP3.LUT R105, R44, UR31, R51, 0x96, !PT ;  /* 0x0000001f2c697c12 */ /* 0x000fc6000f8e9633 */
[----:B------:R-:W-:Y:S01]  /*c500*/  IMAD.MOV.U32 R106, RZ, RZ, R50 ;  /* 0x000000ffff6a7224 */ /* 0x000fe200078e0032 */
[----:B------:R-:W-:Y:S01]  /*c510*/  LOP3.LUT R75, R46, UR32, R75, 0x96, !PT ;  /* 0x000000202e4b7c12 */ /* 0x000fe2000f8e964b */
[----:B------:R-:W-:-:S07]  /*c520*/  IMAD.MOV.U32 R78, RZ, RZ, R74 ;  /* 0x000000ffff4e7224 */ /* 0x000fce00078e004a */
.L_x_1982:
[----:B------:R-:W-:Y:S05]  /*c530*/  BSYNC.RECONVERGENT B2 ;  /* 0x0000000000027941 */ /* 0x000fea0003800200 */
.L_x_1981:
[----:B-----5:R-:W-:Y:S01]  /*c540*/  PRMT R46, R39, 0x7632, R46 ;  /* 0x00007632272e7816 */ /* 0x020fe2000000002e */
[----:B------:R-:W-:Y:S01]  /*c550*/  IMAD.U32 R109, R9, 0x10000, RZ ;  /* 0x00010000096d7824 */ /* 0x000fe200078e00ff */
        /* <DEDUP_REMOVED lines=8> */
[----:B------:R-:W-:-:S05]  /*c5e0*/  FSEL R46, R46, RZ, !P0 ;  /* 0x000000ff2e2e7208 */ /* 0x000fca0004000000 */
[----:B------:R-:W-:-:S07]  /*c5f0*/  FMUL.FTZ R109, R109, R46 ;  /* 0x0000002e6d6d7220 */ /* 0x000fce0000410000 */
.L_x_1980:
[----:B------:R-:W-:Y:S05]  /*c600*/  BSYNC.RECONVERGENT B1 ;  /* 0x0000000000017941 */ /* 0x000fea0003800200 */
.L_x_1979:
[----:B------:R-:W-:Y:S02]  /*c610*/  F2FP.BF16.F32.PACK_AB R47, RZ, R109 ;  /* 0x0000006dff2f723e */ /* 0x000fe400000010ff */
[----:B------:R-:W-:Y:S02]  /*c620*/  PRMT R46, R103, 0x5410, R104 ;  /* 0x00005410672e7816 */ /* 0x000fe40000000068 */
[----:B------:R-:W-:Y:S02]  /*c630*/  PRMT R45, R101, 0x5410, R102 ;  /* 0x00005410652d7816 */ /* 0x000fe40000000066 */
[----:B------:R-:W-:Y:S02]  /*c640*/  PRMT R44, R100, 0x5410, R99 ;  /* 0x00005410642c7816 */ /* 0x000fe40000000063 */
[----:B------:R-:W-:-:S07]  /*c650*/  PRMT R47, R98, 0x5410, R47 ;  /* 0x00005410622f7816 */ /* 0x000fce000000002f */
.L_x_1929:
        /* <DEDUP_REMOVED lines=20> */
[----:B------:R-:W-:Y:S01]  /*c7a0*/  SHF.L.U32 R47, R77, 0x10, RZ ;  /* 0x000000104d2f7819 */ /* 0x000fe200000006ff */
        /* <DEDUP_REMOVED lines=19> */
.L_x_1987:
[----:B------:R-:W-:Y:S05]  /*c8e0*/  BSYNC.RECONVERGENT B1 ;  /* 0x0000000000017941 */ /* 0x000fea0003800200 */
.L_x_1986:
        /* <DEDUP_REMOVED lines=56> */
.L_x_2003:
[----:B-1----:R-:W-:Y:S01]  /*cc70*/  FADD.FTZ R80, R50, R51 ;  /* 0x0000003332507221 */ /* 0x002fe20000010000 */
[----:B0-----:R-:W-:Y:S01]  /*cc80*/  FMUL.FTZ R50, R48, R48 ;  /* 0x0000003030327220 */ /* 0x001fe20000410000 */
[----:B------:R-:W-:Y:S01]  /*cc90*/  ISETP.NE.AND P0, PT, RZ, UR11, PT ;  /* 0x0000000bff007c0c */ /* 0x000fe2000bf05270 */
[----:B------:R-:W0:Y:S01]  /*cca0*/  @!P2 LDC.64 R46, c[0x0][0x3c0] ;  /* 0x0000f000ff2eab82 */ /* 0x000e220000000a00 */
[----:B------:R-:W-:Y:S01]  /*ccb0*/  FFMA.FTZ R49, R80, R49, UR14 ;  /* 0x0000000e50317e23 */ /* 0x000fe20008010031 */
[----:B------:R-:W-:Y:S01]  /*ccc0*/  ISETP.GE.AND P1, PT, R89, 0x1, PT ;  /* 0x000000015900780c */ /* 0x000fe20003f26270 */
        /* <DEDUP_REMOVED lines=10> */
[----:B0-----:R-:W-:Y:S01]  /*cd70*/  FSEL R48, R48, RZ, !P0 ;  /* 0x000000ff30307208 */ /* 0x001fe20004000000 */
[----:B------:R-:W-:Y:S02]  /*cd80*/  VIADD R89, R89, 0xffffffff ;  /* 0xffffffff59597836 */ /* 0x000fe40000000000 */
[----:B------:R-:W-:Y:S02]  /*cd90*/  IMAD.U32 R99, R17, 0x10000, RZ ;  /* 0x0001000011637824 */ /* 0x000fe400078e00ff */
        /* <DEDUP_REMOVED lines=16> */
[----:B------:R-:W-:Y:S01]  /*cea0*/  SHF.L.U32 R81, R63, 0x10, RZ ;  /* 0x000000103f517819 */ /* 0x000fe200000006ff */
[----:B------:R-:W-:Y:S01]  /*ceb0*/  IMAD.U32 R83, R32, 0x10000, RZ ;  /* 0x0001000020537824 */ /* 0x000fe200078e00ff */
[----:B------:R-:W-:Y:S01]  /*cec0*/  SHF.L.U32 R85, R10, 0x10, RZ ;  /* 0x000000100a557819 */ /* 0x000fe200000006ff */
[----:B------:R-:W-:-:S02]  /*ced0*/  IMAD.U32 R87, R11, 0x10000, RZ ;  /* 0x000100000b577824 */ /* 0x000fc400078e00ff */
[C---:B------:R-:W-:Y:S01]  /*cee0*/  FMUL.FTZ R44, R49.reuse, R88 ;  /* 0x00000058312c7220 */ /* 0x040fe20000410000 */
[----:B------:R-:W-:Y:S01]  /*cef0*/  FMUL.FTZ R80, R49, R46 ;  /* 0x0000002e31507220 */ /* 0x000fe20000410000 */
[----:B------:R-:W-:Y:S02]  /*cf00*/  IMAD R90, R89, R90, RZ ;  /* 0x0000005a595a7224 */ /* 0x000fe400078e02ff */
[C---:B------:R-:W-:Y:S01]  /*cf10*/  FMUL.FTZ R84, R49.reuse, R86 ;  /* 0x0000005631547220 */ /* 0x040fe20000410000 */
[----:B------:R-:W-:Y:S01]  /*cf20*/  SHF.L.U32 R89, R62, 0x10, RZ ;  /* 0x000000103e597819 */ /* 0x000fe200000006ff */
[C---:B------:R-:W-:Y:S01]  /*cf30*/  FMUL.FTZ R86, R49.reuse, R50 ;  /* 0x0000003231567220 */ /* 0x040fe20000410000 */
[----:B------:R-:W-:Y:S01]  /*cf40*/  FMUL.FTZ R88, R49, R82 ;  /* 0x0000005231587220 */ /* 0x000fe20000410000 */
[----:B------:R-:W-:Y:S02]  /*cf50*/  IMAD.U32 R91, R33, 0x10000, RZ ;  /* 0x00010000215b7824 */ /* 0x000fe400078e00ff */
        /* <DEDUP_REMOVED lines=13> */
[----:B------:R-:W-:Y:S01]  /*d030*/  SHF.L.U32 R85, R12, 0x10, RZ ;  /* 0x000000100c557819 */ /* 0x000fe200000006ff */
[----:B------:R-:W-:-:S02]  /*d040*/  IMAD.U32 R81, R13, 0x10000, RZ ;  /* 0x000100000d517824 */ /* 0x000fc400078e00ff */
[----:B------:R-:W-:Y:S01]  /*d050*/  FFMA.FTZ R84, R84, R89, R91 ;  /* 0x0000005954547223 */ /* 0x000fe2000001005b */
[----:B------:R-:W-:Y:S01]  /*d060*/  SHF.L.U32 R83, R61, 0x10, RZ ;  /* 0x000000103d537819 */ /* 0x000fe200000006ff */
[----:B------:R-:W-:Y:S01]  /*d070*/  IMAD.U32 R87, R34, 0x10000, RZ ;  /* 0x0001000022577824 */ /* 0x000fe200078e00ff */
[----:B------:R-:W-:Y:S01]  /*d080*/  SHF.L.U32 R89, R14, 0x10, RZ ;  /* 0x000000100e597819 */ /* 0x000fe200000006ff */
[----:B------:R-:W-:Y:S02]  /*d090*/  IMAD.U32 R91, R15, 0x10000, RZ ;  /* 0x000100000f5b7824 */ /* 0x000fe400078e00ff */
[----:B------:R-:W-:Y:S01]  /*d0a0*/  FFMA.FTZ R85, R86, R85, R81 ;  /* 0x0000005556557223 */ /* 0x000fe20000010051 */
[----:B------:R-:W-:Y:S01]  /*d0b0*/  SHF.L.U32 R93, R60, 0x10, RZ ;  /* 0x000000103c5d7819 */ /* 0x000fe200000006ff */
[----:B------:R-:W0:Y:S01]  /*d0c0*/  LDC.64 R80, c[0x0][0x428] ;  /* 0x00010a00ff507b82 */ /* 0x000e220000000a00 */
[----:B------:R-:W-:Y:S01]  /*d0d0*/  FFMA.FTZ R86, R98, R83, R87 ;  /* 0x0000005362567223 */ /* 0x000fe20000010057 */
[----:B------:R-:W-:-:S02]  /*d0e0*/  IMAD.U32 R95, R35, 0x10000, RZ ;  /* 0x00010000235f7824 */ /* 0x000fc400078e00ff */
[----:B------:R-:W-:Y:S01]  /*d0f0*/  FFMA.FTZ R87, R100, R89, R91 ;  /* 0x0000005964577223 */ /* 0x000fe2000001005b */
[----:B------:R-:W-:Y:S01]  /*d100*/  SHF.L.U32 R83, R55, 0x10, RZ ;  /* 0x0000001037537819 */ /* 0x000fe200000006ff */
[----:B------:R-:W-:Y:S01]  /*d110*/  IMAD.U32 R91, R28, 0x10000, RZ ;  /* 0x000100001c5b7824 */ /* 0x000fe200078e00ff */
[----:B------:R-:W-:Y:S01]  /*d120*/  SHF.L.U32 R97, R16, 0x10, RZ ;  /* 0x0000001010617819 */ /* 0x000fe200000006ff */
[----:B------:R-:W-:Y:S01]  /*d130*/  FFMA.FTZ R89, R88, R93, R95 ;  /* 0x0000005d58597223 */ /* 0x000fe2000001005f */
[----:B------:R-:W-:Y:S01]  /*d140*/  SHF.L.U32 R93, R20, 0x10, RZ ;  /* 0x00000010145d7819 */ /* 0x000fe200000006ff */
[----:B------:R-:W-:Y:S01]  /*d150*/  FFMA.FTZ R88, R82, R83, R91 ;  /* 0x0000005352587223 */ /* 0x000fe2000001005b */
[----:B------:R-:W-:Y:S01]  /*d160*/  SHF.R.S32.HI R83, RZ, 0x1f, R90 ;  /* 0x0000001fff537819 */ /* 0x000fe2000001145a */
[----:B------:R-:W-:Y:S01]  /*d170*/  IMAD.U32 R95, R21, 0x10000, RZ ;  /* 0x00010000155f7824 */ /* 0x000fe200078e00ff */
[----:B------:R-:W-:Y:S01]  /*d180*/  SHF.L.U32 R98, R54, 0x10, RZ ;  /* 0x0000001036627819 */ /* 0x000fe200000006ff */
[----:B------:R-:W-:Y:S01]  /*d190*/  FFMA.FTZ R92, R92, R97, R99 ;  /* 0x000000615c5c7223 */ /* 0x000fe20000010063 */
[----:B------:R-:W-:Y:S01]  /*d1a0*/  IMAD.U32 R100, R29, 0x10000, RZ ;  /* 0x000100001d647824 */ /* 0x000fe200078e00ff */
[----:B------:R-:W-:Y:S01]  /*d1b0*/  SHF.L.U32 R94, R18, 0x10, RZ ;  /* 0x00000010125e7819 */ /* 0x000fe200000006ff */
[----:B------:R-:W-:Y:S01]  /*d1c0*/  IMAD.U32 R96, R19, 0x10000, RZ ;  /* 0x0001000013607824 */ /* 0x000fe200078e00ff */
[----:B------:R-:W-:Y:S01]  /*d1d0*/  LEA.HI R83, R83, R90, RZ, 0x3 ;  /* 0x0000005a53537211 */ /* 0x000fe200078f18ff */
[----:B------:R-:W-:Y:S01]  /*d1e0*/  FFMA.FTZ R93, R50, R93, R95 ;  /* 0x0000005d325d7223 */ /* 0x000fe2000001005f */
[----:B------:R-:W-:Y:S01]  /*d1f0*/  PRMT R97, R52, 0x7632, R97 ;  /* 0x0000763234617816 */ /* 0x000fe20000000061 */
[----:B------:R-:W-:Y:S01]  /*d200*/  FFMA.FTZ R98, R51, R98, R100 ;  /* 0x0000006233627223 */ /* 0x000fe20000010064 */
[----:B------:R-:W-:Y:S01]  /*d210*/  PRMT R99, R31, 0x7632, R99 ;  /* 0x000076321f637816 */ /* 0x000fe20000000063 */
[----:B------:R-:W-:Y:S01]  /*d220*/  IMAD.U32 R82, R30, 0x10000, RZ ;  /* 0x000100001e527824 */ /* 0x000fe200078e00ff */
[----:B------:R-:W-:Y:S01]  /*d230*/  SHF.L.U32 R50, R53, 0x10, RZ ;  /* 0x0000001035327819 */ /* 0x000fe200000006ff */
[----:B------:R-:W-:Y:S01]  /*d240*/  FFMA.FTZ R79, R79, R94, R96 ;  /* 0x0000005e4f4f7223 */ /* 0x000fe20000010060 */
[----:B------:R-:W-:Y:S01]  /*d250*/  SHF.L.U32 R51, R52, 0x10, RZ ;  /* 0x0000001034337819 */ /* 0x000fe200000006ff */
[----:B------:R-:W-:Y:S01]  /*d260*/  IMAD.U32 R95, R31, 0x10000, RZ ;  /* 0x000100001f5f7824 */ /* 0x000fe200078e00ff */
[----:B------:R-:W-:Y:S01]  /*d270*/  LEA.HI.SX32 R83, R83, R68, 0x1d ;  /* 0x0000004453537211 */ /* 0x000fe200078feaff */
[----:B------:R-:W-:Y:S01]  /*d280*/  IMAD.U32 R99, R99, 0x10000, RZ ;  /* 0x0001000063637824 */ /* 0x000fe200078e00ff */
[----:B------:R-:W-:Y:S01]  /*d290*/  SHF.L.U32 R97, R97, 0x10, RZ ;  /* 0x0000001061617819 */ /* 0x000fe200000006ff */
[----:B------:R-:W-:Y:S01]  /*d2a0*/  IMAD.U32 R94, R23, 0x10000, RZ ;  /* 0x00010000175e7824 */ /* 0x000fe200078e00ff */
[----:B------:R-:W-:Y:S01]  /*d2b0*/  SHF.L.U32 R90, R22, 0x10, RZ ;  /* 0x00000010165a7819 */ /* 0x000fe200000006ff */
[----:B------:R-:W-:Y:S01]  /*d2c0*/  FFMA.FTZ R50, R47, R50, R82 ;  /* 0x000000322f327223 */ /* 0x000fe20000010052 */
[----:B------:R-:W-:Y:S01]  /*d2d0*/  IADD3 R47, PT, PT, R83, 0x20, RZ ;  /* 0x00000020532f7810 */ /* 0x000fe20007ffe0ff */
[----:B------:R-:W-:Y:S01]  /*d2e0*/  FFMA.FTZ R51, R46, R51, R95 ;  /* 0x000000332e337223 */ /* 0x000fe2000001005f */
[----:B------:R-:W-:Y:S01]  /*d2f0*/  FFMA.FTZ R48, R48, R97, R99 ;  /* 0x0000006130307223 */ /* 0x000fe20000010063 */
[----:B------:R-:W-:Y:S01]  /*d300*/  FFMA.FTZ R91, R45, R90, R94 ;  /* 0x0000005a2d5b7223 */ /* 0x000fe2000001005e */
[----:B0-----:R-:W-:Y:S01]  /*d310*/  IMAD.WIDE.U32 R82, R83, 0x10, R80 ;  /* 0x0000001053527825 */ /* 0x001fe200078e0050 */
[----:B------:R-:W-:-:S02]  /*d320*/  F2FP.BF16.F32.PACK_AB R46, R87, R86 ;  /* 0x00000056572e723e */ /* 0x000fc400000010ff */
[----:B------:R-:W-:Y:S01]  /*d330*/  F2FP.BF16.F32.PACK_AB R45, R85, R84 ;  /* 0x00000054552d723e */ /* 0x000fe200000010ff */
[----:B------:R-:W-:Y:S01]  /*d340*/  IMAD.WIDE.U32 R80, R47, 0x10, R80 ;  /* 0x000000102f507825 */ /* 0x000fe200078e0050 */
[----:B------:R-:W-:Y:S02]  /*d350*/  F2FP.BF16.F32.PACK_AB R47, R92, R89 ;  /* 0x000000595c2f723e */ /* 0x000fe400000010ff */
[----:B------:R-:W-:Y:S02]  /*d360*/  F2FP.BF16.F32.PACK_AB R44, R49, R44 ;  /* 0x0000002c312c723e */ /* 0x000fe400000010ff */
[----:B------:R-:W-:Y:S02]  /*d370*/  F2FP.BF16.F32.PACK_AB R51, R48, R51 ;  /* 0x000000333033723e */ /* 0x000fe400000010ff */
[----:B------:R-:W-:Y:S01]  /*d380*/  F2FP.BF16.F32.PACK_AB R50, R91, R50 ;  /* 0x000000325b32723e */ /* 0x000fe200000010ff */
[----:B------:R1:W-:Y:S01]  /*d390*/  STG.E.128 desc[UR8][R82.64], R44 ;  /* 0x0000002c52007986 */ /* 0x0003e2000c101d08 */
[----:B------:R-:W-:-:S02]  /*d3a0*/  F2FP.BF16.F32.PACK_AB R49, R93, R98 ;  /* 0x000000625d31723e */ /* 0x000fc400000010ff */
[----:B------:R-:W-:-:S05]  /*d3b0*/  F2FP.BF16.F32.PACK_AB R48, R79, R88 ;  /* 0x000000584f30723e */ /* 0x000fca00000010ff */
[----:B------:R1:W-:Y:S02]  /*d3c0*/  STG.E.128 desc[UR8][R80.64], R48 ;  /* 0x0000003050007986 */ /* 0x0003e4000c101d08 */
.L_x_1990:
[----:B------:R-:W-:Y:S05]  /*d3d0*/  BSYNC.RECONVERGENT B1 ;  /* 0x0000000000017941 */ /* 0x000fea0003800200 */
.L_x_1989:
[----:B01----:R-:W0:Y:S02]  /*d3e0*/  LDC.64 R44, c[0x0][0x380] ;  /* 0x0000e000ff2c7b82 */ /* 0x003e240000000a00 */
[----:B0-----:R-:W-:-:S05]  /*d3f0*/  IMAD R67, R44, 0x4, R67 ;  /* 0x000000042c437824 */ /* 0x001fca00078e0243 */
[----:B------:R-:W-:-:S13]  /*d400*/  ISETP.GE.AND P0, PT, R67, R45, PT ;  /* 0x0000002d4300720c */ /* 0x000fda0003f06270 */
[----:B------:R-:W-:Y:S05]  /*d410*/  @!P0 BRA `(.L_x_1991) ;  /* 0xffffff3400e88947 */ /* 0x000fea000383ffff */
[----:B------:R-:W-:Y:S05]  /*d420*/  BSYNC B0 ;  /* 0x0000000000007941 */ /* 0x000fea0003800000 */
.L_x_1755:
[----:B------:R-:W-:Y:S05]  /*d430*/  EXIT ;  /* 0x000000000000794d */ /* 0x000fea0003800000 */
.L_x_1988:
[----:B------:R-:W-:Y:S01]  /*d440*/  HFMA2 R80, -RZ, RZ, 0, 5.9604644775390625e-08 ;  /* 0x00000001ff507431 */ /* 0x000fe200000001ff */
[----:B------:R-:W-:Y:S01]  /*d450*/  BSSY B1, `(.L_x_1992) ;  /* 0x0000006000017945 */ /* 0x000fe20003800000 */
[----:B------:R-:W-:Y:S01]  /*d460*/  IMAD.MOV.U32 R99, RZ, RZ, 0x1f ;  /* 0x0000001fff637424 */ /* 0x000fe200078e00ff */
[----:B------:R-:W-:-:S07]  /*d470*/  MOV R79, 0xffffffff ;  /* 0xffffffff004f7802 */ /* 0x000fce0000000f00 */
[----:B0----5:R-:W-:Y:S05]  /*d480*/  WARPSYNC.COLLECTIVE R79, `(.L_x_1993) ;  /* 0x000000004f087348 */ /* 0x021fea0003c00000 */
[----:B------:R1:W2:Y:S02]  /*d490*/  SHFL.BFLY P0, R51, R98, R80, R99 ;  /* 0x0c00005062337389 */ /* 0x0002a40000000063 */
[----:B012--5:R-:W-:Y:S05]  /*d4a0*/  ENDCOLLECTIVE ;  /* 0x000000000000791b */ /* 0x027fea0003800000 */
.L_x_1993:
[----:B------:R-:W-:Y:S05]  /*d4b0*/  BSYNC B1 ;  /* 0x0000000000017941 */ /* 0x000fea0003800000 */
.L_x_1992:
        /* <DEDUP_REMOVED lines=10> */
.L_x_1994:
[----:B------:R-:W-:Y:S01]  /*d560*/  HFMA2 R80, -RZ, RZ, 0, 2.384185791015625e-07 ;  /* 0x00000004ff507431 */ /* 0x000fe200000001ff */
[----:B------:R-:W-:-:S05]  /*d570*/  MOV R44, R51 ;  /* 0x00000033002c7202 */ /* 0x000fca0000000f00 */
[----:B------:R-:W-:-:S04]  /*d580*/  FADD.FTZ R46, R45, R44 ;  /* 0x0000002c2d2e7221 */ /* 0x000fc80000010000 */
[----:B------:R-:W-:-:S07]  /*d590*/  IMAD.MOV.U32 R98, RZ, RZ, R46 ;  /* 0x000000ffff627224 */ /* 0x000fce00078e002e */
[----:B------:R-:W-:Y:S05]  /*d5a0*/  WARPSYNC.COLLECTIVE R79, `(.L_x_1995) ;  /* 0x000000004f087348 */ /* 0x000fea0003c00000 */
[----:B------:R0:W1:Y:S02]  /*d5b0*/  SHFL.BFLY P0, R51, R98, R80, R99 ;  /* 0x0c00005062337389 */ /* 0x0000640000000063 */
[----:B01----:R-:W-:Y:S05]  /*d5c0*/  ENDCOLLECTIVE ;  /* 0x000000000000791b */ /* 0x003fea0003800000 */
.L_x_1995:
[----:B------:R-:W-:Y:S02]  /*d5d0*/  IMAD.MOV.U32 R80, RZ, RZ, 0x8 ;  /* 0x00000008ff507424 */ /* 0x000fe400078e00ff */
[----:B------:R-:W-:-:S04]  /*d5e0*/  IMAD.MOV.U32 R47, RZ, RZ, R51 ;  /* 0x000000ffff2f7224 */ /* 0x000fc800078e0033 */
[----:B------:R-:W-:-:S05]  /*d5f0*/  FADD.FTZ R47, R46, R47 ;  /* 0x0000002f2e2f7221 */ /* 0x000fca0000010000 */
[----:B------:R-:W-:-:S07]  /*d600*/  MOV R98, R47 ;  /* 0x0000002f00627202 */ /* 0x000fce0000000f00 */
[----:B------:R-:W-:Y:S05]  /*d610*/  WARPSYNC.COLLECTIVE R79, `(.L_x_1996) ;  /* 0x000000004f087348 */ /* 0x000fea0003c00000 */
[----:B------:R0:W1:Y:S02]  /*d620*/  SHFL.BFLY P0, R51, R98, R80, R99 ;  /* 0x0c00005062337389 */ /* 0x0000640000000063 */
[----:B01----:R-:W-:Y:S05]  /*d630*/  ENDCOLLECTIVE ;  /* 0x000000000000791b */ /* 0x003fea0003800000 */
.L_x_1996:
[----:B------:R-:W-:Y:S01]  /*d640*/  HFMA2 R80, -RZ, RZ, 0, 9.5367431640625e-07 ;  /* 0x00000010ff507431 */ /* 0x000fe200000001ff */
[----:B------:R-:W-:-:S05]  /*d650*/  MOV R44, R51 ;  /* 0x00000033002c7202 */ /* 0x000fca0000000f00 */
[----:B------:R-:W-:-:S04]  /*d660*/  FADD.FTZ R50, R47, R44 ;  /* 0x0000002c2f327221 */ /* 0x000fc80000010000 */
[----:B------:R-:W-:-:S07]  /*d670*/  IMAD.MOV.U32 R98, RZ, RZ, R50 ;  /* 0x000000ffff627224 */ /* 0x000fce00078e0032 */
[----:B------:R-:W-:Y:S05]  /*d680*/  WARPSYNC.COLLECTIVE R79, `(.L_x_1997) ;  /* 0x000000004f087348 */ /* 0x000fea0003c00000 */
[----:B------:R0:W1:Y:S02]  /*d690*/  SHFL.BFLY P0, R51, R98, R80, R99 ;  /* 0x0c00005062337389 */ /* 0x0000640000000063 */
[----:B01----:R-:W-:Y:S05]  /*d6a0*/  ENDCOLLECTIVE ;  /* 0x000000000000791b */ /* 0x003fea0003800000 */
.L_x_1997:
[----:B------:R-:W-:Y:S01]  /*d6b0*/  MOV R80, 0x1 ;  /* 0x0000000100507802 */ /* 0x000fe20000000f00 */
        /* <DEDUP_REMOVED lines=33> */
[----:B------:R-:W-:-:S04]  /*d8d0*/  FFMA.FTZ R44, R45, R45, R44 ;  /* 0x0000002d2d2c7223 */ /* 0x000fc8000001002c */
[----:B------:R-:W-:-:S07]  /*d8e0*/  IMAD.MOV.U32 R98, RZ, RZ, R44 ;  /* 0x000000ffff627224 */ /* 0x000fce00078e002c */
[----:B------:R-:W-:Y:S05]  /*d8f0*/  WARPSYNC.COLLECTIVE R79, `(.L_x_1998) ;  /* 0x000000004f087348 */ /* 0x000fea0003c00000 */
[----:B------:R0:W1:Y:S02]  /*d900*/  SHFL.BFLY P0, R51, R98, R80, R99 ;  /* 0x0c00005062337389 */ /* 0x0000640000000063 */
[----:B01----:R-:W-:Y:S05]  /*d910*/  ENDCOLLECTIVE ;  /* 0x000000000000791b */ /* 0x003fea0003800000 */
.L_x_1998:
[----:B------:R-:W-:Y:S02]  /*d920*/  IMAD.MOV.U32 R80, RZ, RZ, 0x2 ;  /* 0x00000002ff507424 */ /* 0x000fe400078e00ff */
[----:B------:R-:W-:-:S04]  /*d930*/  IMAD.MOV.U32 R45, RZ, RZ, R51 ;  /* 0x000000ffff2d7224 */ /* 0x000fc800078e0033 */
[----:B------:R-:W-:-:S05]  /*d940*/  FADD.FTZ R45, R44, R45 ;  /* 0x0000002d2c2d7221 */ /* 0x000fca0000010000 */
[----:B------:R-:W-:-:S07]  /*d950*/  MOV R98, R45 ;  /* 0x0000002d00627202 */ /* 0x000fce0000000f00 */
[----:B------:R-:W-:Y:S05]  /*d960*/  WARPSYNC.COLLECTIVE R79, `(.L_x_1999) ;  /* 0x000000004f087348 */ /* 0x000fea0003c00000 */
[----:B------:R0:W1:Y:S02]  /*d970*/  SHFL.BFLY P0, R51, R98, R80, R99 ;  /* 0x0c00005062337389 */ /* 0x0000640000000063 */
[----:B01----:R-:W-:Y:S05]  /*d980*/  ENDCOLLECTIVE ;  /* 0x000000000000791b */ /* 0x003fea0003800000 */
.L_x_1999:
[----:B------:R-:W-:Y:S01]  /*d990*/  HFMA2 R80, -RZ, RZ, 0, 2.384185791015625e-07 ;  /* 0x00000004ff507431 */ /* 0x000fe200000001ff */
[----:B------:R-:W-:-:S05]  /*d9a0*/  MOV R46, R51 ;  /* 0x00000033002e7202 */ /* 0x000fca0000000f00 */
[----:B------:R-:W-:-:S04]  /*d9b0*/  FADD.FTZ R46, R45, R46 ;  /* 0x0000002e2d2e7221 */ /* 0x000fc80000010000 */
[----:B------:R-:W-:-:S07]  /*d9c0*/  IMAD.MOV.U32 R98, RZ, RZ, R46 ;  /* 0x000000ffff627224 */ /* 0x000fce00078e002e */
[----:B------:R-:W-:Y:S05]  /*d9d0*/  WARPSYNC.COLLECTIVE R79, `(.L_x_2000) ;  /* 0x000000004f087348 */ /* 0x000fea0003c00000 */
[----:B------:R0:W1:Y:S02]  /*d9e0*/  SHFL.BFLY P0, R51, R98, R80, R99 ;  /* 0x0c00005062337389 */ /* 0x0000640000000063 */
[----:B01----:R-:W-:Y:S05]  /*d9f0*/  ENDCOLLECTIVE ;  /* 0x000000000000791b */ /* 0x003fea0003800000 */
.L_x_2000:
[----:B------:R-:W-:Y:S02]  /*da00*/  IMAD.MOV.U32 R80, RZ, RZ, 0x8 ;  /* 0x00000008ff507424 */ /* 0x000fe400078e00ff */
[----:B------:R-:W-:-:S04]  /*da10*/  IMAD.MOV.U32 R47, RZ, RZ, R51 ;  /* 0x000000ffff2f7224 */ /* 0x000fc800078e0033 */
[----:B------:R-:W-:-:S05]  /*da20*/  FADD.FTZ R47, R46, R47 ;  /* 0x0000002f2e2f7221 */ /* 0x000fca0000010000 */
[----:B------:R-:W-:-:S07]  /*da30*/  MOV R98, R47 ;  /* 0x0000002f00627202 */ /* 0x000fce0000000f00 */
[----:B------:R-:W-:Y:S05]  /*da40*/  WARPSYNC.COLLECTIVE R79, `(.L_x_2001) ;  /* 0x000000004f087348 */ /* 0x000fea0003c00000 */
[----:B------:R0:W1:Y:S02]  /*da50*/  SHFL.BFLY P0, R51, R98, R80, R99 ;  /* 0x0c00005062337389 */ /* 0x0000640000000063 */
[----:B01----:R-:W-:Y:S05]  /*da60*/  ENDCOLLECTIVE ;  /* 0x000000000000791b */ /* 0x003fea0003800000 */
.L_x_2001:
[----:B------:R-:W-:Y:S01]  /*da70*/  HFMA2 R80, -RZ, RZ, 0, 9.5367431640625e-07 ;  /* 0x00000010ff507431 */ /* 0x000fe200000001ff */
[----:B------:R-:W-:-:S05]  /*da80*/  MOV R50, R51 ;  /* 0x0000003300327202 */ /* 0x000fca0000000f00 */
[----:B------:R-:W-:-:S04]  /*da90*/  FADD.FTZ R50, R47, R50 ;  /* 0x000000322f327221 */ /* 0x000fc80000010000 */
[----:B------:R-:W-:-:S07]  /*daa0*/  IMAD.MOV.U32 R98, RZ, RZ, R50 ;  /* 0x000000ffff627224 */ /* 0x000fce00078e0032 */
[----:B------:R-:W-:Y:S05]  /*dab0*/  WARPSYNC.COLLECTIVE R79, `(.L_x_2002) ;  /* 0x000000004f087348 */ /* 0x000fea0003c00000 */
[----:B------:R0:W1:Y:S02]  /*dac0*/  SHFL.BFLY P0, R51, R98, R80, R99 ;  /* 0x0c00005062337389 */ /* 0x0000640000000063 */
[----:B01----:R-:W-:Y:S05]  /*dad0*/  ENDCOLLECTIVE ;  /* 0x000000000000791b */ /* 0x003fea0003800000 */
.L_x_2002:
[----:B------:R-:W-:Y:S05]  /*dae0*/  BRA `(.L_x_2003) ;  /* 0xfffffff000607947 */ /* 0x000fea000383ffff */
.L_x_2004:
        /* <DEDUP_REMOVED lines=9> */
.L_x_20236:


//--------------------- .text._ZN10layer_norm13ln_fwd_kernelINS_13Kernel_traitsI6__halfS2_S2_S2_fjLj512ELj1ELj4ELj1ELj16ENS_18Kernel_traits_baseILj512ES2_S2_S2_S2_fjLj128EEEEELb0ELb0ELb0ELb0EEEvNS_9FwdParamsE --------------------------
	.section	.text._ZN10layer_norm13ln_fwd_kernelINS_13Kernel_traitsI6__halfS2_S2_S2_fjLj512ELj1ELj4ELj1ELj16ENS_18Kernel_traits_baseILj512ES2_S2_S2_S2_fjLj128EEEEELb0ELb0ELb0ELb0EEEvNS_9FwdParamsE,"ax",@progbits
	.align	128
        .global         _ZN10layer_norm13ln_fwd_kernelINS_13Kernel_traitsI6__halfS2_S2_S2_fjLj512ELj1ELj4ELj1ELj16ENS_18Kernel_traits_baseILj512ES2_S2_S2_S2_fjLj128EEEEELb0ELb0ELb0ELb0EEEvNS_9FwdParamsE
        .type           _ZN10layer_norm13ln_fwd_kernelINS_13Kernel_traitsI6__halfS2_S2_S2_fjLj512ELj1ELj4ELj1ELj16ENS_18Kernel_traits_baseILj512ES2_S2_S2_S2_fjLj128EEEEELb0ELb0ELb0ELb0EEEvNS_9FwdParamsE,@function
        .size           _ZN10layer_norm13ln_fwd_kernelINS_13Kernel_traitsI6__halfS2_S2_S2_fjLj512ELj1ELj4ELj1ELj16ENS_18Kernel_traits_baseILj512ES2_S2_S2_S2_fjLj128EEEEELb0ELb0ELb0ELb0EEEvNS_9FwdParamsE,(.L_x_20237 - _ZN10layer_norm13ln_fwd_kernelINS_13Kernel_traitsI6__halfS2_S2_S2_fjLj512ELj1ELj4ELj1ELj16ENS_18Kernel_traits_baseILj512ES2_S2_S2_S2_fjLj128EEEEELb0ELb0ELb0ELb0EEEvNS_9FwdParamsE)
        .other          _ZN10layer_norm13ln_fwd_kernelINS_13Kernel_traitsI6__halfS2_S2_S2_fjLj512ELj1ELj4ELj1ELj16ENS_18Kernel_traits_baseILj512ES2_S2_S2_S2_fjLj128EEEEELb0ELb0ELb0ELb0EEEvNS_9FwdParamsE,@"STO_CUDA_ENTRY STV_DEFAULT"
_ZN10layer_norm13ln_fwd_kernelINS_13Kernel_traitsI6__halfS2_S2_S2_fjLj512ELj1ELj4ELj1ELj16ENS_18Kernel_traits_baseILj512ES2_S2_S2_S2_fjLj128EEEEELb0ELb0ELb0ELb0EEEvNS_9FwdParamsE:
.text._ZN10layer_norm13ln_fwd_kernelINS_13Kernel_traitsI6__halfS2_S2_S2_fjLj512ELj1ELj4ELj1ELj16ENS_18Kernel_traits_baseILj512ES2_S2_S2_S2_fjLj128EEEEELb0ELb0ELb0ELb0EEEvNS_9FwdParamsE:
        /* <DEDUP_REMOVED lines=34> */
.L_x_2008:
[----:B------:R-:W-:Y:S05]  /*0220*/  BSYNC.RECONVERGENT B1 ;  /* 0x0000000000017941 */ /* 0x000fea0003800200 */
.L_x_2007:
        /* <DEDUP_REMOVED lines=8> */
.L_x_2006:
        /* <DEDUP_REMOVED lines=15> */
.L_x_2009:
[----:B------:R-:W-:Y:S05]  /*03a0*/  BSYNC.RECONVERGENT B0 ;  /* 0x0000000000007941 */ /* 0x000fea0003800200 */
.L_x_2005:
[----:B------:R-:W1:Y:S02]  /*03b0*/  LDCU UR4, c[0x0][0x384] ;  /* 0x00007080ff0477ac */ /* 0x000e640008000800 */
[----:B-1----:R-:W-:-:S13]  /*03c0*/  ISETP.GE.AND P0, PT, R0, UR4, PT ;  /* 0x0000000400007c0c */ /* 0x002fda000bf06270 */
[----:B------:R-:W-:Y:S05]  /*03d0*/  @P0 EXIT ;  /* 0x000000000000094d */ /* 0x000fea0003800000 */
[----:B------:R-:W1:Y:S01]  /*03e0*/  LDCU.U8 UR4, c[0x0][0x410] ;  /* 0x00008200ff0477ac */ /* 0x000e620008000000 */
[----:B------:R-:W-:Y:S01]  /*03f0*/  ISETP.NE.U32.AND P0, PT, R24, RZ, PT ;  /* 0x000000ff1800720c */ /* 0x000fe20003f05070 */
[----:B------:R-:W2:Y:S03]  /*0400*/  LDCU UR8, c[0x0][0x388] ;  /* 0x00007100ff0877ac */ /* 0x000ea60008000800 */
[----:B------:R-:W-:Y:S01]  /*0410*/  ISETP.NE.AND.EX P0, PT, R25, RZ, PT, P0 ;  /* 0x000000ff1900720c */ /* 0x000fe20003f05300 */
[----:B------:R-:W3:Y:S01]  /*0420*/  LDCU UR5, c[0x0][0x448] ;  /* 0x00008900ff0577ac */ /* 0x000ee20008000800 */
[----:B------:R-:W4:Y:S01]  /*0430*/  LDCU.64 UR10, c[0x0][0x3a0] ;  /* 0x00007400ff0a77ac */ /* 0x000f220008000a00 */
[----:B------:R-:W2:Y:S01]  /*0440*/  LDCU.64 UR12, c[0x0][0x3e0] ;  /* 0x00007c00ff0c77ac */ /* 0x000ea20008000a00 */
[----:B-1----:R-:W-:-:S04]  /*0450*/  ISETP.NE.AND P2, PT, RZ, UR4, PT ;  /* 0x00000004ff007c0c */ /* 0x002fc8000bf45270 */
[----:B0-----:R-:W-:-:S09]  /*0460*/  P2R R4, PR, RZ, 0x4 ;  /* 0x00000004ff047803 */ /* 0x001fd20000000000 */
.L_x_2025:
[----:B0-----:R-:W0:Y:S02]  /*0470*/  @P0 LDC.64 R24, c[0x0][0x3e0] ;  /* 0x0000f800ff180b82 */ /* 0x001e240000000a00 */
[----:B0-----:R-:W-:-:S06]  /*0480*/  @P0 IMAD.WIDE R24, R0, 0x2, R24 ;  /* 0x0000000200180825 */ /* 0x001fcc00078e0218 */
[----:B------:R-:W3:Y:S01]  /*0490*/  @P0 LDG.E.U16 R24, desc[UR6][R24.64] ;  /* 0x0000000618180981 */ /* 0x000ee2000c1e1500 */
[----:B--2---:R-:W-:Y:S01]  /*04a0*/  IMAD R26, R0, UR8, RZ ;  /* 0x00000008001a7c24 */ /* 0x004fe2000f8e02ff */
[----:B------:R-:W-:Y:S01]  /*04b0*/  ISETP.GE.U32.AND P2, PT, R3, 0x20, PT ;  /* 0x000000200300780c */ /* 0x000fe20003f46070 */
[----:B------:R-:W-:Y:S01]  /*04c0*/  HFMA2 R46, -RZ, RZ, 1.875, 0 ;  /* 0x3f800000ff2e7431 */ /* 0x000fe200000001ff */
[----:B------:R-:W-:Y:S02]  /*04d0*/  BSSY.RECONVERGENT B0, `(.L_x_2010) ;  /* 0x000005a000007945 */ /* 0x000fe40003800200 */
[----:B------:R-:W-:-:S04]  /*04e0*/  SHF.R.S32.HI R27, RZ, 0x1f, R26 ;  /* 0x0000001fff1b7819 */ /* 0x000fc8000001141a */
[----:B------:R-:W-:-:S04]  /*04f0*/  LEA.HI R27, R27, R26, RZ, 0x3 ;  /* 0x0000001a1b1b7211 */ /* 0x000fc800078f18ff */
[----:B------:R-:W-:-:S04]  /*0500*/  LEA.HI.SX32 R37, R27, R2, 0x1d ;  /* 0x000000021b257211 */ /* 0x000fc800078feaff */
[----:B------:R-:W-:Y:S01]  /*0510*/  MOV R47, R37 ;  /* 0x00000025002f7202 */ /* 0x000fe20000000f00 */
[----:B---3--:R-:W-:Y:S01]  /*0520*/  @P0 HADD2.F32 R46, -RZ, R24.H0_H0 ;  /* 0x20000018ff2e0230 */ /* 0x008fe20000004100 */
[----:B------:R-:W-:Y:S06]  /*0530*/  @!P2 BRA `(.L_x_2011) ;  /* 0x00000004004ca947 */ /* 0x000fec0003800000 */
[----:B------:R-:W0:Y:S02]  /*0540*/  LDC.64 R24, c[0x0][0x390] ;  /* 0x0000e400ff187b82 */ /* 0x000e240000000a00 */
[----:B0-----:R-:W-:-:S06]  /*0550*/  IMAD.WIDE.U32 R24, R37, 0x10, R24 ;  /* 0x0000001025187825 */ /* 0x001fcc00078e0018 */
[----:B------:R-:W5:Y:S01]  /*0560*/  LDG.E.128 R24, desc[UR6][R24.64] ;  /* 0x0000000618187981 */ /* 0x000f62000c1e1d00 */
[----:B----4-:R-:W-:-:S04]  /*0570*/  UISETP.NE.U32.AND UP0, UPT, UR10, URZ, UPT ;  /* 0x000000ff0a00728c */ /* 0x010fc8000bf05070 */
[----:B------:R-:W-:-:S09]  /*0580*/  UISETP.NE.AND.EX UP0, UPT, UR11, URZ, UPT, UP0 ;  /* 0x000000ff0b00728c */ /* 0x000fd2000bf05300 */
[----:B------:R-:W-:Y:S05]  /*0590*/  BRA.U !UP0, `(.L_x_2012) ;  /* 0x0000000108807547 */ /* 0x000fea000b800000 */
[----:B------:R-:W0:Y:S02]  /*05a0*/  LDC.64 R30, c[0x0][0x3a0] ;  /* 0x0000e800ff1e7b82 */ /* 0x000e240000000a00 */
[----:B0-----:R-:W-:-:S06]  /*05b0*/  IMAD.WIDE.U32 R30, R37, 0x10, R30 ;  /* 0x00000010251e7825 */ /* 0x001fcc00078e001e */
[----:B------:R-:W2:Y:S01]  /*05c0*/  LDG.E.128 R28, desc[UR6][R30.64] ;  /* 0x000000061e1c7981 */ /* 0x000ea2000c1e1d00 */
[----:B-----5:R-:W-:Y:S02]  /*05d0*/  HADD2.F32 R7, -RZ, R26.H0_H0 ;  /* 0x2000001aff077230 */ /* 0x020fe40000004100 */
[----:B------:R-:W-:Y:S02]  /*05e0*/  HADD2.F32 R33, -RZ, R27.H0_H0 ;  /* 0x2000001bff217230 */ /* 0x000fe40000004100 */
[--C-:B------:R-:W-:Y:S02]  /*05f0*/  HADD2.F32 R5, -RZ, R24.reuse.H0_H0 ;  /* 0x20000018ff057230 */ /* 0x100fe40000004100 */
[----:B------:R-:W-:Y:S02]  /*0600*/  HADD2.F32 R47, -RZ, R24.H1_H1 ;  /* 0x30000018ff2f7230 */ /* 0x000fe40000004100 */
[----:B------:R-:W-:Y:S02]  /*0610*/  HADD2.F32 R49, -RZ, R25.H0_H0 ;  /* 0x20000019ff317230 */ /* 0x000fe40000004100 */
[----:B------:R-:W-:-:S02]  /*0620*/  HADD2.F32 R35, -RZ, R26.H1_H1 ;  /* 0x3000001aff237230 */ /* 0x000fc40000004100 */
[----:B------:R-:W-:Y:S02]  /*0630*/  HADD2.F32 R27, -RZ, R27.H1_H1 ;  /* 0x3000001bff1b7230 */ /* 0x000fe40000004100 */
[----:B------:R-:W-:Y:S02]  /*0640*/  HADD2.F32 R25, -RZ, R25.H1_H1 ;  /* 0x30000019ff197230 */ /* 0x000fe40000004100 */
[----:B--2---:R-:W-:Y:S02]  /*0650*/  HADD2.F32 R32, -RZ, R30.H0_H0 ;  /* 0x2000001eff207230 */ /* 0x004fe40000004100 */
[----:B------:R-:W-:Y:S02]  /*0660*/  HADD2.F32 R34, -RZ, R31.H0_H0 ;  /* 0x2000001fff227230 */ /* 0x000fe40000004100 */
[----:B------:R-:W-:Y:S02]  /*0670*/  HADD2.F32 R6, -RZ, R28.H0_H0 ;  /* 0x2000001cff067230 */ /* 0x000fe40000004100 */
[----:B------:R-:W-:Y:S01]  /*0680*/  FFMA.FTZ R7, R7, R46, R32 ;  /* 0x0000002e07077223 */ /* 0x000fe20000010020 */
[----:B------:R-:W-:-:S02]  /*0690*/  HADD2.F32 R30, -RZ, R30.H1_H1 ;  /* 0x3000001eff1e7230 */ /* 0x000fc40000004100 */
[-C--:B------:R-:W-:Y:S01]  /*06a0*/  FFMA.FTZ R32, R33, R46.reuse, R34 ;  /* 0x0000002e21207223 */ /* 0x080fe20000010022 */
[----:B------:R-:W-:Y:S02]  /*06b0*/  HADD2.F32 R36, -RZ, R31.H1_H1 ;  /* 0x3000001fff247230 */ /* 0x000fe40000004100 */
[-C--:B------:R-:W-:Y:S01]  /*06c0*/  FFMA.FTZ R5, R5, R46.reuse, R6 ;  /* 0x0000002e05057223 */ /* 0x080fe20000010006 */
[----:B------:R-:W-:Y:S02]  /*06d0*/  HADD2.F32 R28, -RZ, R28.H1_H1 ;  /* 0x3000001cff1c7230 */ /* 0x000fe40000004100 */
[-C--:B------:R-:W-:Y:S01]  /*06e0*/  FFMA.FTZ R34, R35, R46.reuse, R30 ;  /* 0x0000002e23227223 */ /* 0x080fe2000001001e */
[--C-:B------:R-:W-:Y:S02]  /*06f0*/  HADD2.F32 R26, -RZ, R29.reuse.H0_H0 ;  /* 0x2000001dff1a7230 */ /* 0x100fe40000004100 */
[----:B------:R-:W-:Y:S01]  /*0700*/  FFMA.FTZ R33, R27, R46, R36 ;  /* 0x0000002e1b217223 */ /* 0x000fe20000010024 */
[----:B------:R-:W-:-:S02]  /*0710*/  HADD2.F32 R24, -RZ, R29.H1_H1 ;  /* 0x3000001dff187230 */ /* 0x000fc40000004100 */
[-C--:B------:R-:W-:Y:S01]  /*0720*/  FFMA.FTZ R36, R47, R46.reuse, R28 ;  /* 0x0000002e2f247223 */ /* 0x080fe2000001001c */
[----:B------:R-:W-:Y:S01]  /*0730*/  F2FP.F16.F32.PACK_AB R30, R34, R7 ;  /* 0x00000007221e723e */ /* 0x000fe200000000ff */
[----:B------:R-:W-:Y:S01]  /*0740*/  FFMA.FTZ R6, R49, R46, R26 ;  /* 0x0000002e31067223 */ /* 0x000fe2000001001a */
[----:B------:R-:W-:Y:S01]  /*0750*/  F2FP.F16.F32.PACK_AB R31, R33, R32 ;  /* 0x00000020211f723e */ /* 0x000fe200000000ff */
[----:B------:R-:W-:Y:S01]  /*0760*/  FFMA.FTZ R35, R25, R46, R24 ;  /* 0x0000002e19237223 */ /* 0x000fe20000010018 */
[----:B------:R-:W-:-:S04]  /*0770*/  F2FP.F16.F32.PACK_AB R28, R36, R5 ;  /* 0x00000005241c723e */ /* 0x000fc800000000ff */
[----:B------:R-:W-:Y:S01]  /*0780*/  F2FP.F16.F32.PACK_AB R29, R35, R6 ;  /* 0x00000006231d723e */ /* 0x000fe200000000ff */
[----:B------:R-:W-:Y:S06]  /*0790*/  BRA `(.L_x_2013) ;  /* 0x0000000000a47947 */ /* 0x000fec0003800000 */
.L_x_2012:
[----:B------:R-:W-:-:S04]  /*07a0*/  UISETP.NE.U32.AND UP0, UPT, UR12, URZ, UPT ;  /* 0x000000ff0c00728c */ /* 0x000fc8000bf05070 */
[----:B------:R-:W-:-:S06]  /*07b0*/  UISETP.NE.AND.EX UP0, UPT, UR13, URZ, UPT, UP0 ;  /* 0x000000ff0d00728c */ /* 0x000fcc000bf05300 */
[----:B------:R-:W-:-:S13]  /*07c0*/  PLOP3.LUT P0, PT, PT, PT, UP0, 0x80, 0x8 ;  /* 0x000000000008781c */ /* 0x000fda0003f0f008 */
[----:B------:R-:W-:Y:S05]  /*07d0*/  @!P0 BRA `(.L_x_2014) ;  /* 0x0000000000548947 */ /* 0x000fea0003800000 */
[----:B-----5:R-:W-:Y:S02]  /*07e0*/  HADD2.F32 R7, -RZ, R25.H0_H0 ;  /* 0x20000019ff077230 */ /* 0x020fe40000004100 */
[----:B------:R-:W-:Y:S02]  /*07f0*/  HADD2.F32 R35, -RZ, R26.H1_H1 ;  /* 0x3000001aff237230 */ /* 0x000fe40000004100 */
[----:B------:R-:W-:Y:S02]  /*0800*/  HADD2.F32 R33, -RZ, R27.H0_H0 ;  /* 0x2000001bff217230 */ /* 0x000fe40000004100 */
[-C--:B------:R-:W-:Y:S01]  /*0810*/  FMUL.FTZ R6, R7, R46.reuse ;  /* 0x0000002e07067220 */ /* 0x080fe20000410000 */
[--C-:B------:R-:W-:Y:S02]  /*0820*/  HADD2.F32 R5, -RZ, R24.reuse.H0_H0 ;  /* 0x20000018ff057230 */ /* 0x100fe40000004100 */
[----:B------:R-:W-:Y:S01]  /*0830*/  FMUL.FTZ R34, R35, R46 ;  /* 0x0000002e23227220 */ /* 0x000fe20000410000 */
[----:B------:R-:W-:-:S02]  /*0840*/  HADD2.F32 R29, -RZ, R24.H1_H1 ;  /* 0x30000018ff1d7230 */ /* 0x000fc40000004100 */
[-C--:B------:R-:W-:Y:S01]  /*0850*/  FMUL.FTZ R32, R33, R46.reuse ;  /* 0x0000002e21207220 */ /* 0x080fe20000410000 */
[----:B------:R-:W-:Y:S02]  /*0860*/  HADD2.F32 R25, -RZ, R25.H1_H1 ;  /* 0x30000019ff197230 */ /* 0x000fe40000004100 */
[-C--:B------:R-:W-:Y:S01]  /*0870*/  FMUL.FTZ R5, R5, R46.reuse ;  /* 0x0000002e05057220 */ /* 0x080fe20000410000 */
[----:B------:R-:W-:Y:S02]  /*0880*/  HADD2.F32 R31, -RZ, R26.H0_H0 ;  /* 0x2000001aff1f7230 */ /* 0x000fe40000004100 */
[-C--:B------:R-:W-:Y:S01]  /*0890*/  FMUL.FTZ R36, R29, R46.reuse ;  /* 0x0000002e1d247220 */ /* 0x080fe20000410000 */
[----:B------:R-:W-:Y:S02]  /*08a0*/  HADD2.F32 R27, -RZ, R27.H1_H1 ;  /* 0x3000001bff1b7230 */ /* 0x000fe40000004100 */
[-C--:B------:R-:W-:Y:S01]  /*08b0*/  FMUL.FTZ R35, R25, R46.reuse ;  /* 0x0000002e19237220 */ /* 0x080fe20000410000 */
[-C--:B------:R-:W-:Y:S01]  /*08c0*/  FMUL.FTZ R7, R31, R46.reuse ;  /* 0x0000002e1f077220 */ /* 0x080fe20000410000 */
[----:B------:R-:W-:Y:S01]  /*08d0*/  F2FP.F16.F32.PACK_AB R28, R36, R5 ;  /* 0x00000005241c723e */ /* 0x000fe200000000ff */
[----:B------:R-:W-:-:S02]  /*08e0*/  FMUL.FTZ R33, R27, R46 ;  /* 0x0000002e1b217220 */ /* 0x000fc40000410000 */
[----:B------:R-:W-:Y:S02]  /*08f0*/  F2FP.F16.F32.PACK_AB R29, R35, R6 ;  /* 0x00000006231d723e */ /* 0x000fe400000000ff */
[----:B------:R-:W-:Y:S02]  /*0900*/  F2FP.F16.F32.PACK_AB R30, R34, R7 ;  /* 0x00000007221e723e */ /* 0x000fe400000000ff */
[----:B------:R-:W-:Y:S01]  /*0910*/  F2FP.F16.F32.PACK_AB R31, R33, R32 ;  /* 0x00000020211f723e */ /* 0x000fe200000000ff */
[----:B------:R-:W-:Y:S06]  /*0920*/  BRA `(.L_x_2013) ;  /* 0x0000000000407947 */ /* 0x000fec0003800000 */
.L_x_2014:
[--C-:B-----5:R-:W-:Y:S02]  /*0930*/  HADD2.F32 R7, -RZ, R24.reuse.H1_H1 ;  /* 0x30000018ff077230 */ /* 0x120fe40000004100 */
[----:B------:R-:W-:Y:S02]  /*0940*/  HADD2.F32 R33, -RZ, R25.H0_H0 ;  /* 0x20000019ff217230 */ /* 0x000fe40000004100 */
[----:B------:R-:W-:Y:S02]  /*0950*/  HADD2.F32 R51, -RZ, R27.H0_H0 ;  /* 0x2000001bff337230 */ /* 0x000fe40000004100 */
[-C--:B------:R-:W-:Y:S01]  /*0960*/  FMUL.FTZ R36, R7, R46.reuse ;  /* 0x0000002e07247220 */ /* 0x080fe20000410000 */
[----:B------:R-:W-:Y:S02]  /*0970*/  HADD2.F32 R5, -RZ, R24.H0_H0 ;  /* 0x20000018ff057230 */ /* 0x000fe40000004100 */
[----:B------:R-:W-:Y:S01]  /*0980*/  FMUL.FTZ R6, R33, R46 ;  /* 0x0000002e21067220 */ /* 0x000fe20000410000 */
[----:B------:R-:W-:-:S02]  /*0990*/  HADD2.F32 R25, -RZ, R25.H1_H1 ;  /* 0x30000019ff197230 */ /* 0x000fc40000004100 */
[-C--:B------:R-:W-:Y:S01]  /*09a0*/  FMUL.FTZ R32, R51, R46.reuse ;  /* 0x0000002e33207220 */ /* 0x080fe20000410000 */
[--C-:B------:R-:W-:Y:S02]  /*09b0*/  HADD2.F32 R47, -RZ, R26.reuse.H0_H0 ;  /* 0x2000001aff2f7230 */ /* 0x100fe40000004100 */
[-C--:B------:R-:W-:Y:S01]  /*09c0*/  FMUL.FTZ R5, R5, R46.reuse ;  /* 0x0000002e05057220 */ /* 0x080fe20000410000 */
[----:B------:R-:W-:Y:S02]  /*09d0*/  HADD2.F32 R49, -RZ, R26.H1_H1 ;  /* 0x3000001aff317230 */ /* 0x000fe40000004100 */
[-C--:B------:R-:W-:Y:S01]  /*09e0*/  FMUL.FTZ R35, R25, R46.reuse ;  /* 0x0000002e19237220 */ /* 0x080fe20000410000 */
[----:B------:R-:W-:Y:S02]  /*09f0*/  HADD2.F32 R27, -RZ, R27.H1_H1 ;  /* 0x3000001bff1b7230 */ /* 0x000fe40000004100 */
[-C--:B------:R-:W-:Y:S01]  /*0a00*/  FMUL.FTZ R7, R47, R46.reuse ;  /* 0x0000002e2f077220 */ /* 0x080fe20000410000 */
[----:B------:R-:W-:-:S02]  /*0a10*/  FMUL.FTZ R34, R49, R46 ;  /* 0x0000002e31227220 */ /* 0x000fc40000410000 */
[----:B------:R-:W-:-:S07]  /*0a20*/  FMUL.FTZ R33, R27, R46 ;  /* 0x0000002e1b217220 */ /* 0x000fce0000410000 */
.L_x_2013:
[----:B------:R-:W0:Y:S01]  /*0a30*/  @P1 LDC.64 R24, c[0x0][0x3a8] ;  /* 0x0000ea00ff181b82 */ /* 0x000e220000000a00 */
[C---:B------:R-:W-:Y:S01]  /*0a40*/  IADD3 R47, PT, PT, R37.reuse, 0x20, RZ ;  /* 0x00000020252f7810 */ /* 0x040fe20007ffe0ff */
[----:B0-----:R-:W-:-:S05]  /*0a50*/  @P1 IMAD.WIDE.U32 R24, R37, 0x10, R24 ;  /* 0x0000001025181825 */ /* 0x001fca00078e0018 */
[----:B------:R0:W-:Y:S02]  /*0a60*/  @P1 STG.E.128 desc[UR6][R24.64], R28 ;  /* 0x0000001c18001986 */ /* 0x0001e4000c101d06 */
.L_x_2011:
[----:B----4-:R-:W-:Y:S05]  /*0a70*/  BSYNC.RECONVERGENT B0 ;  /* 0x0000000000007941 */ /* 0x010fea0003800200 */
.L_x_2010:
        /* <DEDUP_REMOVED lines=12> */
[--C-:B-----5:R-:W-:Y:S02]  /*0b40*/  HADD2.F32 R51, -RZ, R24.reuse.H0_H0 ;  /* 0x20000018ff337230 */ /* 0x120fe40000004100 */
[----:B------:R-:W-:Y:S02]  /*0b50*/  HADD2.F32 R41, -RZ, R24.H1_H1 ;  /* 0x30000018ff297230 */ /* 0x000fe40000004100 */
[----:B------:R-:W-:Y:S02]  /*0b60*/  HADD2.F32 R39, -RZ, R25.H0_H0 ;  /* 0x20000019ff277230 */ /* 0x000fe40000004100 */
[--C-:B------:R-:W-:Y:S02]  /*0b70*/  HADD2.F32 R49, -RZ, R26.reuse.H0_H0 ;  /* 0x2000001aff317230 */ /* 0x100fe40000004100 */
[----:B------:R-:W-:Y:S02]  /*0b80*/  HADD2.F32 R43, -RZ, R26.H1_H1 ;  /* 0x3000001aff2b7230 */ /* 0x000fe40000004100 */
[----:B------:R-:W-:-:S02]  /*0b90*/  HADD2.F32 R45, -RZ, R27.H0_H0 ;  /* 0x2000001bff2d7230 */ /* 0x000fc40000004100 */
        /* <DEDUP_REMOVED lines=8> */
[--C-:B------:R-:W-:Y:S02]  /*0c20*/  HADD2.F32 R24, -RZ, R29.reuse.H0_H0 ;  /* 0x2000001dff187230 */ /* 0x100fe40000004100 */
[-C--:B------:R-:W-:Y:S01]  /*0c30*/  FFMA.FTZ R44, R45, R46.reuse, R44 ;  /* 0x0000002e2d2c7223 */ /* 0x080fe2000001002c */
[----:B------:R-:W-:Y:S02]  /*0c40*/  HADD2.F32 R40, -RZ, R29.H1_H1 ;  /* 0x3000001dff287230 */ /* 0x000fe40000004100 */
[-C--:B------:R-:W-:Y:S01]  /*0c50*/  FFMA.FTZ R41, R41, R46.reuse, R28 ;  /* 0x0000002e29297223 */ /* 0x080fe2000001001c */
[----:B------:R-:W-:Y:S02]  /*0c60*/  HADD2.F32 R30, -RZ, R30.H1_H1 ;  /* 0x3000001eff1e7230 */ /* 0x000fe40000004100 */
[----:B------:R-:W-:Y:S01]  /*0c70*/  FFMA.FTZ R39, R39, R46, R24 ;  /* 0x0000002e27277223 */ /* 0x000fe20000010018 */
[----:B------:R-:W-:-:S02]  /*0c80*/  HADD2.F32 R26, -RZ, R31.H1_H1 ;  /* 0x3000001fff1a7230 */ /* 0x000fc40000004100 */
[----:B------:R-:W-:Y:S01]  /*0c90*/  FFMA.FTZ R40, R25, R46, R40 ;  /* 0x0000002e19287223 */ /* 0x000fe20000010028 */
[----:B------:R-:W-:Y:S01]  /*0ca0*/  F2FP.F16.F32.PACK_AB R28, R41, R38 ;  /* 0x00000026291c723e */ /* 0x000fe200000000ff */
[-C--:B------:R-:W-:Y:S01]  /*0cb0*/  FFMA.FTZ R43, R43, R46.reuse, R30 ;  /* 0x0000002e2b2b7223 */ /* 0x080fe2000001001e */
[----:B------:R-:W-:Y:S02]  /*0cc0*/  FFMA.FTZ R45, R27, R46, R26 ;  /* 0x0000002e1b2d7223 */ /* 0x000fe4000001001a */
[----:B------:R-:W-:Y:S02]  /*0cd0*/  F2FP.F16.F32.PACK_AB R29, R40, R39 ;  /* 0x00000027281d723e */ /* 0x000fe400000000ff */
[----:B------:R-:W-:Y:S02]  /*0ce0*/  F2FP.F16.F32.PACK_AB R30, R43, R42 ;  /* 0x0000002a2b1e723e */ /* 0x000fe400000000ff */
[----:B------:R-:W-:Y:S01]  /*0cf0*/  F2FP.F16.F32.PACK_AB R31, R45, R44 ;  /* 0x0000002c2d1f723e */ /* 0x000fe200000000ff */
[----:B------:R-:W-:Y:S06]  /*0d00*/  BRA `(.L_x_2018) ;  /* 0x0000000000a07947 */ /* 0x000fec0003800000 */
.L_x_2017:
[----:B------:R-:W-:-:S04]  /*0d10*/  UISETP.NE.U32.AND UP0, UPT, UR12, URZ, UPT ;  /* 0x000000ff0c00728c */ /* 0x000fc8000bf05070 */
[----:B------:R-:W-:-:S09]  /*0d20*/  UISETP.NE.AND.EX UP0, UPT, UR13, URZ, UPT, UP0 ;  /* 0x000000ff0d00728c */ /* 0x000fd2000bf05300 */
[----:B------:R-:W-:Y:S05]  /*0d30*/  BRA.U UP0, `(.L_x_2019) ;  /* 0x0000000100447547 */ /* 0x000fea000b800000 */
[----:B-----5:R-:W-:Y:S02]  /*0d40*/  HADD2.F32 R39, -RZ, R24.H0_H0 ;  /* 0x20000018ff277230 */ /* 0x020fe40000004100 */
[----:B------:R-:W-:Y:S02]  /*0d50*/  HADD2.F32 R43, -RZ, R25.H0_H0 ;  /* 0x20000019ff2b7230 */ /* 0x000fe40000004100 */
[----:B------:R-:W-:Y:S02]  /*0d60*/  HADD2.F32 R45, -RZ, R26.H0_H0 ;  /* 0x2000001aff2d7230 */ /* 0x000fe40000004100 */
[-C--:B------:R-:W-:Y:S01]  /*0d70*/  FMUL.FTZ R38, R39, R46.reuse ;  /* 0x0000002e27267220 */ /* 0x080fe20000410000 */
[----:B------:R-:W-:Y:S02]  /*0d80*/  HADD2.F32 R51, -RZ, R27.H0_H0 ;  /* 0x2000001bff337230 */ /* 0x000fe40000004100 */
[----:B------:R-:W-:Y:S01]  /*0d90*/  FMUL.FTZ R39, R43, R46 ;  /* 0x0000002e2b277220 */ /* 0x000fe20000410000 */
[----:B------:R-:W-:-:S02]  /*0da0*/  HADD2.F32 R41, -RZ, R24.H1_H1 ;  /* 0x30000018ff297230 */ /* 0x000fc40000004100 */
[-C--:B------:R-:W-:Y:S01]  /*0db0*/  FMUL.FTZ R42, R45, R46.reuse ;  /* 0x0000002e2d2a7220 */ /* 0x080fe20000410000 */
[----:B------:R-:W-:Y:S02]  /*0dc0*/  HADD2.F32 R25, -RZ, R25.H1_H1 ;  /* 0x30000019ff197230 */ /* 0x000fe40000004100 */
[-C--:B------:R-:W-:Y:S01]  /*0dd0*/  FMUL.FTZ R44, R51, R46.reuse ;  /* 0x0000002e332c7220 */ /* 0x080fe20000410000 */
[----:B------:R-:W-:Y:S02]  /*0de0*/  HADD2.F32 R49, -RZ, R26.H1_H1 ;  /* 0x3000001aff317230 */ /* 0x000fe40000004100 */
[-C--:B------:R-:W-:Y:S01]  /*0df0*/  FMUL.FTZ R41, R41, R46.reuse ;  /* 0x0000002e29297220 */ /* 0x080fe20000410000 */
[----:B------:R-:W-:Y:S02]  /*0e00*/  HADD2.F32 R27, -RZ, R27.H1_H1 ;  /* 0x3000001bff1b7230 */ /* 0x000fe40000004100 */
[-C--:B------:R-:W-:Y:S01]  /*0e10*/  FMUL.FTZ R40, R25, R46.reuse ;  /* 0x0000002e19287220 */ /* 0x080fe20000410000 */
[----:B------:R-:W-:-:S02]  /*0e20*/  FMUL.FTZ R43, R49, R46 ;  /* 0x0000002e312b7220 */ /* 0x000fc40000410000 */
[----:B------:R-:W-:Y:S01]  /*0e30*/  FMUL.FTZ R45, R27, R46 ;  /* 0x0000002e1b2d7220 */ /* 0x000fe20000410000 */
[----:B------:R-:W-:Y:S06]  /*0e40*/  BRA `(.L_x_2018) ;  /* 0x0000000000507947 */ /* 0x000fec0003800000 */
.L_x_2019:
[----:B-----5:R-:W-:Y:S02]  /*0e50*/  HADD2.F32 R39, -RZ, R25.H0_H0 ;  /* 0x20000019ff277230 */ /* 0x020fe40000004100 */
[----:B------:R-:W-:Y:S02]  /*0e60*/  HADD2.F32 R45, -RZ, R27.H0_H0 ;  /* 0x2000001bff2d7230 */ /* 0x000fe40000004100 */
[--C-:B------:R-:W-:Y:S02]  /*0e70*/  HADD2.F32 R29, -RZ, R24.reuse.H0_H0 ;  /* 0x20000018ff1d7230 */ /* 0x100fe40000004100 */
[-C--:B------:R-:W-:Y:S01]  /*0e80*/  FMUL.FTZ R39, R39, R46.reuse ;  /* 0x0000002e27277220 */ /* 0x080fe20000410000 */
[----:B------:R-:W-:Y:S02]  /*0e90*/  HADD2.F32 R41, -RZ, R24.H1_H1 ;  /* 0x30000018ff297230 */ /* 0x000fe40000004100 */
        /* <DEDUP_REMOVED lines=8> */
[----:B------:R-:W-:Y:S01]  /*0f20*/  FMUL.FTZ R42, R31, R46 ;  /* 0x0000002e1f2a7220 */ /* 0x000fe20000410000 */
[----:B------:R-:W-:Y:S01]  /*0f30*/  F2FP.F16.F32.PACK_AB R28, R41, R38 ;  /* 0x00000026291c723e */ /* 0x000fe200000000ff */
[-C--:B------:R-:W-:Y:S01]  /*0f40*/  FMUL.FTZ R43, R43, R46.reuse ;  /* 0x0000002e2b2b7220 */ /* 0x080fe20000410000 */
[----:B------:R-:W-:Y:S01]  /*0f50*/  F2FP.F16.F32.PACK_AB R29, R40, R39 ;  /* 0x00000027281d723e */ /* 0x000fe200000000ff */
[----:B------:R-:W-:-:S03]  /*0f60*/  FMUL.FTZ R45, R27, R46 ;  /* 0x0000002e1b2d7220 */ /* 0x000fc60000410000 */
[----:B------:R-:W-:Y:S02]  /*0f70*/  F2FP.F16.F32.PACK_AB R30, R43, R42 ;  /* 0x0000002a2b1e723e */ /* 0x000fe400000000ff */
[----:B------:R-:W-:-:S07]  /*0f80*/  F2FP.F16.F32.PACK_AB R31, R45, R44 ;  /* 0x0000002c2d1f723e */ /* 0x000fce00000000ff */
.L_x_2018:
[----:B------:R-:W0:Y:S02]  /*0f90*/  @P1 LDC.64 R24, c[0x0][0x3a8] ;  /* 0x0000ea00ff181b82 */ /* 0x000e240000000a00 */
[----:B0-----:R-:W-:-:S05]  /*0fa0*/  @P1 IMAD.WIDE.U32 R24, R47, 0x10, R24 ;  /* 0x000000102f181825 */ /* 0x001fca00078e0018 */
[----:B------:R1:W-:Y:S02]  /*0fb0*/  @P1 STG.E.128 desc[UR6][R24.64], R28 ;  /* 0x0000001c18001986 */ /* 0x0003e4000c101d06 */
.L_x_2016:
[----:B------:R-:W-:Y:S05]  /*0fc0*/  BSYNC.RECONVERGENT B0 ;  /* 0x0000000000007941 */ /* 0x000fea0003800200 */
.L_x_2015:
        /* <DEDUP_REMOVED lines=75> */
.L_x_2037:
[----:B-1----:R-:W-:Y:S01]  /*1480*/  FADD.FTZ R49, R52, R49 ;  /* 0x0000003134317221 */ /* 0x002fe20000010000 */
[----:B------:R-:W-:Y:S01]  /*1490*/  FMUL.FTZ R48, R47, R47 ;  /* 0x0000002f2f307220 */ /* 0x000fe20000410000 */
[----:B------:R-:W-:Y:S01]  /*14a0*/  ISETP.NE.AND P4, PT, R4, RZ, PT ;  /* 0x000000ff0400720c */ /* 0x000fe20003f85270 */
[----:B------:R-:W1:Y:S01]  /*14b0*/  @!P5 LDC.64 R26, c[0x0][0x3c0] ;  /* 0x0000f000ff1adb82 */ /* 0x000e620000000a00 */
[----:B------:R-:W-:Y:S01]  /*14c0*/  FFMA.FTZ R46, R49, R46, UR5 ;  /* 0x00000005312e7e23 */ /* 0x000fe2000801002e */
[----:B------:R-:W-:Y:S01]  /*14d0*/  BSSY.RECONVERGENT B0, `(.L_x_2021) ;  /* 0x000003b000007945 */ /* 0x000fe20003800200 */
[----:B------:R-:W-:-:S05]  /*14e0*/  FSEL R49, R48, RZ, P4 ;  /* 0x000000ff30317208 */ /* 0x000fca0002000000 */
[----:B------:R-:W2:Y:S01]  /*14f0*/  @!P5 LDC.64 R24, c[0x0][0x3c8] ;  /* 0x0000f200ff18db82 */ /* 0x000ea20000000a00 */
[----:B------:R-:W-:Y:S01]  /*1500*/  FADD.FTZ R46, R46, R49 ;  /* 0x000000312e2e7221 */ /* 0x000fe20000010000 */
[----:B------:R-:W-:-:S03]  /*1510*/  FSEL R49, R47, RZ, !P4 ;  /* 0x000000ff2f317208 */ /* 0x000fc60006000000 */
[----:B------:R-:W3:Y:S01]  /*1520*/  MUFU.RSQ R48, R46 ;  /* 0x0000002e00307308 */ /* 0x000ee20000001400 */
[----:B-1----:R-:W-:-:S05]  /*1530*/  @!P5 IMAD.WIDE R26, R0, 0x4, R26 ;  /* 0x00000004001ad825 */ /* 0x002fca00078e021a */
[----:B------:R1:W-:Y:S01]  /*1540*/  @!P5 STG.E desc[UR6][R26.64], R47 ;  /* 0x0000002f1a00d986 */ /* 0x0003e2000c101906 */
[----:B--2---:R-:W-:-:S05]  /*1550*/  @!P5 IMAD.WIDE R24, R0, 0x4, R24 ;  /* 0x000000040018d825 */ /* 0x004fca00078e0218 */
[----:B---3--:R1:W-:Y:S01]  /*1560*/  @!P5 STG.E desc[UR6][R24.64], R48 ;  /* 0x000000301800d986 */ /* 0x0083e2000c101906 */
[----:B------:R-:W-:Y:S05]  /*1570*/  @!P2 BRA `(.L_x_2022) ;  /* 0x0000000000c0a947 */ /* 0x000fea0003800000 */
[--C-:B-1----:R-:W-:Y:S01]  /*1580*/  FADD.FTZ R25, R5, -R49.reuse ;  /* 0x8000003105197221 */ /* 0x102fe20000010000 */
[----:B-----5:R-:W-:Y:S02]  /*1590*/  HADD2.F32 R24, -RZ, R8.H0_H0 ;  /* 0x20000008ff187230 */ /* 0x020fe40000004100 */
[--C-:B------:R-:W-:Y:S01]  /*15a0*/  FADD.FTZ R27, R36, -R49.reuse ;  /* 0x80000031241b7221 */ /* 0x100fe20000010000 */
[--C-:B------:R-:W-:Y:S02]  /*15b0*/  HADD2.F32 R26, -RZ, R12.reuse.H0_H0 ;  /* 0x2000000cff1a7230 */ /* 0x100fe40000004100 */
[----:B------:R-:W-:Y:S01]  /*15c0*/  FMUL.FTZ R25, R48, R25 ;  /* 0x0000001930197220 */ /* 0x000fe20000410000 */
[----:B------:R-:W-:Y:S02]  /*15d0*/  HADD2.F32 R47, -RZ, R12.H1_H1 ;  /* 0x3000000cff2f7230 */ /* 0x000fe40000004100 */
[----:B------:R-:W-:Y:S01]  /*15e0*/  FADD.FTZ R53, R33, -R49 ;  /* 0x8000003121357221 */ /* 0x000fe20000010000 */
[----:B------:R-:W-:-:S02]  /*15f0*/  HADD2.F32 R50, -RZ, R9.H0_H0 ;  /* 0x20000009ff327230 */ /* 0x000fc40000004100 */
[----:B------:R-:W-:Y:S01]  /*1600*/  FFMA.FTZ R51, R25, R24, R26 ;  /* 0x0000001819337223 */ /* 0x000fe2000001001a */
[----:B------:R-:W-:Y:S01]  /*1610*/  FMUL.FTZ R24, R48, R27 ;  /* 0x0000001b30187220 */ /* 0x000fe20000410000 */
[----:B------:R-:W-:Y:S02]  /*1620*/  HADD2.F32 R25, -RZ, R8.H1_H1 ;  /* 0x30000008ff197230 */ /* 0x000fe40000004100 */
[----:B------:R-:W-:Y:S01]  /*1630*/  FADD.FTZ R27, R6, -R49 ;  /* 0x80000031061b7221 */ /* 0x000fe20000010000 */
[--C-:B------:R-:W-:Y:S02]  /*1640*/  HADD2.F32 R26, -RZ, R13.reuse.H0_H0 ;  /* 0x2000000dff1a7230 */ /* 0x100fe40000004100 */
[C---:B------:R-:W-:Y:S01]  /*1650*/  FMUL.FTZ R53, R48.reuse, R53 ;  /* 0x0000003530357220 */ /* 0x040fe20000410000 */
[----:B------:R-:W-:Y:S02]  /*1660*/  HADD2.F32 R46, -RZ, R13.H1_H1 ;  /* 0x3000000dff2e7230 */ /* 0x000fe40000004100 */
[----:B------:R-:W-:Y:S01]  /*1670*/  FMUL.FTZ R27, R48, R27 ;  /* 0x0000001b301b7220 */ /* 0x000fe20000410000 */
[----:B------:R-:W-:Y:S01]  /*1680*/  FFMA.FTZ R24, R24, R25, R47 ;  /* 0x0000001918187223 */ /* 0x000fe2000001002f */
[----:B------:R-:W-:Y:S01]  /*1690*/  FADD.FTZ R25, R35, -R49 ;  /* 0x8000003123197221 */ /* 0x000fe20000010000 */
[----:B------:R-:W-:-:S02]  /*16a0*/  HADD2.F32 R47, -RZ, R14.H0_H0 ;  /* 0x2000000eff2f7230 */ /* 0x000fc40000004100 */
[----:B------:R-:W-:Y:S01]  /*16b0*/  FFMA.FTZ R50, R27, R50, R26 ;  /* 0x000000321b327223 */ /* 0x000fe2000001001a */
[----:B------:R-:W-:Y:S02]  /*16c0*/  HADD2.F32 R26, -RZ, R9.H1_H1 ;  /* 0x30000009ff1a7230 */ /* 0x000fe40000004100 */
[----:B------:R-:W-:Y:S01]  /*16d0*/  FMUL.FTZ R25, R48, R25 ;  /* 0x0000001930197220 */ /* 0x000fe20000410000 */
[----:B------:R-:W-:Y:S01]  /*16e0*/  FADD.FTZ R27, R7, -R49 ;  /* 0x80000031071b7221 */ /* 0x000fe20000010000 */
[----:B0-----:R-:W-:Y:S01]  /*16f0*/  HADD2.F32 R52, -RZ, R14.H1_H1 ;  /* 0x3000000eff347230 */ /* 0x001fe20000004100 */
[----:B------:R-:W-:Y:S01]  /*1700*/  F2FP.F16.F32.PACK_AB R24, R24, R51 ;  /* 0x000000331818723e */ /* 0x000fe200000000ff */
[----:B------:R-:W-:Y:S01]  /*1710*/  FFMA.FTZ R25, R25, R26, R46 ;  /* 0x0000001a19197223 */ /* 0x000fe2000001002e */
[----:B------:R-:W-:Y:S01]  /*1720*/  FMUL.FTZ R26, R48, R27 ;  /* 0x0000001b301a7220 */ /* 0x000fe20000410000 */
[--C-:B------:R-:W-:Y:S02]  /*1730*/  HADD2.F32 R27, -RZ, R10.reuse.H0_H0 ;  /* 0x2000000aff1b7230 */ /* 0x100fe40000004100 */
[----:B------:R-:W-:Y:S01]  /*1740*/  HADD2.F32 R46, -RZ, R10.H1_H1 ;  /* 0x3000000aff2e7230 */ /* 0x000fe20000004100 */
[----:B------:R-:W-:-:S02]  /*1750*/  F2FP.F16.F32.PACK_AB R25, R25, R50 ;  /* 0x000000321919723e */ /* 0x000fc400000000ff */
[----:B------:R-:W-:Y:S01]  /*1760*/  FFMA.FTZ R26, R26, R27, R47 ;  /* 0x0000001b1a1a7223 */ /* 0x000fe2000001002f */
[----:B------:R-:W-:-:S04]  /*1770*/  FADD.FTZ R27, R34, -R49 ;  /* 0x80000031221b7221 */ /* 0x000fc80000010000 */
[----:B------:R-:W-:-:S04]  /*1780*/  FMUL.FTZ R27, R48, R27 ;  /* 0x0000001b301b7220 */ /* 0x000fc80000410000 */
[----:B------:R-:W-:Y:S01]  /*1790*/  FFMA.FTZ R47, R27, R46, R52 ;  /* 0x0000002e1b2f7223 */ /* 0x000fe20000010034 */
[----:B------:R-:W-:Y:S01]  /*17a0*/  FADD.FTZ R27, R32, -R49 ;  /* 0x80000031201b7221 */ /* 0x000fe20000010000 */
[----:B------:R-:W-:Y:S02]  /*17b0*/  HADD2.F32 R46, -RZ, R11.H0_H0 ;  /* 0x2000000bff2e7230 */ /* 0x000fe40000004100 */
[----:B------:R-:W-:Y:S02]  /*17c0*/  HADD2.F32 R52, -RZ, R15.H0_H0 ;  /* 0x2000000fff347230 */ /* 0x000fe40000004100 */
[----:B------:R-:W-:Y:S01]  /*17d0*/  FMUL.FTZ R27, R48, R27 ;  /* 0x0000001b301b7220 */ /* 0x000fe20000410000 */
[----:B------:R-:W-:-:S03]  /*17e0*/  F2FP.F16.F32.PACK_AB R26, R47, R26 ;  /* 0x0000001a2f1a723e */ /* 0x000fc600000000ff */
[----:B------:R-:W-:Y:S01]  /*17f0*/  FFMA.FTZ R27, R27, R46, R52 ;  /* 0x0000002e1b1b7223 */ /* 0x000fe20000010034 */
[----:B------:R-:W-:Y:S02]  /*1800*/  HADD2.F32 R46, -RZ, R11.H1_H1 ;  /* 0x3000000bff2e7230 */ /* 0x000fe40000004100 */
[----:B------:R-:W-:-:S05]  /*1810*/  HADD2.F32 R52, -RZ, R15.H1_H1 ;  /* 0x3000000fff347230 */ /* 0x000fca0000004100 */
[----:B------:R-:W-:-:S05]  /*1820*/  FFMA.FTZ R46, R53, R46, R52 ;  /* 0x0000002e352e7223 */ /* 0x000fca0000010034 */
[----:B------:R-:W-:Y:S02]  /*1830*/  F2FP.F16.F32.PACK_AB R27, R46, R27 ;  /* 0x0000001b2e1b723e */ /* 0x000fe400000000ff */
[----:B------:R-:W0:Y:S02]  /*1840*/  LDC.64 R46, c[0x0][0x428] ;  /* 0x00010a00ff2e7b82 */ /* 0x000e240000000a00 */
[C---:B0-----:R-:W-:Y:S01]  /*1850*/  IMAD.WIDE.U32 R46, R37.reuse, 0x10, R46 ;  /* 0x00000010252e7825 */ /* 0x041fe200078e002e */
[----:B------:R-:W-:-:S04]  /*1860*/  IADD3 R37, PT, PT, R37, 0x20, RZ ;  /* 0x0000002025257810 */ /* 0x000fc80007ffe0ff */
[----:B------:R2:W-:Y:S03]  /*1870*/  STG.E.128 desc[UR6][R46.64], R24 ;  /* 0x000000182e007986 */ /* 0x0005e6000c101d06 */
.L_x_2022:
[----:B------:R-:W-:Y:S05]  /*1880*/  BSYNC.RECONVERGENT B0 ;  /* 0x0000000000007941 */ /* 0x000fea0003800200 */
.L_x_2021:
[----:B------:R-:W-:Y:S04]  /*1890*/  BSSY.RECONVERGENT B0, `(.L_x_2023) ;  /* 0x0000031000007945 */ /* 0x000fe80003800200 */
[----:B------:R-:W-:Y:S05]  /*18a0*/  @!P3 BRA `(.L_x_2024) ;  /* 0x0000000000bcb947 */ /* 0x000fea0003800000 */
[--C-:B-12---:R-:W-:Y:S01]  /*18b0*/  FADD.FTZ R25, R38, -R49.reuse ;  /* 0x8000003126197221 */ /* 0x106fe20000010000 */
[----:B-----5:R-:W-:Y:S02]  /*18c0*/  HADD2.F32 R24, -RZ, R16.H0_H0 ;  /* 0x20000010ff187230 */ /* 0x020fe40000004100 */
[----:B------:R-:W-:Y:S01]  /*18d0*/  FADD.FTZ R27, R41, -R49 ;  /* 0x80000031291b7221 */ /* 0x000fe20000010000 */
[--C-:B------:R-:W-:Y:S02]  /*18e0*/  HADD2.F32 R26, -RZ, R20.reuse.H0_H0 ;  /* 0x20000014ff1a7230 */ /* 0x100fe40000004100 */
[C---:B------:R-:W-:Y:S01]  /*18f0*/  FMUL.FTZ R25, R48.reuse, R25 ;  /* 0x0000001930197220 */ /* 0x040fe20000410000 */
[----:B------:R-:W-:Y:S02]  /*1900*/  HADD2.F32 R47, -RZ, R20.H1_H1 ;  /* 0x30000014ff2f7230 */ /* 0x000fe40000004100 */
[----:B------:R-:W-:Y:S02]  /*1910*/  HADD2.F32 R50, -RZ, R17.H0_H0 ;  /* 0x20000011ff327230 */ /* 0x000fe40000004100 */
[----:B------:R-:W-:Y:S01]  /*1920*/  FFMA.FTZ R51, R25, R24, R26 ;  /* 0x0000001819337223 */ /* 0x000fe2000001001a */
[----:B------:R-:W-:Y:S01]  /*1930*/  FMUL.FTZ R24, R48, R27 ;  /* 0x0000001b30187220 */ /* 0x000fe20000410000 */
[----:B------:R-:W-:-:S02]  /*1940*/  HADD2.F32 R25, -RZ, R16.H1_H1 ;  /* 0x30000010ff197230 */ /* 0x000fc40000004100 */
[----:B------:R-:W-:Y:S01]  /*1950*/  FADD.FTZ R27, R39, -R49 ;  /* 0x80000031271b7221 */ /* 0x000fe20000010000 */
[--C-:B------:R-:W-:Y:S02]  /*1960*/  HADD2.F32 R26, -RZ, R21.reuse.H0_H0 ;  /* 0x20000015ff1a7230 */ /* 0x100fe40000004100 */
[----:B------:R-:W-:Y:S02]  /*1970*/  HADD2.F32 R46, -RZ, R21.H1_H1 ;  /* 0x30000015ff2e7230 */ /* 0x000fe40000004100 */
[----:B------:R-:W-:Y:S01]  /*1980*/  FMUL.FTZ R27, R48, R27 ;  /* 0x0000001b301b7220 */ /* 0x000fe20000410000 */
[----:B------:R-:W-:Y:S01]  /*1990*/  FFMA.FTZ R24, R24, R25, R47 ;  /* 0x0000001918187223 */ /* 0x000fe2000001002f */
[----:B------:R-:W-:Y:S01]  /*19a0*/  FADD.FTZ R25, R40, -R49 ;  /* 0x8000003128197221 */ /* 0x000fe20000010000 */
[----:B------:R-:W-:Y:S02]  /*19b0*/  HADD2.F32 R47, -RZ, R22.H0_H0 ;  /* 0x20000016ff2f7230 */ /* 0x000fe40000004100 */
[----:B------:R-:W-:Y:S01]  /*19c0*/  FFMA.FTZ R50, R27, R50, R26 ;  /* 0x000000321b327223 */ /* 0x000fe2000001001a */
[----:B------:R-:W-:-:S02]  /*19d0*/  HADD2.F32 R26, -RZ, R17.H1_H1 ;  /* 0x30000011ff1a7230 */ /* 0x000fc40000004100 */
        /* <DEDUP_REMOVED lines=8> */
[----:B------:R-:W-:Y:S02]  /*1a60*/  F2FP.F16.F32.PACK_AB R25, R25, R50 ;  /* 0x000000321919723e */ /* 0x000fe400000000ff */
[----:B------:R-:W-:Y:S01]  /*1a70*/  FFMA.FTZ R26, R26, R27, R47 ;  /* 0x0000001b1a1a7223 */ /* 0x000fe2000001002f */
[----:B------:R-:W-:-:S04]  /*1a80*/  FADD.FTZ R27, R43, -R49 ;  /* 0x800000312b1b7221 */ /* 0x000fc80000010000 */
[----:B------:R-:W-:-:S04]  /*1a90*/  FMUL.FTZ R27, R48, R27 ;  /* 0x0000001b301b7220 */ /* 0x000fc80000410000 */
[----:B------:R-:W-:Y:S01]  /*1aa0*/  FFMA.FTZ R53, R27, R46, R52 ;  /* 0x0000002e1b357223 */ /* 0x000fe20000010034 */
[--C-:B------:R-:W-:Y:S01]  /*1ab0*/  FADD.FTZ R27, R44, -R49.reuse ;  /* 0x800000312c1b7221 */ /* 0x100fe20000010000 */
[----:B------:R-:W-:Y:S02]  /*1ac0*/  HADD2.F32 R46, -RZ, R19.H0_H0 ;  /* 0x20000013ff2e7230 */ /* 0x000fe40000004100 */
[----:B------:R-:W-:Y:S01]  /*1ad0*/  FADD.FTZ R49, R45, -R49 ;  /* 0x800000312d317221 */ /* 0x000fe20000010000 */
[--C-:B------:R-:W-:Y:S02]  /*1ae0*/  HADD2.F32 R52, -RZ, R23.reuse.H0_H0 ;  /* 0x20000017ff347230 */ /* 0x100fe40000004100 */
[C---:B------:R-:W-:Y:S01]  /*1af0*/  FMUL.FTZ R27, R48.reuse, R27 ;  /* 0x0000001b301b7220 */ /* 0x040fe20000410000 */
[----:B------:R-:W-:Y:S01]  /*1b00*/  F2FP.F16.F32.PACK_AB R26, R53, R26 ;  /* 0x0000001a351a723e */ /* 0x000fe200000000ff */
[----:B------:R-:W-:Y:S01]  /*1b10*/  FMUL.FTZ R49, R48, R49 ;  /* 0x0000003130317220 */ /* 0x000fe20000410000 */
[----:B------:R-:W-:-:S02]  /*1b20*/  HADD2.F32 R48, -RZ, R23.H1_H1 ;  /* 0x30000017ff307230 */ /* 0x000fc40000004100 */
[----:B------:R-:W-:Y:S01]  /*1b30*/  FFMA.FTZ R27, R27, R46, R52 ;  /* 0x0000002e1b1b7223 */ /* 0x000fe20000010034 */
[----:B------:R-:W-:-:S05]  /*1b40*/  HADD2.F32 R46, -RZ, R19.H1_H1 ;  /* 0x30000013ff2e7230 */ /* 0x000fca0000004100 */
[----:B------:R-:W-:Y:S02]  /*1b50*/  FFMA.FTZ R48, R49, R46, R48 ;  /* 0x0000002e31307223 */ /* 0x000fe40000010030 */
[----:B------:R-:W0:Y:S03]  /*1b60*/  LDC.64 R46, c[0x0][0x428] ;  /* 0x00010a00ff2e7b82 */ /* 0x000e260000000a00 */
[----:B------:R-:W-:Y:S01]  /*1b70*/  F2FP.F16.F32.PACK_AB R27, R48, R27 ;  /* 0x0000001b301b723e */ /* 0x000fe200000000ff */
[----:B0-----:R-:W-:-:S05]  /*1b80*/  IMAD.WIDE.U32 R46, R37, 0x10, R46 ;  /* 0x00000010252e7825 */ /* 0x001fca00078e002e */
[----:B------:R3:W-:Y:S02]  /*1b90*/  STG.E.128 desc[UR6][R46.64], R24 ;  /* 0x000000182e007986 */ /* 0x0007e4000c101d06 */
.L_x_2024:
[----:B------:R-:W-:Y:S05]  /*1ba0*/  BSYNC.RECONVERGENT B0 ;  /* 0x0000000000007941 */ /* 0x000fea0003800200 */
.L_x_2023:
[----:B-123--:R-:W1:Y:S02]  /*1bb0*/  LDC.64 R24, c[0x0][0x380] ;  /* 0x0000e000ff187b82 */ /* 0x00ee640000000a00 */
[----:B-1----:R-:W-:-:S04]  /*1bc0*/  LEA R0, R24, R0, 0x2 ;  /* 0x0000000018007211 */ /* 0x002fc800078e10ff */
[----:B------:R-:W-:-:S13]  /*1bd0*/  ISETP.GE.AND P2, PT, R0, R25, PT ;  /* 0x000000190000720c */ /* 0x000fda0003f46270 */
[----:B------:R-:W-:Y:S05]  /*1be0*/  @!P2 BRA `(.L_x_2025) ;  /* 0xffffffe80020a947 */ /* 0x000fea000383ffff */
[----:B------:R-:W-:Y:S05]  /*1bf0*/  EXIT ;  /* 0x000000000000794d */ /* 0x000fea0003800000 */
.L_x_2020:
[----:B------:R-:W-:Y:S01]  /*1c00*/  HFMA2 R48, -RZ, RZ, 0, 5.9604644775390625e-08 ;  /* 0x00000001ff307431 */ /* 0x000fe200000001ff */
[----:B------:R-:W-:Y:S01]  /*1c10*/  BSSY B0, `(.L_x_2026) ;  /* 0x0000007000007945 */ /* 0x000fe20003800000 */
[----:B------:R-:W-:Y:S02]  /*1c20*/  MOV R53, R25 ;  /* 0x0000001900357202 */ /* 0x000fe40000000f00 */
[----:B------:R-:W-:Y:S02]  /*1c30*/  MOV R27, 0x1f ;  /* 0x0000001f001b7802 */ /* 0x000fe40000000f00 */
[----:B------:R-:W-:-:S07]  /*1c40*/  MOV R26, 0xffffffff ;  /* 0xffffffff001a7802 */ /* 0x000fce0000000f00 */
[----:B-----5:R-:W-:Y:S05]  /*1c50*/  WARPSYNC.COLLECTIVE R26, `(.L_x_2027) ;  /* 0x000000001a087348 */ /* 0x020fea0003c00000 */
[----:B------:R0:W1:Y:S02]  /*1c60*/  SHFL.BFLY P6, R49, R53, R48, R27 ;  /* 0x0c00003035317389 */ /* 0x00006400000c001b */
[----:B01---5:R-:W-:Y:S05]  /*1c70*/  ENDCOLLECTIVE ;  /* 0x000000000000791b */ /* 0x023fea0003800000 */
.L_x_2027:
[----:B------:R-:W-:Y:S05]  /*1c80*/  BSYNC B0 ;  /* 0x0000000000007941 */ /* 0x000fea0003800000 */
.L_x_2026:
        /* <DEDUP_REMOVED lines=9> */
.L_x_2028:
[----:B------:R-:W-:Y:S02]  /*1d20*/  HFMA2 R48, -RZ, RZ, 0, 2.384185791015625e-07 ;  /* 0x00000004ff307431 */ /* 0x000fe400000001ff */
[----:B------:R-:W-:-:S05]  /*1d30*/  FADD.FTZ R51, R50, R49 ;  /* 0x0000003132337221 */ /* 0x000fca0000010000 */
[----:B------:R-:W-:-:S07]  /*1d40*/  MOV R53, R51 ;  /* 0x0000003300357202 */ /* 0x000fce0000000f00 */
[----:B------:R-:W-:Y:S05]  /*1d50*/  WARPSYNC.COLLECTIVE R26, `(.L_x_2029) ;  /* 0x000000001a087348 */ /* 0x000fea0003c00000 */
[----:B------:R0:W1:Y:S02]  /*1d60*/  SHFL.BFLY P6, R49, R53, R48, R27 ;  /* 0x0c00003035317389 */ /* 0x00006400000c001b */
[----:B01----:R-:W-:Y:S05]  /*1d70*/  ENDCOLLECTIVE ;  /* 0x000000000000791b */ /* 0x003fea0003800000 */
.L_x_2029:
[----:B------:R-:W-:Y:S02]  /*1d80*/  HFMA2 R48, -RZ, RZ, 0, 4.76837158203125e-07 ;  /* 0x00000008ff307431 */ /* 0x000fe400000001ff */
[----:B------:R-:W-:-:S05]  /*1d90*/  FADD.FTZ R52, R51, R49 ;  /* 0x0000003133347221 */ /* 0x000fca0000010000 */
[----:B------:R-:W-:-:S07]  /*1da0*/  MOV R53, R52 ;  /* 0x0000003400357202 */ /* 0x000fce0000000f00 */
[----:B------:R-:W-:Y:S05]  /*1db0*/  WARPSYNC.COLLECTIVE R26, `(.L_x_2030) ;  /* 0x000000001a087348 */ /* 0x000fea0003c00000 */
[----:B------:R0:W1:Y:S02]  /*1dc0*/  SHFL.BFLY P6, R49, R53, R48, R27 ;  /* 0x0c00003035317389 */ /* 0x00006400000c001b */
[----:B01----:R-:W-:Y:S05]  /*1dd0*/  ENDCOLLECTIVE ;  /* 0x000000000000791b */ /* 0x003fea0003800000 */
.L_x_2030:
[----:B------:R-:W-:Y:S01]  /*1de0*/  MOV R48, 0x10 ;  /* 0x0000001000307802 */ /* 0x000fe20000000f00 */
[----:B------:R-:W-:-:S07]  /*1df0*/  FADD.FTZ R53, R52, R49 ;  /* 0x0000003134357221 */ /* 0x000fce0000010000 */
[----:B------:R-:W-:Y:S05]  /*1e00*/  WARPSYNC.COLLECTIVE R26, `(.L_x_2031) ;  /* 0x000000001a087348 */ /* 0x000fea0003c00000 */
[----:B------:R0:W1:Y:S02]  /*1e10*/  SHFL.BFLY P6, R49, R53, R48, R27 ;  /* 0x0c00003035317389 */ /* 0x00006400000c001b */
[----:B01----:R-:W-:Y:S05]  /*1e20*/  ENDCOLLECTIVE ;  /* 0x000000000000791b */ /* 0x003fea0003800000 */
.L_x_2031:
[----:B------:R-:W-:Y:S02]  /*1e30*/  HFMA2 R48, -RZ, RZ, 0, 5.9604644775390625e-08 ;  /* 0x00000001ff307431 */ /* 0x000fe400000001ff */
        /* <DEDUP_REMOVED lines=35> */
[----:B------:R-:W-:-:S04]  /*2070*/  MOV R26, 0xffffffff ;  /* 0xffffffff001a7802 */ /* 0x000fc80000000f00 */
[----:B------:R-:W-:-:S07]  /*2080*/  MOV R53, R24 ;  /* 0x0000001800357202 */ /* 0x000fce0000000f00 */
[----:B------:R-:W-:Y:S05]  /*2090*/  WARPSYNC.COLLECTIVE R26, `(.L_x_2032) ;  /* 0x000000001a087348 */ /* 0x000fea0003c00000 */
[----:B------:R0:W1:Y:S02]  /*20a0*/  SHFL.BFLY P6, R49, R53, R48, R27 ;  /* 0x0c00003035317389 */ /* 0x00006400000c001b */
[----:B01----:R-:W-:Y:S05]  /*20b0*/  ENDCOLLECTIVE ;  /* 0x000000000000791b */ /* 0x003fea0003800000 */
.L_x_2032:
[----:B------:R-:W-:Y:S02]  /*20c0*/  HFMA2 R48, -RZ, RZ, 0, 1.1920928955078125e-07 ;  /* 0x00000002ff307431 */ /* 0x000fe400000001ff */
[----:B------:R-:W-:-:S05]  /*20d0*/  FADD.FTZ R25, R24, R49 ;  /* 0x0000003118197221 */ /* 0x000fca0000010000 */
[----:B------:R-:W-:-:S07]  /*20e0*/  MOV R53, R25 ;  /* 0x0000001900357202 */ /* 0x000fce0000000f00 */
[----:B------:R-:W-:Y:S05]  /*20f0*/  WARPSYNC.COLLECTIVE R26, `(.L_x_2033) ;  /* 0x000000001a087348 */ /* 0x000fea0003c00000 */
[----:B------:R0:W1:Y:S02]  /*2100*/  SHFL.BFLY P6, R49, R53, R48, R27 ;  /* 0x0c00003035317389 */ /* 0x00006400000c001b */
[----:B01----:R-:W-:Y:S05]  /*2110*/  ENDCOLLECTIVE ;  /* 0x000000000000791b */ /* 0x003fea0003800000 */
.L_x_2033:
[----:B------:R-:W-:Y:S02]  /*2120*/  HFMA2 R48, -RZ, RZ, 0, 2.384185791015625e-07 ;  /* 0x00000004ff307431 */ /* 0x000fe400000001ff */
[----:B------:R-:W-:-:S05]  /*2130*/  FADD.FTZ R50, R25, R49 ;  /* 0x0000003119327221 */ /* 0x000fca0000010000 */
[----:B------:R-:W-:-:S07]  /*2140*/  MOV R53, R50 ;  /* 0x0000003200357202 */ /* 0x000fce0000000f00 */
[----:B------:R-:W-:Y:S05]  /*2150*/  WARPSYNC.COLLECTIVE R26, `(.L_x_2034) ;  /* 0x000000001a087348 */ /* 0x000fea0003c00000 */
[----:B------:R0:W1:Y:S02]  /*2160*/  SHFL.BFLY P6, R49, R53, R48, R27 ;  /* 0x0c00003035317389 */ /* 0x00006400000c001b */
[----:B01----:R-:W-:Y:S05]  /*2170*/  ENDCOLLECTIVE ;  /* 0x000000000000791b */ /* 0x003fea0003800000 */
.L_x_2034:
[----:B------:R-:W-:Y:S02]  /*2180*/  HFMA2 R48, -RZ, RZ, 0, 4.76837158203125e-07 ;  /* 0x00000008ff307431 */ /* 0x000fe400000001ff */
[----:B------:R-:W-:-:S05]  /*2190*/  FADD.FTZ R51, R50, R49 ;  /* 0x0000003132337221 */ /* 0x000fca0000010000 */
[----:B------:R-:W-:-:S07]  /*21a0*/  MOV R53, R51 ;  /* 0x0000003300357202 */ /* 0x000fce0000000f00 */
[----:B------:R-:W-:Y:S05]  /*21b0*/  WARPSYNC.COLLECTIVE R26, `(.L_x_2035) ;  /* 0x000000001a087348 */ /* 0x000fea0003c00000 */
[----:B------:R0:W1:Y:S02]  /*21c0*/  SHFL.BFLY P6, R49, R53, R48, R27 ;  /* 0x0c00003035317389 */ /* 0x00006400000c001b */
[----:B01----:R-:W-:Y:S05]  /*21d0*/  ENDCOLLECTIVE ;  /* 0x000000000000791b */ /* 0x003fea0003800000 */
.L_x_2035:
[----:B------:R-:W-:Y:S02]  /*21e0*/  HFMA2 R48, -RZ, RZ, 0, 9.5367431640625e-07 ;  /* 0x00000010ff307431 */ /* 0x000fe400000001ff */
[----:B------:R-:W-:-:S05]  /*21f0*/  FADD.FTZ R52, R51, R49 ;  /* 0x0000003133347221 */ /* 0x000fca0000010000 */
[----:B------:R-:W-:-:S07]  /*2200*/  MOV R53, R52 ;  /* 0x0000003400357202 */ /* 0x000fce0000000f00 */
[----:B------:R-:W-:Y:S05]  /*2210*/  WARPSYNC.COLLECTIVE R26, `(.L_x_2036) ;  /* 0x000000001a087348 */ /* 0x000fea0003c00000 */
[----:B------:R0:W1:Y:S02]  /*2220*/  SHFL.BFLY P6, R49, R53, R48, R27 ;  /* 0x0c00003035317389 */ /* 0x00006400000c001b */
[----:B01----:R-:W-:Y:S05]  /*2230*/  ENDCOLLECTIVE ;  /* 0x000000000000791b */ /* 0x003fea0003800000 */
.L_x_2036:
[----:B------:R-:W-:Y:S05]  /*2240*/  BRA `(.L_x_2037) ;  /* 0xfffffff0008c7947 */ /* 0x000fea000383ffff */
.L_x_2038:
        /* <DEDUP_REMOVED lines=11> */
.L_x_20237:


//--------------------- .text._ZN10layer_norm13ln_fwd_kernelINS_13Kernel_traitsI6__halfS2_S2_S2_fjLj512ELj1ELj4ELj1ELj16ENS_18Kernel_traits_baseILj512ES2_S2_S2_S2_fjLj128EEEEELb0ELb0ELb0ELb1EEEvNS_9FwdParamsE --------------------------
	.section	.text._ZN10layer_norm13ln_fwd_kernelINS_13Kernel_traitsI6__halfS2_S2_S2_fjLj512ELj1ELj4ELj1ELj16ENS_18Kernel_traits_baseILj512ES2_S2_S2_S2_fjLj128EEEEELb0ELb0ELb0ELb1EEEvNS_9FwdParamsE,"ax",@progbits
	.align	128
        .global         _ZN10layer_norm13ln_fwd_kernelINS_13Kernel_traitsI6__halfS2_S2_S2_fjLj512ELj1ELj4ELj1ELj16ENS_18Kernel_traits_baseILj512ES2_S2_S2_S2_fjLj128EEEEELb0ELb0ELb0ELb1EEEvNS_9FwdParamsE
        .type           _ZN10layer_norm13ln_fwd_kernelINS_13Kernel_traitsI6__halfS2_S2_S2_fjLj512ELj1ELj4ELj1ELj16ENS_18Kernel_traits_baseILj512ES2_S2_S2_S2_fjLj128EEEEELb0ELb0ELb0ELb1EEEvNS_9FwdParamsE,@function
        .size           _ZN10layer_norm13ln_fwd_kernelINS_13Kernel_traitsI6__halfS2_S2_S2_fjLj512ELj1ELj4ELj1ELj16ENS_18Kernel_traits_baseILj512ES2_S2_S2_S2_fjLj128EEEEELb0ELb0ELb0ELb1EEEvNS_9FwdParamsE,(.L_x_20238 - _ZN10layer_norm13ln_fwd_kernelINS_13Kernel_traitsI6__halfS2_S2_S2_fjLj512ELj1ELj4ELj1ELj16ENS_18Kernel_traits_baseILj512ES2_S2_S2_S2_fjLj128EEEEELb0ELb0ELb0ELb1EEEvNS_9FwdParamsE)
        .other          _ZN10layer_norm13ln_fwd_kernelINS_13Kernel_traitsI6__halfS2_S2_S2_fjLj512ELj1ELj4ELj1ELj16ENS_18Kernel_traits_baseILj512ES2_S2_S2_S2_fjLj128EEEEELb0ELb0ELb0ELb1EEEvNS_9FwdParamsE,@"STO_CUDA_ENTRY STV_DEFAULT"
_ZN10layer_norm13ln_fwd_kernelINS_13Kernel_traitsI6__halfS2_S2_S2_fjLj512ELj1ELj4ELj1ELj16ENS_18Kernel_traits_baseILj512ES2_S2_S2_S2_fjLj128EEEEELb0ELb0ELb0ELb1EEEvNS_9FwdParamsE:
.text._ZN10layer_norm13ln_fwd_kernelINS_13Kernel_traitsI6__halfS2_S2_S2_fjLj512ELj1ELj4ELj1ELj16ENS_18Kernel_traits_baseILj512ES2_S2_S2_S2_fjLj128EEEEELb0ELb0ELb0ELb1EEEvNS_9FwdParamsE:
[----:B------:R-:W-:Y:S01]  /*0000*/  LDC R1, c[0x0][0x37c] ;  /* 0x0000df00ff017b82 */ /* 0x000fe20000000800 */
[----:B------:R-:W0:Y:S01]  /*0010*/  LDCU.64 UR4, c[0x0][0x438] ;  /* 0x00008700ff0477ac */ /* 0x000e220008000a00 */
[----:B------:R-:W1:Y:S06]  /*0020*/  S2R R10, SR_TID.X ;  /* 0x00000000000a7919 */ /* 0x000e6c0000002100 */
[----:B------:R-:W2:Y:S01]  /*0030*/  LDC.64 R2, c[0x0][0x3d0] ;  /* 0x0000f400ff027b82 */ /* 0x000ea20000000a00 */
[----:B------:R-:W3:Y:S01]  /*0040*/  LDCU.64 UR6, c[0x0][0x358] ;  /* 0x00006b00ff0677ac */ /* 0x000ee20008000a00 */
[----:B------:R-:W4:Y:S06]  /*0050*/  LDCU.64 UR8, c[0x0][0x3a0] ;  /* 0x00007400ff0877ac */ /* 0x000f2c0008000a00 */
        /* <DEDUP_REMOVED lines=9> */
[----:B------:R0:W5:Y:S01]  /*00f0*/  LDG.E.128 R24, desc[UR6][R2.64] ;  /* 0x0000000602187981 */ /* 0x000162000c1e1d00 */
[----:B--2---:R-:W-:-:S05]  /*0100*/  @P1 IMAD.WIDE.U32 R8, R11, 0x10, R8 ;  /* 0x000000100b081825 */ /* 0x004fca00078e0008 */
[----:B------:R2:W5:Y:S04]  /*0110*/  @P1 LDG.E.128 R12, desc[UR6][R8.64+0x200] ;  /* 0x00020006080c1981 */ /* 0x000568000c1e1d00 */
[----:B------:R2:W5:Y:S01]  /*0120*/  @P1 LDG.E.128 R16, desc[UR6][R8.64] ;  /* 0x0000000608101981 */ /* 0x000562000c1e1d00 */
[----:B0-----:R-:W-:Y:S01]  /*0130*/  USHF.L.U32 UR4, UR4, 0x2, URZ ;  /* 0x0000000204047899 */ /* 0x001fe200080006ff */
[----:B------:R-:W-:-:S05]  /*0140*/  SHF.R.U32.HI R10, RZ, 0x5, R10 ;  /* 0x00000005ff0a7819 */ /* 0x000fca000001160a */
[----:B------:R-:W-:-:S04]  /*0150*/  LOP3.LUT R10, R10, UR4, RZ, 0xfc, !PT ;  /* 0x000000040a0a7c12 */ /* 0x000fc8000f8efcff */
[----:B-1----:R-:W-:Y:S02]  /*0160*/  ISETP.GE.AND P2, PT, R10, UR5, PT ;  /* 0x000000050a007c0c */ /* 0x002fe4000bf46270 */
[----:B----4-:R-:W-:-:S04]  /*0170*/  LOP3.LUT P0, RZ, R20, UR8, RZ, 0xfc, !PT ;  /* 0x0000000814ff7c12 */ /* 0x010fc8000f80fcff */
[----:B------:R-:W-:Y:S02]  /*0180*/  LOP3.LUT P0, RZ, R21, UR9, RZ, 0xfc, P0 ;  /* 0x0000000915ff7c12 */ /* 0x000fe4000800fcff */
[----:B---3--:R-:W-:Y:S02]  /*0190*/  @P1 MOV R43, R4 ;  /* 0x00000004002b1202 */ /* 0x008fe40000000f00 */
[----:B------:R-:W-:Y:S02]  /*01a0*/  @P1 MOV R45, R5 ;  /* 0x00000005002d1202 */ /* 0x000fe40000000f00 */
[----:B------:R-:W-:Y:S02]  /*01b0*/  @P1 MOV R47, R6 ;  /* 0x00000006002f1202 */ /* 0x000fe40000000f00 */
[----:B------:R-:W-:Y:S02]  /*01c0*/  @P1 MOV R49, R7 ;  /* 0x0000000700311202 */ /* 0x000fe40000000f00 */
[----:B------:R-:W-:-:S02]  /*01d0*/  @!P1 MOV R43, R4 ;  /* 0x00000004002b9202 */ /* 0x000fc40000000f00 */
[----:B------:R-:W-:Y:S02]  /*01e0*/  @!P1 MOV R45, R5 ;  /* 0x00000005002d9202 */ /* 0x000fe40000000f00 */
[----:B------:R-:W-:Y:S02]  /*01f0*/  @!P1 MOV R47, R6 ;  /* 0x00000006002f9202 */ /* 0x000fe40000000f00 */
[----:B------:R-:W-:Y:S01]  /*0200*/  @!P1 MOV R49, R7 ;  /* 0x0000000700319202 */ /* 0x000fe20000000f00 */
[----:B--2---:R-:W-:Y:S06]  /*0210*/  @P2 EXIT ;  /* 0x000000000000294d */ /* 0x004fec0003800000 */
[----:B------:R-:W0:Y:S01]  /*0220*/  LDCU.U8 UR4, c[0x0][0x410] ;  /* 0x00008200ff0477ac */ /* 0x000e220008000000 */
[----:B-----5:R-:W-:Y:S02]  /*0230*/  @!P1 CS2R R14, SRZ ;  /* 0x00000000000e9805 */ /* 0x020fe4000001ff00 */
[----:B------:R-:W-:Y:S02]  /*0240*/  @!P1 CS2R R12, SRZ ;  /* 0x00000000000c9805 */ /* 0x000fe4000001ff00 */
[----:B------:R-:W-:Y:S02]  /*0250*/  @!P1 CS2R R18, SRZ ;  /* 0x0000000000129805 */ /* 0x000fe4000001ff00 */
[----:B------:R-:W-:Y:S02]  /*0260*/  @!P1 CS2R R16, SRZ ;  /* 0x0000000000109805 */ /* 0x000fe4000001ff00 */
[----:B------:R-:W-:Y:S01]  /*0270*/  ISETP.NE.U32.AND P2, PT, R20, RZ, PT ;  /* 0x000000ff1400720c */ /* 0x000fe20003f45070 */
[----:B------:R-:W-:Y:S01]  /*0280*/  HADD2.F32 R38, -RZ, R43.H0_H0 ;  /* 0x2000002bff267230 */ /* 0x000fe20000004100 */
[----:B------:R-:W1:Y:S01]  /*0290*/  LDCU UR5, c[0x0][0x388] ;  /* 0x00007100ff0577ac */ /* 0x000e620008000800 */
[--C-:B------:R-:W-:Y:S01]  /*02a0*/  HADD2.F32 R9, -RZ, R15.reuse.H0_H0 ;  /* 0x2000000fff097230 */ /* 0x100fe20000004100 */
[----:B------:R-:W-:Y:S01]  /*02b0*/  ISETP.NE.AND.EX P1, PT, R21, RZ, PT, P2 ;  /* 0x000000ff1500720c */ /* 0x000fe20003f25320 */
[----:B------:R-:W-:Y:S01]  /*02c0*/  HADD2.F32 R8, -RZ, R15.H1_H1 ;  /* 0x3000000fff087230 */ /* 0x000fe20000004100 */
[----:B------:R-:W2:Y:S01]  /*02d0*/  LDCU UR8, c[0x0][0x448] ;  /* 0x00008900ff0877ac */ /* 0x000ea20008000800 */
[----:B------:R-:W-:-:S02]  /*02e0*/  HADD2.F32 R7, -RZ, R14.H0_H0 ;  /* 0x2000000eff077230 */ /* 0x000fc40000004100 */
[----:B------:R-:W-:Y:S01]  /*02f0*/  HADD2.F32 R6, -RZ, R14.H1_H1 ;  /* 0x3000000eff067230 */ /* 0x000fe20000004100 */
[----:B------:R-:W3:Y:S01]  /*0300*/  LDCU.64 UR12, c[0x0][0x3e0] ;  /* 0x00007c00ff0c77ac */ /* 0x000ee20008000a00 */
[--C-:B------:R-:W-:Y:S02]  /*0310*/  HADD2.F32 R5, -RZ, R13.reuse.H0_H0 ;  /* 0x2000000dff057230 */ /* 0x100fe40000004100 */
[----:B------:R-:W-:Y:S01]  /*0320*/  HADD2.F32 R4, -RZ, R13.H1_H1 ;  /* 0x3000000dff047230 */ /* 0x000fe20000004100 */
[----:B0-----:R-:W-:Y:S01]  /*0330*/  ISETP.NE.AND P2, PT, RZ, UR4, PT ;  /* 0x00000004ff007c0c */ /* 0x001fe2000bf45270 */
[--C-:B------:R-:W-:Y:S01]  /*0340*/  HADD2.F32 R3, -RZ, R12.reuse.H0_H0 ;  /* 0x2000000cff037230 */ /* 0x100fe20000004100 */
[----:B------:R-:W0:Y:S01]  /*0350*/  LDCU.64 UR10, c[0x0][0x3a0] ;  /* 0x00007400ff0a77ac */ /* 0x000e220008000a00 */
[----:B------:R-:W-:Y:S02]  /*0360*/  HADD2.F32 R2, -RZ, R12.H1_H1 ;  /* 0x3000000cff027230 */ /* 0x000fe40000004100 */
[----:B------:R-:W-:-:S02]  /*0370*/  HADD2.F32 R42, -RZ, R45.H0_H0 ;  /* 0x2000002dff2a7230 */ /* 0x000fc40000004100 */
[----:B------:R-:W-:Y:S02]  /*0380*/  HADD2.F32 R44, -RZ, R47.H0_H0 ;  /* 0x2000002fff2c7230 */ /* 0x000fe40000004100 */
[----:B------:R-:W-:Y:S02]  /*0390*/  HADD2.F32 R46, -RZ, R49.H0_H0 ;  /* 0x20000031ff2e7230 */ /* 0x000fe40000004100 */
[--C-:B------:R-:W-:Y:S02]  /*03a0*/  HADD2.F32 R0, -RZ, R19.reuse.H0_H0 ;  /* 0x20000013ff007230 */ /* 0x100fe40000004100 */
[----:B------:R-:W-:Y:S02]  /*03b0*/  HADD2.F32 R13, -RZ, R19.H1_H1 ;  /* 0x30000013ff0d7230 */ /* 0x000fe40000004100 */
[--C-:B------:R-:W-:Y:S02]  /*03c0*/  HADD2.F32 R12, -RZ, R18.reuse.H0_H0 ;  /* 0x20000012ff0c7230 */ /* 0x100fe40000004100 */
[----:B------:R-:W-:-:S02]  /*03d0*/  HADD2.F32 R15, -RZ, R18.H1_H1 ;  /* 0x30000012ff0f7230 */ /* 0x000fc40000004100 */
[--C-:B------:R-:W-:Y:S02]  /*03e0*/  HADD2.F32 R14, -RZ, R17.reuse.H0_H0 ;  /* 0x20000011ff0e7230 */ /* 0x100fe40000004100 */
[----:B------:R-:W-:Y:S02]  /*03f0*/  HADD2.F32 R28, -RZ, R17.H1_H1 ;  /* 0x30000011ff1c7230 */ /* 0x000fe40000004100 */
        /* <DEDUP_REMOVED lines=10> */
[----:B------:R-:W-:Y:S02]  /*04a0*/  HADD2.F32 R43, -RZ, R43.H1_H1 ;  /* 0x3000002bff2b7230 */ /* 0x000fe40000004100 */
[----:B------:R-:W-:Y:S02]  /*04b0*/  HADD2.F32 R45, -RZ, R45.H1_H1 ;  /* 0x3000002dff2d7230 */ /* 0x000fe40000004100 */
[----:B------:R-:W-:Y:S02]  /*04c0*/  HADD2.F32 R47, -RZ, R47.H1_H1 ;  /* 0x3000002fff2f7230 */ /* 0x000fe40000004100 */
[----:B0123--:R-:W-:-:S07]  /*04d0*/  HADD2.F32 R49, -RZ, R49.H1_H1 ;  /* 0x30000031ff317230 */ /* 0x00ffce0000004100 */
.L_x_2046:
        /* <DEDUP_REMOVED lines=13> */
[----:B--2---:R-:W-:-:S08]  /*05b0*/  @P1 HADD2.F32 R40, -RZ, R26.H0_H0 ;  /* 0x2000001aff281230 */ /* 0x004fd00000004100 */
[----:B------:R-:W-:Y:S05]  /*05c0*/  BRA.U !UP0, `(.L_x_2039) ;  /* 0x0000000108807547 */ /* 0x000fea000b800000 */
[----:B------:R-:W0:Y:S02]  /*05d0*/  LDC.64 R16, c[0x0][0x3a0] ;  /* 0x0000e800ff107b82 */ /* 0x000e240000000a00 */
[----:B0-----:R-:W-:-:S06]  /*05e0*/  IMAD.WIDE.U32 R16, R41, 0x10, R16 ;  /* 0x0000001029107825 */ /* 0x001fcc00078e0010 */
[----:B------:R-:W2:Y:S01]  /*05f0*/  LDG.E.128 R16, desc[UR6][R16.64] ;  /* 0x0000000610107981 */ /* 0x000ea2000c1e1d00 */
[--C-:B-----5:R-:W-:Y:S02]  /*0600*/  HADD2.F32 R53, -RZ, R22.reuse.H0_H0 ;  /* 0x20000016ff357230 */ /* 0x120fe40000004100 */
[----:B------:R-:W-:Y:S02]  /*0610*/  HADD2.F32 R55, -RZ, R22.H1_H1 ;  /* 0x30000016ff377230 */ /* 0x000fe40000004100 */
[--C-:B------:R-:W-:Y:S02]  /*0620*/  HADD2.F32 R27, -RZ, R20.reuse.H0_H0 ;  /* 0x20000014ff1b7230 */ /* 0x100fe40000004100 */
[----:B------:R-:W-:Y:S02]  /*0630*/  HADD2.F32 R57, -RZ, R20.H1_H1 ;  /* 0x30000014ff397230 */ /* 0x000fe40000004100 */
[----:B------:R-:W-:Y:S02]  /*0640*/  HADD2.F32 R51, -RZ, R21.H0_H0 ;  /* 0x20000015ff337230 */ /* 0x000fe40000004100 */
[----:B------:R-:W-:-:S02]  /*0650*/  HADD2.F32 R59, -RZ, R23.H0_H0 ;  /* 0x20000017ff3b7230 */ /* 0x000fc40000004100 */
[----:B------:R-:W-:Y:S02]  /*0660*/  HADD2.F32 R21, -RZ, R21.H1_H1 ;  /* 0x30000015ff157230 */ /* 0x000fe40000004100 */
[----:B------:R-:W-:Y:S02]  /*0670*/  HADD2.F32 R23, -RZ, R23.H1_H1 ;  /* 0x30000017ff177230 */ /* 0x000fe40000004100 */
[----:B--2---:R-:W-:Y:S02]  /*0680*/  HADD2.F32 R50, -RZ, R17.H0_H0 ;  /* 0x20000011ff327230 */ /* 0x004fe40000004100 */
[----:B------:R-:W-:Y:S02]  /*0690*/  HADD2.F32 R22, -RZ, R18.H0_H0 ;  /* 0x20000012ff167230 */ /* 0x000fe40000004100 */
[--C-:B------:R-:W-:Y:S02]  /*06a0*/  HADD2.F32 R48, -RZ, R16.reuse.H0_H0 ;  /* 0x20000010ff307230 */ /* 0x100fe40000004100 */
        /* <DEDUP_REMOVED lines=10> */
[----:B------:R-:W-:Y:S01]  /*0750*/  FFMA.FTZ R55, R21, R40, R16 ;  /* 0x0000002815377223 */ /* 0x000fe20000010010 */
[----:B------:R-:W-:Y:S01]  /*0760*/  F2FP.F16.F32.PACK_AB R16, R57, R48 ;  /* 0x000000303910723e */ /* 0x000fe200000000ff */
[-C--:B------:R-:W-:Y:S01]  /*0770*/  FFMA.FTZ R52, R59, R40.reuse, R52 ;  /* 0x000000283b347223 */ /* 0x080fe20000010034 */
[----:B------:R-:W-:Y:S01]  /*0780*/  F2FP.F16.F32.PACK_AB R18, R54, R51 ;  /* 0x000000333612723e */ /* 0x000fe200000000ff */
[----:B------:R-:W-:Y:S01]  /*0790*/  FFMA.FTZ R53, R23, R40, R26 ;  /* 0x0000002817357223 */ /* 0x000fe2000001001a */
[----:B------:R-:W-:-:S04]  /*07a0*/  F2FP.F16.F32.PACK_AB R17, R55, R50 ;  /* 0x000000323711723e */ /* 0x000fc800000000ff */
[----:B------:R-:W-:Y:S01]  /*07b0*/  F2FP.F16.F32.PACK_AB R19, R53, R52 ;  /* 0x000000343513723e */ /* 0x000fe200000000ff */
[----:B------:R-:W-:Y:S06]  /*07c0*/  BRA `(.L_x_2040) ;  /* 0x0000000000a47947 */ /* 0x000fec0003800000 */
.L_x_2039:
[----:B------:R-:W-:-:S04]  /*07d0*/  UISETP.NE.U32.AND UP1, UPT, UR12, URZ, UPT ;  /* 0x000000ff0c00728c */ /* 0x000fc8000bf25070 */
[----:B------:R-:W-:-:S06]  /*07e0*/  UISETP.NE.AND.EX UP1, UPT, UR13, URZ, UPT, UP1 ;  /* 0x000000ff0d00728c */ /* 0x000fcc000bf25310 */
[----:B------:R-:W-:-:S13]  /*07f0*/  PLOP3.LUT P1, PT, PT, PT, UP1, 0x80, 0x8 ;  /* 0x000000000008781c */ /* 0x000fda0003f2f018 */
[----:B------:R-:W-:Y:S05]  /*0800*/  @!P1 BRA `(.L_x_2041) ;  /* 0x0000000000549947 */ /* 0x000fea0003800000 */
        /* <DEDUP_REMOVED lines=15> */
[----:B------:R-:W-:Y:S01]  /*0900*/  FMUL.FTZ R54, R27, R40 ;  /* 0x000000281b367220 */ /* 0x000fe20000410000 */
[----:B------:R-:W-:Y:S01]  /*0910*/  F2FP.F16.F32.PACK_AB R17, R55, R50 ;  /* 0x000000323711723e */ /* 0x000fe200000000ff */
[----:B------:R-:W-:-:S03]  /*0920*/  FMUL.FTZ R53, R23, R40 ;  /* 0x0000002817357220 */ /* 0x000fc60000410000 */
[----:B------:R-:W-:Y:S02]  /*0930*/  F2FP.F16.F32.PACK_AB R18, R54, R51 ;  /* 0x000000333612723e */ /* 0x000fe400000000ff */
[----:B------:R-:W-:Y:S01]  /*0940*/  F2FP.F16.F32.PACK_AB R19, R53, R52 ;  /* 0x000000343513723e */ /* 0x000fe200000000ff */
[----:B------:R-:W-:Y:S06]  /*0950*/  BRA `(.L_x_2040) ;  /* 0x0000000000407947 */ /* 0x000fec0003800000 */
.L_x_2041:
[----:B-----5:R-:W-:Y:S02]  /*0960*/  HADD2.F32 R51, -RZ, R21.H0_H0 ;  /* 0x20000015ff337230 */ /* 0x020fe40000004100 */
[----:B------:R-:W-:Y:S02]  /*0970*/  HADD2.F32 R53, -RZ, R22.H0_H0 ;  /* 0x20000016ff357230 */ /* 0x000fe40000004100 */
        /* <DEDUP_REMOVED lines=13> */
[----:B------:R-:W-:-:S07]  /*0a50*/  FMUL.FTZ R53, R23, R40 ;  /* 0x0000002817357220 */ /* 0x000fce0000410000 */
.L_x_2040:
        /* <DEDUP_REMOVED lines=39> */
.L_x_2042:
[----:B------:R-:W-:-:S04]  /*0cd0*/  UISETP.NE.U32.AND UP0, UPT, UR12, URZ, UPT ;  /* 0x000000ff0c00728c */ /* 0x000fc8000bf05070 */
[----:B------:R-:W-:-:S09]  /*0ce0*/  UISETP.NE.AND.EX UP0, UPT, UR13, URZ, UPT, UP0 ;  /* 0x000000ff0d00728c */ /* 0x000fd2000bf05300 */
[----:B------:R-:W-:Y:S05]  /*0cf0*/  BRA.U UP0, `(.L_x_2044) ;  /* 0x0000000100447547 */ /* 0x000fea000b800000 */
[--C-:B-----5:R-:W-:Y:S02]  /*0d00*/  HADD2.F32 R25, -RZ, R20.reuse.H0_H0 ;  /* 0x20000014ff197230 */ /* 0x120fe40000004100 */
[--C-:B------:R-:W-:Y:S02]  /*0d10*/  HADD2.F32 R61, -RZ, R21.reuse.H0_H0 ;  /* 0x20000015ff3d7230 */ /* 0x100fe40000004100 */
[----:B0-----:R-:W-:Y:S02]  /*0d20*/  HADD2.F32 R27, -RZ, R20.H1_H1 ;  /* 0x30000014ff1b7230 */ /* 0x001fe40000004100 */
[-C--:B------:R-:W-:Y:S01]  /*0d30*/  FMUL.FTZ R24, R25, R40.reuse ;  /* 0x0000002819187220 */ /* 0x080fe20000410000 */
[----:B------:R-:W-:Y:S02]  /*0d40*/  HADD2.F32 R21, -RZ, R21.H1_H1 ;  /* 0x30000015ff157230 */ /* 0x000fe40000004100 */
[----:B------:R-:W-:Y:S01]  /*0d50*/  FMUL.FTZ R60, R61, R40 ;  /* 0x000000283d3c7220 */ /* 0x000fe20000410000 */
[----:B------:R-:W-:-:S02]  /*0d60*/  HADD2.F32 R63, -RZ, R22.H0_H0 ;  /* 0x20000016ff3f7230 */ /* 0x000fc40000004100 */
[-C--:B------:R-:W-:Y:S01]  /*0d70*/  FMUL.FTZ R58, R27, R40.reuse ;  /* 0x000000281b3a7220 */ /* 0x080fe20000410000 */
[----:B------:R-:W-:Y:S02]  /*0d80*/  HADD2.F32 R65, -RZ, R22.H1_H1 ;  /* 0x30000016ff417230 */ /* 0x000fe40000004100 */
[-C--:B------:R-:W-:Y:S01]  /*0d90*/  FMUL.FTZ R62, R21, R40.reuse ;  /* 0x00000028153e7220 */ /* 0x080fe20000410000 */
[--C-:B------:R-:W-:Y:S02]  /*0da0*/  HADD2.F32 R67, -RZ, R23.reuse.H0_H0 ;  /* 0x20000017ff437230 */ /* 0x100fe40000004100 */
[-C--:B------:R-:W-:Y:S01]  /*0db0*/  FMUL.FTZ R25, R63, R40.reuse ;  /* 0x000000283f197220 */ /* 0x080fe20000410000 */
[----:B------:R-:W-:Y:S02]  /*0dc0*/  HADD2.F32 R69, -RZ, R23.H1_H1 ;  /* 0x30000017ff457230 */ /* 0x000fe40000004100 */
[-C--:B------:R-:W-:Y:S01]  /*0dd0*/  FMUL.FTZ R22, R65, R40.reuse ;  /* 0x0000002841167220 */ /* 0x080fe20000410000 */
[----:B------:R-:W-:-:S02]  /*0de0*/  FMUL.FTZ R23, R67, R40 ;  /* 0x0000002843177220 */ /* 0x000fc40000410000 */
[----:B------:R-:W-:Y:S01]  /*0df0*/  FMUL.FTZ R56, R69, R40 ;  /* 0x0000002845387220 */ /* 0x000fe20000410000 */
[----:B------:R-:W-:Y:S06]  /*0e00*/  BRA `(.L_x_2043) ;  /* 0x0000000000507947 */ /* 0x000fec0003800000 */
.L_x_2044:
[--C-:B-----5:R-:W-:Y:S02]  /*0e10*/  HADD2.F32 R25, -RZ, R21.reuse.H0_H0 ;  /* 0x20000015ff197230 */ /* 0x120fe40000004100 */
[--C-:B0-----:R-:W-:Y:S02]  /*0e20*/  HADD2.F32 R17, -RZ, R20.reuse.H0_H0 ;  /* 0x20000014ff117230 */ /* 0x101fe40000004100 */
[----:B------:R-:W-:Y:S02]  /*0e30*/  HADD2.F32 R19, -RZ, R20.H1_H1 ;  /* 0x30000014ff137230 */ /* 0x000fe40000004100 */
        /* <DEDUP_REMOVED lines=10> */
[----:B------:R-:W-:Y:S01]  /*0ee0*/  FMUL.FTZ R22, R61, R40 ;  /* 0x000000283d167220 */ /* 0x000fe20000410000 */
[----:B------:R-:W-:Y:S01]  /*0ef0*/  F2FP.F16.F32.PACK_AB R17, R62, R60 ;  /* 0x0000003c3e11723e */ /* 0x000fe200000000ff */
[----:B------:R-:W-:Y:S01]  /*0f00*/  FMUL.FTZ R23, R63, R40 ;  /* 0x000000283f177220 */ /* 0x000fe20000410000 */
[----:B------:R-:W-:Y:S01]  /*0f10*/  F2FP.F16.F32.PACK_AB R16, R58, R24 ;  /* 0x000000183a10723e */ /* 0x000fe200000000ff */
[----:B------:R-:W-:Y:S01]  /*0f20*/  FMUL.FTZ R56, R65, R40 ;  /* 0x0000002841387220 */ /* 0x000fe20000410000 */
[----:B------:R-:W-:-:S04]  /*0f30*/  F2FP.F16.F32.PACK_AB R18, R22, R25 ;  /* 0x000000191612723e */ /* 0x000fc800000000ff */
[----:B------:R-:W-:-:S07]  /*0f40*/  F2FP.F16.F32.PACK_AB R19, R56, R23 ;  /* 0x000000173813723e */ /* 0x000fce00000000ff */
.L_x_2043:
        /* <DEDUP_REMOVED lines=75> */
.L_x_2058:
        /* <DEDUP_REMOVED lines=24> */
[C---:B-1----:R-:W-:Y:S01]  /*1580*/  FMUL.FTZ R55, R63.reuse, R50 ;  /* 0x000000323f377220 */ /* 0x042fe20000410000 */
        /* <DEDUP_REMOVED lines=11> */
[----:B------:R-:W-:Y:S01]  /*1640*/  F2FP.F16.F32.PACK_AB R23, R65, R64 ;  /* 0x000000404117723e */ /* 0x000fe200000000ff */
[----:B0-----:R-:W-:-:S04]  /*1650*/  IMAD.WIDE.U32 R50, R41, 0x10, R20 ;  /* 0x0000001029327825 */ /* 0x001fc800078e0014 */
[C---:B------:R-:W-:Y:S01]  /*1660*/  FMUL.FTZ R40, R63.reuse, R40 ;  /* 0x000000283f287220 */ /* 0x040fe20000410000 */
[----:B------:R-:W-:Y:S01]  /*1670*/  FMUL.FTZ R64, R63, R25 ;  /* 0x000000193f407220 */ /* 0x000fe20000410000 */
[----:B------:R-:W-:Y:S01]  /*1680*/  F2FP.F16.F32.PACK_AB R22, R57, R22 ;  /* 0x000000163916723e */ /* 0x000fe200000000ff */
[----:B------:R-:W-:Y:S01]  /*1690*/  IMAD.WIDE.U32 R52, R59, 0x10, R20 ;  /* 0x000000103b347825 */ /* 0x000fe200078e0014 */
[----:B------:R-:W-:-:S03]  /*16a0*/  F2FP.F16.F32.PACK_AB R21, R56, R55 ;  /* 0x000000373815723e */ /* 0x000fc600000000ff */
[C---:B------:R-:W-:Y:S01]  /*16b0*/  FMUL.FTZ R48, R63.reuse, R48 ;  /* 0x000000303f307220 */ /* 0x040fe20000410000 */
[C---:B------:R-:W-:Y:S01]  /*16c0*/  FMUL.FTZ R41, R63.reuse, R26 ;  /* 0x0000001a3f297220 */ /* 0x040fe20000410000 */
[C---:B------:R-:W-:Y:S01]  /*16d0*/  FMUL.FTZ R25, R63.reuse, R27 ;  /* 0x0000001b3f197220 */ /* 0x040fe20000410000 */
[----:B------:R-:W0:Y:S01]  /*16e0*/  @!P3 LDC.64 R56, c[0x0][0x3c0] ;  /* 0x0000f000ff38bb82 */ /* 0x000e220000000a00 */
[----:B------:R-:W-:Y:S01]  /*16f0*/  FMUL.FTZ R59, R63, R54 ;  /* 0x000000363f3b7220 */ /* 0x000fe20000410000 */
[----:B------:R-:W-:Y:S01]  /*1700*/  FFMA.FTZ R26, R40, R44, R7 ;  /* 0x0000002c281a7223 */ /* 0x000fe20000010007 */
[----:B------:R-:W-:Y:S01]  /*1710*/  FFMA.FTZ R20, R48, R32, R29 ;  /* 0x0000002030147223 */ /* 0x000fe2000001001d */
[----:B------:R-:W-:Y:S01]  /*1720*/  FFMA.FTZ R41, R41, R31, R30 ;  /* 0x0000001f29297223 */ /* 0x000fe2000001001e */
[----:B------:R-:W-:Y:S01]  /*1730*/  FFMA.FTZ R27, R64, R46, R9 ;  /* 0x0000002e401b7223 */ /* 0x000fe20000010009 */
[----:B------:R-:W-:Y:S01]  /*1740*/  FFMA.FTZ R40, R25, R49, R8 ;  /* 0x0000003119287223 */ /* 0x000fe20000010008 */
[----:B------:R-:W-:Y:S01]  /*1750*/  FFMA.FTZ R59, R59, R47, R6 ;  /* 0x0000002f3b3b7223 */ /* 0x000fe20000010006 */
[----:B------:R-:W1:Y:S01]  /*1760*/  @!P3 LDC.64 R54, c[0x0][0x3c8] ;  /* 0x0000f200ff36bb82 */ /* 0x000e620000000a00 */
[----:B------:R-:W-:Y:S01]  /*1770*/  F2FP.F16.F32.PACK_AB R20, R41, R20 ;  /* 0x000000142914723e */ /* 0x000fe200000000ff */
[C---:B------:R-:W-:Y:S01]  /*1780*/  FMUL.FTZ R24, R63.reuse, R24 ;  /* 0x000000183f187220 */ /* 0x040fe20000410000 */
[----:B------:R-:W-:Y:S01]  /*1790*/  F2FP.F16.F32.PACK_AB R27, R40, R27 ;  /* 0x0000001b281b723e */ /* 0x000fe200000000ff */
[----:B------:R-:W-:Y:S01]  /*17a0*/  FMUL.FTZ R60, R63, R60 ;  /* 0x0000003c3f3c7220 */ /* 0x000fe20000410000 */
[----:B------:R-:W-:Y:S01]  /*17b0*/  F2FP.F16.F32.PACK_AB R26, R59, R26 ;  /* 0x0000001a3b1a723e */ /* 0x000fe200000000ff */
[C---:B------:R-:W-:Y:S01]  /*17c0*/  FMUL.FTZ R59, R63.reuse, R62 ;  /* 0x0000003e3f3b7220 */ /* 0x040fe20000410000 */
[----:B------:R-:W-:Y:S01]  /*17d0*/  FMUL.FTZ R25, R63, R58 ;  /* 0x0000003a3f197220 */ /* 0x000fe20000410000 */
[----:B------:R-:W2:Y:S01]  /*17e0*/  LDC.64 R40, c[0x0][0x380] ;  /* 0x0000e000ff287b82 */ /* 0x000ea20000000a00 */
[----:B------:R-:W-:Y:S01]  /*17f0*/  FFMA.FTZ R24, R24, R38, R3 ;  /* 0x0000002618187223 */ /* 0x000fe20000010003 */
[----:B------:R-:W-:Y:S01]  /*1800*/  FFMA.FTZ R65, R59, R45, R4 ;  /* 0x0000002d3b417223 */ /* 0x000fe20000010004 */
[----:B------:R-:W-:Y:S01]  /*1810*/  FFMA.FTZ R60, R60, R42, R5 ;  /* 0x0000002a3c3c7223 */ /* 0x000fe20000010005 */
[----:B------:R-:W-:Y:S01]  /*1820*/  FFMA.FTZ R59, R25, R43, R2 ;  /* 0x0000002b193b7223 */ /* 0x000fe20000010002 */
[----:B0-----:R-:W-:-:S03]  /*1830*/  @!P3 IMAD.WIDE R56, R10, 0x4, R56 ;  /* 0x000000040a38b825 */ /* 0x001fc600078e0238 */
[----:B------:R-:W-:Y:S02]  /*1840*/  F2FP.F16.F32.PACK_AB R25, R65, R60 ;  /* 0x0000003c4119723e */ /* 0x000fe400000000ff */
[----:B------:R-:W-:Y:S01]  /*1850*/  F2FP.F16.F32.PACK_AB R24, R59, R24 ;  /* 0x000000183b18723e */ /* 0x000fe200000000ff */
        /* <DEDUP_REMOVED lines=9> */
.L_x_2045:
        /* <DEDUP_REMOVED lines=8> */
.L_x_2048:
[----:B------:R-:W-:Y:S05]  /*1970*/  BSYNC B0 ;  /* 0x0000000000007941 */ /* 0x000fea0003800000 */
.L_x_2047:
        /* <DEDUP_REMOVED lines=9> */
.L_x_2049:
[----:B------:R-:W-:Y:S01]  /*1a10*/  HFMA2 R40, -RZ, RZ, 0, 2.384185791015625e-07 ;  /* 0x00000004ff287431 */ /* 0x000fe200000001ff */
[----:B------:R-:W-:-:S05]  /*1a20*/  MOV R20, R67 ;  /* 0x0000004300147202 */ /* 0x000fca0000000f00 */
[----:B------:R-:W-:-:S05]  /*1a30*/  FADD.FTZ R64, R63, R20 ;  /* 0x000000143f407221 */ /* 0x000fca0000010000 */
[----:B------:R-:W-:-:S07]  /*1a40*/  MOV R69, R64 ;  /* 0x0000004000457202 */ /* 0x000fce0000000f00 */
[----:B------:R-:W-:Y:S05]  /*1a50*/  WARPSYNC.COLLECTIVE R26, `(.L_x_2050) ;  /* 0x000000001a087348 */ /* 0x000fea0003c00000 */
[----:B------:R0:W1:Y:S02]  /*1a60*/  SHFL.BFLY P4, R67, R69, R40, R27 ;  /* 0x0c00002845437389 */ /* 0x000064000008001b */
[----:B01----:R-:W-:Y:S05]  /*1a70*/  ENDCOLLECTIVE ;  /* 0x000000000000791b */ /* 0x003fea0003800000 */
.L_x_2050:
        /* <DEDUP_REMOVED lines=8> */
.L_x_2051:
[----:B------:R-:W-:Y:S01]  /*1b00*/  HFMA2 R40, -RZ, RZ, 0, 9.5367431640625e-07 ;  /* 0x00000010ff287431 */ /* 0x000fe200000001ff */
[----:B------:R-:W-:-:S05]  /*1b10*/  MOV R20, R67 ;  /* 0x0000004300147202 */ /* 0x000fca0000000f00 */
[----:B------:R-:W-:-:S05]  /*1b20*/  FADD.FTZ R66, R65, R20 ;  /* 0x0000001441427221 */ /* 0x000fca0000010000 */
[----:B------:R-:W-:-:S07]  /*1b30*/  MOV R69, R66 ;  /* 0x0000004200457202 */ /* 0x000fce0000000f00 */
[----:B------:R-:W-:Y:S05]  /*1b40*/  WARPSYNC.COLLECTIVE R26, `(.L_x_2052) ;  /* 0x000000001a087348 */ /* 0x000fea0003c00000 */
[----:B------:R0:W1:Y:S02]  /*1b50*/  SHFL.BFLY P4, R67, R69, R40, R27 ;  /* 0x0c00002845437389 */ /* 0x000064000008001b */
[----:B01----:R-:W-:Y:S05]  /*1b60*/  ENDCOLLECTIVE ;  /* 0x000000000000791b */ /* 0x003fea0003800000 */
.L_x_2052:
[----:B------:R-:W-:Y:S02]  /*1b70*/  HFMA2 R40, -RZ, RZ, 0, 5.9604644775390625e-08 ;  /* 0x00000001ff287431 */ /* 0x000fe400000001ff */
        /* <DEDUP_REMOVED lines=39> */
.L_x_2053:
[----:B------:R-:W-:Y:S01]  /*1df0*/  HFMA2 R40, -RZ, RZ, 0, 1.1920928955078125e-07 ;  /* 0x00000002ff287431 */ /* 0x000fe200000001ff */
[----:B------:R-:W-:-:S05]  /*1e00*/  MOV R63, R67 ;  /* 0x00000043003f7202 */ /* 0x000fca0000000f00 */
[----:B------:R-:W-:-:S05]  /*1e10*/  FADD.FTZ R63, R20, R63 ;  /* 0x0000003f143f7221 */ /* 0x000fca0000010000 */
[----:B------:R-:W-:-:S07]  /*1e20*/  MOV R69, R63 ;  /* 0x0000003f00457202 */ /* 0x000fce0000000f00 */
[----:B------:R-:W-:Y:S05]  /*1e30*/  WARPSYNC.COLLECTIVE R26, `(.L_x_2054) ;  /* 0x000000001a087348 */ /* 0x000fea0003c00000 */
[----:B------:R0:W1:Y:S02]  /*1e40*/  SHFL.BFLY P4, R67, R69, R40, R27 ;  /* 0x0c00002845437389 */ /* 0x000064000008001b */
[----:B01----:R-:W-:Y:S05]  /*1e50*/  ENDCOLLECTIVE ;  /* 0x000000000000791b */ /* 0x003fea0003800000 */
.L_x_2054:
[----:B------:R-:W-:Y:S01]  /*1e60*/  HFMA2 R40, -RZ, RZ, 0, 2.384185791015625e-07 ;  /* 0x00000004ff287431 */ /* 0x000fe200000001ff */
[----:B------:R-:W-:-:S05]  /*1e70*/  MOV R64, R67 ;  /* 0x0000004300407202 */ /* 0x000fca0000000f00 */
[----:B------:R-:W-:-:S05]  /*1e80*/  FADD.FTZ R64, R63, R64 ;  /* 0x000000403f407221 */ /* 0x000fca0000010000 */
[----:B------:R-:W-:-:S07]  /*1e90*/  MOV R69, R64 ;  /* 0x0000004000457202 */ /* 0x000fce0000000f00 */
[----:B------:R-:W-:Y:S05]  /*1ea0*/  WARPSYNC.COLLECTIVE R26, `(.L_x_2055) ;  /* 0x000000001a087348 */ /* 0x000fea0003c00000 */
[----:B------:R0:W1:Y:S02]  /*1eb0*/  SHFL.BFLY P4, R67, R69, R40, R27 ;  /* 0x0c00002845437389 */ /* 0x000064000008001b */
[----:B01----:R-:W-:Y:S05]  /*1ec0*/  ENDCOLLECTIVE ;  /* 0x000000000000791b */ /* 0x003fea0003800000 */
.L_x_2055:
[----:B------:R-:W-:Y:S01]  /*1ed0*/  HFMA2 R40, -RZ, RZ, 0, 4.76837158203125e-07 ;  /* 0x00000008ff287431 */ /* 0x000fe200000001ff */
[----:B------:R-:W-:-:S05]  /*1ee0*/  MOV R65, R67 ;  /* 0x0000004300417202 */ /* 0x000fca0000000f00 */
[----:B------:R-:W-:-:S05]  /*1ef0*/  FADD.FTZ R65, R64, R65 ;  /* 0x0000004140417221 */ /* 0x000fca0000010000 */
[----:B------:R-:W-:-:S07]  /*1f00*/  MOV R69, R65 ;  /* 0x0000004100457202 */ /* 0x000fce0000000f00 */
[----:B------:R-:W-:Y:S05]  /*1f10*/  WARPSYNC.COLLECTIVE R26, `(.L_x_2056) ;  /* 0x000000001a087348 */ /* 0x000fea0003c00000 */
[----:B------:R0:W1:Y:S02]  /*1f20*/  SHFL.BFLY P4, R67, R69, R40, R27 ;  /* 0x0c00002845437389 */ /* 0x000064000008001b */
[----:B01----:R-:W-:Y:S05]  /*1f30*/  ENDCOLLECTIVE ;  /* 0x000000000000791b */ /* 0x003fea0003800000 */
.L_x_2056:
[----:B------:R-:W-:Y:S01]  /*1f40*/  HFMA2 R40, -RZ, RZ, 0, 9.5367431640625e-07 ;  /* 0x00000010ff287431 */ /* 0x000fe200000001ff */
[----:B------:R-:W-:-:S05]  /*1f50*/  MOV R66, R67 ;  /* 0x0000004300427202 */ /* 0x000fca0000000f00 */
[----:B------:R-:W-:-:S05]  /*1f60*/  FADD.FTZ R66, R65, R66 ;  /* 0x0000004241427221 */ /* 0x000fca0000010000 */
[----:B------:R-:W-:-:S07]  /*1f70*/  MOV R69, R66 ;  /* 0x0000004200457202 */ /* 0x000fce0000000f00 */
[----:B------:R-:W-:Y:S05]  /*1f80*/  WARPSYNC.COLLECTIVE R26, `(.L_x_2057) ;  /* 0x000000001a087348 */ /* 0x000fea0003c00000 */
[----:B------:R0:W1:Y:S02]  /*1f90*/  SHFL.BFLY P4, R67, R69, R40, R27 ;  /* 0x0c00002845437389 */ /* 0x000064000008001b */
[----:B01----:R-:W-:Y:S05]  /*1fa0*/  ENDCOLLECTIVE ;  /* 0x000000000000791b */ /* 0x003fea0003800000 */
.L_x_2057:
[----:B------:R-:W-:Y:S05]  /*1fb0*/  BRA `(.L_x_2058) ;  /* 0xfffffff400107947 */ /* 0x000fea000383ffff */
.L_x_2059:
        /* <DEDUP_REMOVED lines=12> */
.L_x_20238:


//--------------------- .text._ZN10layer_norm13ln_fwd_kernelINS_13Kernel_traitsI6__halfS2_S2_S2_fjLj512ELj1ELj4ELj1ELj16ENS_18Kernel_traits_baseILj512ES2_S2_S2_S2_fjLj128EEEEELb0ELb0ELb1ELb0EEEvNS_9FwdParamsE --------------------------
	.section	.text._ZN10layer_norm13ln_fwd_kernelINS_13Kernel_traitsI6__halfS2_S2_S2_fjLj512ELj1ELj4ELj1ELj16ENS_18Kernel_traits_baseILj512ES2_S2_S2_S2_fjLj128EEEEELb0ELb0ELb1ELb0EEEvNS_9FwdParamsE,"ax",@progbits
	.align	128
        .global         _ZN10layer_norm13ln_fwd_kernelINS_13Kernel_traitsI6__halfS2_S2_S2_fjLj512ELj1ELj4ELj1ELj16ENS_18Kernel_traits_baseILj512ES2_S2_S2_S2_fjLj128EEEEELb0ELb0ELb1ELb0EEEvNS_9FwdParamsE
        .type           _ZN10layer_norm13ln_fwd_kernelINS_13Kernel_traitsI6__halfS2_S2_S2_fjLj512ELj1ELj4ELj1ELj16ENS_18Kernel_traits_baseILj512ES2_S2_S2_S2_fjLj128EEEEELb0ELb0ELb1ELb0EEEvNS_9FwdParamsE,@function
        .size           _ZN10layer_norm13ln_fwd_kernelINS_13Kernel_traitsI6__halfS2_S2_S2_fjLj512ELj1ELj4ELj1ELj16ENS_18Kernel_traits_baseILj512ES2_S2_S2_S2_fjLj128EEEEELb0ELb0ELb1ELb0EEEvNS_9FwdParamsE,(.L_x_20239 - _ZN10layer_norm13ln_fwd_kernelINS_13Kernel_traitsI6__halfS2_S2_S2_fjLj512ELj1ELj4ELj1ELj16ENS_18Kernel_traits_baseILj512ES2_S2_S2_S2_fjLj128EEEEELb0ELb0ELb1ELb0EEEvNS_9FwdParamsE)
        .other          _ZN10layer_norm13ln_fwd_kernelINS_13Kernel_traitsI6__halfS2_S2_S2_fjLj512ELj1ELj4ELj1ELj16ENS_18Kernel_traits_baseILj512ES2_S2_S2_S2_fjLj128EEEEELb0ELb0ELb1ELb0EEEvNS_9FwdParamsE,@"STO_CUDA_ENTRY STV_DEFAULT"
_ZN10layer_norm13ln_fwd_kernelINS_13Kernel_traitsI6__halfS2_S2_S2_fjLj512ELj1ELj4ELj1ELj16ENS_18Kernel_traits_baseILj512ES2_S2_S2_S2_fjLj128EEEEELb0ELb0ELb1ELb0EEEvNS_9FwdParamsE:
.text._ZN10layer_norm13ln_fwd_kernelINS_13Kernel_traitsI6__halfS2_S2_S2_fjLj512ELj1ELj4ELj1ELj16ENS_18Kernel_traits_baseILj512ES2_S2_S2_S2_fjLj128EEEEELb0ELb0ELb1ELb0EEEvNS_9FwdParamsE:
        /* <DEDUP_REMOVED lines=30> */
.L_x_2063:
[----:B------:R-:W-:Y:S05]  /*01e0*/  BSYNC.RECONVERGENT B1 ;  /* 0x0000000000017941 */ /* 0x000fea0003800200 */
.L_x_2062:
        /* <DEDUP_REMOVED lines=8> */
.L_x_2061:
        /* <DEDUP_REMOVED lines=15> */
.L_x_2064:
[----:B------:R-:W-:Y:S05]  /*0360*/  BSYNC.RECONVERGENT B0 ;  /* 0x0000000000007941 */ /* 0x000fea0003800200 */
.L_x_2060:
[----:B------:R-:W1:Y:S02]  /*0370*/  LDCU UR4, c[0x0][0x384] ;  /* 0x00007080ff0477ac */ /* 0x000e640008000800 */
[----:B-1----:R-:W-:-:S13]  /*0380*/  ISETP.GE.AND P0, PT, R4, UR4, PT ;  /* 0x0000000404007c0c */ /* 0x002fda000bf06270 */
[----:B------:R-:W-:Y:S05]  /*0390*/  @P0 EXIT ;  /* 0x000000000000094d */ /* 0x000fea0003800000 */
[----:B------:R-:W1:Y:S01]  /*03a0*/  LDCU.U8 UR4, c[0x0][0x410] ;  /* 0x00008200ff0477ac */ /* 0x000e620008000000 */
[----:B------:R-:W2:Y:S01]  /*03b0*/  LDCU UR5, c[0x0][0x448] ;  /* 0x00008900ff0577ac */ /* 0x000ea20008000800 */
[----:B------:R-:W3:Y:S01]  /*03c0*/  LDCU.64 UR8, c[0x0][0x3a0] ;  /* 0x00007400ff0877ac */ /* 0x000ee20008000a00 */
[----:B-1----:R-:W-:-:S13]  /*03d0*/  ISETP.NE.AND P0, PT, RZ, UR4, PT ;  /* 0x00000004ff007c0c */ /* 0x002fda000bf05270 */
.L_x_2082:
[----:B-1----:R-:W1:Y:S08]  /*03e0*/  LDC.64 R28, c[0x0][0x3f0] ;  /* 0x0000fc00ff1c7b82 */ /* 0x002e700000000a00 */
[----:B------:R-:W4:Y:S01]  /*03f0*/  LDC R45, c[0x0][0x388] ;  /* 0x0000e200ff2d7b82 */ /* 0x000f220000000800 */
[----:B-1----:R-:W-:-:S07]  /*0400*/  IMAD.WIDE R30, R4, 0x4, R28 ;  /* 0x00000004041e7825 */ /* 0x002fce00078e021c */
[----:B------:R-:W1:Y:S01]  /*0410*/  LDC.64 R28, c[0x0][0x3f8] ;  /* 0x0000fe00ff1c7b82 */ /* 0x000e620000000a00 */
[----:B------:R-:W2:Y:S01]  /*0420*/  LDG.E R47, desc[UR6][R30.64] ;  /* 0x000000061e2f7981 */ /* 0x000ea2000c1e1900 */
[----:B-1----:R-:W-:-:S05]  /*0430*/  IMAD.WIDE R28, R4, 0x4, R28 ;  /* 0x00000004041c7825 */ /* 0x002fca00078e021c */
[----:B-----5:R1:W5:Y:S01]  /*0440*/  LDG.E R44, desc[UR6][R28.64] ;  /* 0x000000061c2c7981 */ /* 0x020362000c1e1900 */
[----:B------:R-:W-:Y:S01]  /*0450*/  ISETP.GE.U32.AND P1, PT, R6, 0x20, PT ;  /* 0x000000200600780c */ /* 0x000fe20003f26070 */
[----:B------:R-:W-:Y:S01]  /*0460*/  BSSY.RECONVERGENT B0, `(.L_x_2065) ;  /* 0x000007a000007945 */ /* 0x000fe20003800200 */
[----:B--2---:R-:W-:-:S13]  /*0470*/  ISETP.GE.AND P3, PT, R47, 0x1, PT ;  /* 0x000000012f00780c */ /* 0x004fda0003f66270 */
[----:B------:R-:W-:-:S05]  /*0480*/  @P3 IADD3 R46, PT, PT, R47, -0x1, RZ ;  /* 0xffffffff2f2e3810 */ /* 0x000fca0007ffe0ff */
[-C--:B----4-:R-:W-:Y:S02]  /*0490*/  @P3 IMAD R48, R46, R45.reuse, RZ ;  /* 0x0000002d2e303224 */ /* 0x090fe400078e02ff */
        /* <DEDUP_REMOVED lines=8> */
[----:B-1----:R-:W-:Y:S06]  /*0520*/  @!P1 BRA `(.L_x_2066) ;  /* 0x0000000400b49947 */ /* 0x002fec0003800000 */
[----:B------:R-:W-:Y:S04]  /*0530*/  BSSY.RECONVERGENT B1, `(.L_x_2067) ;  /* 0x0000005000017945 */ /* 0x000fe80003800200 */
[----:B------:R-:W-:Y:S05]  /*0540*/  @!P3 BRA `(.L_x_2068) ;  /* 0x00000000000cb947 */ /* 0x000fea0003800000 */
[----:B0-----:R-:W0:Y:S02]  /*0550*/  LDC.64 R8, c[0x0][0x390] ;  /* 0x0000e400ff087b82 */ /* 0x001e240000000a00 */
[----:B0-----:R-:W-:-:S06]  /*0560*/  IMAD.WIDE.U32 R8, R48, 0x10, R8 ;  /* 0x0000001030087825 */ /* 0x001fcc00078e0008 */
[----:B------:R-:W5:Y:S02]  /*0570*/  LDG.E.128 R8, desc[UR6][R8.64] ;  /* 0x0000000608087981 */ /* 0x000f64000c1e1d00 */
.L_x_2068:
[----:B---3--:R-:W-:Y:S05]  /*0580*/  BSYNC.RECONVERGENT B1 ;  /* 0x0000000000017941 */ /* 0x008fea0003800200 */
.L_x_2067:
        /* <DEDUP_REMOVED lines=8> */
[----:B-----5:R-:W-:-:S07]  /*0610*/  @P2 HADD2.F32 R2, -RZ, R8.H1_H1 ;  /* 0x30000008ff022230 */ /* 0x020fce0000004100 */
[----:B------:R-:W1:Y:S08]  /*0620*/  @P2 LDC R36, c[0x0][0x40c] ;  /* 0x00010300ff242b82 */ /* 0x000e700000000800 */
[----:B------:R-:W3:Y:S08]  /*0630*/  @P2 LDC R40, c[0x0][0x40c] ;  /* 0x00010300ff282b82 */ /* 0x000ef00000000800 */
[----:B------:R-:W4:Y:S08]  /*0640*/  @P2 LDC R35, c[0x0][0x40c] ;  /* 0x00010300ff232b82 */ /* 0x000f300000000800 */
[----:B------:R-:W4:Y:S01]  /*0650*/  @P2 LDC R41, c[0x0][0x40c] ;  /* 0x00010300ff292b82 */ /* 0x000f220000000800 */
[----:B--2---:R-:W-:-:S02]  /*0660*/  HADD2.F32 R3, -RZ, R28.H1_H1 ;  /* 0x3000001cff037230 */ /* 0x004fc40000004100 */
[--C-:B------:R-:W-:Y:S02]  /*0670*/  HADD2.F32 R7, -RZ, R29.reuse.H0_H0 ;  /* 0x2000001dff077230 */ /* 0x100fe40000004100 */
[----:B------:R-:W-:Y:S02]  /*0680*/  HADD2.F32 R29, -RZ, R29.H1_H1 ;  /* 0x3000001dff1d7230 */ /* 0x000fe40000004100 */
[----:B0-----:R-:W-:Y:S01]  /*0690*/  @P2 FFMA.FTZ R3, R2, R32, R3 ;  /* 0x0000002002032223 */ /* 0x001fe20000010003 */
[----:B------:R-:W-:Y:S01]  /*06a0*/  @P2 HADD2.F32 R32, -RZ, R9.H0_H0 ;  /* 0x20000009ff202230 */ /* 0x000fe20000004100 */
[----:B------:R-:W-:-:S04]  /*06b0*/  @!P2 MOV R2, R7 ;  /* 0x000000070002a202 */ /* 0x000fc80000000f00 */
[----:B-1----:R-:W-:Y:S01]  /*06c0*/  @P2 FFMA.FTZ R2, R32, R36, R7 ;  /* 0x0000002420022223 */ /* 0x002fe20000010007 */
[----:B------:R-:W-:Y:S01]  /*06d0*/  @P2 HADD2.F32 R36, -RZ, R9.H1_H1 ;  /* 0x30000009ff242230 */ /* 0x000fe20000004100 */
[----:B------:R-:W-:Y:S01]  /*06e0*/  @!P2 MOV R32, R29 ;  /* 0x0000001d0020a202 */ /* 0x000fe20000000f00 */
[----:B------:R-:W-:-:S03]  /*06f0*/  HADD2.F32 R7, -RZ, R30.H0_H0 ;  /* 0x2000001eff077230 */ /* 0x000fc60000004100 */
[----:B---3--:R-:W-:Y:S01]  /*0700*/  @P2 FFMA.FTZ R32, R36, R40, R29 ;  /* 0x0000002824202223 */ /* 0x008fe2000001001d */
[----:B------:R-:W-:Y:S01]  /*0710*/  @P2 HADD2.F32 R36, -RZ, R10.H0_H0 ;  /* 0x2000000aff242230 */ /* 0x000fe20000004100 */
[----:B------:R-:W0:Y:S04]  /*0720*/  @P2 LDC R29, c[0x0][0x40c] ;  /* 0x00010300ff1d2b82 */ /* 0x000e280000000800 */
[----:B----4-:R-:W-:Y:S01]  /*0730*/  @P2 FFMA.FTZ R7, R36, R35, R7 ;  /* 0x0000002324072223 */ /* 0x010fe20000010007 */
[----:B------:R-:W-:Y:S02]  /*0740*/  HADD2.F32 R35, -RZ, R30.H1_H1 ;  /* 0x3000001eff237230 */ /* 0x000fe40000004100 */
[----:B------:R-:W-:Y:S01]  /*0750*/  @P2 HADD2.F32 R30, -RZ, R10.H1_H1 ;  /* 0x3000000aff1e2230 */ /* 0x000fe20000004100 */
[----:B------:R-:W1:Y:S01]  /*0760*/  @P2 LDC R40, c[0x0][0x40c] ;  /* 0x00010300ff282b82 */ /* 0x000e620000000800 */
[----:B------:R-:W-:Y:S01]  /*0770*/  HADD2.F32 R36, -RZ, R31.H0_H0 ;  /* 0x2000001fff247230 */ /* 0x000fe20000004100 */
[----:B------:R-:W-:-:S02]  /*0780*/  F2FP.F16.F32.PACK_AB R51, RZ, R7 ;  /* 0x00000007ff33723e */ /* 0x000fc400000000ff */
[----:B0-----:R-:W-:Y:S01]  /*0790*/  @P2 FFMA.FTZ R35, R30, R29, R35 ;  /* 0x0000001d1e232223 */ /* 0x001fe20000010023 */
[----:B------:R-:W-:Y:S01]  /*07a0*/  @P2 HADD2.F32 R29, -RZ, R11.H0_H0 ;  /* 0x2000000bff1d2230 */ /* 0x000fe20000004100 */
[----:B------:R-:W-:-:S03]  /*07b0*/  F2FP.F16.F32.PACK_AB R30, RZ, R32 ;  /* 0x00000020ff1e723e */ /* 0x000fc600000000ff */
[----:B------:R-:W-:Y:S01]  /*07c0*/  F2FP.F16.F32.PACK_AB R52, RZ, R35 ;  /* 0x00000023ff34723e */ /* 0x000fe200000000ff */
[----:B-1----:R-:W-:Y:S01]  /*07d0*/  @P2 FFMA.FTZ R36, R29, R40, R36 ;  /* 0x000000281d242223 */ /* 0x002fe20000010024 */
[----:B------:R-:W-:Y:S01]  /*07e0*/  HADD2.F32 R40, -RZ, R28.H0_H0 ;  /* 0x2000001cff287230 */ /* 0x000fe20000004100 */
[----:B------:R-:W0:Y:S01]  /*07f0*/  @P2 LDC R29, c[0x0][0x40c] ;  /* 0x00010300ff1d2b82 */ /* 0x000e220000000800 */
[----:B------:R-:W-:-:S05]  /*0800*/  @P2 HADD2.F32 R28, -RZ, R8.H0_H0 ;  /* 0x20000008ff1c2230 */ /* 0x000fca0000004100 */
[----:B------:R-:W-:Y:S01]  /*0810*/  @P2 FFMA.FTZ R40, R28, R41, R40 ;  /* 0x000000291c282223 */ /* 0x000fe20000010028 */
[----:B------:R-:W-:Y:S01]  /*0820*/  HADD2.F32 R41, -RZ, R31.H1_H1 ;  /* 0x3000001fff297230 */ /* 0x000fe20000004100 */
[----:B------:R-:W-:Y:S01]  /*0830*/  F2FP.F16.F32.PACK_AB R31, RZ, R36 ;  /* 0x00000024ff1f723e */ /* 0x000fe200000000ff */
[----:B------:R-:W-:Y:S02]  /*0840*/  @P2 HADD2.F32 R28, -RZ, R11.H1_H1 ;  /* 0x3000000bff1c2230 */ /* 0x000fe40000004100 */
[----:B------:R-:W-:-:S03]  /*0850*/  F2FP.F16.F32.PACK_AB R50, RZ, R40 ;  /* 0x00000028ff32723e */ /* 0x000fc600000000ff */
[----:B0-----:R-:W-:Y:S01]  /*0860*/  @P2 FFMA.FTZ R41, R28, R29, R41 ;  /* 0x0000001d1c292223 */ /* 0x001fe20000010029 */
[----:B------:R-:W-:Y:S02]  /*0870*/  F2FP.F16.F32.PACK_AB R29, RZ, R2 ;  /* 0x00000002ff1d723e */ /* 0x000fe400000000ff */
[----:B------:R-:W-:Y:S02]  /*0880*/  F2FP.F16.F32.PACK_AB R28, RZ, R3 ;  /* 0x00000003ff1c723e */ /* 0x000fe400000000ff */
[----:B------:R-:W-:Y:S02]  /*0890*/  F2FP.F16.F32.PACK_AB R49, RZ, R41 ;  /* 0x00000029ff31723e */ /* 0x000fe400000000ff */
[----:B------:R-:W-:Y:S02]  /*08a0*/  PRMT R29, R29, 0x5410, R30 ;  /* 0x000054101d1d7816 */ /* 0x000fe4000000001e */
[----:B------:R-:W-:Y:S02]  /*08b0*/  PRMT R30, R51, 0x5410, R52 ;  /* 0x00005410331e7816 */ /* 0x000fe40000000034 */
[----:B------:R-:W-:-:S02]  /*08c0*/  PRMT R28, R50, 0x5410, R28 ;  /* 0x00005410321c7816 */ /* 0x000fc4000000001c */
[----:B------:R-:W-:Y:S01]  /*08d0*/  PRMT R31, R31, 0x5410, R49 ;  /* 0x000054101f1f7816 */ /* 0x000fe20000000031 */
[----:B------:R-:W-:Y:S06]  /*08e0*/  BRA `(.L_x_2070) ;  /* 0x0000000000b07947 */ /* 0x000fec0003800000 */
.L_x_2069:
[----:B------:R-:W1:Y:S01]  /*08f0*/  @P3 LDC R31, c[0x0][0x40c] ;  /* 0x00010300ff1f3b82 */ /* 0x000e620000000800 */
[--C-:B-----5:R-:W-:Y:S02]  /*0900*/  @P3 HADD2.F32 R30, -RZ, R8.reuse.H1_H1 ;  /* 0x30000008ff1e3230 */ /* 0x120fe40000004100 */
[----:B------:R-:W-:Y:S01]  /*0910*/  HFMA2 R40, -RZ, RZ, 0, 0 ;  /* 0x00000000ff287431 */ /* 0x000fe200000001ff */
[----:B0-----:R-:W-:Y:S01]  /*0920*/  MOV R3, RZ ;  /* 0x000000ff00037202 */ /* 0x001fe20000000f00 */
[----:B------:R-:W-:Y:S01]  /*0930*/  @P3 HADD2.F32 R2, -RZ, R8.H0_H0 ;  /* 0x20000008ff023230 */ /* 0x000fe20000004100 */
[----:B------:R-:W-:Y:S01]  /*0940*/  MOV R32, RZ ;  /* 0x000000ff00207202 */ /* 0x000fe20000000f00 */
[----:B------:R-:W-:Y:S01]  /*0950*/  @P3 HADD2.F32 R35, -RZ, R9.H1_H1 ;  /* 0x30000009ff233230 */ /* 0x000fe20000004100 */
[----:B------:R-:W0:Y:S01]  /*0960*/  @P3 LDC R7, c[0x0][0x40c] ;  /* 0x00010300ff073b82 */ /* 0x000e220000000800 */
[----:B------:R-:W-:-:S07]  /*0970*/  @P3 HADD2.F32 R41, -RZ, R10.H0_H0 ;  /* 0x2000000aff293230 */ /* 0x000fce0000004100 */
[----:B------:R-:W2:Y:S08]  /*0980*/  @P3 LDC R36, c[0x0][0x40c] ;  /* 0x00010300ff243b82 */ /* 0x000eb00000000800 */
[----:B------:R-:W3:Y:S01]  /*0990*/  @P3 LDC R50, c[0x0][0x40c] ;  /* 0x00010300ff323b82 */ /* 0x000ee20000000800 */
[----:B-1----:R-:W-:-:S07]  /*09a0*/  @P3 FMUL.FTZ R3, R30, R31 ;  /* 0x0000001f1e033220 */ /* 0x002fce0000410000 */
[----:B------:R-:W1:Y:S01]  /*09b0*/  @P3 LDC R29, c[0x0][0x40c] ;  /* 0x00010300ff1d3b82 */ /* 0x000e620000000800 */
[----:B0-----:R-:W-:Y:S01]  /*09c0*/  @P3 FMUL.FTZ R40, R2, R7 ;  /* 0x0000000702283220 */ /* 0x001fe20000410000 */
[----:B------:R-:W-:Y:S02]  /*09d0*/  HFMA2 R2, -RZ, RZ, 0, 0 ;  /* 0x00000000ff027431 */ /* 0x000fe400000001ff */
[----:B------:R-:W-:-:S04]  /*09e0*/  @P3 HADD2.F32 R7, -RZ, R9.H0_H0 ;  /* 0x20000009ff073230 */ /* 0x000fc80000004100 */
[----:B------:R-:W0:Y:S01]  /*09f0*/  @P3 LDC R28, c[0x0][0x40c] ;  /* 0x00010300ff1c3b82 */ /* 0x000e220000000800 */
[----:B--2---:R-:W-:Y:S01]  /*0a00*/  @P3 FMUL.FTZ R2, R7, R36 ;  /* 0x0000002407023220 */ /* 0x004fe20000410000 */
[----:B------:R-:W-:Y:S02]  /*0a10*/  HFMA2 R7, -RZ, RZ, 0, 0 ;  /* 0x00000000ff077431 */ /* 0x000fe400000001ff */
[----:B------:R-:W-:Y:S02]  /*0a20*/  @P3 HADD2.F32 R36, -RZ, R10.H1_H1 ;  /* 0x3000000aff243230 */ /* 0x000fe40000004100 */
[----:B------:R-:W-:Y:S02]  /*0a30*/  F2FP.F16.F32.PACK_AB R51, RZ, R2 ;  /* 0x00000002ff33723e */ /* 0x000fe400000000ff */
[----:B------:R-:W2:Y:S01]  /*0a40*/  @P3 LDC R30, c[0x0][0x40c] ;  /* 0x00010300ff1e3b82 */ /* 0x000ea20000000800 */
[----:B---3--:R-:W-:Y:S01]  /*0a50*/  @P3 FMUL.FTZ R32, R35, R50 ;  /* 0x0000003223203220 */ /* 0x008fe20000410000 */
[----:B------:R-:W-:-:S04]  /*0a60*/  MOV R35, RZ ;  /* 0x000000ff00237202 */ /* 0x000fc80000000f00 */
[----:B------:R-:W-:Y:S02]  /*0a70*/  F2FP.F16.F32.PACK_AB R52, RZ, R32 ;  /* 0x00000020ff34723e */ /* 0x000fe400000000ff */
[----:B------:R-:W3:Y:S01]  /*0a80*/  @P3 LDC R31, c[0x0][0x40c] ;  /* 0x00010300ff1f3b82 */ /* 0x000ee20000000800 */
[----:B-1----:R-:W-:Y:S01]  /*0a90*/  @P3 FMUL.FTZ R35, R36, R29 ;  /* 0x0000001d24233220 */ /* 0x002fe20000410000 */
[----:B------:R-:W-:Y:S02]  /*0aa0*/  HFMA2 R36, -RZ, RZ, 0, 0 ;  /* 0x00000000ff247431 */ /* 0x000fe400000001ff */
[--C-:B------:R-:W-:Y:S02]  /*0ab0*/  @P3 HADD2.F32 R29, -RZ, R11.reuse.H0_H0 ;  /* 0x2000000bff1d3230 */ /* 0x100fe40000004100 */
[----:B------:R-:W-:Y:S01]  /*0ac0*/  F2FP.F16.F32.PACK_AB R50, RZ, R35 ;  /* 0x00000023ff32723e */ /* 0x000fe200000000ff */
[----:B0-----:R-:W-:Y:S01]  /*0ad0*/  @P3 FMUL.FTZ R7, R41, R28 ;  /* 0x0000001c29073220 */ /* 0x001fe20000410000 */
[----:B------:R-:W-:Y:S01]  /*0ae0*/  @P3 HADD2.F32 R28, -RZ, R11.H1_H1 ;  /* 0x3000000bff1c3230 */ /* 0x000fe20000004100 */
[----:B------:R-:W-:Y:S01]  /*0af0*/  MOV R41, RZ ;  /* 0x000000ff00297202 */ /* 0x000fe20000000f00 */
[----:B--2---:R-:W-:Y:S01]  /*0b00*/  @P3 FMUL.FTZ R36, R29, R30 ;  /* 0x0000001e1d243220 */ /* 0x004fe20000410000 */
[----:B------:R-:W-:-:S02]  /*0b10*/  F2FP.F16.F32.PACK_AB R29, RZ, R3 ;  /* 0x00000003ff1d723e */ /* 0x000fc400000000ff */
[----:B------:R-:W-:-:S04]  /*0b20*/  F2FP.F16.F32.PACK_AB R30, RZ, R7 ;  /* 0x00000007ff1e723e */ /* 0x000fc800000000ff */
[----:B------:R-:W-:Y:S01]  /*0b30*/  PRMT R30, R30, 0x5410, R50 ;  /* 0x000054101e1e7816 */ /* 0x000fe20000000032 */
[----:B---3--:R-:W-:Y:S01]  /*0b40*/  @P3 FMUL.FTZ R41, R28, R31 ;  /* 0x0000001f1c293220 */ /* 0x008fe20000410000 */
[----:B------:R-:W-:Y:S02]  /*0b50*/  F2FP.F16.F32.PACK_AB R28, RZ, R40 ;  /* 0x00000028ff1c723e */ /* 0x000fe400000000ff */
[----:B------:R-:W-:Y:S02]  /*0b60*/  F2FP.F16.F32.PACK_AB R31, RZ, R36 ;  /* 0x00000024ff1f723e */ /* 0x000fe400000000ff */
[----:B------:R-:W-:Y:S02]  /*0b70*/  F2FP.F16.F32.PACK_AB R49, RZ, R41 ;  /* 0x00000029ff31723e */ /* 0x000fe400000000ff */
[----:B------:R-:W-:Y:S02]  /*0b80*/  PRMT R28, R28, 0x5410, R29 ;  /* 0x000054101c1c7816 */ /* 0x000fe4000000001d */
[----:B------:R-:W-:-:S02]  /*0b90*/  PRMT R29, R51, 0x5410, R52 ;  /* 0x00005410331d7816 */ /* 0x000fc40000000034 */
[----:B------:R-:W-:-:S07]  /*0ba0*/  PRMT R31, R31, 0x5410, R49 ;  /* 0x000054101f1f7816 */ /* 0x000fce0000000031 */
.L_x_2070:
[----:B------:R-:W0:Y:S01]  /*0bb0*/  LDC.64 R50, c[0x0][0x3a8] ;  /* 0x0000ea00ff327b82 */ /* 0x000e220000000a00 */
[----:B------:R-:W-:Y:S01]  /*0bc0*/  IADD3 R48, PT, PT, R48, 0x20, RZ ;  /* 0x0000002030307810 */ /* 0x000fe20007ffe0ff */
[C---:B0-----:R-:W-:Y:S01]  /*0bd0*/  IMAD.WIDE.U32 R50, R46.reuse, 0x10, R50 ;  /* 0x000000102e327825 */ /* 0x041fe200078e0032 */
[----:B------:R-:W-:-:S04]  /*0be0*/  IADD3 R46, PT, PT, R46, 0x20, RZ ;  /* 0x000000202e2e7810 */ /* 0x000fc80007ffe0ff */
[----:B------:R1:W-:Y:S03]  /*0bf0*/  STG.E.128 desc[UR6][R50.64], R28 ;  /* 0x0000001c32007986 */ /* 0x0003e6000c101d06 */
.L_x_2066:
[----:B---3--:R-:W-:Y:S05]  /*0c00*/  BSYNC.RECONVERGENT B0 ;  /* 0x0000000000007941 */ /* 0x008fea0003800200 */
.L_x_2065:
[----:B------:R-:W-:Y:S01]  /*0c10*/  ISETP.GE.U32.AND P2, PT, R6, 0x40, PT ;  /* 0x000000400600780c */ /* 0x000fe20003f46070 */
[----:B------:R-:W-:-:S12]  /*0c20*/  BSSY.RECONVERGENT B0, `(.L_x_2071) ;  /* 0x000006a000007945 */ /* 0x000fd80003800200 */
[----:B------:R-:W-:Y:S05]  /*0c30*/  @!P2 BRA `(.L_x_2072) ;  /* 0x0000000400a0a947 */ /* 0x000fea0003800000 */
[----:B------:R-:W-:Y:S04]  /*0c40*/  BSSY.RECONVERGENT B1, `(.L_x_2073) ;  /* 0x0000005000017945 */ /* 0x000fe80003800200 */
[----:B------:R-:W-:Y:S05]  /*0c50*/  @!P3 BRA `(.L_x_2074) ;  /* 0x00000000000cb947 */ /* 0x000fea0003800000 */
[----:B0-----:R-:W0:Y:S02]  /*0c60*/  LDC.64 R8, c[0x0][0x390] ;  /* 0x0000e400ff087b82 */ /* 0x001e240000000a00 */
[----:B0-----:R-:W-:-:S06]  /*0c70*/  IMAD.WIDE.U32 R8, R48, 0x10, R8 ;  /* 0x0000001030087825 */ /* 0x001fcc00078e0008 */
[----:B------:R-:W5:Y:S02]  /*0c80*/  LDG.E.128 R8, desc[UR6][R8.64] ;  /* 0x0000000608087981 */ /* 0x000f64000c1e1d00 */
.L_x_2074:
[----:B------:R-:W-:Y:S05]  /*0c90*/  BSYNC.RECONVERGENT B1 ;  /* 0x0000000000017941 */ /* 0x000fea0003800200 */
.L_x_2073:
[----:B------:R-:W-:-:S04]  /*0ca0*/  UISETP.NE.U32.AND UP0, UPT, UR8, URZ, UPT ;  /* 0x000000ff0800728c */ /* 0x000fc8000bf05070 */
[----:B------:R-:W-:-:S09]  /*0cb0*/  UISETP.NE.AND.EX UP0, UPT, UR9, URZ, UPT, UP0 ;  /* 0x000000ff0900728c */ /* 0x000fd2000bf05300 */
[----:B------:R-:W-:Y:S05]  /*0cc0*/  BRA.U !UP0, `(.L_x_2075) ;  /* 0x0000000108c47547 */ /* 0x000fea000b800000 */
[----:B-1----:R-:W1:Y:S02]  /*0cd0*/  LDC.64 R28, c[0x0][0x3a0] ;  /* 0x0000e800ff1c7b82 */ /* 0x002e640000000a00 */
[----:B-1----:R-:W-:-:S06]  /*0ce0*/  IMAD.WIDE.U32 R28, R46, 0x10, R28 ;  /* 0x000000102e1c7825 */ /* 0x002fcc00078e001c */
[----:B------:R-:W2:Y:S01]  /*0cf0*/  LDG.E.128 R28, desc[UR6][R28.64] ;  /* 0x000000061c1c7981 */ /* 0x000ea2000c1e1d00 */
[----:B------:R-:W-:-:S13]  /*0d00*/  ISETP.GT.AND P3, PT, R47, RZ, PT ;  /* 0x000000ff2f00720c */ /* 0x000fda0003f64270 */
[----:B------:R-:W1:Y:S01]  /*0d10*/  @P3 LDC R34, c[0x0][0x40c] ;  /* 0x00010300ff223b82 */ /* 0x000e620000000800 */
[--C-:B-----5:R-:W-:Y:S02]  /*0d20*/  @P3 HADD2.F32 R33, -RZ, R9.reuse.H0_H0 ;  /* 0x20000009ff213230 */ /* 0x120fe40000004100 */
[----:B------:R-:W-:-:S05]  /*0d30*/  @P3 HADD2.F32 R38, -RZ, R9.H1_H1 ;  /* 0x30000009ff263230 */ /* 0x000fca0000004100 */
[----:B------:R-:W3:Y:S08]  /*0d40*/  @P3 LDC R39, c[0x0][0x40c] ;  /* 0x00010300ff273b82 */ /* 0x000ef00000000800 */
[----:B------:R-:W4:Y:S08]  /*0d50*/  @P3 LDC R43, c[0x0][0x40c] ;  /* 0x00010300ff2b3b82 */ /* 0x000f300000000800 */
[----:B------:R-:W0:Y:S08]  /*0d60*/  @P3 LDC R42, c[0x0][0x40c] ;  /* 0x00010300ff2a3b82 */ /* 0x000e300000000800 */
[----:B------:R-:W0:Y:S08]  /*0d70*/  @P3 LDC R37, c[0x0][0x40c] ;  /* 0x00010300ff253b82 */ /* 0x000e300000000800 */
[----:B------:R-:W0:Y:S01]  /*0d80*/  @P3 LDC R47, c[0x0][0x40c] ;  /* 0x00010300ff2f3b82 */ /* 0x000e220000000800 */
[----:B--2---:R-:W-:-:S05]  /*0d90*/  HADD2.F32 R0, -RZ, R29.H0_H0 ;  /* 0x2000001dff007230 */ /* 0x004fca0000004100 */
[----:B-1----:R-:W-:Y:S01]  /*0da0*/  @P3 FFMA.FTZ R0, R33, R34, R0 ;  /* 0x0000002221003223 */ /* 0x002fe20000010000 */
[----:B------:R-:W-:Y:S02]  /*0db0*/  HADD2.F32 R33, -RZ, R29.H1_H1 ;  /* 0x3000001dff217230 */ /* 0x000fe40000004100 */
[----:B------:R-:W-:Y:S02]  /*0dc0*/  HADD2.F32 R34, -RZ, R30.H0_H0 ;  /* 0x2000001eff227230 */ /* 0x000fe40000004100 */
[----:B------:R-:W-:Y:S02]  /*0dd0*/  @P3 HADD2.F32 R29, -RZ, R10.H0_H0 ;  /* 0x2000000aff1d3230 */ /* 0x000fe40000004100 */
[----:B---3--:R-:W-:Y:S01]  /*0de0*/  @P3 FFMA.FTZ R33, R38, R39, R33 ;  /* 0x0000002726213223 */ /* 0x008fe20000010021 */
[----:B------:R-:W-:Y:S02]  /*0df0*/  HADD2.F32 R38, -RZ, R30.H1_H1 ;  /* 0x3000001eff267230 */ /* 0x000fe40000004100 */
[----:B------:R-:W-:-:S02]  /*0e00*/  HADD2.F32 R39, -RZ, R31.H0_H0 ;  /* 0x2000001fff277230 */ /* 0x000fc40000004100 */
[----:B----4-:R-:W-:Y:S01]  /*0e10*/  @P3 FFMA.FTZ R34, R29, R43, R34 ;  /* 0x0000002b1d223223 */ /* 0x010fe20000010022 */
[----:B------:R-:W-:Y:S01]  /*0e20*/  @P3 HADD2.F32 R30, -RZ, R11.H0_H0 ;  /* 0x2000000bff1e3230 */ /* 0x000fe20000004100 */
[----:B------:R-:W1:Y:S01]  /*0e30*/  @P3 LDC R29, c[0x0][0x40c] ;  /* 0x00010300ff1d3b82 */ /* 0x000e620000000800 */
[----:B------:R-:W-:Y:S02]  /*0e40*/  @P3 HADD2.F32 R43, -RZ, R10.H1_H1 ;  /* 0x3000000aff2b3230 */ /* 0x000fe40000004100 */
[----:B------:R-:W-:Y:S01]  /*0e50*/  F2FP.F16.F32.PACK_AB R48, RZ, R34 ;  /* 0x00000022ff30723e */ /* 0x000fe200000000ff */
[----:B0-----:R-:W-:Y:S01]  /*0e60*/  @P3 FFMA.FTZ R39, R30, R42, R39 ;  /* 0x0000002a1e273223 */ /* 0x001fe20000010027 */
[----:B------:R-:W-:Y:S02]  /*0e70*/  @P3 HADD2.F32 R42, -RZ, R8.H1_H1 ;  /* 0x30000008ff2a3230 */ /* 0x000fe40000004100 */
[----:B------:R-:W-:Y:S01]  /*0e80*/  @P3 FFMA.FTZ R38, R43, R37, R38 ;  /* 0x000000252b263223 */ /* 0x000fe20000010026 */
[----:B------:R-:W-:Y:S01]  /*0e90*/  HADD2.F32 R37, -RZ, R28.H1_H1 ;  /* 0x3000001cff257230 */ /* 0x000fe20000004100 */
[----:B------:R-:W0:Y:S01]  /*0ea0*/  @P3 LDC R30, c[0x0][0x40c] ;  /* 0x00010300ff1e3b82 */ /* 0x000e220000000800 */
[----:B------:R-:W-:Y:S01]  /*0eb0*/  HADD2.F32 R43, -RZ, R31.H1_H1 ;  /* 0x3000001fff2b7230 */ /* 0x000fe20000004100 */
[----:B------:R-:W-:-:S02]  /*0ec0*/  F2FP.F16.F32.PACK_AB R50, RZ, R39 ;  /* 0x00000027ff32723e */ /* 0x000fc400000000ff */
[----:B------:R-:W-:Y:S01]  /*0ed0*/  F2FP.F16.F32.PACK_AB R49, RZ, R38 ;  /* 0x00000026ff31723e */ /* 0x000fe200000000ff */
[----:B-1----:R-:W-:Y:S01]  /*0ee0*/  @P3 FFMA.FTZ R37, R42, R29, R37 ;  /* 0x0000001d2a253223 */ /* 0x002fe20000010025 */
[----:B------:R-:W-:Y:S02]  /*0ef0*/  HADD2.F32 R42, -RZ, R28.H0_H0 ;  /* 0x2000001cff2a7230 */ /* 0x000fe40000004100 */
[----:B------:R-:W-:Y:S02]  /*0f00*/  @P3 HADD2.F32 R29, -RZ, R8.H0_H0 ;  /* 0x20000008ff1d3230 */ /* 0x000fe40000004100 */
[----:B------:R-:W-:-:S03]  /*0f10*/  @P3 HADD2.F32 R28, -RZ, R11.H1_H1 ;  /* 0x3000000bff1c3230 */ /* 0x000fc60000004100 */
[----:B0-----:R-:W-:Y:S01]  /*0f20*/  @P3 FFMA.FTZ R42, R29, R30, R42 ;  /* 0x0000001e1d2a3223 */ /* 0x001fe2000001002a */
[----:B------:R-:W-:Y:S01]  /*0f30*/  F2FP.F16.F32.PACK_AB R29, RZ, R0 ;  /* 0x00000000ff1d723e */ /* 0x000fe200000000ff */
[----:B------:R-:W-:Y:S01]  /*0f40*/  @P3 FFMA.FTZ R43, R28, R47, R43 ;  /* 0x0000002f1c2b3223 */ /* 0x000fe2000001002b */
[----:B------:R-:W-:Y:S02]  /*0f50*/  F2FP.F16.F32.PACK_AB R30, RZ, R33 ;  /* 0x00000021ff1e723e */ /* 0x000fe400000000ff */
[----:B------:R-:W-:Y:S02]  /*0f60*/  F2FP.F16.F32.PACK_AB R47, RZ, R37 ;  /* 0x00000025ff2f723e */ /* 0x000fe400000000ff */
[----:B------:R-:W-:Y:S02]  /*0f70*/  F2FP.F16.F32.PACK_AB R28, RZ, R42 ;  /* 0x0000002aff1c723e */ /* 0x000fe400000000ff */
[----:B------:R-:W-:Y:S02]  /*0f80*/  F2FP.F16.F32.PACK_AB R31, RZ, R43 ;  /* 0x0000002bff1f723e */ /* 0x000fe400000000ff */
[----:B------:R-:W-:-:S02]  /*0f90*/  PRMT R29, R29, 0x5410, R30 ;  /* 0x000054101d1d7816 */ /* 0x000fc4000000001e */
[----:B------:R-:W-:Y:S02]  /*0fa0*/  PRMT R30, R48, 0x5410, R49 ;  /* 0x00005410301e7816 */ /* 0x000fe40000000031 */
[----:B------:R-:W-:Y:S02]  /*0fb0*/  PRMT R28, R28, 0x5410, R47 ;  /* 0x000054101c1c7816 */ /* 0x000fe4000000002f */
[----:B------:R-:W-:Y:S01]  /*0fc0*/  PRMT R31, R50, 0x5410, R31 ;  /* 0x00005410321f7816 */ /* 0x000fe2000000001f */
[----:B------:R-:W-:Y:S06]  /*0fd0*/  BRA `(.L_x_2076) ;  /* 0x0000000000ac7947 */ /* 0x000fec0003800000 */
.L_x_2075:
[----:B-1----:R-:W1:Y:S01]  /*0fe0*/  @P3 LDC R31, c[0x0][0x40c] ;  /* 0x00010300ff1f3b82 */ /* 0x002e620000000800 */
[----:B------:R-:W-:Y:S02]  /*0ff0*/  HFMA2 R42, -RZ, RZ, 0, 0 ;  /* 0x00000000ff2a7431 */ /* 0x000fe400000001ff */
[--C-:B-----5:R-:W-:Y:S01]  /*1000*/  @P3 HADD2.F32 R0, -RZ, R8.reuse.H0_H0 ;  /* 0x20000008ff003230 */ /* 0x120fe20000004100 */
[----:B------:R-:W-:Y:S01]  /*1010*/  MOV R37, RZ ;  /* 0x000000ff00257202 */ /* 0x000fe20000000f00 */
[----:B------:R-:W-:Y:S02]  /*1020*/  @P3 HADD2.F32 R33, -RZ, R8.H1_H1 ;  /* 0x30000008ff213230 */ /* 0x000fe40000004100 */
[----:B------:R-:W-:Y:S01]  /*1030*/  @P3 HADD2.F32 R39, -RZ, R9.H1_H1 ;  /* 0x30000009ff273230 */ /* 0x000fe20000004100 */
[----:B------:R-:W2:Y:S01]  /*1040*/  @P3 LDC R34, c[0x0][0x40c] ;  /* 0x00010300ff223b82 */ /* 0x000ea20000000800 */
[----:B------:R-:W-:Y:S02]  /*1050*/  @P3 HADD2.F32 R43, -RZ, R10.H0_H0 ;  /* 0x2000000aff2b3230 */ /* 0x000fe40000004100 */
[----:B------:R-:W-:-:S05]  /*1060*/  @P3 HADD2.F32 R47, -RZ, R11.H1_H1 ;  /* 0x3000000bff2f3230 */ /* 0x000fca0000004100 */
[----:B------:R-:W3:Y:S08]  /*1070*/  @P3 LDC R38, c[0x0][0x40c] ;  /* 0x00010300ff263b82 */ /* 0x000ef00000000800 */
[----:B------:R-:W4:Y:S01]  /*1080*/  @P3 LDC R48, c[0x0][0x40c] ;  /* 0x00010300ff303b82 */ /* 0x000f220000000800 */
[----:B-1----:R-:W-:Y:S01]  /*1090*/  @P3 FMUL.FTZ R42, R0, R31 ;  /* 0x0000001f002a3220 */ /* 0x002fe20000410000 */
[----:B------:R-:W-:-:S02]  /*10a0*/  HFMA2 R0, -RZ, RZ, 0, 0 ;  /* 0x00000000ff007431 */ /* 0x000fc400000001ff */
[----:B------:R-:W-:-:S04]  /*10b0*/  @P3 HADD2.F32 R31, -RZ, R9.H0_H0 ;  /* 0x20000009ff1f3230 */ /* 0x000fc80000004100 */
[----:B------:R-:W1:Y:S01]  /*10c0*/  @P3 LDC R50, c[0x0][0x40c] ;  /* 0x00010300ff323b82 */ /* 0x000e620000000800 */
[----:B--2---:R-:W-:Y:S01]  /*10d0*/  @P3 FMUL.FTZ R37, R33, R34 ;  /* 0x0000002221253220 */ /* 0x004fe20000410000 */
[----:B------:R-:W-:Y:S01]  /*10e0*/  HFMA2 R34, -RZ, RZ, 0, 0 ;  /* 0x00000000ff227431 */ /* 0x000fe200000001ff */
[----:B------:R-:W-:-:S05]  /*10f0*/  MOV R33, RZ ;  /* 0x000000ff00217202 */ /* 0x000fca0000000f00 */
[----:B------:R-:W2:Y:S01]  /*1100*/  @P3 LDC R28, c[0x0][0x40c] ;  /* 0x00010300ff1c3b82 */ /* 0x000ea20000000800 */
[----:B---3--:R-:W-:Y:S01]  /*1110*/  @P3 FMUL.FTZ R0, R31, R38 ;  /* 0x000000261f003220 */ /* 0x008fe20000410000 */
[----:B------:R-:W-:-:S06]  /*1120*/  @P3 HADD2.F32 R31, -RZ, R10.H1_H1 ;  /* 0x3000000aff1f3230 */ /* 0x000fcc0000004100 */
[----:B------:R-:W3:Y:S01]  /*1130*/  @P3 LDC R29, c[0x0][0x40c] ;  /* 0x00010300ff1d3b82 */ /* 0x000ee20000000800 */
[----:B----4-:R-:W-:Y:S01]  /*1140*/  @P3 FMUL.FTZ R33, R39, R48 ;  /* 0x0000003027213220 */ /* 0x010fe20000410000 */
[----:B------:R-:W-:Y:S01]  /*1150*/  @P3 HADD2.F32 R48, -RZ, R11.H0_H0 ;  /* 0x2000000bff303230 */ /* 0x000fe20000004100 */
[----:B------:R-:W-:-:S05]  /*1160*/  CS2R R38, SRZ ;  /* 0x0000000000267805 */ /* 0x000fca000001ff00 */
[----:B------:R-:W4:Y:S01]  /*1170*/  @P3 LDC R30, c[0x0][0x40c] ;  /* 0x00010300ff1e3b82 */ /* 0x000f220000000800 */
[----:B-1----:R-:W-:Y:S01]  /*1180*/  @P3 FMUL.FTZ R34, R43, R50 ;  /* 0x000000322b223220 */ /* 0x002fe20000410000 */
[----:B------:R-:W-:Y:S01]  /*1190*/  MOV R43, RZ ;  /* 0x000000ff002b7202 */ /* 0x000fe20000000f00 */
[----:B--2---:R-:W-:Y:S01]  /*11a0*/  @P3 FMUL.FTZ R38, R31, R28 ;  /* 0x0000001c1f263220 */ /* 0x004fe20000410000 */
[----:B------:R-:W-:Y:S02]  /*11b0*/  F2FP.F16.F32.PACK_AB R28, RZ, R42 ;  /* 0x0000002aff1c723e */ /* 0x000fe400000000ff */
[----:B------:R-:W-:Y:S01]  /*11c0*/  F2FP.F16.F32.PACK_AB R31, RZ, R33 ;  /* 0x00000021ff1f723e */ /* 0x000fe200000000ff */
[----:B---3--:R-:W-:Y:S01]  /*11d0*/  @P3 FMUL.FTZ R39, R48, R29 ;  /* 0x0000001d30273220 */ /* 0x008fe20000410000 */
[----:B------:R-:W-:Y:S02]  /*11e0*/  F2FP.F16.F32.PACK_AB R29, RZ, R37 ;  /* 0x00000025ff1d723e */ /* 0x000fe400000000ff */
[----:B------:R-:W-:-:S02]  /*11f0*/  F2FP.F16.F32.PACK_AB R48, RZ, R38 ;  /* 0x00000026ff30723e */ /* 0x000fc400000000ff */
[----:B------:R-:W-:Y:S02]  /*1200*/  F2FP.F16.F32.PACK_AB R49, RZ, R39 ;  /* 0x00000027ff31723e */ /* 0x000fe400000000ff */
[----:B------:R-:W-:Y:S01]  /*1210*/  PRMT R28, R28, 0x5410, R29 ;  /* 0x000054101c1c7816 */ /* 0x000fe2000000001d */
[----:B----4-:R-:W-:Y:S01]  /*1220*/  @P3 FMUL.FTZ R43, R47, R30 ;  /* 0x0000001e2f2b3220 */ /* 0x010fe20000410000 */
[----:B------:R-:W-:Y:S02]  /*1230*/  F2FP.F16.F32.PACK_AB R30, RZ, R0 ;  /* 0x00000000ff1e723e */ /* 0x000fe400000000ff */
[----:B------:R-:W-:Y:S02]  /*1240*/  F2FP.F16.F32.PACK_AB R47, RZ, R34 ;  /* 0x00000022ff2f723e */ /* 0x000fe400000000ff */
[----:B------:R-:W-:Y:S02]  /*1250*/  F2FP.F16.F32.PACK_AB R50, RZ, R43 ;  /* 0x0000002bff32723e */ /* 0x000fe400000000ff */
[----:B------:R-:W-:-:S02]  /*1260*/  PRMT R29, R30, 0x5410, R31 ;  /* 0x000054101e1d7816 */ /* 0x000fc4000000001f */
[----:B------:R-:W-:Y:S02]  /*1270*/  PRMT R30, R47, 0x5410, R48 ;  /* 0x000054102f1e7816 */ /* 0x000fe40000000030 */
[----:B------:R-:W-:-:S07]  /*1280*/  PRMT R31, R49, 0x5410, R50 ;  /* 0x00005410311f7816 */ /* 0x000fce0000000032 */
.L_x_2076:
[----:B------:R-:W1:Y:S02]  /*1290*/  LDC.64 R48, c[0x0][0x3a8] ;  /* 0x0000ea00ff307b82 */ /* 0x000e640000000a00 */
[----:B-1----:R-:W-:-:S05]  /*12a0*/  IMAD.WIDE.U32 R48, R46, 0x10, R48 ;  /* 0x000000102e307825 */ /* 0x002fca00078e0030 */
[----:B------:R2:W-:Y:S02]  /*12b0*/  STG.E.128 desc[UR6][R48.64], R28 ;  /* 0x0000001c30007986 */ /* 0x0005e4000c101d06 */
.L_x_2072:
[----:B------:R-:W-:Y:S05]  /*12c0*/  BSYNC.RECONVERGENT B0 ;  /* 0x0000000000007941 */ /* 0x000fea0003800200 */
.L_x_2071:
[----:B-12---:R-:W-:Y:S01]  /*12d0*/  FADD.FTZ R28, RZ, R40 ;  /* 0x00000028ff1c7221 */ /* 0x006fe20000010000 */
        /* <DEDUP_REMOVED lines=20> */
[----:B------:R-:W1:Y:S01]  /*1420*/  SHFL.BFLY PT, R49, R29, 0x1, 0x1f ;  /* 0x0c201f001d317f89 */ /* 0x000e6200000e0000 */
[----:B------:R-:W2:Y:S01]  /*1430*/  LDC R30, c[0x0][0x400] ;  /* 0x00010000ff1e7b82 */ /* 0x000ea20000000800 */
[----:B-1----:R-:W-:-:S05]  /*1440*/  FADD.FTZ R50, R29, R49 ;  /* 0x000000311d327221 */ /* 0x002fca0000010000 */
        /* <DEDUP_REMOVED lines=8> */
[----:B--2---:R-:W-:-:S04]  /*14d0*/  FMUL.FTZ R47, R47, R30 ;  /* 0x0000001e2f2f7220 */ /* 0x004fc80000410000 */
[--C-:B------:R-:W-:Y:S01]  /*14e0*/  FADD.FTZ R28, R40, -R47.reuse ;  /* 0x8000002f281c7221 */ /* 0x100fe20000010000 */
[--C-:B------:R-:W-:Y:S01]  /*14f0*/  FADD.FTZ R29, R3, -R47.reuse ;  /* 0x8000002f031d7221 */ /* 0x100fe20000010000 */
[--C-:B------:R-:W-:Y:S01]  /*1500*/  FADD.FTZ R31, R2, -R47.reuse ;  /* 0x8000002f021f7221 */ /* 0x100fe20000010000 */
[----:B------:R-:W-:Y:S01]  /*1510*/  FADD.FTZ R46, R37, -R47 ;  /* 0x8000002f252e7221 */ /* 0x000fe20000010000 */
[----:B------:R-:W-:-:S04]  /*1520*/  FFMA.FTZ R28, R28, R28, RZ ;  /* 0x0000001c1c1c7223 */ /* 0x000fc800000100ff */
        /* <DEDUP_REMOVED lines=28> */
[----:B------:R-:W1:Y:S02]  /*16f0*/  SHFL.BFLY PT, R49, R28, 0x1, 0x1f ;  /* 0x0c201f001c317f89 */ /* 0x000e6400000e0000 */
[----:B-1----:R-:W-:-:S05]  /*1700*/  FADD.FTZ R29, R28, R49 ;  /* 0x000000311c1d7221 */ /* 0x002fca0000010000 */
[----:B------:R-:W1:Y:S02]  /*1710*/  SHFL.BFLY PT, R49, R29, 0x2, 0x1f ;  /* 0x0c401f001d317f89 */ /* 0x000e6400000e0000 */
[----:B-1----:R-:W-:-:S05]  /*1720*/  FADD.FTZ R50, R29, R49 ;  /* 0x000000311d327221 */ /* 0x002fca0000010000 */
[----:B------:R-:W1:Y:S02]  /*1730*/  SHFL.BFLY PT, R49, R50, 0x4, 0x1f ;  /* 0x0c801f0032317f89 */ /* 0x000e6400000e0000 */
[----:B-1----:R-:W-:-:S05]  /*1740*/  FADD.FTZ R51, R50, R49 ;  /* 0x0000003132337221 */ /* 0x002fca0000010000 */
[----:B------:R-:W1:Y:S02]  /*1750*/  SHFL.BFLY PT, R49, R51, 0x8, 0x1f ;  /* 0x0d001f0033317f89 */ /* 0x000e6400000e0000 */
[----:B-1----:R-:W-:-:S05]  /*1760*/  FADD.FTZ R52, R51, R49 ;  /* 0x0000003133347221 */ /* 0x002fca0000010000 */
[----:B------:R1:W2:Y:S02]  /*1770*/  SHFL.BFLY PT, R49, R52, 0x10, 0x1f ;  /* 0x0e001f0034317f89 */ /* 0x0002a400000e0000 */
.L_x_2094:
[----:B--2---:R-:W-:Y:S01]  /*1780*/  FADD.FTZ R49, R52, R49 ;  /* 0x0000003134317221 */ /* 0x004fe20000010000 */
[----:B------:R-:W-:Y:S01]  /*1790*/  FMUL.FTZ R48, R47, R47 ;  /* 0x0000002f2f307220 */ /* 0x000fe20000410000 */
[----:B------:R-:W2:Y:S01]  /*17a0*/  @!P4 LDC.64 R28, c[0x0][0x3c8] ;  /* 0x0000f200ff1ccb82 */ /* 0x000ea20000000a00 */
[----:B-----5:R-:W-:Y:S01]  /*17b0*/  ISETP.GE.AND P3, PT, R44, 0x1, PT ;  /* 0x000000012c00780c */ /* 0x020fe20003f66270 */
[----:B------:R-:W-:Y:S01]  /*17c0*/  FFMA.FTZ R46, R49, R30, UR5 ;  /* 0x00000005312e7e23 */ /* 0x000fe2000801001e */
[----:B------:R-:W-:Y:S01]  /*17d0*/  BSSY.RECONVERGENT B0, `(.L_x_2078) ;  /* 0x0000073000007945 */ /* 0x000fe20003800200 */
[----:B------:R-:W-:-:S04]  /*17e0*/  FSEL R49, R48, RZ, P0 ;  /* 0x000000ff30317208 */ /* 0x000fc80000000000 */
[----:B------:R-:W3:Y:S01]  /*17f0*/  @!P4 LDC.64 R30, c[0x0][0x3c0] ;  /* 0x0000f000ff1ecb82 */ /* 0x000ee20000000a00 */
[----:B------:R-:W-:-:S06]  /*1800*/  FADD.FTZ R46, R46, R49 ;  /* 0x000000312e2e7221 */ /* 0x000fcc0000010000 */
[----:B------:R-:W4:Y:S01]  /*1810*/  MUFU.RSQ R46, R46 ;  /* 0x0000002e002e7308 */ /* 0x000f220000001400 */
[----:B--2---:R-:W-:-:S04]  /*1820*/  @!P4 IMAD.WIDE R28, R4, 0x4, R28 ;  /* 0x00000004041cc825 */ /* 0x004fc800078e021c */
[----:B---3--:R-:W-:-:S05]  /*1830*/  @!P4 IMAD.WIDE R30, R4, 0x4, R30 ;  /* 0x00000004041ec825 */ /* 0x008fca00078e021e */
[----:B------:R2:W-:Y:S04]  /*1840*/  @!P4 STG.E desc[UR6][R30.64], R47 ;  /* 0x0000002f1e00c986 */ /* 0x0005e8000c101906 */
[----:B----4-:R2:W-:Y:S01]  /*1850*/  @!P4 STG.E desc[UR6][R28.64], R46 ;  /* 0x0000002e1c00c986 */ /* 0x0105e2000c101906 */
[----:B------:R-:W-:Y:S05]  /*1860*/  @!P3 BRA `(.L_x_2079) ;  /* 0x0000000400a4b947 */ /* 0x000fea0003800000 */
[----:B------:R-:W-:Y:S01]  /*1870*/  IADD3 R44, PT, PT, R44, -0x1, RZ ;  /* 0xffffffff2c2c7810 */ /* 0x000fe20007ffe0ff */
[----:B------:R-:W-:Y:S01]  /*1880*/  BSSY.RECONVERGENT B1, `(.L_x_2080) ;  /* 0x0000037000017945 */ /* 0x000fe20003800200 */
[----:B------:R-:W-:-:S03]  /*1890*/  FSEL R48, R47, RZ, !P0 ;  /* 0x000000ff2f307208 */ /* 0x000fc60004000000 */
[----:B------:R-:W-:-:S05]  /*18a0*/  IMAD R44, R44, R45, RZ ;  /* 0x0000002d2c2c7224 */ /* 0x000fca00078e02ff */
[----:B--2---:R-:W-:-:S04]  /*18b0*/  SHF.R.S32.HI R29, RZ, 0x1f, R44 ;  /* 0x0000001fff1d7819 */ /* 0x004fc8000001142c */
[----:B------:R-:W-:-:S04]  /*18c0*/  LEA.HI R44, R29, R44, RZ, 0x3 ;  /* 0x0000002c1d2c7211 */ /* 0x000fc800078f18ff */
[----:B------:R-:W-:Y:S01]  /*18d0*/  LEA.HI.SX32 R47, R44, R5, 0x1d ;  /* 0x000000052c2f7211 */ /* 0x000fe200078feaff */
[----:B------:R-:W-:Y:S06]  /*18e0*/  @!P1 BRA `(.L_x_2081) ;  /* 0x0000000000c09947 */ /* 0x000fec0003800000 */
[--C-:B------:R-:W-:Y:S01]  /*18f0*/  FADD.FTZ R29, R40, -R48.reuse ;  /* 0x80000030281d7221 */ /* 0x100fe20000010000 */
[----:B------:R-:W-:Y:S02]  /*1900*/  HADD2.F32 R28, -RZ, R24.H0_H0 ;  /* 0x20000018ff1c7230 */ /* 0x000fe40000004100 */
[--C-:B------:R-:W-:Y:S01]  /*1910*/  FADD.FTZ R31, R3, -R48.reuse ;  /* 0x80000030031f7221 */ /* 0x100fe20000010000 */
[--C-:B------:R-:W-:Y:S02]  /*1920*/  HADD2.F32 R30, -RZ, R20.reuse.H0_H0 ;  /* 0x20000014ff1e7230 */ /* 0x100fe40000004100 */
[----:B------:R-:W-:Y:S01]  /*1930*/  FMUL.FTZ R29, R46, R29 ;  /* 0x0000001d2e1d7220 */ /* 0x000fe20000410000 */
[----:B------:R-:W-:Y:S02]  /*1940*/  HADD2.F32 R45, -RZ, R20.H1_H1 ;  /* 0x30000014ff2d7230 */ /* 0x000fe40000004100 */
[----:B------:R-:W-:Y:S01]  /*1950*/  FADD.FTZ R51, R41, -R48 ;  /* 0x8000003029337221 */ /* 0x000fe20000010000 */
[----:B------:R-:W-:-:S02]  /*1960*/  HADD2.F32 R44, -RZ, R21.H0_H0 ;  /* 0x20000015ff2c7230 */ /* 0x000fc40000004100 */
[----:B------:R-:W-:Y:S01]  /*1970*/  FFMA.FTZ R49, R29, R28, R30 ;  /* 0x0000001c1d317223 */ /* 0x000fe2000001001e */
[----:B------:R-:W-:Y:S02]  /*1980*/  HADD2.F32 R29, -RZ, R24.H1_H1 ;  /* 0x30000018ff1d7230 */ /* 0x000fe40000004100 */
[----:B------:R-:W-:Y:S01]  /*1990*/  FMUL.FTZ R28, R46, R31 ;  /* 0x0000001f2e1c7220 */ /* 0x000fe20000410000 */
[--C-:B------:R-:W-:Y:S01]  /*19a0*/  FADD.FTZ R31, R2, -R48.reuse ;  /* 0x80000030021f7221 */ /* 0x100fe20000010000 */
[--C-:B------:R-:W-:Y:S02]  /*19b0*/  HADD2.F32 R30, -RZ, R25.reuse.H0_H0 ;  /* 0x20000019ff1e7230 */ /* 0x100fe40000004100 */
[----:B------:R-:W-:Y:S01]  /*19c0*/  FMUL.FTZ R51, R46, R51 ;  /* 0x000000332e337220 */ /* 0x000fe20000410000 */
[----:B------:R-:W-:Y:S01]  /*19d0*/  FFMA.FTZ R28, R28, R29, R45 ;  /* 0x0000001d1c1c7223 */ /* 0x000fe2000001002d */
[----:B------:R-:W-:Y:S01]  /*19e0*/  FMUL.FTZ R29, R46, R31 ;  /* 0x0000001f2e1d7220 */ /* 0x000fe20000410000 */
[----:B------:R-:W-:Y:S01]  /*19f0*/  FADD.FTZ R31, R32, -R48 ;  /* 0x80000030201f7221 */ /* 0x000fe20000010000 */
[----:B------:R-:W-:-:S02]  /*1a00*/  HADD2.F32 R50, -RZ, R25.H1_H1 ;  /* 0x30000019ff327230 */ /* 0x000fc40000004100 */
[----:B------:R-:W-:Y:S01]  /*1a10*/  FFMA.FTZ R29, R29, R30, R44 ;  /* 0x0000001e1d1d7223 */ /* 0x000fe2000001002c */
[----:B------:R-:W-:Y:S02]  /*1a20*/  HADD2.F32 R30, -RZ, R21.H1_H1 ;  /* 0x30000015ff1e7230 */ /* 0x000fe40000004100 */
[----:B------:R-:W-:Y:S01]  /*1a30*/  FMUL.FTZ R31, R46, R31 ;  /* 0x0000001f2e1f7220 */ /* 0x000fe20000410000 */
[----:B------:R-:W-:Y:S01]  /*1a40*/  HADD2.F32 R45, -RZ, R22.H0_H0 ;  /* 0x20000016ff2d7230 */ /* 0x000fe20000004100 */
[----:B------:R-:W-:Y:S01]  /*1a50*/  F2FP.F16.F32.PACK_AB R28, R28, R49 ;  /* 0x000000311c1c723e */ /* 0x000fe200000000ff */
[----:B------:R-:W-:Y:S02]  /*1a60*/  HADD2.F32 R44, -RZ, R26.H1_H1 ;  /* 0x3000001aff2c7230 */ /* 0x000fe40000004100 */
[----:B------:R-:W-:Y:S01]  /*1a70*/  FFMA.FTZ R50, R31, R50, R30 ;  /* 0x000000321f327223 */ /* 0x000fe2000001001e */
[----:B------:R-:W-:Y:S01]  /*1a80*/  FADD.FTZ R31, R7, -R48 ;  /* 0x80000030071f7221 */ /* 0x000fe20000010000 */
[----:B-1----:R-:W-:-:S03]  /*1a90*/  HADD2.F32 R52, -RZ, R22.H1_H1 ;  /* 0x30000016ff347230 */ /* 0x002fc60000004100 */
[----:B------:R-:W-:Y:S01]  /*1aa0*/  FMUL.FTZ R30, R46, R31 ;  /* 0x0000001f2e1e7220 */ /* 0x000fe20000410000 */
[----:B------:R-:W-:Y:S01]  /*1ab0*/  HADD2.F32 R31, -RZ, R26.H0_H0 ;  /* 0x2000001aff1f7230 */ /* 0x000fe20000004100 */
[----:B------:R-:W-:-:S04]  /*1ac0*/  F2FP.F16.F32.PACK_AB R29, R50, R29 ;  /* 0x0000001d321d723e */ /* 0x000fc800000000ff */
        /* <DEDUP_REMOVED lines=14> */
[----:B------:R-:W1:Y:S02]  /*1bb0*/  LDC.64 R44, c[0x0][0x428] ;  /* 0x00010a00ff2c7b82 */ /* 0x000e640000000a00 */
[C---:B-1----:R-:W-:Y:S01]  /*1bc0*/  IMAD.WIDE.U32 R44, R47.reuse, 0x10, R44 ;  /* 0x000000102f2c7825 */ /* 0x042fe200078e002c */
[----:B------:R-:W-:-:S04]  /*1bd0*/  IADD3 R47, PT, PT, R47, 0x20, RZ ;  /* 0x000000202f2f7810 */ /* 0x000fc80007ffe0ff */
[----:B------:R2:W-:Y:S03]  /*1be0*/  STG.E.128 desc[UR6][R44.64], R28 ;  /* 0x0000001c2c007986 */ /* 0x0005e6000c101d06 */
.L_x_2081:
[----:B------:R-:W-:Y:S05]  /*1bf0*/  BSYNC.RECONVERGENT B1 ;  /* 0x0000000000017941 */ /* 0x000fea0003800200 */
.L_x_2080:
[----:B------:R-:W-:Y:S05]  /*1c00*/  @!P2 BRA `(.L_x_2079) ;  /* 0x0000000000bca947 */ /* 0x000fea0003800000 */
[--C-:B--2---:R-:W-:Y:S01]  /*1c10*/  FADD.FTZ R29, R42, -R48.reuse ;  /* 0x800000302a1d7221 */ /* 0x104fe20000010000 */
[----:B------:R-:W-:Y:S02]  /*1c20*/  HADD2.F32 R28, -RZ, R16.H0_H0 ;  /* 0x20000010ff1c7230 */ /* 0x000fe40000004100 */
[----:B------:R-:W-:Y:S01]  /*1c30*/  FADD.FTZ R31, R37, -R48 ;  /* 0x80000030251f7221 */ /* 0x000fe20000010000 */
[--C-:B------:R-:W-:Y:S02]  /*1c40*/  HADD2.F32 R30, -RZ, R12.reuse.H0_H0 ;  /* 0x2000000cff1e7230 */ /* 0x100fe40000004100 */
[----:B------:R-:W-:Y:S01]  /*1c50*/  FMUL.FTZ R29, R46, R29 ;  /* 0x0000001d2e1d7220 */ /* 0x000fe20000410000 */
[----:B------:R-:W-:Y:S02]  /*1c60*/  HADD2.F32 R45, -RZ, R12.H1_H1 ;  /* 0x3000000cff2d7230 */ /* 0x000fe40000004100 */
[----:B------:R-:W-:Y:S02]  /*1c70*/  HADD2.F32 R44, -RZ, R13.H0_H0 ;  /* 0x2000000dff2c7230 */ /* 0x000fe40000004100 */
[----:B------:R-:W-:Y:S01]  /*1c80*/  FFMA.FTZ R49, R29, R28, R30 ;  /* 0x0000001c1d317223 */ /* 0x000fe2000001001e */
[----:B------:R-:W-:-:S02]  /*1c90*/  HADD2.F32 R29, -RZ, R16.H1_H1 ;  /* 0x30000010ff1d7230 */ /* 0x000fc40000004100 */
[----:B------:R-:W-:Y:S01]  /*1ca0*/  FMUL.FTZ R28, R46, R31 ;  /* 0x0000001f2e1c7220 */ /* 0x000fe20000410000 */
[--C-:B------:R-:W-:Y:S01]  /*1cb0*/  FADD.FTZ R31, R0, -R48.reuse ;  /* 0x80000030001f7221 */ /* 0x100fe20000010000 */
[--C-:B------:R-:W-:Y:S02]  /*1cc0*/  HADD2.F32 R30, -RZ, R17.reuse.H0_H0 ;  /* 0x20000011ff1e7230 */ /* 0x100fe40000004100 */
[----:B------:R-:W-:Y:S01]  /*1cd0*/  FFMA.FTZ R28, R28, R29, R45 ;  /* 0x0000001d1c1c7223 */ /* 0x000fe2000001002d */
[----:B------:R-:W-:Y:S01]  /*1ce0*/  FMUL.FTZ R29, R46, R31 ;  /* 0x0000001f2e1d7220 */ /* 0x000fe20000410000 */
[----:B------:R-:W-:Y:S01]  /*1cf0*/  FADD.FTZ R31, R33, -R48 ;  /* 0x80000030211f7221 */ /* 0x000fe20000010000 */
[----:B------:R-:W-:Y:S02]  /*1d00*/  HADD2.F32 R50, -RZ, R17.H1_H1 ;  /* 0x30000011ff327230 */ /* 0x000fe40000004100 */
[----:B------:R-:W-:Y:S01]  /*1d10*/  FFMA.FTZ R29, R29, R30, R44 ;  /* 0x0000001e1d1d7223 */ /* 0x000fe2000001002c */
[----:B------:R-:W-:-:S02]  /*1d20*/  HADD2.F32 R30, -RZ, R13.H1_H1 ;  /* 0x3000000dff1e7230 */ /* 0x000fc40000004100 */
        /* <DEDUP_REMOVED lines=11> */
[--C-:B------:R-:W-:Y:S01]  /*1de0*/  FADD.FTZ R31, R38, -R48.reuse ;  /* 0x80000030261f7221 */ /* 0x100fe20000010000 */
[----:B------:R-:W-:-:S03]  /*1df0*/  FADD.FTZ R45, R43, -R48 ;  /* 0x800000302b2d7221 */ /* 0x000fc60000010000 */
[C---:B------:R-:W-:Y:S01]  /*1e00*/  FMUL.FTZ R31, R46.reuse, R31 ;  /* 0x0000001f2e1f7220 */ /* 0x040fe20000410000 */
[----:B------:R-:W-:-:S03]  /*1e10*/  FMUL.FTZ R45, R46, R45 ;  /* 0x0000002d2e2d7220 */ /* 0x000fc60000410000 */
[----:B------:R-:W-:Y:S01]  /*1e20*/  FFMA.FTZ R51, R31, R44, R52 ;  /* 0x0000002c1f337223 */ /* 0x000fe20000010034 */
[----:B------:R-:W-:Y:S01]  /*1e30*/  FADD.FTZ R31, R39, -R48 ;  /* 0x80000030271f7221 */ /* 0x000fe20000010000 */
[----:B------:R-:W-:Y:S02]  /*1e40*/  HADD2.F32 R44, -RZ, R19.H0_H0 ;  /* 0x20000013ff2c7230 */ /* 0x000fe40000004100 */
[--C-:B------:R-:W-:Y:S02]  /*1e50*/  HADD2.F32 R52, -RZ, R15.reuse.H0_H0 ;  /* 0x2000000fff347230 */ /* 0x100fe40000004100 */
[----:B------:R-:W-:Y:S01]  /*1e60*/  FMUL.FTZ R31, R46, R31 ;  /* 0x0000001f2e1f7220 */ /* 0x000fe20000410000 */
[----:B------:R-:W-:Y:S01]  /*1e70*/  HADD2.F32 R46, -RZ, R15.H1_H1 ;  /* 0x3000000fff2e7230 */ /* 0x000fe20000004100 */
[----:B------:R-:W-:Y:S02]  /*1e80*/  F2FP.F16.F32.PACK_AB R30, R51, R30 ;  /* 0x0000001e331e723e */ /* 0x000fe400000000ff */
[----:B------:R-:W-:Y:S01]  /*1e90*/  FFMA.FTZ R31, R31, R44, R52 ;  /* 0x0000002c1f1f7223 */ /* 0x000fe20000010034 */
[----:B------:R-:W-:-:S05]  /*1ea0*/  HADD2.F32 R44, -RZ, R19.H1_H1 ;  /* 0x30000013ff2c7230 */ /* 0x000fca0000004100 */
[----:B------:R-:W-:Y:S02]  /*1eb0*/  FFMA.FTZ R46, R45, R44, R46 ;  /* 0x0000002c2d2e7223 */ /* 0x000fe4000001002e */
[----:B------:R-:W1:Y:S03]  /*1ec0*/  LDC.64 R44, c[0x0][0x428] ;  /* 0x00010a00ff2c7b82 */ /* 0x000e660000000a00 */
[----:B------:R-:W-:Y:S01]  /*1ed0*/  F2FP.F16.F32.PACK_AB R31, R46, R31 ;  /* 0x0000001f2e1f723e */ /* 0x000fe200000000ff */
[----:B-1----:R-:W-:-:S05]  /*1ee0*/  IMAD.WIDE.U32 R44, R47, 0x10, R44 ;  /* 0x000000102f2c7825 */ /* 0x002fca00078e002c */
[----:B------:R3:W-:Y:S02]  /*1ef0*/  STG.E.128 desc[UR6][R44.64], R28 ;  /* 0x0000001c2c007986 */ /* 0x0007e4000c101d06 */
.L_x_2079:
[----:B------:R-:W-:Y:S05]  /*1f00*/  BSYNC.RECONVERGENT B0 ;  /* 0x0000000000007941 */ /* 0x000fea0003800200 */
.L_x_2078:
[----:B--23--:R-:W2:Y:S02]  /*1f10*/  LDC.64 R28, c[0x0][0x380] ;  /* 0x0000e000ff1c7b82 */ /* 0x00cea40000000a00 */
[----:B--2---:R-:W-:-:S04]  /*1f20*/  LEA R4, R28, R4, 0x2 ;  /* 0x000000041c047211 */ /* 0x004fc800078e10ff */
[----:B------:R-:W-:-:S13]  /*1f30*/  ISETP.GE.AND P1, PT, R4, R29, PT ;  /* 0x0000001d0400720c */ /* 0x000fda0003f26270 */
[----:B------:R-:W-:Y:S05]  /*1f40*/  @!P1 BRA `(.L_x_2082) ;  /* 0xffffffe400249947 */ /* 0x000fea000383ffff */
[----:B------:R-:W-:Y:S05]  /*1f50*/  EXIT ;  /* 0x000000000000794d */ /* 0x000fea0003800000 */
.L_x_2077:
[----:B------:R-:W-:Y:S01]  /*1f60*/  HFMA2 R48, -RZ, RZ, 0, 5.9604644775390625e-08 ;  /* 0x00000001ff307431 */ /* 0x000fe200000001ff */
[----:B------:R-:W-:Y:S01]  /*1f70*/  BSSY B0, `(.L_x_2083) ;  /* 0x0000007000007945 */ /* 0x000fe20003800000 */
[----:B------:R-:W-:Y:S02]  /*1f80*/  MOV R53, R29 ;  /* 0x0000001d00357202 */ /* 0x000fe40000000f00 */
[----:B------:R-:W-:Y:S02]  /*1f90*/  MOV R46, 0x1f ;  /* 0x0000001f002e7802 */ /* 0x000fe40000000f00 */
[----:B------:R-:W-:-:S07]  /*1fa0*/  MOV R31, 0xffffffff ;  /* 0xffffffff001f7802 */ /* 0x000fce0000000f00 */
[----:B0----5:R-:W-:Y:S05]  /*1fb0*/  WARPSYNC.COLLECTIVE R31, `(.L_x_2084) ;  /* 0x000000001f087348 */ /* 0x021fea0003c00000 */
[----:B------:R1:W2:Y:S02]  /*1fc0*/  SHFL.BFLY P5, R49, R53, R48, R46 ;  /* 0x0c00003035317389 */ /* 0x0002a400000a002e */
[----:B012--5:R-:W-:Y:S05]  /*1fd0*/  ENDCOLLECTIVE ;  /* 0x000000000000791b */ /* 0x027fea0003800000 */
.L_x_2084:
[----:B------:R-:W-:Y:S05]  /*1fe0*/  BSYNC B0 ;  /* 0x0000000000007941 */ /* 0x000fea0003800000 */
.L_x_2083:
        /* <DEDUP_REMOVED lines=9> */
.L_x_2085:
[----:B------:R-:W-:Y:S02]  /*2080*/  HFMA2 R48, -RZ, RZ, 0, 2.384185791015625e-07 ;  /* 0x00000004ff307431 */ /* 0x000fe400000001ff */
[----:B------:R-:W-:-:S05]  /*2090*/  FADD.FTZ R51, R50, R49 ;  /* 0x0000003132337221 */ /* 0x000fca0000010000 */
[----:B------:R-:W-:-:S07]  /*20a0*/  MOV R53, R51 ;  /* 0x0000003300357202 */ /* 0x000fce0000000f00 */
[----:B------:R-:W-:Y:S05]  /*20b0*/  WARPSYNC.COLLECTIVE R31, `(.L_x_2086) ;  /* 0x000000001f087348 */ /* 0x000fea0003c00000 */
[----:B------:R0:W1:Y:S02]  /*20c0*/  SHFL.BFLY P5, R49, R53, R48, R46 ;  /* 0x0c00003035317389 */ /* 0x00006400000a002e */
[----:B01----:R-:W-:Y:S05]  /*20d0*/  ENDCOLLECTIVE ;  /* 0x000000000000791b */ /* 0x003fea0003800000 */
.L_x_2086:
[----:B------:R-:W-:Y:S02]  /*20e0*/  HFMA2 R48, -RZ, RZ, 0, 4.76837158203125e-07 ;  /* 0x00000008ff307431 */ /* 0x000fe400000001ff */
[----:B------:R-:W-:-:S05]  /*20f0*/  FADD.FTZ R52, R51, R49 ;  /* 0x0000003133347221 */ /* 0x000fca0000010000 */
[----:B------:R-:W-:-:S07]  /*2100*/  MOV R53, R52 ;  /* 0x0000003400357202 */ /* 0x000fce0000000f00 */
[----:B------:R-:W-:Y:S05]  /*2110*/  WARPSYNC.COLLECTIVE R31, `(.L_x_2087) ;  /* 0x000000001f087348 */ /* 0x000fea0003c00000 */
[----:B------:R0:W1:Y:S02]  /*2120*/  SHFL.BFLY P5, R49, R53, R48, R46 ;  /* 0x0c00003035317389 */ /* 0x00006400000a002e */
[----:B01----:R-:W-:Y:S05]  /*2130*/  ENDCOLLECTIVE ;  /* 0x000000000000791b */ /* 0x003fea0003800000 */
.L_x_2087:
[----:B------:R-:W-:Y:S01]  /*2140*/  MOV R48, 0x10 ;  /* 0x0000001000307802 */ /* 0x000fe20000000f00 */
[----:B------:R-:W-:-:S07]  /*2150*/  FADD.FTZ R53, R52, R49 ;  /* 0x0000003134357221 */ /* 0x000fce0000010000 */
[----:B------:R-:W-:Y:S05]  /*2160*/  WARPSYNC.COLLECTIVE R31, `(.L_x_2088) ;  /* 0x000000001f087348 */ /* 0x000fea0003c00000 */
[----:B------:R0:W1:Y:S02]  /*2170*/  SHFL.BFLY P5, R49, R53, R48, R46 ;  /* 0x0c00003035317389 */ /* 0x00006400000a002e */
[----:B01----:R-:W-:Y:S05]  /*2180*/  ENDCOLLECTIVE ;  /* 0x000000000000791b */ /* 0x003fea0003800000 */
.L_x_2088:
        /* <DEDUP_REMOVED lines=41> */
.L_x_2089:
[----:B------:R-:W-:Y:S02]  /*2420*/  HFMA2 R48, -RZ, RZ, 0, 1.1920928955078125e-07 ;  /* 0x00000002ff307431 */ /* 0x000fe400000001ff */
[----:B------:R-:W-:-:S05]  /*2430*/  FADD.FTZ R29, R28, R49 ;  /* 0x000000311c1d7221 */ /* 0x000fca0000010000 */
[----:B------:R-:W-:-:S07]  /*2440*/  MOV R53, R29 ;  /* 0x0000001d00357202 */ /* 0x000fce0000000f00 */
[----:B------:R-:W-:Y:S05]  /*2450*/  WARPSYNC.COLLECTIVE R31, `(.L_x_2090) ;  /* 0x000000001f087348 */ /* 0x000fea0003c00000 */
[----:B------:R0:W1:Y:S02]  /*2460*/  SHFL.BFLY P5, R49, R53, R48, R46 ;  /* 0x0c00003035317389 */ /* 0x00006400000a002e */
[----:B01----:R-:W-:Y:S05]  /*2470*/  ENDCOLLECTIVE ;  /* 0x000000000000791b */ /* 0x003fea0003800000 */
.L_x_2090:
[----:B------:R-:W-:Y:S02]  /*2480*/  HFMA2 R48, -RZ, RZ, 0, 2.384185791015625e-07 ;  /* 0x00000004ff307431 */ /* 0x000fe400000001ff */
[----:B------:R-:W-:-:S05]  /*2490*/  FADD.FTZ R50, R29, R49 ;  /* 0x000000311d327221 */ /* 0x000fca0000010000 */
[----:B------:R-:W-:-:S07]  /*24a0*/  MOV R53, R50 ;  /* 0x0000003200357202 */ /* 0x000fce0000000f00 */
[----:B------:R-:W-:Y:S05]  /*24b0*/  WARPSYNC.COLLECTIVE R31, `(.L_x_2091) ;  /* 0x000000001f087348 */ /* 0x000fea0003c00000 */
[----:B------:R0:W1:Y:S02]  /*24c0*/  SHFL.BFLY P5, R49, R53, R48, R46 ;  /* 0x0c00003035317389 */ /* 0x00006400000a002e */
[----:B01----:R-:W-:Y:S05]  /*24d0*/  ENDCOLLECTIVE ;  /* 0x000000000000791b */ /* 0x003fea0003800000 */
.L_x_2091:
[----:B------:R-:W-:Y:S02]  /*24e0*/  HFMA2 R48, -RZ, RZ, 0, 4.76837158203125e-07 ;  /* 0x00000008ff307431 */ /* 0x000fe400000001ff */
[----:B------:R-:W-:-:S05]  /*24f0*/  FADD.FTZ R51, R50, R49 ;  /* 0x0000003132337221 */ /* 0x000fca0000010000 */
[----:B------:R-:W-:-:S07]  /*2500*/  MOV R53, R51 ;  /* 0x0000003300357202 */ /* 0x000fce0000000f00 */
[----:B------:R-:W-:Y:S05]  /*2510*/  WARPSYNC.COLLECTIVE R31, `(.L_x_2092) ;  /* 0x000000001f087348 */ /* 0x000fea0003c00000 */
[----:B------:R0:W1:Y:S02]  /*2520*/  SHFL.BFLY P5, R49, R53, R48, R46 ;  /* 0x0c00003035317389 */ /* 0x00006400000a002e */
[----:B01----:R-:W-:Y:S05]  /*2530*/  ENDCOLLECTIVE ;  /* 0x000000000000791b */ /* 0x003fea0003800000 */
.L_x_2092:
[----:B------:R-:W-:Y:S02]  /*2540*/  HFMA2 R48, -RZ, RZ, 0, 9.5367431640625e-07 ;  /* 0x00000010ff307431 */ /* 0x000fe400000001ff */
[----:B------:R-:W-:-:S05]  /*2550*/  FADD.FTZ R52, R51, R49 ;  /* 0x0000003133347221 */ /* 0x000fca0000010000 */
[----:B------:R-:W-:-:S07]  /*2560*/  MOV R53, R52 ;  /* 0x0000003400357202 */ /* 0x000fce0000000f00 */
[----:B------:R-:W-:Y:S05]  /*2570*/  WARPSYNC.COLLECTIVE R31, `(.L_x_2093) ;  /* 0x000000001f087348 */ /* 0x000fea0003c00000 */
[----:B------:R0:W1:Y:S02]  /*2580*/  SHFL.BFLY P5, R49, R53, R48, R46 ;  /* 0x0c00003035317389 */ /* 0x00006400000a002e */
[----:B01----:R-:W-:Y:S05]  /*2590*/  ENDCOLLECTIVE ;  /* 0x000000000000791b */ /* 0x003fea0003800000 */
.L_x_2093:
[----:B------:R-:W-:Y:S05]  /*25a0*/  BRA `(.L_x_2094) ;  /* 0xfffffff000747947 */ /* 0x000fea000383ffff */
.L_x_2095:
        /* <DEDUP_REMOVED lines=13> */
.L_x_20239:


//--------------------- .text._ZN10layer_norm13ln_fwd_kernelINS_13Kernel_traitsI6__halfS2_S2_S2_fjLj512ELj1ELj4ELj1ELj16ENS_18Kernel_traits_baseILj512ES2_S2_S2_S2_fjLj128EEEEELb0ELb0ELb1ELb1EEEvNS_9FwdParamsE --------------------------
	.section	.text._ZN10layer_norm13ln_fwd_kernelINS_13Kernel_traitsI6__halfS2_S2_S2_fjLj512ELj1ELj4ELj1ELj16ENS_18Kernel_traits_baseILj512ES2_S2_S2_S2_fjLj128EEEEELb0ELb0ELb1ELb1EEEvNS_9FwdParamsE,"ax",@progbits
	.align	128
        .global         _ZN10layer_norm13ln_fwd_kernelINS_13Kernel_traitsI6__halfS2_S2_S2_fjLj512ELj1ELj4ELj1ELj16ENS_18Kernel_traits_baseILj512ES2_S2_S2_S2_fjLj128EEEEELb0ELb0ELb1ELb1EEEvNS_9FwdParamsE
        .type           _ZN10layer_norm13ln_fwd_kernelINS_13Kernel_traitsI6__halfS2_S2_S2_fjLj512ELj1ELj4ELj1ELj16ENS_18Kernel_traits_baseILj512ES2_S2_S2_S2_fjLj128EEEEELb0ELb0ELb1ELb1EEEvNS_9FwdParamsE,@function
        .size           _ZN10layer_norm13ln_fwd_kernelINS_13Kernel_traitsI6__halfS2_S2_S2_fjLj512ELj1ELj4ELj1ELj16ENS_18Kernel_traits_baseILj512ES2_S2_S2_S2_fjLj128EEEEELb0ELb0ELb1ELb1EEEvNS_9FwdParamsE,(.L_x_20240 - _ZN10layer_norm13ln_fwd_kernelINS_13Kernel_traitsI6__halfS2_S2_S2_fjLj512ELj1ELj4ELj1ELj16ENS_18Kernel_traits_baseILj512ES2_S2_S2_S2_fjLj128EEEEELb0ELb0ELb1ELb1EEEvNS_9FwdParamsE)
        .other          _ZN10layer_norm13ln_fwd_kernelINS_13Kernel_traitsI6__halfS2_S2_S2_fjLj512ELj1ELj4ELj1ELj16ENS_18Kernel_traits_baseILj512ES2_S2_S2_S2_fjLj128EEEEELb0ELb0ELb1ELb1EEEvNS_9FwdParamsE,@"STO_CUDA_ENTRY STV_DEFAULT"
_ZN10layer_norm13ln_fwd_kernelINS_13Kernel_traitsI6__halfS2_S2_S2_fjLj512ELj1ELj4ELj1ELj16ENS_18Kernel_traits_baseILj512ES2_S2_S2_S2_fjLj128EEEEELb0ELb0ELb1ELb1EEEvNS_9FwdParamsE:
.text._ZN10layer_norm13ln_fwd_kernelINS_13Kernel_traitsI6__halfS2_S2_S2_fjLj512ELj1ELj4ELj1ELj16ENS_18Kernel_traits_baseILj512ES2_S2_S2_S2_fjLj128EEEEELb0ELb0ELb1ELb1EEEvNS_9FwdParamsE:
        /* <DEDUP_REMOVED lines=21> */
[-C--:B---3--:R-:W-:Y:S02]  /*0150*/  @P0 MOV R5, R20.reuse ;  /* 0x0000001400050202 */ /* 0x088fe40000000f00 */
[----:B------:R-:W-:Y:S02]  /*0160*/  @!P0 MOV R5, R20 ;  /* 0x0000001400058202 */ /* 0x000fe40000000f00 */
[----:B------:R-:W-:-:S07]  /*0170*/  @P0 MOV R4, R21 ;  /* 0x0000001500040202 */ /* 0x000fce0000000f00 */
[----:B----4-:R-:W-:Y:S05]  /*0180*/  @P1 EXIT ;  /* 0x000000000000194d */ /* 0x010fea0003800000 */
[----:B------:R-:W0:Y:S01]  /*0190*/  LDCU.U8 UR4, c[0x0][0x410] ;  /* 0x00008200ff0477ac */ /* 0x000e220008000000 */
[----:B------:R-:W-:Y:S02]  /*01a0*/  @P0 MOV R3, R22 ;  /* 0x0000001600030202 */ /* 0x000fe40000000f00 */
[----:B-----5:R-:W-:Y:S02]  /*01b0*/  @!P0 CS2R R14, SRZ ;  /* 0x00000000000e8805 */ /* 0x020fe4000001ff00 */
[----:B------:R-:W-:Y:S02]  /*01c0*/  @P0 MOV R2, R23 ;  /* 0x0000001700020202 */ /* 0x000fe40000000f00 */
[----:B------:R-:W-:Y:S02]  /*01d0*/  @!P0 CS2R R12, SRZ ;  /* 0x00000000000c8805 */ /* 0x000fe4000001ff00 */
[----:B------:R-:W-:Y:S02]  /*01e0*/  @P0 MOV R0, R16 ;  /* 0x0000001000000202 */ /* 0x000fe40000000f00 */
[----:B------:R-:W-:-:S02]  /*01f0*/  @!P0 CS2R R10, SRZ ;  /* 0x00000000000a8805 */ /* 0x000fc4000001ff00 */
[----:B------:R-:W-:Y:S02]  /*0200*/  @P0 MOV R30, R17 ;  /* 0x00000011001e0202 */ /* 0x000fe40000000f00 */
[----:B------:R-:W-:Y:S02]  /*0210*/  @!P0 CS2R R8, SRZ ;  /* 0x0000000000088805 */ /* 0x000fe4000001ff00 */
[----:B------:R-:W-:Y:S01]  /*0220*/  @P0 MOV R29, R18 ;  /* 0x00000012001d0202 */ /* 0x000fe20000000f00 */
[----:B------:R-:W1:Y:S01]  /*0230*/  LDCU UR5, c[0x0][0x448] ;  /* 0x00008900ff0577ac */ /* 0x000e620008000800 */
[----:B------:R-:W-:Y:S02]  /*0240*/  @P0 MOV R28, R19 ;  /* 0x00000013001c0202 */ /* 0x000fe40000000f00 */
[----:B------:R-:W-:Y:S01]  /*0250*/  @!P0 MOV R4, R21 ;  /* 0x0000001500048202 */ /* 0x000fe20000000f00 */
[----:B------:R-:W2:Y:S01]  /*0260*/  LDCU.64 UR8, c[0x0][0x3a0] ;  /* 0x00007400ff0877ac */ /* 0x000ea20008000a00 */
[----:B------:R-:W-:-:S02]  /*0270*/  @!P0 MOV R3, R22 ;  /* 0x0000001600038202 */ /* 0x000fc40000000f00 */
[----:B------:R-:W-:Y:S02]  /*0280*/  @!P0 MOV R2, R23 ;  /* 0x0000001700028202 */ /* 0x000fe40000000f00 */
[----:B------:R-:W-:Y:S02]  /*0290*/  @!P0 MOV R0, R16 ;  /* 0x0000001000008202 */ /* 0x000fe40000000f00 */
[----:B------:R-:W-:Y:S02]  /*02a0*/  @!P0 MOV R30, R17 ;  /* 0x00000011001e8202 */ /* 0x000fe40000000f00 */
[----:B------:R-:W-:Y:S02]  /*02b0*/  @!P0 MOV R29, R18 ;  /* 0x00000012001d8202 */ /* 0x000fe40000000f00 */
[----:B------:R-:W-:Y:S02]  /*02c0*/  @!P0 MOV R28, R19 ;  /* 0x00000013001c8202 */ /* 0x000fe40000000f00 */
[----:B0-----:R-:W-:-:S13]  /*02d0*/  ISETP.NE.AND P1, PT, RZ, UR4, PT ;  /* 0x00000004ff007c0c */ /* 0x001fda000bf25270 */
.L_x_2103:
[----:B0-----:R-:W0:Y:S08]  /*02e0*/  LDC.64 R20, c[0x0][0x3f0] ;  /* 0x0000fc00ff147b82 */ /* 0x001e300000000a00 */
[----:B------:R-:W3:Y:S08]  /*02f0*/  LDC R25, c[0x0][0x388] ;  /* 0x0000e200ff197b82 */ /* 0x000ef00000000800 */
[----:B------:R-:W4:Y:S01]  /*0300*/  LDC.64 R22, c[0x0][0x3f8] ;  /* 0x0000fe00ff167b82 */ /* 0x000f220000000a00 */
[----:B0-----:R-:W-:-:S05]  /*0310*/  IMAD.WIDE R20, R6, 0x4, R20 ;  /* 0x0000000406147825 */ /* 0x001fca00078e0214 */
[----:B------:R4:W2:Y:S01]  /*0320*/  LDG.E R39, desc[UR6][R20.64] ;  /* 0x0000000614277981 */ /* 0x0008a2000c1e1900 */
[----:B------:R-:W-:Y:S02]  /*0330*/  HFMA2 R42, -RZ, RZ, 0, 0 ;  /* 0x00000000ff2a7431 */ /* 0x000fe400000001ff */
[----:B----4-:R-:W-:Y:S01]  /*0340*/  IMAD.WIDE R20, R6, 0x4, R22 ;  /* 0x0000000406147825 */ /* 0x010fe200078e0216 */
[----:B--2---:R-:W-:-:S13]  /*0350*/  ISETP.GE.AND P0, PT, R39, 0x1, PT ;  /* 0x000000012700780c */ /* 0x004fda0003f06270 */
[----:B------:R-:W0:Y:S01]  /*0360*/  @P0 LDC.64 R26, c[0x0][0x390] ;  /* 0x0000e400ff1a0b82 */ /* 0x000e220000000a00 */
[----:B------:R-:W-:-:S05]  /*0370*/  @P0 IADD3 R24, PT, PT, R39, -0x1, RZ ;  /* 0xffffffff27180810 */ /* 0x000fca0007ffe0ff */
[----:B---3--:R-:W-:-:S05]  /*0380*/  @P0 IMAD R24, R24, R25, RZ ;  /* 0x0000001918180224 */ /* 0x008fca00078e02ff */
[----:B------:R-:W-:-:S04]  /*0390*/  @P0 SHF.R.S32.HI R31, RZ, 0x1f, R24 ;  /* 0x0000001fff1f0819 */ /* 0x000fc80000011418 */
[----:B------:R-:W-:-:S04]  /*03a0*/  @P0 LEA.HI R24, R31, R24, RZ, 0x3 ;  /* 0x000000181f180211 */ /* 0x000fc800078f18ff */
[----:B------:R-:W-:Y:S02]  /*03b0*/  @P0 LEA.HI.SX32 R42, R24, R7, 0x1d ;  /* 0x00000007182a0211 */ /* 0x000fe400078feaff */
[----:B------:R2:W5:Y:S03]  /*03c0*/  LDG.E R24, desc[UR6][R20.64] ;  /* 0x0000000614187981 */ /* 0x000566000c1e1900 */
[----:B0-----:R-:W-:-:S05]  /*03d0*/  @P0 IMAD.WIDE.U32 R22, R42, 0x10, R26 ;  /* 0x000000102a160825 */ /* 0x001fca00078e001a */
[----:B------:R2:W5:Y:S01]  /*03e0*/  @P0 LDG.E.128 R16, desc[UR6][R22.64] ;  /* 0x0000000616100981 */ /* 0x000562000c1e1d00 */
[----:B------:R-:W-:Y:S01]  /*03f0*/  UISETP.NE.U32.AND UP0, UPT, UR8, URZ, UPT ;  /* 0x000000ff0800728c */ /* 0x000fe2000bf05070 */
[----:B------:R-:W-:-:S03]  /*0400*/  IMAD R26, R6, R25, RZ ;  /* 0x00000019061a7224 */ /* 0x000fc600078e02ff */
[----:B------:R-:W-:Y:S02]  /*0410*/  UISETP.NE.AND.EX UP0, UPT, UR9, URZ, UPT, UP0 ;  /* 0x000000ff0900728c */ /* 0x000fe4000bf05300 */
[----:B------:R-:W-:-:S04]  /*0420*/  SHF.R.S32.HI R27, RZ, 0x1f, R26 ;  /* 0x0000001fff1b7819 */ /* 0x000fc8000001141a */
[----:B------:R-:W-:-:S04]  /*0430*/  LEA.HI R26, R27, R26, RZ, 0x3 ;  /* 0x0000001a1b1a7211 */ /* 0x000fc800078f18ff */
[----:B------:R-:W-:Y:S01]  /*0440*/  LEA.HI.SX32 R47, R26, R7, 0x1d ;  /* 0x000000071a2f7211 */ /* 0x000fe200078feaff */
[----:B--2---:R-:W-:Y:S06]  /*0450*/  BRA.U !UP0, `(.L_x_2096) ;  /* 0x0000000108d07547 */ /* 0x004fec000b800000 */
[----:B------:R-:W0:Y:S02]  /*0460*/  LDC.64 R20, c[0x0][0x3a0] ;  /* 0x0000e800ff147b82 */ /* 0x000e240000000a00 */
[----:B0-----:R-:W-:-:S06]  /*0470*/  IMAD.WIDE.U32 R20, R47, 0x10, R20 ;  /* 0x000000102f147825 */ /* 0x001fcc00078e0014 */
[----:B------:R-:W2:Y:S01]  /*0480*/  LDG.E.128 R20, desc[UR6][R20.64] ;  /* 0x0000000614147981 */ /* 0x000ea2000c1e1d00 */
[----:B------:R-:W-:-:S13]  /*0490*/  ISETP.GT.AND P2, PT, R39, RZ, PT ;  /* 0x000000ff2700720c */ /* 0x000fda0003f44270 */
[----:B------:R-:W0:Y:S01]  /*04a0*/  @P2 LDC R33, c[0x0][0x40c] ;  /* 0x00010300ff212b82 */ /* 0x000e220000000800 */
[----:B-----5:R-:W-:Y:S02]  /*04b0*/  @P2 HADD2.F32 R31, -RZ, R16.H1_H1 ;  /* 0x30000010ff1f2230 */ /* 0x020fe40000004100 */
[----:B------:R-:W-:Y:S02]  /*04c0*/  @P2 HADD2.F32 R32, -RZ, R17.H0_H0 ;  /* 0x20000011ff202230 */ /* 0x000fe40000004100 */
[----:B------:R-:W-:Y:S02]  /*04d0*/  @P2 HADD2.F32 R38, -RZ, R18.H0_H0 ;  /* 0x20000012ff262230 */ /* 0x000fe40000004100 */
[----:B------:R-:W-:Y:S01]  /*04e0*/  @P2 HADD2.F32 R45, -RZ, R19.H1_H1 ;  /* 0x30000013ff2d2230 */ /* 0x000fe20000004100 */
[----:B------:R-:W3:Y:S08]  /*04f0*/  @P2 LDC R34, c[0x0][0x40c] ;  /* 0x00010300ff222b82 */ /* 0x000ef00000000800 */
[----:B------:R-:W4:Y:S08]  /*0500*/  @P2 LDC R35, c[0x0][0x40c] ;  /* 0x00010300ff232b82 */ /* 0x000f300000000800 */
[----:B------:R-:W1:Y:S08]  /*0510*/  @P2 LDC R37, c[0x0][0x40c] ;  /* 0x00010300ff252b82 */ /* 0x000e700000000800 */
[----:B------:R-:W4:Y:S08]  /*0520*/  @P2 LDC R40, c[0x0][0x40c] ;  /* 0x00010300ff282b82 */ /* 0x000f300000000800 */
[----:B------:R-:W4:Y:S01]  /*0530*/  @P2 LDC R41, c[0x0][0x40c] ;  /* 0x00010300ff292b82 */ /* 0x000f220000000800 */
[----:B--2---:R-:W-:-:S02]  /*0540*/  HADD2.F32 R26, -RZ, R20.H1_H1 ;  /* 0x30000014ff1a7230 */ /* 0x004fc40000004100 */
[--C-:B------:R-:W-:Y:S02]  /*0550*/  HADD2.F32 R27, -RZ, R21.reuse.H0_H0 ;  /* 0x20000015ff1b7230 */ /* 0x100fe40000004100 */
[----:B------:R-:W-:Y:S02]  /*0560*/  HADD2.F32 R36, -RZ, R20.H0_H0 ;  /* 0x20000014ff247230 */ /* 0x000fe40000004100 */
[----:B0-----:R-:W-:Y:S01]  /*0570*/  @P2 FFMA.FTZ R26, R31, R33, R26 ;  /* 0x000000211f1a2223 */ /* 0x001fe2000001001a */
[----:B------:R-:W-:Y:S02]  /*0580*/  HADD2.F32 R31, -RZ, R22.H0_H0 ;  /* 0x20000016ff1f7230 */ /* 0x000fe40000004100 */
[----:B---3--:R-:W-:Y:S01]  /*0590*/  @P2 FFMA.FTZ R27, R32, R34, R27 ;  /* 0x00000022201b2223 */ /* 0x008fe2000001001b */
[----:B------:R-:W0:Y:S01]  /*05a0*/  @P2 LDC R33, c[0x0][0x40c] ;  /* 0x00010300ff212b82 */ /* 0x000e220000000800 */
[----:B------:R-:W-:Y:S02]  /*05b0*/  HADD2.F32 R34, -RZ, R21.H1_H1 ;  /* 0x30000015ff227230 */ /* 0x000fe40000004100 */
[----:B------:R-:W-:-:S02]  /*05c0*/  @P2 HADD2.F32 R21, -RZ, R17.H1_H1 ;  /* 0x30000011ff152230 */ /* 0x000fc40000004100 */
[----:B-1----:R-:W-:Y:S01]  /*05d0*/  @P2 FFMA.FTZ R31, R38, R37, R31 ;  /* 0x00000025261f2223 */ /* 0x002fe2000001001f */
[----:B------:R-:W-:Y:S02]  /*05e0*/  HADD2.F32 R22, -RZ, R22.H1_H1 ;  /* 0x30000016ff167230 */ /* 0x000fe40000004100 */
[--C-:B------:R-:W-:Y:S01]  /*05f0*/  HADD2.F32 R43, -RZ, R23.reuse.H0_H0 ;  /* 0x20000017ff2b7230 */ /* 0x100fe20000004100 */
[----:B------:R-:W1:Y:S01]  /*0600*/  @P2 LDC R32, c[0x0][0x40c] ;  /* 0x00010300ff202b82 */ /* 0x000e620000000800 */
[----:B------:R-:W-:Y:S02]  /*0610*/  HADD2.F32 R44, -RZ, R23.H1_H1 ;  /* 0x30000017ff2c7230 */ /* 0x000fe40000004100 */
[----:B----4-:R-:W-:Y:S01]  /*0620*/  @P2 FFMA.FTZ R34, R21, R35, R34 ;  /* 0x0000002315222223 */ /* 0x010fe20000010022 */
[----:B------:R-:W-:Y:S01]  /*0630*/  @P2 HADD2.F32 R23, -RZ, R18.H1_H1 ;  /* 0x30000012ff172230 */ /* 0x000fe20000004100 */
[----:B------:R-:W-:Y:S01]  /*0640*/  @!P2 MOV R38, R22 ;  /* 0x000000160026a202 */ /* 0x000fe20000000f00 */
[----:B------:R-:W-:Y:S01]  /*0650*/  @P2 HADD2.F32 R20, -RZ, R19.H0_H0 ;  /* 0x20000013ff142230 */ /* 0x000fe20000004100 */
[----:B------:R-:W-:Y:S01]  /*0660*/  @!P2 MOV R37, R43 ;  /* 0x0000002b0025a202 */ /* 0x000fe20000000f00 */
[----:B------:R-:W-:Y:S01]  /*0670*/  @P2 HADD2.F32 R21, -RZ, R16.H0_H0 ;  /* 0x20000010ff152230 */ /* 0x000fe20000004100 */
[----:B------:R-:W-:Y:S01]  /*0680*/  @!P2 MOV R35, R44 ;  /* 0x0000002c0023a202 */ /* 0x000fe20000000f00 */
[----:B------:R-:W-:Y:S01]  /*0690*/  @P2 FFMA.FTZ R35, R45, R41, R44 ;  /* 0x000000292d232223 */ /* 0x000fe2000001002c */
[----:B------:R-:W-:-:S05]  /*06a0*/  @P2 FFMA.FTZ R37, R20, R40, R43 ;  /* 0x0000002814252223 */ /* 0x000fca000001002b */
[----:B------:R-:W-:Y:S01]  /*06b0*/  F2FP.F16.F32.PACK_AB R41, RZ, R37 ;  /* 0x00000025ff29723e */ /* 0x000fe200000000ff */
[----:B0-----:R-:W-:Y:S01]  /*06c0*/  @P2 FFMA.FTZ R38, R23, R33, R22 ;  /* 0x0000002117262223 */ /* 0x001fe20000010016 */
[----:B------:R-:W-:Y:S02]  /*06d0*/  F2FP.F16.F32.PACK_AB R22, RZ, R34 ;  /* 0x00000022ff16723e */ /* 0x000fe400000000ff */
[----:B------:R-:W-:Y:S02]  /*06e0*/  F2FP.F16.F32.PACK_AB R33, RZ, R31 ;  /* 0x0000001fff21723e */ /* 0x000fe400000000ff */
[----:B------:R-:W-:Y:S02]  /*06f0*/  F2FP.F16.F32.PACK_AB R40, RZ, R38 ;  /* 0x00000026ff28723e */ /* 0x000fe400000000ff */
[----:B------:R-:W-:Y:S01]  /*0700*/  F2FP.F16.F32.PACK_AB R23, RZ, R35 ;  /* 0x00000023ff17723e */ /* 0x000fe200000000ff */
[----:B-1----:R-:W-:Y:S01]  /*0710*/  @P2 FFMA.FTZ R36, R21, R32, R36 ;  /* 0x0000002015242223 */ /* 0x002fe20000010024 */
[----:B------:R-:W-:-:S02]  /*0720*/  F2FP.F16.F32.PACK_AB R21, RZ, R27 ;  /* 0x0000001bff15723e */ /* 0x000fc400000000ff */
[----:B------:R-:W-:Y:S02]  /*0730*/  F2FP.F16.F32.PACK_AB R32, RZ, R26 ;  /* 0x0000001aff20723e */ /* 0x000fe400000000ff */
[----:B------:R-:W-:Y:S02]  /*0740*/  F2FP.F16.F32.PACK_AB R20, RZ, R36 ;  /* 0x00000024ff14723e */ /* 0x000fe400000000ff */
[----:B------:R-:W-:Y:S02]  /*0750*/  PRMT R21, R21, 0x5410, R22 ;  /* 0x0000541015157816 */ /* 0x000fe40000000016 */
[----:B------:R-:W-:Y:S02]  /*0760*/  PRMT R22, R33, 0x5410, R40 ;  /* 0x0000541021167816 */ /* 0x000fe40000000028 */
[----:B------:R-:W-:Y:S02]  /*0770*/  PRMT R20, R20, 0x5410, R32 ;  /* 0x0000541014147816 */ /* 0x000fe40000000020 */
[----:B------:R-:W-:Y:S01]  /*0780*/  PRMT R23, R41, 0x5410, R23 ;  /* 0x0000541029177816 */ /* 0x000fe20000000017 */
[----:B------:R-:W-:Y:S06]  /*0790*/  BRA `(.L_x_2097) ;  /* 0x0000000000a47947 */ /* 0x000fec0003800000 */
.L_x_2096:
[----:B------:R-:W0:Y:S01]  /*07a0*/  @P0 LDC R21, c[0x0][0x40c] ;  /* 0x00010300ff150b82 */ /* 0x000e220000000800 */
[--C-:B-----5:R-:W-:Y:S01]  /*07b0*/  @P0 HADD2.F32 R20, -RZ, R16.reuse.H0_H0 ;  /* 0x20000010ff140230 */ /* 0x120fe20000004100 */
[----:B------:R-:W-:Y:S01]  /*07c0*/  CS2R R36, SRZ ;  /* 0x0000000000247805 */ /* 0x000fe2000001ff00 */
[----:B------:R-:W-:Y:S01]  /*07d0*/  @P0 HADD2.F32 R22, -RZ, R16.H1_H1 ;  /* 0x30000010ff160230 */ /* 0x000fe20000004100 */
[----:B------:R-:W-:Y:S01]  /*07e0*/  CS2R R26, SRZ ;  /* 0x00000000001a7805 */ /* 0x000fe2000001ff00 */
[--C-:B------:R-:W-:Y:S01]  /*07f0*/  @P0 HADD2.F32 R31, -RZ, R17.reuse.H0_H0 ;  /* 0x20000011ff1f0230 */ /* 0x100fe20000004100 */
[----:B------:R-:W-:Y:S02]  /*0800*/  CS2R R34, SRZ ;  /* 0x0000000000227805 */ /* 0x000fe4000001ff00 */
[----:B------:R-:W-:Y:S01]  /*0810*/  MOV R38, RZ ;  /* 0x000000ff00267202 */ /* 0x000fe20000000f00 */
[----:B------:R-:W2:Y:S08]  /*0820*/  @P0 LDC R23, c[0x0][0x40c] ;  /* 0x00010300ff170b82 */ /* 0x000eb00000000800 */
[----:B------:R-:W3:Y:S08]  /*0830*/  @P0 LDC R32, c[0x0][0x40c] ;  /* 0x00010300ff200b82 */ /* 0x000ef00000000800 */
[----:B------:R-:W4:Y:S01]  /*0840*/  @P0 LDC R33, c[0x0][0x40c] ;  /* 0x00010300ff210b82 */ /* 0x000f220000000800 */
[----:B0-----:R-:W-:Y:S01]  /*0850*/  @P0 FMUL.FTZ R36, R20, R21 ;  /* 0x0000001514240220 */ /* 0x001fe20000410000 */
[----:B------:R-:W-:-:S02]  /*0860*/  @P0 HADD2.F32 R20, -RZ, R17.H1_H1 ;  /* 0x30000011ff140230 */ /* 0x000fc40000004100 */
[----:B------:R-:W-:-:S04]  /*0870*/  @P0 HADD2.F32 R21, -RZ, R18.H0_H0 ;  /* 0x20000012ff150230 */ /* 0x000fc80000004100 */
[----:B------:R-:W0:Y:S01]  /*0880*/  @P0 LDC R40, c[0x0][0x40c] ;  /* 0x00010300ff280b82 */ /* 0x000e220000000800 */
[----:B--2---:R-:W-:Y:S01]  /*0890*/  @P0 FMUL.FTZ R26, R22, R23 ;  /* 0x00000017161a0220 */ /* 0x004fe20000410000 */
[----:B------:R-:W-:Y:S02]  /*08a0*/  @P0 HADD2.F32 R22, -RZ, R18.H1_H1 ;  /* 0x30000012ff160230 */ /* 0x000fe40000004100 */
[----:B------:R-:W-:-:S04]  /*08b0*/  @P0 HADD2.F32 R23, -RZ, R19.H0_H0 ;  /* 0x20000013ff170230 */ /* 0x000fc80000004100 */
[----:B------:R-:W2:Y:S01]  /*08c0*/  @P0 LDC R41, c[0x0][0x40c] ;  /* 0x00010300ff290b82 */ /* 0x000ea20000000800 */
[----:B---3--:R-:W-:Y:S01]  /*08d0*/  @P0 FMUL.FTZ R27, R31, R32 ;  /* 0x000000201f1b0220 */ /* 0x008fe20000410000 */
[----:B------:R-:W-:Y:S01]  /*08e0*/  @P0 HADD2.F32 R32, -RZ, R19.H1_H1 ;  /* 0x30000013ff200230 */ /* 0x000fe20000004100 */
[----:B------:R-:W-:-:S05]  /*08f0*/  MOV R31, RZ ;  /* 0x000000ff001f7202 */ /* 0x000fca0000000f00 */
[----:B------:R-:W3:Y:S01]  /*0900*/  @P0 LDC R44, c[0x0][0x40c] ;  /* 0x00010300ff2c0b82 */ /* 0x000ee20000000800 */
[----:B----4-:R-:W-:Y:S01]  /*0910*/  @P0 FMUL.FTZ R34, R20, R33 ;  /* 0x0000002114220220 */ /* 0x010fe20000410000 */
[----:B------:R-:W-:-:S06]  /*0920*/  F2FP.F16.F32.PACK_AB R20, RZ, R36 ;  /* 0x00000024ff14723e */ /* 0x000fcc00000000ff */
[----:B------:R-:W4:Y:S01]  /*0930*/  @P0 LDC R43, c[0x0][0x40c] ;  /* 0x00010300ff2b0b82 */ /* 0x000f220000000800 */
[----:B0-----:R-:W-:Y:S01]  /*0940*/  @P0 FMUL.FTZ R31, R21, R40 ;  /* 0x00000028151f0220 */ /* 0x001fe20000410000 */
[----:B------:R-:W-:-:S04]  /*0950*/  F2FP.F16.F32.PACK_AB R21, RZ, R26 ;  /* 0x0000001aff15723e */ /* 0x000fc800000000ff */
[----:B------:R-:W-:Y:S01]  /*0960*/  PRMT R20, R20, 0x5410, R21 ;  /* 0x0000541014147816 */ /* 0x000fe20000000015 */
[----:B--2---:R-:W-:Y:S01]  /*0970*/  @P0 FMUL.FTZ R38, R22, R41 ;  /* 0x0000002916260220 */ /* 0x004fe20000410000 */
[----:B------:R-:W-:-:S04]  /*0980*/  F2FP.F16.F32.PACK_AB R22, RZ, R27 ;  /* 0x0000001bff16723e */ /* 0x000fc800000000ff */
[----:B------:R-:W-:Y:S01]  /*0990*/  F2FP.F16.F32.PACK_AB R33, RZ, R38 ;  /* 0x00000026ff21723e */ /* 0x000fe200000000ff */
[----:B---3--:R-:W-:Y:S01]  /*09a0*/  @P0 FMUL.FTZ R37, R23, R44 ;  /* 0x0000002c17250220 */ /* 0x008fe20000410000 */
[----:B------:R-:W-:-:S04]  /*09b0*/  F2FP.F16.F32.PACK_AB R23, RZ, R34 ;  /* 0x00000022ff17723e */ /* 0x000fc800000000ff */
[----:B------:R-:W-:Y:S02]  /*09c0*/  F2FP.F16.F32.PACK_AB R40, RZ, R37 ;  /* 0x00000025ff28723e */ /* 0x000fe400000000ff */
[----:B------:R-:W-:Y:S01]  /*09d0*/  PRMT R21, R22, 0x5410, R23 ;  /* 0x0000541016157816 */ /* 0x000fe20000000017 */
[----:B----4-:R-:W-:Y:S01]  /*09e0*/  @P0 FMUL.FTZ R35, R32, R43 ;  /* 0x0000002b20230220 */ /* 0x010fe20000410000 */
[----:B------:R-:W-:-:S04]  /*09f0*/  F2FP.F16.F32.PACK_AB R32, RZ, R31 ;  /* 0x0000001fff20723e */ /* 0x000fc800000000ff */
[----:B------:R-:W-:Y:S02]  /*0a00*/  F2FP.F16.F32.PACK_AB R41, RZ, R35 ;  /* 0x00000023ff29723e */ /* 0x000fe400000000ff */
[----:B------:R-:W-:Y:S02]  /*0a10*/  PRMT R22, R32, 0x5410, R33 ;  /* 0x0000541020167816 */ /* 0x000fe40000000021 */
[----:B------:R-:W-:-:S07]  /*0a20*/  PRMT R23, R40, 0x5410, R41 ;  /* 0x0000541028177816 */ /* 0x000fce0000000029 */
.L_x_2097:
[----:B------:R-:W0:Y:S01]  /*0a30*/  LDC.64 R32, c[0x0][0x3a8] ;  /* 0x0000ea00ff207b82 */ /* 0x000e220000000a00 */
[----:B------:R-:W-:-:S07]  /*0a40*/  @P0 IADD3 R45, PT, PT, R42, 0x20, RZ ;  /* 0x000000202a2d0810 */ /* 0x000fce0007ffe0ff */
[----:B------:R-:W2:Y:S01]  /*0a50*/  @P0 LDC.64 R40, c[0x0][0x390] ;  /* 0x0000e400ff280b82 */ /* 0x000ea20000000a00 */
[----:B0-----:R-:W-:-:S05]  /*0a60*/  IMAD.WIDE.U32 R42, R47, 0x10, R32 ;  /* 0x000000102f2a7825 */ /* 0x001fca00078e0020 */
[----:B------:R0:W-:Y:S01]  /*0a70*/  STG.E.128 desc[UR6][R42.64], R20 ;  /* 0x000000142a007986 */ /* 0x0001e2000c101d06 */
[----:B--2---:R-:W-:-:S05]  /*0a80*/  @P0 IMAD.WIDE.U32 R40, R45, 0x10, R40 ;  /* 0x000000102d280825 */ /* 0x004fca00078e0028 */
[----:B------:R0:W5:Y:S01]  /*0a90*/  @P0 LDG.E.128 R16, desc[UR6][R40.64] ;  /* 0x0000000628100981 */ /* 0x000162000c1e1d00 */
[----:B------:R-:W-:Y:S01]  /*0aa0*/  IADD3 R47, PT, PT, R47, 0x20, RZ ;  /* 0x000000202f2f7810 */ /* 0x000fe20007ffe0ff */
[----:B------:R-:W-:Y:S06]  /*0ab0*/  BRA.U !UP0, `(.L_x_2098) ;  /* 0x0000000108c47547 */ /* 0x000fec000b800000 */
[----:B0-----:R-:W0:Y:S02]  /*0ac0*/  LDC.64 R20, c[0x0][0x3a0] ;  /* 0x0000e800ff147b82 */ /* 0x001e240000000a00 */
[----:B0-----:R-:W-:-:S06]  /*0ad0*/  IMAD.WIDE.U32 R20, R47, 0x10, R20 ;  /* 0x000000102f147825 */ /* 0x001fcc00078e0014 */
[----:B------:R-:W2:Y:S01]  /*0ae0*/  LDG.E.128 R20, desc[UR6][R20.64] ;  /* 0x0000000614147981 */ /* 0x000ea2000c1e1d00 */
[----:B------:R-:W-:-:S13]  /*0af0*/  ISETP.GT.AND P0, PT, R39, RZ, PT ;  /* 0x000000ff2700720c */ /* 0x000fda0003f04270 */
[----:B------:R-:W0:Y:S01]  /*0b00*/  @P0 LDC R44, c[0x0][0x40c] ;  /* 0x00010300ff2c0b82 */ /* 0x000e220000000800 */
[----:B-----5:R-:W-:-:S07]  /*0b10*/  @P0 HADD2.F32 R40, -RZ, R17.H0_H0 ;  /* 0x20000011ff280230 */ /* 0x020fce0000004100 */
[----:B------:R-:W3:Y:S08]  /*0b20*/  @P0 LDC R46, c[0x0][0x40c] ;  /* 0x00010300ff2e0b82 */ /* 0x000ef00000000800 */
[----:B------:R-:W4:Y:S08]  /*0b30*/  @P0 LDC R43, c[0x0][0x40c] ;  /* 0x00010300ff2b0b82 */ /* 0x000f300000000800 */
[----:B------:R-:W1:Y:S08]  /*0b40*/  @P0 LDC R42, c[0x0][0x40c] ;  /* 0x00010300ff2a0b82 */ /* 0x000e700000000800 */
[----:B------:R-:W1:Y:S08]  /*0b50*/  @P0 LDC R45, c[0x0][0x40c] ;  /* 0x00010300ff2d0b82 */ /* 0x000e700000000800 */
[----:B------:R-:W1:Y:S01]  /*0b60*/  @P0 LDC R48, c[0x0][0x40c] ;  /* 0x00010300ff300b82 */ /* 0x000e620000000800 */
[----:B--2---:R-:W-:-:S02]  /*0b70*/  HADD2.F32 R39, -RZ, R21.H0_H0 ;  /* 0x20000015ff277230 */ /* 0x004fc40000004100 */
[----:B------:R-:W-:Y:S02]  /*0b80*/  HADD2.F32 R41, -RZ, R21.H1_H1 ;  /* 0x30000015ff297230 */ /* 0x000fe40000004100 */
[----:B------:R-:W-:Y:S02]  /*0b90*/  @P0 HADD2.F32 R21, -RZ, R18.H0_H0 ;  /* 0x20000012ff150230 */ /* 0x000fe40000004100 */
[----:B0-----:R-:W-:Y:S01]  /*0ba0*/  @P0 FFMA.FTZ R39, R40, R44, R39 ;  /* 0x0000002c28270223 */ /* 0x001fe20000010027 */
[----:B------:R-:W-:Y:S02]  /*0bb0*/  @P0 HADD2.F32 R44, -RZ, R17.H1_H1 ;  /* 0x30000011ff2c0230 */ /* 0x000fe40000004100 */
[----:B------:R-:W-:-:S03]  /*0bc0*/  HADD2.F32 R40, -RZ, R22.H0_H0 ;  /* 0x20000016ff287230 */ /* 0x000fc60000004100 */
[----:B---3--:R-:W-:Y:S01]  /*0bd0*/  @P0 FFMA.FTZ R41, R44, R46, R41 ;  /* 0x0000002e2c290223 */ /* 0x008fe20000010029 */
[----:B------:R-:W-:Y:S02]  /*0be0*/  HADD2.F32 R44, -RZ, R22.H1_H1 ;  /* 0x30000016ff2c7230 */ /* 0x000fe40000004100 */
[----:B----4-:R-:W-:Y:S01]  /*0bf0*/  @P0 FFMA.FTZ R40, R21, R43, R40 ;  /* 0x0000002b15280223 */ /* 0x010fe20000010028 */
[----:B------:R-:W0:Y:S01]  /*0c00*/  @P0 LDC R22, c[0x0][0x40c] ;  /* 0x00010300ff160b82 */ /* 0x000e220000000800 */
[----:B------:R-:W-:Y:S02]  /*0c10*/  @P0 HADD2.F32 R21, -RZ, R18.H1_H1 ;  /* 0x30000012ff150230 */ /* 0x000fe40000004100 */
[--C-:B------:R-:W-:Y:S01]  /*0c20*/  HADD2.F32 R43, -RZ, R23.reuse.H0_H0 ;  /* 0x20000017ff2b7230 */ /* 0x100fe20000004100 */
[----:B------:R-:W-:Y:S01]  /*0c30*/  F2FP.F16.F32.PACK_AB R50, RZ, R40 ;  /* 0x00000028ff32723e */ /* 0x000fe200000000ff */
[----:B------:R-:W-:Y:S02]  /*0c40*/  HADD2.F32 R46, -RZ, R23.H1_H1 ;  /* 0x30000017ff2e7230 */ /* 0x000fe40000004100 */
[----:B-1----:R-:W-:Y:S01]  /*0c50*/  @P0 FFMA.FTZ R44, R21, R42, R44 ;  /* 0x0000002a152c0223 */ /* 0x002fe2000001002c */
[----:B------:R-:W-:Y:S01]  /*0c60*/  @P0 HADD2.F32 R42, -RZ, R19.H0_H0 ;  /* 0x20000013ff2a0230 */ /* 0x000fe20000004100 */
[----:B------:R-:W1:Y:S03]  /*0c70*/  @P0 LDC R21, c[0x0][0x40c] ;  /* 0x00010300ff150b82 */ /* 0x000e660000000800 */
[----:B------:R-:W-:Y:S01]  /*0c80*/  F2FP.F16.F32.PACK_AB R51, RZ, R44 ;  /* 0x0000002cff33723e */ /* 0x000fe200000000ff */
[----:B------:R-:W-:Y:S01]  /*0c90*/  @P0 FFMA.FTZ R43, R42, R45, R43 ;  /* 0x0000002d2a2b0223 */ /* 0x000fe2000001002b */
[----:B------:R-:W-:-:S02]  /*0ca0*/  HADD2.F32 R42, -RZ, R20.H1_H1 ;  /* 0x30000014ff2a7230 */ /* 0x000fc40000004100 */
[----:B------:R-:W-:Y:S02]  /*0cb0*/  @P0 HADD2.F32 R45, -RZ, R16.H1_H1 ;  /* 0x30000010ff2d0230 */ /* 0x000fe40000004100 */
[----:B------:R-:W-:-:S03]  /*0cc0*/  F2FP.F16.F32.PACK_AB R23, RZ, R43 ;  /* 0x0000002bff17723e */ /* 0x000fc600000000ff */
[----:B0-----:R-:W-:Y:S01]  /*0cd0*/  @P0 FFMA.FTZ R42, R45, R22, R42 ;  /* 0x000000162d2a0223 */ /* 0x001fe2000001002a */
[----:B------:R-:W-:Y:S01]  /*0ce0*/  HADD2.F32 R45, -RZ, R20.H0_H0 ;  /* 0x20000014ff2d7230 */ /* 0x000fe20000004100 */
[----:B------:R-:W-:Y:S01]  /*0cf0*/  F2FP.F16.F32.PACK_AB R22, RZ, R41 ;  /* 0x00000029ff16723e */ /* 0x000fe200000000ff */
[----:B------:R-:W-:Y:S02]  /*0d00*/  @P0 HADD2.F32 R20, -RZ, R16.H0_H0 ;  /* 0x20000010ff140230 */ /* 0x000fe40000004100 */
[----:B------:R-:W-:-:S03]  /*0d10*/  F2FP.F16.F32.PACK_AB R49, RZ, R42 ;  /* 0x0000002aff31723e */ /* 0x000fc600000000ff */
[----:B-1----:R-:W-:Y:S01]  /*0d20*/  @P0 FFMA.FTZ R45, R20, R21, R45 ;  /* 0x00000015142d0223 */ /* 0x002fe2000001002d */
[----:B------:R-:W-:-:S04]  /*0d30*/  @P0 HADD2.F32 R21, -RZ, R19.H1_H1 ;  /* 0x30000013ff150230 */ /* 0x000fc80000004100 */
[----:B------:R-:W-:Y:S01]  /*0d40*/  F2FP.F16.F32.PACK_AB R20, RZ, R45 ;  /* 0x0000002dff14723e */ /* 0x000fe200000000ff */
[----:B------:R-:W-:Y:S01]  /*0d50*/  @P0 FFMA.FTZ R46, R21, R48, R46 ;  /* 0x00000030152e0223 */ /* 0x000fe2000001002e */
[----:B------:R-:W-:Y:S02]  /*0d60*/  F2FP.F16.F32.PACK_AB R21, RZ, R39 ;  /* 0x00000027ff15723e */ /* 0x000fe400000000ff */
[----:B------:R-:W-:Y:S02]  /*0d70*/  PRMT R20, R20, 0x5410, R49 ;  /* 0x0000541014147816 */ /* 0x000fe40000000031 */
[----:B------:R-:W-:Y:S02]  /*0d80*/  F2FP.F16.F32.PACK_AB R48, RZ, R46 ;  /* 0x0000002eff30723e */ /* 0x000fe400000000ff */
[----:B------:R-:W-:Y:S02]  /*0d90*/  PRMT R21, R21, 0x5410, R22 ;  /* 0x0000541015157816 */ /* 0x000fe40000000016 */
[----:B------:R-:W-:-:S02]  /*0da0*/  PRMT R22, R50, 0x5410, R51 ;  /* 0x0000541032167816 */ /* 0x000fc40000000033 */
[----:B------:R-:W-:Y:S01]  /*0db0*/  PRMT R23, R23, 0x5410, R48 ;  /* 0x0000541017177816 */ /* 0x000fe20000000030 */
[----:B------:R-:W-:Y:S06]  /*0dc0*/  BRA `(.L_x_2099) ;  /* 0x0000000000b07947 */ /* 0x000fec0003800000 */
.L_x_2098:
[----:B0-----:R-:W0:Y:S01]  /*0dd0*/  @P0 LDC R23, c[0x0][0x40c] ;  /* 0x00010300ff170b82 */ /* 0x001e220000000800 */
[--C-:B-----5:R-:W-:Y:S01]  /*0de0*/  @P0 HADD2.F32 R22, -RZ, R16.reuse.H0_H0 ;  /* 0x20000010ff160230 */ /* 0x120fe20000004100 */
[----:B------:R-:W-:Y:S01]  /*0df0*/  MOV R45, RZ ;  /* 0x000000ff002d7202 */ /* 0x000fe20000000f00 */
[----:B------:R-:W-:Y:S02]  /*0e00*/  HFMA2 R42, -RZ, RZ, 0, 0 ;  /* 0x00000000ff2a7431 */ /* 0x000fe400000001ff */
[----:B------:R-:W-:Y:S02]  /*0e10*/  @P0 HADD2.F32 R39, -RZ, R16.H1_H1 ;  /* 0x30000010ff270230 */ /* 0x000fe40000004100 */
[----:B------:R-:W-:Y:S02]  /*0e20*/  HFMA2 R41, -RZ, RZ, 0, 0 ;  /* 0x00000000ff297431 */ /* 0x000fe400000001ff */
[----:B------:R-:W-:Y:S01]  /*0e30*/  @P0 HADD2.F32 R44, -RZ, R17.H1_H1 ;  /* 0x30000011ff2c0230 */ /* 0x000fe20000004100 */
[----:B------:R-:W2:Y:S01]  /*0e40*/  @P0 LDC R40, c[0x0][0x40c] ;  /* 0x00010300ff280b82 */ /* 0x000ea20000000800 */
[----:B------:R-:W-:-:S07]  /*0e50*/  @P0 HADD2.F32 R46, -RZ, R18.H1_H1 ;  /* 0x30000012ff2e0230 */ /* 0x000fce0000004100 */
[----:B------:R-:W3:Y:S08]  /*0e60*/  @P0 LDC R49, c[0x0][0x40c] ;  /* 0x00010300ff310b82 */ /* 0x000ef00000000800 */
[----:B------:R-:W4:Y:S01]  /*0e70*/  @P0 LDC R43, c[0x0][0x40c] ;  /* 0x00010300ff2b0b82 */ /* 0x000f220000000800 */
[----:B0-----:R-:W-:-:S07]  /*0e80*/  @P0 FMUL.FTZ R45, R22, R23 ;  /* 0x00000017162d0220 */ /* 0x001fce0000410000 */
[----:B------:R-:W0:Y:S01]  /*0e90*/  @P0 LDC R21, c[0x0][0x40c] ;  /* 0x00010300ff150b82 */ /* 0x000e220000000800 */
[----:B--2---:R-:W-:Y:S01]  /*0ea0*/  @P0 FMUL.FTZ R42, R39, R40 ;  /* 0x00000028272a0220 */ /* 0x004fe20000410000 */
[----:B------:R-:W-:Y:S01]  /*0eb0*/  @P0 HADD2.F32 R40, -RZ, R17.H0_H0 ;  /* 0x20000011ff280230 */ /* 0x000fe20000004100 */
[----:B------:R-:W-:-:S05]  /*0ec0*/  MOV R39, RZ ;  /* 0x000000ff00277202 */ /* 0x000fca0000000f00 */
[----:B------:R-:W2:Y:S01]  /*0ed0*/  @P0 LDC R20, c[0x0][0x40c] ;  /* 0x00010300ff140b82 */ /* 0x000ea20000000800 */
[----:B---3--:R-:W-:Y:S01]  /*0ee0*/  @P0 FMUL.FTZ R41, R44, R49 ;  /* 0x000000312c290220 */ /* 0x008fe20000410000 */
[----:B------:R-:W-:-:S04]  /*0ef0*/  HFMA2 R44, -RZ, RZ, 0, 0 ;  /* 0x00000000ff2c7431 */ /* 0x000fc800000001ff */
[----:B------:R-:W-:Y:S02]  /*0f00*/  F2FP.F16.F32.PACK_AB R49, RZ, R41 ;  /* 0x00000029ff31723e */ /* 0x000fe400000000ff */
[----:B------:R-:W3:Y:S01]  /*0f10*/  @P0 LDC R22, c[0x0][0x40c] ;  /* 0x00010300ff160b82 */ /* 0x000ee20000000800 */
[----:B----4-:R-:W-:Y:S01]  /*0f20*/  @P0 FMUL.FTZ R39, R40, R43 ;  /* 0x0000002b28270220 */ /* 0x010fe20000410000 */
[----:B------:R-:W-:Y:S01]  /*0f30*/  @P0 HADD2.F32 R43, -RZ, R18.H0_H0 ;  /* 0x20000012ff2b0230 */ /* 0x000fe20000004100 */
[----:B------:R-:W-:-:S05]  /*0f40*/  MOV R40, RZ ;  /* 0x000000ff00287202 */ /* 0x000fca0000000f00 */
[----:B------:R-:W4:Y:S01]  /*0f50*/  @P0 LDC R23, c[0x0][0x40c] ;  /* 0x00010300ff170b82 */ /* 0x000f220000000800 */
[----:B0-----:R-:W-:Y:S01]  /*0f60*/  @P0 FMUL.FTZ R44, R46, R21 ;  /* 0x000000152e2c0220 */ /* 0x001fe20000410000 */
[----:B------:R-:W-:Y:S02]  /*0f70*/  HFMA2 R46, -RZ, RZ, 0, 0 ;  /* 0x00000000ff2e7431 */ /* 0x000fe400000001ff */
[--C-:B------:R-:W-:Y:S02]  /*0f80*/  @P0 HADD2.F32 R21, -RZ, R19.reuse.H0_H0 ;  /* 0x20000013ff150230 */ /* 0x100fe40000004100 */
[----:B------:R-:W-:Y:S01]  /*0f90*/  F2FP.F16.F32.PACK_AB R51, RZ, R44 ;  /* 0x0000002cff33723e */ /* 0x000fe200000000ff */
[----:B--2---:R-:W-:Y:S01]  /*0fa0*/  @P0 FMUL.FTZ R40, R43, R20 ;  /* 0x000000142b280220 */ /* 0x004fe20000410000 */
[----:B------:R-:W-:Y:S01]  /*0fb0*/  @P0 HADD2.F32 R20, -RZ, R19.H1_H1 ;  /* 0x30000013ff140230 */ /* 0x000fe20000004100 */
[----:B------:R-:W-:-:S03]  /*0fc0*/  MOV R43, RZ ;  /* 0x000000ff002b7202 */ /* 0x000fc60000000f00 */
[----:B------:R-:W-:Y:S01]  /*0fd0*/  F2FP.F16.F32.PACK_AB R50, RZ, R40 ;  /* 0x00000028ff32723e */ /* 0x000fe200000000ff */
[----:B---3--:R-:W-:Y:S01]  /*0fe0*/  @P0 FMUL.FTZ R43, R21, R22 ;  /* 0x00000016152b0220 */ /* 0x008fe20000410000 */
[----:B------:R-:W-:Y:S02]  /*0ff0*/  F2FP.F16.F32.PACK_AB R21, RZ, R42 ;  /* 0x0000002aff15723e */ /* 0x000fe400000000ff */
[----:B------:R-:W-:Y:S01]  /*1000*/  F2FP.F16.F32.PACK_AB R22, RZ, R39 ;  /* 0x00000027ff16723e */ /* 0x000fe200000000ff */
[----:B----4-:R-:W-:Y:S01]  /*1010*/  @P0 FMUL.FTZ R46, R20, R23 ;  /* 0x00000017142e0220 */ /* 0x010fe20000410000 */
[----:B------:R-:W-:Y:S02]  /*1020*/  F2FP.F16.F32.PACK_AB R20, RZ, R45 ;  /* 0x0000002dff14723e */ /* 0x000fe400000000ff */
[----:B------:R-:W-:Y:S02]  /*1030*/  F2FP.F16.F32.PACK_AB R23, RZ, R43 ;  /* 0x0000002bff17723e */ /* 0x000fe400000000ff */
[----:B------:R-:W-:-:S02]  /*1040*/  F2FP.F16.F32.PACK_AB R48, RZ, R46 ;  /* 0x0000002eff30723e */ /* 0x000fc400000000ff */
[----:B------:R-:W-:Y:S02]  /*1050*/  PRMT R20, R20, 0x5410, R21 ;  /* 0x0000541014147816 */ /* 0x000fe40000000015 */
[----:B------:R-:W-:Y:S02]  /*1060*/  PRMT R21, R22, 0x5410, R49 ;  /* 0x0000541016157816 */ /* 0x000fe40000000031 */
[----:B------:R-:W-:Y:S02]  /*1070*/  PRMT R22, R50, 0x5410, R51 ;  /* 0x0000541032167816 */ /* 0x000fe40000000033 */
[----:B------:R-:W-:-:S07]  /*1080*/  PRMT R23, R23, 0x5410, R48 ;  /* 0x0000541017177816 */ /* 0x000fce0000000030 */
.L_x_2099:
        /* <DEDUP_REMOVED lines=74> */
.L_x_2115:
[----:B--2---:R-:W-:Y:S01]  /*1530*/  FADD.FTZ R51, R50, R51 ;  /* 0x0000003332337221 */ /* 0x004fe20000010000 */
[----:B------:R-:W-:Y:S01]  /*1540*/  FMUL.FTZ R33, R47, R47 ;  /* 0x0000002f2f217220 */ /* 0x000fe20000410000 */
[----:B------:R-:W2:Y:S01]  /*1550*/  @!P0 LDC.64 R20, c[0x0][0x3c0] ;  /* 0x0000f000ff148b82 */ /* 0x000ea20000000a00 */
[----:B------:R-:W-:Y:S01]  /*1560*/  BSSY.RECONVERGENT B0, `(.L_x_2101) ;  /* 0x0000070000007945 */ /* 0x000fe20003800200 */
[----:B-1----:R-:W-:Y:S02]  /*1570*/  FFMA.FTZ R32, R51, R22, UR5 ;  /* 0x0000000533207e23 */ /* 0x002fe40008010016 */
[----:B------:R-:W-:-:S04]  /*1580*/  FSEL R33, R33, RZ, P1 ;  /* 0x000000ff21217208 */ /* 0x000fc80000800000 */
        /* <DEDUP_REMOVED lines=10> */
[--C-:B------:R-:W-:Y:S02]  /*1630*/  HADD2.F32 R47, -RZ, R5.reuse.H0_H0 ;  /* 0x20000005ff2f7230 */ /* 0x100fe40000004100 */
[--C-:B------:R-:W-:Y:S02]  /*1640*/  HADD2.F32 R21, -RZ, R12.reuse.H0_H0 ;  /* 0x2000000cff157230 */ /* 0x100fe40000004100 */
[C---:B------:R-:W-:Y:S01]  /*1650*/  FADD.FTZ R36, -R22.reuse, R36 ;  /* 0x0000002416247221 */ /* 0x040fe20000010100 */
[C---:B------:R-:W-:Y:S01]  /*1660*/  FADD.FTZ R26, -R22.reuse, R26 ;  /* 0x0000001a161a7221 */ /* 0x040fe20000010100 */
[----:B------:R-:W-:Y:S02]  /*1670*/  HADD2.F32 R23, -RZ, R5.H1_H1 ;  /* 0x30000005ff177230 */ /* 0x000fe40000004100 */
[----:B------:R-:W-:Y:S01]  /*1680*/  FADD.FTZ R20, -R22, R27 ;  /* 0x0000001b16147221 */ /* 0x000fe20000010100 */
[----:B------:R-:W-:-:S02]  /*1690*/  HADD2.F32 R49, -RZ, R12.H1_H1 ;  /* 0x3000000cff317230 */ /* 0x000fc40000004100 */
[C---:B------:R-:W-:Y:S01]  /*16a0*/  FMUL.FTZ R36, R33.reuse, R36 ;  /* 0x0000002421247220 */ /* 0x040fe20000410000 */
[C---:B------:R-:W-:Y:S01]  /*16b0*/  FMUL.FTZ R26, R33.reuse, R26 ;  /* 0x0000001a211a7220 */ /* 0x040fe20000410000 */
[C---:B------:R-:W-:Y:S01]  /*16c0*/  FMUL.FTZ R20, R33.reuse, R20 ;  /* 0x0000001421147220 */ /* 0x040fe20000410000 */
[----:B------:R-:W-:Y:S01]  /*16d0*/  FADD.FTZ R34, -R22, R34 ;  /* 0x0000002216227221 */ /* 0x000fe20000010100 */
[----:B------:R-:W-:Y:S01]  /*16e0*/  FFMA.FTZ R47, R36, R47, R21 ;  /* 0x0000002f242f7223 */ /* 0x000fe20000010015 */
[----:B------:R-:W-:Y:S01]  /*16f0*/  FFMA.FTZ R26, R26, R23, R49 ;  /* 0x000000171a1a7223 */ /* 0x000fe20000010031 */
[----:B------:R-:W-:Y:S02]  /*1700*/  HADD2.F32 R21, -RZ, R4.H0_H0 ;  /* 0x20000004ff157230 */ /* 0x000fe40000004100 */
[----:B------:R-:W-:Y:S01]  /*1710*/  FADD.FTZ R38, -R22, R38 ;  /* 0x0000002616267221 */ /* 0x000fe20000010100 */
[----:B------:R-:W-:Y:S02]  /*1720*/  HADD2.F32 R23, -RZ, R13.H0_H0 ;  /* 0x2000000dff177230 */ /* 0x000fe40000004100 */
[----:B------:R-:W-:Y:S01]  /*1730*/  FMUL.FTZ R27, R33, R34 ;  /* 0x00000022211b7220 */ /* 0x000fe20000410000 */
[----:B------:R-:W-:-:S02]  /*1740*/  HADD2.F32 R49, -RZ, R3.H0_H0 ;  /* 0x20000003ff317230 */ /* 0x000fc40000004100 */
[C---:B------:R-:W-:Y:S01]  /*1750*/  FMUL.FTZ R38, R33.reuse, R38 ;  /* 0x0000002621267220 */ /* 0x040fe20000410000 */
[----:B------:R-:W-:Y:S02]  /*1760*/  HADD2.F32 R32, -RZ, R4.H1_H1 ;  /* 0x30000004ff207230 */ /* 0x000fe40000004100 */
[----:B------:R-:W-:Y:S01]  /*1770*/  FFMA.FTZ R36, R20, R21, R23 ;  /* 0x0000001514247223 */ /* 0x000fe20000010017 */
[C---:B------:R-:W-:Y:S01]  /*1780*/  FADD.FTZ R20, -R22.reuse, R31 ;  /* 0x0000001f16147221 */ /* 0x040fe20000010100 */
[----:B------:R-:W-:Y:S02]  /*1790*/  HADD2.F32 R21, -RZ, R14.H0_H0 ;  /* 0x2000000eff157230 */ /* 0x000fe40000004100 */
[----:B------:R-:W-:Y:S01]  /*17a0*/  FADD.FTZ R42, -R22, R42 ;  /* 0x0000002a162a7221 */ /* 0x000fe20000010100 */
[----:B------:R-:W-:Y:S02]  /*17b0*/  HADD2.F32 R48, -RZ, R13.H1_H1 ;  /* 0x3000000dff307230 */ /* 0x000fe40000004100 */
[----:B------:R-:W-:Y:S01]  /*17c0*/  FMUL.FTZ R20, R33, R20 ;  /* 0x0000001421147220 */ /* 0x000fe20000410000 */
[----:B------:R-:W-:-:S02]  /*17d0*/  HADD2.F32 R23, -RZ, R3.H1_H1 ;  /* 0x30000003ff177230 */ /* 0x000fc40000004100 */
[----:B------:R-:W-:Y:S01]  /*17e0*/  FMUL.FTZ R42, R33, R42 ;  /* 0x0000002a212a7220 */ /* 0x000fe20000410000 */
[----:B------:R-:W-:Y:S02]  /*17f0*/  HADD2.F32 R31, -RZ, R14.H1_H1 ;  /* 0x3000000eff1f7230 */ /* 0x000fe40000004100 */
[----:B------:R-:W-:Y:S01]  /*1800*/  FFMA.FTZ R49, R20, R49, R21 ;  /* 0x0000003114317223 */ /* 0x000fe20000010015 */
[----:B------:R-:W-:Y:S01]  /*1810*/  FADD.FTZ R20, -R22, R37 ;  /* 0x0000002516147221 */ /* 0x000fe20000010100 */
[----:B------:R-:W-:Y:S01]  /*1820*/  FFMA.FTZ R27, R27, R32, R48 ;  /* 0x000000201b1b7223 */ /* 0x000fe20000010030 */
[--C-:B------:R-:W-:Y:S02]  /*1830*/  HADD2.F32 R21, -RZ, R2.reuse.H0_H0 ;  /* 0x20000002ff157230 */ /* 0x100fe40000004100 */
[----:B------:R-:W-:Y:S01]  /*1840*/  FFMA.FTZ R48, R38, R23, R31 ;  /* 0x0000001726307223 */ /* 0x000fe2000001001f */
[----:B------:R-:W-:Y:S02]  /*1850*/  HADD2.F32 R23, -RZ, R15.H0_H0 ;  /* 0x2000000fff177230 */ /* 0x000fe40000004100 */
[----:B------:R-:W-:Y:S01]  /*1860*/  FADD.FTZ R32, -R22, R35 ;  /* 0x0000002316207221 */ /* 0x000fe20000010100 */
[----:B------:R-:W-:Y:S01]  /*1870*/  FMUL.FTZ R20, R33, R20 ;  /* 0x0000001421147220 */ /* 0x000fe20000410000 */
[----:B------:R-:W-:-:S02]  /*1880*/  HADD2.F32 R31, -RZ, R2.H1_H1 ;  /* 0x30000002ff1f7230 */ /* 0x000fc40000004100 */
[----:B------:R-:W-:Y:S01]  /*1890*/  FADD.FTZ R40, -R22, R40 ;  /* 0x0000002816287221 */ /* 0x000fe20000010100 */
[----:B------:R-:W-:Y:S02]  /*18a0*/  HADD2.F32 R35, -RZ, R15.H1_H1 ;  /* 0x3000000fff237230 */ /* 0x000fe40000004100 */
[C---:B------:R-:W-:Y:S01]  /*18b0*/  FMUL.FTZ R32, R33.reuse, R32 ;  /* 0x0000002021207220 */ /* 0x040fe20000410000 */
[----:B0-----:R-:W-:Y:S01]  /*18c0*/  FFMA.FTZ R50, R20, R21, R23 ;  /* 0x0000001514327223 */ /* 0x001fe20000010017 */
[----:B------:R-:W-:Y:S01]  /*18d0*/  FADD.FTZ R20, -R22, R45 ;  /* 0x0000002d16147221 */ /* 0x000fe20000010100 */
[----:B------:R-:W-:Y:S02]  /*18e0*/  HADD2.F32 R21, -RZ, R0.H0_H0 ;  /* 0x20000000ff157230 */ /* 0x000fe40000004100 */
[----:B------:R-:W-:Y:S01]  /*18f0*/  FFMA.FTZ R23, R32, R31, R35 ;  /* 0x0000001f20177223 */ /* 0x000fe20000010023 */
[----:B------:R-:W-:Y:S02]  /*1900*/  HADD2.F32 R31, -RZ, R8.H0_H0 ;  /* 0x20000008ff1f7230 */ /* 0x000fe40000004100 */
[----:B------:R-:W-:Y:S01]  /*1910*/  FMUL.FTZ R20, R33, R20 ;  /* 0x0000001421147220 */ /* 0x000fe20000410000 */
[----:B------:R-:W-:-:S02]  /*1920*/  HADD2.F32 R35, -RZ, R0.H1_H1 ;  /* 0x30000000ff237230 */ /* 0x000fc40000004100 */
[----:B------:R-:W-:Y:S01]  /*1930*/  FADD.FTZ R32, -R22, R41 ;  /* 0x0000002916207221 */ /* 0x000fe20000010100 */
[----:B------:R-:W-:Y:S02]  /*1940*/  HADD2.F32 R37, -RZ, R8.H1_H1 ;  /* 0x30000008ff257230 */ /* 0x000fe40000004100 */
[----:B------:R-:W-:Y:S01]  /*1950*/  FFMA.FTZ R38, R20, R21, R31 ;  /* 0x0000001514267223 */ /* 0x000fe2000001001f */
[----:B------:R-:W-:Y:S01]  /*1960*/  FADD.FTZ R20, -R22, R39 ;  /* 0x0000002716147221 */ /* 0x000fe20000010100 */
[----:B------:R-:W-:Y:S02]  /*1970*/  HADD2.F32 R39, -RZ, R9.H1_H1 ;  /* 0x30000009ff277230 */ /* 0x000fe40000004100 */
[C---:B------:R-:W-:Y:S01]  /*1980*/  FMUL.FTZ R32, R33.reuse, R32 ;  /* 0x0000002021207220 */ /* 0x040fe20000410000 */
[----:B------:R-:W-:Y:S01]  /*1990*/  FFMA.FTZ R31, R42, R35, R37 ;  /* 0x000000232a1f7223 */ /* 0x000fe20000010025 */
[--C-:B------:R-:W-:Y:S02]  /*19a0*/  HADD2.F32 R35, -RZ, R30.reuse.H1_H1 ;  /* 0x3000001eff237230 */ /* 0x100fe40000004100 */
[----:B------:R-:W-:Y:S01]  /*19b0*/  FMUL.FTZ R20, R33, R20 ;  /* 0x0000001421147220 */ /* 0x000fe20000410000 */
[----:B------:R-:W-:-:S02]  /*19c0*/  HADD2.F32 R37, -RZ, R30.H0_H0 ;  /* 0x2000001eff257230 */ /* 0x000fc40000004100 */
[----:B------:R-:W-:Y:S01]  /*19d0*/  FADD.FTZ R44, -R22, R44 ;  /* 0x0000002c162c7221 */ /* 0x000fe20000010100 */
[----:B------:R-:W-:Y:S02]  /*19e0*/  HADD2.F32 R21, -RZ, R9.H0_H0 ;  /* 0x20000009ff157230 */ /* 0x000fe40000004100 */
[----:B------:R-:W-:Y:S01]  /*19f0*/  FFMA.FTZ R42, R32, R35, R39 ;  /* 0x00000023202a7223 */ /* 0x000fe20000010027 */
[----:B------:R-:W-:Y:S01]  /*1a00*/  IADD3 R32, PT, PT, R24, -0x1, RZ ;  /* 0xffffffff18207810 */ /* 0x000fe20007ffe0ff */
[----:B------:R-:W-:Y:S02]  /*1a10*/  HADD2.F32 R35, -RZ, R29.H0_H0 ;  /* 0x2000001dff237230 */ /* 0x000fe40000004100 */
[----:B------:R-:W-:Y:S01]  /*1a20*/  FMUL.FTZ R24, R33, R40 ;  /* 0x0000002821187220 */ /* 0x000fe20000410000 */
[----:B------:R-:W-:Y:S01]  /*1a30*/  FFMA.FTZ R37, R20, R37, R21 ;  /* 0x0000002514257223 */ /* 0x000fe20000010015 */
[----:B------:R-:W-:Y:S01]  /*1a40*/  HADD2.F32 R39, -RZ, R10.H0_H0 ;  /* 0x2000000aff277230 */ /* 0x000fe20000004100 */
[----:B------:R-:W0:Y:S01]  /*1a50*/  LDC.64 R20, c[0x0][0x428] ;  /* 0x00010a00ff147b82 */ /* 0x000e220000000a00 */
[----:B------:R-:W-:-:S02]  /*1a60*/  IMAD R32, R32, R25, RZ ;  /* 0x0000001920207224 */ /* 0x000fc400078e02ff */
[C---:B------:R-:W-:Y:S01]  /*1a70*/  FADD.FTZ R34, -R22.reuse, R43 ;  /* 0x0000002b16227221 */ /* 0x040fe20000010100 */
[----:B------:R-:W-:Y:S01]  /*1a80*/  FADD.FTZ R22, -R22, R46 ;  /* 0x0000002e16167221 */ /* 0x000fe20000010100 */
[----:B------:R-:W-:Y:S01]  /*1a90*/  FFMA.FTZ R24, R24, R35, R39 ;  /* 0x0000002318187223 */ /* 0x000fe20000010027 */
[----:B------:R-:W-:Y:S01]  /*1aa0*/  HADD2.F32 R40, -RZ, R29.H1_H1 ;  /* 0x3000001dff287230 */ /* 0x000fe20000004100 */
[----:B------:R-:W-:Y:S01]  /*1ab0*/  SHF.R.S32.HI R35, RZ, 0x1f, R32 ;  /* 0x0000001fff237819 */ /* 0x000fe20000011420 */
[----:B------:R-:W-:Y:S02]  /*1ac0*/  HADD2.F32 R52, -RZ, R10.H1_H1 ;  /* 0x3000000aff347230 */ /* 0x000fe40000004100 */
[----:B------:R-:W-:Y:S01]  /*1ad0*/  FMUL.FTZ R25, R33, R44 ;  /* 0x0000002c21197220 */ /* 0x000fe20000410000 */
[----:B------:R-:W-:Y:S01]  /*1ae0*/  HADD2.F32 R41, -RZ, R28.H0_H0 ;  /* 0x2000001cff297230 */ /* 0x000fe20000004100 */
[----:B------:R-:W-:Y:S01]  /*1af0*/  LEA.HI R32, R35, R32, RZ, 0x3 ;  /* 0x0000002023207211 */ /* 0x000fe200078f18ff */
[----:B------:R-:W-:-:S02]  /*1b00*/  HADD2.F32 R43, -RZ, R11.H0_H0 ;  /* 0x2000000bff2b7230 */ /* 0x000fc40000004100 */
[C---:B------:R-:W-:Y:S01]  /*1b10*/  FMUL.FTZ R34, R33.reuse, R34 ;  /* 0x0000002221227220 */ /* 0x040fe20000410000 */
[----:B------:R-:W-:Y:S01]  /*1b20*/  HADD2.F32 R45, -RZ, R28.H1_H1 ;  /* 0x3000001cff2d7230 */ /* 0x000fe20000004100 */
[----:B------:R-:W-:Y:S01]  /*1b30*/  LEA.HI.SX32 R35, R32, R7, 0x1d ;  /* 0x0000000720237211 */ /* 0x000fe200078feaff */
[----:B------:R-:W-:Y:S02]  /*1b40*/  HADD2.F32 R51, -RZ, R11.H1_H1 ;  /* 0x3000000bff337230 */ /* 0x000fe40000004100 */
[----:B------:R-:W-:Y:S01]  /*1b50*/  FMUL.FTZ R22, R33, R22 ;  /* 0x0000001621167220 */ /* 0x000fe20000410000 */
[----:B------:R-:W-:Y:S01]  /*1b60*/  FFMA.FTZ R25, R25, R40, R52 ;  /* 0x0000002819197223 */ /* 0x000fe20000010034 */
[----:B------:R-:W-:Y:S01]  /*1b70*/  IADD3 R39, PT, PT, R35, 0x20, RZ ;  /* 0x0000002023277810 */ /* 0x000fe20007ffe0ff */
[----:B------:R-:W-:Y:S01]  /*1b80*/  FFMA.FTZ R41, R34, R41, R43 ;  /* 0x0000002922297223 */ /* 0x000fe2000001002b */
[----:B------:R-:W-:Y:S01]  /*1b90*/  FFMA.FTZ R40, R22, R45, R51 ;  /* 0x0000002d16287223 */ /* 0x000fe20000010033 */
[----:B------:R-:W-:-:S02]  /*1ba0*/  F2FP.F16.F32.PACK_AB R23, R23, R50 ;  /* 0x000000321717723e */ /* 0x000fc400000000ff */
[----:B------:R-:W-:Y:S01]  /*1bb0*/  F2FP.F16.F32.PACK_AB R22, R48, R49 ;  /* 0x000000313016723e */ /* 0x000fe200000000ff */
[----:B0-----:R-:W-:-:S04]  /*1bc0*/  IMAD.WIDE.U32 R32, R35, 0x10, R20 ;  /* 0x0000001023207825 */ /* 0x001fc800078e0014 */
[----:B------:R-:W-:Y:S01]  /*1bd0*/  IMAD.WIDE.U32 R34, R39, 0x10, R20 ;  /* 0x0000001027227825 */ /* 0x000fe200078e0014 */
[----:B------:R-:W-:Y:S02]  /*1be0*/  F2FP.F16.F32.PACK_AB R20, R26, R47 ;  /* 0x0000002f1a14723e */ /* 0x000fe400000000ff */
[----:B------:R-:W-:Y:S02]  /*1bf0*/  F2FP.F16.F32.PACK_AB R21, R27, R36 ;  /* 0x000000241b15723e */ /* 0x000fe400000000ff */
[----:B------:R-:W-:Y:S02]  /*1c00*/  F2FP.F16.F32.PACK_AB R26, R25, R24 ;  /* 0x00000018191a723e */ /* 0x000fe400000000ff */
[----:B------:R-:W-:Y:S01]  /*1c10*/  F2FP.F16.F32.PACK_AB R27, R40, R41 ;  /* 0x00000029281b723e */ /* 0x000fe200000000ff */
[----:B------:R1:W-:Y:S01]  /*1c20*/  STG.E.128 desc[UR6][R32.64], R20 ;  /* 0x0000001420007986 */ /* 0x0003e2000c101d06 */
[----:B------:R-:W-:Y:S02]  /*1c30*/  F2FP.F16.F32.PACK_AB R25, R42, R37 ;  /* 0x000000252a19723e */ /* 0x000fe400000000ff */
[----:B------:R-:W-:-:S05]  /*1c40*/  F2FP.F16.F32.PACK_AB R24, R31, R38 ;  /* 0x000000261f18723e */ /* 0x000fca00000000ff */
[----:B------:R1:W-:Y:S02]  /*1c50*/  STG.E.128 desc[UR6][R34.64], R24 ;  /* 0x0000001822007986 */ /* 0x0003e4000c101d06 */
.L_x_2102:
[----:B------:R-:W-:Y:S05]  /*1c60*/  BSYNC.RECONVERGENT B0 ;  /* 0x0000000000007941 */ /* 0x000fea0003800200 */
.L_x_2101:
[----:B-1----:R-:W1:Y:S02]  /*1c70*/  LDC.64 R20, c[0x0][0x380] ;  /* 0x0000e000ff147b82 */ /* 0x002e640000000a00 */
[----:B-1----:R-:W-:-:S04]  /*1c80*/  LEA R6, R20, R6, 0x2 ;  /* 0x0000000614067211 */ /* 0x002fc800078e10ff */
[----:B------:R-:W-:-:S13]  /*1c90*/  ISETP.GE.AND P0, PT, R6, R21, PT ;  /* 0x000000150600720c */ /* 0x000fda0003f06270 */
[----:B------:R-:W-:Y:S05]  /*1ca0*/  @!P0 BRA `(.L_x_2103) ;  /* 0xffffffe4008c8947 */ /* 0x000fea000383ffff */
[----:B------:R-:W-:Y:S05]  /*1cb0*/  EXIT ;  /* 0x000000000000794d */ /* 0x000fea0003800000 */
.L_x_2100:
[----:B------:R-:W-:Y:S01]  /*1cc0*/  HFMA2 R23, -RZ, RZ, 0, 5.9604644775390625e-08 ;  /* 0x00000001ff177431 */ /* 0x000fe200000001ff */
[----:B------:R-:W-:Y:S01]  /*1cd0*/  BSSY B0, `(.L_x_2104) ;  /* 0x0000007000007945 */ /* 0x000fe20003800000 */
[----:B------:R-:W-:Y:S02]  /*1ce0*/  MOV R52, R47 ;  /* 0x0000002f00347202 */ /* 0x000fe40000000f00 */
[----:B------:R-:W-:Y:S02]  /*1cf0*/  MOV R32, 0x1f ;  /* 0x0000001f00207802 */ /* 0x000fe40000000f00 */
[----:B------:R-:W-:-:S07]  /*1d00*/  MOV R21, 0xffffffff ;  /* 0xffffffff00157802 */ /* 0x000fce0000000f00 */
[----:B-1----:R-:W-:Y:S05]  /*1d10*/  WARPSYNC.COLLECTIVE R21, `(.L_x_2105) ;  /* 0x0000000015087348 */ /* 0x002fea0003c00000 */
[----:B------:R0:W2:Y:S02]  /*1d20*/  SHFL.BFLY P2, R51, R52, R23, R32 ;  /* 0x0c00001734337389 */ /* 0x0000a40000040020 */
[----:B012---:R-:W-:Y:S05]  /*1d30*/  ENDCOLLECTIVE ;  /* 0x000000000000791b */ /* 0x007fea0003800000 */
.L_x_2105:
[----:B------:R-:W-:Y:S05]  /*1d40*/  BSYNC B0 ;  /* 0x0000000000007941 */ /* 0x000fea0003800000 */
.L_x_2104:
[----:B------:R-:W-:Y:S01]  /*1d50*/  MOV R20, R51 ;  /* 0x0000003300147202 */ /* 0x000fe20000000f00 */
[----:B------:R-:W-:Y:S01]  /*1d60*/  HFMA2 R23, -RZ, RZ, 0, 1.1920928955078125e-07 ;  /* 0x00000002ff177431 */ /* 0x000fe200000001ff */
[----:B------:R-:W-:Y:S01]  /*1d70*/  MOV R32, 0x1f ;  /* 0x0000001f00207802 */ /* 0x000fe20000000f00 */
[----:B------:R-:W0:Y:S01]  /*1d80*/  LDC R22, c[0x0][0x400] ;  /* 0x00010000ff167b82 */ /* 0x000e220000000800 */
[----:B------:R-:W-:Y:S01]  /*1d90*/  MOV R21, 0xffffffff ;  /* 0xffffffff00157802 */ /* 0x000fe20000000f00 */
[----:B------:R-:W-:-:S05]  /*1da0*/  FADD.FTZ R33, R47, R20 ;  /* 0x000000142f217221 */ /* 0x000fca0000010000 */
[----:B------:R-:W-:-:S07]  /*1db0*/  MOV R52, R33 ;  /* 0x0000002100347202 */ /* 0x000fce0000000f00 */
[----:B0-----:R-:W-:Y:S05]  /*1dc0*/  WARPSYNC.COLLECTIVE R21, `(.L_x_2106) ;  /* 0x0000000015087348 */ /* 0x001fea0003c00000 */
[----:B------:R1:W2:Y:S02]  /*1dd0*/  SHFL.BFLY P2, R51, R52, R23, R32 ;  /* 0x0c00001734337389 */ /* 0x0002a40000040020 */
[----:B012---:R-:W-:Y:S05]  /*1de0*/  ENDCOLLECTIVE ;  /* 0x000000000000791b */ /* 0x007fea0003800000 */
.L_x_2106:
[----:B------:R-:W-:Y:S01]  /*1df0*/  HFMA2 R23, -RZ, RZ, 0, 2.384185791015625e-07 ;  /* 0x00000004ff177431 */ /* 0x000fe200000001ff */
[----:B------:R-:W-:-:S05]  /*1e00*/  MOV R20, R51 ;  /* 0x0000003300147202 */ /* 0x000fca0000000f00 */
[----:B------:R-:W-:-:S05]  /*1e10*/  FADD.FTZ R48, R33, R20 ;  /* 0x0000001421307221 */ /* 0x000fca0000010000 */
[----:B------:R-:W-:-:S07]  /*1e20*/  MOV R52, R48 ;  /* 0x0000003000347202 */ /* 0x000fce0000000f00 */
[----:B------:R-:W-:Y:S05]  /*1e30*/  WARPSYNC.COLLECTIVE R21, `(.L_x_2107) ;  /* 0x0000000015087348 */ /* 0x000fea0003c00000 */
[----:B------:R0:W1:Y:S02]  /*1e40*/  SHFL.BFLY P2, R51, R52, R23, R32 ;  /* 0x0c00001734337389 */ /* 0x0000640000040020 */
[----:B01----:R-:W-:Y:S05]  /*1e50*/  ENDCOLLECTIVE ;  /* 0x000000000000791b */ /* 0x003fea0003800000 */
.L_x_2107:
[----:B------:R-:W-:Y:S01]  /*1e60*/  HFMA2 R23, -RZ, RZ, 0, 4.76837158203125e-07 ;  /* 0x00000008ff177431 */ /* 0x000fe200000001ff */
[----:B------:R-:W-:-:S05]  /*1e70*/  MOV R49, R51 ;  /* 0x0000003300317202 */ /* 0x000fca0000000f00 */
[----:B------:R-:W-:-:S05]  /*1e80*/  FADD.FTZ R49, R48, R49 ;  /* 0x0000003130317221 */ /* 0x000fca0000010000 */
[----:B------:R-:W-:-:S07]  /*1e90*/  MOV R52, R49 ;  /* 0x0000003100347202 */ /* 0x000fce0000000f00 */
[----:B------:R-:W-:Y:S05]  /*1ea0*/  WARPSYNC.COLLECTIVE R21, `(.L_x_2108) ;  /* 0x0000000015087348 */ /* 0x000fea0003c00000 */
[----:B------:R0:W1:Y:S02]  /*1eb0*/  SHFL.BFLY P2, R51, R52, R23, R32 ;  /* 0x0c00001734337389 */ /* 0x0000640000040020 */
[----:B01----:R-:W-:Y:S05]  /*1ec0*/  ENDCOLLECTIVE ;  /* 0x000000000000791b */ /* 0x003fea0003800000 */
.L_x_2108:
[----:B------:R-:W-:Y:S01]  /*1ed0*/  HFMA2 R23, -RZ, RZ, 0, 9.5367431640625e-07 ;  /* 0x00000010ff177431 */ /* 0x000fe200000001ff */
[----:B------:R-:W-:-:S05]  /*1ee0*/  MOV R20, R51 ;  /* 0x0000003300147202 */ /* 0x000fca0000000f00 */
[----:B------:R-:W-:-:S05]  /*1ef0*/  FADD.FTZ R50, R49, R20 ;  /* 0x0000001431327221 */ /* 0x000fca0000010000 */
[----:B------:R-:W-:-:S07]  /*1f00*/  MOV R52, R50 ;  /* 0x0000003200347202 */ /* 0x000fce0000000f00 */
[----:B------:R-:W-:Y:S05]  /*1f10*/  WARPSYNC.COLLECTIVE R21, `(.L_x_2109) ;  /* 0x0000000015087348 */ /* 0x000fea0003c00000 */
[----:B------:R0:W1:Y:S02]  /*1f20*/  SHFL.BFLY P2, R51, R52, R23, R32 ;  /* 0x0c00001734337389 */ /* 0x0000640000040020 */
[----:B01----:R-:W-:Y:S05]  /*1f30*/  ENDCOLLECTIVE ;  /* 0x000000000000791b */ /* 0x003fea0003800000 */
.L_x_2109:
        /* <DEDUP_REMOVED lines=40> */
.L_x_2110:
[----:B------:R-:W-:Y:S01]  /*21c0*/  HFMA2 R23, -RZ, RZ, 0, 1.1920928955078125e-07 ;  /* 0x00000002ff177431 */ /* 0x000fe200000001ff */
[----:B------:R-:W-:-:S05]  /*21d0*/  MOV R33, R51 ;  /* 0x0000003300217202 */ /* 0x000fca0000000f00 */
[----:B------:R-:W-:-:S05]  /*21e0*/  FADD.FTZ R33, R20, R33 ;  /* 0x0000002114217221 */ /* 0x000fca0000010000 */
[----:B------:R-:W-:-:S07]  /*21f0*/  MOV R52, R33 ;  /* 0x0000002100347202 */ /* 0x000fce0000000f00 */
[----:B------:R-:W-:Y:S05]  /*2200*/  WARPSYNC.COLLECTIVE R21, `(.L_x_2111) ;  /* 0x0000000015087348 */ /* 0x000fea0003c00000 */
[----:B------:R0:W1:Y:S02]  /*2210*/  SHFL.BFLY P2, R51, R52, R23, R32 ;  /* 0x0c00001734337389 */ /* 0x0000640000040020 */
[----:B01----:R-:W-:Y:S05]  /*2220*/  ENDCOLLECTIVE ;  /* 0x000000000000791b */ /* 0x003fea0003800000 */
.L_x_2111:
[----:B------:R-:W-:Y:S01]  /*2230*/  HFMA2 R23, -RZ, RZ, 0, 2.384185791015625e-07 ;  /* 0x00000004ff177431 */ /* 0x000fe200000001ff */
[----:B------:R-:W-:-:S05]  /*2240*/  MOV R48, R51 ;  /* 0x0000003300307202 */ /* 0x000fca0000000f00 */
[----:B------:R-:W-:-:S05]  /*2250*/  FADD.FTZ R48, R33, R48 ;  /* 0x0000003021307221 */ /* 0x000fca0000010000 */
[----:B------:R-:W-:-:S07]  /*2260*/  MOV R52, R48 ;  /* 0x0000003000347202 */ /* 0x000fce0000000f00 */
[----:B------:R-:W-:Y:S05]  /*2270*/  WARPSYNC.COLLECTIVE R21, `(.L_x_2112) ;  /* 0x0000000015087348 */ /* 0x000fea0003c00000 */
[----:B------:R0:W1:Y:S02]  /*2280*/  SHFL.BFLY P2, R51, R52, R23, R32 ;  /* 0x0c00001734337389 */ /* 0x0000640000040020 */
[----:B01----:R-:W-:Y:S05]  /*2290*/  ENDCOLLECTIVE ;  /* 0x000000000000791b */ /* 0x003fea0003800000 */
.L_x_2112:
[----:B------:R-:W-:Y:S01]  /*22a0*/  HFMA2 R23, -RZ, RZ, 0, 4.76837158203125e-07 ;  /* 0x00000008ff177431 */ /* 0x000fe200000001ff */
[----:B------:R-:W-:-:S05]  /*22b0*/  MOV R49, R51 ;  /* 0x0000003300317202 */ /* 0x000fca0000000f00 */
[----:B------:R-:W-:-:S05]  /*22c0*/  FADD.FTZ R49, R48, R49 ;  /* 0x0000003130317221 */ /* 0x000fca0000010000 */
[----:B------:R-:W-:-:S07]  /*22d0*/  MOV R52, R49 ;  /* 0x0000003100347202 */ /* 0x000fce0000000f00 */
[----:B------:R-:W-:Y:S05]  /*22e0*/  WARPSYNC.COLLECTIVE R21, `(.L_x_2113) ;  /* 0x0000000015087348 */ /* 0x000fea0003c00000 */
[----:B------:R0:W1:Y:S02]  /*22f0*/  SHFL.BFLY P2, R51, R52, R23, R32 ;  /* 0x0c00001734337389 */ /* 0x0000640000040020 */
[----:B01----:R-:W-:Y:S05]  /*2300*/  ENDCOLLECTIVE ;  /* 0x000000000000791b */ /* 0x003fea0003800000 */
.L_x_2113:
[----:B------:R-:W-:Y:S01]  /*2310*/  HFMA2 R23, -RZ, RZ, 0, 9.5367431640625e-07 ;  /* 0x00000010ff177431 */ /* 0x000fe200000001ff */
[----:B------:R-:W-:-:S05]  /*2320*/  MOV R50, R51 ;  /* 0x0000003300327202 */ /* 0x000fca0000000f00 */
[----:B------:R-:W-:-:S05]  /*2330*/  FADD.FTZ R50, R49, R50 ;  /* 0x0000003231327221 */ /* 0x000fca0000010000 */
[----:B------:R-:W-:-:S07]  /*2340*/  MOV R52, R50 ;  /* 0x0000003200347202 */ /* 0x000fce0000000f00 */
[----:B------:R-:W-:Y:S05]  /*2350*/  WARPSYNC.COLLECTIVE R21, `(.L_x_2114) ;  /* 0x0000000015087348 */ /* 0x000fea0003c00000 */
[----:B------:R0:W1:Y:S02]  /*2360*/  SHFL.BFLY P2, R51, R52, R23, R32 ;  /* 0x0c00001734337389 */ /* 0x0000640000040020 */
[----:B01----:R-:W-:Y:S05]  /*2370*/  ENDCOLLECTIVE ;  /* 0x000000000000791b */ /* 0x003fea0003800000 */
.L_x_2114:
[----:B------:R-:W-:Y:S05]  /*2380*/  BRA `(.L_x_2115) ;  /* 0xfffffff000687947 */ /* 0x000fea000383ffff */
.L_x_2116:
        /* <DEDUP_REMOVED lines=15> */
.L_x_20240:


//--------------------- .text._ZN10layer_norm13ln_fwd_kernelINS_13Kernel_traitsI6__halfS2_S2_S2_fjLj512ELj1ELj4ELj1ELj16ENS_18Kernel_traits_baseILj512ES2_S2_S2_S2_fjLj128EEEEELb0ELb1ELb0ELb0EEEvNS_9FwdParamsE --------------------------
	.section	.text._ZN10layer_norm13ln_fwd_kernelINS_13Kernel_traitsI6__halfS2_S2_S2_fjLj512ELj1ELj4ELj1ELj16ENS_18Kernel_traits_baseILj512ES2_S2_S2_S2_fjLj128EEEEELb0ELb1ELb0ELb0EEEvNS_9FwdParamsE,"ax",@progbits
	.align	128
        .global         _ZN10layer_norm13ln_fwd_kernelINS_13Kernel_traitsI6__halfS2_S2_S2_fjLj512ELj1ELj4ELj1ELj16ENS_18Kernel_traits_baseILj512ES2_S2_S2_S2_fjLj128EEEEELb0ELb1ELb0ELb0EEEvNS_9FwdParamsE
        .type           _ZN10layer_norm13ln_fwd_kernelINS_13Kernel_traitsI6__halfS2_S2_S2_fjLj512ELj1ELj4ELj1ELj16ENS_18Kernel_traits_baseILj512ES2_S2_S2_S2_fjLj128EEEEELb0ELb1ELb0ELb0EEEvNS_9FwdParamsE,@function
        .size           _ZN10layer_norm13ln_fwd_kernelINS_13Kernel_traitsI6__halfS2_S2_S2_fjLj512ELj1ELj4ELj1ELj16ENS_18Kernel_traits_baseILj512ES2_S2_S2_S2_fjLj128EEEEELb0ELb1ELb0ELb0EEEvNS_9FwdParamsE,(.L_x_20241 - _ZN10layer_norm13ln_fwd_kernelINS_13Kernel_traitsI6__halfS2_S2_S2_fjLj512ELj1ELj4ELj1ELj16ENS_18Kernel_traits_baseILj512ES2_S2_S2_S2_fjLj128EEEEELb0ELb1ELb0ELb0EEEvNS_9FwdParamsE)
        .other          _ZN10layer_norm13ln_fwd_kernelINS_13Kernel_traitsI6__halfS2_S2_S2_fjLj512ELj1ELj4ELj1ELj16ENS_18Kernel_traits_baseILj512ES2_S2_S2_S2_fjLj128EEEEELb0ELb1ELb0ELb0EEEvNS_9FwdParamsE,@"STO_CUDA_ENTRY STV_DEFAULT"
_ZN10layer_norm13ln_fwd_kernelINS_13Kernel_traitsI6__halfS2_S2_S2_fjLj512ELj1ELj4ELj1ELj16ENS_18Kernel_traits_baseILj512ES2_S2_S2_S2_fjLj128EEEEELb0ELb1ELb0ELb0EEEvNS_9FwdParamsE:
.text._ZN10layer_norm13ln_fwd_kernelINS_13Kernel_traitsI6__halfS2_S2_S2_fjLj512ELj1ELj4ELj1ELj16ENS_18Kernel_traits_baseILj512ES2_S2_S2_S2_fjLj128EEEEELb0ELb1ELb0ELb0EEEvNS_9FwdParamsE:
        /* <DEDUP_REMOVED lines=33> */
.L_x_2120:
[----:B------:R-:W-:Y:S05]  /*0210*/  BSYNC.RECONVERGENT B1 ;  /* 0x0000000000017941 */ /* 0x000fea0003800200 */
.L_x_2119:
        /* <DEDUP_REMOVED lines=11> */
.L_x_2118:
        /* <DEDUP_REMOVED lines=21> */
.L_x_2121:
[----:B------:R-:W-:Y:S05]  /*0420*/  BSYNC.RECONVERGENT B0 ;  /* 0x0000000000007941 */ /* 0x000fea0003800200 */
.L_x_2117:
[----:B------:R-:W1:Y:S02]  /*0430*/  LDCU UR4, c[0x0][0x384] ;  /* 0x00007080ff0477ac */ /* 0x000e640008000800 */
[----:B-1----:R-:W-:-:S13]  /*0440*/  ISETP.GE.AND P0, PT, R4, UR4, PT ;  /* 0x0000000404007c0c */ /* 0x002fda000bf06270 */
[----:B------:R-:W-:Y:S05]  /*0450*/  @P0 EXIT ;  /* 0x000000000000094d */ /* 0x000fea0003800000 */
[----:B------:R-:W1:Y:S01]  /*0460*/  LDCU.64 UR8, c[0x0][0x3e0] ;  /* 0x00007c00ff0877ac */ /* 0x000e620008000a00 */
[----:B------:R-:W2:Y:S01]  /*0470*/  LDCU.U8 UR4, c[0x0][0x410] ;  /* 0x00008200ff0477ac */ /* 0x000ea20008000000 */
[----:B------:R-:W3:Y:S01]  /*0480*/  LDCU UR12, c[0x0][0x388] ;  /* 0x00007100ff0c77ac */ /* 0x000ee20008000800 */
[----:B------:R-:W4:Y:S01]  /*0490*/  LDCU UR5, c[0x0][0x448] ;  /* 0x00008900ff0577ac */ /* 0x000f220008000800 */
[----:B------:R-:W0:Y:S01]  /*04a0*/  LDCU.64 UR10, c[0x0][0x3a0] ;  /* 0x00007400ff0a77ac */ /* 0x000e220008000a00 */
[----:B-1----:R-:W-:-:S04]  /*04b0*/  ISETP.NE.U32.AND P0, PT, RZ, UR8, PT ;  /* 0x00000008ff007c0c */ /* 0x002fc8000bf05070 */
[----:B------:R-:W-:Y:S02]  /*04c0*/  ISETP.NE.AND.EX P0, PT, RZ, UR9, PT, P0 ;  /* 0x00000009ff007c0c */ /* 0x000fe4000bf05300 */
[----:B0-234-:R-:W-:-:S13]  /*04d0*/  ISETP.NE.AND P4, PT, RZ, UR4, PT ;  /* 0x00000004ff007c0c */ /* 0x01dfda000bf85270 */
.L_x_2135:
        /* <DEDUP_REMOVED lines=10> */
[----:B------:R-:W-:Y:S01]  /*0580*/  MOV R57, R7 ;  /* 0x0000000700397202 */ /* 0x000fe20000000f00 */
[----:B--2---:R-:W-:Y:S01]  /*0590*/  @P0 HADD2.F32 R52, -RZ, R36.H0_H0 ;  /* 0x20000024ff340230 */ /* 0x004fe20000004100 */
        /* <DEDUP_REMOVED lines=10> */
[----:B-----5:R-:W-:Y:S02]  /*0640*/  HADD2.F32 R3, -RZ, R36.H0_H0 ;  /* 0x20000024ff037230 */ /* 0x020fe40000004100 */
[----:B------:R-:W-:Y:S02]  /*0650*/  HADD2.F32 R43, -RZ, R38.H0_H0 ;  /* 0x20000026ff2b7230 */ /* 0x000fe40000004100 */
[----:B------:R-:W-:Y:S02]  /*0660*/  HADD2.F32 R0, -RZ, R24.H0_H0 ;  /* 0x20000018ff007230 */ /* 0x000fe40000004100 */
[-C--:B------:R-:W-:Y:S01]  /*0670*/  FMUL.FTZ R3, R3, R52.reuse ;  /* 0x0000003403037220 */ /* 0x080fe20000410000 */
[----:B------:R-:W-:Y:S02]  /*0680*/  HADD2.F32 R54, -RZ, R26.H0_H0 ;  /* 0x2000001aff367230 */ /* 0x000fe40000004100 */
[----:B------:R-:W-:Y:S01]  /*0690*/  FMUL.FTZ R43, R43, R52 ;  /* 0x000000342b2b7220 */ /* 0x000fe20000410000 */
[----:B------:R-:W-:-:S02]  /*06a0*/  HADD2.F32 R41, -RZ, R37.H0_H0 ;  /* 0x20000025ff297230 */ /* 0x000fc40000004100 */
[----:B------:R-:W-:Y:S02]  /*06b0*/  HADD2.F32 R42, -RZ, R25.H0_H0 ;  /* 0x20000019ff2a7230 */ /* 0x000fe40000004100 */
[----:B------:R-:W-:Y:S02]  /*06c0*/  HADD2.F32 R55, -RZ, R27.H1_H1 ;  /* 0x3000001bff377230 */ /* 0x000fe40000004100 */
[----:B------:R-:W-:Y:S01]  /*06d0*/  FMUL.FTZ R41, R41, R52 ;  /* 0x0000003429297220 */ /* 0x000fe20000410000 */
[----:B--2---:R-:W-:Y:S02]  /*06e0*/  HADD2.F32 R2, -RZ, R8.H0_H0 ;  /* 0x20000008ff027230 */ /* 0x004fe40000004100 */
[----:B------:R-:W-:Y:S02]  /*06f0*/  HADD2.F32 R56, -RZ, R10.H0_H0 ;  /* 0x2000000aff387230 */ /* 0x000fe40000004100 */
[----:B------:R-:W-:Y:S02]  /*0700*/  HADD2.F32 R44, -RZ, R9.H0_H0 ;  /* 0x20000009ff2c7230 */ /* 0x000fe40000004100 */
[----:B------:R-:W-:Y:S01]  /*0710*/  FFMA.FTZ R3, R3, R0, R2 ;  /* 0x0000000003037223 */ /* 0x000fe20000010002 */
[----:B------:R-:W-:-:S02]  /*0720*/  HADD2.F32 R57, -RZ, R11.H1_H1 ;  /* 0x3000000bff397230 */ /* 0x000fc40000004100 */
[----:B------:R-:W-:Y:S01]  /*0730*/  FFMA.FTZ R0, R43, R54, R56 ;  /* 0x000000362b007223 */ /* 0x000fe20000010038 */
[--C-:B------:R-:W-:Y:S02]  /*0740*/  HADD2.F32 R43, -RZ, R39.reuse.H0_H0 ;  /* 0x20000027ff2b7230 */ /* 0x100fe40000004100 */
[----:B------:R-:W-:Y:S01]  /*0750*/  FFMA.FTZ R2, R41, R42, R44 ;  /* 0x0000002a29027223 */ /* 0x000fe2000001002c */
[----:B------:R-:W-:Y:S02]  /*0760*/  HADD2.F32 R39, -RZ, R39.H1_H1 ;  /* 0x30000027ff277230 */ /* 0x000fe40000004100 */
[----:B------:R-:W-:Y:S02]  /*0770*/  HADD2.F32 R41, -RZ, R36.H1_H1 ;  /* 0x30000024ff297230 */ /* 0x000fe40000004100 */
[-C--:B------:R-:W-:Y:S01]  /*0780*/  FMUL.FTZ R45, R43, R52.reuse ;  /* 0x000000342b2d7220 */ /* 0x080fe20000410000 */
[----:B------:R-:W-:Y:S02]  /*0790*/  HADD2.F32 R36, -RZ, R27.H0_H0 ;  /* 0x2000001bff247230 */ /* 0x000fe40000004100 */
[----:B------:R-:W-:Y:S01]  /*07a0*/  FMUL.FTZ R44, R39, R52 ;  /* 0x00000034272c7220 */ /* 0x000fe20000410000 */
[----:B------:R-:W-:-:S02]  /*07b0*/  HADD2.F32 R42, -RZ, R11.H0_H0 ;  /* 0x2000000bff2a7230 */ /* 0x000fc40000004100 */
[----:B------:R-:W-:Y:S02]  /*07c0*/  HADD2.F32 R39, -RZ, R37.H1_H1 ;  /* 0x30000025ff277230 */ /* 0x000fe40000004100 */
[----:B------:R-:W-:Y:S01]  /*07d0*/  FFMA.FTZ R44, R44, R55, R57 ;  /* 0x000000372c2c7223 */ /* 0x000fe20000010039 */
[----:B------:R-:W-:Y:S02]  /*07e0*/  HADD2.F32 R43, -RZ, R38.H1_H1 ;  /* 0x30000026ff2b7230 */ /* 0x000fe40000004100 */
[----:B------:R-:W-:Y:S01]  /*07f0*/  FFMA.FTZ R45, R45, R36, R42 ;  /* 0x000000242d2d7223 */ /* 0x000fe2000001002a */
[----:B------:R-:W-:Y:S02]  /*0800*/  HADD2.F32 R37, -RZ, R24.H1_H1 ;  /* 0x30000018ff257230 */ /* 0x000fe40000004100 */
[-C--:B------:R-:W-:Y:S01]  /*0810*/  FMUL.FTZ R36, R39, R52.reuse ;  /* 0x0000003427247220 */ /* 0x080fe20000410000 */
[----:B------:R-:W-:Y:S02]  /*0820*/  HADD2.F32 R55, -RZ, R25.H1_H1 ;  /* 0x30000019ff377230 */ /* 0x000fe40000004100 */
[----:B------:R-:W-:Y:S01]  /*0830*/  FMUL.FTZ R43, R43, R52 ;  /* 0x000000342b2b7220 */ /* 0x000fe20000410000 */
[----:B------:R-:W-:-:S02]  /*0840*/  HADD2.F32 R38, -RZ, R26.H1_H1 ;  /* 0x3000001aff267230 */ /* 0x000fc40000004100 */
[----:B------:R-:W-:Y:S01]  /*0850*/  FMUL.FTZ R42, R41, R52 ;  /* 0x00000034292a7220 */ /* 0x000fe20000410000 */
[----:B------:R-:W-:Y:S02]  /*0860*/  HADD2.F32 R54, -RZ, R10.H1_H1 ;  /* 0x3000000aff367230 */ /* 0x000fe40000004100 */
[----:B------:R-:W-:Y:S02]  /*0870*/  HADD2.F32 R57, -RZ, R9.H1_H1 ;  /* 0x30000009ff397230 */ /* 0x000fe40000004100 */
[----:B------:R-:W-:Y:S02]  /*0880*/  HADD2.F32 R39, -RZ, R8.H1_H1 ;  /* 0x30000008ff277230 */ /* 0x000fe40000004100 */
[----:B------:R-:W-:Y:S01]  /*0890*/  FFMA.FTZ R43, R43, R38, R54 ;  /* 0x000000262b2b7223 */ /* 0x000fe20000010036 */
[----:B------:R-:W-:Y:S02]  /*08a0*/  FFMA.FTZ R41, R36, R55, R57 ;  /* 0x0000003724297223 */ /* 0x000fe40000010039 */
[----:B------:R-:W-:Y:S01]  /*08b0*/  FFMA.FTZ R42, R42, R37, R39 ;  /* 0x000000252a2a7223 */ /* 0x000fe20000010027 */
[----:B------:R-:W-:-:S02]  /*08c0*/  F2FP.F16.F32.PACK_AB R39, R44, R45 ;  /* 0x0000002d2c27723e */ /* 0x000fc400000000ff */
[----:B------:R-:W-:Y:S02]  /*08d0*/  F2FP.F16.F32.PACK_AB R38, R43, R0 ;  /* 0x000000002b26723e */ /* 0x000fe400000000ff */
[----:B------:R-:W-:Y:S02]  /*08e0*/  F2FP.F16.F32.PACK_AB R37, R41, R2 ;  /* 0x000000022925723e */ /* 0x000fe400000000ff */
[----:B------:R-:W-:Y:S01]  /*08f0*/  F2FP.F16.F32.PACK_AB R36, R42, R3 ;  /* 0x000000032a24723e */ /* 0x000fe200000000ff */
[----:B------:R-:W-:Y:S06]  /*0900*/  BRA `(.L_x_2125) ;  /* 0x0000000000907947 */ /* 0x000fec0003800000 */
.L_x_2124:
        /* <DEDUP_REMOVED lines=10> */
[----:B------:R-:W-:Y:S02]  /*09b0*/  HADD2.F32 R0, -RZ, R24.H0_H0 ;  /* 0x20000018ff007230 */ /* 0x000fe40000004100 */
[-C--:B------:R-:W-:Y:S01]  /*09c0*/  FMUL.FTZ R42, R41, R52.reuse ;  /* 0x00000034292a7220 */ /* 0x080fe20000410000 */
[----:B------:R-:W-:Y:S02]  /*09d0*/  HADD2.F32 R2, -RZ, R25.H0_H0 ;  /* 0x20000019ff027230 */ /* 0x000fe40000004100 */
[----:B------:R-:W-:Y:S01]  /*09e0*/  FMUL.FTZ R43, R43, R52 ;  /* 0x000000342b2b7220 */ /* 0x000fe20000410000 */
[----:B------:R-:W-:-:S02]  /*09f0*/  HADD2.F32 R36, -RZ, R26.H0_H0 ;  /* 0x2000001aff247230 */ /* 0x000fc40000004100 */
[----:B------:R-:W-:Y:S01]  /*0a00*/  FMUL.FTZ R3, R3, R0 ;  /* 0x0000000003037220 */ /* 0x000fe20000410000 */
[----:B------:R-:W-:Y:S02]  /*0a10*/  HADD2.F32 R38, -RZ, R27.H0_H0 ;  /* 0x2000001bff267230 */ /* 0x000fe40000004100 */
[----:B------:R-:W-:Y:S01]  /*0a20*/  FMUL.FTZ R2, R45, R2 ;  /* 0x000000022d027220 */ /* 0x000fe20000410000 */
[----:B------:R-:W-:Y:S02]  /*0a30*/  HADD2.F32 R37, -RZ, R37.H1_H1 ;  /* 0x30000025ff257230 */ /* 0x000fe40000004100 */
[----:B------:R-:W-:Y:S01]  /*0a40*/  FMUL.FTZ R0, R55, R36 ;  /* 0x0000002437007220 */ /* 0x000fe20000410000 */
[----:B------:R-:W-:Y:S02]  /*0a50*/  HADD2.F32 R39, -RZ, R39.H1_H1 ;  /* 0x30000027ff277230 */ /* 0x000fe40000004100 */
[----:B------:R-:W-:Y:S01]  /*0a60*/  FMUL.FTZ R45, R57, R38 ;  /* 0x00000026392d7220 */ /* 0x000fe20000410000 */
[----:B------:R-:W-:-:S02]  /*0a70*/  HADD2.F32 R55, -RZ, R24.H1_H1 ;  /* 0x30000018ff377230 */ /* 0x000fc40000004100 */
[-C--:B------:R-:W-:Y:S01]  /*0a80*/  FMUL.FTZ R37, R37, R52.reuse ;  /* 0x0000003425257220 */ /* 0x080fe20000410000 */
[----:B------:R-:W-:Y:S02]  /*0a90*/  HADD2.F32 R36, -RZ, R25.H1_H1 ;  /* 0x30000019ff247230 */ /* 0x000fe40000004100 */
[----:B------:R-:W-:Y:S01]  /*0aa0*/  FMUL.FTZ R39, R39, R52 ;  /* 0x0000003427277220 */ /* 0x000fe20000410000 */
[----:B------:R-:W-:Y:S02]  /*0ab0*/  HADD2.F32 R38, -RZ, R26.H1_H1 ;  /* 0x3000001aff267230 */ /* 0x000fe40000004100 */
[----:B------:R-:W-:Y:S01]  /*0ac0*/  FMUL.FTZ R42, R42, R55 ;  /* 0x000000372a2a7220 */ /* 0x000fe20000410000 */
[----:B------:R-:W-:Y:S02]  /*0ad0*/  HADD2.F32 R44, -RZ, R27.H1_H1 ;  /* 0x3000001bff2c7230 */ /* 0x000fe40000004100 */
[----:B------:R-:W-:Y:S01]  /*0ae0*/  FMUL.FTZ R41, R37, R36 ;  /* 0x0000002425297220 */ /* 0x000fe20000410000 */
[----:B------:R-:W-:Y:S01]  /*0af0*/  FMUL.FTZ R43, R43, R38 ;  /* 0x000000262b2b7220 */ /* 0x000fe20000410000 */
[----:B------:R-:W-:Y:S01]  /*0b00*/  F2FP.F16.F32.PACK_AB R36, R42, R3 ;  /* 0x000000032a24723e */ /* 0x000fe200000000ff */
[----:B------:R-:W-:-:S02]  /*0b10*/  FMUL.FTZ R44, R39, R44 ;  /* 0x0000002c272c7220 */ /* 0x000fc40000410000 */
[----:B------:R-:W-:Y:S02]  /*0b20*/  F2FP.F16.F32.PACK_AB R37, R41, R2 ;  /* 0x000000022925723e */ /* 0x000fe400000000ff */
[----:B------:R-:W-:Y:S02]  /*0b30*/  F2FP.F16.F32.PACK_AB R38, R43, R0 ;  /* 0x000000002b26723e */ /* 0x000fe400000000ff */
[----:B------:R-:W-:-:S07]  /*0b40*/  F2FP.F16.F32.PACK_AB R39, R44, R45 ;  /* 0x0000002d2c27723e */ /* 0x000fce00000000ff */
.L_x_2125:
[----:B------:R-:W0:Y:S01]  /*0b50*/  LDC.64 R54, c[0x0][0x3a8] ;  /* 0x0000ea00ff367b82 */ /* 0x000e220000000a00 */
[C---:B------:R-:W-:Y:S01]  /*0b60*/  IADD3 R57, PT, PT, R7.reuse, 0x20, RZ ;  /* 0x0000002007397810 */ /* 0x040fe20007ffe0ff */
[----:B0-----:R-:W-:-:S05]  /*0b70*/  IMAD.WIDE.U32 R54, R7, 0x10, R54 ;  /* 0x0000001007367825 */ /* 0x001fca00078e0036 */
[----:B------:R0:W-:Y:S02]  /*0b80*/  STG.E.128 desc[UR6][R54.64], R36 ;  /* 0x0000002436007986 */ /* 0x0001e4000c101d06 */
.L_x_2123:
[----:B------:R-:W-:Y:S05]  /*0b90*/  BSYNC.RECONVERGENT B0 ;  /* 0x0000000000007941 */ /* 0x000fea0003800200 */
.L_x_2122:
        /* <DEDUP_REMOVED lines=12> */
[----:B0----5:R-:W-:Y:S02]  /*0c60*/  HADD2.F32 R47, -RZ, R36.H0_H0 ;  /* 0x20000024ff2f7230 */ /* 0x021fe40000004100 */
[----:B------:R-:W-:Y:S02]  /*0c70*/  HADD2.F32 R49, -RZ, R12.H0_H0 ;  /* 0x2000000cff317230 */ /* 0x000fe40000004100 */
[----:B------:R-:W-:Y:S02]  /*0c80*/  HADD2.F32 R51, -RZ, R8.H0_H0 ;  /* 0x20000008ff337230 */ /* 0x000fe40000004100 */
[----:B------:R-:W-:Y:S01]  /*0c90*/  FMUL.FTZ R40, R47, R52 ;  /* 0x000000342f287220 */ /* 0x000fe20000410000 */
[----:B------:R-:W-:Y:S02]  /*0ca0*/  HADD2.F32 R53, -RZ, R37.H0_H0 ;  /* 0x20000025ff357230 */ /* 0x000fe40000004100 */
[----:B------:R-:W-:Y:S02]  /*0cb0*/  HADD2.F32 R47, -RZ, R36.H1_H1 ;  /* 0x30000024ff2f7230 */ /* 0x000fe40000004100 */
[----:B------:R-:W-:Y:S01]  /*0cc0*/  FFMA.FTZ R40, R40, R49, R51 ;  /* 0x0000003128287223 */ /* 0x000fe20000010033 */
[----:B------:R-:W-:-:S02]  /*0cd0*/  HADD2.F32 R51, -RZ, R38.H0_H0 ;  /* 0x20000026ff337230 */ /* 0x000fc40000004100 */
[-C--:B------:R-:W-:Y:S01]  /*0ce0*/  FMUL.FTZ R53, R53, R52.reuse ;  /* 0x0000003435357220 */ /* 0x080fe20000410000 */
[----:B------:R-:W-:Y:S02]  /*0cf0*/  HADD2.F32 R46, -RZ, R13.H0_H0 ;  /* 0x2000000dff2e7230 */ /* 0x000fe40000004100 */
[-C--:B------:R-:W-:Y:S01]  /*0d00*/  FMUL.FTZ R47, R47, R52.reuse ;  /* 0x000000342f2f7220 */ /* 0x080fe20000410000 */
[----:B------:R-:W-:Y:S02]  /*0d10*/  HADD2.F32 R36, -RZ, R9.H0_H0 ;  /* 0x20000009ff247230 */ /* 0x000fe40000004100 */
[----:B------:R-:W-:Y:S01]  /*0d20*/  FMUL.FTZ R48, R51, R52 ;  /* 0x0000003433307220 */ /* 0x000fe20000410000 */
[--C-:B------:R-:W-:Y:S02]  /*0d30*/  HADD2.F32 R51, -RZ, R39.reuse.H0_H0 ;  /* 0x20000027ff337230 */ /* 0x100fe40000004100 */
[----:B------:R-:W-:Y:S02]  /*0d40*/  HADD2.F32 R39, -RZ, R39.H1_H1 ;  /* 0x30000027ff277230 */ /* 0x000fe40000004100 */
[----:B------:R-:W-:Y:S01]  /*0d50*/  FFMA.FTZ R46, R53, R46, R36 ;  /* 0x0000002e352e7223 */ /* 0x000fe20000010024 */
        /* <DEDUP_REMOVED lines=8> */
[----:B------:R-:W-:-:S02]  /*0de0*/  HADD2.F32 R38, -RZ, R15.H1_H1 ;  /* 0x3000000fff267230 */ /* 0x000fc40000004100 */
[----:B------:R-:W-:Y:S02]  /*0df0*/  HADD2.F32 R54, -RZ, R11.H1_H1 ;  /* 0x3000000bff367230 */ /* 0x000fe40000004100 */
[----:B------:R-:W-:Y:S01]  /*0e00*/  FFMA.FTZ R50, R51, R50, R36 ;  /* 0x0000003233327223 */ /* 0x000fe20000010024 */
[----:B------:R-:W-:Y:S02]  /*0e10*/  HADD2.F32 R56, -RZ, R14.H1_H1 ;  /* 0x3000000eff387230 */ /* 0x000fe40000004100 */
[----:B------:R-:W-:Y:S02]  /*0e20*/  HADD2.F32 R58, -RZ, R10.H1_H1 ;  /* 0x3000000aff3a7230 */ /* 0x000fe40000004100 */
[----:B------:R-:W-:Y:S01]  /*0e30*/  FFMA.FTZ R53, R39, R38, R54 ;  /* 0x0000002627357223 */ /* 0x000fe20000010036 */
[----:B------:R-:W-:Y:S02]  /*0e40*/  HADD2.F32 R55, -RZ, R14.H0_H0 ;  /* 0x2000000eff377230 */ /* 0x000fe40000004100 */
[----:B------:R-:W-:-:S02]  /*0e50*/  HADD2.F32 R59, -RZ, R10.H0_H0 ;  /* 0x2000000aff3b7230 */ /* 0x000fc40000004100 */
[----:B------:R-:W-:Y:S01]  /*0e60*/  FFMA.FTZ R51, R49, R56, R58 ;  /* 0x0000003831337223 */ /* 0x000fe2000001003a */
[----:B------:R-:W-:Y:S01]  /*0e70*/  HADD2.F32 R36, -RZ, R12.H1_H1 ;  /* 0x3000000cff247230 */ /* 0x000fe20000004100 */
[----:B------:R-:W-:Y:S01]  /*0e80*/  F2FP.F16.F32.PACK_AB R39, R53, R50 ;  /* 0x000000323527723e */ /* 0x000fe200000000ff */
[----:B------:R-:W-:Y:S02]  /*0e90*/  HADD2.F32 R52, -RZ, R13.H1_H1 ;  /* 0x3000000dff347230 */ /* 0x000fe40000004100 */
[----:B------:R-:W-:Y:S01]  /*0ea0*/  FFMA.FTZ R48, R48, R55, R59 ;  /* 0x0000003730307223 */ /* 0x000fe2000001003b */
[----:B------:R-:W-:Y:S02]  /*0eb0*/  HADD2.F32 R54, -RZ, R9.H1_H1 ;  /* 0x30000009ff367230 */ /* 0x000fe40000004100 */
[----:B------:R-:W-:-:S03]  /*0ec0*/  HADD2.F32 R38, -RZ, R8.H1_H1 ;  /* 0x30000008ff267230 */ /* 0x000fc60000004100 */
[----:B------:R-:W-:Y:S02]  /*0ed0*/  FFMA.FTZ R49, R37, R52, R54 ;  /* 0x0000003425317223 */ /* 0x000fe40000010036 */
[----:B------:R-:W-:Y:S01]  /*0ee0*/  FFMA.FTZ R47, R47, R36, R38 ;  /* 0x000000242f2f7223 */ /* 0x000fe20000010026 */
[----:B------:R-:W-:Y:S02]  /*0ef0*/  F2FP.F16.F32.PACK_AB R38, R51, R48 ;  /* 0x000000303326723e */ /* 0x000fe400000000ff */
[----:B------:R-:W-:Y:S02]  /*0f00*/  F2FP.F16.F32.PACK_AB R37, R49, R46 ;  /* 0x0000002e3125723e */ /* 0x000fe400000000ff */
[----:B------:R-:W-:Y:S01]  /*0f10*/  F2FP.F16.F32.PACK_AB R36, R47, R40 ;  /* 0x000000282f24723e */ /* 0x000fe200000000ff */
[----:B------:R-:W-:Y:S06]  /*0f20*/  BRA `(.L_x_2129) ;  /* 0x0000000000907947 */ /* 0x000fec0003800000 */
.L_x_2128:
[--C-:B0----5:R-:W-:Y:S02]  /*0f30*/  HADD2.F32 R47, -RZ, R36.reuse.H0_H0 ;  /* 0x20000024ff2f7230 */ /* 0x121fe40000004100 */
[----:B------:R-:W-:Y:S02]  /*0f40*/  HADD2.F32 R49, -RZ, R36.H1_H1 ;  /* 0x30000024ff317230 */ /* 0x000fe40000004100 */
[--C-:B------:R-:W-:Y:S02]  /*0f50*/  HADD2.F32 R51, -RZ, R37.reuse.H0_H0 ;  /* 0x20000025ff337230 */ /* 0x100fe40000004100 */
[-C--:B------:R-:W-:Y:S01]  /*0f60*/  FMUL.FTZ R40, R47, R52.reuse ;  /* 0x000000342f287220 */ /* 0x080fe20000410000 */
[----:B------:R-:W-:Y:S02]  /*0f70*/  HADD2.F32 R53, -RZ, R37.H1_H1 ;  /* 0x30000025ff357230 */ /* 0x000fe40000004100 */
[----:B------:R-:W-:Y:S01]  /*0f80*/  FMUL.FTZ R47, R49, R52 ;  /* 0x00000034312f7220 */ /* 0x000fe20000410000 */
[----:B------:R-:W-:-:S02]  /*0f90*/  HADD2.F32 R55, -RZ, R38.H0_H0 ;  /* 0x20000026ff377230 */ /* 0x000fc40000004100 */
[----:B------:R-:W-:Y:S02]  /*0fa0*/  HADD2.F32 R59, -RZ, R38.H1_H1 ;  /* 0x30000026ff3b7230 */ /* 0x000fe40000004100 */
[-C--:B------:R-:W-:Y:S01]  /*0fb0*/  FMUL.FTZ R49, R53, R52.reuse ;  /* 0x0000003435317220 */ /* 0x080fe20000410000 */
[--C-:B------:R-:W-:Y:S02]  /*0fc0*/  HADD2.F32 R61, -RZ, R39.reuse.H0_H0 ;  /* 0x20000027ff3d7230 */ /* 0x100fe40000004100 */
[-C--:B------:R-:W-:Y:S01]  /*0fd0*/  FMUL.FTZ R55, R55, R52.reuse ;  /* 0x0000003437377220 */ /* 0x080fe20000410000 */
[----:B------:R-:W-:Y:S02]  /*0fe0*/  HADD2.F32 R36, -RZ, R39.H1_H1 ;  /* 0x30000027ff247230 */ /* 0x000fe40000004100 */
[-C--:B------:R-:W-:Y:S01]  /*0ff0*/  FMUL.FTZ R39, R51, R52.reuse ;  /* 0x0000003433277220 */ /* 0x080fe20000410000 */
[----:B------:R-:W-:Y:S02]  /*1000*/  HADD2.F32 R37, -RZ, R12.H0_H0 ;  /* 0x2000000cff257230 */ /* 0x000fe40000004100 */
[-C--:B------:R-:W-:Y:S01]  /*1010*/  FMUL.FTZ R51, R59, R52.reuse ;  /* 0x000000343b337220 */ /* 0x080fe20000410000 */
[-C--:B------:R-:W-:Y:S01]  /*1020*/  FMUL.FTZ R50, R61, R52.reuse ;  /* 0x000000343d327220 */ /* 0x080fe20000410000 */
[----:B------:R-:W-:Y:S01]  /*1030*/  FMUL.FTZ R53, R36, R52 ;  /* 0x0000003424357220 */ /* 0x000fe20000410000 */
[----:B------:R-:W-:-:S02]  /*1040*/  HADD2.F32 R46, -RZ, R13.H0_H0 ;  /* 0x2000000dff2e7230 */ /* 0x000fc40000004100 */
[----:B------:R-:W-:Y:S01]  /*1050*/  FMUL.FTZ R40, R40, R37 ;  /* 0x0000002528287220 */ /* 0x000fe20000410000 */
[--C-:B------:R-:W-:Y:S02]  /*1060*/  HADD2.F32 R48, -RZ, R14.reuse.H0_H0 ;  /* 0x2000000eff307230 */ /* 0x100fe40000004100 */
[--C-:B------:R-:W-:Y:S02]  /*1070*/  HADD2.F32 R37, -RZ, R15.reuse.H0_H0 ;  /* 0x2000000fff257230 */ /* 0x100fe40000004100 */
[----:B------:R-:W-:Y:S01]  /*1080*/  FMUL.FTZ R46, R39, R46 ;  /* 0x0000002e272e7220 */ /* 0x000fe20000410000 */
[----:B------:R-:W-:Y:S02]  /*1090*/  HADD2.F32 R54, -RZ, R15.H1_H1 ;  /* 0x3000000fff367230 */ /* 0x000fe40000004100 */
[----:B------:R-:W-:Y:S01]  /*10a0*/  FMUL.FTZ R48, R55, R48 ;  /* 0x0000003037307220 */ /* 0x000fe20000410000 */
[----:B------:R-:W-:Y:S02]  /*10b0*/  HADD2.F32 R52, -RZ, R14.H1_H1 ;  /* 0x3000000eff347230 */ /* 0x000fe40000004100 */
[----:B------:R-:W-:Y:S01]  /*10c0*/  FMUL.FTZ R50, R50, R37 ;  /* 0x0000002532327220 */ /* 0x000fe20000410000 */
[----:B------:R-:W-:-:S02]  /*10d0*/  HADD2.F32 R38, -RZ, R13.H1_H1 ;  /* 0x3000000dff267230 */ /* 0x000fc40000004100 */
[----:B------:R-:W-:Y:S01]  /*10e0*/  FMUL.FTZ R53, R53, R54 ;  /* 0x0000003635357220 */ /* 0x000fe20000410000 */
[----:B------:R-:W-:Y:S02]  /*10f0*/  HADD2.F32 R36, -RZ, R12.H1_H1 ;  /* 0x3000000cff247230 */ /* 0x000fe40000004100 */
[----:B------:R-:W-:Y:S01]  /*1100*/  FMUL.FTZ R51, R51, R52 ;  /* 0x0000003433337220 */ /* 0x000fe20000410000 */
[----:B------:R-:W-:Y:S01]  /*1110*/  FMUL.FTZ R49, R49, R38 ;  /* 0x0000002631317220 */ /* 0x000fe20000410000 */
[----:B------:R-:W-:Y:S01]  /*1120*/  F2FP.F16.F32.PACK_AB R39, R53, R50 ;  /* 0x000000323527723e */ /* 0x000fe200000000ff */
[----:B------:R-:W-:Y:S02]  /*1130*/  FMUL.FTZ R47, R47, R36 ;  /* 0x000000242f2f7220 */ /* 0x000fe40000410000 */
[----:B------:R-:W-:Y:S02]  /*1140*/  F2FP.F16.F32.PACK_AB R38, R51, R48 ;  /* 0x000000303326723e */ /* 0x000fe400000000ff */
[----:B------:R-:W-:-:S02]  /*1150*/  F2FP.F16.F32.PACK_AB R37, R49, R46 ;  /* 0x0000002e3125723e */ /* 0x000fc400000000ff */
[----:B------:R-:W-:-:S07]  /*1160*/  F2FP.F16.F32.PACK_AB R36, R47, R40 ;  /* 0x000000282f24723e */ /* 0x000fce00000000ff */
.L_x_2129:
[----:B------:R-:W0:Y:S02]  /*1170*/  LDC.64 R54, c[0x0][0x3a8] ;  /* 0x0000ea00ff367b82 */ /* 0x000e240000000a00 */
[----:B0-----:R-:W-:-:S05]  /*1180*/  IMAD.WIDE.U32 R54, R57, 0x10, R54 ;  /* 0x0000001039367825 */ /* 0x001fca00078e0036 */
[----:B------:R1:W-:Y:S02]  /*1190*/  STG.E.128 desc[UR6][R54.64], R36 ;  /* 0x0000002436007986 */ /* 0x0003e4000c101d06 */
.L_x_2127:
[----:B------:R-:W-:Y:S05]  /*11a0*/  BSYNC.RECONVERGENT B0 ;  /* 0x0000000000007941 */ /* 0x000fea0003800200 */
.L_x_2126:
        /* <DEDUP_REMOVED lines=75> */
.L_x_2147:
[----:B-1----:R-:W-:Y:S01]  /*1660*/  FADD.FTZ R52, R56, R61 ;  /* 0x0000003d38347221 */ /* 0x002fe20000010000 */
[C---:B------:R-:W-:Y:S01]  /*1670*/  FMUL.FTZ R54, R55.reuse, R55 ;  /* 0x0000003737367220 */ /* 0x040fe20000410000 */
[----:B------:R-:W1:Y:S01]  /*1680*/  @!P5 LDC.64 R38, c[0x0][0x3c0] ;  /* 0x0000f000ff26db82 */ /* 0x000e620000000a00 */
[----:B------:R-:W-:Y:S01]  /*1690*/  BSSY.RECONVERGENT B0, `(.L_x_2131) ;  /* 0x000003c000007945 */ /* 0x000fe20003800200 */
[----:B------:R-:W-:Y:S01]  /*16a0*/  FFMA.FTZ R52, R52, R37, UR5 ;  /* 0x0000000534347e23 */ /* 0x000fe20008010025 */
[----:B0-----:R-:W-:Y:S02]  /*16b0*/  FSEL R56, R55, RZ, !P4 ;  /* 0x000000ff37387208 */ /* 0x001fe40006000000 */
[----:B------:R-:W-:-:S03]  /*16c0*/  FSEL R57, R54, RZ, P4 ;  /* 0x000000ff36397208 */ /* 0x000fc60002000000 */
[----:B------:R-:W0:Y:S02]  /*16d0*/  @!P5 LDC.64 R36, c[0x0][0x3c8] ;  /* 0x0000f200ff24db82 */ /* 0x000e240000000a00 */
[----:B------:R-:W-:-:S06]  /*16e0*/  FADD.FTZ R52, R52, R57 ;  /* 0x0000003934347221 */ /* 0x000fcc0000010000 */
[----:B------:R-:W2:Y:S01]  /*16f0*/  MUFU.RSQ R52, R52 ;  /* 0x0000003400347308 */ /* 0x000ea20000001400 */
[----:B-1----:R-:W-:-:S05]  /*1700*/  @!P5 IMAD.WIDE R38, R4, 0x4, R38 ;  /* 0x000000040426d825 */ /* 0x002fca00078e0226 */
[----:B------:R1:W-:Y:S01]  /*1710*/  @!P5 STG.E desc[UR6][R38.64], R55 ;  /* 0x000000372600d986 */ /* 0x0003e2000c101906 */
[----:B0-----:R-:W-:-:S05]  /*1720*/  @!P5 IMAD.WIDE R36, R4, 0x4, R36 ;  /* 0x000000040424d825 */ /* 0x001fca00078e0224 */
[----:B--2---:R1:W-:Y:S01]  /*1730*/  @!P5 STG.E desc[UR6][R36.64], R52 ;  /* 0x000000342400d986 */ /* 0x0043e2000c101906 */
        /* <DEDUP_REMOVED lines=27> */
[----:B------:R-:W-:-:S03]  /*18f0*/  HADD2.F32 R60, -RZ, R30.H1_H1 ;  /* 0x3000001eff3c7230 */ /* 0x000fc60000004100 */
        /* <DEDUP_REMOVED lines=21> */
.L_x_2132:
[----:B------:R-:W-:Y:S05]  /*1a50*/  BSYNC.RECONVERGENT B0 ;  /* 0x0000000000007941 */ /* 0x000fea0003800200 */
.L_x_2131:
[----:B------:R-:W-:Y:S04]  /*1a60*/  BSSY.RECONVERGENT B0, `(.L_x_2133) ;  /* 0x0000031000007945 */ /* 0x000fe80003800200 */
[----:B------:R-:W-:Y:S05]  /*1a70*/  @!P2 BRA `(.L_x_2134) ;  /* 0x0000000000bca947 */ /* 0x000fea0003800000 */
[--C-:B01----:R-:W-:Y:S01]  /*1a80*/  FADD.FTZ R37, R40, -R56.reuse ;  /* 0x8000003828257221 */ /* 0x103fe20000010000 */
[----:B-----5:R-:W-:Y:S02]  /*1a90*/  HADD2.F32 R36, -RZ, R20.H0_H0 ;  /* 0x20000014ff247230 */ /* 0x020fe40000004100 */
        /* <DEDUP_REMOVED lines=34> */
[----:B------:R-:W-:Y:S02]  /*1cc0*/  HADD2.F32 R60, -RZ, R19.H0_H0 ;  /* 0x20000013ff3c7230 */ /* 0x000fe40000004100 */
[----:B------:R-:W-:Y:S01]  /*1cd0*/  FMUL.FTZ R39, R52, R39 ;  /* 0x0000002734277220 */ /* 0x000fe20000410000 */
[----:B------:R-:W-:Y:S01]  /*1ce0*/  HADD2.F32 R52, -RZ, R23.H1_H1 ;  /* 0x30000017ff347230 */ /* 0x000fe20000004100 */
[----:B------:R-:W-:Y:S02]  /*1cf0*/  F2FP.F16.F32.PACK_AB R38, R59, R38 ;  /* 0x000000263b26723e */ /* 0x000fe400000000ff */
[----:B------:R-:W-:Y:S01]  /*1d00*/  FFMA.FTZ R39, R39, R54, R60 ;  /* 0x0000003627277223 */ /* 0x000fe2000001003c */
[----:B------:R-:W-:-:S05]  /*1d10*/  HADD2.F32 R54, -RZ, R19.H1_H1 ;  /* 0x30000013ff367230 */ /* 0x000fca0000004100 */
[----:B------:R-:W-:Y:S02]  /*1d20*/  FFMA.FTZ R52, R55, R52, R54 ;  /* 0x0000003437347223 */ /* 0x000fe40000010036 */
[----:B------:R-:W0:Y:S03]  /*1d30*/  LDC.64 R54, c[0x0][0x428] ;  /* 0x00010a00ff367b82 */ /* 0x000e260000000a00 */
[----:B------:R-:W-:Y:S01]  /*1d40*/  F2FP.F16.F32.PACK_AB R39, R52, R39 ;  /* 0x000000273427723e */ /* 0x000fe200000000ff */
[----:B0-----:R-:W-:-:S05]  /*1d50*/  IMAD.WIDE.U32 R54, R7, 0x10, R54 ;  /* 0x0000001007367825 */ /* 0x001fca00078e0036 */
[----:B------:R2:W-:Y:S02]  /*1d60*/  STG.E.128 desc[UR6][R54.64], R36 ;  /* 0x0000002436007986 */ /* 0x0005e4000c101d06 */
.L_x_2134:
[----:B------:R-:W-:Y:S05]  /*1d70*/  BSYNC.RECONVERGENT B0 ;  /* 0x0000000000007941 */ /* 0x000fea0003800200 */
.L_x_2133:
[----:B012---:R-:W0:Y:S02]  /*1d80*/  LDC.64 R36, c[0x0][0x380] ;  /* 0x0000e000ff247b82 */ /* 0x007e240000000a00 */
[----:B0-----:R-:W-:-:S04]  /*1d90*/  LEA R4, R36, R4, 0x2 ;  /* 0x0000000424047211 */ /* 0x001fc800078e10ff */
[----:B------:R-:W-:-:S13]  /*1da0*/  ISETP.GE.AND P1, PT, R4, R37, PT ;  /* 0x000000250400720c */ /* 0x000fda0003f26270 */
[----:B------:R-:W-:Y:S05]  /*1db0*/  @!P1 BRA `(.L_x_2135) ;  /* 0xffffffe400c89947 */ /* 0x000fea000383ffff */
[----:B------:R-:W-:Y:S05]  /*1dc0*/  EXIT ;  /* 0x000000000000794d */ /* 0x000fea0003800000 */
.L_x_2130:
        /* <DEDUP_REMOVED lines=8> */
.L_x_2137:
[----:B------:R-:W-:Y:S05]  /*1e50*/  BSYNC B0 ;  /* 0x0000000000007941 */ /* 0x000fea0003800000 */
.L_x_2136:
        /* <DEDUP_REMOVED lines=9> */
.L_x_2138:
[----:B------:R-:W-:Y:S01]  /*1ef0*/  HFMA2 R52, -RZ, RZ, 0, 2.384185791015625e-07 ;  /* 0x00000004ff347431 */ /* 0x000fe200000001ff */
[----:B------:R-:W-:-:S05]  /*1f00*/  MOV R37, R61 ;  /* 0x0000003d00257202 */ /* 0x000fca0000000f00 */
[----:B------:R-:W-:-:S05]  /*1f10*/  FADD.FTZ R56, R54, R37 ;  /* 0x0000002536387221 */ /* 0x000fca0000010000 */
[----:B------:R-:W-:-:S07]  /*1f20*/  MOV R60, R56 ;  /* 0x00000038003c7202 */ /* 0x000fce0000000f00 */
[----:B------:R-:W-:Y:S05]  /*1f30*/  WARPSYNC.COLLECTIVE R38, `(.L_x_2139) ;  /* 0x0000000026087348 */ /* 0x000fea0003c00000 */
[----:B------:R0:W1:Y:S02]  /*1f40*/  SHFL.BFLY P6, R61, R60, R52, R39 ;  /* 0x0c0000343c3d7389 */ /* 0x00006400000c0027 */
[----:B01----:R-:W-:Y:S05]  /*1f50*/  ENDCOLLECTIVE ;  /* 0x000000000000791b */ /* 0x003fea0003800000 */
.L_x_2139:
        /* <DEDUP_REMOVED lines=8> */
.L_x_2140:
[----:B------:R-:W-:Y:S01]  /*1fe0*/  HFMA2 R52, -RZ, RZ, 0, 9.5367431640625e-07 ;  /* 0x00000010ff347431 */ /* 0x000fe200000001ff */
[----:B------:R-:W-:-:S05]  /*1ff0*/  MOV R36, R61 ;  /* 0x0000003d00247202 */ /* 0x000fca0000000f00 */
[----:B------:R-:W-:-:S05]  /*2000*/  FADD.FTZ R58, R57, R36 ;  /* 0x00000024393a7221 */ /* 0x000fca0000010000 */
[----:B------:R-:W-:-:S07]  /*2010*/  MOV R60, R58 ;  /* 0x0000003a003c7202 */ /* 0x000fce0000000f00 */
[----:B------:R-:W-:Y:S05]  /*2020*/  WARPSYNC.COLLECTIVE R38, `(.L_x_2141) ;  /* 0x0000000026087348 */ /* 0x000fea0003c00000 */
[----:B------:R0:W1:Y:S02]  /*2030*/  SHFL.BFLY P6, R61, R60, R52, R39 ;  /* 0x0c0000343c3d7389 */ /* 0x00006400000c0027 */
[----:B01----:R-:W-:Y:S05]  /*2040*/  ENDCOLLECTIVE ;  /* 0x000000000000791b */ /* 0x003fea0003800000 */
.L_x_2141:
        /* <DEDUP_REMOVED lines=38> */
[----:B------:R-:W-:Y:S02]  /*22b0*/  MOV R38, 0xffffffff ;  /* 0xffffffff00267802 */ /* 0x000fe40000000f00 */
[----:B------:R-:W-:-:S07]  /*22c0*/  MOV R60, R36 ;  /* 0x00000024003c7202 */ /* 0x000fce0000000f00 */
[----:B------:R-:W-:Y:S05]  /*22d0*/  WARPSYNC.COLLECTIVE R38, `(.L_x_2142) ;  /* 0x0000000026087348 */ /* 0x000fea0003c00000 */
[----:B------:R0:W1:Y:S02]  /*22e0*/  SHFL.BFLY P6, R61, R60, R52, R39 ;  /* 0x0c0000343c3d7389 */ /* 0x00006400000c0027 */
[----:B01----:R-:W-:Y:S05]  /*22f0*/  ENDCOLLECTIVE ;  /* 0x000000000000791b */ /* 0x003fea0003800000 */
.L_x_2142:
[----:B------:R-:W-:Y:S01]  /*2300*/  HFMA2 R52, -RZ, RZ, 0, 1.1920928955078125e-07 ;  /* 0x00000002ff347431 */ /* 0x000fe200000001ff */
[----:B------:R-:W-:-:S05]  /*2310*/  MOV R57, R61 ;  /* 0x0000003d00397202 */ /* 0x000fca0000000f00 */
[----:B------:R-:W-:-:S05]  /*2320*/  FADD.FTZ R57, R36, R57 ;  /* 0x0000003924397221 */ /* 0x000fca0000010000 */
[----:B------:R-:W-:-:S07]  /*2330*/  MOV R60, R57 ;  /* 0x00000039003c7202 */ /* 0x000fce0000000f00 */
[----:B------:R-:W-:Y:S05]  /*2340*/  WARPSYNC.COLLECTIVE R38, `(.L_x_2143) ;  /* 0x0000000026087348 */ /* 0x000fea0003c00000 */
[----:B------:R0:W1:Y:S02]  /*2350*/  SHFL.BFLY P6, R61, R60, R52, R39 ;  /* 0x0c0000343c3d7389 */ /* 0x00006400000c0027 */
[----:B01----:R-:W-:Y:S05]  /*2360*/  ENDCOLLECTIVE ;  /* 0x000000000000791b */ /* 0x003fea0003800000 */
.L_x_2143:
[----:B------:R-:W-:Y:S01]  /*2370*/  HFMA2 R52, -RZ, RZ, 0, 2.384185791015625e-07 ;  /* 0x00000004ff347431 */ /* 0x000fe200000001ff */
[----:B------:R-:W-:-:S05]  /*2380*/  MOV R54, R61 ;  /* 0x0000003d00367202 */ /* 0x000fca0000000f00 */
[----:B------:R-:W-:-:S05]  /*2390*/  FADD.FTZ R54, R57, R54 ;  /* 0x0000003639367221 */ /* 0x000fca0000010000 */
[----:B------:R-:W-:-:S07]  /*23a0*/  MOV R60, R54 ;  /* 0x00000036003c7202 */ /* 0x000fce0000000f00 */
[----:B------:R-:W-:Y:S05]  /*23b0*/  WARPSYNC.COLLECTIVE R38, `(.L_x_2144) ;  /* 0x0000000026087348 */ /* 0x000fea0003c00000 */
[----:B------:R0:W1:Y:S02]  /*23c0*/  SHFL.BFLY P6, R61, R60, R52, R39 ;  /* 0x0c0000343c3d7389 */ /* 0x00006400000c0027 */
[----:B01----:R-:W-:Y:S05]  /*23d0*/  ENDCOLLECTIVE ;  /* 0x000000000000791b */ /* 0x003fea0003800000 */
.L_x_2144:
[----:B------:R-:W-:Y:S01]  /*23e0*/  HFMA2 R52, -RZ, RZ, 0, 4.76837158203125e-07 ;  /* 0x00000008ff347431 */ /* 0x000fe200000001ff */
[----:B------:R-:W-:-:S05]  /*23f0*/  MOV R59, R61 ;  /* 0x0000003d003b7202 */ /* 0x000fca0000000f00 */
[----:B------:R-:W-:-:S05]  /*2400*/  FADD.FTZ R59, R54, R59 ;  /* 0x0000003b363b7221 */ /* 0x000fca0000010000 */
[----:B------:R-:W-:-:S07]  /*2410*/  MOV R60, R59 ;  /* 0x0000003b003c7202 */ /* 0x000fce0000000f00 */
[----:B------:R-:W-:Y:S05]  /*2420*/  WARPSYNC.COLLECTIVE R38, `(.L_x_2145) ;  /* 0x0000000026087348 */ /* 0x000fea0003c00000 */
[----:B------:R0:W1:Y:S02]  /*2430*/  SHFL.BFLY P6, R61, R60, R52, R39 ;  /* 0x0c0000343c3d7389 */ /* 0x00006400000c0027 */
[----:B01----:R-:W-:Y:S05]  /*2440*/  ENDCOLLECTIVE ;  /* 0x000000000000791b */ /* 0x003fea0003800000 */
.L_x_2145:
[----:B------:R-:W-:Y:S01]  /*2450*/  HFMA2 R52, -RZ, RZ, 0, 9.5367431640625e-07 ;  /* 0x00000010ff347431 */ /* 0x000fe200000001ff */
[----:B------:R-:W-:-:S05]  /*2460*/  MOV R56, R61 ;  /* 0x0000003d00387202 */ /* 0x000fca0000000f00 */
[----:B------:R-:W-:-:S05]  /*2470*/  FADD.FTZ R56, R59, R56 ;  /* 0x000000383b387221 */ /* 0x000fca0000010000 */
[----:B------:R-:W-:-:S07]  /*2480*/  MOV R60, R56 ;  /* 0x00000038003c7202 */ /* 0x000fce0000000f00 */
[----:B------:R-:W-:Y:S05]  /*2490*/  WARPSYNC.COLLECTIVE R38, `(.L_x_2146) ;  /* 0x0000000026087348 */ /* 0x000fea0003c00000 */
[----:B------:R0:W1:Y:S02]  /*24a0*/  SHFL.BFLY P6, R61, R60, R52, R39 ;  /* 0x0c0000343c3d7389 */ /* 0x00006400000c0027 */
[----:B01----:R-:W-:Y:S05]  /*24b0*/  ENDCOLLECTIVE ;  /* 0x000000000000791b */ /* 0x003fea0003800000 */
.L_x_2146:
[----:B------:R-:W-:Y:S05]  /*24c0*/  BRA `(.L_x_2147) ;  /* 0xfffffff000647947 */ /* 0x000fea000383ffff */
.L_x_2148:
        /* <DEDUP_REMOVED lines=11> */
.L_x_20241:


//--------------------- .text._ZN10layer_norm13ln_fwd_kernelINS_13Kernel_traitsI6__halfS2_S2_S2_fjLj512ELj1ELj4ELj1ELj16ENS_18Kernel_traits_baseILj512ES2_S2_S2_S2_fjLj128EEEEELb0ELb1ELb0ELb1EEEvNS_9FwdParamsE --------------------------
	.section	.text._ZN10layer_norm13ln_fwd_kernelINS_13Kernel_traitsI6__halfS2_S2_S2_fjLj512ELj1ELj4ELj1ELj16ENS_18Kernel_traits_baseILj512ES2_S2_S2_S2_fjLj128EEEEELb0ELb1ELb0ELb1EEEvNS_9FwdParamsE,"ax",@progbits
	.align	128
        .global         _ZN10layer_norm13ln_fwd_kernelINS_13Kernel_traitsI6__halfS2_S2_S2_fjLj512ELj1ELj4ELj1ELj16ENS_18Kernel_traits_baseILj512ES2_S2_S2_S2_fjLj128EEEEELb0ELb1ELb0ELb1EEEvNS_9FwdParamsE
        .type           _ZN10layer_norm13ln_fwd_kernelINS_13Kernel_traitsI6__halfS2_S2_S2_fjLj512ELj1ELj4ELj1ELj16ENS_18Kernel_traits_baseILj512ES2_S2_S2_S2_fjLj128EEEEELb0ELb1ELb0ELb1EEEvNS_9FwdParamsE,@function
        .size           _ZN10layer_norm13ln_fwd_kernelINS_13Kernel_traitsI6__halfS2_S2_S2_fjLj512ELj1ELj4ELj1ELj16ENS_18Kernel_traits_baseILj512ES2_S2_S2_S2_fjLj128EEEEELb0ELb1ELb0ELb1EEEvNS_9FwdParamsE,(.L_x_20242 - _ZN10layer_norm13ln_fwd_kernelINS_13Kernel_traitsI6__halfS2_S2_S2_fjLj512ELj1ELj4ELj1ELj16ENS_18Kernel_traits_baseILj512ES2_S2_S2_S2_fjLj128EEEEELb0ELb1ELb0ELb1EEEvNS_9FwdParamsE)
        .other          _ZN10layer_norm13ln_fwd_kernelINS_13Kernel_traitsI6__halfS2_S2_S2_fjLj512ELj1ELj4ELj1ELj16ENS_18Kernel_traits_baseILj512ES2_S2_S2_S2_fjLj128EEEEELb0ELb1ELb0ELb1EEEvNS_9FwdParamsE,@"STO_CUDA_ENTRY STV_DEFAULT"
_ZN10layer_norm13ln_fwd_kernelINS_13Kernel_traitsI6__halfS2_S2_S2_fjLj512ELj1ELj4ELj1ELj16ENS_18Kernel_traits_baseILj512ES2_S2_S2_S2_fjLj128EEEEELb0ELb1ELb0ELb1EEEvNS_9FwdParamsE:
.text._ZN10layer_norm13ln_fwd_kernelINS_13Kernel_traitsI6__halfS2_S2_S2_fjLj512ELj1ELj4ELj1ELj16ENS_18Kernel_traits_baseILj512ES2_S2_S2_S2_fjLj128EEEEELb0ELb1ELb0ELb1EEEvNS_9FwdParamsE:
        /* <DEDUP_REMOVED lines=25> */
[-C--:B--2---:R-:W-:Y:S02]  /*0190*/  @P0 MOV R54, R48.reuse ;  /* 0x0000003000360202 */ /* 0x084fe40000000f00 */
[----:B------:R-:W-:Y:S02]  /*01a0*/  @!P0 MOV R54, R48 ;  /* 0x0000003000368202 */ /* 0x000fe40000000f00 */
[----:B------:R-:W-:Y:S02]  /*01b0*/  @P0 MOV R52, R49 ;  /* 0x0000003100340202 */ /* 0x000fe40000000f00 */
[----:B------:R-:W-:-:S02]  /*01c0*/  @P0 MOV R48, R51 ;  /* 0x0000003300300202 */ /* 0x000fc40000000f00 */
[-C--:B---3--:R-:W-:Y:S02]  /*01d0*/  @P0 MOV R10, R4.reuse ;  /* 0x00000004000a0202 */ /* 0x088fe40000000f00 */
[----:B------:R-:W-:Y:S02]  /*01e0*/  @!P0 MOV R52, R49 ;  /* 0x0000003100348202 */ /* 0x000fe40000000f00 */
[----:B------:R-:W-:Y:S02]  /*01f0*/  @!P0 MOV R48, R51 ;  /* 0x0000003300308202 */ /* 0x000fe40000000f00 */
[----:B------:R-:W-:Y:S02]  /*0200*/  @!P0 MOV R10, R4 ;  /* 0x00000004000a8202 */ /* 0x000fe40000000f00 */
[----:B0-----:R-:W-:Y:S02]  /*0210*/  @P0 MOV R9, R5 ;  /* 0x0000000500090202 */ /* 0x001fe40000000f00 */
[----:B------:R-:W-:Y:S01]  /*0220*/  @P0 MOV R8, R6 ;  /* 0x0000000600080202 */ /* 0x000fe20000000f00 */
[----:B------:R-:W-:Y:S06]  /*0230*/  @P1 EXIT ;  /* 0x000000000000194d */ /* 0x000fec0003800000 */
[----:B------:R-:W0:Y:S01]  /*0240*/  LDCU.64 UR4, c[0x0][0x3e0] ;  /* 0x00007c00ff0477ac */ /* 0x000e220008000a00 */
[----:B------:R-:W-:Y:S02]  /*0250*/  @!P0 MOV R9, R5 ;  /* 0x0000000500098202 */ /* 0x000fe40000000f00 */
[----:B-----5:R-:W-:Y:S02]  /*0260*/  @!P0 CS2R R22, SRZ ;  /* 0x0000000000168805 */ /* 0x020fe4000001ff00 */
[----:B------:R-:W-:Y:S02]  /*0270*/  @!P0 MOV R8, R6 ;  /* 0x0000000600088202 */ /* 0x000fe40000000f00 */
[----:B------:R-:W-:Y:S02]  /*0280*/  @!P0 CS2R R20, SRZ ;  /* 0x0000000000148805 */ /* 0x000fe4000001ff00 */
[----:B------:R-:W-:Y:S02]  /*0290*/  @P0 MOV R46, R24 ;  /* 0x00000018002e0202 */ /* 0x000fe40000000f00 */
[----:B------:R-:W-:-:S02]  /*02a0*/  @!P0 CS2R R18, SRZ ;  /* 0x0000000000128805 */ /* 0x000fc4000001ff00 */
[----:B------:R-:W-:Y:S02]  /*02b0*/  @P0 MOV R44, R25 ;  /* 0x00000019002c0202 */ /* 0x000fe40000000f00 */
[----:B------:R-:W-:Y:S02]  /*02c0*/  @!P0 CS2R R16, SRZ ;  /* 0x0000000000108805 */ /* 0x000fe4000001ff00 */
[----:B------:R-:W-:Y:S02]  /*02d0*/  @P0 MOV R40, R26 ;  /* 0x0000001a00280202 */ /* 0x000fe40000000f00 */
[----:B------:R-:W-:Y:S02]  /*02e0*/  @P0 MOV R38, R27 ;  /* 0x0000001b00260202 */ /* 0x000fe40000000f00 */
[----:B------:R-:W-:Y:S02]  /*02f0*/  @P0 MOV R6, R12 ;  /* 0x0000000c00060202 */ /* 0x000fe40000000f00 */
[----:B------:R-:W-:-:S02]  /*0300*/  @P0 MOV R5, R13 ;  /* 0x0000000d00050202 */ /* 0x000fc40000000f00 */
[----:B------:R-:W-:Y:S01]  /*0310*/  @P0 MOV R4, R14 ;  /* 0x0000000e00040202 */ /* 0x000fe20000000f00 */
[----:B0-----:R-:W-:Y:S01]  /*0320*/  UISETP.NE.U32.AND UP0, UPT, UR4, URZ, UPT ;  /* 0x000000ff0400728c */ /* 0x001fe2000bf05070 */
[----:B------:R-:W-:Y:S02]  /*0330*/  @P0 MOV R3, R15 ;  /* 0x0000000f00030202 */ /* 0x000fe40000000f00 */
[----:B------:R-:W-:Y:S01]  /*0340*/  @!P0 MOV R46, R24 ;  /* 0x00000018002e8202 */ /* 0x000fe20000000f00 */
[----:B------:R-:W-:Y:S01]  /*0350*/  UISETP.NE.AND.EX UP0, UPT, UR5, URZ, UPT, UP0 ;  /* 0x000000ff0500728c */ /* 0x000fe2000bf05300 */
[----:B------:R-:W-:Y:S02]  /*0360*/  @!P0 MOV R44, R25 ;  /* 0x00000019002c8202 */ /* 0x000fe40000000f00 */
[----:B------:R-:W-:Y:S02]  /*0370*/  @!P0 MOV R40, R26 ;  /* 0x0000001a00288202 */ /* 0x000fe40000000f00 */
[----:B------:R-:W-:-:S02]  /*0380*/  @!P0 MOV R38, R27 ;  /* 0x0000001b00268202 */ /* 0x000fc40000000f00 */
[----:B------:R-:W-:Y:S02]  /*0390*/  @!P0 MOV R6, R12 ;  /* 0x0000000c00068202 */ /* 0x000fe40000000f00 */
[----:B------:R-:W-:Y:S02]  /*03a0*/  @!P0 MOV R5, R13 ;  /* 0x0000000d00058202 */ /* 0x000fe40000000f00 */
[----:B------:R-:W-:Y:S02]  /*03b0*/  @!P0 MOV R4, R14 ;  /* 0x0000000e00048202 */ /* 0x000fe40000000f00 */
[----:B------:R-:W-:Y:S02]  /*03c0*/  @!P0 MOV R3, R15 ;  /* 0x0000000f00038202 */ /* 0x000fe40000000f00 */
[----:B------:R-:W-:Y:S01]  /*03d0*/  MOV R2, R0 ;  /* 0x0000000000027202 */ /* 0x000fe20000000f00 */
[----:B------:R-:W-:Y:S06]  /*03e0*/  BRA.U UP0, `(.L_x_2149) ;  /* 0x0000001500607547 */ /* 0x000fec000b800000 */
[----:B------:R-:W0:Y:S01]  /*03f0*/  LDCU.64 UR4, c[0x0][0x3a0] ;  /* 0x00007400ff0477ac */ /* 0x000e220008000a00 */
[--C-:B------:R-:W-:Y:S02]  /*0400*/  HADD2.F32 R53, -RZ, R54.reuse.H0_H0 ;  /* 0x20000036ff357230 */ /* 0x100fe40000004100 */
[----:B------:R-:W-:Y:S01]  /*0410*/  HADD2.F32 R56, -RZ, R54.H1_H1 ;  /* 0x30000036ff387230 */ /* 0x000fe20000004100 */
[----:B------:R-:W1:Y:S01]  /*0420*/  LDCU UR8, c[0x0][0x388] ;  /* 0x00007100ff0877ac */ /* 0x000e620008000800 */
[--C-:B------:R-:W-:Y:S02]  /*0430*/  HADD2.F32 R49, -RZ, R52.reuse.H0_H0 ;  /* 0x20000034ff317230 */ /* 0x100fe40000004100 */
[----:B------:R-:W-:Y:S01]  /*0440*/  HADD2.F32 R54, -RZ, R52.H1_H1 ;  /* 0x30000034ff367230 */ /* 0x000fe20000004100 */
[----:B------:R-:W2:Y:S01]  /*0450*/  LDCU.U8 UR9, c[0x0][0x410] ;  /* 0x00008200ff0977ac */ /* 0x000ea20008000000 */
[----:B------:R-:W-:Y:S02]  /*0460*/  HADD2.F32 R45, -RZ, R48.H0_H0 ;  /* 0x20000030ff2d7230 */ /* 0x000fe40000004100 */
[----:B------:R-:W-:-:S02]  /*0470*/  HADD2.F32 R43, -RZ, R46.H0_H0 ;  /* 0x2000002eff2b7230 */ /* 0x000fc40000004100 */
[----:B------:R-:W-:Y:S02]  /*0480*/  HADD2.F32 R41, -RZ, R44.H0_H0 ;  /* 0x2000002cff297230 */ /* 0x000fe40000004100 */
[----:B------:R-:W-:Y:S02]  /*0490*/  HADD2.F32 R39, -RZ, R40.H0_H0 ;  /* 0x20000028ff277230 */ /* 0x000fe40000004100 */
[----:B------:R-:W-:Y:S01]  /*04a0*/  HADD2.F32 R57, -RZ, R38.H0_H0 ;  /* 0x20000026ff397230 */ /* 0x000fe20000004100 */
[----:B0-----:R-:W-:Y:S01]  /*04b0*/  ISETP.NE.U32.AND P0, PT, RZ, UR4, PT ;  /* 0x00000004ff007c0c */ /* 0x001fe2000bf05070 */
[--C-:B------:R-:W-:Y:S01]  /*04c0*/  HADD2.F32 R0, -RZ, R20.reuse.H0_H0 ;  /* 0x20000014ff007230 */ /* 0x100fe20000004100 */
[----:B------:R-:W0:Y:S01]  /*04d0*/  LDCU UR4, c[0x0][0x448] ;  /* 0x00008900ff0477ac */ /* 0x000e220008000800 */
[----:B------:R-:W-:Y:S01]  /*04e0*/  HADD2.F32 R13, -RZ, R20.H1_H1 ;  /* 0x30000014ff0d7230 */ /* 0x000fe20000004100 */
[----:B------:R-:W-:Y:S01]  /*04f0*/  ISETP.NE.AND.EX P0, PT, RZ, UR5, PT, P0 ;  /* 0x00000005ff007c0c */ /* 0x000fe2000bf05300 */
[----:B------:R-:W-:-:S02]  /*0500*/  HADD2.F32 R12, -RZ, R21.H0_H0 ;  /* 0x20000015ff0c7230 */ /* 0x000fc40000004100 */
[----:B------:R-:W-:Y:S02]  /*0510*/  HADD2.F32 R15, -RZ, R21.H1_H1 ;  /* 0x30000015ff0f7230 */ /* 0x000fe40000004100 */
[--C-:B------:R-:W-:Y:S02]  /*0520*/  HADD2.F32 R14, -RZ, R22.reuse.H0_H0 ;  /* 0x20000016ff0e7230 */ /* 0x100fe40000004100 */
[----:B------:R-:W-:Y:S02]  /*0530*/  HADD2.F32 R29, -RZ, R22.H1_H1 ;  /* 0x30000016ff1d7230 */ /* 0x000fe40000004100 */
[--C-:B------:R-:W-:Y:S02]  /*0540*/  HADD2.F32 R28, -RZ, R23.reuse.H0_H0 ;  /* 0x20000017ff1c7230 */ /* 0x100fe40000004100 */
[----:B------:R-:W-:Y:S02]  /*0550*/  HADD2.F32 R31, -RZ, R23.H1_H1 ;  /* 0x30000017ff1f7230 */ /* 0x000fe40000004100 */
        /* <DEDUP_REMOVED lines=10> */
[----:B------:R-:W-:Y:S02]  /*0600*/  HADD2.F32 R48, -RZ, R48.H1_H1 ;  /* 0x30000030ff307230 */ /* 0x000fe40000004100 */
[----:B------:R-:W-:Y:S02]  /*0610*/  HADD2.F32 R46, -RZ, R46.H1_H1 ;  /* 0x3000002eff2e7230 */ /* 0x000fe40000004100 */
[----:B------:R-:W-:-:S02]  /*0620*/  HADD2.F32 R44, -RZ, R44.H1_H1 ;  /* 0x3000002cff2c7230 */ /* 0x000fc40000004100 */
[----:B------:R-:W-:Y:S02]  /*0630*/  HADD2.F32 R40, -RZ, R40.H1_H1 ;  /* 0x30000028ff287230 */ /* 0x000fe40000004100 */
[----:B012---:R-:W-:-:S07]  /*0640*/  HADD2.F32 R38, -RZ, R38.H1_H1 ;  /* 0x30000026ff267230 */ /* 0x007fce0000004100 */
.L_x_2155:
[----:B0-----:R-:W0:Y:S01]  /*0650*/  LDC.64 R24, c[0x0][0x390] ;  /* 0x0000e400ff187b82 */ /* 0x001e220000000a00 */
[----:B------:R-:W-:-:S05]  /*0660*/  IMAD R20, R2, UR8, RZ ;  /* 0x0000000802147c24 */ /* 0x000fca000f8e02ff */
[----:B------:R-:W-:-:S04]  /*0670*/  SHF.R.S32.HI R21, RZ, 0x1f, R20 ;  /* 0x0000001fff157819 */ /* 0x000fc80000011414 */
[----:B------:R-:W-:-:S04]  /*0680*/  LEA.HI R20, R21, R20, RZ, 0x3 ;  /* 0x0000001415147211 */ /* 0x000fc800078f18ff */
[----:B------:R-:W-:-:S05]  /*0690*/  LEA.HI.SX32 R59, R20, R11, 0x1d ;  /* 0x0000000b143b7211 */ /* 0x000fca00078feaff */
[----:B0-----:R-:W-:-:S06]  /*06a0*/  IMAD.WIDE.U32 R20, R59, 0x10, R24 ;  /* 0x000000103b147825 */ /* 0x001fcc00078e0018 */
[----:B------:R-:W5:Y:S01]  /*06b0*/  LDG.E.128 R20, desc[UR6][R20.64] ;  /* 0x0000000614147981 */ /* 0x000f62000c1e1d00 */
[----:B------:R-:W-:Y:S05]  /*06c0*/  @!P0 BRA `(.L_x_2150) ;  /* 0x0000000000a08947 */ /* 0x000fea0003800000 */
[----:B------:R-:W0:Y:S02]  /*06d0*/  LDC.64 R16, c[0x0][0x3a0] ;  /* 0x0000e800ff107b82 */ /* 0x000e240000000a00 */
[----:B0-----:R-:W-:-:S06]  /*06e0*/  IMAD.WIDE.U32 R16, R59, 0x10, R16 ;  /* 0x000000103b107825 */ /* 0x001fcc00078e0010 */
[----:B------:R-:W2:Y:S01]  /*06f0*/  LDG.E.128 R16, desc[UR6][R16.64] ;  /* 0x0000000610107981 */ /* 0x000ea2000c1e1d00 */
[----:B-----5:R-:W-:Y:S02]  /*0700*/  HADD2.F32 R69, -RZ, R20.H0_H0 ;  /* 0x20000014ff457230 */ /* 0x020fe40000004100 */
[----:B------:R-:W-:Y:S02]  /*0710*/  HADD2.F32 R65, -RZ, R22.H0_H0 ;  /* 0x20000016ff417230 */ /* 0x000fe40000004100 */
[----:B------:R-:W-:Y:S02]  /*0720*/  HADD2.F32 R26, -RZ, R10.H0_H0 ;  /* 0x2000000aff1a7230 */ /* 0x000fe40000004100 */
[----:B------:R-:W-:Y:S02]  /*0730*/  HADD2.F32 R60, -RZ, R8.H0_H0 ;  /* 0x20000008ff3c7230 */ /* 0x000fe40000004100 */
[----:B------:R-:W-:Y:S02]  /*0740*/  HADD2.F32 R67, -RZ, R21.H0_H0 ;  /* 0x20000015ff437230 */ /* 0x000fe40000004100 */
[----:B------:R-:W-:-:S02]  /*0750*/  HADD2.F32 R50, -RZ, R9.H0_H0 ;  /* 0x20000009ff327230 */ /* 0x000fc40000004100 */
[--C-:B------:R-:W-:Y:S02]  /*0760*/  HADD2.F32 R64, -RZ, R23.reuse.H0_H0 ;  /* 0x20000017ff407230 */ /* 0x100fe40000004100 */
[----:B------:R-:W-:Y:S02]  /*0770*/  HADD2.F32 R66, -RZ, R23.H1_H1 ;  /* 0x30000017ff427230 */ /* 0x000fe40000004100 */
[----:B------:R-:W-:Y:S02]  /*0780*/  HADD2.F32 R63, -RZ, R7.H0_H0 ;  /* 0x20000007ff3f7230 */ /* 0x000fe40000004100 */
[----:B------:R-:W-:Y:S02]  /*0790*/  HADD2.F32 R20, -RZ, R20.H1_H1 ;  /* 0x30000014ff147230 */ /* 0x000fe40000004100 */
[----:B------:R-:W-:Y:S02]  /*07a0*/  HADD2.F32 R21, -RZ, R21.H1_H1 ;  /* 0x30000015ff157230 */ /* 0x000fe40000004100 */
[----:B------:R-:W-:-:S02]  /*07b0*/  HADD2.F32 R22, -RZ, R22.H1_H1 ;  /* 0x30000016ff167230 */ /* 0x000fc40000004100 */
[----:B------:R-:W-:Y:S02]  /*07c0*/  HADD2.F32 R23, -RZ, R10.H1_H1 ;  /* 0x3000000aff177230 */ /* 0x000fe40000004100 */
[----:B------:R-:W-:Y:S02]  /*07d0*/  HADD2.F32 R51, -RZ, R8.H1_H1 ;  /* 0x30000008ff337230 */ /* 0x000fe40000004100 */
[----:B------:R-:W-:Y:S02]  /*07e0*/  HADD2.F32 R73, -RZ, R7.H1_H1 ;  /* 0x30000007ff497230 */ /* 0x000fe40000004100 */
[----:B--2---:R-:W-:Y:S02]  /*07f0*/  HADD2.F32 R42, -RZ, R16.H0_H0 ;  /* 0x20000010ff2a7230 */ /* 0x004fe40000004100 */
[----:B------:R-:W-:Y:S02]  /*0800*/  HADD2.F32 R62, -RZ, R18.H0_H0 ;  /* 0x20000012ff3e7230 */ /* 0x000fe40000004100 */
[----:B------:R-:W-:-:S02]  /*0810*/  HADD2.F32 R58, -RZ, R17.H0_H0 ;  /* 0x20000011ff3a7230 */ /* 0x000fc40000004100 */
[----:B------:R-:W-:Y:S01]  /*0820*/  FFMA.FTZ R69, R69, R26, R42 ;  /* 0x0000001a45457223 */ /* 0x000fe2000001002a */
[----:B------:R-:W-:Y:S02]  /*0830*/  HADD2.F32 R71, -RZ, R19.H0_H0 ;  /* 0x20000013ff477230 */ /* 0x000fe40000004100 */
[----:B------:R-:W-:Y:S01]  /*0840*/  FFMA.FTZ R65, R65, R60, R62 ;  /* 0x0000003c41417223 */ /* 0x000fe2000001003e */
[----:B------:R-:W-:Y:S02]  /*0850*/  HADD2.F32 R60, -RZ, R9.H1_H1 ;  /* 0x30000009ff3c7230 */ /* 0x000fe40000004100 */
[----:B------:R-:W-:Y:S01]  /*0860*/  FFMA.FTZ R67, R67, R50, R58 ;  /* 0x0000003243437223 */ /* 0x000fe2000001003a */
[----:B------:R-:W-:Y:S02]  /*0870*/  HADD2.F32 R75, -RZ, R19.H1_H1 ;  /* 0x30000013ff4b7230 */ /* 0x000fe40000004100 */
[----:B------:R-:W-:Y:S01]  /*0880*/  FFMA.FTZ R64, R64, R63, R71 ;  /* 0x0000003f40407223 */ /* 0x000fe20000010047 */
[----:B------:R-:W-:-:S02]  /*0890*/  HADD2.F32 R61, -RZ, R18.H1_H1 ;  /* 0x30000012ff3d7230 */ /* 0x000fc40000004100 */
[----:B------:R-:W-:Y:S02]  /*08a0*/  HADD2.F32 R26, -RZ, R17.H1_H1 ;  /* 0x30000011ff1a7230 */ /* 0x000fe40000004100 */
[----:B------:R-:W-:Y:S01]  /*08b0*/  FFMA.FTZ R63, R66, R73, R75 ;  /* 0x00000049423f7223 */ /* 0x000fe2000001004b */
[----:B------:R-:W-:Y:S02]  /*08c0*/  HADD2.F32 R27, -RZ, R16.H1_H1 ;  /* 0x30000010ff1b7230 */ /* 0x000fe40000004100 */
[----:B------:R-:W-:Y:S01]  /*08d0*/  FFMA.FTZ R62, R22, R51, R61 ;  /* 0x00000033163e7223 */ /* 0x000fe2000001003d */
[----:B------:R-:W-:Y:S02]  /*08e0*/  FFMA.FTZ R60, R21, R60, R26 ;  /* 0x0000003c153c7223 */ /* 0x000fe4000001001a */
[----:B------:R-:W-:Y:S01]  /*08f0*/  FFMA.FTZ R58, R20, R23, R27 ;  /* 0x00000017143a7223 */ /* 0x000fe2000001001b */
[----:B------:R-:W-:Y:S02]  /*0900*/  F2FP.F16.F32.PACK_AB R23, R63, R64 ;  /* 0x000000403f17723e */ /* 0x000fe400000000ff */
[----:B------:R-:W-:-:S02]  /*0910*/  F2FP.F16.F32.PACK_AB R22, R62, R65 ;  /* 0x000000413e16723e */ /* 0x000fc400000000ff */
[----:B------:R-:W-:Y:S02]  /*0920*/  F2FP.F16.F32.PACK_AB R21, R60, R67 ;  /* 0x000000433c15723e */ /* 0x000fe400000000ff */
[----:B------:R-:W-:Y:S01]  /*0930*/  F2FP.F16.F32.PACK_AB R20, R58, R69 ;  /* 0x000000453a14723e */ /* 0x000fe200000000ff */
[----:B------:R-:W-:Y:S06]  /*0940*/  BRA `(.L_x_2151) ;  /* 0x0000000000707947 */ /* 0x000fec0003800000 */
.L_x_2150:
[--C-:B-----5:R-:W-:Y:S02]  /*0950*/  HADD2.F32 R69, -RZ, R20.reuse.H0_H0 ;  /* 0x20000014ff457230 */ /* 0x120fe40000004100 */
[----:B------:R-:W-:Y:S02]  /*0960*/  HADD2.F32 R58, -RZ, R20.H1_H1 ;  /* 0x30000014ff3a7230 */ /* 0x000fe40000004100 */
[----:B------:R-:W-:Y:S02]  /*0970*/  HADD2.F32 R20, -RZ, R10.H0_H0 ;  /* 0x2000000aff147230 */ /* 0x000fe40000004100 */
[--C-:B------:R-:W-:Y:S02]  /*0980*/  HADD2.F32 R67, -RZ, R21.reuse.H0_H0 ;  /* 0x20000015ff437230 */ /* 0x100fe40000004100 */
[----:B------:R-:W-:Y:S02]  /*0990*/  HADD2.F32 R60, -RZ, R21.H1_H1 ;  /* 0x30000015ff3c7230 */ /* 0x000fe40000004100 */
[----:B------:R-:W-:Y:S01]  /*09a0*/  FMUL.FTZ R69, R69, R20 ;  /* 0x0000001445457220 */ /* 0x000fe20000410000 */
[----:B------:R-:W-:-:S02]  /*09b0*/  HADD2.F32 R65, -RZ, R22.H0_H0 ;  /* 0x20000016ff417230 */ /* 0x000fc40000004100 */
[----:B------:R-:W-:Y:S02]  /*09c0*/  HADD2.F32 R62, -RZ, R22.H1_H1 ;  /* 0x30000016ff3e7230 */ /* 0x000fe40000004100 */
[--C-:B------:R-:W-:Y:S02]  /*09d0*/  HADD2.F32 R64, -RZ, R23.reuse.H0_H0 ;  /* 0x20000017ff407230 */ /* 0x100fe40000004100 */
[----:B------:R-:W-:Y:S02]  /*09e0*/  HADD2.F32 R63, -RZ, R23.H1_H1 ;  /* 0x30000017ff3f7230 */ /* 0x000fe40000004100 */
[----:B------:R-:W-:Y:S02]  /*09f0*/  HADD2.F32 R22, -RZ, R9.H0_H0 ;  /* 0x20000009ff167230 */ /* 0x000fe40000004100 */
[----:B------:R-:W-:Y:S02]  /*0a00*/  HADD2.F32 R26, -RZ, R8.H0_H0 ;  /* 0x20000008ff1a7230 */ /* 0x000fe40000004100 */
[----:B------:R-:W-:-:S02]  /*0a10*/  HADD2.F32 R51, -RZ, R7.H0_H0 ;  /* 0x20000007ff337230 */ /* 0x000fc40000004100 */
[----:B------:R-:W-:Y:S01]  /*0a20*/  FMUL.FTZ R67, R67, R22 ;  /* 0x0000001643437220 */ /* 0x000fe20000410000 */
[----:B------:R-:W-:Y:S02]  /*0a30*/  HADD2.F32 R20, -RZ, R7.H1_H1 ;  /* 0x30000007ff147230 */ /* 0x000fe40000004100 */
[----:B------:R-:W-:Y:S01]  /*0a40*/  FMUL.FTZ R65, R65, R26 ;  /* 0x0000001a41417220 */ /* 0x000fe20000410000 */
[----:B------:R-:W-:Y:S02]  /*0a50*/  HADD2.F32 R27, -RZ, R8.H1_H1 ;  /* 0x30000008ff1b7230 */ /* 0x000fe40000004100 */
[----:B------:R-:W-:Y:S01]  /*0a60*/  FMUL.FTZ R64, R64, R51 ;  /* 0x0000003340407220 */ /* 0x000fe20000410000 */
[----:B------:R-:W-:Y:S02]  /*0a70*/  HADD2.F32 R23, -RZ, R9.H1_H1 ;  /* 0x30000009ff177230 */ /* 0x000fe40000004100 */
[----:B------:R-:W-:Y:S01]  /*0a80*/  FMUL.FTZ R63, R63, R20 ;  /* 0x000000143f3f7220 */ /* 0x000fe20000410000 */
[----:B------:R-:W-:-:S02]  /*0a90*/  HADD2.F32 R21, -RZ, R10.H1_H1 ;  /* 0x3000000aff157230 */ /* 0x000fc40000004100 */
[----:B------:R-:W-:Y:S01]  /*0aa0*/  FMUL.FTZ R62, R62, R27 ;  /* 0x0000001b3e3e7220 */ /* 0x000fe20000410000 */
[----:B------:R-:W-:Y:S01]  /*0ab0*/  FMUL.FTZ R60, R60, R23 ;  /* 0x000000173c3c7220 */ /* 0x000fe20000410000 */
[----:B------:R-:W-:Y:S01]  /*0ac0*/  F2FP.F16.F32.PACK_AB R23, R63, R64 ;  /* 0x000000403f17723e */ /* 0x000fe200000000ff */
[----:B------:R-:W-:Y:S02]  /*0ad0*/  FMUL.FTZ R58, R58, R21 ;  /* 0x000000153a3a7220 */ /* 0x000fe40000410000 */
[----:B------:R-:W-:Y:S02]  /*0ae0*/  F2FP.F16.F32.PACK_AB R22, R62, R65 ;  /* 0x000000413e16723e */ /* 0x000fe400000000ff */
[----:B------:R-:W-:Y:S02]  /*0af0*/  F2FP.F16.F32.PACK_AB R21, R60, R67 ;  /* 0x000000433c15723e */ /* 0x000fe400000000ff */
[----:B------:R-:W-:-:S07]  /*0b00*/  F2FP.F16.F32.PACK_AB R20, R58, R69 ;  /* 0x000000453a14723e */ /* 0x000fce00000000ff */
.L_x_2151:
[----:B------:R-:W0:Y:S01]  /*0b10*/  LDC.64 R50, c[0x0][0x3a8] ;  /* 0x0000ea00ff327b82 */ /* 0x000e220000000a00 */
[----:B------:R-:W-:-:S05]  /*0b20*/  IADD3 R61, PT, PT, R59, 0x20, RZ ;  /* 0x000000203b3d7810 */ /* 0x000fca0007ffe0ff */
[----:B------:R-:W-:Y:S02]  /*0b30*/  IMAD.WIDE.U32 R24, R61, 0x10, R24 ;  /* 0x000000103d187825 */ /* 0x000fe400078e0018 */
[----:B------:R-:W1:Y:S02]  /*0b40*/  @P0 LDC.64 R26, c[0x0][0x3a0] ;  /* 0x0000e800ff1a0b82 */ /* 0x000e640000000a00 */
[----:B0-----:R-:W-:-:S05]  /*0b50*/  IMAD.WIDE.U32 R70, R59, 0x10, R50 ;  /* 0x000000103b467825 */ /* 0x001fca00078e0032 */
[----:B------:R0:W-:Y:S01]  /*0b60*/  STG.E.128 desc[UR6][R70.64], R20 ;  /* 0x0000001446007986 */ /* 0x0001e2000c101d06 */
[----:B-1----:R-:W-:-:S03]  /*0b70*/  @P0 IMAD.WIDE.U32 R72, R61, 0x10, R26 ;  /* 0x000000103d480825 */ /* 0x002fc600078e001a */
[----:B------:R-:W5:Y:S04]  /*0b80*/  LDG.E.128 R24, desc[UR6][R24.64] ;  /* 0x0000000618187981 */ /* 0x000f68000c1e1d00 */
[----:B------:R0:W5:Y:S01]  /*0b90*/  @P0 LDG.E.128 R16, desc[UR6][R72.64] ;  /* 0x0000000648100981 */ /* 0x000162000c1e1d00 */
[----:B------:R-:W-:Y:S05]  /*0ba0*/  @!P0 BRA `(.L_x_2152) ;  /* 0x0000000000948947 */ /* 0x000fea0003800000 */
[----:B0----5:R-:W-:Y:S02]  /*0bb0*/  HADD2.F32 R70, -RZ, R24.H0_H0 ;  /* 0x20000018ff467230 */ /* 0x021fe40000004100 */
[----:B------:R-:W-:Y:S02]  /*0bc0*/  HADD2.F32 R21, -RZ, R6.H0_H0 ;  /* 0x20000006ff157230 */ /* 0x000fe40000004100 */
[----:B------:R-:W-:Y:S02]  /*0bd0*/  HADD2.F32 R23, -RZ, R16.H0_H0 ;  /* 0x20000010ff177230 */ /* 0x000fe40000004100 */
[----:B------:R-:W-:Y:S02]  /*0be0*/  HADD2.F32 R68, -RZ, R25.H0_H0 ;  /* 0x20000019ff447230 */ /* 0x000fe40000004100 */
[----:B------:R-:W-:Y:S02]  /*0bf0*/  HADD2.F32 R71, -RZ, R5.H0_H0 ;  /* 0x20000005ff477230 */ /* 0x000fe40000004100 */
[----:B------:R-:W-:Y:S01]  /*0c00*/  FFMA.FTZ R70, R70, R21, R23 ;  /* 0x0000001546467223 */ /* 0x000fe20000010017 */
[----:B------:R-:W-:-:S02]  /*0c10*/  HADD2.F32 R21, -RZ, R17.H0_H0 ;  /* 0x20000011ff157230 */ /* 0x000fc40000004100 */
[----:B------:R-:W-:Y:S02]  /*0c20*/  HADD2.F32 R66, -RZ, R26.H0_H0 ;  /* 0x2000001aff427230 */ /* 0x000fe40000004100 */
[----:B------:R-:W-:Y:S02]  /*0c30*/  HADD2.F32 R23, -RZ, R4.H0_H0 ;  /* 0x20000004ff177230 */ /* 0x000fe40000004100 */
[----:B------:R-:W-:Y:S01]  /*0c40*/  FFMA.FTZ R68, R68, R71, R21 ;  /* 0x0000004744447223 */ /* 0x000fe20000010015 */
[----:B------:R-:W-:Y:S02]  /*0c50*/  HADD2.F32 R73, -RZ, R18.H0_H0 ;  /* 0x20000012ff497230 */ /* 0x000fe40000004100 */
[----:B------:R-:W-:Y:S02]  /*0c60*/  HADD2.F32 R26, -RZ, R26.H1_H1 ;  /* 0x3000001aff1a7230 */ /* 0x000fe40000004100 */
[----:B------:R-:W-:Y:S02]  /*0c70*/  HADD2.F32 R21, -RZ, R4.H1_H1 ;  /* 0x30000004ff157230 */ /* 0x000fe40000004100 */
[----:B------:R-:W-:Y:S01]  /*0c80*/  FFMA.FTZ R66, R66, R23, R73 ;  /* 0x0000001742427223 */ /* 0x000fe20000010049 */
[----:B------:R-:W-:-:S02]  /*0c90*/  HADD2.F32 R23, -RZ, R18.H1_H1 ;  /* 0x30000012ff177230 */ /* 0x000fc40000004100 */
        /* <DEDUP_REMOVED lines=8> */
[----:B------:R-:W-:Y:S02]  /*0d20*/  HADD2.F32 R27, -RZ, R24.H1_H1 ;  /* 0x30000018ff1b7230 */ /* 0x000fe40000004100 */
[----:B------:R-:W-:Y:S02]  /*0d30*/  HADD2.F32 R25, -RZ, R25.H1_H1 ;  /* 0x30000019ff197230 */ /* 0x000fe40000004100 */
[----:B------:R-:W-:Y:S01]  /*0d40*/  FFMA.FTZ R24, R20, R21, R23 ;  /* 0x0000001514187223 */ /* 0x000fe20000010017 */
[----:B------:R-:W-:Y:S02]  /*0d50*/  HADD2.F32 R20, -RZ, R6.H1_H1 ;  /* 0x30000006ff147230 */ /* 0x000fe40000004100 */
[----:B------:R-:W-:Y:S02]  /*0d60*/  HADD2.F32 R42, -RZ, R5.H1_H1 ;  /* 0x30000005ff2a7230 */ /* 0x000fe40000004100 */
[----:B------:R-:W-:Y:S01]  /*0d70*/  HADD2.F32 R74, -RZ, R17.H1_H1 ;  /* 0x30000011ff4a7230 */ /* 0x000fe20000004100 */
[----:B------:R-:W-:Y:S01]  /*0d80*/  F2FP.F16.F32.PACK_AB R23, R24, R26 ;  /* 0x0000001a1817723e */ /* 0x000fe200000000ff */
[----:B------:R-:W-:-:S03]  /*0d90*/  HADD2.F32 R22, -RZ, R16.H1_H1 ;  /* 0x30000010ff167230 */ /* 0x000fc60000004100 */
[----:B------:R-:W-:Y:S02]  /*0da0*/  FFMA.FTZ R25, R25, R42, R74 ;  /* 0x0000002a19197223 */ /* 0x000fe4000001004a */
[----:B------:R-:W-:Y:S01]  /*0db0*/  FFMA.FTZ R27, R27, R20, R22 ;  /* 0x000000141b1b7223 */ /* 0x000fe20000010016 */
[----:B------:R-:W-:Y:S02]  /*0dc0*/  F2FP.F16.F32.PACK_AB R22, R72, R66 ;  /* 0x000000424816723e */ /* 0x000fe400000000ff */
[----:B------:R-:W-:Y:S02]  /*0dd0*/  F2FP.F16.F32.PACK_AB R21, R25, R68 ;  /* 0x000000441915723e */ /* 0x000fe400000000ff */
[----:B------:R-:W-:Y:S01]  /*0de0*/  F2FP.F16.F32.PACK_AB R20, R27, R70 ;  /* 0x000000461b14723e */ /* 0x000fe200000000ff */
[----:B------:R-:W-:Y:S06]  /*0df0*/  BRA `(.L_x_2153) ;  /* 0x0000000000707947 */ /* 0x000fec0003800000 */
.L_x_2152:
[----:B0----5:R-:W-:Y:S02]  /*0e00*/  HADD2.F32 R70, -RZ, R24.H0_H0 ;  /* 0x20000018ff467230 */ /* 0x021fe40000004100 */
[----:B------:R-:W-:Y:S02]  /*0e10*/  HADD2.F32 R21, -RZ, R6.H0_H0 ;  /* 0x20000006ff157230 */ /* 0x000fe40000004100 */
[----:B------:R-:W-:Y:S02]  /*0e20*/  HADD2.F32 R68, -RZ, R25.H0_H0 ;  /* 0x20000019ff447230 */ /* 0x000fe40000004100 */
[----:B------:R-:W-:Y:S02]  /*0e30*/  HADD2.F32 R23, -RZ, R5.H0_H0 ;  /* 0x20000005ff177230 */ /* 0x000fe40000004100 */
[----:B------:R-:W-:Y:S01]  /*0e40*/  FMUL.FTZ R70, R70, R21 ;  /* 0x0000001546467220 */ /* 0x000fe20000410000 */
[--C-:B------:R-:W-:Y:S02]  /*0e50*/  HADD2.F32 R20, -RZ, R27.reuse.H0_H0 ;  /* 0x2000001bff147230 */ /* 0x100fe40000004100 */
[----:B------:R-:W-:-:S02]  /*0e60*/  HADD2.F32 R22, -RZ, R27.H1_H1 ;  /* 0x3000001bff167230 */ /* 0x000fc40000004100 */
[----:B------:R-:W-:Y:S01]  /*0e70*/  FMUL.FTZ R68, R68, R23 ;  /* 0x0000001744447220 */ /* 0x000fe20000410000 */
[--C-:B------:R-:W-:Y:S02]  /*0e80*/  HADD2.F32 R21, -RZ, R3.reuse.H0_H0 ;  /* 0x20000003ff157230 */ /* 0x100fe40000004100 */
[----:B------:R-:W-:Y:S02]  /*0e90*/  HADD2.F32 R23, -RZ, R3.H1_H1 ;  /* 0x30000003ff177230 */ /* 0x000fe40000004100 */
[----:B------:R-:W-:Y:S02]  /*0ea0*/  HADD2.F32 R66, -RZ, R26.H0_H0 ;  /* 0x2000001aff427230 */ /* 0x000fe40000004100 */
[----:B------:R-:W-:Y:S02]  /*0eb0*/  HADD2.F32 R27, -RZ, R24.H1_H1 ;  /* 0x30000018ff1b7230 */ /* 0x000fe40000004100 */
[----:B------:R-:W-:Y:S01]  /*0ec0*/  FMUL.FTZ R24, R22, R23 ;  /* 0x0000001716187220 */ /* 0x000fe20000410000 */
[----:B------:R-:W-:-:S02]  /*0ed0*/  HADD2.F32 R72, -RZ, R26.H1_H1 ;  /* 0x3000001aff487230 */ /* 0x000fc40000004100 */
[----:B------:R-:W-:Y:S01]  /*0ee0*/  FMUL.FTZ R26, R20, R21 ;  /* 0x00000015141a7220 */ /* 0x000fe20000410000 */
[--C-:B------:R-:W-:Y:S02]  /*0ef0*/  HADD2.F32 R71, -RZ, R4.reuse.H0_H0 ;  /* 0x20000004ff477230 */ /* 0x100fe40000004100 */
[----:B------:R-:W-:Y:S02]  /*0f00*/  HADD2.F32 R25, -RZ, R25.H1_H1 ;  /* 0x30000019ff197230 */ /* 0x000fe40000004100 */
[----:B------:R-:W-:Y:S02]  /*0f10*/  HADD2.F32 R21, -RZ, R4.H1_H1 ;  /* 0x30000004ff157230 */ /* 0x000fe40000004100 */
[----:B------:R-:W-:Y:S01]  /*0f20*/  FMUL.FTZ R66, R66, R71 ;  /* 0x0000004742427220 */ /* 0x000fe20000410000 */
[----:B------:R-:W-:Y:S01]  /*0f30*/  HADD2.F32 R22, -RZ, R5.H1_H1 ;  /* 0x30000005ff167230 */ /* 0x000fe20000004100 */
[----:B------:R-:W-:Y:S01]  /*0f40*/  F2FP.F16.F32.PACK_AB R23, R24, R26 ;  /* 0x0000001a1817723e */ /* 0x000fe200000000ff */
[----:B------:R-:W-:-:S02]  /*0f50*/  HADD2.F32 R20, -RZ, R6.H1_H1 ;  /* 0x30000006ff147230 */ /* 0x000fc40000004100 */
[----:B------:R-:W-:Y:S01]  /*0f60*/  FMUL.FTZ R72, R72, R21 ;  /* 0x0000001548487220 */ /* 0x000fe20000410000 */
[----:B------:R-:W-:Y:S02]  /*0f70*/  FMUL.FTZ R25, R25, R22 ;  /* 0x0000001619197220 */ /* 0x000fe40000410000 */
[----:B------:R-:W-:Y:S02]  /*0f80*/  FMUL.FTZ R27, R27, R20 ;  /* 0x000000141b1b7220 */ /* 0x000fe40000410000 */
[----:B------:R-:W-:Y:S02]  /*0f90*/  F2FP.F16.F32.PACK_AB R22, R72, R66 ;  /* 0x000000424816723e */ /* 0x000fe400000000ff */
[----:B------:R-:W-:Y:S02]  /*0fa0*/  F2FP.F16.F32.PACK_AB R21, R25, R68 ;  /* 0x000000441915723e */ /* 0x000fe400000000ff */
[----:B------:R-:W-:-:S07]  /*0fb0*/  F2FP.F16.F32.PACK_AB R20, R27, R70 ;  /* 0x000000461b14723e */ /* 0x000fce00000000ff */
.L_x_2153:
        /* <DEDUP_REMOVED lines=74> */
.L_x_2173:
[----:B------:R-:W-:Y:S01]  /*1460*/  FMUL.FTZ R20, R71, R71 ;  /* 0x0000004747147220 */ /* 0x000fe20000410000 */
[----:B------:R-:W-:Y:S01]  /*1470*/  ISETP.NE.AND P1, PT, RZ, UR9, PT ;  /* 0x00000009ff007c0c */ /* 0x000fe2000bf25270 */
[----:B01----:R-:W-:-:S03]  /*1480*/  FADD.FTZ R75, R75, R42 ;  /* 0x0000002a4b4b7221 */ /* 0x003fc60000010000 */
[----:B------:R-:W-:Y:S01]  /*1490*/  FSEL R21, R20, RZ, P1 ;  /* 0x000000ff14157208 */ /* 0x000fe20000800000 */
[----:B------:R-:W-:Y:S01]  /*14a0*/  FFMA.FTZ R50, R75, R50, UR4 ;  /* 0x000000044b327e23 */ /* 0x000fe20008010032 */
[----:B------:R-:W-:Y:S02]  /*14b0*/  FSEL R23, R71, RZ, !P1 ;  /* 0x000000ff47177208 */ /* 0x000fe40004800000 */
[----:B------:R-:W-:Y:S01]  /*14c0*/  ISETP.NE.AND P1, PT, R11, RZ, PT ;  /* 0x000000ff0b00720c */ /* 0x000fe20003f25270 */
[----:B------:R-:W-:Y:S02]  /*14d0*/  FADD.FTZ R42, R50, R21 ;  /* 0x00000015322a7221 */ /* 0x000fe40000010000 */
        /* <DEDUP_REMOVED lines=22> */
[----:B------:R-:W-:Y:S01]  /*1640*/  FMUL.FTZ R60, R42, R77 ;  /* 0x0000004d2a3c7220 */ /* 0x000fe20000410000 */
[----:B------:R-:W-:Y:S01]  /*1650*/  FFMA.FTZ R24, R75, R49, R12 ;  /* 0x000000314b187223 */ /* 0x000fe2000001000c */
[----:B------:R-:W-:Y:S01]  /*1660*/  FFMA.FTZ R22, R23, R47, R14 ;  /* 0x0000002f17167223 */ /* 0x000fe2000001000e */
[----:B------:R-:W-:Y:S01]  /*1670*/  FFMA.FTZ R75, R62, R52, R29 ;  /* 0x000000343e4b7223 */ /* 0x000fe2000001001d */
[----:B------:R-:W-:Y:S01]  /*1680*/  FMUL.FTZ R58, R42, R58 ;  /* 0x0000003a2a3a7220 */ /* 0x000fe20000410000 */
[----:B------:R-:W-:Y:S01]  /*1690*/  FFMA.FTZ R23, R25, R45, R28 ;  /* 0x0000002d19177223 */ /* 0x000fe2000001001c */
[----:B------:R-:W-:Y:S01]  /*16a0*/  FFMA.FTZ R25, R60, R54, R15 ;  /* 0x000000363c197223 */ /* 0x000fe2000001000f */
[----:B------:R-:W-:Y:S01]  /*16b0*/  FMUL.FTZ R62, R42, R51 ;  /* 0x000000332a3e7220 */ /* 0x000fe20000410000 */
[----:B------:R-:W-:Y:S01]  /*16c0*/  FFMA.FTZ R64, R58, R48, R31 ;  /* 0x000000303a407223 */ /* 0x000fe2000001001f */
[----:B------:R-:W-:Y:S01]  /*16d0*/  F2FP.F16.F32.PACK_AB R22, R75, R22 ;  /* 0x000000164b16723e */ /* 0x000fe200000000ff */
[----:B0-----:R-:W-:-:S04]  /*16e0*/  IMAD.WIDE.U32 R58, R59, 0x10, R20 ;  /* 0x000000103b3a7825 */ /* 0x001fc800078e0014 */
[C---:B------:R-:W-:Y:S01]  /*16f0*/  FMUL.FTZ R75, R42.reuse, R69 ;  /* 0x000000452a4b7220 */ /* 0x040fe20000410000 */
[C---:B------:R-:W-:Y:S01]  /*1700*/  FMUL.FTZ R51, R42.reuse, R27 ;  /* 0x0000001b2a337220 */ /* 0x040fe20000410000 */
[----:B------:R-:W-:Y:S01]  /*1710*/  FMUL.FTZ R72, R42, R72 ;  /* 0x000000482a487220 */ /* 0x000fe20000410000 */
[----:B------:R-:W-:Y:S01]  /*1720*/  IMAD.WIDE.U32 R60, R61, 0x10, R20 ;  /* 0x000000103d3c7825 */ /* 0x000fe200078e0014 */
[----:B------:R-:W-:-:S03]  /*1730*/  F2FP.F16.F32.PACK_AB R21, R25, R24 ;  /* 0x000000181915723e */ /* 0x000fc600000000ff */
[C---:B------:R-:W-:Y:S01]  /*1740*/  FMUL.FTZ R77, R42.reuse, R26 ;  /* 0x0000001a2a4d7220 */ /* 0x040fe20000410000 */
[----:B------:R-:W-:Y:S01]  /*1750*/  FMUL.FTZ R50, R42, R50 ;  /* 0x000000322a327220 */ /* 0x000fe20000410000 */
[----:B------:R-:W0:Y:S01]  /*1760*/  @!P2 LDC.64 R24, c[0x0][0x3c0] ;  /* 0x0000f000ff18ab82 */ /* 0x000e220000000a00 */
[----:B------:R-:W-:Y:S01]  /*1770*/  FFMA.FTZ R20, R75, R53, R0 ;  /* 0x000000354b147223 */ /* 0x000fe20000010000 */
[----:B------:R-:W-:Y:S01]  /*1780*/  FFMA.FTZ R27, R62, R56, R13 ;  /* 0x000000383e1b7223 */ /* 0x000fe2000001000d */
[----:B------:R-:W-:Y:S01]  /*1790*/  FFMA.FTZ R26, R51, R39, R34 ;  /* 0x00000027331a7223 */ /* 0x000fe20000010022 */
[----:B------:R-:W-:Y:S01]  /*17a0*/  FFMA.FTZ R77, R77, R57, R36 ;  /* 0x000000394d4d7223 */ /* 0x000fe20000010024 */
[----:B------:R-:W-:Y:S01]  /*17b0*/  FFMA.FTZ R50, R50, R38, R55 ;  /* 0x0000002632327223 */ /* 0x000fe20000010037 */
[----:B------:R-:W-:Y:S01]  /*17c0*/  FFMA.FTZ R51, R72, R40, R37 ;  /* 0x0000002848337223 */ /* 0x000fe20000010025 */
[----:B------:R-:W-:Y:S01]  /*17d0*/  F2FP.F16.F32.PACK_AB R20, R27, R20 ;  /* 0x000000141b14723e */ /* 0x000fe200000000ff */
[----:B------:R-:W1:Y:S01]  /*17e0*/  @!P1 LDC.64 R68, c[0x0][0x3c8] ;  /* 0x0000f200ff449b82 */ /* 0x000e620000000a00 */
[----:B------:R-:W-:Y:S01]  /*17f0*/  FMUL.FTZ R63, R42, R63 ;  /* 0x0000003f2a3f7220 */ /* 0x000fe20000410000 */
[----:B------:R-:W-:Y:S01]  /*1800*/  F2FP.F16.F32.PACK_AB R27, R50, R77 ;  /* 0x0000004d321b723e */ /* 0x000fe200000000ff */
[C---:B------:R-:W-:Y:S01]  /*1810*/  FMUL.FTZ R67, R42.reuse, R67 ;  /* 0x000000432a437220 */ /* 0x040fe20000410000 */
[----:B------:R-:W-:Y:S01]  /*1820*/  F2FP.F16.F32.PACK_AB R26, R51, R26 ;  /* 0x0000001a331a723e */ /* 0x000fe200000000ff */
[C---:B------:R-:W-:Y:S01]  /*1830*/  FMUL.FTZ R66, R42.reuse, R73 ;  /* 0x000000492a427220 */ /* 0x040fe20000410000 */
[----:B------:R-:W-:Y:S01]  /*1840*/  FMUL.FTZ R62, R42, R65 ;  /* 0x000000412a3e7220 */ /* 0x000fe20000410000 */
[----:B------:R-:W-:Y:S01]  /*1850*/  F2FP.F16.F32.PACK_AB R23, R64, R23 ;  /* 0x000000174017723e */ /* 0x000fe200000000ff */
        /* <DEDUP_REMOVED lines=17> */
.L_x_2149:
[----:B------:R-:W0:Y:S01]  /*1970*/  LDCU.64 UR4, c[0x0][0x3a0] ;  /* 0x00007400ff0477ac */ /* 0x000e220008000a00 */
[----:B------:R-:W-:Y:S02]  /*1980*/  HADD2.F32 R55, -RZ, R54.H0_H0 ;  /* 0x20000036ff377230 */ /* 0x000fe40000004100 */
[----:B------:R-:W-:Y:S01]  /*1990*/  HADD2.F32 R53, -RZ, R52.H0_H0 ;  /* 0x20000034ff357230 */ /* 0x000fe20000004100 */
[----:B------:R-:W1:Y:S01]  /*19a0*/  LDCU UR8, c[0x0][0x388] ;  /* 0x00007100ff0877ac */ /* 0x000e620008000800 */
[----:B------:R-:W-:Y:S02]  /*19b0*/  HADD2.F32 R51, -RZ, R50.H0_H0 ;  /* 0x20000032ff337230 */ /* 0x000fe40000004100 */
[----:B------:R-:W-:Y:S02]  /*19c0*/  HADD2.F32 R49, -RZ, R48.H0_H0 ;  /* 0x20000030ff317230 */ /* 0x000fe40000004100 */
[----:B------:R-:W-:Y:S02]  /*19d0*/  HADD2.F32 R47, -RZ, R46.H0_H0 ;  /* 0x2000002eff2f7230 */ /* 0x000fe40000004100 */
[----:B------:R-:W-:-:S02]  /*19e0*/  HADD2.F32 R45, -RZ, R44.H0_H0 ;  /* 0x2000002cff2d7230 */ /* 0x000fc40000004100 */
[----:B------:R-:W-:Y:S02]  /*19f0*/  HADD2.F32 R41, -RZ, R40.H0_H0 ;  /* 0x20000028ff297230 */ /* 0x000fe40000004100 */
[----:B------:R-:W-:Y:S02]  /*1a00*/  HADD2.F32 R39, -RZ, R38.H0_H0 ;  /* 0x20000026ff277230 */ /* 0x000fe40000004100 */
[--C-:B------:R-:W-:Y:S01]  /*1a10*/  HADD2.F32 R0, -RZ, R20.reuse.H0_H0 ;  /* 0x20000014ff007230 */ /* 0x100fe20000004100 */
[----:B0-----:R-:W-:Y:S01]  /*1a20*/  ISETP.NE.U32.AND P0, PT, RZ, UR4, PT ;  /* 0x00000004ff007c0c */ /* 0x001fe2000bf05070 */
[----:B------:R-:W-:Y:S01]  /*1a30*/  HADD2.F32 R13, -RZ, R20.H1_H1 ;  /* 0x30000014ff0d7230 */ /* 0x000fe20000004100 */
[----:B------:R-:W0:Y:S01]  /*1a40*/  LDCU.U8 UR4, c[0x0][0x410] ;  /* 0x00008200ff0477ac */ /* 0x000e220008000000 */
[--C-:B------:R-:W-:Y:S01]  /*1a50*/  HADD2.F32 R12, -RZ, R21.reuse.H0_H0 ;  /* 0x20000015ff0c7230 */ /* 0x100fe20000004100 */
[----:B------:R-:W-:Y:S01]  /*1a60*/  ISETP.NE.AND.EX P0, PT, RZ, UR5, PT, P0 ;  /* 0x00000005ff007c0c */ /* 0x000fe2000bf05300 */
[----:B------:R-:W-:Y:S01]  /*1a70*/  HADD2.F32 R15, -RZ, R21.H1_H1 ;  /* 0x30000015ff0f7230 */ /* 0x000fe20000004100 */
[----:B------:R-:W2:Y:S01]  /*1a80*/  LDCU UR5, c[0x0][0x448] ;  /* 0x00008900ff0577ac */ /* 0x000ea20008000800 */
        /* <DEDUP_REMOVED lines=12> */
[----:B------:R-:W-:-:S02]  /*1b50*/  HADD2.F32 R54, -RZ, R54.H1_H1 ;  /* 0x30000036ff367230 */ /* 0x000fc40000004100 */
[----:B------:R-:W-:Y:S02]  /*1b60*/  HADD2.F32 R52, -RZ, R52.H1_H1 ;  /* 0x30000034ff347230 */ /* 0x000fe40000004100 */
[----:B------:R-:W-:Y:S02]  /*1b70*/  HADD2.F32 R50, -RZ, R50.H1_H1 ;  /* 0x30000032ff327230 */ /* 0x000fe40000004100 */
[----:B------:R-:W-:Y:S02]  /*1b80*/  HADD2.F32 R48, -RZ, R48.H1_H1 ;  /* 0x30000030ff307230 */ /* 0x000fe40000004100 */
[----:B------:R-:W-:Y:S02]  /*1b90*/  HADD2.F32 R46, -RZ, R46.H1_H1 ;  /* 0x3000002eff2e7230 */ /* 0x000fe40000004100 */
[----:B------:R-:W-:Y:S02]  /*1ba0*/  HADD2.F32 R44, -RZ, R44.H1_H1 ;  /* 0x3000002cff2c7230 */ /* 0x000fe40000004100 */
[----:B------:R-:W-:-:S02]  /*1bb0*/  HADD2.F32 R40, -RZ, R40.H1_H1 ;  /* 0x30000028ff287230 */ /* 0x000fc40000004100 */
[----:B012---:R-:W-:-:S07]  /*1bc0*/  HADD2.F32 R38, -RZ, R38.H1_H1 ;  /* 0x30000026ff267230 */ /* 0x007fce0000004100 */
.L_x_2161:
[----:B0-----:R-:W0:Y:S01]  /*1bd0*/  LDC.64 R26, c[0x0][0x3e0] ;  /* 0x0000f800ff1a7b82 */ /* 0x001e220000000a00 */
[----:B------:R-:W-:-:S05]  /*1be0*/  IMAD R20, R2, UR8, RZ ;  /* 0x0000000802147c24 */ /* 0x000fca000f8e02ff */
[----:B------:R-:W-:Y:S02]  /*1bf0*/  SHF.R.S32.HI R21, RZ, 0x1f, R20 ;  /* 0x0000001fff157819 */ /* 0x000fe40000011414 */
[----:B------:R-:W1:Y:S02]  /*1c00*/  LDC.64 R24, c[0x0][0x390] ;  /* 0x0000e400ff187b82 */ /* 0x000e640000000a00 */
[----:B------:R-:W-:-:S04]  /*1c10*/  LEA.HI R20, R21, R20, RZ, 0x3 ;  /* 0x0000001415147211 */ /* 0x000fc800078f18ff */
[----:B------:R-:W-:Y:S01]  /*1c20*/  LEA.HI.SX32 R59, R20, R11, 0x1d ;  /* 0x0000000b143b7211 */ /* 0x000fe200078feaff */
[----:B0-----:R-:W-:-:S06]  /*1c30*/  IMAD.WIDE R26, R2, 0x2, R26 ;  /* 0x00000002021a7825 */ /* 0x001fcc00078e021a */
[----:B------:R-:W2:Y:S01]  /*1c40*/  LDG.E.U16 R26, desc[UR6][R26.64] ;  /* 0x000000061a1a7981 */ /* 0x000ea2000c1e1500 */
[----:B-1----:R-:W-:-:S06]  /*1c50*/  IMAD.WIDE.U32 R20, R59, 0x10, R24 ;  /* 0x000000103b147825 */ /* 0x002fcc00078e0018 */
[----:B------:R-:W5:Y:S01]  /*1c60*/  LDG.E.128 R20, desc[UR6][R20.64] ;  /* 0x0000000614147981 */ /* 0x000f62000c1e1d00 */
[----:B--2---:R-:W-:Y:S01]  /*1c70*/  HADD2.F32 R70, -RZ, R26.H0_H0 ;  /* 0x2000001aff467230 */ /* 0x004fe20000004100 */
[----:B------:R-:W-:Y:S06]  /*1c80*/  @!P0 BRA `(.L_x_2156) ;  /* 0x0000000000c08947 */ /* 0x000fec0003800000 */
[----:B------:R-:W0:Y:S02]  /*1c90*/  LDC.64 R16, c[0x0][0x3a0] ;  /* 0x0000e800ff107b82 */ /* 0x000e240000000a00 */
[----:B0-----:R-:W-:-:S06]  /*1ca0*/  IMAD.WIDE.U32 R16, R59, 0x10, R16 ;  /* 0x000000103b107825 */ /* 0x001fcc00078e0010 */
[----:B------:R-:W2:Y:S01]  /*1cb0*/  LDG.E.128 R16, desc[UR6][R16.64] ;  /* 0x0000000610107981 */ /* 0x000ea2000c1e1d00 */
[----:B-----5:R-:W-:Y:S02]  /*1cc0*/  HADD2.F32 R63, -RZ, R21.H0_H0 ;  /* 0x20000015ff3f7230 */ /* 0x020fe40000004100 */
[----:B------:R-:W-:Y:S02]  /*1cd0*/  HADD2.F32 R61, -RZ, R20.H0_H0 ;  /* 0x20000014ff3d7230 */ /* 0x000fe40000004100 */
[--C-:B------:R-:W-:Y:S02]  /*1ce0*/  HADD2.F32 R65, -RZ, R22.reuse.H0_H0 ;  /* 0x20000016ff417230 */ /* 0x100fe40000004100 */
[C---:B------:R-:W-:Y:S01]  /*1cf0*/  FMUL.FTZ R63, R70.reuse, R63 ;  /* 0x0000003f463f7220 */ /* 0x040fe20000410000 */
[----:B------:R-:W-:Y:S02]  /*1d00*/  HADD2.F32 R67, -RZ, R23.H0_H0 ;  /* 0x20000017ff437230 */ /* 0x000fe40000004100 */
[----:B------:R-:W-:Y:S01]  /*1d10*/  FMUL.FTZ R61, R70, R61 ;  /* 0x0000003d463d7220 */ /* 0x000fe20000410000 */
[----:B------:R-:W-:-:S02]  /*1d20*/  HADD2.F32 R43, -RZ, R22.H1_H1 ;  /* 0x30000016ff2b7230 */ /* 0x000fc40000004100 */
[C---:B------:R-:W-:Y:S01]  /*1d30*/  FMUL.FTZ R65, R70.reuse, R65 ;  /* 0x0000004146417220 */ /* 0x040fe20000410000 */
[----:B------:R-:W-:Y:S02]  /*1d40*/  HADD2.F32 R27, -RZ, R20.H1_H1 ;  /* 0x30000014ff1b7230 */ /* 0x000fe40000004100 */
[C---:B------:R-:W-:Y:S01]  /*1d50*/  FMUL.FTZ R42, R70.reuse, R67 ;  /* 0x00000043462a7220 */ /* 0x040fe20000410000 */
[----:B------:R-:W-:Y:S02]  /*1d60*/  HADD2.F32 R73, -RZ, R9.H0_H0 ;  /* 0x20000009ff497230 */ /* 0x000fe40000004100 */
[C---:B------:R-:W-:Y:S01]  /*1d70*/  FMUL.FTZ R43, R70.reuse, R43 ;  /* 0x0000002b462b7220 */ /* 0x040fe20000410000 */
[----:B------:R-:W-:Y:S02]  /*1d80*/  HADD2.F32 R69, -RZ, R10.H0_H0 ;  /* 0x2000000aff457230 */ /* 0x000fe40000004100 */
[----:B------:R-:W-:Y:S01]  /*1d90*/  FMUL.FTZ R27, R70, R27 ;  /* 0x0000001b461b7220 */ /* 0x000fe20000410000 */
[----:B------:R-:W-:-:S02]  /*1da0*/  HADD2.F32 R75, -RZ, R8.H0_H0 ;  /* 0x20000008ff4b7230 */ /* 0x000fc40000004100 */
[----:B------:R-:W-:Y:S02]  /*1db0*/  HADD2.F32 R56, -RZ, R7.H0_H0 ;  /* 0x20000007ff387230 */ /* 0x000fe40000004100 */
[----:B------:R-:W-:Y:S02]  /*1dc0*/  HADD2.F32 R21, -RZ, R21.H1_H1 ;  /* 0x30000015ff157230 */ /* 0x000fe40000004100 */
[----:B------:R-:W-:-:S03]  /*1dd0*/  HADD2.F32 R23, -RZ, R23.H1_H1 ;  /* 0x30000017ff177230 */ /* 0x000fc60000004100 */
[C---:B------:R-:W-:Y:S02]  /*1de0*/  FMUL.FTZ R21, R70.reuse, R21 ;  /* 0x0000001546157220 */ /* 0x040fe40000410000 */
[----:B------:R-:W-:Y:S01]  /*1df0*/  FMUL.FTZ R23, R70, R23 ;  /* 0x0000001746177220 */ /* 0x000fe20000410000 */
[----:B--2---:R-:W-:Y:S02]  /*1e00*/  HADD2.F32 R22, -RZ, R17.H0_H0 ;  /* 0x20000011ff167230 */ /* 0x004fe40000004100 */
[----:B------:R-:W-:Y:S02]  /*1e10*/  HADD2.F32 R20, -RZ, R16.H0_H0 ;  /* 0x20000010ff147230 */ /* 0x000fe40000004100 */
[----:B------:R-:W-:Y:S02]  /*1e20*/  HADD2.F32 R26, -RZ, R18.H0_H0 ;  /* 0x20000012ff1a7230 */ /* 0x000fe40000004100 */
[----:B------:R-:W-:Y:S01]  /*1e30*/  FFMA.FTZ R67, R73, R63, R22 ;  /* 0x0000003f49437223 */ /* 0x000fe20000010016 */
[----:B------:R-:W-:-:S02]  /*1e40*/  HADD2.F32 R71, -RZ, R19.H0_H0 ;  /* 0x20000013ff477230 */ /* 0x000fc40000004100 */
[----:B------:R-:W-:Y:S01]  /*1e50*/  FFMA.FTZ R69, R69, R61, R20 ;  /* 0x0000003d45457223 */ /* 0x000fe20000010014 */
[----:B------:R-:W-:Y:S02]  /*1e60*/  HADD2.F32 R61, -RZ, R10.H1_H1 ;  /* 0x3000000aff3d7230 */ /* 0x000fe40000004100 */
[----:B------:R-:W-:Y:S01]  /*1e70*/  FFMA.FTZ R65, R75, R65, R26 ;  /* 0x000000414b417223 */ /* 0x000fe2000001001a */
[----:B------:R-:W-:Y:S02]  /*1e80*/  HADD2.F32 R73, -RZ, R8.H1_H1 ;  /* 0x30000008ff497230 */ /* 0x000fe40000004100 */
[----:B------:R-:W-:Y:S01]  /*1e90*/  FFMA.FTZ R63, R56, R42, R71 ;  /* 0x0000002a383f7223 */ /* 0x000fe20000010047 */
[----:B------:R-:W-:Y:S02]  /*1ea0*/  HADD2.F32 R71, -RZ, R9.H1_H1 ;  /* 0x30000009ff477230 */ /* 0x000fe40000004100 */
[----:B------:R-:W-:Y:S02]  /*1eb0*/  HADD2.F32 R75, -RZ, R7.H1_H1 ;  /* 0x30000007ff4b7230 */ /* 0x000fe40000004100 */
[----:B------:R-:W-:-:S02]  /*1ec0*/  HADD2.F32 R62, -RZ, R19.H1_H1 ;  /* 0x30000013ff3e7230 */ /* 0x000fc40000004100 */
[----:B------:R-:W-:Y:S02]  /*1ed0*/  HADD2.F32 R60, -RZ, R18.H1_H1 ;  /* 0x30000012ff3c7230 */ /* 0x000fe40000004100 */
[----:B------:R-:W-:Y:S02]  /*1ee0*/  HADD2.F32 R58, -RZ, R17.H1_H1 ;  /* 0x30000011ff3a7230 */ /* 0x000fe40000004100 */
[----:B------:R-:W-:Y:S01]  /*1ef0*/  FFMA.FTZ R62, R75, R23, R62 ;  /* 0x000000174b3e7223 */ /* 0x000fe2000001003e */
[----:B------:R-:W-:Y:S02]  /*1f00*/  HADD2.F32 R56, -RZ, R16.H1_H1 ;  /* 0x30000010ff387230 */ /* 0x000fe40000004100 */
[----:B------:R-:W-:Y:S01]  /*1f10*/  FFMA.FTZ R60, R73, R43, R60 ;  /* 0x0000002b493c7223 */ /* 0x000fe2000001003c */
[----:B------:R-:W-:Y:S01]  /*1f20*/  FFMA.FTZ R58, R71, R21, R58 ;  /* 0x00000015473a7223 */ /* 0x000fe2000001003a */
[----:B------:R-:W-:Y:S01]  /*1f30*/  F2FP.F16.F32.PACK_AB R23, R62, R63 ;  /* 0x0000003f3e17723e */ /* 0x000fe200000000ff */
[----:B------:R-:W-:-:S02]  /*1f40*/  FFMA.FTZ R56, R61, R27, R56 ;  /* 0x0000001b3d387223 */ /* 0x000fc40000010038 */
[----:B------:R-:W-:Y:S02]  /*1f50*/  F2FP.F16.F32.PACK_AB R22, R60, R65 ;  /* 0x000000413c16723e */ /* 0x000fe400000000ff */
[----:B------:R-:W-:Y:S02]  /*1f60*/  F2FP.F16.F32.PACK_AB R21, R58, R67 ;  /* 0x000000433a15723e */ /* 0x000fe400000000ff */
[----:B------:R-:W-:Y:S01]  /*1f70*/  F2FP.F16.F32.PACK_AB R20, R56, R69 ;  /* 0x000000453814723e */ /* 0x000fe200000000ff */
[----:B------:R-:W-:Y:S06]  /*1f80*/  BRA `(.L_x_2157) ;  /* 0x0000000000907947 */ /* 0x000fec0003800000 */
.L_x_2156:
[--C-:B-----5:R-:W-:Y:S02]  /*1f90*/  HADD2.F32 R61, -RZ, R21.reuse.H0_H0 ;  /* 0x20000015ff3d7230 */ /* 0x120fe40000004100 */
[----:B------:R-:W-:Y:S02]  /*1fa0*/  HADD2.F32 R63, -RZ, R22.H0_H0 ;  /* 0x20000016ff3f7230 */ /* 0x000fe40000004100 */
[--C-:B------:R-:W-:Y:S02]  /*1fb0*/  HADD2.F32 R43, -RZ, R20.reuse.H0_H0 ;  /* 0x20000014ff2b7230 */ /* 0x100fe40000004100 */
[C---:B------:R-:W-:Y:S01]  /*1fc0*/  FMUL.FTZ R61, R70.reuse, R61 ;  /* 0x0000003d463d7220 */ /* 0x040fe20000410000 */
[----:B------:R-:W-:Y:S02]  /*1fd0*/  HADD2.F32 R27, -RZ, R20.H1_H1 ;  /* 0x30000014ff1b7230 */ /* 0x000fe40000004100 */
[----:B------:R-:W-:Y:S01]  /*1fe0*/  FMUL.FTZ R63, R70, R63 ;  /* 0x0000003f463f7220 */ /* 0x000fe20000410000 */
[----:B------:R-:W-:-:S02]  /*1ff0*/  HADD2.F32 R21, -RZ, R21.H1_H1 ;  /* 0x30000015ff157230 */ /* 0x000fc40000004100 */
[C---:B------:R-:W-:Y:S01]  /*2000*/  FMUL.FTZ R43, R70.reuse, R43 ;  /* 0x0000002b462b7220 */ /* 0x040fe20000410000 */
[----:B------:R-:W-:Y:S02]  /*2010*/  HADD2.F32 R71, -RZ, R22.H1_H1 ;  /* 0x30000016ff477230 */ /* 0x000fe40000004100 */
[C---:B------:R-:W-:Y:S01]  /*2020*/  FMUL.FTZ R27, R70.reuse, R27 ;  /* 0x0000001b461b7220 */ /* 0x040fe20000410000 */
[--C-:B------:R-:W-:Y:S02]  /*2030*/  HADD2.F32 R65, -RZ, R23.reuse.H0_H0 ;  /* 0x20000017ff417230 */ /* 0x100fe40000004100 */
[C---:B------:R-:W-:Y:S01]  /*2040*/  FMUL.FTZ R21, R70.reuse, R21 ;  /* 0x0000001546157220 */ /* 0x040fe20000410000 */
[----:B------:R-:W-:Y:S02]  /*2050*/  HADD2.F32 R73, -RZ, R23.H1_H1 ;  /* 0x30000017ff497230 */ /* 0x000fe40000004100 */
[----:B------:R-:W-:Y:S01]  /*2060*/  FMUL.FTZ R71, R70, R71 ;  /* 0x0000004746477220 */ /* 0x000fe20000410000 */
[----:B------:R-:W-:-:S02]  /*2070*/  HADD2.F32 R26, -RZ, R8.H0_H0 ;  /* 0x20000008ff1a7230 */ /* 0x000fc40000004100 */
[C---:B------:R-:W-:Y:S01]  /*2080*/  FMUL.FTZ R23, R70.reuse, R65 ;  /* 0x0000004146177220 */ /* 0x040fe20000410000 */
[--C-:B------:R-:W-:Y:S02]  /*2090*/  HADD2.F32 R20, -RZ, R10.reuse.H0_H0 ;  /* 0x2000000aff147230 */ /* 0x100fe40000004100 */
[----:B------:R-:W-:Y:S01]  /*20a0*/  FMUL.FTZ R73, R70, R73 ;  /* 0x0000004946497220 */ /* 0x000fe20000410000 */
[----:B------:R-:W-:Y:S02]  /*20b0*/  HADD2.F32 R22, -RZ, R9.H0_H0 ;  /* 0x20000009ff167230 */ /* 0x000fe40000004100 */
[----:B------:R-:W-:Y:S01]  /*20c0*/  FMUL.FTZ R65, R26, R63 ;  /* 0x0000003f1a417220 */ /* 0x000fe20000410000 */
[----:B------:R-:W-:Y:S02]  /*20d0*/  HADD2.F32 R42, -RZ, R7.H0_H0 ;  /* 0x20000007ff2a7230 */ /* 0x000fe40000004100 */
[----:B------:R-:W-:Y:S01]  /*20e0*/  FMUL.FTZ R69, R20, R43 ;  /* 0x0000002b14457220 */ /* 0x000fe20000410000 */
[----:B------:R-:W-:-:S02]  /*20f0*/  HADD2.F32 R56, -RZ, R10.H1_H1 ;  /* 0x3000000aff387230 */ /* 0x000fc40000004100 */
[----:B------:R-:W-:Y:S01]  /*2100*/  FMUL.FTZ R67, R22, R61 ;  /* 0x0000003d16437220 */ /* 0x000fe20000410000 */
        /* <DEDUP_REMOVED lines=12> */
.L_x_2157:
        /* <DEDUP_REMOVED lines=13> */
[----:B------:R-:W-:Y:S01]  /*22a0*/  FMUL.FTZ R21, R70, R21 ;  /* 0x0000001546157220 */ /* 0x000fe20000410000 */
[----:B------:R-:W-:Y:S02]  /*22b0*/  HADD2.F32 R23, -RZ, R25.H0_H0 ;  /* 0x20000019ff177230 */ /* 0x000fe40000004100 */
[----:B------:R-:W-:Y:S02]  /*22c0*/  HADD2.F32 R73, -RZ, R5.H0_H0 ;  /* 0x20000005ff497230 */ /* 0x000fe40000004100 */
[----:B------:R-:W-:Y:S01]  /*22d0*/  FFMA.FTZ R64, R71, R21, R64 ;  /* 0x0000001547407223 */ /* 0x000fe20000010040 */
[----:B------:R-:W-:-:S02]  /*22e0*/  HADD2.F32 R66, -RZ, R17.H0_H0 ;  /* 0x20000011ff427230 */ /* 0x000fc40000004100 */
[C---:B------:R-:W-:Y:S01]  /*22f0*/  FMUL.FTZ R23, R70.reuse, R23 ;  /* 0x0000001746177220 */ /* 0x040fe20000410000 */
[----:B------:R-:W-:Y:S02]  /*2300*/  HADD2.F32 R21, -RZ, R26.H0_H0 ;  /* 0x2000001aff157230 */ /* 0x000fe40000004100 */
[----:B------:R-:W-:Y:S02]  /*2310*/  HADD2.F32 R71, -RZ, R4.H0_H0 ;  /* 0x20000004ff477230 */ /* 0x000fe40000004100 */
[----:B------:R-:W-:Y:S01]  /*2320*/  FFMA.FTZ R66, R73, R23, R66 ;  /* 0x0000001749427223 */ /* 0x000fe20000010042 */
[----:B------:R-:W-:Y:S02]  /*2330*/  HADD2.F32 R20, -RZ, R18.H0_H0 ;  /* 0x20000012ff147230 */ /* 0x000fe40000004100 */
[----:B------:R-:W-:Y:S01]  /*2340*/  FMUL.FTZ R21, R70, R21 ;  /* 0x0000001546157220 */ /* 0x000fe20000410000 */
[----:B------:R-:W-:Y:S02]  /*2350*/  HADD2.F32 R23, -RZ, R26.H1_H1 ;  /* 0x3000001aff177230 */ /* 0x000fe40000004100 */
[----:B------:R-:W-:-:S02]  /*2360*/  HADD2.F32 R68, -RZ, R19.H0_H0 ;  /* 0x20000013ff447230 */ /* 0x000fc40000004100 */
[----:B------:R-:W-:Y:S01]  /*2370*/  FFMA.FTZ R26, R71, R21, R20 ;  /* 0x00000015471a7223 */ /* 0x000fe20000010014 */
[----:B------:R-:W-:Y:S02]  /*2380*/  HADD2.F32 R71, -RZ, R4.H1_H1 ;  /* 0x30000004ff477230 */ /* 0x000fe40000004100 */
[----:B------:R-:W-:Y:S01]  /*2390*/  FMUL.FTZ R23, R70, R23 ;  /* 0x0000001746177220 */ /* 0x000fe20000410000 */
[----:B------:R-:W-:Y:S02]  /*23a0*/  HADD2.F32 R20, -RZ, R18.H1_H1 ;  /* 0x30000012ff147230 */ /* 0x000fe40000004100 */
[--C-:B------:R-:W-:Y:S02]  /*23b0*/  HADD2.F32 R21, -RZ, R27.reuse.H0_H0 ;  /* 0x2000001bff157230 */ /* 0x100fe40000004100 */
[----:B------:R-:W-:Y:S02]  /*23c0*/  HADD2.F32 R27, -RZ, R27.H1_H1 ;  /* 0x3000001bff1b7230 */ /* 0x000fe40000004100 */
[----:B------:R-:W-:Y:S01]  /*23d0*/  FFMA.FTZ R71, R71, R23, R20 ;  /* 0x0000001747477223 */ /* 0x000fe20000010014 */
[----:B------:R-:W-:-:S02]  /*23e0*/  HADD2.F32 R23, -RZ, R3.H0_H0 ;  /* 0x20000003ff177230 */ /* 0x000fc40000004100 */
[C---:B------:R-:W-:Y:S01]  /*23f0*/  FMUL.FTZ R21, R70.reuse, R21 ;  /* 0x0000001546157220 */ /* 0x040fe20000410000 */
[----:B------:R-:W-:Y:S02]  /*2400*/  HADD2.F32 R25, -RZ, R25.H1_H1 ;  /* 0x30000019ff197230 */ /* 0x000fe40000004100 */
[C---:B------:R-:W-:Y:S01]  /*2410*/  FMUL.FTZ R27, R70.reuse, R27 ;  /* 0x0000001b461b7220 */ /* 0x040fe20000410000 */
[----:B------:R-:W-:Y:S02]  /*2420*/  HADD2.F32 R22, -RZ, R17.H1_H1 ;  /* 0x30000011ff167230 */ /* 0x000fe40000004100 */
[----:B------:R-:W-:Y:S01]  /*2430*/  FFMA.FTZ R68, R23, R21, R68 ;  /* 0x0000001517447223 */ /* 0x000fe20000010044 */
[----:B------:R-:W-:Y:S02]  /*2440*/  HADD2.F32 R21, -RZ, R24.H1_H1 ;  /* 0x30000018ff157230 */ /* 0x000fe40000004100 */
[----:B------:R-:W-:Y:S01]  /*2450*/  FMUL.FTZ R25, R70, R25 ;  /* 0x0000001946197220 */ /* 0x000fe20000410000 */
[----:B------:R-:W-:-:S02]  /*2460*/  HADD2.F32 R23, -RZ, R3.H1_H1 ;  /* 0x30000003ff177230 */ /* 0x000fc40000004100 */
[----:B------:R-:W-:Y:S02]  /*2470*/  HADD2.F32 R24, -RZ, R19.H1_H1 ;  /* 0x30000013ff187230 */ /* 0x000fe40000004100 */
[----:B------:R-:W-:Y:S01]  /*2480*/  FMUL.FTZ R21, R70, R21 ;  /* 0x0000001546157220 */ /* 0x000fe20000410000 */
        /* <DEDUP_REMOVED lines=8> */
[----:B------:R-:W-:Y:S02]  /*2510*/  F2FP.F16.F32.PACK_AB R21, R25, R66 ;  /* 0x000000421915723e */ /* 0x000fe400000000ff */
[----:B------:R-:W-:Y:S01]  /*2520*/  F2FP.F16.F32.PACK_AB R20, R27, R64 ;  /* 0x000000401b14723e */ /* 0x000fe200000000ff */
[----:B------:R-:W-:Y:S06]  /*2530*/  BRA `(.L_x_2159) ;  /* 0x0000000000907947 */ /* 0x000fec0003800000 */
.L_x_2158:
[----:B0----5:R-:W-:Y:S02]  /*2540*/  HADD2.F32 R21, -RZ, R24.H0_H0 ;  /* 0x20000018ff157230 */ /* 0x021fe40000004100 */
[----:B------:R-:W-:Y:S02]  /*2550*/  HADD2.F32 R64, -RZ, R6.H0_H0 ;  /* 0x20000006ff407230 */ /* 0x000fe40000004100 */
[----:B------:R-:W-:Y:S02]  /*2560*/  HADD2.F32 R20, -RZ, R27.H1_H1 ;  /* 0x3000001bff147230 */ /* 0x000fe40000004100 */
[----:B------:R-:W-:Y:S01]  /*2570*/  FMUL.FTZ R21, R70, R21 ;  /* 0x0000001546157220 */ /* 0x000fe20000410000 */
[--C-:B------:R-:W-:Y:S02]  /*2580*/  HADD2.F32 R71, -RZ, R25.reuse.H0_H0 ;  /* 0x20000019ff477230 */ /* 0x100fe40000004100 */
[----:B------:R-:W-:Y:S02]  /*2590*/  HADD2.F32 R23, -RZ, R24.H1_H1 ;  /* 0x30000018ff177230 */ /* 0x000fe40000004100 */
[----:B------:R-:W-:Y:S01]  /*25a0*/  FMUL.FTZ R64, R64, R21 ;  /* 0x0000001540407220 */ /* 0x000fe20000410000 */
[----:B------:R-:W-:-:S02]  /*25b0*/  HADD2.F32 R25, -RZ, R25.H1_H1 ;  /* 0x30000019ff197230 */ /* 0x000fc40000004100 */
[C---:B------:R-:W-:Y:S01]  /*25c0*/  FMUL.FTZ R20, R70.reuse, R20 ;  /* 0x0000001446147220 */ /* 0x040fe20000410000 */
[--C-:B------:R-:W-:Y:S02]  /*25d0*/  HADD2.F32 R73, -RZ, R26.reuse.H0_H0 ;  /* 0x2000001aff497230 */ /* 0x100fe40000004100 */
[C---:B------:R-:W-:Y:S01]  /*25e0*/  FMUL.FTZ R66, R70.reuse, R71 ;  /* 0x0000004746427220 */ /* 0x040fe20000410000 */
[----:B------:R-:W-:Y:S02]  /*25f0*/  HADD2.F32 R75, -RZ, R26.H1_H1 ;  /* 0x3000001aff4b7230 */ /* 0x000fe40000004100 */
[C---:B------:R-:W-:Y:S01]  /*2600*/  FMUL.FTZ R25, R70.reuse, R25 ;  /* 0x0000001946197220 */ /* 0x040fe20000410000 */
[----:B------:R-:W-:Y:S02]  /*2610*/  HADD2.F32 R77, -RZ, R27.H0_H0 ;  /* 0x2000001bff4d7230 */ /* 0x000fe40000004100 */
[----:B------:R-:W-:Y:S01]  /*2620*/  FMUL.FTZ R27, R70, R23 ;  /* 0x00000017461b7220 */ /* 0x000fe20000410000 */
[----:B------:R-:W-:-:S02]  /*2630*/  HADD2.F32 R21, -RZ, R3.H1_H1 ;  /* 0x30000003ff157230 */ /* 0x000fc40000004100 */
[C---:B------:R-:W-:Y:S01]  /*2640*/  FMUL.FTZ R73, R70.reuse, R73 ;  /* 0x0000004946497220 */ /* 0x040fe20000410000 */
[C---:B------:R-:W-:Y:S01]  /*2650*/  FMUL.FTZ R71, R70.reuse, R75 ;  /* 0x0000004b46477220 */ /* 0x040fe20000410000 */
[----:B------:R-:W-:Y:S01]  /*2660*/  FMUL.FTZ R77, R70, R77 ;  /* 0x0000004d464d7220 */ /* 0x000fe20000410000 */
[----:B------:R-:W-:Y:S02]  /*2670*/  HADD2.F32 R23, -RZ, R5.H0_H0 ;  /* 0x20000005ff177230 */ /* 0x000fe40000004100 */
[----:B------:R-:W-:Y:S01]  /*2680*/  FMUL.FTZ R24, R21, R20 ;  /* 0x0000001415187220 */ /* 0x000fe20000410000 */
[--C-:B------:R-:W-:Y:S02]  /*2690*/  HADD2.F32 R26, -RZ, R4.reuse.H0_H0 ;  /* 0x20000004ff1a7230 */ /* 0x100fe40000004100 */
        /* <DEDUP_REMOVED lines=8> */
[----:B------:R-:W-:Y:S01]  /*2720*/  FMUL.FTZ R25, R22, R25 ;  /* 0x0000001916197220 */ /* 0x000fe20000410000 */
[----:B------:R-:W-:Y:S01]  /*2730*/  F2FP.F16.F32.PACK_AB R23, R24, R68 ;  /* 0x000000441817723e */ /* 0x000fe200000000ff */
[----:B------:R-:W-:Y:S02]  /*2740*/  FMUL.FTZ R27, R20, R27 ;  /* 0x0000001b141b7220 */ /* 0x000fe40000410000 */
[----:B------:R-:W-:-:S02]  /*2750*/  F2FP.F16.F32.PACK_AB R22, R71, R26 ;  /* 0x0000001a4716723e */ /* 0x000fc400000000ff */
[----:B------:R-:W-:Y:S02]  /*2760*/  F2FP.F16.F32.PACK_AB R21, R25, R66 ;  /* 0x000000421915723e */ /* 0x000fe400000000ff */
[----:B------:R-:W-:-:S07]  /*2770*/  F2FP.F16.F32.PACK_AB R20, R27, R64 ;  /* 0x000000401b14723e */ /* 0x000fce00000000ff */
.L_x_2159:
        /* <DEDUP_REMOVED lines=74> */
.L_x_2185:
[----:B------:R-:W-:Y:S01]  /*2c20*/  FMUL.FTZ R20, R73, R73 ;  /* 0x0000004949147220 */ /* 0x000fe20000410000 */
[----:B------:R-:W-:Y:S01]  /*2c30*/  ISETP.NE.AND P1, PT, RZ, UR4, PT ;  /* 0x00000004ff007c0c */ /* 0x000fe2000bf25270 */
[----:B-1----:R-:W-:-:S03]  /*2c40*/  FADD.FTZ R42, R75, R42 ;  /* 0x0000002a4b2a7221 */ /* 0x002fc60000010000 */
[----:B------:R-:W-:Y:S01]  /*2c50*/  FSEL R20, R20, RZ, P1 ;  /* 0x000000ff14147208 */ /* 0x000fe20000800000 */
[----:B------:R-:W-:Y:S01]  /*2c60*/  FFMA.FTZ R43, R42, R43, UR5 ;  /* 0x000000052a2b7e23 */ /* 0x000fe2000801002b */
[----:B------:R-:W-:-:S03]  /*2c70*/  FSEL R23, R73, RZ, !P1 ;  /* 0x000000ff49177208 */ /* 0x000fc60004800000 */
[----:B------:R-:W-:Y:S02]  /*2c80*/  FADD.FTZ R70, R43, R20 ;  /* 0x000000142b467221 */ /* 0x000fe40000010000 */
[C---:B------:R-:W-:Y:S01]  /*2c90*/  FADD.FTZ R42, -R23.reuse, R69 ;  /* 0x00000045172a7221 */ /* 0x040fe20000010100 */
[----:B------:R-:W1:Y:S01]  /*2ca0*/  LDC.64 R20, c[0x0][0x428] ;  /* 0x00010a00ff147b82 */ /* 0x000e620000000a00 */
[----:B------:R2:W3:Y:S01]  /*2cb0*/  MUFU.RSQ R69, R70 ;  /* 0x0000004600457308 */ /* 0x0004e20000001400 */
        /* <DEDUP_REMOVED lines=8> */
[C---:B--2---:R-:W-:Y:S01]  /*2d40*/  FADD.FTZ R70, -R23.reuse, R25 ;  /* 0x0000001917467221 */ /* 0x044fe20000010100 */
[C---:B------:R-:W-:Y:S01]  /*2d50*/  FADD.FTZ R62, -R23.reuse, R27 ;  /* 0x0000001b173e7221 */ /* 0x040fe20000010100 */
[C---:B------:R-:W-:Y:S01]  /*2d60*/  FADD.FTZ R66, -R23.reuse, R66 ;  /* 0x0000004217427221 */ /* 0x040fe20000010100 */
[C---:B------:R-:W-:Y:S01]  /*2d70*/  FADD.FTZ R26, -R23.reuse, R26 ;  /* 0x0000001a171a7221 */ /* 0x040fe20000010100 */
[C---:B------:R-:W-:Y:S01]  /*2d80*/  FADD.FTZ R72, -R23.reuse, R71 ;  /* 0x0000004717487221 */ /* 0x040fe20000010100 */
[C---:B------:R-:W-:Y:S01]  /*2d90*/  FADD.FTZ R68, -R23.reuse, R68 ;  /* 0x0000004417447221 */ /* 0x040fe20000010100 */
[----:B------:R-:W-:Y:S01]  /*2da0*/  FADD.FTZ R76, -R23, R24 ;  /* 0x00000018174c7221 */ /* 0x000fe20000010100 */
[C---:B---3--:R-:W-:Y:S01]  /*2db0*/  FMUL.FTZ R25, R69.reuse, R74 ;  /* 0x0000004a45197220 */ /* 0x048fe20000410000 */
        /* <DEDUP_REMOVED lines=11> */
[----:B-1----:R-:W-:-:S04]  /*2e70*/  IMAD.WIDE.U32 R58, R59, 0x10, R20 ;  /* 0x000000103b3a7825 */ /* 0x002fc800078e0014 */
[C---:B------:R-:W-:Y:S01]  /*2e80*/  FMUL.FTZ R43, R69.reuse, R26 ;  /* 0x0000001a452b7220 */ /* 0x040fe20000410000 */
[----:B------:R-:W-:Y:S01]  /*2e90*/  FMUL.FTZ R72, R69, R72 ;  /* 0x0000004845487220 */ /* 0x000fe20000410000 */
[----:B------:R-:W-:Y:S01]  /*2ea0*/  F2FP.F16.F32.PACK_AB R23, R74, R23 ;  /* 0x000000174a17723e */ /* 0x000fe200000000ff */
[----:B------:R-:W-:Y:S01]  /*2eb0*/  IMAD.WIDE.U32 R60, R61, 0x10, R20 ;  /* 0x000000103d3c7825 */ /* 0x000fe200078e0014 */
[----:B------:R-:W-:Y:S01]  /*2ec0*/  F2FP.F16.F32.PACK_AB R21, R25, R24 ;  /* 0x000000181915723e */ /* 0x000fe200000000ff */
[----:B0-----:R-:W0:Y:S02]  /*2ed0*/  @!P2 LDC.64 R74, c[0x0][0x3c8] ;  /* 0x0000f200ff4aab82 */ /* 0x001e240000000a00 */
[----:B------:R-:W-:Y:S01]  /*2ee0*/  FFMA.FTZ R26, R43, R41, R34 ;  /* 0x000000292b1a7223 */ /* 0x000fe20000010022 */
[----:B------:R-:W-:Y:S01]  /*2ef0*/  FFMA.FTZ R43, R72, R40, R37 ;  /* 0x00000028482b7223 */ /* 0x000fe20000010025 */
[----:B------:R-:W-:Y:S01]  /*2f00*/  F2FP.F16.F32.PACK_AB R22, R27, R22 ;  /* 0x000000161b16723e */ /* 0x000fe200000000ff */
[C---:B------:R-:W-:Y:S01]  /*2f10*/  FMUL.FTZ R27, R69.reuse, R42 ;  /* 0x0000002a451b7220 */ /* 0x040fe20000410000 */
[C---:B------:R-:W-:Y:S01]  /*2f20*/  FMUL.FTZ R56, R69.reuse, R56 ;  /* 0x0000003845387220 */ /* 0x040fe20000410000 */
[C---:B------:R-:W-:Y:S01]  /*2f30*/  FMUL.FTZ R63, R69.reuse, R68 ;  /* 0x00000044453f7220 */ /* 0x040fe20000410000 */
[----:B------:R-:W-:Y:S01]  /*2f40*/  FMUL.FTZ R76, R69, R76 ;  /* 0x0000004c454c7220 */ /* 0x000fe20000410000 */
[----:B------:R-:W1:Y:S01]  /*2f50*/  @!P2 LDC.64 R24, c[0x0][0x3c0] ;  /* 0x0000f000ff18ab82 */ /* 0x000e620000000a00 */
[----:B------:R-:W-:Y:S01]  /*2f60*/  F2FP.F16.F32.PACK_AB R26, R43, R26 ;  /* 0x0000001a2b1a723e */ /* 0x000fe200000000ff */
[----:B------:R-:W-:Y:S01]  /*2f70*/  FFMA.FTZ R20, R27, R55, R0 ;  /* 0x000000371b147223 */ /* 0x000fe20000010000 */
[----:B------:R-:W-:Y:S01]  /*2f80*/  FFMA.FTZ R27, R56, R54, R13 ;  /* 0x00000036381b7223 */ /* 0x000fe2000001000d */
[----:B------:R-:W-:Y:S01]  /*2f90*/  FFMA.FTZ R63, R63, R39, R36 ;  /* 0x000000273f3f7223 */ /* 0x000fe20000010024 */
[----:B------:R-:W-:Y:S01]  /*2fa0*/  FFMA.FTZ R76, R76, R38, R57 ;  /* 0x000000264c4c7223 */ /* 0x000fe20000010039 */
[C---:B------:R-:W-:Y:S01]  /*2fb0*/  FMUL.FTZ R65, R69.reuse, R66 ;  /* 0x0000004245417220 */ /* 0x040fe20000410000 */
[----:B------:R-:W-:Y:S01]  /*2fc0*/  FMUL.FTZ R70, R69, R70 ;  /* 0x0000004645467220 */ /* 0x000fe20000410000 */
[----:B------:R-:W2:Y:S01]  /*2fd0*/  LDC.64 R42, c[0x0][0x380] ;  /* 0x0000e000ff2a7b82 */ /* 0x000ea20000000a00 */
[----:B------:R-:W-:Y:S01]  /*2fe0*/  F2FP.F16.F32.PACK_AB R20, R27, R20 ;  /* 0x000000141b14723e */ /* 0x000fe200000000ff */
[C---:B------:R-:W-:Y:S01]  /*2ff0*/  FMUL.FTZ R62, R69.reuse, R62 ;  /* 0x0000003e453e7220 */ /* 0x040fe20000410000 */
[----:B------:R-:W-:Y:S01]  /*3000*/  F2FP.F16.F32.PACK_AB R27, R76, R63 ;  /* 0x0000003f4c1b723e */ /* 0x000fe200000000ff */
[----:B------:R-:W-:Y:S01]  /*3010*/  FMUL.FTZ R63, R69, R64 ;  /* 0x00000040453f7220 */ /* 0x000fe20000410000 */
[----:B------:R-:W-:Y:S01]  /*3020*/  FFMA.FTZ R64, R65, R45, R32 ;  /* 0x0000002d41407223 */ /* 0x000fe20000010020 */
[----:B------:R-:W-:Y:S01]  /*3030*/  FFMA.FTZ R67, R70, R44, R35 ;  /* 0x0000002c46437223 */ /* 0x000fe20000010023 */
[----:B------:R-:W-:Y:S01]  /*3040*/  FFMA.FTZ R65, R62, R46, R33 ;  /* 0x0000002e3e417223 */ /* 0x000fe20000010021 */
[----:B------:R-:W-:Y:S01]  /*3050*/  FFMA.FTZ R56, R63, R47, R30 ;  /* 0x0000002f3f387223 */ /* 0x000fe2000001001e */
[----:B0-----:R-:W-:-:S04]  /*3060*/  @!P2 IMAD.WIDE R74, R2, 0x4, R74 ;  /* 0x00000004024aa825 */ /* 0x001fc800078e024a */
[----:B-1----:R-:W-:Y:S01]  /*3070*/  @!P2 IMAD.WIDE R62, R2, 0x4, R24 ;  /* 0x00000004023ea825 */ /* 0x002fe200078e0218 */
[----:B------:R-:W-:Y:S02]  /*3080*/  F2FP.F16.F32.PACK_AB R25, R67, R64 ;  /* 0x000000404319723e */ /* 0x000fe400000000ff */
[----:B------:R-:W-:Y:S02]  /*3090*/  F2FP.F16.F32.PACK_AB R24, R65, R56 ;  /* 0x000000384118723e */ /* 0x000fe400000000ff */
[----:B------:R0:W-:Y:S01]  /*30a0*/  @!P2 STG.E desc[UR6][R62.64], R73 ;  /* 0x000000493e00a986 */ /* 0x0001e2000c101906 */
[----:B--2---:R-:W-:-:S03]  /*30b0*/  LEA R2, R42, R2, 0x2 ;  /* 0x000000022a027211 */ /* 0x004fc600078e10ff */
[----:B------:R0:W-:Y:S01]  /*30c0*/  @!P2 STG.E desc[UR6][R74.64], R69 ;  /* 0x000000454a00a986 */ /* 0x0001e2000c101906 */
[----:B------:R-:W-:-:S03]  /*30d0*/  ISETP.GE.AND P1, PT, R2, R43, PT ;  /* 0x0000002b0200720c */ /* 0x000fc60003f26270 */
[----:B------:R0:W-:Y:S04]  /*30e0*/  STG.E.128 desc[UR6][R58.64], R20 ;  /* 0x000000143a007986 */ /* 0x0001e8000c101d06 */
[----:B------:R0:W-:Y:S06]  /*30f0*/  STG.E.128 desc[UR6][R60.64], R24 ;  /* 0x000000183c007986 */ /* 0x0001ec000c101d06 */
[----:B------:R-:W-:Y:S05]  /*3100*/  @!P1 BRA `(.L_x_2161) ;  /* 0xffffffe800b09947 */ /* 0x000fea000383ffff */
[----:B------:R-:W-:Y:S05]  /*3110*/  EXIT ;  /* 0x000000000000794d */ /* 0x000fea0003800000 */
.L_x_2154:
[----:B------:R-:W-:Y:S01]  /*3120*/  HFMA2 R21, -RZ, RZ, 0, 5.9604644775390625e-08 ;  /* 0x00000001ff157431 */ /* 0x000fe200000001ff */
[----:B------:R-:W-:Y:S01]  /*3130*/  BSSY B0, `(.L_x_2162) ;  /* 0x0000006000007945 */ /* 0x000fe20003800000 */
[----:B------:R-:W-:Y:S02]  /*3140*/  MOV R22, 0x1f ;  /* 0x0000001f00167802 */ /* 0x000fe40000000f00 */
[----:B------:R-:W-:-:S07]  /*3150*/  MOV R23, 0xffffffff ;  /* 0xffffffff00177802 */ /* 0x000fce0000000f00 */
[----:B------:R-:W-:Y:S05]  /*3160*/  WARPSYNC.COLLECTIVE R23, `(.L_x_2163) ;  /* 0x0000000017087348 */ /* 0x000fea0003c00000 */
[----:B------:R0:W1:Y:S02]  /*3170*/  SHFL.BFLY P1, R42, R20, R21, R22 ;  /* 0x0c000015142a7389 */ /* 0x0000640000020016 */
[----:B01----:R-:W-:Y:S05]  /*3180*/  ENDCOLLECTIVE ;  /* 0x000000000000791b */ /* 0x003fea0003800000 */
.L_x_2163:
[----:B------:R-:W-:Y:S05]  /*3190*/  BSYNC B0 ;  /* 0x0000000000007941 */ /* 0x000fea0003800000 */
.L_x_2162:
        /* <DEDUP_REMOVED lines=9> */
.L_x_2164:
[----:B------:R-:W-:Y:S02]  /*3230*/  HFMA2 R21, -RZ, RZ, 0, 2.384185791015625e-07 ;  /* 0x00000004ff157431 */ /* 0x000fe400000001ff */
[----:B------:R-:W-:-:S05]  /*3240*/  FADD.FTZ R73, R51, R42 ;  /* 0x0000002a33497221 */ /* 0x000fca0000010000 */
[----:B------:R-:W-:-:S07]  /*3250*/  MOV R20, R73 ;  /* 0x0000004900147202 */ /* 0x000fce0000000f00 */
[----:B------:R-:W-:Y:S05]  /*3260*/  WARPSYNC.COLLECTIVE R23, `(.L_x_2165) ;  /* 0x0000000017087348 */ /* 0x000fea0003c00000 */
[----:B------:R0:W1:Y:S02]  /*3270*/  SHFL.BFLY P1, R42, R20, R21, R22 ;  /* 0x0c000015142a7389 */ /* 0x0000640000020016 */
[----:B01----:R-:W-:Y:S05]  /*3280*/  ENDCOLLECTIVE ;  /* 0x000000000000791b */ /* 0x003fea0003800000 */
.L_x_2165:
[----:B------:R-:W-:Y:S02]  /*3290*/  HFMA2 R21, -RZ, RZ, 0, 4.76837158203125e-07 ;  /* 0x00000008ff157431 */ /* 0x000fe400000001ff */
[----:B------:R-:W-:-:S05]  /*32a0*/  FADD.FTZ R74, R73, R42 ;  /* 0x0000002a494a7221 */ /* 0x000fca0000010000 */
[----:B------:R-:W-:-:S07]  /*32b0*/  MOV R20, R74 ;  /* 0x0000004a00147202 */ /* 0x000fce0000000f00 */
[----:B------:R-:W-:Y:S05]  /*32c0*/  WARPSYNC.COLLECTIVE R23, `(.L_x_2166) ;  /* 0x0000000017087348 */ /* 0x000fea0003c00000 */
[----:B------:R0:W1:Y:S02]  /*32d0*/  SHFL.BFLY P1, R42, R20, R21, R22 ;  /* 0x0c000015142a7389 */ /* 0x0000640000020016 */
[----:B01----:R-:W-:Y:S05]  /*32e0*/  ENDCOLLECTIVE ;  /* 0x000000000000791b */ /* 0x003fea0003800000 */
.L_x_2166:
[----:B------:R-:W-:Y:S02]  /*32f0*/  HFMA2 R21, -RZ, RZ, 0, 9.5367431640625e-07 ;  /* 0x00000010ff157431 */ /* 0x000fe400000001ff */
[----:B------:R-:W-:-:S05]  /*3300*/  FADD.FTZ R75, R74, R42 ;  /* 0x0000002a4a4b7221 */ /* 0x000fca0000010000 */
[----:B------:R-:W-:-:S07]  /*3310*/  MOV R20, R75 ;  /* 0x0000004b00147202 */ /* 0x000fce0000000f00 */
[----:B------:R-:W-:Y:S05]  /*3320*/  WARPSYNC.COLLECTIVE R23, `(.L_x_2167) ;  /* 0x0000000017087348 */ /* 0x000fea0003c00000 */
[----:B------:R0:W1:Y:S02]  /*3330*/  SHFL.BFLY P1, R42, R20, R21, R22 ;  /* 0x0c000015142a7389 */ /* 0x0000640000020016 */
[----:B01----:R-:W-:Y:S05]  /*3340*/  ENDCOLLECTIVE ;  /* 0x000000000000791b */ /* 0x003fea0003800000 */
.L_x_2167:
        /* <DEDUP_REMOVED lines=38> */
.L_x_2168:
[----:B------:R-:W-:Y:S02]  /*35b0*/  HFMA2 R21, -RZ, RZ, 0, 1.1920928955078125e-07 ;  /* 0x00000002ff157431 */ /* 0x000fe400000001ff */
[----:B------:R-:W-:-:S05]  /*35c0*/  FADD.FTZ R51, R20, R42 ;  /* 0x0000002a14337221 */ /* 0x000fca0000010000 */
[----:B------:R-:W-:-:S07]  /*35d0*/  MOV R20, R51 ;  /* 0x0000003300147202 */ /* 0x000fce0000000f00 */
[----:B------:R-:W-:Y:S05]  /*35e0*/  WARPSYNC.COLLECTIVE R23, `(.L_x_2169) ;  /* 0x0000000017087348 */ /* 0x000fea0003c00000 */
[----:B------:R0:W1:Y:S02]  /*35f0*/  SHFL.BFLY P1, R42, R20, R21, R22 ;  /* 0x0c000015142a7389 */ /* 0x0000640000020016 */
[----:B01----:R-:W-:Y:S05]  /*3600*/  ENDCOLLECTIVE ;  /* 0x000000000000791b */ /* 0x003fea0003800000 */
.L_x_2169:
[----:B------:R-:W-:Y:S02]  /*3610*/  HFMA2 R21, -RZ, RZ, 0, 2.384185791015625e-07 ;  /* 0x00000004ff157431 */ /* 0x000fe400000001ff */
[----:B------:R-:W-:-:S05]  /*3620*/  FADD.FTZ R73, R51, R42 ;  /* 0x0000002a33497221 */ /* 0x000fca0000010000 */
[----:B------:R-:W-:-:S07]  /*3630*/  MOV R20, R73 ;  /* 0x0000004900147202 */ /* 0x000fce0000000f00 */
[----:B------:R-:W-:Y:S05]  /*3640*/  WARPSYNC.COLLECTIVE R23, `(.L_x_2170) ;  /* 0x0000000017087348 */ /* 0x000fea0003c00000 */
[----:B------:R0:W1:Y:S02]  /*3650*/  SHFL.BFLY P1, R42, R20, R21, R22 ;  /* 0x0c000015142a7389 */ /* 0x0000640000020016 */
[----:B01----:R-:W-:Y:S05]  /*3660*/  ENDCOLLECTIVE ;  /* 0x000000000000791b */ /* 0x003fea0003800000 */
.L_x_2170:
[----:B------:R-:W-:Y:S02]  /*3670*/  HFMA2 R21, -RZ, RZ, 0, 4.76837158203125e-07 ;  /* 0x00000008ff157431 */ /* 0x000fe400000001ff */
[----:B------:R-:W-:-:S05]  /*3680*/  FADD.FTZ R74, R73, R42 ;  /* 0x0000002a494a7221 */ /* 0x000fca0000010000 */
[----:B------:R-:W-:-:S07]  /*3690*/  MOV R20, R74 ;  /* 0x0000004a00147202 */ /* 0x000fce0000000f00 */
[----:B------:R-:W-:Y:S05]  /*36a0*/  WARPSYNC.COLLECTIVE R23, `(.L_x_2171) ;  /* 0x0000000017087348 */ /* 0x000fea0003c00000 */
[----:B------:R0:W1:Y:S02]  /*36b0*/  SHFL.BFLY P1, R42, R20, R21, R22 ;  /* 0x0c000015142a7389 */ /* 0x0000640000020016 */
[----:B01----:R-:W-:Y:S05]  /*36c0*/  ENDCOLLECTIVE ;  /* 0x000000000000791b */ /* 0x003fea0003800000 */
.L_x_2171:
[----:B------:R-:W-:Y:S02]  /*36d0*/  HFMA2 R21, -RZ, RZ, 0, 9.5367431640625e-07 ;  /* 0x00000010ff157431 */ /* 0x000fe400000001ff */
[----:B------:R-:W-:-:S05]  /*36e0*/  FADD.FTZ R75, R74, R42 ;  /* 0x0000002a4a4b7221 */ /* 0x000fca0000010000 */
[----:B------:R-:W-:-:S07]  /*36f0*/  MOV R20, R75 ;  /* 0x0000004b00147202 */ /* 0x000fce0000000f00 */
[----:B------:R-:W-:Y:S05]  /*3700*/  WARPSYNC.COLLECTIVE R23, `(.L_x_2172) ;  /* 0x0000000017087348 */ /* 0x000fea0003c00000 */
[----:B------:R0:W1:Y:S02]  /*3710*/  SHFL.BFLY P1, R42, R20, R21, R22 ;  /* 0x0c000015142a7389 */ /* 0x0000640000020016 */
[----:B01----:R-:W-:Y:S05]  /*3720*/  ENDCOLLECTIVE ;  /* 0x000000000000791b */ /* 0x003fea0003800000 */
.L_x_2172:
[----:B------:R-:W-:Y:S05]  /*3730*/  BRA `(.L_x_2173) ;  /* 0xffffffdc00487947 */ /* 0x000fea000383ffff */
.L_x_2160:
[----:B------:R-:W-:Y:S01]  /*3740*/  HFMA2 R22, -RZ, RZ, 0, 1.847743988037109375e-06 ;  /* 0x0000001fff167431 */ /* 0x000fe200000001ff */
[----:B------:R-:W-:Y:S01]  /*3750*/  BSSY B0, `(.L_x_2174) ;  /* 0x0000006000007945 */ /* 0x000fe20003800000 */
[----:B------:R-:W-:Y:S02]  /*3760*/  MOV R21, 0x1 ;  /* 0x0000000100157802 */ /* 0x000fe40000000f00 */
[----:B------:R-:W-:-:S07]  /*3770*/  MOV R23, 0xffffffff ;  /* 0xffffffff00177802 */ /* 0x000fce0000000f00 */
[----:B------:R-:W-:Y:S05]  /*3780*/  WARPSYNC.COLLECTIVE R23, `(.L_x_2175) ;  /* 0x0000000017087348 */ /* 0x000fea0003c00000 */
[----:B------:R0:W1:Y:S02]  /*3790*/  SHFL.BFLY P1, R42, R20, R21, R22 ;  /* 0x0c000015142a7389 */ /* 0x0000640000020016 */
[----:B01----:R-:W-:Y:S05]  /*37a0*/  ENDCOLLECTIVE ;  /* 0x000000000000791b */ /* 0x003fea0003800000 */
.L_x_2175:
[----:B------:R-:W-:Y:S05]  /*37b0*/  BSYNC B0 ;  /* 0x0000000000007941 */ /* 0x000fea0003800000 */
.L_x_2174:
        /* <DEDUP_REMOVED lines=9> */
.L_x_2176:
[----:B------:R-:W-:Y:S02]  /*3850*/  HFMA2 R21, -RZ, RZ, 0, 2.384185791015625e-07 ;  /* 0x00000004ff157431 */ /* 0x000fe400000001ff */
[----:B------:R-:W-:-:S05]  /*3860*/  FADD.FTZ R72, R70, R42 ;  /* 0x0000002a46487221 */ /* 0x000fca0000010000 */
[----:B------:R-:W-:-:S07]  /*3870*/  MOV R20, R72 ;  /* 0x0000004800147202 */ /* 0x000fce0000000f00 */
[----:B------:R-:W-:Y:S05]  /*3880*/  WARPSYNC.COLLECTIVE R23, `(.L_x_2177) ;  /* 0x0000000017087348 */ /* 0x000fea0003c00000 */
[----:B------:R0:W1:Y:S02]  /*3890*/  SHFL.BFLY P1, R42, R20, R21, R22 ;  /* 0x0c000015142a7389 */ /* 0x0000640000020016 */
[----:B01----:R-:W-:Y:S05]  /*38a0*/  ENDCOLLECTIVE ;  /* 0x000000000000791b */ /* 0x003fea0003800000 */
.L_x_2177:
[----:B------:R-:W-:Y:S02]  /*38b0*/  HFMA2 R21, -RZ, RZ, 0, 4.76837158203125e-07 ;  /* 0x00000008ff157431 */ /* 0x000fe400000001ff */
[----:B------:R-:W-:-:S05]  /*38c0*/  FADD.FTZ R74, R72, R42 ;  /* 0x0000002a484a7221 */ /* 0x000fca0000010000 */
[----:B------:R-:W-:-:S07]  /*38d0*/  MOV R20, R74 ;  /* 0x0000004a00147202 */ /* 0x000fce0000000f00 */
[----:B------:R-:W-:Y:S05]  /*38e0*/  WARPSYNC.COLLECTIVE R23, `(.L_x_2178) ;  /* 0x0000000017087348 */ /* 0x000fea0003c00000 */
[----:B------:R0:W1:Y:S02]  /*38f0*/  SHFL.BFLY P1, R42, R20, R21, R22 ;  /* 0x0c000015142a7389 */ /* 0x0000640000020016 */
[----:B01----:R-:W-:Y:S05]  /*3900*/  ENDCOLLECTIVE ;  /* 0x000000000000791b */ /* 0x003fea0003800000 */
.L_x_2178:
[----:B------:R-:W-:Y:S02]  /*3910*/  HFMA2 R21, -RZ, RZ, 0, 9.5367431640625e-07 ;  /* 0x00000010ff157431 */ /* 0x000fe400000001ff */
[----:B------:R-:W-:-:S05]  /*3920*/  FADD.FTZ R75, R74, R42 ;  /* 0x0000002a4a4b7221 */ /* 0x000fca0000010000 */
[----:B------:R-:W-:-:S07]  /*3930*/  MOV R20, R75 ;  /* 0x0000004b00147202 */ /* 0x000fce0000000f00 */
[----:B------:R-:W-:Y:S05]  /*3940*/  WARPSYNC.COLLECTIVE R23, `(.L_x_2179) ;  /* 0x0000000017087348 */ /* 0x000fea0003c00000 */
[----:B------:R0:W1:Y:S02]  /*3950*/  SHFL.BFLY P1, R42, R20, R21, R22 ;  /* 0x0c000015142a7389 */ /* 0x0000640000020016 */
[----:B01----:R-:W-:Y:S05]  /*3960*/  ENDCOLLECTIVE ;  /* 0x000000000000791b */ /* 0x003fea0003800000 */
.L_x_2179:
        /* <DEDUP_REMOVED lines=38> */
.L_x_2180:
[----:B------:R-:W-:Y:S02]  /*3bd0*/  HFMA2 R21, -RZ, RZ, 0, 1.1920928955078125e-07 ;  /* 0x00000002ff157431 */ /* 0x000fe400000001ff */
[----:B------:R-:W-:-:S05]  /*3be0*/  FADD.FTZ R70, R20, R42 ;  /* 0x0000002a14467221 */ /* 0x000fca0000010000 */
[----:B------:R-:W-:-:S07]  /*3bf0*/  MOV R20, R70 ;  /* 0x0000004600147202 */ /* 0x000fce0000000f00 */
[----:B------:R-:W-:Y:S05]  /*3c00*/  WARPSYNC.COLLECTIVE R23, `(.L_x_2181) ;  /* 0x0000000017087348 */ /* 0x000fea0003c00000 */
[----:B------:R0:W1:Y:S02]  /*3c10*/  SHFL.BFLY P1, R42, R20, R21, R22 ;  /* 0x0c000015142a7389 */ /* 0x0000640000020016 */
[----:B01----:R-:W-:Y:S05]  /*3c20*/  ENDCOLLECTIVE ;  /* 0x000000000000791b */ /* 0x003fea0003800000 */
.L_x_2181:
[----:B------:R-:W-:Y:S02]  /*3c30*/  HFMA2 R21, -RZ, RZ, 0, 2.384185791015625e-07 ;  /* 0x00000004ff157431 */ /* 0x000fe400000001ff */
[----:B------:R-:W-:-:S05]  /*3c40*/  FADD.FTZ R72, R70, R42 ;  /* 0x0000002a46487221 */ /* 0x000fca0000010000 */
[----:B------:R-:W-:-:S07]  /*3c50*/  MOV R20, R72 ;  /* 0x0000004800147202 */ /* 0x000fce0000000f00 */
[----:B------:R-:W-:Y:S05]  /*3c60*/  WARPSYNC.COLLECTIVE R23, `(.L_x_2182) ;  /* 0x0000000017087348 */ /* 0x000fea0003c00000 */
[----:B------:R0:W1:Y:S02]  /*3c70*/  SHFL.BFLY P1, R42, R20, R21, R22 ;  /* 0x0c000015142a7389 */ /* 0x0000640000020016 */
[----:B01----:R-:W-:Y:S05]  /*3c80*/  ENDCOLLECTIVE ;  /* 0x000000000000791b */ /* 0x003fea0003800000 */
.L_x_2182:
[----:B------:R-:W-:Y:S02]  /*3c90*/  HFMA2 R21, -RZ, RZ, 0, 4.76837158203125e-07 ;  /* 0x00000008ff157431 */ /* 0x000fe400000001ff */
[----:B------:R-:W-:-:S05]  /*3ca0*/  FADD.FTZ R74, R72, R42 ;  /* 0x0000002a484a7221 */ /* 0x000fca0000010000 */
[----:B------:R-:W-:-:S07]  /*3cb0*/  MOV R20, R74 ;  /* 0x0000004a00147202 */ /* 0x000fce0000000f00 */
[----:B------:R-:W-:Y:S05]  /*3cc0*/  WARPSYNC.COLLECTIVE R23, `(.L_x_2183) ;  /* 0x0000000017087348 */ /* 0x000fea0003c00000 */
[----:B------:R0:W1:Y:S02]  /*3cd0*/  SHFL.BFLY P1, R42, R20, R21, R22 ;  /* 0x0c000015142a7389 */ /* 0x0000640000020016 */
[----:B01----:R-:W-:Y:S05]  /*3ce0*/  ENDCOLLECTIVE ;  /* 0x000000000000791b */ /* 0x003fea0003800000 */
.L_x_2183:
[----:B------:R-:W-:Y:S02]  /*3cf0*/  HFMA2 R21, -RZ, RZ, 0, 9.5367431640625e-07 ;  /* 0x00000010ff157431 */ /* 0x000fe400000001ff */
[----:B------:R-:W-:-:S05]  /*3d00*/  FADD.FTZ R75, R74, R42 ;  /* 0x0000002a4a4b7221 */ /* 0x000fca0000010000 */
[----:B------:R-:W-:-:S07]  /*3d10*/  MOV R20, R75 ;  /* 0x0000004b00147202 */ /* 0x000fce0000000f00 */
[----:B------:R-:W-:Y:S05]  /*3d20*/  WARPSYNC.COLLECTIVE R23, `(.L_x_2184) ;  /* 0x0000000017087348 */ /* 0x000fea0003c00000 */
[----:B------:R0:W1:Y:S02]  /*3d30*/  SHFL.BFLY P1, R42, R20, R21, R22 ;  /* 0x0c000015142a7389 */ /* 0x0000640000020016 */
[----:B01----:R-:W-:Y:S05]  /*3d40*/  ENDCOLLECTIVE ;  /* 0x000000000000791b */ /* 0x003fea0003800000 */
.L_x_2184:
[----:B------:R-:W-:Y:S05]  /*3d50*/  BRA `(.L_x_2185) ;  /* 0xffffffec00b07947 */ /* 0x000fea000383ffff */
.L_x_2186:
        /* <DEDUP_REMOVED lines=10> */
.L_x_20242:


//--------------------- .text._ZN10layer_norm13ln_fwd_kernelINS_13Kernel_traitsI6__halfS2_S2_S2_fjLj512ELj1ELj4ELj1ELj16ENS_18Kernel_traits_baseILj512ES2_S2_S2_S2_fjLj128EEEEELb0ELb1ELb1ELb0EEEvNS_9FwdParamsE --------------------------
	.section	.text._ZN10layer_norm13ln_fwd_kernelINS_13Kernel_traitsI6__halfS2_S2_S2_fjLj512ELj1ELj4ELj1ELj16ENS_18Kernel_traits_baseILj512ES2_S2_S2_S2_fjLj128EEEEELb0ELb1ELb1ELb0EEEvNS_9FwdParamsE,"ax",@progbits
	.align	128
        .global         _ZN10layer_norm13ln_fwd_kernelINS_13Kernel_traitsI6__halfS2_S2_S2_fjLj512ELj1ELj4ELj1ELj16ENS_18Kernel_traits_baseILj512ES2_S2_S2_S2_fjLj128EEEEELb0ELb1ELb1ELb0EEEvNS_9FwdParamsE
        .type           _ZN10layer_norm13ln_fwd_kernelINS_13Kernel_traitsI6__halfS2_S2_S2_fjLj512ELj1ELj4ELj1ELj16ENS_18Kernel_traits_baseILj512ES2_S2_S2_S2_fjLj128EEEEELb0ELb1ELb1ELb0EEEvNS_9FwdParamsE,@function
        .size           _ZN10layer_norm13ln_fwd_kernelINS_13Kernel_traitsI6__halfS2_S2_S2_fjLj512ELj1ELj4ELj1ELj16ENS_18Kernel_traits_baseILj512ES2_S2_S2_S2_fjLj128EEEEELb0ELb1ELb1ELb0EEEvNS_9FwdParamsE,(.L_x_20243 - _ZN10layer_norm13ln_fwd_kernelINS_13Kernel_traitsI6__halfS2_S2_S2_fjLj512ELj1ELj4ELj1ELj16ENS_18Kernel_traits_baseILj512ES2_S2_S2_S2_fjLj128EEEEELb0ELb1ELb1ELb0EEEvNS_9FwdParamsE)
        .other          _ZN10layer_norm13ln_fwd_kernelINS_13Kernel_traitsI6__halfS2_S2_S2_fjLj512ELj1ELj4ELj1ELj16ENS_18Kernel_traits_baseILj512ES2_S2_S2_S2_fjLj128EEEEELb0ELb1ELb1ELb0EEEvNS_9FwdParamsE,@"STO_CUDA_ENTRY STV_DEFAULT"
_ZN10layer_norm13ln_fwd_kernelINS_13Kernel_traitsI6__halfS2_S2_S2_fjLj512ELj1ELj4ELj1ELj16ENS_18Kernel_traits_baseILj512ES2_S2_S2_S2_fjLj128EEEEELb0ELb1ELb1ELb0EEEvNS_9FwdParamsE:
.text._ZN10layer_norm13ln_fwd_kernelINS_13Kernel_traitsI6__halfS2_S2_S2_fjLj512ELj1ELj4ELj1ELj16ENS_18Kernel_traits_baseILj512ES2_S2_S2_S2_fjLj128EEEEELb0ELb1ELb1ELb0EEEvNS_9FwdParamsE:
        /* <DEDUP_REMOVED lines=33> */
.L_x_2190:
[----:B------:R-:W-:Y:S05]  /*0210*/  BSYNC.RECONVERGENT B1 ;  /* 0x0000000000017941 */ /* 0x000fea0003800200 */
.L_x_2189:
        /* <DEDUP_REMOVED lines=11> */
.L_x_2188:
        /* <DEDUP_REMOVED lines=21> */
.L_x_2191:
[----:B------:R-:W-:Y:S05]  /*0420*/  BSYNC.RECONVERGENT B0 ;  /* 0x0000000000007941 */ /* 0x000fea0003800200 */
.L_x_2187:
[----:B------:R-:W1:Y:S01]  /*0430*/  LDCU UR4, c[0x0][0x384] ;  /* 0x00007080ff0477ac */ /* 0x000e620008000800 */
[----:B------:R-:W2:Y:S01]  /*0440*/  LDCU.U8 UR5, c[0x0][0x410] ;  /* 0x00008200ff0577ac */ /* 0x000ea20008000000 */
[----:B------:R-:W3:Y:S01]  /*0450*/  LDCU UR10, c[0x0][0x448] ;  /* 0x00008900ff0a77ac */ /* 0x000ee20008000800 */
[----:B------:R-:W4:Y:S01]  /*0460*/  LDCU.64 UR8, c[0x0][0x3a0] ;  /* 0x00007400ff0877ac */ /* 0x000f220008000a00 */
[----:B-1----:R-:W-:-:S13]  /*0470*/  ISETP.GE.AND P0, PT, R3, UR4, PT ;  /* 0x0000000403007c0c */ /* 0x002fda000bf06270 */
[----:B--234-:R-:W-:Y:S05]  /*0480*/  @P0 EXIT ;  /* 0x000000000000094d */ /* 0x01cfea0003800000 */
.L_x_2207:
[----:B-1----:R-:W1:Y:S08]  /*0490*/  LDC.64 R40, c[0x0][0x3f0] ;  /* 0x0000fc00ff287b82 */ /* 0x002e700000000a00 */
[----:B------:R-:W2:Y:S01]  /*04a0*/  LDC R60, c[0x0][0x388] ;  /* 0x0000e200ff3c7b82 */ /* 0x000ea20000000800 */
[----:B-1----:R-:W-:-:S07]  /*04b0*/  IMAD.WIDE R42, R3, 0x4, R40 ;  /* 0x00000004032a7825 */ /* 0x002fce00078e0228 */
[----:B------:R-:W1:Y:S01]  /*04c0*/  LDC.64 R40, c[0x0][0x3f8] ;  /* 0x0000fe00ff287b82 */ /* 0x000e620000000a00 */
[----:B------:R-:W3:Y:S01]  /*04d0*/  LDG.E R61, desc[UR6][R42.64] ;  /* 0x000000062a3d7981 */ /* 0x000ee2000c1e1900 */
[----:B-1----:R-:W-:-:S05]  /*04e0*/  IMAD.WIDE R40, R3, 0x4, R40 ;  /* 0x0000000403287825 */ /* 0x002fca00078e0228 */
[----:B-----5:R1:W5:Y:S01]  /*04f0*/  LDG.E R58, desc[UR6][R40.64] ;  /* 0x00000006283a7981 */ /* 0x020362000c1e1900 */
[----:B------:R-:W-:Y:S01]  /*0500*/  ISETP.GE.U32.AND P2, PT, R0, 0x20, PT ;  /* 0x000000200000780c */ /* 0x000fe20003f46070 */
[----:B--2---:R-:W-:Y:S01]  /*0510*/  IMAD R56, R3, R60, RZ ;  /* 0x0000003c03387224 */ /* 0x004fe200078e02ff */
[----:B------:R-:W-:Y:S01]  /*0520*/  BSSY.RECONVERGENT B0, `(.L_x_2192) ;  /* 0x000009d000007945 */ /* 0x000fe20003800200 */
[----:B---3--:R-:W-:-:S13]  /*0530*/  ISETP.GE.AND P3, PT, R61, 0x1, PT ;  /* 0x000000013d00780c */ /* 0x008fda0003f66270 */
[----:B------:R-:W-:-:S05]  /*0540*/  @P3 IADD3 R57, PT, PT, R61, -0x1, RZ ;  /* 0xffffffff3d393810 */ /* 0x000fca0007ffe0ff */
[----:B------:R-:W-:Y:S01]  /*0550*/  @P3 IMAD R59, R57, R60, RZ ;  /* 0x0000003c393b3224 */ /* 0x000fe200078e02ff */
[----:B------:R-:W-:-:S04]  /*0560*/  SHF.R.S32.HI R57, RZ, 0x1f, R56 ;  /* 0x0000001fff397819 */ /* 0x000fc80000011438 */
[----:B------:R-:W-:Y:S02]  /*0570*/  @P3 SHF.R.S32.HI R62, RZ, 0x1f, R59 ;  /* 0x0000001fff3e3819 */ /* 0x000fe4000001143b */
[----:B------:R-:W-:Y:S02]  /*0580*/  LEA.HI R57, R57, R56, RZ, 0x3 ;  /* 0x0000003839397211 */ /* 0x000fe400078f18ff */
[----:B------:R-:W-:Y:S01]  /*0590*/  @P3 LEA.HI R59, R62, R59, RZ, 0x3 ;  /* 0x0000003b3e3b3211 */ /* 0x000fe200078f18ff */
[----:B------:R-:W-:-:S03]  /*05a0*/  HFMA2 R62, -RZ, RZ, 0, 0 ;  /* 0x00000000ff3e7431 */ /* 0x000fc600000001ff */
[-C--:B------:R-:W-:Y:S02]  /*05b0*/  @P3 LEA.HI.SX32 R62, R59, R2.reuse, 0x1d ;  /* 0x000000023b3e3211 */ /* 0x080fe400078feaff */
[----:B------:R-:W-:Y:S01]  /*05c0*/  LEA.HI.SX32 R59, R57, R2, 0x1d ;  /* 0x00000002393b7211 */ /* 0x000fe200078feaff */
[----:B-1----:R-:W-:Y:S06]  /*05d0*/  @!P2 BRA `(.L_x_2193) ;  /* 0x000000080044a947 */ /* 0x002fec0003800000 */
[----:B------:R-:W-:Y:S04]  /*05e0*/  BSSY.RECONVERGENT B1, `(.L_x_2194) ;  /* 0x0000005000017945 */ /* 0x000fe80003800200 */
[----:B------:R-:W-:Y:S05]  /*05f0*/  @!P3 BRA `(.L_x_2195) ;  /* 0x00000000000cb947 */ /* 0x000fea0003800000 */
[----:B------:R-:W1:Y:S02]  /*0600*/  LDC.64 R12, c[0x0][0x390] ;  /* 0x0000e400ff0c7b82 */ /* 0x000e640000000a00 */
[----:B-1----:R-:W-:-:S06]  /*0610*/  IMAD.WIDE.U32 R12, R62, 0x10, R12 ;  /* 0x000000103e0c7825 */ /* 0x002fcc00078e000c */
[----:B------:R-:W5:Y:S02]  /*0620*/  LDG.E.128 R12, desc[UR6][R12.64] ;  /* 0x000000060c0c7981 */ /* 0x000f64000c1e1d00 */
.L_x_2195:
[----:B------:R-:W-:Y:S05]  /*0630*/  BSYNC.RECONVERGENT B1 ;  /* 0x0000000000017941 */ /* 0x000fea0003800200 */
.L_x_2194:
        /* <DEDUP_REMOVED lines=8> */
[--C-:B-----5:R-:W-:Y:S02]  /*06c0*/  @P0 HADD2.F32 R4, -RZ, R12.reuse.H0_H0 ;  /* 0x2000000cff040230 */ /* 0x120fe40000004100 */
[----:B------:R-:W-:Y:S02]  /*06d0*/  @P0 HADD2.F32 R42, -RZ, R13.H0_H0 ;  /* 0x2000000dff2a0230 */ /* 0x000fe40000004100 */
[----:B------:R-:W-:Y:S02]  /*06e0*/  @P0 HADD2.F32 R41, -RZ, R12.H1_H1 ;  /* 0x3000000cff290230 */ /* 0x000fe40000004100 */
[----:B------:R-:W-:Y:S01]  /*06f0*/  @P0 HADD2.F32 R6, -RZ, R28.H0_H0 ;  /* 0x2000001cff060230 */ /* 0x000fe20000004100 */
[----:B------:R-:W1:Y:S01]  /*0700*/  @P0 LDC R43, c[0x0][0x40c] ;  /* 0x00010300ff2b0b82 */ /* 0x000e620000000800 */
[----:B------:R-:W-:-:S07]  /*0710*/  @P0 HADD2.F32 R45, -RZ, R14.H0_H0 ;  /* 0x2000000eff2d0230 */ /* 0x000fce0000004100 */
[----:B------:R-:W3:Y:S08]  /*0720*/  @P0 LDC R46, c[0x0][0x40c] ;  /* 0x00010300ff2e0b82 */ /* 0x000ef00000000800 */
[----:B------:R-:W4:Y:S01]  /*0730*/  @P0 LDC R40, c[0x0][0x40c] ;  /* 0x00010300ff280b82 */ /* 0x000f220000000800 */
[----:B0-----:R-:W-:-:S07]  /*0740*/  @P0 FMUL.FTZ R5, R4, R5 ;  /* 0x0000000504050220 */ /* 0x001fce0000410000 */
[----:B------:R-:W0:Y:S01]  /*0750*/  @P0 LDC R7, c[0x0][0x40c] ;  /* 0x00010300ff070b82 */ /* 0x000e220000000800 */
[----:B-1----:R-:W-:Y:S01]  /*0760*/  @P0 FMUL.FTZ R43, R42, R43 ;  /* 0x0000002b2a2b0220 */ /* 0x002fe20000410000 */
[----:B------:R-:W-:Y:S02]  /*0770*/  @P0 HADD2.F32 R42, -RZ, R28.H1_H1 ;  /* 0x3000001cff2a0230 */ /* 0x000fe40000004100 */
[----:B---3--:R-:W-:Y:S01]  /*0780*/  @P0 FMUL.FTZ R41, R41, R46 ;  /* 0x0000002e29290220 */ /* 0x008fe20000410000 */
[----:B------:R-:W-:Y:S02]  /*0790*/  @P0 HADD2.F32 R46, -RZ, R13.H1_H1 ;  /* 0x3000000dff2e0230 */ /* 0x000fe40000004100 */
[----:B----4-:R-:W-:Y:S02]  /*07a0*/  @P0 FMUL.FTZ R45, R45, R40 ;  /* 0x000000282d2d0220 */ /* 0x010fe40000410000 */
[----:B------:R-:W1:Y:S01]  /*07b0*/  @P0 LDC R40, c[0x0][0x40c] ;  /* 0x00010300ff280b82 */ /* 0x000e620000000800 */
[----:B0-----:R-:W-:Y:S01]  /*07c0*/  @P0 FMUL.FTZ R46, R46, R7 ;  /* 0x000000072e2e0220 */ /* 0x001fe20000410000 */
[----:B--2---:R-:W-:-:S02]  /*07d0*/  @P0 HADD2.F32 R44, -RZ, R8.H0_H0 ;  /* 0x20000008ff2c0230 */ /* 0x004fc40000004100 */
[--C-:B------:R-:W-:Y:S02]  /*07e0*/  @P0 HADD2.F32 R56, -RZ, R8.reuse.H1_H1 ;  /* 0x30000008ff380230 */ /* 0x100fe40000004100 */
[--C-:B------:R-:W-:Y:S02]  /*07f0*/  @!P0 HADD2.F32 R4, -RZ, R8.reuse.H0_H0 ;  /* 0x20000008ff048230 */ /* 0x100fe40000004100 */
[----:B------:R-:W-:Y:S01]  /*0800*/  @P0 FFMA.FTZ R4, R5, R6, R44 ;  /* 0x0000000605040223 */ /* 0x000fe2000001002c */
[----:B------:R-:W-:Y:S02]  /*0810*/  @!P0 HADD2.F32 R5, -RZ, R8.H1_H1 ;  /* 0x30000008ff058230 */ /* 0x000fe40000004100 */
[----:B------:R-:W-:Y:S01]  /*0820*/  @P0 FFMA.FTZ R5, R41, R42, R56 ;  /* 0x0000002a29050223 */ /* 0x000fe20000010038 */
[----:B------:R-:W-:Y:S01]  /*0830*/  @P0 HADD2.F32 R44, -RZ, R29.H0_H0 ;  /* 0x2000001dff2c0230 */ /* 0x000fe20000004100 */
[----:B------:R-:W0:Y:S01]  /*0840*/  @P0 LDC R41, c[0x0][0x40c] ;  /* 0x00010300ff290b82 */ /* 0x000e220000000800 */
[----:B------:R-:W-:-:S02]  /*0850*/  @P0 HADD2.F32 R64, -RZ, R9.H0_H0 ;  /* 0x20000009ff400230 */ /* 0x000fc40000004100 */
[--C-:B------:R-:W-:Y:S02]  /*0860*/  @!P0 HADD2.F32 R6, -RZ, R9.reuse.H0_H0 ;  /* 0x20000009ff068230 */ /* 0x100fe40000004100 */
[----:B------:R-:W-:Y:S02]  /*0870*/  @P0 HADD2.F32 R47, -RZ, R9.H1_H1 ;  /* 0x30000009ff2f0230 */ /* 0x000fe40000004100 */
[----:B------:R-:W-:Y:S01]  /*0880*/  @P0 FFMA.FTZ R6, R43, R44, R64 ;  /* 0x0000002c2b060223 */ /* 0x000fe20000010040 */
[----:B------:R-:W-:Y:S01]  /*0890*/  @P0 HADD2.F32 R43, -RZ, R29.H1_H1 ;  /* 0x3000001dff2b0230 */ /* 0x000fe20000004100 */
[----:B------:R-:W2:Y:S01]  /*08a0*/  @P0 LDC R42, c[0x0][0x40c] ;  /* 0x00010300ff2a0b82 */ /* 0x000ea20000000800 */
[----:B------:R-:W-:Y:S02]  /*08b0*/  @!P0 HADD2.F32 R7, -RZ, R9.H1_H1 ;  /* 0x30000009ff078230 */ /* 0x000fe40000004100 */
[----:B------:R-:W-:Y:S02]  /*08c0*/  @P0 HADD2.F32 R64, -RZ, R10.H0_H0 ;  /* 0x2000000aff400230 */ /* 0x000fe40000004100 */
[----:B------:R-:W-:Y:S01]  /*08d0*/  @P0 FFMA.FTZ R7, R46, R43, R47 ;  /* 0x0000002b2e070223 */ /* 0x000fe2000001002f */
[----:B------:R-:W-:-:S02]  /*08e0*/  @P0 HADD2.F32 R46, -RZ, R30.H0_H0 ;  /* 0x2000001eff2e0230 */ /* 0x000fc40000004100 */
[----:B------:R-:W-:Y:S02]  /*08f0*/  @P0 HADD2.F32 R56, -RZ, R14.H1_H1 ;  /* 0x3000000eff380230 */ /* 0x000fe40000004100 */
[----:B------:R-:W-:Y:S02]  /*0900*/  @!P0 HADD2.F32 R44, -RZ, R10.H0_H0 ;  /* 0x2000000aff2c8230 */ /* 0x000fe40000004100 */
[----:B------:R-:W-:Y:S01]  /*0910*/  @P0 FFMA.FTZ R44, R45, R46, R64 ;  /* 0x0000002e2d2c0223 */ /* 0x000fe20000010040 */
[----:B------:R-:W-:Y:S02]  /*0920*/  @P0 HADD2.F32 R46, -RZ, R30.H1_H1 ;  /* 0x3000001eff2e0230 */ /* 0x000fe40000004100 */
[--C-:B------:R-:W-:Y:S02]  /*0930*/  @P0 HADD2.F32 R64, -RZ, R10.reuse.H1_H1 ;  /* 0x3000000aff400230 */ /* 0x100fe40000004100 */
[----:B------:R-:W-:Y:S02]  /*0940*/  @P0 HADD2.F32 R43, -RZ, R15.H0_H0 ;  /* 0x2000000fff2b0230 */ /* 0x000fe40000004100 */
[----:B0-----:R-:W-:Y:S01]  /*0950*/  @P0 FMUL.FTZ R41, R56, R41 ;  /* 0x0000002938290220 */ /* 0x001fe20000410000 */
[----:B------:R-:W-:Y:S01]  /*0960*/  @!P0 HADD2.F32 R45, -RZ, R10.H1_H1 ;  /* 0x3000000aff2d8230 */ /* 0x000fe20000004100 */
[----:B------:R-:W-:Y:S01]  /*0970*/  F2FP.F16.F32.PACK_AB R56, RZ, R7 ;  /* 0x00000007ff38723e */ /* 0x000fe200000000ff */
[----:B------:R-:W-:-:S02]  /*0980*/  @P0 HADD2.F32 R47, -RZ, R11.H0_H0 ;  /* 0x2000000bff2f0230 */ /* 0x000fc40000004100 */
[----:B------:R-:W-:Y:S01]  /*0990*/  @P0 FFMA.FTZ R45, R41, R46, R64 ;  /* 0x0000002e292d0223 */ /* 0x000fe20000010040 */
[----:B------:R-:W-:Y:S02]  /*09a0*/  @P0 HADD2.F32 R41, -RZ, R31.H0_H0 ;  /* 0x2000001fff290230 */ /* 0x000fe40000004100 */
[----:B------:R-:W-:Y:S02]  /*09b0*/  @!P0 HADD2.F32 R46, -RZ, R11.H0_H0 ;  /* 0x2000000bff2e8230 */ /* 0x000fe40000004100 */
[----:B--2---:R-:W-:Y:S01]  /*09c0*/  @P0 FMUL.FTZ R42, R43, R42 ;  /* 0x0000002a2b2a0220 */ /* 0x004fe20000410000 */
[----:B------:R-:W-:Y:S01]  /*09d0*/  @P0 HADD2.F32 R43, -RZ, R15.H1_H1 ;  /* 0x3000000fff2b0230 */ /* 0x000fe20000004100 */
[----:B------:R-:W-:Y:S01]  /*09e0*/  F2FP.F16.F32.PACK_AB R63, RZ, R45 ;  /* 0x0000002dff3f723e */ /* 0x000fe200000000ff */
[----:B------:R-:W-:Y:S02]  /*09f0*/  @P0 HADD2.F32 R57, -RZ, R11.H1_H1 ;  /* 0x3000000bff390230 */ /* 0x000fe40000004100 */
[----:B------:R-:W-:Y:S01]  /*0a00*/  @P0 FFMA.FTZ R46, R42, R41, R47 ;  /* 0x000000292a2e0223 */ /* 0x000fe2000001002f */
[----:B------:R-:W-:-:S02]  /*0a10*/  @P0 HADD2.F32 R41, -RZ, R31.H1_H1 ;  /* 0x3000001fff290230 */ /* 0x000fc40000004100 */
[----:B-1----:R-:W-:Y:S01]  /*0a20*/  @P0 FMUL.FTZ R40, R43, R40 ;  /* 0x000000282b280220 */ /* 0x002fe20000410000 */
[----:B------:R-:W-:Y:S01]  /*0a30*/  @!P0 HADD2.F32 R47, -RZ, R11.H1_H1 ;  /* 0x3000000bff2f8230 */ /* 0x000fe20000004100 */
[----:B------:R-:W-:Y:S02]  /*0a40*/  F2FP.F16.F32.PACK_AB R42, RZ, R6 ;  /* 0x00000006ff2a723e */ /* 0x000fe400000000ff */
[----:B------:R-:W-:Y:S01]  /*0a50*/  @P0 FFMA.FTZ R47, R40, R41, R57 ;  /* 0x00000029282f0223 */ /* 0x000fe20000010039 */
[----:B------:R-:W-:Y:S02]  /*0a60*/  F2FP.F16.F32.PACK_AB R40, RZ, R4 ;  /* 0x00000004ff28723e */ /* 0x000fe400000000ff */
[----:B------:R-:W-:Y:S02]  /*0a70*/  F2FP.F16.F32.PACK_AB R41, RZ, R5 ;  /* 0x00000005ff29723e */ /* 0x000fe400000000ff */
[----:B------:R-:W-:Y:S02]  /*0a80*/  F2FP.F16.F32.PACK_AB R57, RZ, R44 ;  /* 0x0000002cff39723e */ /* 0x000fe400000000ff */
[----:B------:R-:W-:-:S02]  /*0a90*/  F2FP.F16.F32.PACK_AB R64, RZ, R46 ;  /* 0x0000002eff40723e */ /* 0x000fc400000000ff */
[----:B------:R-:W-:Y:S02]  /*0aa0*/  F2FP.F16.F32.PACK_AB R43, RZ, R47 ;  /* 0x0000002fff2b723e */ /* 0x000fe400000000ff */
[----:B------:R-:W-:Y:S02]  /*0ab0*/  PRMT R40, R40, 0x5410, R41 ;  /* 0x0000541028287816 */ /* 0x000fe40000000029 */
[----:B------:R-:W-:Y:S02]  /*0ac0*/  PRMT R41, R42, 0x5410, R56 ;  /* 0x000054102a297816 */ /* 0x000fe40000000038 */
[----:B------:R-:W-:Y:S02]  /*0ad0*/  PRMT R42, R57, 0x5410, R63 ;  /* 0x00005410392a7816 */ /* 0x000fe4000000003f */
[----:B------:R-:W-:Y:S01]  /*0ae0*/  PRMT R43, R64, 0x5410, R43 ;  /* 0x00005410402b7816 */ /* 0x000fe2000000002b */
[----:B------:R-:W-:Y:S06]  /*0af0*/  BRA `(.L_x_2197) ;  /* 0x0000000000e87947 */ /* 0x000fec0003800000 */
.L_x_2196:
[----:B0-----:R-:W0:Y:S01]  /*0b00*/  @P3 LDC R5, c[0x0][0x40c] ;  /* 0x00010300ff053b82 */ /* 0x001e220000000800 */
[----:B-----5:R-:W-:Y:S02]  /*0b10*/  @P3 HADD2.F32 R4, -RZ, R12.H0_H0 ;  /* 0x2000000cff043230 */ /* 0x020fe40000004100 */
[----:B------:R-:W-:Y:S02]  /*0b20*/  @P3 HADD2.F32 R43, -RZ, R13.H0_H0 ;  /* 0x2000000dff2b3230 */ /* 0x000fe40000004100 */
[----:B------:R-:W-:Y:S02]  /*0b30*/  @P3 HADD2.F32 R6, -RZ, R28.H0_H0 ;  /* 0x2000001cff063230 */ /* 0x000fe40000004100 */
[----:B------:R-:W-:Y:S01]  /*0b40*/  @P3 HADD2.F32 R7, -RZ, R12.H1_H1 ;  /* 0x3000000cff073230 */ /* 0x000fe20000004100 */
[----:B------:R-:W1:Y:S01]  /*0b50*/  @P3 LDC R44, c[0x0][0x40c] ;  /* 0x00010300ff2c3b82 */ /* 0x000e620000000800 */
[----:B------:R-:W-:Y:S02]  /*0b60*/  @P3 HADD2.F32 R46, -RZ, R29.H0_H0 ;  /* 0x2000001dff2e3230 */ /* 0x000fe40000004100 */
[----:B------:R-:W-:-:S02]  /*0b70*/  @P3 HADD2.F32 R45, -RZ, R13.H1_H1 ;  /* 0x3000000dff2d3230 */ /* 0x000fc40000004100 */
[----:B------:R-:W-:Y:S02]  /*0b80*/  @P3 HADD2.F32 R47, -RZ, R14.H1_H1 ;  /* 0x3000000eff2f3230 */ /* 0x000fe40000004100 */
[----:B------:R-:W-:Y:S01]  /*0b90*/  @P3 HADD2.F32 R57, -RZ, R15.H0_H0 ;  /* 0x2000000fff393230 */ /* 0x000fe20000004100 */
[----:B------:R-:W2:Y:S08]  /*0ba0*/  @P3 LDC R42, c[0x0][0x40c] ;  /* 0x00010300ff2a3b82 */ /* 0x000eb00000000800 */
[----:B------:R-:W3:Y:S01]  /*0bb0*/  @P3 LDC R56, c[0x0][0x40c] ;  /* 0x00010300ff383b82 */ /* 0x000ee20000000800 */
[----:B0-----:R-:W-:Y:S01]  /*0bc0*/  @P3 FMUL.FTZ R5, R4, R5 ;  /* 0x0000000504053220 */ /* 0x001fe20000410000 */
[----:B------:R-:W-:-:S03]  /*0bd0*/  MOV R4, RZ ;  /* 0x000000ff00047202 */ /* 0x000fc60000000f00 */
[----:B------:R-:W-:Y:S01]  /*0be0*/  @P3 FMUL.FTZ R4, R5, R6 ;  /* 0x0000000605043220 */ /* 0x000fe20000410000 */
[----:B------:R-:W-:Y:S01]  /*0bf0*/  MOV R6, RZ ;  /* 0x000000ff00067202 */ /* 0x000fe20000000f00 */
[----:B------:R-:W-:Y:S01]  /*0c00*/  HFMA2 R5, -RZ, RZ, 0, 0 ;  /* 0x00000000ff057431 */ /* 0x000fe200000001ff */
[----:B------:R-:W0:Y:S01]  /*0c10*/  @P3 LDC R40, c[0x0][0x40c] ;  /* 0x00010300ff283b82 */ /* 0x000e220000000800 */
[----:B-1----:R-:W-:Y:S01]  /*0c20*/  @P3 FMUL.FTZ R43, R43, R44 ;  /* 0x0000002c2b2b3220 */ /* 0x002fe20000410000 */
[----:B------:R-:W-:-:S03]  /*0c30*/  @P3 HADD2.F32 R44, -RZ, R28.H1_H1 ;  /* 0x3000001cff2c3230 */ /* 0x000fc60000004100 */
[----:B------:R-:W-:Y:S01]  /*0c40*/  @P3 FMUL.FTZ R6, R43, R46 ;  /* 0x0000002e2b063220 */ /* 0x000fe20000410000 */
[----:B------:R-:W-:Y:S02]  /*0c50*/  @P3 HADD2.F32 R46, -RZ, R14.H0_H0 ;  /* 0x2000000eff2e3230 */ /* 0x000fe40000004100 */
[----:B------:R-:W1:Y:S01]  /*0c60*/  @P3 LDC R41, c[0x0][0x40c] ;  /* 0x00010300ff293b82 */ /* 0x000e620000000800 */
[----:B--2---:R-:W-:-:S04]  /*0c70*/  @P3 FMUL.FTZ R7, R7, R42 ;  /* 0x0000002a07073220 */ /* 0x004fc80000410000 */
[----:B------:R-:W-:Y:S01]  /*0c80*/  @P3 FMUL.FTZ R5, R7, R44 ;  /* 0x0000002c07053220 */ /* 0x000fe20000410000 */
[----:B------:R-:W-:Y:S02]  /*0c90*/  HFMA2 R7, -RZ, RZ, 0, 0 ;  /* 0x00000000ff077431 */ /* 0x000fe400000001ff */
[----:B------:R-:W-:Y:S01]  /*0ca0*/  @P3 HADD2.F32 R44, -RZ, R29.H1_H1 ;  /* 0x3000001dff2c3230 */ /* 0x000fe20000004100 */
[----:B------:R-:W2:Y:S01]  /*0cb0*/  @P3 LDC R42, c[0x0][0x40c] ;  /* 0x00010300ff2a3b82 */ /* 0x000ea20000000800 */
[----:B---3--:R-:W-:-:S04]  /*0cc0*/  @P3 FMUL.FTZ R45, R45, R56 ;  /* 0x000000382d2d3220 */ /* 0x008fc80000410000 */
[----:B------:R-:W-:Y:S01]  /*0cd0*/  @P3 FMUL.FTZ R7, R45, R44 ;  /* 0x0000002c2d073220 */ /* 0x000fe20000410000 */
[----:B------:R-:W-:Y:S02]  /*0ce0*/  CS2R R44, SRZ ;  /* 0x00000000002c7805 */ /* 0x000fe4000001ff00 */
[----:B------:R-:W3:Y:S01]  /*0cf0*/  @P3 LDC R43, c[0x0][0x40c] ;  /* 0x00010300ff2b3b82 */ /* 0x000ee20000000800 */
[----:B0-----:R-:W-:Y:S01]  /*0d00*/  @P3 FMUL.FTZ R47, R47, R40 ;  /* 0x000000282f2f3220 */ /* 0x001fe20000410000 */
[--C-:B------:R-:W-:Y:S02]  /*0d10*/  @P3 HADD2.F32 R40, -RZ, R30.reuse.H0_H0 ;  /* 0x2000001eff283230 */ /* 0x100fe40000004100 */
[----:B-1----:R-:W-:Y:S01]  /*0d20*/  @P3 FMUL.FTZ R41, R46, R41 ;  /* 0x000000292e293220 */ /* 0x002fe20000410000 */
[----:B------:R-:W-:-:S03]  /*0d30*/  @P3 HADD2.F32 R46, -RZ, R30.H1_H1 ;  /* 0x3000001eff2e3230 */ /* 0x000fc60000004100 */
[----:B------:R-:W-:Y:S01]  /*0d40*/  @P3 FMUL.FTZ R44, R41, R40 ;  /* 0x00000028292c3220 */ /* 0x000fe20000410000 */
[----:B------:R-:W-:Y:S02]  /*0d50*/  @P3 HADD2.F32 R40, -RZ, R15.H1_H1 ;  /* 0x3000000fff283230 */ /* 0x000fe40000004100 */
[----:B------:R-:W-:Y:S01]  /*0d60*/  @P3 FMUL.FTZ R45, R47, R46 ;  /* 0x0000002e2f2d3220 */ /* 0x000fe20000410000 */
[--C-:B------:R-:W-:Y:S02]  /*0d70*/  @P3 HADD2.F32 R41, -RZ, R31.reuse.H0_H0 ;  /* 0x2000001fff293230 */ /* 0x100fe40000004100 */
[----:B--2---:R-:W-:Y:S01]  /*0d80*/  @P3 FMUL.FTZ R42, R57, R42 ;  /* 0x0000002a392a3220 */ /* 0x004fe20000410000 */
[----:B------:R-:W-:Y:S01]  /*0d90*/  @P3 HADD2.F32 R57, -RZ, R31.H1_H1 ;  /* 0x3000001fff393230 */ /* 0x000fe20000004100 */
[----:B------:R-:W-:Y:S02]  /*0da0*/  CS2R R46, SRZ ;  /* 0x00000000002e7805 */ /* 0x000fe4000001ff00 */
[----:B------:R-:W-:Y:S01]  /*0db0*/  F2FP.F16.F32.PACK_AB R56, RZ, R44 ;  /* 0x0000002cff38723e */ /* 0x000fe200000000ff */
[----:B------:R-:W-:Y:S01]  /*0dc0*/  @P3 FMUL.FTZ R46, R42, R41 ;  /* 0x000000292a2e3220 */ /* 0x000fe20000410000 */
[----:B------:R-:W-:-:S02]  /*0dd0*/  F2FP.F16.F32.PACK_AB R41, RZ, R5 ;  /* 0x00000005ff29723e */ /* 0x000fc400000000ff */
[----:B------:R-:W-:Y:S01]  /*0de0*/  F2FP.F16.F32.PACK_AB R42, RZ, R6 ;  /* 0x00000006ff2a723e */ /* 0x000fe200000000ff */
[----:B---3--:R-:W-:Y:S01]  /*0df0*/  @P3 FMUL.FTZ R40, R40, R43 ;  /* 0x0000002b28283220 */ /* 0x008fe20000410000 */
[----:B------:R-:W-:Y:S02]  /*0e00*/  F2FP.F16.F32.PACK_AB R43, RZ, R7 ;  /* 0x00000007ff2b723e */ /* 0x000fe400000000ff */
[----:B------:R-:W-:Y:S01]  /*0e10*/  F2FP.F16.F32.PACK_AB R63, RZ, R46 ;  /* 0x0000002eff3f723e */ /* 0x000fe200000000ff */
[----:B------:R-:W-:Y:S01]  /*0e20*/  @P3 FMUL.FTZ R47, R40, R57 ;  /* 0x00000039282f3220 */ /* 0x000fe20000410000 */
[----:B------:R-:W-:Y:S02]  /*0e30*/  F2FP.F16.F32.PACK_AB R40, RZ, R4 ;  /* 0x00000004ff28723e */ /* 0x000fe400000000ff */
[----:B------:R-:W-:Y:S02]  /*0e40*/  F2FP.F16.F32.PACK_AB R57, RZ, R45 ;  /* 0x0000002dff39723e */ /* 0x000fe400000000ff */
[----:B------:R-:W-:-:S02]  /*0e50*/  F2FP.F16.F32.PACK_AB R64, RZ, R47 ;  /* 0x0000002fff40723e */ /* 0x000fc400000000ff */
[----:B------:R-:W-:Y:S02]  /*0e60*/  PRMT R40, R40, 0x5410, R41 ;  /* 0x0000541028287816 */ /* 0x000fe40000000029 */
[----:B------:R-:W-:Y:S02]  /*0e70*/  PRMT R41, R42, 0x5410, R43 ;  /* 0x000054102a297816 */ /* 0x000fe4000000002b */
[----:B------:R-:W-:Y:S02]  /*0e80*/  PRMT R42, R56, 0x5410, R57 ;  /* 0x00005410382a7816 */ /* 0x000fe40000000039 */
[----:B------:R-:W-:-:S07]  /*0e90*/  PRMT R43, R63, 0x5410, R64 ;  /* 0x000054103f2b7816 */ /* 0x000fce0000000040 */
.L_x_2197:
[----:B------:R-:W0:Y:S01]  /*0ea0*/  LDC.64 R56, c[0x0][0x3a8] ;  /* 0x0000ea00ff387b82 */ /* 0x000e220000000a00 */
[----:B------:R-:W-:Y:S01]  /*0eb0*/  IADD3 R62, PT, PT, R62, 0x20, RZ ;  /* 0x000000203e3e7810 */ /* 0x000fe20007ffe0ff */
[C---:B0-----:R-:W-:Y:S01]  /*0ec0*/  IMAD.WIDE.U32 R56, R59.reuse, 0x10, R56 ;  /* 0x000000103b387825 */ /* 0x041fe200078e0038 */
[----:B------:R-:W-:-:S04]  /*0ed0*/  IADD3 R59, PT, PT, R59, 0x20, RZ ;  /* 0x000000203b3b7810 */ /* 0x000fc80007ffe0ff */
[----:B------:R1:W-:Y:S03]  /*0ee0*/  STG.E.128 desc[UR6][R56.64], R40 ;  /* 0x0000002838007986 */ /* 0x0003e6000c101d06 */
.L_x_2193:
[----:B------:R-:W-:Y:S05]  /*0ef0*/  BSYNC.RECONVERGENT B0 ;  /* 0x0000000000007941 */ /* 0x000fea0003800200 */
.L_x_2192:
[----:B------:R-:W-:Y:S01]  /*0f00*/  ISETP.GE.U32.AND P1, PT, R0, 0x40, PT ;  /* 0x000000400000780c */ /* 0x000fe20003f26070 */
[----:B------:R-:W-:-:S12]  /*0f10*/  BSSY.RECONVERGENT B0, `(.L_x_2198) ;  /* 0x0000089000007945 */ /* 0x000fd80003800200 */
[----:B------:R-:W-:Y:S05]  /*0f20*/  @!P1 BRA `(.L_x_2199) ;  /* 0x00000008001c9947 */ /* 0x000fea0003800000 */
[----:B------:R-:W-:Y:S01]  /*0f30*/  ISETP.NE.U32.AND P0, PT, RZ, UR8, PT ;  /* 0x00000008ff007c0c */ /* 0x000fe2000bf05070 */
[----:B-1----:R-:W1:Y:S03]  /*0f40*/  @P3 LDC.64 R42, c[0x0][0x390] ;  /* 0x0000e400ff2a3b82 */ /* 0x002e660000000a00 */
[----:B------:R-:W-:-:S13]  /*0f50*/  ISETP.NE.AND.EX P0, PT, RZ, UR9, PT, P0 ;  /* 0x00000009ff007c0c */ /* 0x000fda000bf05300 */
[----:B------:R-:W2:Y:S01]  /*0f60*/  @P0 LDC.64 R40, c[0x0][0x3a0] ;  /* 0x0000e800ff280b82 */ /* 0x000ea20000000a00 */
[----:B-1----:R-:W-:-:S05]  /*0f70*/  @P3 IMAD.WIDE.U32 R62, R62, 0x10, R42 ;  /* 0x000000103e3e3825 */ /* 0x002fca00078e002a */
[----:B------:R1:W5:Y:S01]  /*0f80*/  @P3 LDG.E.128 R12, desc[UR6][R62.64] ;  /* 0x000000063e0c3981 */ /* 0x000362000c1e1d00 */
[----:B--2---:R-:W-:-:S05]  /*0f90*/  @P0 IMAD.WIDE.U32 R40, R59, 0x10, R40 ;  /* 0x000000103b280825 */ /* 0x004fca00078e0028 */
[----:B0-----:R1:W5:Y:S01]  /*0fa0*/  @P0 LDG.E.128 R8, desc[UR6][R40.64] ;  /* 0x0000000628080981 */ /* 0x001362000c1e1d00 */
[----:B------:R-:W-:Y:S05]  /*0fb0*/  @!P0 BRA `(.L_x_2200) ;  /* 0x0000000400008947 */ /* 0x000fea0003800000 */
[----:B------:R-:W-:Y:S01]  /*0fc0*/  ISETP.GT.AND P0, PT, R61, RZ, PT ;  /* 0x000000ff3d00720c */ /* 0x000fe20003f04270 */
[--C-:B-----5:R-:W-:Y:S02]  /*0fd0*/  HADD2.F32 R48, -RZ, R8.reuse.H0_H0 ;  /* 0x20000008ff307230 */ /* 0x120fe40000004100 */
[----:B------:R-:W-:Y:S02]  /*0fe0*/  HADD2.F32 R49, -RZ, R8.H1_H1 ;  /* 0x30000008ff317230 */ /* 0x000fe40000004100 */
[----:B------:R-:W-:-:S08]  /*0ff0*/  HADD2.F32 R50, -RZ, R9.H0_H0 ;  /* 0x20000009ff327230 */ /* 0x000fd00000004100 */
[----:B-1----:R-:W0:Y:S01]  /*1000*/  @P0 LDC R41, c[0x0][0x40c] ;  /* 0x00010300ff290b82 */ /* 0x002e220000000800 */
[--C-:B------:R-:W-:Y:S02]  /*1010*/  @P0 HADD2.F32 R40, -RZ, R12.reuse.H0_H0 ;  /* 0x2000000cff280230 */ /* 0x100fe40000004100 */
[----:B------:R-:W-:Y:S02]  /*1020*/  @P0 HADD2.F32 R42, -RZ, R12.H1_H1 ;  /* 0x3000000cff2a0230 */ /* 0x000fe40000004100 */
[----:B------:R-:W-:Y:S02]  /*1030*/  @P0 HADD2.F32 R53, -RZ, R13.H0_H0 ;  /* 0x2000000dff350230 */ /* 0x000fe40000004100 */
[----:B------:R-:W-:Y:S01]  /*1040*/  @P0 HADD2.F32 R56, -RZ, R14.H1_H1 ;  /* 0x3000000eff380230 */ /* 0x000fe20000004100 */
[----:B------:R-:W1:Y:S01]  /*1050*/  @P0 LDC R51, c[0x0][0x40c] ;  /* 0x00010300ff330b82 */ /* 0x000e620000000800 */
[--C-:B------:R-:W-:Y:S02]  /*1060*/  @P0 HADD2.F32 R62, -RZ, R15.reuse.H0_H0 ;  /* 0x2000000fff3e0230 */ /* 0x100fe40000004100 */
[----:B------:R-:W-:-:S05]  /*1070*/  @P0 HADD2.F32 R57, -RZ, R15.H1_H1 ;  /* 0x3000000fff390230 */ /* 0x000fca0000004100 */
[----:B------:R-:W2:Y:S08]  /*1080*/  @P0 LDC R54, c[0x0][0x40c] ;  /* 0x00010300ff360b82 */ /* 0x000eb00000000800 */
[----:B------:R-:W3:Y:S01]  /*1090*/  @P0 LDC R55, c[0x0][0x40c] ;  /* 0x00010300ff370b82 */ /* 0x000ee20000000800 */
[----:B0-----:R-:W-:Y:S01]  /*10a0*/  @P0 FMUL.FTZ R43, R40, R41 ;  /* 0x00000029282b0220 */ /* 0x001fe20000410000 */
[----:B------:R-:W-:-:S05]  /*10b0*/  @P0 HADD2.F32 R41, -RZ, R16.H0_H0 ;  /* 0x20000010ff290230 */ /* 0x000fca0000004100 */
[----:B------:R-:W-:Y:S01]  /*10c0*/  @P0 FFMA.FTZ R48, R43, R41, R48 ;  /* 0x000000292b300223 */ /* 0x000fe20000010030 */
[----:B------:R-:W0:Y:S01]  /*10d0*/  @P0 LDC R40, c[0x0][0x40c] ;  /* 0x00010300ff280b82 */ /* 0x000e220000000800 */
[----:B-1----:R-:W-:Y:S01]  /*10e0*/  @P0 FMUL.FTZ R52, R42, R51 ;  /* 0x000000332a340220 */ /* 0x002fe20000410000 */
[----:B------:R-:W-:Y:S02]  /*10f0*/  @P0 HADD2.F32 R42, -RZ, R16.H1_H1 ;  /* 0x30000010ff2a0230 */ /* 0x000fe40000004100 */
[----:B------:R-:W-:Y:S02]  /*1100*/  @P0 HADD2.F32 R43, -RZ, R17.H0_H0 ;  /* 0x20000011ff2b0230 */ /* 0x000fe40000004100 */
[----:B------:R-:W-:Y:S02]  /*1110*/  HADD2.F32 R51, -RZ, R9.H1_H1 ;  /* 0x30000009ff337230 */ /* 0x000fe40000004100 */
[----:B------:R-:W-:Y:S01]  /*1120*/  @P0 FFMA.FTZ R49, R52, R42, R49 ;  /* 0x0000002a34310223 */ /* 0x000fe20000010031 */
[----:B------:R-:W1:Y:S01]  /*1130*/  @P0 LDC R41, c[0x0][0x40c] ;  /* 0x00010300ff290b82 */ /* 0x000e620000000800 */
[----:B--2---:R-:W-:Y:S01]  /*1140*/  @P0 FMUL.FTZ R53, R53, R54 ;  /* 0x0000003635350220 */ /* 0x004fe20000410000 */
[----:B------:R-:W-:-:S02]  /*1150*/  @P0 HADD2.F32 R54, -RZ, R13.H1_H1 ;  /* 0x3000000dff360230 */ /* 0x000fc40000004100 */
[----:B------:R-:W-:Y:S02]  /*1160*/  @P0 HADD2.F32 R52, -RZ, R17.H1_H1 ;  /* 0x30000011ff340230 */ /* 0x000fe40000004100 */
[----:B------:R-:W-:Y:S01]  /*1170*/  @P0 FFMA.FTZ R50, R53, R43, R50 ;  /* 0x0000002b35320223 */ /* 0x000fe20000010032 */
[----:B------:R-:W-:Y:S01]  /*1180*/  HADD2.F32 R53, -RZ, R10.H0_H0 ;  /* 0x2000000aff357230 */ /* 0x000fe20000004100 */
[----:B------:R-:W2:Y:S01]  /*1190*/  @P0 LDC R43, c[0x0][0x40c] ;  /* 0x00010300ff2b0b82 */ /* 0x000ea20000000800 */
[----:B---3--:R-:W-:Y:S01]  /*11a0*/  @P0 FMUL.FTZ R54, R54, R55 ;  /* 0x0000003736360220 */ /* 0x008fe20000410000 */
[----:B------:R-:W-:-:S03]  /*11b0*/  @P0 HADD2.F32 R55, -RZ, R14.H0_H0 ;  /* 0x2000000eff370230 */ /* 0x000fc60000004100 */
[----:B------:R-:W-:Y:S01]  /*11c0*/  @P0 FFMA.FTZ R51, R54, R52, R51 ;  /* 0x0000003436330223 */ /* 0x000fe20000010033 */
[----:B------:R-:W-:Y:S02]  /*11d0*/  @!P0 MOV R52, R53 ;  /* 0x0000003500348202 */ /* 0x000fe40000000f00 */
[----:B------:R-:W3:Y:S01]  /*11e0*/  @P0 LDC R42, c[0x0][0x40c] ;  /* 0x00010300ff2a0b82 */ /* 0x000ee20000000800 */
[----:B0-----:R-:W-:Y:S01]  /*11f0*/  @P0 FMUL.FTZ R54, R55, R40 ;  /* 0x0000002837360220 */ /* 0x001fe20000410000 */
[----:B------:R-:W-:Y:S02]  /*1200*/  @P0 HADD2.F32 R40, -RZ, R18.H0_H0 ;  /* 0x20000012ff280230 */ /* 0x000fe40000004100 */
[----:B------:R-:W-:-:S03]  /*1210*/  HADD2.F32 R55, -RZ, R10.H1_H1 ;  /* 0x3000000aff377230 */ /* 0x000fc60000004100 */
[----:B------:R-:W-:Y:S01]  /*1220*/  @P0 FFMA.FTZ R52, R54, R40, R53 ;  /* 0x0000002836340223 */ /* 0x000fe20000010035 */
[----:B------:R-:W-:Y:S02]  /*1230*/  @P0 HADD2.F32 R40, -RZ, R18.H1_H1 ;  /* 0x30000012ff280230 */ /* 0x000fe40000004100 */
[----:B-1----:R-:W-:Y:S01]  /*1240*/  @P0 FMUL.FTZ R56, R56, R41 ;  /* 0x0000002938380220 */ /* 0x002fe20000410000 */
[----:B------:R-:W-:Y:S01]  /*1250*/  @!P0 MOV R53, R55 ;  /* 0x0000003700358202 */ /* 0x000fe20000000f00 */
[--C-:B------:R-:W-:Y:S02]  /*1260*/  HADD2.F32 R54, -RZ, R11.reuse.H0_H0 ;  /* 0x2000000bff367230 */ /* 0x100fe40000004100 */
[----:B------:R-:W-:Y:S01]  /*1270*/  @P0 FFMA.FTZ R53, R56, R40, R55 ;  /* 0x0000002838350223 */ /* 0x000fe20000010037 */
[----:B------:R-:W-:Y:S01]  /*1280*/  HADD2.F32 R55, -RZ, R11.H1_H1 ;  /* 0x3000000bff377230 */ /* 0x000fe20000004100 */
[----:B------:R-:W-:Y:S01]  /*1290*/  F2FP.F16.F32.PACK_AB R56, RZ, R51 ;  /* 0x00000033ff38723e */ /* 0x000fe200000000ff */
[----:B------:R-:W-:-:S02]  /*12a0*/  @P0 HADD2.F32 R40, -RZ, R19.H0_H0 ;  /* 0x20000013ff280230 */ /* 0x000fc40000004100 */
[----:B--2---:R-:W-:Y:S01]  /*12b0*/  @P0 FMUL.FTZ R43, R62, R43 ;  /* 0x0000002b3e2b0220 */ /* 0x004fe20000410000 */
[----:B------:R-:W-:Y:S01]  /*12c0*/  @P0 HADD2.F32 R41, -RZ, R19.H1_H1 ;  /* 0x30000013ff290230 */ /* 0x000fe20000004100 */
[----:B------:R-:W-:Y:S02]  /*12d0*/  F2FP.F16.F32.PACK_AB R61, RZ, R53 ;  /* 0x00000035ff3d723e */ /* 0x000fe400000000ff */
[----:B------:R-:W-:Y:S01]  /*12e0*/  @P0 FFMA.FTZ R54, R43, R40, R54 ;  /* 0x000000282b360223 */ /* 0x000fe20000010036 */
[----:B------:R-:W-:Y:S01]  /*12f0*/  F2FP.F16.F32.PACK_AB R40, RZ, R48 ;  /* 0x00000030ff28723e */ /* 0x000fe200000000ff */
[----:B---3--:R-:W-:Y:S01]  /*1300*/  @P0 FMUL.FTZ R42, R57, R42 ;  /* 0x0000002a392a0220 */ /* 0x008fe20000410000 */
[----:B------:R-:W-:Y:S02]  /*1310*/  F2FP.F16.F32.PACK_AB R57, RZ, R52 ;  /* 0x00000034ff39723e */ /* 0x000fe400000000ff */
[----:B------:R-:W-:Y:S01]  /*1320*/  F2FP.F16.F32.PACK_AB R62, RZ, R54 ;  /* 0x00000036ff3e723e */ /* 0x000fe200000000ff */
[----:B------:R-:W-:Y:S01]  /*1330*/  @P0 FFMA.FTZ R55, R42, R41, R55 ;  /* 0x000000292a370223 */ /* 0x000fe20000010037 */
        /* <DEDUP_REMOVED lines=8> */
.L_x_2200:
[----:B-1----:R-:W0:Y:S01]  /*13c0*/  @P3 LDC R41, c[0x0][0x40c] ;  /* 0x00010300ff293b82 */ /* 0x002e220000000800 */
[--C-:B-----5:R-:W-:Y:S02]  /*13d0*/  @P3 HADD2.F32 R40, -RZ, R12.reuse.H0_H0 ;  /* 0x2000000cff283230 */ /* 0x120fe40000004100 */
[----:B------:R-:W-:Y:S02]  /*13e0*/  HFMA2 R48, -RZ, RZ, 0, 0 ;  /* 0x00000000ff307431 */ /* 0x000fe400000001ff */
[----:B------:R-:W-:Y:S02]  /*13f0*/  @P3 HADD2.F32 R42, -RZ, R12.H1_H1 ;  /* 0x3000000cff2a3230 */ /* 0x000fe40000004100 */
[----:B------:R-:W-:Y:S02]  /*1400*/  @P3 HADD2.F32 R49, -RZ, R13.H0_H0 ;  /* 0x2000000dff313230 */ /* 0x000fe40000004100 */
[----:B------:R-:W-:Y:S01]  /*1410*/  @P3 HADD2.F32 R52, -RZ, R16.H1_H1 ;  /* 0x30000010ff343230 */ /* 0x000fe20000004100 */
[----:B------:R-:W1:Y:S01]  /*1420*/  @P3 LDC R43, c[0x0][0x40c] ;  /* 0x00010300ff2b3b82 */ /* 0x000e620000000800 */
[----:B------:R-:W-:-:S02]  /*1430*/  @P3 HADD2.F32 R55, -RZ, R14.H0_H0 ;  /* 0x2000000eff373230 */ /* 0x000fc40000004100 */
[----:B------:R-:W-:Y:S02]  /*1440*/  @P3 HADD2.F32 R54, -RZ, R17.H0_H0 ;  /* 0x20000011ff363230 */ /* 0x000fe40000004100 */
[----:B------:R-:W-:Y:S02]  /*1450*/  @P3 HADD2.F32 R53, -RZ, R13.H1_H1 ;  /* 0x3000000dff353230 */ /* 0x000fe40000004100 */
[----:B------:R-:W-:Y:S01]  /*1460*/  @P3 HADD2.F32 R57, -RZ, R15.H1_H1 ;  /* 0x3000000fff393230 */ /* 0x000fe20000004100 */
[----:B------:R-:W2:Y:S01]  /*1470*/  @P3 LDC R50, c[0x0][0x40c] ;  /* 0x00010300ff323b82 */ /* 0x000ea20000000800 */
[----:B------:R-:W-:Y:S02]  /*1480*/  @P3 HADD2.F32 R61, -RZ, R19.H1_H1 ;  /* 0x30000013ff3d3230 */ /* 0x000fe40000004100 */
[----:B0-----:R-:W-:-:S05]  /*1490*/  @P3 FMUL.FTZ R40, R40, R41 ;  /* 0x0000002928283220 */ /* 0x001fca0000410000 */
[----:B------:R-:W0:Y:S01]  /*14a0*/  @P3 LDC R62, c[0x0][0x40c] ;  /* 0x00010300ff3e3b82 */ /* 0x000e220000000800 */
[----:B------:R-:W-:-:S05]  /*14b0*/  @P3 HADD2.F32 R41, -RZ, R16.H0_H0 ;  /* 0x20000010ff293230 */ /* 0x000fca0000004100 */
[----:B------:R-:W-:Y:S01]  /*14c0*/  @P3 FMUL.FTZ R48, R40, R41 ;  /* 0x0000002928303220 */ /* 0x000fe20000410000 */
[----:B-1----:R-:W-:Y:S01]  /*14d0*/  @P3 FMUL.FTZ R43, R42, R43 ;  /* 0x0000002b2a2b3220 */ /* 0x002fe20000410000 */
[----:B------:R-:W1:Y:S01]  /*14e0*/  @P3 LDC R56, c[0x0][0x40c] ;  /* 0x00010300ff383b82 */ /* 0x000e620000000800 */
[----:B--2---:R-:W-:-:S07]  /*14f0*/  @P3 FMUL.FTZ R51, R49, R50 ;  /* 0x0000003231333220 */ /* 0x004fce0000410000 */
[----:B------:R-:W2:Y:S01]  /*1500*/  @P3 LDC R42, c[0x0][0x40c] ;  /* 0x00010300ff2a3b82 */ /* 0x000ea20000000800 */
[----:B------:R-:W-:Y:S01]  /*1510*/  HFMA2 R50, -RZ, RZ, 0, 0 ;  /* 0x00000000ff327431 */ /* 0x000fe200000001ff */
[----:B------:R-:W-:Y:S01]  /*1520*/  MOV R49, RZ ;  /* 0x000000ff00317202 */ /* 0x000fe20000000f00 */
[----:B------:R-:W-:Y:S01]  /*1530*/  @P3 FMUL.FTZ R49, R43, R52 ;  /* 0x000000342b313220 */ /* 0x000fe20000410000 */
[----:B------:R-:W-:Y:S02]  /*1540*/  @P3 HADD2.F32 R43, -RZ, R14.H1_H1 ;  /* 0x3000000eff2b3230 */ /* 0x000fe40000004100 */
[----:B------:R-:W-:Y:S02]  /*1550*/  HFMA2 R52, -RZ, RZ, 0, 0 ;  /* 0x00000000ff347431 */ /* 0x000fe400000001ff */
[----:B------:R-:W-:Y:S01]  /*1560*/  @P3 FMUL.FTZ R50, R51, R54 ;  /* 0x0000003633323220 */ /* 0x000fe20000410000 */
[----:B------:R-:W3:Y:S01]  /*1570*/  @P3 LDC R41, c[0x0][0x40c] ;  /* 0x00010300ff293b82 */ /* 0x000ee20000000800 */
[----:B0-----:R-:W-:Y:S01]  /*1580*/  @P3 FMUL.FTZ R55, R55, R62 ;  /* 0x0000003e37373220 */ /* 0x001fe20000410000 */
[----:B------:R-:W-:Y:S01]  /*1590*/  @P3 HADD2.F32 R62, -RZ, R15.H0_H0 ;  /* 0x2000000fff3e3230 */ /* 0x000fe20000004100 */
[----:B------:R-:W-:Y:S01]  /*15a0*/  MOV R51, RZ ;  /* 0x000000ff00337202 */ /* 0x000fe20000000f00 */
[----:B------:R-:W-:-:S04]  /*15b0*/  @P3 HADD2.F32 R54, -RZ, R17.H1_H1 ;  /* 0x30000011ff363230 */ /* 0x000fc80000004100 */
[----:B------:R-:W0:Y:S01]  /*15c0*/  @P3 LDC R40, c[0x0][0x40c] ;  /* 0x00010300ff283b82 */ /* 0x000e220000000800 */
[----:B-1----:R-:W-:Y:S01]  /*15d0*/  @P3 FMUL.FTZ R53, R53, R56 ;  /* 0x0000003835353220 */ /* 0x002fe20000410000 */
[----:B------:R-:W-:-:S03]  /*15e0*/  @P3 HADD2.F32 R56, -RZ, R18.H0_H0 ;  /* 0x20000012ff383230 */ /* 0x000fc60000004100 */
[----:B------:R-:W-:Y:S01]  /*15f0*/  @P3 FMUL.FTZ R51, R53, R54 ;  /* 0x0000003635333220 */ /* 0x000fe20000410000 */
[----:B------:R-:W-:Y:S01]  /*1600*/  MOV R53, RZ ;  /* 0x000000ff00357202 */ /* 0x000fe20000000f00 */
[----:B------:R-:W-:Y:S01]  /*1610*/  @P3 FMUL.FTZ R52, R55, R56 ;  /* 0x0000003837343220 */ /* 0x000fe20000410000 */
[----:B--2---:R-:W-:Y:S01]  /*1620*/  @P3 FMUL.FTZ R42, R43, R42 ;  /* 0x0000002a2b2a3220 */ /* 0x004fe20000410000 */
[----:B------:R-:W-:Y:S01]  /*1630*/  @P3 HADD2.F32 R43, -RZ, R19.H0_H0 ;  /* 0x20000013ff2b3230 */ /* 0x000fe20000004100 */
[----:B------:R-:W-:Y:S02]  /*1640*/  CS2R R54, SRZ ;  /* 0x0000000000367805 */ /* 0x000fe4000001ff00 */
[----:B------:R-:W-:Y:S01]  /*1650*/  F2FP.F16.F32.PACK_AB R56, RZ, R52 ;  /* 0x00000034ff38723e */ /* 0x000fe200000000ff */
[----:B---3--:R-:W-:Y:S01]  /*1660*/  @P3 FMUL.FTZ R62, R62, R41 ;  /* 0x000000293e3e3220 */ /* 0x008fe20000410000 */
[----:B------:R-:W-:-:S03]  /*1670*/  @P3 HADD2.F32 R41, -RZ, R18.H1_H1 ;  /* 0x30000012ff293230 */ /* 0x000fc60000004100 */
[----:B------:R-:W-:Y:S01]  /*1680*/  @P3 FMUL.FTZ R54, R62, R43 ;  /* 0x0000002b3e363220 */ /* 0x000fe20000410000 */
[----:B------:R-:W-:Y:S01]  /*1690*/  F2FP.F16.F32.PACK_AB R43, RZ, R51 ;  /* 0x00000033ff2b723e */ /* 0x000fe200000000ff */
[----:B------:R-:W-:Y:S01]  /*16a0*/  @P3 FMUL.FTZ R53, R42, R41 ;  /* 0x000000292a353220 */ /* 0x000fe20000410000 */
[----:B------:R-:W-:Y:S01]  /*16b0*/  F2FP.F16.F32.PACK_AB R41, RZ, R49 ;  /* 0x00000031ff29723e */ /* 0x000fe200000000ff */
[----:B0-----:R-:W-:Y:S01]  /*16c0*/  @P3 FMUL.FTZ R40, R57, R40 ;  /* 0x0000002839283220 */ /* 0x001fe20000410000 */
[----:B------:R-:W-:Y:S02]  /*16d0*/  F2FP.F16.F32.PACK_AB R42, RZ, R50 ;  /* 0x00000032ff2a723e */ /* 0x000fe400000000ff */
[----:B------:R-:W-:Y:S01]  /*16e0*/  F2FP.F16.F32.PACK_AB R57, RZ, R53 ;  /* 0x00000035ff39723e */ /* 0x000fe200000000ff */
[----:B------:R-:W-:Y:S01]  /*16f0*/  @P3 FMUL.FTZ R55, R40, R61 ;  /* 0x0000003d28373220 */ /* 0x000fe20000410000 */
[----:B------:R-:W-:Y:S02]  /*1700*/  F2FP.F16.F32.PACK_AB R40, RZ, R48 ;  /* 0x00000030ff28723e */ /* 0x000fe400000000ff */
[----:B------:R-:W-:-:S02]  /*1710*/  F2FP.F16.F32.PACK_AB R61, RZ, R54 ;  /* 0x00000036ff3d723e */ /* 0x000fc400000000ff */
[----:B------:R-:W-:Y:S02]  /*1720*/  F2FP.F16.F32.PACK_AB R62, RZ, R55 ;  /* 0x00000037ff3e723e */ /* 0x000fe400000000ff */
[----:B------:R-:W-:Y:S02]  /*1730*/  PRMT R40, R40, 0x5410, R41 ;  /* 0x0000541028287816 */ /* 0x000fe40000000029 */
[----:B------:R-:W-:Y:S02]  /*1740*/  PRMT R41, R42, 0x5410, R43 ;  /* 0x000054102a297816 */ /* 0x000fe4000000002b */
[----:B------:R-:W-:Y:S02]  /*1750*/  PRMT R42, R56, 0x5410, R57 ;  /* 0x00005410382a7816 */ /* 0x000fe40000000039 */
[----:B------:R-:W-:-:S07]  /*1760*/  PRMT R43, R61, 0x5410, R62 ;  /* 0x000054103d2b7816 */ /* 0x000fce000000003e */
.L_x_2201:
[----:B------:R-:W0:Y:S02]  /*1770*/  LDC.64 R56, c[0x0][0x3a8] ;  /* 0x0000ea00ff387b82 */ /* 0x000e240000000a00 */
[----:B0-----:R-:W-:-:S05]  /*1780*/  IMAD.WIDE.U32 R56, R59, 0x10, R56 ;  /* 0x000000103b387825 */ /* 0x001fca00078e0038 */
[----:B------:R2:W-:Y:S02]  /*1790*/  STG.E.128 desc[UR6][R56.64], R40 ;  /* 0x0000002838007986 */ /* 0x0005e4000c101d06 */
.L_x_2199:
[----:B------:R-:W-:Y:S05]  /*17a0*/  BSYNC.RECONVERGENT B0 ;  /* 0x0000000000007941 */ /* 0x000fea0003800200 */
.L_x_2198:
        /* <DEDUP_REMOVED lines=75> */
.L_x_2219:
[----:B--2---:R-:W-:Y:S01]  /*1c60*/  FADD.FTZ R61, R62, R59 ;  /* 0x0000003b3e3d7221 */ /* 0x004fe20000010000 */
[----:B------:R-:W-:Y:S01]  /*1c70*/  FMUL.FTZ R59, R57, R57 ;  /* 0x00000039393b7220 */ /* 0x000fe20000410000 */
[----:B------:R-:W-:Y:S01]  /*1c80*/  ISETP.NE.AND P3, PT, RZ, UR5, PT ;  /* 0x00000005ff007c0c */ /* 0x000fe2000bf65270 */
[----:B------:R-:W2:Y:S01]  /*1c90*/  @!P0 LDC.64 R42, c[0x0][0x3c0] ;  /* 0x0000f000ff2a8b82 */ /* 0x000ea20000000a00 */
[----:B------:R-:W-:Y:S01]  /*1ca0*/  FFMA.FTZ R56, R61, R56, UR10 ;  /* 0x0000000a3d387e23 */ /* 0x000fe20008010038 */
[----:B------:R-:W-:Y:S01]  /*1cb0*/  BSSY.RECONVERGENT B0, `(.L_x_2203) ;  /* 0x0000074000007945 */ /* 0x000fe20003800200 */
[----:B------:R-:W-:-:S05]  /*1cc0*/  FSEL R59, R59, RZ, P3 ;  /* 0x000000ff3b3b7208 */ /* 0x000fca0001800000 */
[----:B------:R-:W3:Y:S01]  /*1cd0*/  @!P0 LDC.64 R40, c[0x0][0x3c8] ;  /* 0x0000f200ff288b82 */ /* 0x000ee20000000a00 */
[----:B------:R-:W-:-:S06]  /*1ce0*/  FADD.FTZ R59, R56, R59 ;  /* 0x0000003b383b7221 */ /* 0x000fcc0000010000 */
[----:B------:R-:W4:Y:S01]  /*1cf0*/  MUFU.RSQ R59, R59 ;  /* 0x0000003b003b7308 */ /* 0x000f220000001400 */
[----:B--2---:R-:W-:-:S05]  /*1d00*/  @!P0 IMAD.WIDE R42, R3, 0x4, R42 ;  /* 0x00000004032a8825 */ /* 0x004fca00078e022a */
[----:B------:R2:W-:Y:S01]  /*1d10*/  @!P0 STG.E desc[UR6][R42.64], R57 ;  /* 0x000000392a008986 */ /* 0x0005e2000c101906 */
[----:B---3--:R-:W-:-:S05]  /*1d20*/  @!P0 IMAD.WIDE R40, R3, 0x4, R40 ;  /* 0x0000000403288825 */ /* 0x008fca00078e0228 */
[----:B----4-:R2:W-:Y:S01]  /*1d30*/  @!P0 STG.E desc[UR6][R40.64], R59 ;  /* 0x0000003b28008986 */ /* 0x0105e2000c101906 */
[----:B-----5:R-:W-:-:S13]  /*1d40*/  ISETP.GE.AND P0, PT, R58, 0x1, PT ;  /* 0x000000013a00780c */ /* 0x020fda0003f06270 */
[----:B--2---:R-:W-:Y:S05]  /*1d50*/  @!P0 BRA `(.L_x_2204) ;  /* 0x0000000400a48947 */ /* 0x004fea0003800000 */
        /* <DEDUP_REMOVED lines=9> */
[----:B------:R-:W-:Y:S02]  /*1df0*/  HADD2.F32 R41, -RZ, R36.H0_H0 ;  /* 0x20000024ff297230 */ /* 0x000fe40000004100 */
[--C-:B------:R-:W-:Y:S01]  /*1e00*/  FADD.FTZ R42, R5, -R58.reuse ;  /* 0x8000003a052a7221 */ /* 0x100fe20000010000 */
[----:B------:R-:W-:Y:S02]  /*1e10*/  HADD2.F32 R43, -RZ, R32.H0_H0 ;  /* 0x20000020ff2b7230 */ /* 0x000fe40000004100 */
[C---:B------:R-:W-:Y:S01]  /*1e20*/  FMUL.FTZ R40, R59.reuse, R40 ;  /* 0x000000283b287220 */ /* 0x040fe20000410000 */
[----:B------:R-:W-:Y:S02]  /*1e30*/  HADD2.F32 R63, -RZ, R36.H1_H1 ;  /* 0x30000024ff3f7230 */ /* 0x000fe40000004100 */
[----:B------:R-:W-:Y:S01]  /*1e40*/  FADD.FTZ R56, R6, -R58 ;  /* 0x8000003a06387221 */ /* 0x000fe20000010000 */
[----:B------:R-:W-:Y:S01]  /*1e50*/  FMUL.FTZ R42, R59, R42 ;  /* 0x0000002a3b2a7220 */ /* 0x000fe20000410000 */
[----:B------:R-:W-:Y:S01]  /*1e60*/  FFMA.FTZ R40, R40, R41, R43 ;  /* 0x0000002928287223 */ /* 0x000fe2000001002b */
[----:B------:R-:W-:-:S02]  /*1e70*/  HADD2.F32 R41, -RZ, R32.H1_H1 ;  /* 0x30000020ff297230 */ /* 0x000fc40000004100 */
[----:B------:R-:W-:Y:S01]  /*1e80*/  FMUL.FTZ R56, R59, R56 ;  /* 0x000000383b387220 */ /* 0x000fe20000410000 */
[----:B------:R-:W-:Y:S02]  /*1e90*/  HADD2.F32 R43, -RZ, R37.H0_H0 ;  /* 0x20000025ff2b7230 */ /* 0x000fe40000004100 */
[----:B------:R-:W-:Y:S02]  /*1ea0*/  HADD2.F32 R57, -RZ, R33.H0_H0 ;  /* 0x20000021ff397230 */ /* 0x000fe40000004100 */
[----:B------:R-:W-:Y:S01]  /*1eb0*/  FFMA.FTZ R63, R42, R63, R41 ;  /* 0x0000003f2a3f7223 */ /* 0x000fe20000010029 */
[----:B------:R-:W-:Y:S01]  /*1ec0*/  FADD.FTZ R42, R7, -R58 ;  /* 0x8000003a072a7221 */ /* 0x000fe20000010000 */
[----:B------:R-:W-:Y:S02]  /*1ed0*/  HADD2.F32 R65, -RZ, R38.H1_H1 ;  /* 0x30000026ff417230 */ /* 0x000fe40000004100 */
[----:B------:R-:W-:Y:S01]  /*1ee0*/  FFMA.FTZ R41, R56, R43, R57 ;  /* 0x0000002b38297223 */ /* 0x000fe20000010039 */
[----:B------:R-:W-:-:S02]  /*1ef0*/  HADD2.F32 R43, -RZ, R37.H1_H1 ;  /* 0x30000025ff2b7230 */ /* 0x000fc40000004100 */
[----:B------:R-:W-:Y:S01]  /*1f00*/  FMUL.FTZ R42, R59, R42 ;  /* 0x0000002a3b2a7220 */ /* 0x000fe20000410000 */
[----:B------:R-:W-:Y:S02]  /*1f10*/  HADD2.F32 R57, -RZ, R33.H1_H1 ;  /* 0x30000021ff397230 */ /* 0x000fe40000004100 */
[----:B------:R-:W-:Y:S01]  /*1f20*/  FADD.FTZ R56, R44, -R58 ;  /* 0x8000003a2c387221 */ /* 0x000fe20000010000 */
[----:B------:R-:W-:Y:S01]  /*1f30*/  HADD2.F32 R67, -RZ, R35.H1_H1 ;  /* 0x30000023ff437230 */ /* 0x000fe20000004100 */
[----:B------:R-:W-:Y:S01]  /*1f40*/  F2FP.F16.F32.PACK_AB R40, R63, R40 ;  /* 0x000000283f28723e */ /* 0x000fe200000000ff */
[----:B------:R-:W-:Y:S01]  /*1f50*/  FFMA.FTZ R60, R42, R43, R57 ;  /* 0x0000002b2a3c7223 */ /* 0x000fe20000010039 */
[----:B------:R-:W-:Y:S02]  /*1f60*/  HADD2.F32 R43, -RZ, R38.H0_H0 ;  /* 0x20000026ff2b7230 */ /* 0x000fe40000004100 */
[----:B------:R-:W-:Y:S01]  /*1f70*/  FMUL.FTZ R42, R59, R56 ;  /* 0x000000383b2a7220 */ /* 0x000fe20000410000 */
[----:B------:R-:W-:-:S02]  /*1f80*/  HADD2.F32 R57, -RZ, R34.H0_H0 ;  /* 0x20000022ff397230 */ /* 0x000fc40000004100 */
[----:B------:R-:W-:Y:S01]  /*1f90*/  FADD.FTZ R56, R45, -R58 ;  /* 0x8000003a2d387221 */ /* 0x000fe20000010000 */
[----:B------:R-:W-:Y:S02]  /*1fa0*/  F2FP.F16.F32.PACK_AB R41, R60, R41 ;  /* 0x000000293c29723e */ /* 0x000fe400000000ff */
[----:B------:R-:W-:Y:S01]  /*1fb0*/  FFMA.FTZ R42, R42, R43, R57 ;  /* 0x0000002b2a2a7223 */ /* 0x000fe20000010039 */
[----:B------:R-:W-:Y:S02]  /*1fc0*/  HADD2.F32 R43, -RZ, R34.H1_H1 ;  /* 0x30000022ff2b7230 */ /* 0x000fe40000004100 */
[----:B------:R-:W-:Y:S01]  /*1fd0*/  FMUL.FTZ R56, R59, R56 ;  /* 0x000000383b387220 */ /* 0x000fe20000410000 */
[----:B------:R-:W-:-:S03]  /*1fe0*/  HADD2.F32 R57, -RZ, R35.H0_H0 ;  /* 0x20000023ff397230 */ /* 0x000fc60000004100 */
[----:B------:R-:W-:Y:S01]  /*1ff0*/  FFMA.FTZ R65, R56, R65, R43 ;  /* 0x0000004138417223 */ /* 0x000fe2000001002b */
[----:B------:R-:W-:Y:S01]  /*2000*/  FADD.FTZ R56, R46, -R58 ;  /* 0x8000003a2e387221 */ /* 0x000fe20000010000 */
[----:B------:R-:W-:-:S03]  /*2010*/  HADD2.F32 R43, -RZ, R39.H0_H0 ;  /* 0x20000027ff2b7230 */ /* 0x000fc60000004100 */
[----:B------:R-:W-:Y:S01]  /*2020*/  FMUL.FTZ R56, R59, R56 ;  /* 0x000000383b387220 */ /* 0x000fe20000410000 */
[----:B------:R-:W-:-:S03]  /*2030*/  F2FP.F16.F32.PACK_AB R42, R65, R42 ;  /* 0x0000002a412a723e */ /* 0x000fc600000000ff */
[----:B------:R-:W-:Y:S01]  /*2040*/  FFMA.FTZ R43, R56, R43, R57 ;  /* 0x0000002b382b7223 */ /* 0x000fe20000010039 */
[----:B------:R-:W-:Y:S01]  /*2050*/  FADD.FTZ R56, R47, -R58 ;  /* 0x8000003a2f387221 */ /* 0x000fe20000010000 */
[----:B------:R-:W-:-:S03]  /*2060*/  HADD2.F32 R57, -RZ, R39.H1_H1 ;  /* 0x30000027ff397230 */ /* 0x000fc60000004100 */
[----:B------:R-:W-:-:S04]  /*2070*/  FMUL.FTZ R56, R59, R56 ;  /* 0x000000383b387220 */ /* 0x000fc80000410000 */
[----:B-1----:R-:W-:Y:S02]  /*2080*/  FFMA.FTZ R62, R56, R57, R67 ;  /* 0x00000039383e7223 */ /* 0x002fe40000010043 */
[----:B------:R-:W1:Y:S03]  /*2090*/  LDC.64 R56, c[0x0][0x428] ;  /* 0x00010a00ff387b82 */ /* 0x000e660000000a00 */
[----:B------:R-:W-:Y:S01]  /*20a0*/  F2FP.F16.F32.PACK_AB R43, R62, R43 ;  /* 0x0000002b3e2b723e */ /* 0x000fe200000000ff */
[C---:B-1----:R-:W-:Y:S01]  /*20b0*/  IMAD.WIDE.U32 R56, R61.reuse, 0x10, R56 ;  /* 0x000000103d387825 */ /* 0x042fe200078e0038 */
[----:B------:R-:W-:-:S04]  /*20c0*/  IADD3 R61, PT, PT, R61, 0x20, RZ ;  /* 0x000000203d3d7810 */ /* 0x000fc80007ffe0ff */
[----:B------:R2:W-:Y:S03]  /*20d0*/  STG.E.128 desc[UR6][R56.64], R40 ;  /* 0x0000002838007986 */ /* 0x0005e6000c101d06 */
.L_x_2206:
[----:B------:R-:W-:Y:S05]  /*20e0*/  BSYNC.RECONVERGENT B1 ;  /* 0x0000000000017941 */ /* 0x000fea0003800200 */
.L_x_2205:
[----:B------:R-:W-:Y:S05]  /*20f0*/  @!P1 BRA `(.L_x_2204) ;  /* 0x0000000000bc9947 */ /* 0x000fea0003800000 */
[--C-:B--2---:R-:W-:Y:S01]  /*2100*/  FADD.FTZ R40, R48, -R58.reuse ;  /* 0x8000003a30287221 */ /* 0x104fe20000010000 */
[----:B------:R-:W-:Y:S02]  /*2110*/  HADD2.F32 R41, -RZ, R24.H0_H0 ;  /* 0x20000018ff297230 */ /* 0x000fe40000004100 */
[----:B------:R-:W-:Y:S01]  /*2120*/  FADD.FTZ R42, R50, -R58 ;  /* 0x8000003a322a7221 */ /* 0x000fe20000010000 */
[----:B------:R-:W-:Y:S02]  /*2130*/  HADD2.F32 R43, -RZ, R20.H0_H0 ;  /* 0x20000014ff2b7230 */ /* 0x000fe40000004100 */
[C---:B------:R-:W-:Y:S01]  /*2140*/  FMUL.FTZ R40, R59.reuse, R40 ;  /* 0x000000283b287220 */ /* 0x040fe20000410000 */
[----:B------:R-:W-:Y:S02]  /*2150*/  HADD2.F32 R63, -RZ, R25.H0_H0 ;  /* 0x20000019ff3f7230 */ /* 0x000fe40000004100 */
[----:B------:R-:W-:Y:S01]  /*2160*/  FMUL.FTZ R42, R59, R42 ;  /* 0x0000002a3b2a7220 */ /* 0x000fe20000410000 */
[----:B------:R-:W-:-:S02]  /*2170*/  HADD2.F32 R57, -RZ, R21.H1_H1 ;  /* 0x30000015ff397230 */ /* 0x000fc40000004100 */
[----:B------:R-:W-:Y:S01]  /*2180*/  FFMA.FTZ R60, R40, R41, R43 ;  /* 0x00000029283c7223 */ /* 0x000fe2000001002b */
[----:B------:R-:W-:Y:S02]  /*2190*/  HADD2.F32 R41, -RZ, R21.H0_H0 ;  /* 0x20000015ff297230 */ /* 0x000fe40000004100 */
[--C-:B------:R-:W-:Y:S01]  /*21a0*/  FADD.FTZ R40, R51, -R58.reuse ;  /* 0x8000003a33287221 */ /* 0x100fe20000010000 */
[----:B------:R-:W-:Y:S02]  /*21b0*/  HADD2.F32 R43, -RZ, R25.H1_H1 ;  /* 0x30000019ff2b7230 */ /* 0x000fe40000004100 */
[--C-:B------:R-:W-:Y:S01]  /*21c0*/  FADD.FTZ R56, R54, -R58.reuse ;  /* 0x8000003a36387221 */ /* 0x100fe20000010000 */
[----:B------:R-:W-:Y:S02]  /*21d0*/  HADD2.F32 R65, -RZ, R26.H0_H0 ;  /* 0x2000001aff417230 */ /* 0x000fe40000004100 */
[----:B------:R-:W-:Y:S01]  /*21e0*/  FFMA.FTZ R63, R42, R63, R41 ;  /* 0x0000003f2a3f7223 */ /* 0x000fe20000010029 */
[----:B------:R-:W-:Y:S01]  /*21f0*/  FADD.FTZ R42, R52, -R58 ;  /* 0x8000003a342a7221 */ /* 0x000fe20000010000 */
[----:B------:R-:W-:Y:S01]  /*2200*/  FMUL.FTZ R40, R59, R40 ;  /* 0x000000283b287220 */ /* 0x000fe20000410000 */
[----:B------:R-:W-:-:S02]  /*2210*/  HADD2.F32 R41, -RZ, R22.H0_H0 ;  /* 0x20000016ff297230 */ /* 0x000fc40000004100 */
[----:B------:R-:W-:Y:S01]  /*2220*/  FMUL.FTZ R42, R59, R42 ;  /* 0x0000002a3b2a7220 */ /* 0x000fe20000410000 */
[----:B-1----:R-:W-:Y:S01]  /*2230*/  FFMA.FTZ R62, R40, R43, R57 ;  /* 0x0000002b283e7223 */ /* 0x002fe20000010039 */
[----:B------:R-:W-:Y:S01]  /*2240*/  FADD.FTZ R40, R53, -R58 ;  /* 0x8000003a35287221 */ /* 0x000fe20000010000 */
[----:B------:R-:W-:Y:S02]  /*2250*/  HADD2.F32 R43, -RZ, R22.H1_H1 ;  /* 0x30000016ff2b7230 */ /* 0x000fe40000004100 */
[----:B------:R-:W-:Y:S01]  /*2260*/  FFMA.FTZ R65, R42, R65, R41 ;  /* 0x000000412a417223 */ /* 0x000fe20000010029 */
[----:B------:R-:W-:Y:S02]  /*2270*/  HADD2.F32 R41, -RZ, R26.H1_H1 ;  /* 0x3000001aff297230 */ /* 0x000fe40000004100 */
[----:B------:R-:W-:Y:S01]  /*2280*/  FMUL.FTZ R40, R59, R40 ;  /* 0x000000283b287220 */ /* 0x000fe20000410000 */
[----:B------:R-:W-:Y:S02]  /*2290*/  HADD2.F32 R57, -RZ, R27.H1_H1 ;  /* 0x3000001bff397230 */ /* 0x000fe40000004100 */
[----:B------:R-:W-:-:S02]  /*22a0*/  HADD2.F32 R67, -RZ, R23.H1_H1 ;  /* 0x30000017ff437230 */ /* 0x000fc40000004100 */
[----:B------:R-:W-:Y:S01]  /*22b0*/  FFMA.FTZ R42, R40, R41, R43 ;  /* 0x00000029282a7223 */ /* 0x000fe2000001002b */
[----:B------:R-:W-:Y:S01]  /*22c0*/  FMUL.FTZ R43, R59, R56 ;  /* 0x000000383b2b7220 */ /* 0x000fe20000410000 */
[----:B------:R-:W-:Y:S02]  /*22d0*/  HADD2.F32 R40, -RZ, R27.H0_H0 ;  /* 0x2000001bff287230 */ /* 0x000fe40000004100 */
[----:B------:R-:W-:Y:S01]  /*22e0*/  HADD2.F32 R56, -RZ, R23.H0_H0 ;  /* 0x20000017ff387230 */ /* 0x000fe20000004100 */
[----:B------:R-:W-:-:S04]  /*22f0*/  F2FP.F16.F32.PACK_AB R42, R42, R65 ;  /* 0x000000412a2a723e */ /* 0x000fc800000000ff */
[----:B------:R-:W-:Y:S01]  /*2300*/  FFMA.FTZ R43, R43, R40, R56 ;  /* 0x000000282b2b7223 */ /* 0x000fe20000010038 */
[--C-:B------:R-:W-:Y:S01]  /*2310*/  FADD.FTZ R40, R55, -R58.reuse ;  /* 0x8000003a37287221 */ /* 0x100fe20000010000 */
[----:B------:R-:W-:-:S03]  /*2320*/  FADD.FTZ R58, R49, -R58 ;  /* 0x8000003a313a7221 */ /* 0x000fc60000010000 */
[C---:B------:R-:W-:Y:S01]  /*2330*/  FMUL.FTZ R56, R59.reuse, R40 ;  /* 0x000000283b387220 */ /* 0x040fe20000410000 */
[----:B------:R-:W-:Y:S01]  /*2340*/  FMUL.FTZ R58, R59, R58 ;  /* 0x0000003a3b3a7220 */ /* 0x000fe20000410000 */
[----:B------:R-:W1:Y:S01]  /*2350*/  LDC.64 R40, c[0x0][0x428] ;  /* 0x00010a00ff287b82 */ /* 0x000e620000000a00 */
[----:B------:R-:W-:Y:S02]  /*2360*/  HADD2.F32 R59, -RZ, R20.H1_H1 ;  /* 0x30000014ff3b7230 */ /* 0x000fe40000004100 */
[----:B------:R-:W-:Y:S01]  /*2370*/  FFMA.FTZ R56, R56, R57, R67 ;  /* 0x0000003938387223 */ /* 0x000fe20000010043 */
[----:B------:R-:W-:-:S04]  /*2380*/  HADD2.F32 R57, -RZ, R24.H1_H1 ;  /* 0x30000018ff397230 */ /* 0x000fc80000004100 */
[----:B------:R-:W-:Y:S01]  /*2390*/  F2FP.F16.F32.PACK_AB R43, R56, R43 ;  /* 0x0000002b382b723e */ /* 0x000fe200000000ff */
[----:B------:R-:W-:Y:S01]  /*23a0*/  FFMA.FTZ R59, R58, R57, R59 ;  /* 0x000000393a3b7223 */ /* 0x000fe2000001003b */
[----:B-1----:R-:W-:Y:S01]  /*23b0*/  IMAD.WIDE.U32 R56, R61, 0x10, R40 ;  /* 0x000000103d387825 */ /* 0x002fe200078e0028 */
[----:B------:R-:W-:-:S03]  /*23c0*/  F2FP.F16.F32.PACK_AB R41, R62, R63 ;  /* 0x0000003f3e29723e */ /* 0x000fc600000000ff */
[----:B------:R-:W-:-:S05]  /*23d0*/  F2FP.F16.F32.PACK_AB R40, R59, R60 ;  /* 0x0000003c3b28723e */ /* 0x000fca00000000ff */
[----:B------:R3:W-:Y:S02]  /*23e0*/  STG.E.128 desc[UR6][R56.64], R40 ;  /* 0x0000002838007986 */ /* 0x0007e4000c101d06 */
.L_x_2204:
[----:B------:R-:W-:Y:S05]  /*23f0*/  BSYNC.RECONVERGENT B0 ;  /* 0x0000000000007941 */ /* 0x000fea0003800200 */
.L_x_2203:
[----:B--23--:R-:W2:Y:S02]  /*2400*/  LDC.64 R40, c[0x0][0x380] ;  /* 0x0000e000ff287b82 */ /* 0x00cea40000000a00 */
[----:B--2---:R-:W-:-:S04]  /*2410*/  LEA R3, R40, R3, 0x2 ;  /* 0x0000000328037211 */ /* 0x004fc800078e10ff */
[----:B------:R-:W-:-:S13]  /*2420*/  ISETP.GE.AND P0, PT, R3, R41, PT ;  /* 0x000000290300720c */ /* 0x000fda0003f06270 */
[----:B------:R-:W-:Y:S05]  /*2430*/  @!P0 BRA `(.L_x_2207) ;  /* 0xffffffe000148947 */ /* 0x000fea000383ffff */
[----:B------:R-:W-:Y:S05]  /*2440*/  EXIT ;  /* 0x000000000000794d */ /* 0x000fea0003800000 */
.L_x_2202:
        /* <DEDUP_REMOVED lines=8> */
.L_x_2209:
[----:B------:R-:W-:Y:S05]  /*24d0*/  BSYNC B0 ;  /* 0x0000000000007941 */ /* 0x000fea0003800000 */
.L_x_2208:
        /* <DEDUP_REMOVED lines=10> */
.L_x_2210:
[----:B------:R-:W-:Y:S01]  /*2580*/  HFMA2 R65, -RZ, RZ, 0, 2.384185791015625e-07 ;  /* 0x00000004ff417431 */ /* 0x000fe200000001ff */
[----:B------:R-:W-:-:S05]  /*2590*/  MOV R43, R64 ;  /* 0x00000040002b7202 */ /* 0x000fca0000000f00 */
[----:B------:R-:W-:-:S05]  /*25a0*/  FADD.FTZ R43, R42, R43 ;  /* 0x0000002b2a2b7221 */ /* 0x000fca0000010000 */
[----:B------:R-:W-:-:S07]  /*25b0*/  MOV R66, R43 ;  /* 0x0000002b00427202 */ /* 0x000fce0000000f00 */
[----:B------:R-:W-:Y:S05]  /*25c0*/  WARPSYNC.COLLECTIVE R63, `(.L_x_2211) ;  /* 0x000000003f087348 */ /* 0x000fea0003c00000 */
[----:B------:R0:W1:Y:S02]  /*25d0*/  SHFL.BFLY P4, R64, R66, R65, R68 ;  /* 0x0c00004142407389 */ /* 0x0000640000080044 */
[----:B01----:R-:W-:Y:S05]  /*25e0*/  ENDCOLLECTIVE ;  /* 0x000000000000791b */ /* 0x003fea0003800000 */
.L_x_2211:
[----:B------:R-:W-:Y:S01]  /*25f0*/  HFMA2 R65, -RZ, RZ, 0, 4.76837158203125e-07 ;  /* 0x00000008ff417431 */ /* 0x000fe200000001ff */
[----:B------:R-:W-:-:S05]  /*2600*/  MOV R40, R64 ;  /* 0x0000004000287202 */ /* 0x000fca0000000f00 */
[----:B------:R-:W-:-:S05]  /*2610*/  FADD.FTZ R59, R43, R40 ;  /* 0x000000282b3b7221 */ /* 0x000fca0000010000 */
[----:B------:R-:W-:-:S07]  /*2620*/  MOV R66, R59 ;  /* 0x0000003b00427202 */ /* 0x000fce0000000f00 */
[----:B------:R-:W-:Y:S05]  /*2630*/  WARPSYNC.COLLECTIVE R63, `(.L_x_2212) ;  /* 0x000000003f087348 */ /* 0x000fea0003c00000 */
[----:B------:R0:W1:Y:S02]  /*2640*/  SHFL.BFLY P4, R64, R66, R65, R68 ;  /* 0x0c00004142407389 */ /* 0x0000640000080044 */
[----:B01----:R-:W-:Y:S05]  /*2650*/  ENDCOLLECTIVE ;  /* 0x000000000000791b */ /* 0x003fea0003800000 */
.L_x_2212:
[----:B------:R-:W-:Y:S01]  /*2660*/  HFMA2 R65, -RZ, RZ, 0, 9.5367431640625e-07 ;  /* 0x00000010ff417431 */ /* 0x000fe200000001ff */
[----:B------:R-:W-:-:S05]  /*2670*/  MOV R40, R64 ;  /* 0x0000004000287202 */ /* 0x000fca0000000f00 */
[----:B------:R-:W-:-:S05]  /*2680*/  FADD.FTZ R61, R59, R40 ;  /* 0x000000283b3d7221 */ /* 0x000fca0000010000 */
[----:B------:R-:W-:-:S07]  /*2690*/  MOV R66, R61 ;  /* 0x0000003d00427202 */ /* 0x000fce0000000f00 */
[----:B------:R-:W-:Y:S05]  /*26a0*/  WARPSYNC.COLLECTIVE R63, `(.L_x_2213) ;  /* 0x000000003f087348 */ /* 0x000fea0003c00000 */
[----:B------:R0:W1:Y:S02]  /*26b0*/  SHFL.BFLY P4, R64, R66, R65, R68 ;  /* 0x0c00004142407389 */ /* 0x0000640000080044 */
[----:B01----:R-:W-:Y:S05]  /*26c0*/  ENDCOLLECTIVE ;  /* 0x000000000000791b */ /* 0x003fea0003800000 */
.L_x_2213:
        /* <DEDUP_REMOVED lines=41> */
.L_x_2214:
[----:B------:R-:W-:Y:S01]  /*2960*/  HFMA2 R65, -RZ, RZ, 0, 1.1920928955078125e-07 ;  /* 0x00000002ff417431 */ /* 0x000fe200000001ff */
[----:B------:R-:W-:-:S05]  /*2970*/  MOV R41, R64 ;  /* 0x0000004000297202 */ /* 0x000fca0000000f00 */
[----:B------:R-:W-:-:S05]  /*2980*/  FADD.FTZ R41, R40, R41 ;  /* 0x0000002928297221 */ /* 0x000fca0000010000 */
[----:B------:R-:W-:-:S07]  /*2990*/  MOV R66, R41 ;  /* 0x0000002900427202 */ /* 0x000fce0000000f00 */
[----:B------:R-:W-:Y:S05]  /*29a0*/  WARPSYNC.COLLECTIVE R63, `(.L_x_2215) ;  /* 0x000000003f087348 */ /* 0x000fea0003c00000 */
[----:B------:R0:W1:Y:S02]  /*29b0*/  SHFL.BFLY P4, R64, R66, R65, R68 ;  /* 0x0c00004142407389 */ /* 0x0000640000080044 */
[----:B01----:R-:W-:Y:S05]  /*29c0*/  ENDCOLLECTIVE ;  /* 0x000000000000791b */ /* 0x003fea0003800000 */
.L_x_2215:
[----:B------:R-:W-:Y:S01]  /*29d0*/  HFMA2 R65, -RZ, RZ, 0, 2.384185791015625e-07 ;  /* 0x00000004ff417431 */ /* 0x000fe200000001ff */
[----:B------:R-:W-:-:S05]  /*29e0*/  MOV R42, R64 ;  /* 0x00000040002a7202 */ /* 0x000fca0000000f00 */
[----:B------:R-:W-:-:S05]  /*29f0*/  FADD.FTZ R42, R41, R42 ;  /* 0x0000002a292a7221 */ /* 0x000fca0000010000 */
[----:B------:R-:W-:-:S07]  /*2a00*/  MOV R66, R42 ;  /* 0x0000002a00427202 */ /* 0x000fce0000000f00 */
[----:B------:R-:W-:Y:S05]  /*2a10*/  WARPSYNC.COLLECTIVE R63, `(.L_x_2216) ;  /* 0x000000003f087348 */ /* 0x000fea0003c00000 */
[----:B------:R0:W1:Y:S02]  /*2a20*/  SHFL.BFLY P4, R64, R66, R65, R68 ;  /* 0x0c00004142407389 */ /* 0x0000640000080044 */
[----:B01----:R-:W-:Y:S05]  /*2a30*/  ENDCOLLECTIVE ;  /* 0x000000000000791b */ /* 0x003fea0003800000 */
.L_x_2216:
[----:B------:R-:W-:Y:S01]  /*2a40*/  HFMA2 R65, -RZ, RZ, 0, 4.76837158203125e-07 ;  /* 0x00000008ff417431 */ /* 0x000fe200000001ff */
[----:B------:R-:W-:-:S05]  /*2a50*/  MOV R43, R64 ;  /* 0x00000040002b7202 */ /* 0x000fca0000000f00 */
[----:B------:R-:W-:-:S05]  /*2a60*/  FADD.FTZ R43, R42, R43 ;  /* 0x0000002b2a2b7221 */ /* 0x000fca0000010000 */
[----:B------:R-:W-:-:S07]  /*2a70*/  MOV R66, R43 ;  /* 0x0000002b00427202 */ /* 0x000fce0000000f00 */
[----:B------:R-:W-:Y:S05]  /*2a80*/  WARPSYNC.COLLECTIVE R63, `(.L_x_2217) ;  /* 0x000000003f087348 */ /* 0x000fea0003c00000 */
[----:B------:R0:W1:Y:S02]  /*2a90*/  SHFL.BFLY P4, R64, R66, R65, R68 ;  /* 0x0c00004142407389 */ /* 0x0000640000080044 */
[----:B01----:R-:W-:Y:S05]  /*2aa0*/  ENDCOLLECTIVE ;  /* 0x000000000000791b */ /* 0x003fea0003800000 */
.L_x_2217:
[----:B------:R-:W-:Y:S01]  /*2ab0*/  HFMA2 R65, -RZ, RZ, 0, 9.5367431640625e-07 ;  /* 0x00000010ff417431 */ /* 0x000fe200000001ff */
[----:B------:R-:W-:-:S05]  /*2ac0*/  MOV R62, R64 ;  /* 0x00000040003e7202 */ /* 0x000fca0000000f00 */
[----:B------:R-:W-:-:S05]  /*2ad0*/  FADD.FTZ R62, R43, R62 ;  /* 0x0000003e2b3e7221 */ /* 0x000fca0000010000 */
[----:B------:R-:W-:-:S07]  /*2ae0*/  MOV R66, R62 ;  /* 0x0000003e00427202 */ /* 0x000fce0000000f00 */
[----:B------:R-:W-:Y:S05]  /*2af0*/  WARPSYNC.COLLECTIVE R63, `(.L_x_2218) ;  /* 0x000000003f087348 */ /* 0x000fea0003c00000 */
[----:B------:R0:W1:Y:S02]  /*2b00*/  SHFL.BFLY P4, R64, R66, R65, R68 ;  /* 0x0c00004142407389 */ /* 0x0000640000080044 */
[----:B01----:R-:W-:Y:S05]  /*2b10*/  ENDCOLLECTIVE ;  /* 0x000000000000791b */ /* 0x003fea0003800000 */
.L_x_2218:
[----:B------:R-:W-:Y:S01]  /*2b20*/  MOV R59, R64 ;  /* 0x00000040003b7202 */ /* 0x000fe20000000f00 */
[----:B------:R-:W-:Y:S06]  /*2b30*/  BRA `(.L_x_2219) ;  /* 0xfffffff000487947 */ /* 0x000fec000383ffff */
.L_x_2220:
        /* <DEDUP_REMOVED lines=12> */
.L_x_20243:


//--------------------- .text._ZN10layer_norm13ln_fwd_kernelINS_13Kernel_traitsI6__halfS2_S2_S2_fjLj512ELj1ELj4ELj1ELj16ENS_18Kernel_traits_baseILj512ES2_S2_S2_S2_fjLj128EEEEELb0ELb1ELb1ELb1EEEvNS_9FwdParamsE --------------------------
	.section	.text._ZN10layer_norm13ln_fwd_kernelINS_13Kernel_traitsI6__halfS2_S2_S2_fjLj512ELj1ELj4ELj1ELj16ENS_18Kernel_traits_baseILj512ES2_S2_S2_S2_fjLj128EEEEELb0ELb1ELb1ELb1EEEvNS_9FwdParamsE,"ax",@progbits
	.align	128
        .global         _ZN10layer_norm13ln_fwd_kernelINS_13Kernel_traitsI6__halfS2_S2_S2_fjLj512ELj1ELj4ELj1ELj16ENS_18Kernel_traits_baseILj512ES2_S2_S2_S2_fjLj128EEEEELb0ELb1ELb1ELb1EEEvNS_9FwdParamsE
        .type           _ZN10layer_norm13ln_fwd_kernelINS_13Kernel_traitsI6__halfS2_S2_S2_fjLj512ELj1ELj4ELj1ELj16ENS_18Kernel_traits_baseILj512ES2_S2_S2_S2_fjLj128EEEEELb0ELb1ELb1ELb1EEEvNS_9FwdParamsE,@function
        .size           _ZN10layer_norm13ln_fwd_kernelINS_13Kernel_traitsI6__halfS2_S2_S2_fjLj512ELj1ELj4ELj1ELj16ENS_18Kernel_traits_baseILj512ES2_S2_S2_S2_fjLj128EEEEELb0ELb1ELb1ELb1EEEvNS_9FwdParamsE,(.L_x_20244 - _ZN10layer_norm13ln_fwd_kernelINS_13Kernel_traitsI6__halfS2_S2_S2_fjLj512ELj1ELj4ELj1ELj16ENS_18Kernel_traits_baseILj512ES2_S2_S2_S2_fjLj128EEEEELb0ELb1ELb1ELb1EEEvNS_9FwdParamsE)
        .other          _ZN10layer_norm13ln_fwd_kernelINS_13Kernel_traitsI6__halfS2_S2_S2_fjLj512ELj1ELj4ELj1ELj16ENS_18Kernel_traits_baseILj512ES2_S2_S2_S2_fjLj128EEEEELb0ELb1ELb1ELb1EEEvNS_9FwdParamsE,@"STO_CUDA_ENTRY STV_DEFAULT"
_ZN10layer_norm13ln_fwd_kernelINS_13Kernel_traitsI6__halfS2_S2_S2_fjLj512ELj1ELj4ELj1ELj16ENS_18Kernel_traits_baseILj512ES2_S2_S2_S2_fjLj128EEEEELb0ELb1ELb1ELb1EEEvNS_9FwdParamsE:
.text._ZN10layer_norm13ln_fwd_kernelINS_13Kernel_traitsI6__halfS2_S2_S2_fjLj512ELj1ELj4ELj1ELj16ENS_18Kernel_traits_baseILj512ES2_S2_S2_S2_fjLj128EEEEELb0ELb1ELb1ELb1EEEvNS_9FwdParamsE:
        /* <DEDUP_REMOVED lines=16> */
[----:B------:R3:W4:Y:S04]  /*0100*/  LDG.E.128 R28, desc[UR6][R2.64+0x200] ;  /* 0x00020006021c7981 */ /* 0x000728000c1e1d00 */
        /* <DEDUP_REMOVED lines=8> */
[----:B---3--:R-:W-:Y:S02]  /*0190*/  @P0 MOV R5, R8 ;  /* 0x0000000800050202 */ /* 0x008fe40000000f00 */
[----:B------:R-:W-:Y:S02]  /*01a0*/  @P0 MOV R4, R9 ;  /* 0x0000000900040202 */ /* 0x000fe40000000f00 */
[----:B------:R-:W-:Y:S02]  /*01b0*/  @P0 MOV R3, R10 ;  /* 0x0000000a00030202 */ /* 0x000fe40000000f00 */
[----:B------:R-:W-:Y:S02]  /*01c0*/  @P0 MOV R2, R11 ;  /* 0x0000000b00020202 */ /* 0x000fe40000000f00 */
[----:B------:R-:W-:-:S02]  /*01d0*/  @!P0 MOV R5, R8 ;  /* 0x0000000800058202 */ /* 0x000fc40000000f00 */
[----:B------:R-:W-:Y:S02]  /*01e0*/  @!P0 MOV R4, R9 ;  /* 0x0000000900048202 */ /* 0x000fe40000000f00 */
[----:B------:R-:W-:Y:S02]  /*01f0*/  @!P0 MOV R3, R10 ;  /* 0x0000000a00038202 */ /* 0x000fe40000000f00 */
[----:B------:R-:W-:Y:S02]  /*0200*/  @!P0 MOV R2, R11 ;  /* 0x0000000b00028202 */ /* 0x000fe40000000f00 */
[----:B----4-:R-:W-:Y:S02]  /*0210*/  @P0 MOV R7, R24 ;  /* 0x0000001800070202 */ /* 0x010fe40000000f00 */
[----:B------:R-:W-:Y:S02]  /*0220*/  @P0 MOV R11, R25 ;  /* 0x00000019000b0202 */ /* 0x000fe40000000f00 */
[----:B------:R-:W-:-:S02]  /*0230*/  @P0 MOV R10, R26 ;  /* 0x0000001a000a0202 */ /* 0x000fc40000000f00 */
[----:B------:R-:W-:Y:S02]  /*0240*/  @P0 MOV R9, R27 ;  /* 0x0000001b00090202 */ /* 0x000fe40000000f00 */
[----:B------:R-:W-:Y:S02]  /*0250*/  @P0 MOV R8, R28 ;  /* 0x0000001c00080202 */ /* 0x000fe40000000f00 */
[----:B------:R-:W-:Y:S02]  /*0260*/  @!P0 MOV R7, R24 ;  /* 0x0000001800078202 */ /* 0x000fe40000000f00 */
[----:B------:R-:W-:Y:S02]  /*0270*/  @!P0 MOV R11, R25 ;  /* 0x00000019000b8202 */ /* 0x000fe40000000f00 */
[----:B------:R-:W-:Y:S02]  /*0280*/  @!P0 MOV R10, R26 ;  /* 0x0000001a000a8202 */ /* 0x000fe40000000f00 */
[----:B------:R-:W-:-:S02]  /*0290*/  @!P0 MOV R9, R27 ;  /* 0x0000001b00098202 */ /* 0x000fc40000000f00 */
[----:B------:R-:W-:Y:S02]  /*02a0*/  @!P0 MOV R8, R28 ;  /* 0x0000001c00088202 */ /* 0x000fe40000000f00 */
[----:B------:R-:W-:Y:S01]  /*02b0*/  @P0 MOV R39, R29 ;  /* 0x0000001d00270202 */ /* 0x000fe20000000f00 */
[----:B--2---:R-:W-:Y:S06]  /*02c0*/  @P1 EXIT ;  /* 0x000000000000194d */ /* 0x004fec0003800000 */
        /* <DEDUP_REMOVED lines=21> */
.L_x_2228:
[----:B------:R-:W0:Y:S08]  /*0420*/  LDC.64 R54, c[0x0][0x3f0] ;  /* 0x0000fc00ff367b82 */ /* 0x000e300000000a00 */
[----:B------:R-:W3:Y:S08]  /*0430*/  LDC R33, c[0x0][0x388] ;  /* 0x0000e200ff217b82 */ /* 0x000ef00000000800 */
[----:B------:R-:W4:Y:S01]  /*0440*/  LDC.64 R30, c[0x0][0x3f8] ;  /* 0x0000fe00ff1e7b82 */ /* 0x000f220000000a00 */
[----:B0-----:R-:W-:-:S06]  /*0450*/  IMAD.WIDE R54, R0, 0x4, R54 ;  /* 0x0000000400367825 */ /* 0x001fcc00078e0236 */
[----:B------:R-:W2:Y:S01]  /*0460*/  LDG.E R54, desc[UR6][R54.64] ;  /* 0x0000000636367981 */ /* 0x000ea2000c1e1900 */
[----:B------:R-:W-:Y:S02]  /*0470*/  HFMA2 R49, -RZ, RZ, 0, 0 ;  /* 0x00000000ff317431 */ /* 0x000fe400000001ff */
[----:B----4-:R-:W-:Y:S01]  /*0480*/  IMAD.WIDE R30, R0, 0x4, R30 ;  /* 0x00000004001e7825 */ /* 0x010fe200078e021e */
[----:B--2---:R-:W-:-:S13]  /*0490*/  ISETP.GE.AND P2, PT, R54, 0x1, PT ;  /* 0x000000013600780c */ /* 0x004fda0003f46270 */
[----:B------:R-:W0:Y:S01]  /*04a0*/  @P2 LDC.64 R28, c[0x0][0x390] ;  /* 0x0000e400ff1c2b82 */ /* 0x000e220000000a00 */
[----:B------:R-:W-:-:S05]  /*04b0*/  @P2 IADD3 R32, PT, PT, R54, -0x1, RZ ;  /* 0xffffffff36202810 */ /* 0x000fca0007ffe0ff */
[----:B---3--:R-:W-:-:S05]  /*04c0*/  @P2 IMAD R32, R32, R33, RZ ;  /* 0x0000002120202224 */ /* 0x008fca00078e02ff */
[----:B------:R-:W-:-:S04]  /*04d0*/  @P2 SHF.R.S32.HI R35, RZ, 0x1f, R32 ;  /* 0x0000001fff232819 */ /* 0x000fc80000011420 */
[----:B------:R-:W-:Y:S02]  /*04e0*/  @P2 LEA.HI R35, R35, R32, RZ, 0x3 ;  /* 0x0000002023232211 */ /* 0x000fe400078f18ff */
[----:B------:R2:W5:Y:S02]  /*04f0*/  LDG.E R32, desc[UR6][R30.64] ;  /* 0x000000061e207981 */ /* 0x000564000c1e1900 */
[----:B------:R-:W-:-:S05]  /*0500*/  @P2 LEA.HI.SX32 R49, R35, R6, 0x1d ;  /* 0x0000000623312211 */ /* 0x000fca00078feaff */
[----:B0-----:R-:W-:-:S05]  /*0510*/  @P2 IMAD.WIDE.U32 R28, R49, 0x10, R28 ;  /* 0x00000010311c2825 */ /* 0x001fca00078e001c */
[----:B------:R2:W5:Y:S01]  /*0520*/  @P2 LDG.E.128 R20, desc[UR6][R28.64] ;  /* 0x000000061c142981 */ /* 0x000562000c1e1d00 */
[----:B------:R-:W-:Y:S01]  /*0530*/  ISETP.NE.U32.AND P0, PT, RZ, UR8, PT ;  /* 0x00000008ff007c0c */ /* 0x000fe2000bf05070 */
[----:B------:R-:W-:-:S03]  /*0540*/  IMAD R34, R0, R33, RZ ;  /* 0x0000002100227224 */ /* 0x000fc600078e02ff */
[----:B------:R-:W-:Y:S02]  /*0550*/  ISETP.NE.AND.EX P0, PT, RZ, UR9, PT, P0 ;  /* 0x00000009ff007c0c */ /* 0x000fe4000bf05300 */
[----:B------:R-:W-:-:S04]  /*0560*/  SHF.R.S32.HI R35, RZ, 0x1f, R34 ;  /* 0x0000001fff237819 */ /* 0x000fc80000011422 */
[----:B------:R-:W-:-:S04]  /*0570*/  LEA.HI R35, R35, R34, RZ, 0x3 ;  /* 0x0000002223237211 */ /* 0x000fc800078f18ff */
[----:B------:R-:W-:-:S03]  /*0580*/  LEA.HI.SX32 R55, R35, R6, 0x1d ;  /* 0x0000000623377211 */ /* 0x000fc600078feaff */
[----:B--2---:R-:W-:Y:S05]  /*0590*/  @!P0 BRA `(.L_x_2221) ;  /* 0x0000000400248947 */ /* 0x004fea0003800000 */
[----:B------:R-:W0:Y:S02]  /*05a0*/  LDC.64 R24, c[0x0][0x3a0] ;  /* 0x0000e800ff187b82 */ /* 0x000e240000000a00 */
[----:B0-----:R-:W-:-:S06]  /*05b0*/  IMAD.WIDE.U32 R24, R55, 0x10, R24 ;  /* 0x0000001037187825 */ /* 0x001fcc00078e0018 */
[----:B------:R-:W2:Y:S01]  /*05c0*/  LDG.E.128 R24, desc[UR6][R24.64] ;  /* 0x0000000618187981 */ /* 0x000ea2000c1e1d00 */
[----:B------:R-:W-:-:S13]  /*05d0*/  ISETP.GT.AND P3, PT, R54, RZ, PT ;  /* 0x000000ff3600720c */ /* 0x000fda0003f64270 */
[----:B------:R-:W0:Y:S01]  /*05e0*/  @P3 LDC R35, c[0x0][0x40c] ;  /* 0x00010300ff233b82 */ /* 0x000e220000000800 */
[----:B-----5:R-:W-:Y:S02]  /*05f0*/  @P3 HADD2.F32 R28, -RZ, R20.H0_H0 ;  /* 0x20000014ff1c3230 */ /* 0x020fe40000004100 */
[----:B------:R-:W-:Y:S02]  /*0600*/  @P3 HADD2.F32 R31, -RZ, R7.H0_H0 ;  /* 0x20000007ff1f3230 */ /* 0x000fe40000004100 */
[----:B------:R-:W-:Y:S02]  /*0610*/  @P3 HADD2.F32 R43, -RZ, R21.H0_H0 ;  /* 0x20000015ff2b3230 */ /* 0x000fe40000004100 */
[----:B------:R-:W-:Y:S01]  /*0620*/  @P3 HADD2.F32 R47, -RZ, R11.H0_H0 ;  /* 0x2000000bff2f3230 */ /* 0x000fe20000004100 */
[----:B------:R-:W3:Y:S01]  /*0630*/  @P3 LDC R44, c[0x0][0x40c] ;  /* 0x00010300ff2c3b82 */ /* 0x000ee20000000800 */
[----:B------:R-:W-:-:S07]  /*0640*/  @P3 HADD2.F32 R48, -RZ, R22.H0_H0 ;  /* 0x20000016ff303230 */ /* 0x000fce0000004100 */
[----:B------:R-:W4:Y:S08]  /*0650*/  @P3 LDC R46, c[0x0][0x40c] ;  /* 0x00010300ff2e3b82 */ /* 0x000f300000000800 */
[----:B------:R-:W1:Y:S01]  /*0660*/  @P3 LDC R29, c[0x0][0x40c] ;  /* 0x00010300ff1d3b82 */ /* 0x000e620000000800 */
[----:B0-----:R-:W-:Y:S01]  /*0670*/  @P3 FMUL.FTZ R28, R28, R35 ;  /* 0x000000231c1c3220 */ /* 0x001fe20000410000 */
[----:B------:R-:W-:-:S06]  /*0680*/  @P3 HADD2.F32 R35, -RZ, R20.H1_H1 ;  /* 0x30000014ff233230 */ /* 0x000fcc0000004100 */
[----:B------:R-:W0:Y:S01]  /*0690*/  @P3 LDC R30, c[0x0][0x40c] ;  /* 0x00010300ff1e3b82 */ /* 0x000e220000000800 */
[--C-:B--2---:R-:W-:Y:S02]  /*06a0*/  @P3 HADD2.F32 R45, -RZ, R24.reuse.H0_H0 ;  /* 0x20000018ff2d3230 */ /* 0x104fe40000004100 */
[--C-:B------:R-:W-:Y:S02]  /*06b0*/  @!P3 HADD2.F32 R34, -RZ, R24.reuse.H0_H0 ;  /* 0x20000018ff22b230 */ /* 0x100fe40000004100 */
[----:B------:R-:W-:Y:S02]  /*06c0*/  @P3 HADD2.F32 R51, -RZ, R24.H1_H1 ;  /* 0x30000018ff333230 */ /* 0x000fe40000004100 */
[----:B------:R-:W-:Y:S01]  /*06d0*/  @P3 FFMA.FTZ R34, R28, R31, R45 ;  /* 0x0000001f1c223223 */ /* 0x000fe2000001002d */
[----:B---3--:R-:W-:Y:S01]  /*06e0*/  @P3 FMUL.FTZ R28, R35, R44 ;  /* 0x0000002c231c3220 */ /* 0x008fe20000410000 */
[----:B------:R-:W2:Y:S01]  /*06f0*/  @P3 LDC R31, c[0x0][0x40c] ;  /* 0x00010300ff1f3b82 */ /* 0x000ea20000000800 */
[----:B------:R-:W-:-:S02]  /*0700*/  @P3 HADD2.F32 R45, -RZ, R7.H1_H1 ;  /* 0x30000007ff2d3230 */ /* 0x000fc40000004100 */
[----:B----4-:R-:W-:Y:S01]  /*0710*/  @P3 FMUL.FTZ R44, R43, R46 ;  /* 0x0000002e2b2c3220 */ /* 0x010fe20000410000 */
[----:B------:R-:W-:Y:S02]  /*0720*/  @P3 HADD2.F32 R46, -RZ, R21.H1_H1 ;  /* 0x30000015ff2e3230 */ /* 0x000fe40000004100 */
[----:B------:R-:W-:Y:S02]  /*0730*/  @!P3 HADD2.F32 R35, -RZ, R24.H1_H1 ;  /* 0x30000018ff23b230 */ /* 0x000fe40000004100 */
[----:B------:R-:W-:Y:S01]  /*0740*/  @P3 FFMA.FTZ R35, R28, R45, R51 ;  /* 0x0000002d1c233223 */ /* 0x000fe20000010033 */
[--C-:B------:R-:W-:Y:S01]  /*0750*/  @P3 HADD2.F32 R53, -RZ, R25.reuse.H0_H0 ;  /* 0x20000019ff353230 */ /* 0x100fe20000004100 */
[----:B------:R-:W3:Y:S01]  /*0760*/  @P3 LDC R28, c[0x0][0x40c] ;  /* 0x00010300ff1c3b82 */ /* 0x000ee20000000800 */
[----:B-1----:R-:W-:Y:S01]  /*0770*/  @P3 FMUL.FTZ R46, R46, R29 ;  /* 0x0000001d2e2e3220 */ /* 0x002fe20000410000 */
[----:B------:R-:W-:Y:S02]  /*0780*/  @!P3 HADD2.F32 R43, -RZ, R25.H0_H0 ;  /* 0x20000019ff2bb230 */ /* 0x000fe40000004100 */
[----:B------:R-:W-:Y:S01]  /*0790*/  @P3 FFMA.FTZ R43, R44, R47, R53 ;  /* 0x0000002f2c2b3223 */ /* 0x000fe20000010035 */
[----:B------:R-:W-:-:S02]  /*07a0*/  @P3 HADD2.F32 R47, -RZ, R22.H1_H1 ;  /* 0x30000016ff2f3230 */ /* 0x000fc40000004100 */
[----:B------:R-:W-:Y:S01]  /*07b0*/  @P3 HADD2.F32 R45, -RZ, R11.H1_H1 ;  /* 0x3000000bff2d3230 */ /* 0x000fe20000004100 */
[----:B------:R-:W1:Y:S01]  /*07c0*/  @P3 LDC R29, c[0x0][0x40c] ;  /* 0x00010300ff1d3b82 */ /* 0x000e620000000800 */
[--C-:B------:R-:W-:Y:S02]  /*07d0*/  @P3 HADD2.F32 R51, -RZ, R25.reuse.H1_H1 ;  /* 0x30000019ff333230 */ /* 0x100fe40000004100 */
[----:B0-----:R-:W-:Y:S01]  /*07e0*/  @P3 FMUL.FTZ R47, R47, R30 ;  /* 0x0000001e2f2f3220 */ /* 0x001fe20000410000 */
[----:B------:R-:W-:Y:S02]  /*07f0*/  @P3 HADD2.F32 R30, -RZ, R10.H0_H0 ;  /* 0x2000000aff1e3230 */ /* 0x000fe40000004100 */
[----:B------:R-:W-:Y:S02]  /*0800*/  @P3 HADD2.F32 R50, -RZ, R26.H0_H0 ;  /* 0x2000001aff323230 */ /* 0x000fe40000004100 */
[----:B------:R-:W-:Y:S02]  /*0810*/  @!P3 HADD2.F32 R44, -RZ, R25.H1_H1 ;  /* 0x30000019ff2cb230 */ /* 0x000fe40000004100 */
[----:B--2---:R-:W-:Y:S01]  /*0820*/  @P3 FMUL.FTZ R31, R48, R31 ;  /* 0x0000001f301f3220 */ /* 0x004fe20000410000 */
[----:B------:R-:W-:Y:S01]  /*0830*/  @P3 FFMA.FTZ R44, R46, R45, R51 ;  /* 0x0000002d2e2c3223 */ /* 0x000fe20000010033 */
[----:B------:R-:W-:-:S02]  /*0840*/  @P3 HADD2.F32 R48, -RZ, R10.H1_H1 ;  /* 0x3000000aff303230 */ /* 0x000fc40000004100 */
[--C-:B------:R-:W-:Y:S02]  /*0850*/  @!P3 HADD2.F32 R45, -RZ, R26.reuse.H0_H0 ;  /* 0x2000001aff2db230 */ /* 0x100fe40000004100 */
[----:B------:R-:W-:Y:S01]  /*0860*/  @P3 FFMA.FTZ R45, R31, R30, R50 ;  /* 0x0000001e1f2d3223 */ /* 0x000fe20000010032 */
[--C-:B------:R-:W-:Y:S02]  /*0870*/  @P3 HADD2.F32 R52, -RZ, R26.reuse.H1_H1 ;  /* 0x3000001aff343230 */ /* 0x100fe40000004100 */
[--C-:B------:R-:W-:Y:S02]  /*0880*/  @P3 HADD2.F32 R51, -RZ, R23.reuse.H0_H0 ;  /* 0x20000017ff333230 */ /* 0x100fe40000004100 */
[----:B------:R-:W-:Y:S02]  /*0890*/  @P3 HADD2.F32 R30, -RZ, R23.H1_H1 ;  /* 0x30000017ff1e3230 */ /* 0x000fe40000004100 */
[----:B------:R-:W-:Y:S02]  /*08a0*/  @!P3 HADD2.F32 R46, -RZ, R26.H1_H1 ;  /* 0x3000001aff2eb230 */ /* 0x000fe40000004100 */
[----:B------:R-:W-:Y:S01]  /*08b0*/  @P3 FFMA.FTZ R46, R47, R48, R52 ;  /* 0x000000302f2e3223 */ /* 0x000fe20000010034 */
[----:B---3--:R-:W-:Y:S01]  /*08c0*/  @P3 FMUL.FTZ R28, R51, R28 ;  /* 0x0000001c331c3220 */ /* 0x008fe20000410000 */
[----:B------:R-:W-:-:S02]  /*08d0*/  @P3 HADD2.F32 R31, -RZ, R9.H0_H0 ;  /* 0x20000009ff1f3230 */ /* 0x000fc40000004100 */
[----:B-1----:R-:W-:Y:S01]  /*08e0*/  @P3 FMUL.FTZ R29, R30, R29 ;  /* 0x0000001d1e1d3220 */ /* 0x002fe20000410000 */
[----:B------:R-:W-:Y:S01]  /*08f0*/  @P3 HADD2.F32 R50, -RZ, R9.H1_H1 ;  /* 0x30000009ff323230 */ /* 0x000fe20000004100 */
[----:B------:R-:W-:Y:S01]  /*0900*/  F2FP.F16.F32.PACK_AB R30, RZ, R43 ;  /* 0x0000002bff1e723e */ /* 0x000fe200000000ff */
[--C-:B------:R-:W-:Y:S02]  /*0910*/  @P3 HADD2.F32 R51, -RZ, R27.reuse.H0_H0 ;  /* 0x2000001bff333230 */ /* 0x100fe40000004100 */
[--C-:B------:R-:W-:Y:S02]  /*0920*/  @P3 HADD2.F32 R52, -RZ, R27.reuse.H1_H1 ;  /* 0x3000001bff343230 */ /* 0x100fe40000004100 */
[--C-:B------:R-:W-:Y:S02]  /*0930*/  @!P3 HADD2.F32 R47, -RZ, R27.reuse.H0_H0 ;  /* 0x2000001bff2fb230 */ /* 0x100fe40000004100 */
[----:B------:R-:W-:Y:S01]  /*0940*/  @P3 FFMA.FTZ R47, R28, R31, R51 ;  /* 0x0000001f1c2f3223 */ /* 0x000fe20000010033 */
[----:B------:R-:W-:-:S02]  /*0950*/  @!P3 HADD2.F32 R48, -RZ, R27.H1_H1 ;  /* 0x3000001bff30b230 */ /* 0x000fc40000004100 */
[----:B------:R-:W-:Y:S01]  /*0960*/  @P3 FFMA.FTZ R48, R29, R50, R52 ;  /* 0x000000321d303223 */ /* 0x000fe20000010034 */
[----:B------:R-:W-:Y:S02]  /*0970*/  F2FP.F16.F32.PACK_AB R28, RZ, R34 ;  /* 0x00000022ff1c723e */ /* 0x000fe400000000ff */
[----:B------:R-:W-:Y:S02]  /*0980*/  F2FP.F16.F32.PACK_AB R29, RZ, R35 ;  /* 0x00000023ff1d723e */ /* 0x000fe400000000ff */
        /* <DEDUP_REMOVED lines=10> */
.L_x_2221:
[----:B------:R-:W0:Y:S01]  /*0a30*/  @P2 LDC R30, c[0x0][0x40c] ;  /* 0x00010300ff1e2b82 */ /* 0x000e220000000800 */
[--C-:B-----5:R-:W-:Y:S01]  /*0a40*/  @P2 HADD2.F32 R29, -RZ, R20.reuse.H0_H0 ;  /* 0x20000014ff1d2230 */ /* 0x120fe20000004100 */
[----:B------:R-:W-:Y:S01]  /*0a50*/  MOV R34, RZ ;  /* 0x000000ff00227202 */ /* 0x000fe20000000f00 */
[----:B------:R-:W-:Y:S01]  /*0a60*/  @P2 HADD2.F32 R31, -RZ, R20.H1_H1 ;  /* 0x30000014ff1f2230 */ /* 0x000fe20000004100 */
[----:B------:R-:W-:Y:S01]  /*0a70*/  MOV R43, RZ ;  /* 0x000000ff002b7202 */ /* 0x000fe20000000f00 */
[--C-:B------:R-:W-:Y:S02]  /*0a80*/  @P2 HADD2.F32 R35, -RZ, R21.reuse.H0_H0 ;  /* 0x20000015ff232230 */ /* 0x100fe40000004100 */
[----:B------:R-:W-:Y:S01]  /*0a90*/  @P2 HADD2.F32 R48, -RZ, R21.H1_H1 ;  /* 0x30000015ff302230 */ /* 0x000fe20000004100 */
[----:B------:R-:W2:Y:S01]  /*0aa0*/  @P2 LDC R44, c[0x0][0x40c] ;  /* 0x00010300ff2c2b82 */ /* 0x000ea20000000800 */
[----:B------:R-:W-:Y:S02]  /*0ab0*/  @P2 HADD2.F32 R47, -RZ, R11.H0_H0 ;  /* 0x2000000bff2f2230 */ /* 0x000fe40000004100 */
[----:B------:R-:W-:-:S02]  /*0ac0*/  @P2 HADD2.F32 R53, -RZ, R22.H0_H0 ;  /* 0x20000016ff352230 */ /* 0x000fc40000004100 */
[----:B------:R-:W-:Y:S02]  /*0ad0*/  @P2 HADD2.F32 R45, -RZ, R7.H1_H1 ;  /* 0x30000007ff2d2230 */ /* 0x000fe40000004100 */
[----:B------:R-:W-:Y:S01]  /*0ae0*/  @P2 HADD2.F32 R50, -RZ, R23.H1_H1 ;  /* 0x30000017ff322230 */ /* 0x000fe20000004100 */
[----:B------:R-:W3:Y:S01]  /*0af0*/  @P2 LDC R46, c[0x0][0x40c] ;  /* 0x00010300ff2e2b82 */ /* 0x000ee20000000800 */
[----:B------:R-:W-:-:S07]  /*0b00*/  @P2 HADD2.F32 R52, -RZ, R9.H1_H1 ;  /* 0x30000009ff342230 */ /* 0x000fce0000004100 */
[----:B------:R-:W4:Y:S01]  /*0b10*/  @P2 LDC R51, c[0x0][0x40c] ;  /* 0x00010300ff332b82 */ /* 0x000f220000000800 */
[----:B0-----:R-:W-:Y:S01]  /*0b20*/  @P2 FMUL.FTZ R29, R29, R30 ;  /* 0x0000001e1d1d2220 */ /* 0x001fe20000410000 */
[----:B------:R-:W-:-:S05]  /*0b30*/  @P2 HADD2.F32 R30, -RZ, R7.H0_H0 ;  /* 0x20000007ff1e2230 */ /* 0x000fca0000004100 */
[----:B------:R-:W-:Y:S01]  /*0b40*/  @P2 FMUL.FTZ R34, R29, R30 ;  /* 0x0000001e1d222220 */ /* 0x000fe20000410000 */
[----:B------:R-:W0:Y:S01]  /*0b50*/  @P2 LDC R28, c[0x0][0x40c] ;  /* 0x00010300ff1c2b82 */ /* 0x000e220000000800 */
[----:B--2---:R-:W-:-:S07]  /*0b60*/  @P2 FMUL.FTZ R44, R31, R44 ;  /* 0x0000002c1f2c2220 */ /* 0x004fce0000410000 */
[----:B------:R-:W2:Y:S01]  /*0b70*/  @P2 LDC R31, c[0x0][0x40c] ;  /* 0x00010300ff1f2b82 */ /* 0x000ea20000000800 */
[----:B---3--:R-:W-:Y:S01]  /*0b80*/  @P2 FMUL.FTZ R46, R35, R46 ;  /* 0x0000002e232e2220 */ /* 0x008fe20000410000 */
[----:B------:R-:W-:Y:S01]  /*0b90*/  MOV R35, RZ ;  /* 0x000000ff00237202 */ /* 0x000fe20000000f00 */
[----:B------:R-:W-:Y:S01]  /*0ba0*/  @P2 FMUL.FTZ R35, R44, R45 ;  /* 0x0000002d2c232220 */ /* 0x000fe20000410000 */
[----:B------:R-:W-:Y:S01]  /*0bb0*/  CS2R R44, SRZ ;  /* 0x00000000002c7805 */ /* 0x000fe2000001ff00 */
[----:B------:R-:W-:Y:S01]  /*0bc0*/  @P2 FMUL.FTZ R43, R46, R47 ;  /* 0x0000002f2e2b2220 */ /* 0x000fe20000410000 */
[----:B------:R-:W-:Y:S02]  /*0bd0*/  @P2 HADD2.F32 R46, -RZ, R22.H1_H1 ;  /* 0x30000016ff2e2230 */ /* 0x000fe40000004100 */
[----:B------:R-:W3:Y:S01]  /*0be0*/  @P2 LDC R30, c[0x0][0x40c] ;  /* 0x00010300ff1e2b82 */ /* 0x000ee20000000800 */
[----:B----4-:R-:W-:Y:S01]  /*0bf0*/  @P2 FMUL.FTZ R48, R48, R51 ;  /* 0x0000003330302220 */ /* 0x010fe20000410000 */
[----:B------:R-:W-:-:S02]  /*0c00*/  @P2 HADD2.F32 R51, -RZ, R10.H0_H0 ;  /* 0x2000000aff332230 */ /* 0x000fc40000004100 */
[----:B------:R-:W-:-:S04]  /*0c10*/  @P2 HADD2.F32 R47, -RZ, R11.H1_H1 ;  /* 0x3000000bff2f2230 */ /* 0x000fc80000004100 */
[----:B------:R-:W4:Y:S01]  /*0c20*/  @P2 LDC R29, c[0x0][0x40c] ;  /* 0x00010300ff1d2b82 */ /* 0x000f220000000800 */
[----:B0-----:R-:W-:Y:S01]  /*0c30*/  @P2 FMUL.FTZ R28, R53, R28 ;  /* 0x0000001c351c2220 */ /* 0x001fe20000410000 */
[----:B------:R-:W-:Y:S02]  /*0c40*/  @P2 HADD2.F32 R53, -RZ, R23.H0_H0 ;  /* 0x20000017ff352230 */ /* 0x000fe40000004100 */
[----:B------:R-:W-:Y:S01]  /*0c50*/  @P2 FMUL.FTZ R44, R48, R47 ;  /* 0x0000002f302c2220 */ /* 0x000fe20000410000 */
[----:B------:R-:W-:Y:S01]  /*0c60*/  MOV R48, RZ ;  /* 0x000000ff00307202 */ /* 0x000fe20000000f00 */
[----:B------:R-:W-:Y:S01]  /*0c70*/  @P2 FMUL.FTZ R45, R28, R51 ;  /* 0x000000331c2d2220 */ /* 0x000fe20000410000 */
[----:B------:R-:W-:Y:S02]  /*0c80*/  @P2 HADD2.F32 R28, -RZ, R10.H1_H1 ;  /* 0x3000000aff1c2230 */ /* 0x000fe40000004100 */
[----:B------:R-:W-:Y:S02]  /*0c90*/  @P2 HADD2.F32 R51, -RZ, R9.H0_H0 ;  /* 0x20000009ff332230 */ /* 0x000fe40000004100 */
[----:B--2---:R-:W-:Y:S01]  /*0ca0*/  @P2 FMUL.FTZ R31, R46, R31 ;  /* 0x0000001f2e1f2220 */ /* 0x004fe20000410000 */
[----:B------:R-:W-:-:S03]  /*0cb0*/  CS2R R46, SRZ ;  /* 0x00000000002e7805 */ /* 0x000fc6000001ff00 */
[----:B------:R-:W-:Y:S01]  /*0cc0*/  @P2 FMUL.FTZ R46, R31, R28 ;  /* 0x0000001c1f2e2220 */ /* 0x000fe20000410000 */
[----:B------:R-:W-:Y:S01]  /*0cd0*/  F2FP.F16.F32.PACK_AB R28, RZ, R34 ;  /* 0x00000022ff1c723e */ /* 0x000fe200000000ff */
[----:B---3--:R-:W-:Y:S01]  /*0ce0*/  @P2 FMUL.FTZ R30, R53, R30 ;  /* 0x0000001e351e2220 */ /* 0x008fe20000410000 */
[----:B------:R-:W-:-:S03]  /*0cf0*/  F2FP.F16.F32.PACK_AB R31, RZ, R44 ;  /* 0x0000002cff1f723e */ /* 0x000fc600000000ff */
[----:B------:R-:W-:Y:S01]  /*0d00*/  @P2 FMUL.FTZ R47, R30, R51 ;  /* 0x000000331e2f2220 */ /* 0x000fe20000410000 */
[----:B------:R-:W-:Y:S02]  /*0d10*/  F2FP.F16.F32.PACK_AB R30, RZ, R43 ;  /* 0x0000002bff1e723e */ /* 0x000fe400000000ff */
[----:B------:R-:W-:Y:S01]  /*0d20*/  F2FP.F16.F32.PACK_AB R51, RZ, R46 ;  /* 0x0000002eff33723e */ /* 0x000fe200000000ff */
[----:B----4-:R-:W-:Y:S01]  /*0d30*/  @P2 FMUL.FTZ R29, R50, R29 ;  /* 0x0000001d321d2220 */ /* 0x010fe20000410000 */
[----:B------:R-:W-:-:S03]  /*0d40*/  F2FP.F16.F32.PACK_AB R50, RZ, R45 ;  /* 0x0000002dff32723e */ /* 0x000fc600000000ff */
[----:B------:R-:W-:Y:S01]  /*0d50*/  @P2 FMUL.FTZ R48, R29, R52 ;  /* 0x000000341d302220 */ /* 0x000fe20000410000 */
[----:B------:R-:W-:Y:S02]  /*0d60*/  F2FP.F16.F32.PACK_AB R29, RZ, R35 ;  /* 0x00000023ff1d723e */ /* 0x000fe400000000ff */
[----:B------:R-:W-:Y:S02]  /*0d70*/  F2FP.F16.F32.PACK_AB R52, RZ, R47 ;  /* 0x0000002fff34723e */ /* 0x000fe400000000ff */
[----:B------:R-:W-:Y:S02]  /*0d80*/  F2FP.F16.F32.PACK_AB R53, RZ, R48 ;  /* 0x00000030ff35723e */ /* 0x000fe400000000ff */
[----:B------:R-:W-:Y:S02]  /*0d90*/  PRMT R28, R28, 0x5410, R29 ;  /* 0x000054101c1c7816 */ /* 0x000fe4000000001d */
[----:B------:R-:W-:Y:S02]  /*0da0*/  PRMT R29, R30, 0x5410, R31 ;  /* 0x000054101e1d7816 */ /* 0x000fe4000000001f */
[----:B------:R-:W-:-:S02]  /*0db0*/  PRMT R30, R50, 0x5410, R51 ;  /* 0x00005410321e7816 */ /* 0x000fc40000000033 */
[----:B------:R-:W-:-:S07]  /*0dc0*/  PRMT R31, R52, 0x5410, R53 ;  /* 0x00005410341f7816 */ /* 0x000fce0000000035 */
.L_x_2222:
[----:B------:R-:W0:Y:S01]  /*0dd0*/  LDC.64 R50, c[0x0][0x3a8] ;  /* 0x0000ea00ff327b82 */ /* 0x000e220000000a00 */
[----:B------:R-:W-:Y:S02]  /*0de0*/  @P2 IADD3 R59, PT, PT, R49, 0x20, RZ ;  /* 0x00000020313b2810 */ /* 0x000fe40007ffe0ff */
[----:B------:R-:W-:-:S05]  /*0df0*/  IADD3 R49, PT, PT, R55, 0x20, RZ ;  /* 0x0000002037317810 */ /* 0x000fca0007ffe0ff */
[----:B------:R-:W2:Y:S01]  /*0e00*/  @P2 LDC.64 R52, c[0x0][0x390] ;  /* 0x0000e400ff342b82 */ /* 0x000ea20000000a00 */
[----:B0-----:R-:W-:-:S07]  /*0e10*/  IMAD.WIDE.U32 R56, R55, 0x10, R50 ;  /* 0x0000001037387825 */ /* 0x001fce00078e0032 */
[----:B------:R-:W0:Y:S01]  /*0e20*/  @P0 LDC.64 R50, c[0x0][0x3a0] ;  /* 0x0000e800ff320b82 */ /* 0x000e220000000a00 */
[----:B------:R3:W-:Y:S01]  /*0e30*/  STG.E.128 desc[UR6][R56.64], R28 ;  /* 0x0000001c38007986 */ /* 0x0007e2000c101d06 */
[----:B--2---:R-:W-:-:S05]  /*0e40*/  @P2 IMAD.WIDE.U32 R52, R59, 0x10, R52 ;  /* 0x000000103b342825 */ /* 0x004fca00078e0034 */
[----:B------:R3:W5:Y:S01]  /*0e50*/  @P2 LDG.E.128 R20, desc[UR6][R52.64] ;  /* 0x0000000634142981 */ /* 0x000762000c1e1d00 */
[----:B0-----:R-:W-:-:S05]  /*0e60*/  @P0 IMAD.WIDE.U32 R50, R49, 0x10, R50 ;  /* 0x0000001031320825 */ /* 0x001fca00078e0032 */
[----:B------:R3:W5:Y:S01]  /*0e70*/  @P0 LDG.E.128 R24, desc[UR6][R50.64] ;  /* 0x0000000632180981 */ /* 0x000762000c1e1d00 */
[----:B------:R-:W-:Y:S05]  /*0e80*/  @!P0 BRA `(.L_x_2223) ;  /* 0x0000000000f88947 */ /* 0x000fea0003800000 */
[----:B------:R-:W-:Y:S01]  /*0e90*/  ISETP.GT.AND P0, PT, R54, RZ, PT ;  /* 0x000000ff3600720c */ /* 0x000fe20003f04270 */
[--C-:B---3-5:R-:W-:Y:S02]  /*0ea0*/  HADD2.F32 R50, -RZ, R24.reuse.H0_H0 ;  /* 0x20000018ff327230 */ /* 0x128fe40000004100 */
[----:B------:R-:W-:Y:S02]  /*0eb0*/  HADD2.F32 R51, -RZ, R24.H1_H1 ;  /* 0x30000018ff337230 */ /* 0x000fe40000004100 */
[----:B------:R-:W-:Y:S02]  /*0ec0*/  HADD2.F32 R55, -RZ, R26.H1_H1 ;  /* 0x3000001aff377230 */ /* 0x000fe40000004100 */
[--C-:B------:R-:W-:Y:S02]  /*0ed0*/  HADD2.F32 R56, -RZ, R27.reuse.H0_H0 ;  /* 0x2000001bff387230 */ /* 0x100fe40000004100 */
[----:B------:R-:W-:-:S04]  /*0ee0*/  HADD2.F32 R57, -RZ, R27.H1_H1 ;  /* 0x3000001bff397230 */ /* 0x000fc80000004100 */
[----:B------:R-:W0:Y:S01]  /*0ef0*/  @P0 LDC R30, c[0x0][0x40c] ;  /* 0x00010300ff1e0b82 */ /* 0x000e220000000800 */
[----:B------:R-:W-:-:S07]  /*0f00*/  @P0 HADD2.F32 R29, -RZ, R20.H0_H0 ;  /* 0x20000014ff1d0230 */ /* 0x000fce0000004100 */
[----:B------:R-:W2:Y:S08]  /*0f10*/  @P0 LDC R53, c[0x0][0x40c] ;  /* 0x00010300ff350b82 */ /* 0x000eb00000000800 */
[----:B------:R-:W3:Y:S01]  /*0f20*/  @P0 LDC R28, c[0x0][0x40c] ;  /* 0x00010300ff1c0b82 */ /* 0x000ee20000000800 */
[----:B0-----:R-:W-:Y:S01]  /*0f30*/  @P0 FMUL.FTZ R31, R29, R30 ;  /* 0x0000001e1d1f0220 */ /* 0x001fe20000410000 */
[----:B------:R-:W-:-:S02]  /*0f40*/  @P0 HADD2.F32 R29, -RZ, R36.H0_H0 ;  /* 0x20000024ff1d0230 */ /* 0x000fc40000004100 */
[----:B------:R-:W-:-:S03]  /*0f50*/  @P0 HADD2.F32 R30, -RZ, R20.H1_H1 ;  /* 0x30000014ff1e0230 */ /* 0x000fc60000004100 */
[----:B------:R-:W-:Y:S01]  /*0f60*/  @P0 FFMA.FTZ R50, R31, R29, R50 ;  /* 0x0000001d1f320223 */ /* 0x000fe20000010032 */
[----:B------:R-:W-:Y:S01]  /*0f70*/  @P0 HADD2.F32 R31, -RZ, R21.H0_H0 ;  /* 0x20000015ff1f0230 */ /* 0x000fe20000004100 */
[----:B------:R-:W0:Y:S01]  /*0f80*/  @P0 LDC R29, c[0x0][0x40c] ;  /* 0x00010300ff1d0b82 */ /* 0x000e220000000800 */
[----:B--2---:R-:W-:Y:S01]  /*0f90*/  @P0 FMUL.FTZ R52, R30, R53 ;  /* 0x000000351e340220 */ /* 0x004fe20000410000 */
[----:B------:R-:W-:Y:S02]  /*0fa0*/  @P0 HADD2.F32 R30, -RZ, R36.H1_H1 ;  /* 0x30000024ff1e0230 */ /* 0x000fe40000004100 */
[----:B------:R-:W-:-:S03]  /*0fb0*/  HADD2.F32 R53, -RZ, R25.H1_H1 ;  /* 0x30000019ff357230 */ /* 0x000fc60000004100 */
[----:B------:R-:W-:Y:S01]  /*0fc0*/  @P0 FFMA.FTZ R51, R52, R30, R51 ;  /* 0x0000001e34330223 */ /* 0x000fe20000010033 */
[----:B---3--:R-:W-:Y:S01]  /*0fd0*/  @P0 FMUL.FTZ R31, R31, R28 ;  /* 0x0000001c1f1f0220 */ /* 0x008fe20000410000 */
[----:B------:R-:W-:Y:S01]  /*0fe0*/  HADD2.F32 R52, -RZ, R25.H0_H0 ;  /* 0x20000019ff347230 */ /* 0x000fe20000004100 */
[----:B------:R-:W2:Y:S01]  /*0ff0*/  @P0 LDC R28, c[0x0][0x40c] ;  /* 0x00010300ff1c0b82 */ /* 0x000ea20000000800 */
[----:B------:R-:W-:Y:S01]  /*1000*/  @P0 HADD2.F32 R30, -RZ, R42.H0_H0 ;  /* 0x2000002aff1e0230 */ /* 0x000fe20000004100 */
[----:B------:R-:W-:-:S04]  /*1010*/  F2FP.F16.F32.PACK_AB R61, RZ, R51 ;  /* 0x00000033ff3d723e */ /* 0x000fc800000000ff */
[----:B------:R-:W-:Y:S01]  /*1020*/  @P0 FFMA.FTZ R52, R31, R30, R52 ;  /* 0x0000001e1f340223 */ /* 0x000fe20000010034 */
[----:B------:R-:W-:Y:S02]  /*1030*/  @P0 HADD2.F32 R30, -RZ, R21.H1_H1 ;  /* 0x30000015ff1e0230 */ /* 0x000fe40000004100 */
[----:B------:R-:W-:-:S03]  /*1040*/  @P0 HADD2.F32 R31, -RZ, R22.H0_H0 ;  /* 0x20000016ff1f0230 */ /* 0x000fc60000004100 */
[----:B0-----:R-:W-:Y:S01]  /*1050*/  @P0 FMUL.FTZ R54, R30, R29 ;  /* 0x0000001d1e360220 */ /* 0x001fe20000410000 */
[----:B------:R-:W-:Y:S01]  /*1060*/  @P0 HADD2.F32 R30, -RZ, R42.H1_H1 ;  /* 0x3000002aff1e0230 */ /* 0x000fe20000004100 */
[----:B------:R-:W0:Y:S04]  /*1070*/  @P0 LDC R29, c[0x0][0x40c] ;  /* 0x00010300ff1d0b82 */ /* 0x000e280000000800 */
[----:B------:R-:W-:Y:S01]  /*1080*/  @P0 FFMA.FTZ R53, R54, R30, R53 ;  /* 0x0000001e36350223 */ /* 0x000fe20000010035 */
[----:B------:R-:W-:Y:S02]  /*1090*/  HADD2.F32 R54, -RZ, R26.H0_H0 ;  /* 0x2000001aff367230 */ /* 0x000fe40000004100 */
[----:B------:R-:W-:Y:S02]  /*10a0*/  @P0 HADD2.F32 R30, -RZ, R22.H1_H1 ;  /* 0x30000016ff1e0230 */ /* 0x000fe40000004100 */
[----:B--2---:R-:W-:Y:S01]  /*10b0*/  @P0 FMUL.FTZ R31, R31, R28 ;  /* 0x0000001c1f1f0220 */ /* 0x004fe20000410000 */
[----:B------:R-:W-:Y:S01]  /*10c0*/  @P0 HADD2.F32 R28, -RZ, R41.H0_H0 ;  /* 0x20000029ff1c0230 */ /* 0x000fe20000004100 */
[----:B------:R-:W-:-:S04]  /*10d0*/  F2FP.F16.F32.PACK_AB R60, RZ, R53 ;  /* 0x00000035ff3c723e */ /* 0x000fc800000000ff */
[----:B------:R-:W-:Y:S01]  /*10e0*/  @P0 FFMA.FTZ R54, R31, R28, R54 ;  /* 0x0000001c1f360223 */ /* 0x000fe20000010036 */
[----:B------:R-:W-:Y:S01]  /*10f0*/  @P0 HADD2.F32 R31, -RZ, R23.H0_H0 ;  /* 0x20000017ff1f0230 */ /* 0x000fe20000004100 */
[----:B------:R-:W2:Y:S01]  /*1100*/  @P0 LDC R28, c[0x0][0x40c] ;  /* 0x00010300ff1c0b82 */ /* 0x000ea20000000800 */
[----:B0-----:R-:W-:Y:S01]  /*1110*/  @P0 FMUL.FTZ R30, R30, R29 ;  /* 0x0000001d1e1e0220 */ /* 0x001fe20000410000 */
[----:B------:R-:W-:-:S05]  /*1120*/  @P0 HADD2.F32 R29, -RZ, R41.H1_H1 ;  /* 0x30000029ff1d0230 */ /* 0x000fca0000004100 */
[----:B------:R-:W-:Y:S02]  /*1130*/  @P0 FFMA.FTZ R55, R30, R29, R55 ;  /* 0x0000001d1e370223 */ /* 0x000fe40000010037 */
[----:B------:R-:W0:Y:S03]  /*1140*/  @P0 LDC R29, c[0x0][0x40c] ;  /* 0x00010300ff1d0b82 */ /* 0x000e260000000800 */
[----:B------:R-:W-:Y:S01]  /*1150*/  F2FP.F16.F32.PACK_AB R59, RZ, R55 ;  /* 0x00000037ff3b723e */ /* 0x000fe200000000ff */
[----:B--2---:R-:W-:Y:S01]  /*1160*/  @P0 FMUL.FTZ R31, R31, R28 ;  /* 0x0000001c1f1f0220 */ /* 0x004fe20000410000 */
[----:B------:R-:W-:-:S05]  /*1170*/  @P0 HADD2.F32 R28, -RZ, R40.H0_H0 ;  /* 0x20000028ff1c0230 */ /* 0x000fca0000004100 */
[----:B------:R-:W-:Y:S01]  /*1180*/  @P0 FFMA.FTZ R56, R31, R28, R56 ;  /* 0x0000001c1f380223 */ /* 0x000fe20000010038 */
[----:B------:R-:W-:-:S04]  /*1190*/  @P0 HADD2.F32 R28, -RZ, R23.H1_H1 ;  /* 0x30000017ff1c0230 */ /* 0x000fc80000004100 */
[----:B------:R-:W-:Y:S01]  /*11a0*/  F2FP.F16.F32.PACK_AB R58, RZ, R56 ;  /* 0x00000038ff3a723e */ /* 0x000fe200000000ff */
[----:B0-----:R-:W-:Y:S01]  /*11b0*/  @P0 FMUL.FTZ R30, R28, R29 ;  /* 0x0000001d1c1e0220 */ /* 0x001fe20000410000 */
[----:B------:R-:W-:Y:S01]  /*11c0*/  @P0 HADD2.F32 R28, -RZ, R40.H1_H1 ;  /* 0x30000028ff1c0230 */ /* 0x000fe20000004100 */
[----:B------:R-:W-:-:S04]  /*11d0*/  F2FP.F16.F32.PACK_AB R29, RZ, R52 ;  /* 0x00000034ff1d723e */ /* 0x000fc800000000ff */
[----:B------:R-:W-:Y:S01]  /*11e0*/  @P0 FFMA.FTZ R57, R30, R28, R57 ;  /* 0x0000001c1e390223 */ /* 0x000fe20000010039 */
        /* <DEDUP_REMOVED lines=8> */
.L_x_2223:
[----:B---3--:R-:W0:Y:S01]  /*1270*/  @P2 LDC R31, c[0x0][0x40c] ;  /* 0x00010300ff1f2b82 */ /* 0x008e220000000800 */
[----:B-----5:R-:W-:Y:S01]  /*1280*/  @P2 HADD2.F32 R30, -RZ, R20.H0_H0 ;  /* 0x20000014ff1e2230 */ /* 0x020fe20000004100 */
[----:B------:R-:W-:Y:S01]  /*1290*/  MOV R50, RZ ;  /* 0x000000ff00327202 */ /* 0x000fe20000000f00 */
[--C-:B------:R-:W-:Y:S02]  /*12a0*/  @P2 HADD2.F32 R51, -RZ, R36.reuse.H0_H0 ;  /* 0x20000024ff332230 */ /* 0x100fe40000004100 */
[----:B------:R-:W-:Y:S02]  /*12b0*/  @P2 HADD2.F32 R54, -RZ, R36.H1_H1 ;  /* 0x30000024ff362230 */ /* 0x000fe40000004100 */
[----:B------:R-:W-:Y:S01]  /*12c0*/  @P2 HADD2.F32 R56, -RZ, R21.H0_H0 ;  /* 0x20000015ff382230 */ /* 0x000fe20000004100 */
[----:B------:R-:W2:Y:S01]  /*12d0*/  @P2 LDC R52, c[0x0][0x40c] ;  /* 0x00010300ff342b82 */ /* 0x000ea20000000800 */
[----:B------:R-:W-:-:S07]  /*12e0*/  @P2 HADD2.F32 R55, -RZ, R22.H0_H0 ;  /* 0x20000016ff372230 */ /* 0x000fce0000004100 */
[----:B------:R-:W3:Y:S08]  /*12f0*/  @P2 LDC R29, c[0x0][0x40c] ;  /* 0x00010300ff1d2b82 */ /* 0x000ef00000000800 */
[----:B------:R-:W4:Y:S01]  /*1300*/  @P2 LDC R28, c[0x0][0x40c] ;  /* 0x00010300ff1c2b82 */ /* 0x000f220000000800 */
[----:B0-----:R-:W-:Y:S01]  /*1310*/  @P2 FMUL.FTZ R30, R30, R31 ;  /* 0x0000001f1e1e2220 */ /* 0x001fe20000410000 */
[----:B------:R-:W-:-:S03]  /*1320*/  @P2 HADD2.F32 R31, -RZ, R20.H1_H1 ;  /* 0x30000014ff1f2230 */ /* 0x000fc60000004100 */
[----:B------:R-:W-:Y:S01]  /*1330*/  @P2 FMUL.FTZ R50, R30, R51 ;  /* 0x000000331e322220 */ /* 0x000fe20000410000 */
[----:B------:R-:W-:Y:S02]  /*1340*/  HFMA2 R51, -RZ, RZ, 0, 0 ;  /* 0x00000000ff337431 */ /* 0x000fe400000001ff */
[----:B------:R-:W0:Y:S01]  /*1350*/  @P2 LDC R30, c[0x0][0x40c] ;  /* 0x00010300ff1e2b82 */ /* 0x000e220000000800 */
[----:B--2---:R-:W-:Y:S01]  /*1360*/  @P2 FMUL.FTZ R31, R31, R52 ;  /* 0x000000341f1f2220 */ /* 0x004fe20000410000 */
[----:B------:R-:W-:-:S03]  /*1370*/  CS2R R52, SRZ ;  /* 0x0000000000347805 */ /* 0x000fc6000001ff00 */
[----:B------:R-:W-:Y:S01]  /*1380*/  @P2 FMUL.FTZ R51, R31, R54 ;  /* 0x000000361f332220 */ /* 0x000fe20000410000 */
[--C-:B------:R-:W-:Y:S02]  /*1390*/  @P2 HADD2.F32 R54, -RZ, R42.reuse.H0_H0 ;  /* 0x2000002aff362230 */ /* 0x100fe40000004100 */
[----:B---3--:R-:W-:Y:S01]  /*13a0*/  @P2 FMUL.FTZ R29, R56, R29 ;  /* 0x0000001d381d2220 */ /* 0x008fe20000410000 */
[----:B------:R-:W-:Y:S01]  /*13b0*/  @P2 HADD2.F32 R31, -RZ, R21.H1_H1 ;  /* 0x30000015ff1f2230 */ /* 0x000fe20000004100 */
[----:B------:R-:W2:Y:S01]  /*13c0*/  @P2 LDC R57, c[0x0][0x40c] ;  /* 0x00010300ff392b82 */ /* 0x000ea20000000800 */
[----:B------:R-:W-:Y:S01]  /*13d0*/  MOV R56, RZ ;  /* 0x000000ff00387202 */ /* 0x000fe20000000f00 */
[----:B------:R-:W-:Y:S01]  /*13e0*/  @P2 FMUL.FTZ R52, R29, R54 ;  /* 0x000000361d342220 */ /* 0x000fe20000410000 */
[----:B------:R-:W-:Y:S01]  /*13f0*/  F2FP.F16.F32.PACK_AB R61, RZ, R51 ;  /* 0x00000033ff3d723e */ /* 0x000fe200000000ff */
[----:B----4-:R-:W-:Y:S01]  /*1400*/  @P2 FMUL.FTZ R28, R31, R28 ;  /* 0x0000001c1f1c2220 */ /* 0x010fe20000410000 */
[----:B------:R-:W-:-:S03]  /*1410*/  @P2 HADD2.F32 R31, -RZ, R42.H1_H1 ;  /* 0x3000002aff1f2230 */ /* 0x000fc60000004100 */
[----:B------:R-:W3:Y:S02]  /*1420*/  @P2 LDC R29, c[0x0][0x40c] ;  /* 0x00010300ff1d2b82 */ /* 0x000ee40000000800 */
[----:B------:R-:W-:Y:S01]  /*1430*/  @P2 FMUL.FTZ R53, R28, R31 ;  /* 0x0000001f1c352220 */ /* 0x000fe20000410000 */
[--C-:B------:R-:W-:Y:S02]  /*1440*/  @P2 HADD2.F32 R31, -RZ, R41.reuse.H0_H0 ;  /* 0x20000029ff1f2230 */ /* 0x100fe40000004100 */
[----:B0-----:R-:W-:Y:S01]  /*1450*/  @P2 FMUL.FTZ R30, R55, R30 ;  /* 0x0000001e371e2220 */ /* 0x001fe20000410000 */
[----:B------:R-:W-:Y:S01]  /*1460*/  CS2R R54, SRZ ;  /* 0x0000000000367805 */ /* 0x000fe2000001ff00 */
[----:B------:R-:W-:Y:S01]  /*1470*/  @P2 HADD2.F32 R28, -RZ, R22.H1_H1 ;  /* 0x30000016ff1c2230 */ /* 0x000fe20000004100 */
[----:B------:R-:W-:Y:S01]  /*1480*/  F2FP.F16.F32.PACK_AB R60, RZ, R53 ;  /* 0x00000035ff3c723e */ /* 0x000fe200000000ff */
[----:B------:R-:W-:Y:S02]  /*1490*/  @P2 FMUL.FTZ R54, R30, R31 ;  /* 0x0000001f1e362220 */ /* 0x000fe40000410000 */
[----:B------:R-:W0:Y:S03]  /*14a0*/  @P2 LDC R31, c[0x0][0x40c] ;  /* 0x00010300ff1f2b82 */ /* 0x000e260000000800 */
[----:B------:R-:W-:Y:S01]  /*14b0*/  F2FP.F16.F32.PACK_AB R30, RZ, R54 ;  /* 0x00000036ff1e723e */ /* 0x000fe200000000ff */
[----:B---3--:R-:W-:Y:S01]  /*14c0*/  @P2 FMUL.FTZ R28, R28, R29 ;  /* 0x0000001d1c1c2220 */ /* 0x008fe20000410000 */
[----:B------:R-:W-:-:S05]  /*14d0*/  @P2 HADD2.F32 R29, -RZ, R41.H1_H1 ;  /* 0x30000029ff1d2230 */ /* 0x000fca0000004100 */
[----:B------:R-:W-:Y:S01]  /*14e0*/  @P2 FMUL.FTZ R55, R28, R29 ;  /* 0x0000001d1c372220 */ /* 0x000fe20000410000 */
[----:B------:R-:W-:Y:S02]  /*14f0*/  @P2 HADD2.F32 R28, -RZ, R23.H0_H0 ;  /* 0x20000017ff1c2230 */ /* 0x000fe40000004100 */
[----:B------:R-:W-:Y:S02]  /*1500*/  @P2 HADD2.F32 R29, -RZ, R40.H0_H0 ;  /* 0x20000028ff1d2230 */ /* 0x000fe40000004100 */
[----:B------:R-:W-:Y:S01]  /*1510*/  F2FP.F16.F32.PACK_AB R59, RZ, R55 ;  /* 0x00000037ff3b723e */ /* 0x000fe200000000ff */
[----:B0-----:R-:W-:-:S03]  /*1520*/  @P2 FMUL.FTZ R28, R28, R31 ;  /* 0x0000001f1c1c2220 */ /* 0x001fc60000410000 */
[----:B------:R-:W-:Y:S01]  /*1530*/  PRMT R30, R30, 0x5410, R59 ;  /* 0x000054101e1e7816 */ /* 0x000fe2000000003b */
[----:B------:R-:W-:Y:S01]  /*1540*/  @P2 FMUL.FTZ R56, R28, R29 ;  /* 0x0000001d1c382220 */ /* 0x000fe20000410000 */
[----:B------:R-:W-:Y:S02]  /*1550*/  @P2 HADD2.F32 R28, -RZ, R23.H1_H1 ;  /* 0x30000017ff1c2230 */ /* 0x000fe40000004100 */
[----:B------:R-:W-:Y:S02]  /*1560*/  @P2 HADD2.F32 R29, -RZ, R40.H1_H1 ;  /* 0x30000028ff1d2230 */ /* 0x000fe40000004100 */
[----:B------:R-:W-:Y:S01]  /*1570*/  F2FP.F16.F32.PACK_AB R58, RZ, R56 ;  /* 0x00000038ff3a723e */ /* 0x000fe200000000ff */
[----:B--2---:R-:W-:Y:S01]  /*1580*/  @P2 FMUL.FTZ R28, R28, R57 ;  /* 0x000000391c1c2220 */ /* 0x004fe20000410000 */
[----:B------:R-:W-:-:S03]  /*1590*/  HFMA2 R57, -RZ, RZ, 0, 0 ;  /* 0x00000000ff397431 */ /* 0x000fc600000001ff */
[----:B------:R-:W-:Y:S01]  /*15a0*/  @P2 FMUL.FTZ R57, R28, R29 ;  /* 0x0000001d1c392220 */ /* 0x000fe20000410000 */
[----:B------:R-:W-:Y:S02]  /*15b0*/  F2FP.F16.F32.PACK_AB R28, RZ, R50 ;  /* 0x00000032ff1c723e */ /* 0x000fe400000000ff */
[----:B------:R-:W-:Y:S02]  /*15c0*/  F2FP.F16.F32.PACK_AB R29, RZ, R52 ;  /* 0x00000034ff1d723e */ /* 0x000fe400000000ff */
[----:B------:R-:W-:Y:S02]  /*15d0*/  F2FP.F16.F32.PACK_AB R31, RZ, R57 ;  /* 0x00000039ff1f723e */ /* 0x000fe400000000ff */
[----:B------:R-:W-:Y:S02]  /*15e0*/  PRMT R28, R28, 0x5410, R61 ;  /* 0x000054101c1c7816 */ /* 0x000fe4000000003d */
[----:B------:R-:W-:Y:S02]  /*15f0*/  PRMT R29, R29, 0x5410, R60 ;  /* 0x000054101d1d7816 */ /* 0x000fe4000000003c */
[----:B------:R-:W-:-:S07]  /*1600*/  PRMT R31, R58, 0x5410, R31 ;  /* 0x000054103a1f7816 */ /* 0x000fce000000001f */
.L_x_2224:
[----:B------:R-:W0:Y:S01]  /*1610*/  LDC.64 R58, c[0x0][0x3a8] ;  /* 0x0000ea00ff3a7b82 */ /* 0x000e220000000a00 */
[----:B------:R-:W-:Y:S01]  /*1620*/  FADD.FTZ R60, RZ, R34 ;  /* 0x00000022ff3c7221 */ /* 0x000fe20000010000 */
[----:B------:R-:W-:Y:S01]  /*1630*/  UMOV UR4, 0xffffffff ;  /* 0xffffffff00047882 */ /* 0x000fe20000000000 */
[----:B------:R-:W-:Y:S02]  /*1640*/  ISETP.NE.AND P0, PT, R6, RZ, PT ;  /* 0x000000ff0600720c */ /* 0x000fe40003f05270 */
[----:B------:R-:W-:Y:S01]  /*1650*/  FADD.FTZ R60, R60, R35 ;  /* 0x000000233c3c7221 */ /* 0x000fe20000010000 */
[----:B0-----:R-:W-:-:S04]  /*1660*/  IMAD.WIDE.U32 R58, R49, 0x10, R58 ;  /* 0x00000010313a7825 */ /* 0x001fc800078e003a */
[----:B------:R-:W-:-:S04]  /*1670*/  FADD.FTZ R49, R60, R43 ;  /* 0x0000002b3c317221 */ /* 0x000fc80000010000 */
        /* <DEDUP_REMOVED lines=68> */
.L_x_2240:
[----:B0-2---:R-:W-:Y:S01]  /*1ac0*/  FADD.FTZ R59, R59, R28 ;  /* 0x0000001c3b3b7221 */ /* 0x005fe20000010000 */
[----:B------:R-:W-:Y:S01]  /*1ad0*/  FMUL.FTZ R28, R49, R49 ;  /* 0x00000031311c7220 */ /* 0x000fe20000410000 */
[----:B------:R-:W0:Y:S01]  /*1ae0*/  @!P0 LDC.64 R30, c[0x0][0x3c0] ;  /* 0x0000f000ff1e8b82 */ /* 0x000e220000000a00 */
[----:B------:R-:W-:Y:S01]  /*1af0*/  BSSY.RECONVERGENT B0, `(.L_x_2226) ;  /* 0x0000070000007945 */ /* 0x000fe20003800200 */
[----:B-1----:R-:W-:Y:S02]  /*1b00*/  FFMA.FTZ R58, R59, R58, UR5 ;  /* 0x000000053b3a7e23 */ /* 0x002fe4000801003a */
[----:B------:R-:W-:-:S05]  /*1b10*/  FSEL R29, R28, RZ, P1 ;  /* 0x000000ff1c1d7208 */ /* 0x000fca0000800000 */
[----:B------:R-:W-:Y:S02]  /*1b20*/  FADD.FTZ R58, R58, R29 ;  /* 0x0000001d3a3a7221 */ /* 0x000fe40000010000 */
[----:B------:R-:W1:Y:S04]  /*1b30*/  @!P0 LDC.64 R28, c[0x0][0x3c8] ;  /* 0x0000f200ff1c8b82 */ /* 0x000e680000000a00 */
[----:B------:R-:W2:Y:S01]  /*1b40*/  MUFU.RSQ R58, R58 ;  /* 0x0000003a003a7308 */ /* 0x000ea20000001400 */
[----:B0-----:R-:W-:-:S05]  /*1b50*/  @!P0 IMAD.WIDE R30, R0, 0x4, R30 ;  /* 0x00000004001e8825 */ /* 0x001fca00078e021e */
[----:B------:R0:W-:Y:S01]  /*1b60*/  @!P0 STG.E desc[UR6][R30.64], R49 ;  /* 0x000000311e008986 */ /* 0x0001e2000c101906 */
[----:B-1----:R-:W-:-:S05]  /*1b70*/  @!P0 IMAD.WIDE R28, R0, 0x4, R28 ;  /* 0x00000004001c8825 */ /* 0x002fca00078e021c */
[----:B--2---:R0:W-:Y:S01]  /*1b80*/  @!P0 STG.E desc[UR6][R28.64], R58 ;  /* 0x0000003a1c008986 */ /* 0x0041e2000c101906 */
[----:B------:R-:W-:-:S13]  /*1b90*/  ISETP.GE.AND P0, PT, R32, 0x1, PT ;  /* 0x000000012000780c */ /* 0x000fda0003f06270 */
[----:B0-----:R-:W-:Y:S05]  /*1ba0*/  @!P0 BRA `(.L_x_2227) ;  /* 0x0000000400908947 */ /* 0x001fea0003800000 */
[----:B------:R-:W-:Y:S01]  /*1bb0*/  FSEL R49, R49, RZ, !P1 ;  /* 0x000000ff31317208 */ /* 0x000fe20004800000 */
[--C-:B------:R-:W-:Y:S02]  /*1bc0*/  HADD2.F32 R30, -RZ, R5.reuse.H1_H1 ;  /* 0x30000005ff1e7230 */ /* 0x100fe40000004100 */
[--C-:B------:R-:W-:Y:S02]  /*1bd0*/  HADD2.F32 R31, -RZ, R16.reuse.H0_H0 ;  /* 0x20000010ff1f7230 */ /* 0x100fe40000004100 */
[C---:B------:R-:W-:Y:S01]  /*1be0*/  FADD.FTZ R29, -R49.reuse, R34 ;  /* 0x00000022311d7221 */ /* 0x040fe20000010100 */
[C---:B------:R-:W-:Y:S01]  /*1bf0*/  FADD.FTZ R35, -R49.reuse, R35 ;  /* 0x0000002331237221 */ /* 0x040fe20000010100 */
[----:B------:R-:W-:Y:S02]  /*1c00*/  HADD2.F32 R34, -RZ, R16.H1_H1 ;  /* 0x30000010ff227230 */ /* 0x000fe40000004100 */
[----:B------:R-:W-:Y:S01]  /*1c10*/  FADD.FTZ R43, -R49, R43 ;  /* 0x0000002b312b7221 */ /* 0x000fe20000010100 */
[----:B------:R-:W-:Y:S01]  /*1c20*/  FMUL.FTZ R28, R58, R29 ;  /* 0x0000001d3a1c7220 */ /* 0x000fe20000410000 */
[----:B------:R-:W-:-:S02]  /*1c30*/  HADD2.F32 R29, -RZ, R5.H0_H0 ;  /* 0x20000005ff1d7230 */ /* 0x000fc40000004100 */
[----:B------:R-:W-:Y:S01]  /*1c40*/  FMUL.FTZ R35, R58, R35 ;  /* 0x000000233a237220 */ /* 0x000fe20000410000 */
[C---:B------:R-:W-:Y:S01]  /*1c50*/  FADD.FTZ R45, -R49.reuse, R45 ;  /* 0x0000002d312d7221 */ /* 0x040fe20000010100 */
[C---:B------:R-:W-:Y:S01]  /*1c60*/  FADD.FTZ R51, -R49.reuse, R51 ;  /* 0x0000003331337221 */ /* 0x040fe20000010100 */
[----:B------:R-:W-:Y:S01]  /*1c70*/  FADD.FTZ R59, -R49, R52 ;  /* 0x00000034313b7221 */ /* 0x000fe20000010100 */
[----:B------:R-:W-:Y:S01]  /*1c80*/  FFMA.FTZ R35, R35, R30, R34 ;  /* 0x0000001e23237223 */ /* 0x000fe20000010022 */
[----:B------:R-:W-:Y:S01]  /*1c90*/  FFMA.FTZ R28, R28, R29, R31 ;  /* 0x0000001d1c1c7223 */ /* 0x000fe2000001001f */
[----:B------:R-:W-:Y:S02]  /*1ca0*/  HADD2.F32 R30, -RZ, R4.H0_H0 ;  /* 0x20000004ff1e7230 */ /* 0x000fe40000004100 */
[----:B------:R-:W-:Y:S01]  /*1cb0*/  FMUL.FTZ R29, R58, R43 ;  /* 0x0000002b3a1d7220 */ /* 0x000fe20000410000 */
[----:B------:R-:W-:Y:S02]  /*1cc0*/  HADD2.F32 R34, -RZ, R17.H0_H0 ;  /* 0x20000011ff227230 */ /* 0x000fe40000004100 */
[----:B------:R-:W-:Y:S01]  /*1cd0*/  FADD.FTZ R31, -R49, R44 ;  /* 0x0000002c311f7221 */ /* 0x000fe20000010100 */
[----:B------:R-:W-:-:S02]  /*1ce0*/  HADD2.F32 R43, -RZ, R18.H0_H0 ;  /* 0x20000012ff2b7230 */ /* 0x000fc40000004100 */
[----:B------:R-:W-:Y:S01]  /*1cf0*/  FADD.FTZ R53, -R49, R53 ;  /* 0x0000003531357221 */ /* 0x000fe20000010100 */
[----:B------:R-:W-:Y:S02]  /*1d00*/  HADD2.F32 R44, -RZ, R3.H1_H1 ;  /* 0x30000003ff2c7230 */ /* 0x000fe40000004100 */
[----:B------:R-:W-:Y:S01]  /*1d10*/  FFMA.FTZ R29, R29, R30, R34 ;  /* 0x0000001e1d1d7223 */ /* 0x000fe20000010022 */
[----:B------:R-:W-:Y:S02]  /*1d20*/  HADD2.F32 R34, -RZ, R4.H1_H1 ;  /* 0x30000004ff227230 */ /* 0x000fe40000004100 */
[----:B------:R-:W-:Y:S01]  /*1d30*/  FMUL.FTZ R31, R58, R31 ;  /* 0x0000001f3a1f7220 */ /* 0x000fe20000410000 */
[----:B------:R-:W-:Y:S02]  /*1d40*/  HADD2.F32 R30, -RZ, R17.H1_H1 ;  /* 0x30000011ff1e7230 */ /* 0x000fe40000004100 */
[----:B------:R-:W-:Y:S01]  /*1d50*/  FADD.FTZ R55, -R49, R55 ;  /* 0x0000003731377221 */ /* 0x000fe20000010100 */
[----:B------:R-:W-:-:S02]  /*1d60*/  HADD2.F32 R52, -RZ, R13.H1_H1 ;  /* 0x3000000dff347230 */ /* 0x000fc40000004100 */
[----:B------:R-:W-:Y:S01]  /*1d70*/  FADD.FTZ R57, -R49, R57 ;  /* 0x0000003931397221 */ /* 0x000fe20000010100 */
[----:B------:R-:W-:Y:S01]  /*1d80*/  F2FP.F16.F32.PACK_AB R28, R35, R28 ;  /* 0x0000001c231c723e */ /* 0x000fe200000000ff */
[----:B------:R-:W-:Y:S01]  /*1d90*/  FFMA.FTZ R34, R31, R34, R30 ;  /* 0x000000221f227223 */ /* 0x000fe2000001001e */
[----:B------:R-:W-:Y:S01]  /*1da0*/  FMUL.FTZ R30, R58, R45 ;  /* 0x0000002d3a1e7220 */ /* 0x000fe20000410000 */
[----:B------:R-:W-:Y:S02]  /*1db0*/  HADD2.F32 R31, -RZ, R3.H0_H0 ;  /* 0x20000003ff1f7230 */ /* 0x000fe40000004100 */
[C---:B------:R-:W-:Y:S01]  /*1dc0*/  FADD.FTZ R45, -R49.reuse, R46 ;  /* 0x0000002e312d7221 */ /* 0x040fe20000010100 */
[----:B------:R-:W-:Y:S01]  /*1dd0*/  HADD2.F32 R46, -RZ, R18.H1_H1 ;  /* 0x30000012ff2e7230 */ /* 0x000fe20000004100 */
[----:B------:R-:W-:Y:S02]  /*1de0*/  F2FP.F16.F32.PACK_AB R29, R34, R29 ;  /* 0x0000001d221d723e */ /* 0x000fe400000000ff */
[----:B------:R-:W-:Y:S01]  /*1df0*/  FMUL.FTZ R45, R58, R45 ;  /* 0x0000002d3a2d7220 */ /* 0x000fe20000410000 */
[----:B------:R-:W-:Y:S01]  /*1e00*/  FFMA.FTZ R30, R30, R31, R43 ;  /* 0x0000001f1e1e7223 */ /* 0x000fe2000001002b */
[C---:B------:R-:W-:Y:S01]  /*1e10*/  FADD.FTZ R31, -R49.reuse, R47 ;  /* 0x0000002f311f7221 */ /* 0x040fe20000010100 */
[----:B------:R-:W-:Y:S01]  /*1e20*/  FADD.FTZ R43, -R49, R48 ;  /* 0x00000030312b7221 */ /* 0x000fe20000010100 */
[----:B------:R-:W-:Y:S01]  /*1e30*/  FFMA.FTZ R47, R45, R44, R46 ;  /* 0x0000002c2d2f7223 */ /* 0x000fe2000001002e */
[----:B------:R-:W-:-:S02]  /*1e40*/  HADD2.F32 R44, -RZ, R2.H0_H0 ;  /* 0x20000002ff2c7230 */ /* 0x000fc40000004100 */
[C---:B------:R-:W-:Y:S01]  /*1e50*/  FMUL.FTZ R31, R58.reuse, R31 ;  /* 0x0000001f3a1f7220 */ /* 0x040fe20000410000 */
[----:B------:R-:W-:Y:S02]  /*1e60*/  HADD2.F32 R46, -RZ, R19.H0_H0 ;  /* 0x20000013ff2e7230 */ /* 0x000fe40000004100 */
[C---:B------:R-:W-:Y:S01]  /*1e70*/  FMUL.FTZ R43, R58.reuse, R43 ;  /* 0x0000002b3a2b7220 */ /* 0x040fe20000410000 */
[----:B------:R-:W-:Y:S01]  /*1e80*/  FADD.FTZ R45, -R49, R50 ;  /* 0x00000032312d7221 */ /* 0x000fe20000010100 */
[----:B------:R-:W-:Y:S01]  /*1e90*/  FMUL.FTZ R48, R58, R59 ;  /* 0x0000003b3a307220 */ /* 0x000fe20000410000 */
[----:B------:R-:W-:Y:S02]  /*1ea0*/  HADD2.F32 R59, -RZ, R15.H1_H1 ;  /* 0x3000000fff3b7230 */ /* 0x000fe40000004100 */
[----:B------:R-:W-:Y:S01]  /*1eb0*/  FFMA.FTZ R31, R31, R44, R46 ;  /* 0x0000002c1f1f7223 */ /* 0x000fe2000001002e */
[----:B------:R-:W-:Y:S01]  /*1ec0*/  HADD2.F32 R44, -RZ, R2.H1_H1 ;  /* 0x30000002ff2c7230 */ /* 0x000fe20000004100 */
[----:B------:R-:W-:Y:S01]  /*1ed0*/  F2FP.F16.F32.PACK_AB R30, R47, R30 ;  /* 0x0000001e2f1e723e */ /* 0x000fe200000000ff */
[----:B------:R-:W-:-:S05]  /*1ee0*/  HADD2.F32 R46, -RZ, R19.H1_H1 ;  /* 0x30000013ff2e7230 */ /* 0x000fca0000004100 */
[----:B------:R-:W-:Y:S01]  /*1ef0*/  FFMA.FTZ R50, R43, R44, R46 ;  /* 0x0000002c2b327223 */ /* 0x000fe2000001002e */
[----:B------:R-:W-:Y:S02]  /*1f00*/  HADD2.F32 R44, -RZ, R8.H0_H0 ;  /* 0x20000008ff2c7230 */ /* 0x000fe40000004100 */
[----:B------:R-:W-:Y:S01]  /*1f10*/  FMUL.FTZ R43, R58, R45 ;  /* 0x0000002d3a2b7220 */ /* 0x000fe20000410000 */
[----:B------:R-:W-:Y:S02]  /*1f20*/  HADD2.F32 R46, -RZ, R12.H0_H0 ;  /* 0x2000000cff2e7230 */ /* 0x000fe40000004100 */
[----:B------:R-:W-:Y:S01]  /*1f30*/  HADD2.F32 R45, -RZ, R8.H1_H1 ;  /* 0x30000008ff2d7230 */ /* 0x000fe20000004100 */
[----:B------:R-:W-:Y:S02]  /*1f40*/  F2FP.F16.F32.PACK_AB R31, R50, R31 ;  /* 0x0000001f321f723e */ /* 0x000fe400000000ff */
[----:B------:R-:W-:Y:S01]  /*1f50*/  FFMA.FTZ R43, R43, R44, R46 ;  /* 0x0000002c2b2b7223 */ /* 0x000fe2000001002e */
[----:B------:R-:W-:Y:S01]  /*1f60*/  FMUL.FTZ R46, R58, R51 ;  /* 0x000000333a2e7220 */ /* 0x000fe20000410000 */
[----:B------:R-:W-:-:S02]  /*1f70*/  HADD2.F32 R51, -RZ, R12.H1_H1 ;  /* 0x3000000cff337230 */ /* 0x000fc40000004100 */
[----:B------:R-:W-:-:S03]  /*1f80*/  HADD2.F32 R44, -RZ, R39.H1_H1 ;  /* 0x30000027ff2c7230 */ /* 0x000fc60000004100 */
[----:B------:R-:W-:Y:S01]  /*1f90*/  FFMA.FTZ R46, R46, R45, R51 ;  /* 0x0000002d2e2e7223 */ /* 0x000fe20000010033 */
[----:B------:R-:W-:Y:S02]  /*1fa0*/  HADD2.F32 R45, -RZ, R39.H0_H0 ;  /* 0x20000027ff2d7230 */ /* 0x000fe40000004100 */
[----:B------:R-:W-:-:S05]  /*1fb0*/  HADD2.F32 R51, -RZ, R13.H0_H0 ;  /* 0x2000000dff337230 */ /* 0x000fca0000004100 */
[----:B------:R-:W-:Y:S01]  /*1fc0*/  FFMA.FTZ R48, R48, R45, R51 ;  /* 0x0000002d30307223 */ /* 0x000fe20000010033 */
[C---:B------:R-:W-:Y:S01]  /*1fd0*/  FMUL.FTZ R51, R58.reuse, R53 ;  /* 0x000000353a337220 */ /* 0x040fe20000410000 */
[----:B------:R-:W-:Y:S01]  /*1fe0*/  FADD.FTZ R45, -R49, R54 ;  /* 0x00000036312d7221 */ /* 0x000fe20000010100 */
[----:B------:R-:W-:Y:S02]  /*1ff0*/  HADD2.F32 R54, -RZ, R14.H0_H0 ;  /* 0x2000000eff367230 */ /* 0x000fe40000004100 */
[----:B------:R-:W-:Y:S01]  /*2000*/  FFMA.FTZ R51, R51, R44, R52 ;  /* 0x0000002c33337223 */ /* 0x000fe20000010034 */
[----:B------:R-:W-:Y:S02]  /*2010*/  HADD2.F32 R44, -RZ, R38.H0_H0 ;  /* 0x20000026ff2c7230 */ /* 0x000fe40000004100 */
[----:B------:R-:W-:Y:S01]  /*2020*/  FMUL.FTZ R45, R58, R45 ;  /* 0x0000002d3a2d7220 */ /* 0x000fe20000410000 */
[----:B------:R-:W-:-:S03]  /*2030*/  IADD3 R52, PT, PT, R32, -0x1, RZ ;  /* 0xffffffff20347810 */ /* 0x000fc60007ffe0ff */
[----:B------:R-:W-:Y:S01]  /*2040*/  FFMA.FTZ R32, R45, R44, R54 ;  /* 0x0000002c2d207223 */ /* 0x000fe20000010036 */
[----:B------:R-:W-:Y:S02]  /*2050*/  HADD2.F32 R44, -RZ, R38.H1_H1 ;  /* 0x30000026ff2c7230 */ /* 0x000fe40000004100 */
[----:B------:R-:W-:Y:S02]  /*2060*/  IMAD R52, R52, R33, RZ ;  /* 0x0000002134347224 */ /* 0x000fe400078e02ff */
[----:B------:R-:W-:Y:S01]  /*2070*/  FMUL.FTZ R33, R58, R55 ;  /* 0x000000373a217220 */ /* 0x000fe20000410000 */
[----:B------:R-:W-:Y:S02]  /*2080*/  HADD2.F32 R54, -RZ, R14.H1_H1 ;  /* 0x3000000eff367230 */ /* 0x000fe40000004100 */
[----:B------:R-:W-:Y:S01]  /*2090*/  FADD.FTZ R55, -R49, R56 ;  /* 0x0000003831377221 */ /* 0x000fe20000010100 */
[----:B------:R-:W-:Y:S02]  /*20a0*/  SHF.R.S32.HI R49, RZ, 0x1f, R52 ;  /* 0x0000001fff317819 */ /* 0x000fe40000011434 */
[----:B------:R-:W-:Y:S01]  /*20b0*/  FFMA.FTZ R33, R33, R44, R54 ;  /* 0x0000002c21217223 */ /* 0x000fe20000010036 */
[----:B------:R-:W-:Y:S01]  /*20c0*/  HADD2.F32 R54, -RZ, R15.H0_H0 ;  /* 0x2000000fff367230 */ /* 0x000fe20000004100 */
[----:B------:R-:W0:Y:S01]  /*20d0*/  LDC.64 R44, c[0x0][0x428] ;  /* 0x00010a00ff2c7b82 */ /* 0x000e220000000a00 */
[----:B------:R-:W-:Y:S01]  /*20e0*/  LEA.HI R53, R49, R52, RZ, 0x3 ;  /* 0x0000003431357211 */ /* 0x000fe200078f18ff */
[----:B------:R-:W-:-:S02]  /*20f0*/  HADD2.F32 R52, -RZ, R37.H0_H0 ;  /* 0x20000025ff347230 */ /* 0x000fc40000004100 */
[C---:B------:R-:W-:Y:S01]  /*2100*/  FMUL.FTZ R49, R58.reuse, R55 ;  /* 0x000000373a317220 */ /* 0x040fe20000410000 */
[----:B------:R-:W-:Y:S02]  /*2110*/  F2FP.F16.F32.PACK_AB R34, R33, R32 ;  /* 0x000000202122723e */ /* 0x000fe400000000ff */
[----:B------:R-:W-:Y:S01]  /*2120*/  LEA.HI.SX32 R53, R53, R6, 0x1d ;  /* 0x0000000635357211 */ /* 0x000fe200078feaff */
[----:B------:R-:W-:Y:S01]  /*2130*/  FFMA.FTZ R49, R49, R52, R54 ;  /* 0x0000003431317223 */ /* 0x000fe20000010036 */
[----:B------:R-:W-:Y:S01]  /*2140*/  FMUL.FTZ R54, R58, R57 ;  /* 0x000000393a367220 */ /* 0x000fe20000410000 */
[----:B------:R-:W-:Y:S01]  /*2150*/  HADD2.F32 R57, -RZ, R37.H1_H1 ;  /* 0x30000025ff397230 */ /* 0x000fe20000004100 */
[----:B------:R-:W-:Y:S02]  /*2160*/  IADD3 R55, PT, PT, R53, 0x20, RZ ;  /* 0x0000002035377810 */ /* 0x000fe40007ffe0ff */
[----:B------:R-:W-:Y:S02]  /*2170*/  F2FP.F16.F32.PACK_AB R33, R51, R48 ;  /* 0x000000303321723e */ /* 0x000fe400000000ff */
[----:B------:R-:W-:Y:S01]  /*2180*/  FFMA.FTZ R54, R54, R57, R59 ;  /* 0x0000003936367223 */ /* 0x000fe2000001003b */
[----:B------:R-:W-:-:S04]  /*2190*/  F2FP.F16.F32.PACK_AB R32, R46, R43 ;  /* 0x0000002b2e20723e */ /* 0x000fc800000000ff */
[----:B------:R-:W-:Y:S01]  /*21a0*/  F2FP.F16.F32.PACK_AB R35, R54, R49 ;  /* 0x000000313623723e */ /* 0x000fe200000000ff */
[----:B0-----:R-:W-:-:S04]  /*21b0*/  IMAD.WIDE.U32 R52, R53, 0x10, R44 ;  /* 0x0000001035347825 */ /* 0x001fc800078e002c */
[----:B------:R-:W-:Y:S01]  /*21c0*/  IMAD.WIDE.U32 R44, R55, 0x10, R44 ;  /* 0x00000010372c7825 */ /* 0x000fe200078e002c */
[----:B------:R0:W-:Y:S04]  /*21d0*/  STG.E.128 desc[UR6][R52.64], R28 ;  /* 0x0000001c34007986 */ /* 0x0001e8000c101d06 */
[----:B------:R0:W-:Y:S02]  /*21e0*/  STG.E.128 desc[UR6][R44.64], R32 ;  /* 0x000000202c007986 */ /* 0x0001e4000c101d06 */
.L_x_2227:
[----:B------:R-:W-:Y:S05]  /*21f0*/  BSYNC.RECONVERGENT B0 ;  /* 0x0000000000007941 */ /* 0x000fea0003800200 */
.L_x_2226:
[----:B0-----:R-:W0:Y:S02]  /*2200*/  LDC.64 R28, c[0x0][0x380] ;  /* 0x0000e000ff1c7b82 */ /* 0x001e240000000a00 */
[----:B0-----:R-:W-:-:S04]  /*2210*/  LEA R0, R28, R0, 0x2 ;  /* 0x000000001c007211 */ /* 0x001fc800078e10ff */
[----:B------:R-:W-:-:S13]  /*2220*/  ISETP.GE.AND P0, PT, R0, R29, PT ;  /* 0x0000001d0000720c */ /* 0x000fda0003f06270 */
[----:B------:R-:W-:Y:S05]  /*2230*/  @!P0 BRA `(.L_x_2228) ;  /* 0xffffffe000788947 */ /* 0x000fea000383ffff */
[----:B------:R-:W-:Y:S05]  /*2240*/  EXIT ;  /* 0x000000000000794d */ /* 0x000fea0003800000 */
.L_x_2225:
        /* <DEDUP_REMOVED lines=8> */
.L_x_2230:
[----:B------:R-:W-:Y:S05]  /*22d0*/  BSYNC B0 ;  /* 0x0000000000007941 */ /* 0x000fea0003800000 */
.L_x_2229:
        /* <DEDUP_REMOVED lines=9> */
.L_x_2231:
[----:B------:R-:W-:Y:S02]  /*2370*/  HFMA2 R31, -RZ, RZ, 0, 2.384185791015625e-07 ;  /* 0x00000004ff1f7431 */ /* 0x000fe400000001ff */
[----:B------:R-:W-:-:S07]  /*2380*/  FADD.FTZ R60, R59, R28 ;  /* 0x0000001c3b3c7221 */ /* 0x000fce0000010000 */
[----:B------:R-:W-:Y:S05]  /*2390*/  WARPSYNC.COLLECTIVE R29, `(.L_x_2232) ;  /* 0x000000001d087348 */ /* 0x000fea0003c00000 */
[----:B------:R0:W1:Y:S02]  /*23a0*/  SHFL.BFLY P2, R28, R60, R31, R30 ;  /* 0x0c00001f3c1c7389 */ /* 0x000064000004001e */
[----:B01----:R-:W-:Y:S05]  /*23b0*/  ENDCOLLECTIVE ;  /* 0x000000000000791b */ /* 0x003fea0003800000 */
.L_x_2232:
[----:B------:R-:W-:Y:S02]  /*23c0*/  HFMA2 R31, -RZ, RZ, 0, 4.76837158203125e-07 ;  /* 0x00000008ff1f7431 */ /* 0x000fe400000001ff */
[----:B------:R-:W-:-:S05]  /*23d0*/  FADD.FTZ R61, R60, R28 ;  /* 0x0000001c3c3d7221 */ /* 0x000fca0000010000 */
[----:B------:R-:W-:-:S07]  /*23e0*/  MOV R60, R61 ;  /* 0x0000003d003c7202 */ /* 0x000fce0000000f00 */
[----:B------:R-:W-:Y:S05]  /*23f0*/  WARPSYNC.COLLECTIVE R29, `(.L_x_2233) ;  /* 0x000000001d087348 */ /* 0x000fea0003c00000 */
[----:B------:R0:W1:Y:S02]  /*2400*/  SHFL.BFLY P2, R28, R60, R31, R30 ;  /* 0x0c00001f3c1c7389 */ /* 0x000064000004001e */
[----:B01----:R-:W-:Y:S05]  /*2410*/  ENDCOLLECTIVE ;  /* 0x000000000000791b */ /* 0x003fea0003800000 */
.L_x_2233:
[----:B------:R-:W-:Y:S02]  /*2420*/  HFMA2 R31, -RZ, RZ, 0, 9.5367431640625e-07 ;  /* 0x00000010ff1f7431 */ /* 0x000fe400000001ff */
[----:B------:R-:W-:-:S05]  /*2430*/  FADD.FTZ R61, R61, R28 ;  /* 0x0000001c3d3d7221 */ /* 0x000fca0000010000 */
[----:B------:R-:W-:-:S07]  /*2440*/  MOV R60, R61 ;  /* 0x0000003d003c7202 */ /* 0x000fce0000000f00 */
[----:B------:R-:W-:Y:S05]  /*2450*/  WARPSYNC.COLLECTIVE R29, `(.L_x_2234) ;  /* 0x000000001d087348 */ /* 0x000fea0003c00000 */
[----:B------:R0:W1:Y:S02]  /*2460*/  SHFL.BFLY P2, R28, R60, R31, R30 ;  /* 0x0c00001f3c1c7389 */ /* 0x000064000004001e */
[----:B01----:R-:W-:Y:S05]  /*2470*/  ENDCOLLECTIVE ;  /* 0x000000000000791b */ /* 0x003fea0003800000 */
.L_x_2234:
        /* <DEDUP_REMOVED lines=9> */
[----:B------:R-:W-:Y:S01]  /*2510*/  FFMA.FTZ R28, R59, R59, R28 ;  /* 0x0000003b3b1c7223 */ /* 0x000fe2000001001c */
[----:B------:R-:W-:-:S03]  /*2520*/  FADD.FTZ R59, -R49, R57 ;  /* 0x00000039313b7221 */ /* 0x000fc60000010100 */
        /* <DEDUP_REMOVED lines=23> */
[----:B------:R-:W-:-:S03]  /*26a0*/  MOV R29, 0xffffffff ;  /* 0xffffffff001d7802 */ /* 0x000fc60000000f00 */
[----:B------:R-:W-:-:S05]  /*26b0*/  FFMA.FTZ R59, R59, R59, R28 ;  /* 0x0000003b3b3b7223 */ /* 0x000fca000001001c */
[----:B------:R-:W-:-:S07]  /*26c0*/  MOV R60, R59 ;  /* 0x0000003b003c7202 */ /* 0x000fce0000000f00 */
[----:B------:R-:W-:Y:S05]  /*26d0*/  WARPSYNC.COLLECTIVE R29, `(.L_x_2235) ;  /* 0x000000001d087348 */ /* 0x000fea0003c00000 */
[----:B------:R0:W1:Y:S02]  /*26e0*/  SHFL.BFLY P2, R28, R60, R31, R30 ;  /* 0x0c00001f3c1c7389 */ /* 0x000064000004001e */
[----:B01----:R-:W-:Y:S05]  /*26f0*/  ENDCOLLECTIVE ;  /* 0x000000000000791b */ /* 0x003fea0003800000 */
.L_x_2235:
[----:B------:R-:W-:Y:S02]  /*2700*/  HFMA2 R31, -RZ, RZ, 0, 1.1920928955078125e-07 ;  /* 0x00000002ff1f7431 */ /* 0x000fe400000001ff */
[----:B------:R-:W-:-:S07]  /*2710*/  FADD.FTZ R60, R59, R28 ;  /* 0x0000001c3b3c7221 */ /* 0x000fce0000010000 */
[----:B------:R-:W-:Y:S05]  /*2720*/  WARPSYNC.COLLECTIVE R29, `(.L_x_2236) ;  /* 0x000000001d087348 */ /* 0x000fea0003c00000 */
[----:B------:R0:W1:Y:S02]  /*2730*/  SHFL.BFLY P2, R28, R60, R31, R30 ;  /* 0x0c00001f3c1c7389 */ /* 0x000064000004001e */
[----:B01----:R-:W-:Y:S05]  /*2740*/  ENDCOLLECTIVE ;  /* 0x000000000000791b */ /* 0x003fea0003800000 */
.L_x_2236:
[----:B------:R-:W-:Y:S02]  /*2750*/  HFMA2 R31, -RZ, RZ, 0, 2.384185791015625e-07 ;  /* 0x00000004ff1f7431 */ /* 0x000fe400000001ff */
[----:B------:R-:W-:-:S05]  /*2760*/  FADD.FTZ R61, R60, R28 ;  /* 0x0000001c3c3d7221 */ /* 0x000fca0000010000 */
[----:B------:R-:W-:-:S07]  /*2770*/  MOV R60, R61 ;  /* 0x0000003d003c7202 */ /* 0x000fce0000000f00 */
[----:B------:R-:W-:Y:S05]  /*2780*/  WARPSYNC.COLLECTIVE R29, `(.L_x_2237) ;  /* 0x000000001d087348 */ /* 0x000fea0003c00000 */
[----:B------:R0:W1:Y:S02]  /*2790*/  SHFL.BFLY P2, R28, R60, R31, R30 ;  /* 0x0c00001f3c1c7389 */ /* 0x000064000004001e */
[----:B01----:R-:W-:Y:S05]  /*27a0*/  ENDCOLLECTIVE ;  /* 0x000000000000791b */ /* 0x003fea0003800000 */
.L_x_2237:
[----:B------:R-:W-:Y:S02]  /*27b0*/  HFMA2 R31, -RZ, RZ, 0, 4.76837158203125e-07 ;  /* 0x00000008ff1f7431 */ /* 0x000fe400000001ff */
[----:B------:R-:W-:-:S05]  /*27c0*/  FADD.FTZ R61, R61, R28 ;  /* 0x0000001c3d3d7221 */ /* 0x000fca0000010000 */
[----:B------:R-:W-:-:S07]  /*27d0*/  MOV R60, R61 ;  /* 0x0000003d003c7202 */ /* 0x000fce0000000f00 */
[----:B------:R-:W-:Y:S05]  /*27e0*/  WARPSYNC.COLLECTIVE R29, `(.L_x_2238) ;  /* 0x000000001d087348 */ /* 0x000fea0003c00000 */
[----:B------:R0:W1:Y:S02]  /*27f0*/  SHFL.BFLY P2, R28, R60, R31, R30 ;  /* 0x0c00001f3c1c7389 */ /* 0x000064000004001e */
[----:B01----:R-:W-:Y:S05]  /*2800*/  ENDCOLLECTIVE ;  /* 0x000000000000791b */ /* 0x003fea0003800000 */
.L_x_2238:
[----:B------:R-:W-:Y:S02]  /*2810*/  HFMA2 R31, -RZ, RZ, 0, 9.5367431640625e-07 ;  /* 0x00000010ff1f7431 */ /* 0x000fe400000001ff */
[----:B------:R-:W-:-:S05]  /*2820*/  FADD.FTZ R59, R61, R28 ;  /* 0x0000001c3d3b7221 */ /* 0x000fca0000010000 */
[----:B------:R-:W-:-:S07]  /*2830*/  MOV R60, R59 ;  /* 0x0000003b003c7202 */ /* 0x000fce0000000f00 */
[----:B------:R-:W-:Y:S05]  /*2840*/  WARPSYNC.COLLECTIVE R29, `(.L_x_2239) ;  /* 0x000000001d087348 */ /* 0x000fea0003c00000 */
[----:B------:R0:W1:Y:S02]  /*2850*/  SHFL.BFLY P2, R28, R60, R31, R30 ;  /* 0x0c00001f3c1c7389 */ /* 0x000064000004001e */
[----:B01----:R-:W-:Y:S05]  /*2860*/  ENDCOLLECTIVE ;  /* 0x000000000000791b */ /* 0x003fea0003800000 */
.L_x_2239:
[----:B------:R-:W-:Y:S05]  /*2870*/  BRA `(.L_x_2240) ;  /* 0xfffffff000907947 */ /* 0x000fea000383ffff */
.L_x_2241:
        /* <DEDUP_REMOVED lines=16> */
.L_x_20244:


//--------------------- .text._ZN10layer_norm13ln_fwd_kernelINS_13Kernel_traitsI6__halfS2_S2_S2_fjLj512ELj1ELj4ELj1ELj16ENS_18Kernel_traits_baseILj512ES2_S2_S2_S2_fjLj128EEEEELb1ELb0ELb0ELb0EEEvNS_9FwdParamsE --------------------------
	.section	.text._ZN10layer_norm13ln_fwd_kernelINS_13Kernel_traitsI6__halfS2_S2_S2_fjLj512ELj1ELj4ELj1ELj16ENS_18Kernel_traits_baseILj512ES2_S2_S2_S2_fjLj128EEEEELb1ELb0ELb0ELb0EEEvNS_9FwdParamsE,"ax",@progbits
	.align	128
        .global         _ZN10layer_norm13ln_fwd_kernelINS_13Kernel_traitsI6__halfS2_S2_S2_fjLj512ELj1ELj4ELj1ELj16ENS_18Kernel_traits_baseILj512ES2_S2_S2_S2_fjLj128EEEEELb1ELb0ELb0ELb0EEEvNS_9FwdParamsE
        .type           _ZN10layer_norm13ln_fwd_kernelINS_13Kernel_traitsI6__halfS2_S2_S2_fjLj512ELj1ELj4ELj1ELj16ENS_18Kernel_traits_baseILj512ES2_S2_S2_S2_fjLj128EEEEELb1ELb0ELb0ELb0EEEvNS_9FwdParamsE,@function
        .size           _ZN10layer_norm13ln_fwd_kernelINS_13Kernel_traitsI6__halfS2_S2_S2_fjLj512ELj1ELj4ELj1ELj16ENS_18Kernel_traits_baseILj512ES2_S2_S2_S2_fjLj128EEEEELb1ELb0ELb0ELb0EEEvNS_9FwdParamsE,(.L_x_20245 - _ZN10layer_norm13ln_fwd_kernelINS_13Kernel_traitsI6__halfS2_S2_S2_fjLj512ELj1ELj4ELj1ELj16ENS_18Kernel_traits_baseILj512ES2_S2_S2_S2_fjLj128EEEEELb1ELb0ELb0ELb0EEEvNS_9FwdParamsE)
        .other          _ZN10layer_norm13ln_fwd_kernelINS_13Kernel_traitsI6__halfS2_S2_S2_fjLj512ELj1ELj4ELj1ELj16ENS_18Kernel_traits_baseILj512ES2_S2_S2_S2_fjLj128EEEEELb1ELb0ELb0ELb0EEEvNS_9FwdParamsE,@"STO_CUDA_ENTRY STV_DEFAULT"
_ZN10layer_norm13ln_fwd_kernelINS_13Kernel_traitsI6__halfS2_S2_S2_fjLj512ELj1ELj4ELj1ELj16ENS_18Kernel_traits_baseILj512ES2_S2_S2_S2_fjLj128EEEEELb1ELb0ELb0ELb0EEEvNS_9FwdParamsE:
.text._ZN10layer_norm13ln_fwd_kernelINS_13Kernel_traitsI6__halfS2_S2_S2_fjLj512ELj1ELj4ELj1ELj16ENS_18Kernel_traits_baseILj512ES2_S2_S2_S2_fjLj128EEEEELb1ELb0ELb0ELb0EEEvNS_9FwdParamsE:
        /* <DEDUP_REMOVED lines=20> */
[----:B-----5:R-:W-:Y:S01]  /*0140*/  SHF.R.U32.HI R8, RZ, 0x5, R9 ;  /* 0x00000005ff087819 */ /* 0x020fe20000011609 */
[----:B------:R-:W-:-:S06]  /*0150*/  UISETP.NE.AND.EX UP0, UPT, UR11, URZ, UPT, UP0 ;  /* 0x000000ff0b00728c */ /* 0x000fcc000bf05300 */
[----:B------:R-:W3:Y:S01]  /*0160*/  LDC R10, c[0x0][0x360] ;  /* 0x0000d800ff0a7b82 */ /* 0x000ee20000000800 */
[----:B-1----:R-:W-:-:S06]  /*0170*/  USHF.L.U32 UR4, UR5, 0x2, URZ ;  /* 0x0000000205047899 */ /* 0x002fcc00080006ff */
[----:B------:R-:W-:Y:S01]  /*0180*/  LOP3.LUT R8, R8, UR4, RZ, 0xfc, !PT ;  /* 0x0000000408087c12 */ /* 0x000fe2000f8efcff */
[----:B---3--:R-:W-:Y:S01]  /*0190*/  IMAD R10, R10, UR5, R9 ;  /* 0x000000050a0a7c24 */ /* 0x008fe2000f8e0209 */
[----:B--2---:R-:W-:Y:S02]  /*01a0*/  @P0 R2UR UR6, R2 ;  /* 0x00000000020602ca */ /* 0x004fe400000e0000 */
[----:B------:R-:W-:Y:S02]  /*01b0*/  @P0 R2UR UR7, R3 ;  /* 0x00000000030702ca */ /* 0x000fe400000e0000 */
[----:B------:R-:W-:Y:S02]  /*01c0*/  SHF.R.S32.HI R2, RZ, 0x1f, R11 ;  /* 0x0000001fff027819 */ /* 0x000fe4000001140b */
[----:B0-----:R-:W-:Y:S02]  /*01d0*/  @P0 IADD3 R0, P1, PT, R4, R7, RZ ;  /* 0x0000000704000210 */ /* 0x001fe40007f3e0ff */
[----:B------:R-:W-:-:S02]  /*01e0*/  LEA.HI R2, R2, R11, RZ, 0x3 ;  /* 0x0000000b02027211 */ /* 0x000fc400078f18ff */
[C---:B------:R-:W-:Y:S01]  /*01f0*/  LOP3.LUT R11, R9.reuse, 0x1f, RZ, 0xc, !PT ;  /* 0x0000001f090b7812 */ /* 0x040fe200078e0cff */
[----:B------:R-:W-:Y:S01]  /*0200*/  @P0 IMAD.X R13, RZ, RZ, R5, P1 ;  /* 0x000000ffff0d0224 */ /* 0x000fe200008e0605 */
[----:B------:R-:W-:Y:S01]  /*0210*/  LOP3.LUT R9, R9, 0x1f, RZ, 0xc0, !PT ;  /* 0x0000001f09097812 */ /* 0x000fe200078ec0ff */
[----:B------:R-:W-:Y:S01]  /*0220*/  UIADD3 UR14, UPT, UPT, UR6, -0x61c88647, URZ ;  /* 0x9e3779b9060e7890 */ /* 0x000fe2000fffe0ff */
[----:B------:R-:W-:Y:S01]  /*0230*/  LEA.HI.SX32 R11, R2, R11, 0x1d ;  /* 0x0000000b020b7211 */ /* 0x000fe200078feaff */
        /* <DEDUP_REMOVED lines=32> */
.L_x_2245:
[----:B------:R-:W-:Y:S05]  /*0440*/  BSYNC.RECONVERGENT B1 ;  /* 0x0000000000017941 */ /* 0x000fea0003800200 */
.L_x_2244:
        /* <DEDUP_REMOVED lines=8> */
.L_x_2243:
        /* <DEDUP_REMOVED lines=15> */
.L_x_2246:
[----:B------:R-:W-:Y:S05]  /*05c0*/  BSYNC.RECONVERGENT B0 ;  /* 0x0000000000007941 */ /* 0x000fea0003800200 */
.L_x_2242:
[----:B------:R-:W1:Y:S02]  /*05d0*/  LDCU UR4, c[0x0][0x384] ;  /* 0x00007080ff0477ac */ /* 0x000e640008000800 */
[----:B-1----:R-:W-:-:S13]  /*05e0*/  ISETP.GE.AND P0, PT, R8, UR4, PT ;  /* 0x0000000408007c0c */ /* 0x002fda000bf06270 */
[----:B------:R-:W-:Y:S05]  /*05f0*/  @P0 EXIT ;  /* 0x000000000000094d */ /* 0x000fea0003800000 */
[----:B0-----:R-:W-:Y:S01]  /*0600*/  IMAD.HI.U32 R3, R10, -0x326172a9, RZ ;  /* 0xcd9e8d570a037827 */ /* 0x001fe200078e00ff */
[----:B------:R-:W0:Y:S01]  /*0610*/  LDCU.64 UR4, c[0x0][0x3e0] ;  /* 0x00007c00ff0477ac */ /* 0x000e220008000a00 */
[----:B------:R-:W-:Y:S02]  /*0620*/  BSSY B0, `(.L_x_2247) ;  /* 0x0000b92000007945 */ /* 0x000fe40003800000 */
        /* <DEDUP_REMOVED lines=58> */
[----:B------:R-:W-:Y:S01]  /*09d0*/  IMAD R2, R3, -0x2daee0ad, RZ ;  /* 0xd2511f5303027824 */ /* 0x000fe200078e02ff */
[----:B------:R-:W-:Y:S01]  /*09e0*/  LOP3.LUT R3, R0, 0x3, RZ, 0xc0, !PT ;  /* 0x0000000300037812 */ /* 0x000fe200078ec0ff */
[----:B------:R-:W-:-:S04]  /*09f0*/  IMAD.HI.U32 R5, R29, -0x2daee0ad, RZ ;  /* 0xd2511f531d057827 */ /* 0x000fc800078e00ff */
[----:B------:R-:W-:Y:S01]  /*0a00*/  IMAD.HI.U32 R4, R31, -0x326172a9, RZ ;  /* 0xcd9e8d571f047827 */ /* 0x000fe200078e00ff */
[----:B------:R-:W-:-:S03]  /*0a10*/  LOP3.LUT R5, R2, UR31, R5, 0x96, !PT ;  /* 0x0000001f02057c12 */ /* 0x000fc6000f8e9605 */
[----:B------:R-:W-:Y:S01]  /*0a20*/  IMAD.MOV.U32 R2, RZ, RZ, RZ ;  /* 0x000000ffff027224 */ /* 0x000fe200078e00ff */
[----:B------:R-:W-:Y:S01]  /*0a30*/  LOP3.LUT R4, R33, UR30, R4, 0x96, !PT ;  /* 0x0000001e21047c12 */ /* 0x000fe2000f8e9604 */
[----:B------:R-:W-:Y:S02]  /*0a40*/  IMAD R53, R29, -0x2daee0ad, RZ ;  /* 0xd2511f531d357824 */ /* 0x000fe400078e02ff */
[----:B0123--:R-:W-:-:S07]  /*0a50*/  IMAD R0, R31, -0x326172a9, RZ ;  /* 0xcd9e8d571f007824 */ /* 0x00ffce00078e02ff */
.L_x_2420:
        /* <DEDUP_REMOVED lines=15> */
[----:B--2---:R-:W-:Y:S01]  /*0b50*/  @P0 HADD2.F32 R54, -RZ, R28.H0_H0 ;  /* 0x2000001cff360230 */ /* 0x004fe20000004100 */
        /* <DEDUP_REMOVED lines=22> */
.L_x_20077:
[----:B------:R-:W-:Y:S05]  /*0cc0*/  BRX R38 -0xcd0                                     (*"BRANCH_TARGETS .L_x_20078,.L_x_20079,.L_x_20080"*) ;  /* 0xfffffff026cc7949 */ /* 0x000fea000383ffff */
.L_x_20080:
[----:B------:R-:W-:Y:S01]  /*0cd0*/  VIADD R38, R3, 0x1 ;  /* 0x0000000103267836 */ /* 0x000fe20000000000 */
[----:B------:R-:W-:Y:S01]  /*0ce0*/  MOV R36, R4 ;  /* 0x0000000400247202 */ /* 0x000fe20000000f00 */
[----:B------:R-:W-:Y:S01]  /*0cf0*/  IMAD.MOV.U32 R56, RZ, RZ, R53 ;  /* 0x000000ffff387224 */ /* 0x000fe200078e0035 */
[----:B------:R-:W-:Y:S06]  /*0d00*/  BRA `(.L_x_2252) ;  /* 0x0000000000f07947 */ /* 0x000fec0003800000 */
.L_x_20078:
[----:B------:R-:W-:Y:S01]  /*0d10*/  IMAD.MOV.U32 R56, RZ, RZ, R53 ;  /* 0x000000ffff387224 */ /* 0x000fe200078e0035 */
[----:B------:R-:W-:Y:S01]  /*0d20*/  MOV R36, R5 ;  /* 0x0000000500247202 */ /* 0x000fe20000000f00 */
[----:B------:R-:W-:Y:S01]  /*0d30*/  IMAD.MOV.U32 R38, RZ, RZ, 0x3 ;  /* 0x00000003ff267424 */ /* 0x000fe200078e00ff */
[----:B------:R-:W-:Y:S06]  /*0d40*/  BRA `(.L_x_2252) ;  /* 0x0000000000e07947 */ /* 0x000fec0003800000 */
.L_x_20079:
        /* <DEDUP_REMOVED lines=13> */
.L_x_2254:
[----:B------:R-:W-:Y:S05]  /*0e20*/  BSYNC.RECONVERGENT B3 ;  /* 0x0000000000037941 */ /* 0x000fea0003800200 */
.L_x_2253:
        /* <DEDUP_REMOVED lines=42> */
.L_x_2252:
[----:B------:R-:W-:Y:S05]  /*10d0*/  BSYNC.RECONVERGENT B2 ;  /* 0x0000000000027941 */ /* 0x000fea0003800200 */
.L_x_2251:
[----:B------:R-:W0:Y:S01]  /*10e0*/  LDC R57, c[0x0][0x408] ;  /* 0x00010200ff397b82 */ /* 0x000e220000000800 */
[----:B------:R-:W-:Y:S01]  /*10f0*/  I2FP.F32.U32 R36, R36 ;  /* 0x0000002400247245 */ /* 0x000fe20000201000 */
[----:B-----5:R-:W-:Y:S01]  /*1100*/  HADD2.F32 R3, -RZ, R28.H0_H0 ;  /* 0x2000001cff037230 */ /* 0x020fe20000004100 */
[----:B------:R-:W-:Y:S01]  /*1110*/  ISETP.NE.AND P1, PT, R38, 0x1, PT ;  /* 0x000000012600780c */ /* 0x000fe20003f25270 */
[----:B------:R-:W-:Y:S01]  /*1120*/  IMAD.MOV.U32 R51, RZ, RZ, 0x2f800000 ;  /* 0x2f800000ff337424 */ /* 0x000fe200078e00ff */
[----:B------:R-:W-:Y:S02]  /*1130*/  BSSY.RECONVERGENT B2, `(.L_x_2255) ;  /* 0x000004f000027945 */ /* 0x000fe40003800200 */
[----:B------:R-:W-:Y:S01]  /*1140*/  FMUL.FTZ R44, R3, R54 ;  /* 0x00000036032c7220 */ /* 0x000fe20000410000 */
[----:B------:R-:W1:Y:S01]  /*1150*/  LDC R55, c[0x0][0x404] ;  /* 0x00010100ff377b82 */ /* 0x000e620000000800 */
[----:B------:R-:W-:Y:S01]  /*1160*/  FFMA.FTZ R36, R36, R51, 1.1641532182693481445e-10 ;  /* 0x2f00000024247423 */ /* 0x000fe20000010033 */
[----:B------:R-:W-:-:S02]  /*1170*/  HADD2.F32 R3, -RZ, R32.H0_H0 ;  /* 0x20000020ff037230 */ /* 0x000fc40000004100 */
[----:B0-----:R-:W-:Y:S02]  /*1180*/  FMUL.FTZ R44, R44, R57 ;  /* 0x000000392c2c7220 */ /* 0x001fe40000410000 */
[----:B-1----:R-:W-:-:S04]  /*1190*/  FSETP.GTU.FTZ.AND P0, PT, R36, R55, PT ;  /* 0x000000372400720b */ /* 0x002fc80003f1c000 */
[----:B------:R-:W-:Y:S01]  /*11a0*/  FSEL R36, R44, RZ, !P0 ;  /* 0x000000ff2c247208 */ /* 0x000fe20004000000 */
[----:B------:R-:W-:Y:S01]  /*11b0*/  HFMA2 R44, -RZ, RZ, 0, 1.1920928955078125e-07 ;  /* 0x00000002ff2c7431 */ /* 0x000fe200000001ff */
[----:B------:R-:W-:-:S03]  /*11c0*/  PLOP3.LUT P0, PT, P0, PT, PT, 0x8, 0x80 ;  /* 0x000000000080781c */ /* 0x000fc6000070e170 */
[----:B------:R-:W-:Y:S01]  /*11d0*/  FADD.FTZ R36, R36, R3 ;  /* 0x0000000324247221 */ /* 0x000fe20000010000 */
        /* <DEDUP_REMOVED lines=11> */
.L_x_2257:
        /* <DEDUP_REMOVED lines=13> */
.L_x_2259:
[----:B------:R-:W-:Y:S05]  /*1360*/  BSYNC.RECONVERGENT B3 ;  /* 0x0000000000037941 */ /* 0x000fea0003800200 */
.L_x_2258:
        /* <DEDUP_REMOVED lines=43> */
.L_x_2256:
[----:B------:R-:W-:Y:S05]  /*1620*/  BSYNC.RECONVERGENT B2 ;  /* 0x0000000000027941 */ /* 0x000fea0003800200 */
.L_x_2255:
[----:B------:R-:W-:Y:S01]  /*1630*/  I2FP.F32.U32 R38, R3 ;  /* 0x0000000300267245 */ /* 0x000fe20000201000 */
[----:B------:R-:W-:Y:S01]  /*1640*/  HADD2.F32 R3, -RZ, R28.H1_H1 ;  /* 0x3000001cff037230 */ /* 0x000fe20000004100 */
[----:B------:R-:W-:Y:S01]  /*1650*/  ISETP.NE.AND P1, PT, R44, 0x1, PT ;  /* 0x000000012c00780c */ /* 0x000fe20003f25270 */
[----:B------:R-:W-:Y:S01]  /*1660*/  HADD2.F32 R39, -RZ, R32.H1_H1 ;  /* 0x30000020ff277230 */ /* 0x000fe20000004100 */
[----:B------:R-:W-:Y:S01]  /*1670*/  BSSY.RECONVERGENT B2, `(.L_x_2260) ;  /* 0x000004c000027945 */ /* 0x000fe20003800200 */
[----:B------:R-:W-:Y:S01]  /*1680*/  FFMA.FTZ R38, R38, R51, 1.1641532182693481445e-10 ;  /* 0x2f00000026267423 */ /* 0x000fe20000010033 */
[----:B------:R-:W-:Y:S01]  /*1690*/  FMUL.FTZ R28, R3, R54 ;  /* 0x00000036031c7220 */ /* 0x000fe20000410000 */
[----:B------:R-:W-:Y:S01]  /*16a0*/  IMAD.MOV.U32 R45, RZ, RZ, 0x2 ;  /* 0x00000002ff2d7424 */ /* 0x000fe200078e00ff */
[----:B------:R-:W-:Y:S02]  /*16b0*/  MOV R3, R0 ;  /* 0x0000000000037202 */ /* 0x000fe40000000f00 */
[----:B------:R-:W-:Y:S01]  /*16c0*/  FMUL.FTZ R28, R28, R57 ;  /* 0x000000391c1c7220 */ /* 0x000fe20000410000 */
[----:B------:R-:W-:-:S04]  /*16d0*/  FSETP.GTU.FTZ.AND P0, PT, R38, R55, PT ;  /* 0x000000372600720b */ /* 0x000fc80003f1c000 */
        /* <DEDUP_REMOVED lines=12> */
.L_x_2262:
        /* <DEDUP_REMOVED lines=13> */
.L_x_2264:
[----:B------:R-:W-:Y:S05]  /*1870*/  BSYNC.RECONVERGENT B3 ;  /* 0x0000000000037941 */ /* 0x000fea0003800200 */
.L_x_2263:
        /* <DEDUP_REMOVED lines=43> */
.L_x_2261:
[----:B------:R-:W-:Y:S05]  /*1b30*/  BSYNC.RECONVERGENT B2 ;  /* 0x0000000000027941 */ /* 0x000fea0003800200 */
.L_x_2260:
[----:B------:R-:W-:Y:S01]  /*1b40*/  I2FP.F32.U32 R28, R3 ;  /* 0x00000003001c7245 */ /* 0x000fe20000201000 */
[----:B------:R-:W-:Y:S01]  /*1b50*/  HADD2.F32 R3, -RZ, R29.H0_H0 ;  /* 0x2000001dff037230 */ /* 0x000fe20000004100 */
[----:B------:R-:W-:Y:S01]  /*1b60*/  ISETP.NE.AND P2, PT, R45, 0x1, PT ;  /* 0x000000012d00780c */ /* 0x000fe20003f45270 */
[----:B------:R-:W-:Y:S01]  /*1b70*/  BSSY.RECONVERGENT B2, `(.L_x_2265) ;  /* 0x000004d000027945 */ /* 0x000fe20003800200 */
[----:B------:R-:W-:Y:S02]  /*1b80*/  IMAD.MOV.U32 R44, RZ, RZ, 0x2 ;  /* 0x00000002ff2c7424 */ /* 0x000fe400078e00ff */
[----:B------:R-:W-:Y:S01]  /*1b90*/  FFMA.FTZ R28, R28, R51, 1.1641532182693481445e-10 ;  /* 0x2f0000001c1c7423 */ /* 0x000fe20000010033 */
[----:B------:R-:W-:Y:S01]  /*1ba0*/  FMUL.FTZ R32, R3, R54 ;  /* 0x0000003603207220 */ /* 0x000fe20000410000 */
[----:B------:R-:W-:-:S03]  /*1bb0*/  HADD2.F32 R3, -RZ, R33.H0_H0 ;  /* 0x20000021ff037230 */ /* 0x000fc60000004100 */
        /* <DEDUP_REMOVED lines=15> */
.L_x_2267:
        /* <DEDUP_REMOVED lines=13> */
.L_x_2269:
[----:B------:R-:W-:Y:S05]  /*1d80*/  BSYNC.RECONVERGENT B3 ;  /* 0x0000000000037941 */ /* 0x000fea0003800200 */
.L_x_2268:
        /* <DEDUP_REMOVED lines=41> */
[----:B------:R-:W-:Y:S01]  /*2020*/  LOP3.LUT R5, R58, UR31, R45, 0x96, !PT ;  /* 0x0000001f3a057c12 */ /* 0x000fe2000f8e962d */
[----:B------:R-:W-:-:S07]  /*2030*/  IMAD.MOV.U32 R44, RZ, RZ, RZ ;  /* 0x000000ffff2c7224 */ /* 0x000fce00078e00ff */
.L_x_2266:
[----:B------:R-:W-:Y:S05]  /*2040*/  BSYNC.RECONVERGENT B2 ;  /* 0x0000000000027941 */ /* 0x000fea0003800200 */
.L_x_2265:
[----:B------:R-:W-:Y:S01]  /*2050*/  I2FP.F32.U32 R28, R3 ;  /* 0x00000003001c7245 */ /* 0x000fe20000201000 */
[----:B------:R-:W-:Y:S01]  /*2060*/  HADD2.F32 R29, -RZ, R29.H1_H1 ;  /* 0x3000001dff1d7230 */ /* 0x000fe20000004100 */
[----:B------:R-:W-:Y:S01]  /*2070*/  ISETP.NE.AND P3, PT, R44, 0x1, PT ;  /* 0x000000012c00780c */ /* 0x000fe20003f65270 */
[----:B------:R-:W-:Y:S01]  /*2080*/  HADD2.F32 R45, -RZ, R33.H1_H1 ;  /* 0x30000021ff2d7230 */ /* 0x000fe20000004100 */
        /* <DEDUP_REMOVED lines=19> */
.L_x_2272:
        /* <DEDUP_REMOVED lines=13> */
.L_x_2274:
[----:B------:R-:W-:Y:S05]  /*2290*/  BSYNC.RECONVERGENT B3 ;  /* 0x0000000000037941 */ /* 0x000fea0003800200 */
.L_x_2273:
        /* <DEDUP_REMOVED lines=43> */
.L_x_2271:
[----:B------:R-:W-:Y:S05]  /*2550*/  BSYNC.RECONVERGENT B2 ;  /* 0x0000000000027941 */ /* 0x000fea0003800200 */
.L_x_2270:
[----:B------:R-:W-:Y:S01]  /*2560*/  I2FP.F32.U32 R28, R3 ;  /* 0x00000003001c7245 */ /* 0x000fe20000201000 */
[----:B------:R-:W-:Y:S01]  /*2570*/  HADD2.F32 R3, -RZ, R30.H0_H0 ;  /* 0x2000001eff037230 */ /* 0x000fe20000004100 */
[----:B------:R-:W-:Y:S01]  /*2580*/  ISETP.NE.AND P4, PT, R29, 0x1, PT ;  /* 0x000000011d00780c */ /* 0x000fe20003f85270 */
[----:B------:R-:W-:Y:S02]  /*2590*/  BSSY.RECONVERGENT B2, `(.L_x_2275) ;  /* 0x000004d000027945 */ /* 0x000fe40003800200 */
        /* <DEDUP_REMOVED lines=19> */
.L_x_2277:
        /* <DEDUP_REMOVED lines=13> */
.L_x_2279:
[----:B------:R-:W-:Y:S05]  /*27a0*/  BSYNC.RECONVERGENT B3 ;  /* 0x0000000000037941 */ /* 0x000fea0003800200 */
.L_x_2278:
        /* <DEDUP_REMOVED lines=39> */
[----:B------:R-:W-:Y:S02]  /*2a20*/  MOV R56, R28 ;  /* 0x0000001c00387202 */ /* 0x000fe40000000f00 */
[----:B------:R-:W-:Y:S01]  /*2a30*/  MOV R0, R32 ;  /* 0x0000002000007202 */ /* 0x000fe20000000f00 */
[----:B------:R-:W-:Y:S01]  /*2a40*/  IMAD.MOV.U32 R32, RZ, RZ, RZ ;  /* 0x000000ffff207224 */ /* 0x000fe200078e00ff */
[----:B------:R-:W-:-:S07]  /*2a50*/  LOP3.LUT R4, R4, UR30, R33, 0x96, !PT ;  /* 0x0000001e04047c12 */ /* 0x000fce000f8e9621 */
.L_x_2276:
[----:B------:R-:W-:Y:S05]  /*2a60*/  BSYNC.RECONVERGENT B2 ;  /* 0x0000000000027941 */ /* 0x000fea0003800200 */
.L_x_2275:
        /* <DEDUP_REMOVED lines=23> */
.L_x_2282:
        /* <DEDUP_REMOVED lines=13> */
.L_x_2284:
[----:B------:R-:W-:Y:S05]  /*2cb0*/  BSYNC.RECONVERGENT B3 ;  /* 0x0000000000037941 */ /* 0x000fea0003800200 */
.L_x_2283:
        /* <DEDUP_REMOVED lines=40> */
[----:B------:R-:W-:Y:S02]  /*2f40*/  HFMA2 R29, -RZ, RZ, 0, 0 ;  /* 0x00000000ff1d7431 */ /* 0x000fe400000001ff */
[----:B------:R-:W-:Y:S01]  /*2f50*/  IMAD.MOV.U32 R0, RZ, RZ, R32 ;  /* 0x000000ffff007224 */ /* 0x000fe200078e0020 */
[----:B------:R-:W-:-:S07]  /*2f60*/  LOP3.LUT R4, R4, UR30, R33, 0x96, !PT ;  /* 0x0000001e04047c12 */ /* 0x000fce000f8e9621 */
.L_x_2281:
[----:B------:R-:W-:Y:S05]  /*2f70*/  BSYNC.RECONVERGENT B2 ;  /* 0x0000000000027941 */ /* 0x000fea0003800200 */
.L_x_2280:
        /* <DEDUP_REMOVED lines=23> */
.L_x_2287:
        /* <DEDUP_REMOVED lines=15> */
.L_x_2289:
[----:B------:R-:W-:Y:S05]  /*31e0*/  BSYNC.RECONVERGENT B3 ;  /* 0x0000000000037941 */ /* 0x000fea0003800200 */
.L_x_2288:
        /* <DEDUP_REMOVED lines=43> */
.L_x_2286:
[----:B------:R-:W-:Y:S05]  /*34a0*/  BSYNC.RECONVERGENT B2 ;  /* 0x0000000000027941 */ /* 0x000fea0003800200 */
.L_x_2285:
[----:B------:R-:W-:Y:S01]  /*34b0*/  I2FP.F32.U32 R28, R30 ;  /* 0x0000001e001c7245 */ /* 0x000fe20000201000 */
[----:B------:R-:W-:Y:S01]  /*34c0*/  HADD2.F32 R31, -RZ, R31.H1_H1 ;  /* 0x3000001fff1f7230 */ /* 0x000fe20000004100 */
[----:B------:R-:W-:Y:S01]  /*34d0*/  F2FP.F16.F32.PACK_AB R29, R45, R38 ;  /* 0x000000262d1d723e */ /* 0x000fe200000000ff */
[----:B------:R-:W-:Y:S02]  /*34e0*/  HADD2.F32 R35, -RZ, R35.H1_H1 ;  /* 0x30000023ff237230 */ /* 0x000fe40000004100 */
[----:B------:R-:W-:Y:S01]  /*34f0*/  FFMA.FTZ R28, R28, R51, 1.1641532182693481445e-10 ;  /* 0x2f0000001c1c7423 */ /* 0x000fe20000010033 */
[----:B------:R-:W-:-:S04]  /*3500*/  FMUL.FTZ R30, R31, R54 ;  /* 0x000000361f1e7220 */ /* 0x000fc80000410000 */
[----:B------:R-:W-:Y:S01]  /*3510*/  FMUL.FTZ R30, R30, R57 ;  /* 0x000000391e1e7220 */ /* 0x000fe20000410000 */
[----:B------:R-:W-:Y:S02]  /*3520*/  FSETP.GTU.FTZ.AND P6, PT, R28, R55, PT ;  /* 0x000000371c00720b */ /* 0x000fe40003fdc000 */
[----:B------:R-:W-:Y:S02]  /*3530*/  F2FP.F16.F32.PACK_AB R28, R39, R36 ;  /* 0x00000024271c723e */ /* 0x000fe400000000ff */
[----:B------:R-:W-:Y:S02]  /*3540*/  FSEL R30, R30, RZ, !P6 ;  /* 0x000000ff1e1e7208 */ /* 0x000fe40007000000 */
[----:B------:R-:W-:-:S03]  /*3550*/  PLOP3.LUT P6, PT, P6, PT, PT, 0x8, 0x80 ;  /* 0x000000000080781c */ /* 0x000fc600037ce170 */
[----:B------:R-:W-:Y:S01]  /*3560*/  FADD.FTZ R51, R30, R35 ;  /* 0x000000231e337221 */ /* 0x000fe20000010000 */
[----:B------:R-:W-:-:S04]  /*3570*/  F2FP.F16.F32.PACK_AB R30, R47, R44 ;  /* 0x0000002c2f1e723e */ /* 0x000fc800000000ff */
[----:B------:R-:W-:Y:S01]  /*3580*/  F2FP.F16.F32.PACK_AB R31, R51, R48 ;  /* 0x00000030331f723e */ /* 0x000fe200000000ff */
[----:B------:R-:W-:Y:S06]  /*3590*/  BRA `(.L_x_2290) ;  /* 0x0000002800107947 */ /* 0x000fec0003800000 */
.L_x_2250:
        /* <DEDUP_REMOVED lines=16> */
.L_x_2293:
        /* <DEDUP_REMOVED lines=13> */
.L_x_2295:
[----:B------:R-:W-:Y:S05]  /*3770*/  BSYNC.RECONVERGENT B3 ;  /* 0x0000000000037941 */ /* 0x000fea0003800200 */
.L_x_2294:
        /* <DEDUP_REMOVED lines=41> */
[----:B------:R-:W-:-:S07]  /*3a10*/  IMAD.MOV.U32 R32, RZ, RZ, R53 ;  /* 0x000000ffff207224 */ /* 0x000fce00078e0035 */
.L_x_2292:
[----:B------:R-:W-:Y:S05]  /*3a20*/  BSYNC.RECONVERGENT B2 ;  /* 0x0000000000027941 */ /* 0x000fea0003800200 */
.L_x_2291:
[----:B------:R-:W0:Y:S01]  /*3a30*/  LDC R51, c[0x0][0x404] ;  /* 0x00010100ff337b82 */ /* 0x000e220000000800 */
[----:B------:R-:W-:Y:S01]  /*3a40*/  I2FP.F32.U32 R3, R32 ;  /* 0x0000002000037245 */ /* 0x000fe20000201000 */
[----:B------:R-:W-:Y:S01]  /*3a50*/  IMAD.MOV.U32 R34, RZ, RZ, 0x2f800000 ;  /* 0x2f800000ff227424 */ /* 0x000fe200078e00ff */
[----:B------:R-:W-:Y:S01]  /*3a60*/  ISETP.NE.AND P1, PT, R38, 0x1, PT ;  /* 0x000000012600780c */ /* 0x000fe20003f25270 */
[----:B-----5:R-:W-:Y:S01]  /*3a70*/  HADD2.F32 R33, -RZ, R28.H0_H0 ;  /* 0x2000001cff217230 */ /* 0x020fe20000004100 */
[----:B------:R-:W-:Y:S01]  /*3a80*/  BSSY.RECONVERGENT B2, `(.L_x_2296) ;  /* 0x000004d000027945 */ /* 0x000fe20003800200 */
[----:B------:R-:W-:Y:S01]  /*3a90*/  FFMA.FTZ R32, R3, R34, 1.1641532182693481445e-10 ;  /* 0x2f00000003207423 */ /* 0x000fe20000010022 */
[----:B------:R-:W-:Y:S01]  /*3aa0*/  HFMA2 R44, -RZ, RZ, 0, 1.1920928955078125e-07 ;  /* 0x00000002ff2c7431 */ /* 0x000fe200000001ff */
[----:B------:R-:W1:Y:S01]  /*3ab0*/  LDC R35, c[0x0][0x408] ;  /* 0x00010200ff237b82 */ /* 0x000e620000000800 */
[----:B------:R-:W-:Y:S01]  /*3ac0*/  FMUL.FTZ R36, R33, R54 ;  /* 0x0000003621247220 */ /* 0x000fe20000410000 */
[----:B------:R-:W-:Y:S01]  /*3ad0*/  IMAD.MOV.U32 R3, RZ, RZ, R0 ;  /* 0x000000ffff037224 */ /* 0x000fe200078e0000 */
[----:B0-----:R-:W-:-:S04]  /*3ae0*/  FSETP.GTU.FTZ.AND P0, PT, R32, R51, PT ;  /* 0x000000332000720b */ /* 0x001fc80003f1c000 */
        /* <DEDUP_REMOVED lines=13> */
.L_x_2298:
        /* <DEDUP_REMOVED lines=13> */
.L_x_2300:
[----:B------:R-:W-:Y:S05]  /*3c90*/  BSYNC.RECONVERGENT B3 ;  /* 0x0000000000037941 */ /* 0x000fea0003800200 */
.L_x_2299:
        /* <DEDUP_REMOVED lines=43> */
.L_x_2297:
[----:B------:R-:W-:Y:S05]  /*3f50*/  BSYNC.RECONVERGENT B2 ;  /* 0x0000000000027941 */ /* 0x000fea0003800200 */
.L_x_2296:
[----:B------:R-:W-:Y:S01]  /*3f60*/  ISETP.NE.AND P2, PT, R44, 0x1, PT ;  /* 0x000000012c00780c */ /* 0x000fe20003f45270 */
[----:B------:R-:W-:Y:S01]  /*3f70*/  HADD2.F32 R33, -RZ, R28.H1_H1 ;  /* 0x3000001cff217230 */ /* 0x000fe20000004100 */
[----:B------:R-:W-:Y:S01]  /*3f80*/  I2FP.F32.U32 R3, R3 ;  /* 0x0000000300037245 */ /* 0x000fe20000201000 */
[----:B------:R-:W-:Y:S01]  /*3f90*/  BSSY.RECONVERGENT B2, `(.L_x_2301) ;  /* 0x000004b000027945 */ /* 0x000fe20003800200 */
[----:B------:R-:W-:Y:S02]  /*3fa0*/  IMAD.MOV.U32 R45, RZ, RZ, 0x2 ;  /* 0x00000002ff2d7424 */ /* 0x000fe400078e00ff */
[----:B------:R-:W-:Y:S01]  /*3fb0*/  FMUL.FTZ R32, R33, R54 ;  /* 0x0000003621207220 */ /* 0x000fe20000410000 */
[----:B------:R-:W-:Y:S01]  /*3fc0*/  FFMA.FTZ R28, R3, R34, 1.1641532182693481445e-10 ;  /* 0x2f000000031c7423 */ /* 0x000fe20000010022 */
[----:B------:R-:W-:Y:S02]  /*3fd0*/  MOV R3, R0 ;  /* 0x0000000000037202 */ /* 0x000fe40000000f00 */
[----:B------:R-:W-:-:S02]  /*3fe0*/  FMUL.FTZ R32, R32, R35 ;  /* 0x0000002320207220 */ /* 0x000fc40000410000 */
[----:B------:R-:W-:-:S04]  /*3ff0*/  FSETP.GTU.FTZ.AND P1, PT, R28, R51, PT ;  /* 0x000000331c00720b */ /* 0x000fc80003f3c000 */
        /* <DEDUP_REMOVED lines=11> */
.L_x_2303:
        /* <DEDUP_REMOVED lines=13> */
.L_x_2305:
[----:B------:R-:W-:Y:S05]  /*4180*/  BSYNC.RECONVERGENT B3 ;  /* 0x0000000000037941 */ /* 0x000fea0003800200 */
.L_x_2304:
        /* <DEDUP_REMOVED lines=43> */
.L_x_2302:
[----:B------:R-:W-:Y:S05]  /*4440*/  BSYNC.RECONVERGENT B2 ;  /* 0x0000000000027941 */ /* 0x000fea0003800200 */
.L_x_2301:
[----:B------:R-:W-:Y:S01]  /*4450*/  ISETP.NE.AND P3, PT, R45, 0x1, PT ;  /* 0x000000012d00780c */ /* 0x000fe20003f65270 */
[----:B------:R-:W-:Y:S01]  /*4460*/  HADD2.F32 R33, -RZ, R29.H0_H0 ;  /* 0x2000001dff217230 */ /* 0x000fe20000004100 */
[----:B------:R-:W-:Y:S01]  /*4470*/  I2FP.F32.U32 R3, R3 ;  /* 0x0000000300037245 */ /* 0x000fe20000201000 */
[----:B------:R-:W-:Y:S03]  /*4480*/  BSSY.RECONVERGENT B2, `(.L_x_2306) ;  /* 0x000004b000027945 */ /* 0x000fe60003800200 */
[----:B------:R-:W-:Y:S01]  /*4490*/  FMUL.FTZ R32, R33, R54 ;  /* 0x0000003621207220 */ /* 0x000fe20000410000 */
[----:B------:R-:W-:Y:S01]  /*44a0*/  FFMA.FTZ R28, R3, R34, 1.1641532182693481445e-10 ;  /* 0x2f000000031c7423 */ /* 0x000fe20000010022 */
[----:B------:R-:W-:Y:S02]  /*44b0*/  HFMA2 R33, -RZ, RZ, 0, 1.1920928955078125e-07 ;  /* 0x00000002ff217431 */ /* 0x000fe400000001ff */
[----:B------:R-:W-:-:S02]  /*44c0*/  IMAD.MOV.U32 R3, RZ, RZ, R0 ;  /* 0x000000ffff037224 */ /* 0x000fc400078e0000 */
[----:B------:R-:W-:Y:S01]  /*44d0*/  FMUL.FTZ R32, R32, R35 ;  /* 0x0000002320207220 */ /* 0x000fe20000410000 */
[----:B------:R-:W-:-:S04]  /*44e0*/  FSETP.GTU.FTZ.AND P2, PT, R28, R51, PT ;  /* 0x000000331c00720b */ /* 0x000fc80003f5c000 */
        /* <DEDUP_REMOVED lines=11> */
.L_x_2308:
        /* <DEDUP_REMOVED lines=13> */
.L_x_2310:
[----:B------:R-:W-:Y:S05]  /*4670*/  BSYNC.RECONVERGENT B3 ;  /* 0x0000000000037941 */ /* 0x000fea0003800200 */
.L_x_2309:
        /* <DEDUP_REMOVED lines=43> */
.L_x_2307:
[----:B------:R-:W-:Y:S05]  /*4930*/  BSYNC.RECONVERGENT B2 ;  /* 0x0000000000027941 */ /* 0x000fea0003800200 */
.L_x_2306:
        /* <DEDUP_REMOVED lines=21> */
.L_x_2313:
        /* <DEDUP_REMOVED lines=13> */
.L_x_2315:
[----:B------:R-:W-:Y:S05]  /*4b60*/  BSYNC.RECONVERGENT B3 ;  /* 0x0000000000037941 */ /* 0x000fea0003800200 */
.L_x_2314:
        /* <DEDUP_REMOVED lines=43> */
.L_x_2312:
[----:B------:R-:W-:Y:S05]  /*4e20*/  BSYNC.RECONVERGENT B2 ;  /* 0x0000000000027941 */ /* 0x000fea0003800200 */
.L_x_2311:
[----:B------:R-:W-:Y:S01]  /*4e30*/  I2FP.F32.U32 R3, R3 ;  /* 0x0000000300037245 */ /* 0x000fe20000201000 */
[----:B------:R-:W-:Y:S01]  /*4e40*/  HADD2.F32 R29, -RZ, R30.H0_H0 ;  /* 0x2000001eff1d7230 */ /* 0x000fe20000004100 */
[----:B------:R-:W-:Y:S01]  /*4e50*/  ISETP.NE.AND P4, PT, R47, 0x1, PT ;  /* 0x000000012f00780c */ /* 0x000fe20003f85270 */
[----:B------:R-:W-:Y:S02]  /*4e60*/  BSSY.RECONVERGENT B2, `(.L_x_2316) ;  /* 0x000004b000027945 */ /* 0x000fe40003800200 */
[----:B------:R-:W-:Y:S01]  /*4e70*/  FFMA.FTZ R28, R3, R34, 1.1641532182693481445e-10 ;  /* 0x2f000000031c7423 */ /* 0x000fe20000010022 */
[----:B------:R-:W-:Y:S01]  /*4e80*/  FMUL.FTZ R32, R29, R54 ;  /* 0x000000361d207220 */ /* 0x000fe20000410000 */
[----:B------:R-:W-:-:S03]  /*4e90*/  IMAD.MOV.U32 R3, RZ, RZ, R0 ;  /* 0x000000ffff037224 */ /* 0x000fc600078e0000 */
[----:B------:R-:W-:Y:S01]  /*4ea0*/  FMUL.FTZ R32, R32, R35 ;  /* 0x0000002320207220 */ /* 0x000fe20000410000 */
[----:B------:R-:W-:-:S04]  /*4eb0*/  FSETP.GTU.FTZ.AND P3, PT, R28, R51, PT ;  /* 0x000000331c00720b */ /* 0x000fc80003f7c000 */
[----:B------:R-:W-:Y:S01]  /*4ec0*/  FSEL R44, R32, RZ, !P3 ;  /* 0x000000ff202c7208 */ /* 0x000fe20005800000 */
[----:B------:R-:W-:Y:S01]  /*4ed0*/  HFMA2 R32, -RZ, RZ, 0, 1.1920928955078125e-07 ;  /* 0x00000002ff207431 */ /* 0x000fe200000001ff */
        /* <DEDUP_REMOVED lines=10> */
.L_x_2318:
        /* <DEDUP_REMOVED lines=13> */
.L_x_2320:
[----:B------:R-:W-:Y:S05]  /*5050*/  BSYNC.RECONVERGENT B3 ;  /* 0x0000000000037941 */ /* 0x000fea0003800200 */
.L_x_2319:
        /* <DEDUP_REMOVED lines=42> */
[----:B------:R-:W-:-:S07]  /*5300*/  HFMA2 R32, -RZ, RZ, 0, 0 ;  /* 0x00000000ff207431 */ /* 0x000fce00000001ff */
.L_x_2317:
[----:B------:R-:W-:Y:S05]  /*5310*/  BSYNC.RECONVERGENT B2 ;  /* 0x0000000000027941 */ /* 0x000fea0003800200 */
.L_x_2316:
[----:B------:R-:W-:Y:S01]  /*5320*/  I2FP.F32.U32 R3, R3 ;  /* 0x0000000300037245 */ /* 0x000fe20000201000 */
[----:B------:R-:W-:Y:S01]  /*5330*/  HADD2.F32 R29, -RZ, R30.H1_H1 ;  /* 0x3000001eff1d7230 */ /* 0x000fe20000004100 */
[----:B------:R-:W-:Y:S01]  /*5340*/  ISETP.NE.AND P5, PT, R32, 0x1, PT ;  /* 0x000000012000780c */ /* 0x000fe20003fa5270 */
[----:B------:R-:W-:Y:S01]  /*5350*/  BSSY.RECONVERGENT B2, `(.L_x_2321) ;  /* 0x000004b000027945 */ /* 0x000fe20003800200 */
[----:B------:R-:W-:Y:S02]  /*5360*/  IMAD.MOV.U32 R33, RZ, RZ, 0x2 ;  /* 0x00000002ff217424 */ /* 0x000fe400078e00ff */
[----:B------:R-:W-:Y:S01]  /*5370*/  FFMA.FTZ R28, R3, R34, 1.1641532182693481445e-10 ;  /* 0x2f000000031c7423 */ /* 0x000fe20000010022 */
[----:B------:R-:W-:Y:S01]  /*5380*/  FMUL.FTZ R30, R29, R54 ;  /* 0x000000361d1e7220 */ /* 0x000fe20000410000 */
[----:B------:R-:W-:-:S03]  /*5390*/  MOV R3, R0 ;  /* 0x0000000000037202 */ /* 0x000fc60000000f00 */
[----:B------:R-:W-:Y:S01]  /*53a0*/  FMUL.FTZ R30, R30, R35 ;  /* 0x000000231e1e7220 */ /* 0x000fe20000410000 */
[----:B------:R-:W-:-:S04]  /*53b0*/  FSETP.GTU.FTZ.AND P4, PT, R28, R51, PT ;  /* 0x000000331c00720b */ /* 0x000fc80003f9c000 */
[----:B------:R-:W-:Y:S02]  /*53c0*/  FSEL R47, R30, RZ, !P4 ;  /* 0x000000ff1e2f7208 */ /* 0x000fe40006000000 */
        /* <DEDUP_REMOVED lines=10> */
.L_x_2323:
        /* <DEDUP_REMOVED lines=13> */
.L_x_2325:
[----:B------:R-:W-:Y:S05]  /*5540*/  BSYNC.RECONVERGENT B3 ;  /* 0x0000000000037941 */ /* 0x000fea0003800200 */
.L_x_2324:
        /* <DEDUP_REMOVED lines=36> */
[----:B------:R-:W-:-:S05]  /*5790*/  IMAD.WIDE.U32 R28, R29, -0x326172a9, RZ ;  /* 0xcd9e8d571d1c7825 */ /* 0x000fca00078e00ff */
[----:B------:R-:W-:Y:S02]  /*57a0*/  LOP3.LUT R4, R4, UR30, R29, 0x96, !PT ;  /* 0x0000001e04047c12 */ /* 0x000fe4000f8e961d */
[----:B------:R-:W-:Y:S01]  /*57b0*/  MOV R0, R28 ;  /* 0x0000001c00007202 */ /* 0x000fe20000000f00 */
[----:B------:R-:W-:-:S04]  /*57c0*/  IMAD.WIDE.U32 R28, R3, -0x2daee0ad, RZ ;  /* 0xd2511f53031c7825 */ /* 0x000fc800078e00ff */
[----:B------:R-:W-:Y:S01]  /*57d0*/  IMAD.MOV.U32 R3, RZ, RZ, R56 ;  /* 0x000000ffff037224 */ /* 0x000fe200078e0038 */
[----:B------:R-:W-:Y:S02]  /*57e0*/  LOP3.LUT R5, R32, UR31, R29, 0x96, !PT ;  /* 0x0000001f20057c12 */ /* 0x000fe4000f8e961d */
[----:B------:R-:W-:-:S07]  /*57f0*/  MOV R56, R28 ;  /* 0x0000001c00387202 */ /* 0x000fce0000000f00 */
.L_x_2322:
[----:B------:R-:W-:Y:S05]  /*5800*/  BSYNC.RECONVERGENT B2 ;  /* 0x0000000000027941 */ /* 0x000fea0003800200 */
.L_x_2321:
[----:B------:R-:W-:Y:S01]  /*5810*/  I2FP.F32.U32 R3, R3 ;  /* 0x0000000300037245 */ /* 0x000fe20000201000 */
[----:B------:R-:W-:Y:S01]  /*5820*/  HADD2.F32 R29, -RZ, R31.H0_H0 ;  /* 0x2000001fff1d7230 */ /* 0x000fe20000004100 */
[----:B------:R-:W-:Y:S01]  /*5830*/  ISETP.NE.AND P6, PT, R33, 0x1, PT ;  /* 0x000000012100780c */ /* 0x000fe20003fc5270 */
[----:B------:R-:W-:Y:S02]  /*5840*/  BSSY.RECONVERGENT B2, `(.L_x_2326) ;  /* 0x000004d000027945 */ /* 0x000fe40003800200 */
[----:B------:R-:W-:Y:S01]  /*5850*/  FFMA.FTZ R28, R3, R34, 1.1641532182693481445e-10 ;  /* 0x2f000000031c7423 */ /* 0x000fe20000010022 */
[----:B------:R-:W-:Y:S01]  /*5860*/  FMUL.FTZ R30, R29, R54 ;  /* 0x000000361d1e7220 */ /* 0x000fe20000410000 */
[----:B------:R-:W-:-:S03]  /*5870*/  HFMA2 R3, -RZ, RZ, 0, 1.1920928955078125e-07 ;  /* 0x00000002ff037431 */ /* 0x000fc600000001ff */
        /* <DEDUP_REMOVED lines=14> */
.L_x_2328:
        /* <DEDUP_REMOVED lines=15> */
.L_x_2330:
[----:B------:R-:W-:Y:S05]  /*5a50*/  BSYNC.RECONVERGENT B3 ;  /* 0x0000000000037941 */ /* 0x000fea0003800200 */
.L_x_2329:
        /* <DEDUP_REMOVED lines=43> */
.L_x_2327:
[----:B------:R-:W-:Y:S05]  /*5d10*/  BSYNC.RECONVERGENT B2 ;  /* 0x0000000000027941 */ /* 0x000fea0003800200 */
.L_x_2326:
[----:B------:R-:W-:Y:S01]  /*5d20*/  I2FP.F32.U32 R29, R30 ;  /* 0x0000001e001d7245 */ /* 0x000fe20000201000 */
[----:B------:R-:W-:Y:S01]  /*5d30*/  HADD2.F32 R31, -RZ, R31.H1_H1 ;  /* 0x3000001fff1f7230 */ /* 0x000fe20000004100 */
[----:B------:R-:W-:-:S03]  /*5d40*/  F2FP.F16.F32.PACK_AB R30, R47, R44 ;  /* 0x0000002c2f1e723e */ /* 0x000fc600000000ff */
[----:B------:R-:W-:Y:S01]  /*5d50*/  FFMA.FTZ R34, R29, R34, 1.1641532182693481445e-10 ;  /* 0x2f0000001d227423 */ /* 0x000fe20000010022 */
[----:B------:R-:W-:Y:S01]  /*5d60*/  FMUL.FTZ R28, R31, R54 ;  /* 0x000000361f1c7220 */ /* 0x000fe20000410000 */
[----:B------:R-:W-:-:S03]  /*5d70*/  F2FP.F16.F32.PACK_AB R29, R45, R38 ;  /* 0x000000262d1d723e */ /* 0x000fc600000000ff */
[----:B------:R-:W-:Y:S01]  /*5d80*/  FMUL.FTZ R28, R28, R35 ;  /* 0x000000231c1c7220 */ /* 0x000fe20000410000 */
[----:B------:R-:W-:-:S04]  /*5d90*/  FSETP.GTU.FTZ.AND P6, PT, R34, R51, PT ;  /* 0x000000332200720b */ /* 0x000fc80003fdc000 */
[----:B------:R-:W-:Y:S02]  /*5da0*/  FSEL R51, R28, RZ, !P6 ;  /* 0x000000ff1c337208 */ /* 0x000fe40007000000 */
[----:B------:R-:W-:Y:S02]  /*5db0*/  PLOP3.LUT P6, PT, P6, PT, PT, 0x8, 0x80 ;  /* 0x000000000080781c */ /* 0x000fe400037ce170 */
[----:B------:R-:W-:Y:S02]  /*5dc0*/  F2FP.F16.F32.PACK_AB R28, R39, R36 ;  /* 0x00000024271c723e */ /* 0x000fe400000000ff */
[----:B------:R-:W-:-:S09]  /*5dd0*/  F2FP.F16.F32.PACK_AB R31, R51, R48 ;  /* 0x00000030331f723e */ /* 0x000fd200000000ff */
.L_x_2290:
        /* <DEDUP_REMOVED lines=10> */
[----:B------:R-:W-:Y:S02]  /*5e80*/  LOP3.LUT R53, R53, R55, R58, 0xfe, !PT ;  /* 0x0000003735357212 */ /* 0x000fe400078efe3a */
[----:B------:R-:W-:Y:S02]  /*5e90*/  SEL R59, RZ, 0x1, !P3 ;  /* 0x00000001ff3b7807 */ /* 0x000fe40005800000 */
[----:B------:R-:W-:Y:S02]  /*5ea0*/  SEL R58, RZ, 0x1, !P6 ;  /* 0x00000001ff3a7807 */ /* 0x000fe40007000000 */
[----:B------:R-:W-:Y:S01]  /*5eb0*/  LOP3.LUT R59, R60, R59, RZ, 0xfc, !PT ;  /* 0x0000003b3c3b7212 */ /* 0x000fe200078efcff */
[----:B0-----:R-:W-:Y:S01]  /*5ec0*/  IMAD.WIDE.U32 R34, R46, 0x10, R34 ;  /* 0x000000102e227825 */ /* 0x001fe200078e0022 */
[----:B------:R-:W-:-:S02]  /*5ed0*/  LOP3.LUT R58, R53, R58, RZ, 0xfc, !PT ;  /* 0x0000003a353a7212 */ /* 0x000fc400078efcff */
[C---:B------:R-:W-:Y:S01]  /*5ee0*/  IADD3 R55, PT, PT, R46.reuse, 0x20, RZ ;  /* 0x000000202e377810 */ /* 0x040fe20007ffe0ff */
[----:B------:R-:W-:Y:S01]  /*5ef0*/  IMAD.MOV.U32 R53, RZ, RZ, R56 ;  /* 0x000000ffff357224 */ /* 0x000fe200078e0038 */
[----:B------:R0:W-:Y:S01]  /*5f00*/  STG.E.128 desc[UR8][R34.64], R28 ;  /* 0x0000001c22007986 */ /* 0x0001e2000c101d08 */
[----:B-1----:R-:W-:-:S05]  /*5f10*/  IMAD.WIDE.U32 R32, R46, 0x8, R32 ;  /* 0x000000082e207825 */ /* 0x002fca00078e0020 */
[----:B------:R0:W-:Y:S02]  /*5f20*/  STG.E.64 desc[UR8][R32.64], R58 ;  /* 0x0000003a20007986 */ /* 0x0001e4000c101b08 */
.L_x_2249:
[----:B------:R-:W-:Y:S05]  /*5f30*/  BSYNC.RECONVERGENT B1 ;  /* 0x0000000000017941 */ /* 0x000fea0003800200 */
.L_x_2248:
        /* <DEDUP_REMOVED lines=28> */
.L_x_2336:
        /* <DEDUP_REMOVED lines=13> */
.L_x_2338:
[----:B------:R-:W-:Y:S05]  /*61d0*/  BSYNC.RECONVERGENT B3 ;  /* 0x0000000000037941 */ /* 0x000fea0003800200 */
.L_x_2337:
        /* <DEDUP_REMOVED lines=42> */
.L_x_2335:
[----:B------:R-:W-:Y:S05]  /*6480*/  BSYNC.RECONVERGENT B2 ;  /* 0x0000000000027941 */ /* 0x000fea0003800200 */
.L_x_2334:
[----:B------:R-:W0:Y:S01]  /*6490*/  LDC R59, c[0x0][0x408] ;  /* 0x00010200ff3b7b82 */ /* 0x000e220000000800 */
[----:B------:R-:W-:Y:S01]  /*64a0*/  HFMA2 R52, -RZ, RZ, 0.1171875, 0 ;  /* 0x2f800000ff347431 */ /* 0x000fe200000001ff */
[----:B------:R-:W-:Y:S01]  /*64b0*/  I2FP.F32.U32 R3, R37 ;  /* 0x0000002500037245 */ /* 0x000fe20000201000 */
[----:B-----5:R-:W-:Y:S01]  /*64c0*/  HADD2.F32 R37, -RZ, R28.H0_H0 ;  /* 0x2000001cff257230 */ /* 0x020fe20000004100 */
[----:B------:R-:W-:Y:S01]  /*64d0*/  ISETP.NE.AND P2, PT, R40, 0x1, PT ;  /* 0x000000012800780c */ /* 0x000fe20003f45270 */
[----:B------:R-:W-:Y:S01]  /*64e0*/  HADD2.F32 R50, -RZ, R32.H0_H0 ;  /* 0x20000020ff327230 */ /* 0x000fe20000004100 */
[----:B------:R-:W-:Y:S02]  /*64f0*/  BSSY.RECONVERGENT B2, `(.L_x_2339) ;  /* 0x000004e000027945 */ /* 0x000fe40003800200 */
[----:B------:R-:W1:Y:S01]  /*6500*/  LDC R58, c[0x0][0x404] ;  /* 0x00010100ff3a7b82 */ /* 0x000e620000000800 */
[----:B------:R-:W-:Y:S01]  /*6510*/  FMUL.FTZ R42, R37, R54 ;  /* 0x00000036252a7220 */ /* 0x000fe20000410000 */
[----:B------:R-:W-:-:S03]  /*6520*/  FFMA.FTZ R3, R3, R52, 1.1641532182693481445e-10 ;  /* 0x2f00000003037423 */ /* 0x000fc60000010034 */
[----:B0-----:R-:W-:Y:S02]  /*6530*/  FMUL.FTZ R42, R42, R59 ;  /* 0x0000003b2a2a7220 */ /* 0x001fe40000410000 */
[----:B-1----:R-:W-:Y:S02]  /*6540*/  FSETP.GTU.FTZ.AND P1, PT, R3, R58, PT ;  /* 0x0000003a0300720b */ /* 0x002fe40003f3c000 */
[----:B------:R-:W-:Y:S02]  /*6550*/  MOV R3, R0 ;  /* 0x0000000000037202 */ /* 0x000fe40000000f00 */
[----:B------:R-:W-:Y:S01]  /*6560*/  FSEL R37, R42, RZ, !P1 ;  /* 0x000000ff2a257208 */ /* 0x000fe20004800000 */
[----:B------:R-:W-:Y:S01]  /*6570*/  IMAD.MOV.U32 R42, RZ, RZ, 0x2 ;  /* 0x00000002ff2a7424 */ /* 0x000fe200078e00ff */
[----:B------:R-:W-:-:S03]  /*6580*/  PLOP3.LUT P1, PT, P1, PT, PT, 0x8, 0x80 ;  /* 0x000000000080781c */ /* 0x000fc60000f2e170 */
[----:B------:R-:W-:Y:S01]  /*6590*/  FADD.FTZ R37, R37, R50 ;  /* 0x0000003225257221 */ /* 0x000fe20000010000 */
        /* <DEDUP_REMOVED lines=10> */
.L_x_2341:
        /* <DEDUP_REMOVED lines=13> */
.L_x_2343:
[----:B------:R-:W-:Y:S05]  /*6710*/  BSYNC.RECONVERGENT B3 ;  /* 0x0000000000037941 */ /* 0x000fea0003800200 */
.L_x_2342:
        /* <DEDUP_REMOVED lines=43> */
.L_x_2340:
[----:B------:R-:W-:Y:S05]  /*69d0*/  BSYNC.RECONVERGENT B2 ;  /* 0x0000000000027941 */ /* 0x000fea0003800200 */
.L_x_2339:
[----:B------:R-:W-:Y:S01]  /*69e0*/  I2FP.F32.U32 R3, R3 ;  /* 0x0000000300037245 */ /* 0x000fe20000201000 */
[----:B------:R-:W-:Y:S01]  /*69f0*/  HADD2.F32 R41, -RZ, R28.H1_H1 ;  /* 0x3000001cff297230 */ /* 0x000fe20000004100 */
[----:B------:R-:W-:Y:S01]  /*6a00*/  ISETP.NE.AND P2, PT, R42, 0x1, PT ;  /* 0x000000012a00780c */ /* 0x000fe20003f45270 */
[----:B------:R-:W-:Y:S02]  /*6a10*/  BSSY.RECONVERGENT B2, `(.L_x_2344) ;  /* 0x000004e000027945 */ /* 0x000fe40003800200 */
[----:B------:R-:W-:Y:S01]  /*6a20*/  FFMA.FTZ R3, R3, R52, 1.1641532182693481445e-10 ;  /* 0x2f00000003037423 */ /* 0x000fe20000010034 */
[----:B------:R-:W-:-:S04]  /*6a30*/  FMUL.FTZ R28, R41, R54 ;  /* 0x00000036291c7220 */ /* 0x000fc80000410000 */
[----:B------:R-:W-:Y:S01]  /*6a40*/  FMUL.FTZ R28, R28, R59 ;  /* 0x0000003b1c1c7220 */ /* 0x000fe20000410000 */
[----:B------:R-:W-:Y:S01]  /*6a50*/  FSETP.GTU.FTZ.AND P1, PT, R3, R58, PT ;  /* 0x0000003a0300720b */ /* 0x000fe20003f3c000 */
[----:B------:R-:W-:Y:S02]  /*6a60*/  HADD2.F32 R3, -RZ, R32.H1_H1 ;  /* 0x30000020ff037230 */ /* 0x000fe40000004100 */
[----:B------:R-:W-:Y:S01]  /*6a70*/  HFMA2 R32, -RZ, RZ, 0, 1.1920928955078125e-07 ;  /* 0x00000002ff207431 */ /* 0x000fe200000001ff */
[----:B------:R-:W-:Y:S02]  /*6a80*/  FSEL R28, R28, RZ, !P1 ;  /* 0x000000ff1c1c7208 */ /* 0x000fe40004800000 */
        /* <DEDUP_REMOVED lines=13> */
.L_x_2346:
        /* <DEDUP_REMOVED lines=13> */
.L_x_2348:
[----:B------:R-:W-:Y:S05]  /*6c30*/  BSYNC.RECONVERGENT B3 ;  /* 0x0000000000037941 */ /* 0x000fea0003800200 */
.L_x_2347:
[----:B------:R-:W-:Y:S01]  /*6c40*/  IMAD.WIDE.U32 R4, R10, -0x326172a9, RZ ;  /* 0xcd9e8d570a047825 */ /* 0x000fe200078e00ff */
[----:B------:R-:W-:-:S03]  /*6c50*/  LOP3.LUT R42, R2, UR7, R61, 0x96, !PT ;  /* 0x00000007022a7c12 */ /* 0x000fc6000f8e963d */
[----:B------:R-:W-:Y:S01]  /*6c60*/  HFMA2 R32, -RZ, RZ, 0, 0 ;  /* 0x00000000ff207431 */ /* 0x000fe200000001ff */
        /* <DEDUP_REMOVED lines=40> */
.L_x_2345:
[----:B------:R-:W-:Y:S05]  /*6ef0*/  BSYNC.RECONVERGENT B2 ;  /* 0x0000000000027941 */ /* 0x000fea0003800200 */
.L_x_2344:
        /* <DEDUP_REMOVED lines=9> */
[----:B------:R-:W-:Y:S02]  /*6f90*/  FSETP.GTU.FTZ.AND P1, PT, R3, R58, PT ;  /* 0x0000003a0300720b */ /* 0x000fe40003f3c000 */
[----:B------:R-:W-:Y:S02]  /*6fa0*/  MOV R3, R0 ;  /* 0x0000000000037202 */ /* 0x000fe40000000f00 */
        /* <DEDUP_REMOVED lines=12> */
.L_x_2351:
        /* <DEDUP_REMOVED lines=13> */
.L_x_2353:
[----:B------:R-:W-:Y:S05]  /*7140*/  BSYNC.RECONVERGENT B3 ;  /* 0x0000000000037941 */ /* 0x000fea0003800200 */
.L_x_2352:
        /* <DEDUP_REMOVED lines=43> */
.L_x_2350:
[----:B------:R-:W-:Y:S05]  /*7400*/  BSYNC.RECONVERGENT B2 ;  /* 0x0000000000027941 */ /* 0x000fea0003800200 */
.L_x_2349:
[----:B------:R-:W-:Y:S01]  /*7410*/  I2FP.F32.U32 R3, R3 ;  /* 0x0000000300037245 */ /* 0x000fe20000201000 */
[----:B------:R-:W-:Y:S01]  /*7420*/  HADD2.F32 R29, -RZ, R29.H1_H1 ;  /* 0x3000001dff1d7230 */ /* 0x000fe20000004100 */
[----:B------:R-:W-:Y:S01]  /*7430*/  ISETP.NE.AND P3, PT, R42, 0x1, PT ;  /* 0x000000012a00780c */ /* 0x000fe20003f65270 */
[----:B------:R-:W-:Y:S01]  /*7440*/  HADD2.F32 R43, -RZ, R33.H1_H1 ;  /* 0x30000021ff2b7230 */ /* 0x000fe20000004100 */
[----:B------:R-:W-:Y:S01]  /*7450*/  BSSY.RECONVERGENT B2, `(.L_x_2354) ;  /* 0x000004c000027945 */ /* 0x000fe20003800200 */
[----:B------:R-:W-:Y:S01]  /*7460*/  FFMA.FTZ R3, R3, R52, 1.1641532182693481445e-10 ;  /* 0x2f00000003037423 */ /* 0x000fe20000010034 */
[----:B------:R-:W-:Y:S01]  /*7470*/  FMUL.FTZ R28, R29, R54 ;  /* 0x000000361d1c7220 */ /* 0x000fe20000410000 */
[----:B------:R-:W-:-:S03]  /*7480*/  HFMA2 R33, -RZ, RZ, 0, 1.1920928955078125e-07 ;  /* 0x00000002ff217431 */ /* 0x000fc600000001ff */
[----:B------:R-:W-:Y:S01]  /*7490*/  FMUL.FTZ R28, R28, R59 ;  /* 0x0000003b1c1c7220 */ /* 0x000fe20000410000 */
[----:B------:R-:W-:Y:S01]  /*74a0*/  FSETP.GTU.FTZ.AND P2, PT, R3, R58, PT ;  /* 0x0000003a0300720b */ /* 0x000fe20003f5c000 */
[----:B------:R-:W-:-:S03]  /*74b0*/  IMAD.MOV.U32 R3, RZ, RZ, R0 ;  /* 0x000000ffff037224 */ /* 0x000fc600078e0000 */
        /* <DEDUP_REMOVED lines=12> */
.L_x_2356:
        /* <DEDUP_REMOVED lines=13> */
.L_x_2358:
[----:B------:R-:W-:Y:S05]  /*7650*/  BSYNC.RECONVERGENT B3 ;  /* 0x0000000000037941 */ /* 0x000fea0003800200 */
.L_x_2357:
        /* <DEDUP_REMOVED lines=34> */
[----:B------:R-:W-:Y:S01]  /*7880*/  HFMA2 R33, -RZ, RZ, 0, 0 ;  /* 0x00000000ff217431 */ /* 0x000fe200000001ff */
        /* <DEDUP_REMOVED lines=8> */
.L_x_2355:
[----:B------:R-:W-:Y:S05]  /*7910*/  BSYNC.RECONVERGENT B2 ;  /* 0x0000000000027941 */ /* 0x000fea0003800200 */
.L_x_2354:
[----:B------:R-:W-:Y:S01]  /*7920*/  I2FP.F32.U32 R3, R3 ;  /* 0x0000000300037245 */ /* 0x000fe20000201000 */
[----:B------:R-:W-:Y:S01]  /*7930*/  HADD2.F32 R29, -RZ, R30.H0_H0 ;  /* 0x2000001eff1d7230 */ /* 0x000fe20000004100 */
[----:B------:R-:W-:Y:S01]  /*7940*/  ISETP.NE.AND P4, PT, R33, 0x1, PT ;  /* 0x000000012100780c */ /* 0x000fe20003f85270 */
[----:B------:R-:W-:Y:S01]  /*7950*/  BSSY.RECONVERGENT B2, `(.L_x_2359) ;  /* 0x000004d000027945 */ /* 0x000fe20003800200 */
[----:B------:R-:W-:Y:S02]  /*7960*/  IMAD.MOV.U32 R32, RZ, RZ, 0x2 ;  /* 0x00000002ff207424 */ /* 0x000fe400078e00ff */
[----:B------:R-:W-:Y:S01]  /*7970*/  FFMA.FTZ R3, R3, R52, 1.1641532182693481445e-10 ;  /* 0x2f00000003037423 */ /* 0x000fe20000010034 */
[----:B------:R-:W-:-:S04]  /*7980*/  FMUL.FTZ R28, R29, R54 ;  /* 0x000000361d1c7220 */ /* 0x000fc80000410000 */
[----:B------:R-:W-:Y:S01]  /*7990*/  FMUL.FTZ R28, R28, R59 ;  /* 0x0000003b1c1c7220 */ /* 0x000fe20000410000 */
[----:B------:R-:W-:Y:S01]  /*79a0*/  FSETP.GTU.FTZ.AND P3, PT, R3, R58, PT ;  /* 0x0000003a0300720b */ /* 0x000fe20003f7c000 */
[----:B------:R-:W-:-:S03]  /*79b0*/  HADD2.F32 R3, -RZ, R34.H0_H0 ;  /* 0x20000022ff037230 */ /* 0x000fc60000004100 */
        /* <DEDUP_REMOVED lines=13> */
.L_x_2361:
        /* <DEDUP_REMOVED lines=13> */
.L_x_2363:
[----:B------:R-:W-:Y:S05]  /*7b60*/  BSYNC.RECONVERGENT B3 ;  /* 0x0000000000037941 */ /* 0x000fea0003800200 */
.L_x_2362:
        /* <DEDUP_REMOVED lines=40> */
[----:B------:R-:W-:Y:S01]  /*7df0*/  IMAD.MOV.U32 R32, RZ, RZ, RZ ;  /* 0x000000ffff207224 */ /* 0x000fe200078e00ff */
[----:B------:R-:W-:Y:S02]  /*7e00*/  LOP3.LUT R4, R4, UR30, R29, 0x96, !PT ;  /* 0x0000001e04047c12 */ /* 0x000fe4000f8e961d */
[----:B------:R-:W-:-:S07]  /*7e10*/  MOV R0, R28 ;  /* 0x0000001c00007202 */ /* 0x000fce0000000f00 */
.L_x_2360:
[----:B------:R-:W-:Y:S05]  /*7e20*/  BSYNC.RECONVERGENT B2 ;  /* 0x0000000000027941 */ /* 0x000fea0003800200 */
.L_x_2359:
        /* <DEDUP_REMOVED lines=23> */
.L_x_2366:
        /* <DEDUP_REMOVED lines=13> */
.L_x_2368:
[----:B------:R-:W-:Y:S05]  /*8070*/  BSYNC.RECONVERGENT B3 ;  /* 0x0000000000037941 */ /* 0x000fea0003800200 */
.L_x_2367:
        /* <DEDUP_REMOVED lines=43> */
.L_x_2365:
[----:B------:R-:W-:Y:S05]  /*8330*/  BSYNC.RECONVERGENT B2 ;  /* 0x0000000000027941 */ /* 0x000fea0003800200 */
.L_x_2364:
[----:B------:R-:W-:Y:S01]  /*8340*/  I2FP.F32.U32 R3, R3 ;  /* 0x0000000300037245 */ /* 0x000fe20000201000 */
[----:B------:R-:W-:Y:S01]  /*8350*/  HADD2.F32 R29, -RZ, R31.H0_H0 ;  /* 0x2000001fff1d7230 */ /* 0x000fe20000004100 */
[----:B------:R-:W-:Y:S01]  /*8360*/  ISETP.NE.AND P6, PT, R30, 0x1, PT ;  /* 0x000000011e00780c */ /* 0x000fe20003fc5270 */
[----:B------:R-:W-:Y:S01]  /*8370*/  BSSY.RECONVERGENT B2, `(.L_x_2369) ;  /* 0x000004f000027945 */ /* 0x000fe20003800200 */
[----:B------:R-:W-:Y:S01]  /*8380*/  MOV R32, R0 ;  /* 0x0000000000207202 */ /* 0x000fe20000000f00 */
        /* <DEDUP_REMOVED lines=18> */
.L_x_2371:
        /* <DEDUP_REMOVED lines=15> */
.L_x_2373:
[----:B------:R-:W-:Y:S05]  /*85a0*/  BSYNC.RECONVERGENT B3 ;  /* 0x0000000000037941 */ /* 0x000fea0003800200 */
.L_x_2372:
        /* <DEDUP_REMOVED lines=39> */
[----:B------:R-:W-:Y:S02]  /*8820*/  IMAD.MOV.U32 R56, RZ, RZ, R28 ;  /* 0x000000ffff387224 */ /* 0x000fe400078e001c */
[----:B------:R-:W-:-:S05]  /*8830*/  IMAD.WIDE.U32 R28, R0, -0x326172a9, RZ ;  /* 0xcd9e8d57001c7825 */ /* 0x000fca00078e00ff */
[----:B------:R-:W-:Y:S02]  /*8840*/  LOP3.LUT R4, R4, UR30, R29, 0x96, !PT ;  /* 0x0000001e04047c12 */ /* 0x000fe4000f8e961d */
[----:B------:R-:W-:-:S07]  /*8850*/  MOV R0, R28 ;  /* 0x0000001c00007202 */ /* 0x000fce0000000f00 */
.L_x_2370:
[----:B------:R-:W-:Y:S05]  /*8860*/  BSYNC.RECONVERGENT B2 ;  /* 0x0000000000027941 */ /* 0x000fea0003800200 */
.L_x_2369:
[----:B------:R-:W-:Y:S01]  /*8870*/  I2FP.F32.U32 R29, R32 ;  /* 0x00000020001d7245 */ /* 0x000fe20000201000 */
[----:B------:R-:W-:Y:S01]  /*8880*/  HADD2.F32 R31, -RZ, R31.H1_H1 ;  /* 0x3000001fff1f7230 */ /* 0x000fe20000004100 */
[----:B------:R-:W-:Y:S01]  /*8890*/  F2FP.F16.F32.PACK_AB R30, R49, R42 ;  /* 0x0000002a311e723e */ /* 0x000fe200000000ff */
[----:B------:R-:W-:Y:S01]  /*88a0*/  HADD2.F32 R35, -RZ, R35.H1_H1 ;  /* 0x30000023ff237230 */ /* 0x000fe20000004100 */
[----:B------:R-:W-:Y:S01]  /*88b0*/  F2FP.F16.F32.PACK_AB R28, R40, R37 ;  /* 0x00000025281c723e */ /* 0x000fe200000000ff */
[----:B------:R-:W-:Y:S01]  /*88c0*/  FFMA.FTZ R29, R29, R52, 1.1641532182693481445e-10 ;  /* 0x2f0000001d1d7423 */ /* 0x000fe20000010034 */
[----:B------:R-:W-:-:S04]  /*88d0*/  FMUL.FTZ R54, R31, R54 ;  /* 0x000000361f367220 */ /* 0x000fc80000410000 */
[----:B------:R-:W-:Y:S01]  /*88e0*/  FMUL.FTZ R54, R54, R59 ;  /* 0x0000003b36367220 */ /* 0x000fe20000410000 */
[----:B------:R-:W-:Y:S02]  /*88f0*/  FSETP.GTU.FTZ.AND P6, PT, R29, R58, PT ;  /* 0x0000003a1d00720b */ /* 0x000fe40003fdc000 */
[----:B------:R-:W-:Y:S02]  /*8900*/  F2FP.F16.F32.PACK_AB R29, R43, R41 ;  /* 0x000000292b1d723e */ /* 0x000fe400000000ff */
[----:B------:R-:W-:Y:S02]  /*8910*/  FSEL R54, R54, RZ, !P6 ;  /* 0x000000ff36367208 */ /* 0x000fe40007000000 */
[----:B------:R-:W-:-:S03]  /*8920*/  PLOP3.LUT P6, PT, P6, PT, PT, 0x8, 0x80 ;  /* 0x000000000080781c */ /* 0x000fc600037ce170 */
[----:B------:R-:W-:-:S05]  /*8930*/  FADD.FTZ R52, R54, R35 ;  /* 0x0000002336347221 */ /* 0x000fca0000010000 */
[----:B------:R-:W-:Y:S01]  /*8940*/  F2FP.F16.F32.PACK_AB R31, R52, R50 ;  /* 0x00000032341f723e */ /* 0x000fe200000000ff */
[----:B------:R-:W-:Y:S06]  /*8950*/  BRA `(.L_x_2374) ;  /* 0x0000002800147947 */ /* 0x000fec0003800000 */
.L_x_2333:
        /* <DEDUP_REMOVED lines=16> */
.L_x_2377:
        /* <DEDUP_REMOVED lines=13> */
.L_x_2379:
[----:B------:R-:W-:Y:S05]  /*8b30*/  BSYNC.RECONVERGENT B3 ;  /* 0x0000000000037941 */ /* 0x000fea0003800200 */
.L_x_2378:
        /* <DEDUP_REMOVED lines=42> */
.L_x_2376:
[----:B------:R-:W-:Y:S05]  /*8de0*/  BSYNC.RECONVERGENT B2 ;  /* 0x0000000000027941 */ /* 0x000fea0003800200 */
.L_x_2375:
[----:B------:R-:W0:Y:S01]  /*8df0*/  LDC R52, c[0x0][0x404] ;  /* 0x00010100ff347b82 */ /* 0x000e220000000800 */
[----:B------:R-:W-:Y:S01]  /*8e00*/  I2FP.F32.U32 R3, R32 ;  /* 0x0000002000037245 */ /* 0x000fe20000201000 */
[----:B------:R-:W-:Y:S01]  /*8e10*/  IMAD.MOV.U32 R34, RZ, RZ, 0x2f800000 ;  /* 0x2f800000ff227424 */ /* 0x000fe200078e00ff */
[----:B------:R-:W-:Y:S01]  /*8e20*/  ISETP.NE.AND P2, PT, R40, 0x1, PT ;  /* 0x000000012800780c */ /* 0x000fe20003f45270 */
[----:B-----5:R-:W-:Y:S01]  /*8e30*/  HADD2.F32 R33, -RZ, R28.H0_H0 ;  /* 0x2000001cff217230 */ /* 0x020fe20000004100 */
[----:B------:R-:W-:Y:S01]  /*8e40*/  BSSY.RECONVERGENT B2, `(.L_x_2380) ;  /* 0x000004d000027945 */ /* 0x000fe20003800200 */
[----:B------:R-:W-:Y:S02]  /*8e50*/  FFMA.FTZ R3, R3, R34, 1.1641532182693481445e-10 ;  /* 0x2f00000003037423 */ /* 0x000fe40000010022 */
[----:B------:R-:W1:Y:S01]  /*8e60*/  LDC R35, c[0x0][0x408] ;  /* 0x00010200ff237b82 */ /* 0x000e620000000800 */
[----:B------:R-:W-:Y:S02]  /*8e70*/  FMUL.FTZ R32, R33, R54 ;  /* 0x0000003621207220 */ /* 0x000fe40000410000 */
[----:B0-----:R-:W-:Y:S01]  /*8e80*/  FSETP.GTU.FTZ.AND P1, PT, R3, R52, PT ;  /* 0x000000340300720b */ /* 0x001fe20003f3c000 */
[----:B------:R-:W-:-:S03]  /*8e90*/  IMAD.MOV.U32 R3, RZ, RZ, R0 ;  /* 0x000000ffff037224 */ /* 0x000fc600078e0000 */
[----:B------:R-:W-:Y:S01]  /*8ea0*/  PLOP3.LUT P3, PT, P1, PT, PT, 0x8, 0x80 ;  /* 0x000000000080781c */ /* 0x000fe20000f6e170 */
[----:B-1----:R-:W-:-:S03]  /*8eb0*/  FMUL.FTZ R32, R32, R35 ;  /* 0x0000002320207220 */ /* 0x002fc60000410000 */
[----:B------:R-:W-:Y:S02]  /*8ec0*/  P2R R53, PR, RZ, 0x8 ;  /* 0x00000008ff357803 */ /* 0x000fe40000000000 */
[----:B------:R-:W-:Y:S01]  /*8ed0*/  FSEL R37, R32, RZ, !P1 ;  /* 0x000000ff20257208 */ /* 0x000fe20004800000 */
[----:B------:R-:W-:Y:S01]  /*8ee0*/  HFMA2 R32, -RZ, RZ, 0, 1.1920928955078125e-07 ;  /* 0x00000002ff207431 */ /* 0x000fe200000001ff */
        /* <DEDUP_REMOVED lines=9> */
.L_x_2382:
        /* <DEDUP_REMOVED lines=13> */
.L_x_2384:
[----:B------:R-:W-:Y:S05]  /*9050*/  BSYNC.RECONVERGENT B3 ;  /* 0x0000000000037941 */ /* 0x000fea0003800200 */
.L_x_2383:
        /* <DEDUP_REMOVED lines=43> */
.L_x_2381:
[----:B------:R-:W-:Y:S05]  /*9310*/  BSYNC.RECONVERGENT B2 ;  /* 0x0000000000027941 */ /* 0x000fea0003800200 */
.L_x_2380:
[----:B------:R-:W-:Y:S01]  /*9320*/  I2FP.F32.U32 R3, R3 ;  /* 0x0000000300037245 */ /* 0x000fe20000201000 */
[----:B------:R-:W-:Y:S01]  /*9330*/  HADD2.F32 R33, -RZ, R28.H1_H1 ;  /* 0x3000001cff217230 */ /* 0x000fe20000004100 */
[----:B------:R-:W-:Y:S01]  /*9340*/  ISETP.NE.AND P2, PT, R32, 0x1, PT ;  /* 0x000000012000780c */ /* 0x000fe20003f45270 */
[----:B------:R-:W-:Y:S01]  /*9350*/  BSSY.RECONVERGENT B2, `(.L_x_2385) ;  /* 0x000004c000027945 */ /* 0x000fe20003800200 */
[----:B------:R-:W-:Y:S02]  /*9360*/  IMAD.MOV.U32 R42, RZ, RZ, 0x2 ;  /* 0x00000002ff2a7424 */ /* 0x000fe400078e00ff */
[----:B------:R-:W-:Y:S01]  /*9370*/  FFMA.FTZ R3, R3, R34, 1.1641532182693481445e-10 ;  /* 0x2f00000003037423 */ /* 0x000fe20000010022 */
[----:B------:R-:W-:-:S04]  /*9380*/  FMUL.FTZ R28, R33, R54 ;  /* 0x00000036211c7220 */ /* 0x000fc80000410000 */
[----:B------:R-:W-:Y:S01]  /*9390*/  FSETP.GTU.FTZ.AND P1, PT, R3, R52, PT ;  /* 0x000000340300720b */ /* 0x000fe20003f3c000 */
[----:B------:R-:W-:Y:S01]  /*93a0*/  FMUL.FTZ R28, R28, R35 ;  /* 0x000000231c1c7220 */ /* 0x000fe20000410000 */
[----:B------:R-:W-:Y:S02]  /*93b0*/  MOV R3, R0 ;  /* 0x0000000000037202 */ /* 0x000fe40000000f00 */
        /* <DEDUP_REMOVED lines=12> */
.L_x_2387:
        /* <DEDUP_REMOVED lines=13> */
.L_x_2389:
[----:B------:R-:W-:Y:S05]  /*9550*/  BSYNC.RECONVERGENT B3 ;  /* 0x0000000000037941 */ /* 0x000fea0003800200 */
.L_x_2388:
        /* <DEDUP_REMOVED lines=43> */
.L_x_2386:
[----:B------:R-:W-:Y:S05]  /*9810*/  BSYNC.RECONVERGENT B2 ;  /* 0x0000000000027941 */ /* 0x000fea0003800200 */
.L_x_2385:
[----:B------:R-:W-:Y:S01]  /*9820*/  ISETP.NE.AND P3, PT, R42, 0x1, PT ;  /* 0x000000012a00780c */ /* 0x000fe20003f65270 */
[----:B------:R-:W-:Y:S01]  /*9830*/  HADD2.F32 R33, -RZ, R29.H0_H0 ;  /* 0x2000001dff217230 */ /* 0x000fe20000004100 */
[----:B------:R-:W-:Y:S01]  /*9840*/  I2FP.F32.U32 R3, R3 ;  /* 0x0000000300037245 */ /* 0x000fe20000201000 */
[----:B------:R-:W-:Y:S01]  /*9850*/  BSSY.RECONVERGENT B2, `(.L_x_2390) ;  /* 0x000004b000027945 */ /* 0x000fe20003800200 */
[----:B------:R-:W-:Y:S02]  /*9860*/  HFMA2 R32, -RZ, RZ, 0, 1.1920928955078125e-07 ;  /* 0x00000002ff207431 */ /* 0x000fe400000001ff */
[----:B------:R-:W-:Y:S01]  /*9870*/  FMUL.FTZ R28, R33, R54 ;  /* 0x00000036211c7220 */ /* 0x000fe20000410000 */
[----:B------:R-:W-:-:S03]  /*9880*/  FFMA.FTZ R3, R3, R34, 1.1641532182693481445e-10 ;  /* 0x2f00000003037423 */ /* 0x000fc60000010022 */
[----:B------:R-:W-:Y:S02]  /*9890*/  FMUL.FTZ R28, R28, R35 ;  /* 0x000000231c1c7220 */ /* 0x000fe40000410000 */
[----:B------:R-:W-:Y:S01]  /*98a0*/  FSETP.GTU.FTZ.AND P2, PT, R3, R52, PT ;  /* 0x000000340300720b */ /* 0x000fe20003f5c000 */
[----:B------:R-:W-:-:S03]  /*98b0*/  IMAD.MOV.U32 R3, RZ, RZ, R0 ;  /* 0x000000ffff037224 */ /* 0x000fc600078e0000 */
        /* <DEDUP_REMOVED lines=11> */
.L_x_2392:
        /* <DEDUP_REMOVED lines=13> */
.L_x_2394:
[----:B------:R-:W-:Y:S05]  /*9a40*/  BSYNC.RECONVERGENT B3 ;  /* 0x0000000000037941 */ /* 0x000fea0003800200 */
.L_x_2393:
        /* <DEDUP_REMOVED lines=43> */
.L_x_2391:
[----:B------:R-:W-:Y:S05]  /*9d00*/  BSYNC.RECONVERGENT B2 ;  /* 0x0000000000027941 */ /* 0x000fea0003800200 */
.L_x_2390:
[----:B------:R-:W-:Y:S01]  /*9d10*/  I2FP.F32.U32 R3, R3 ;  /* 0x0000000300037245 */ /* 0x000fe20000201000 */
[----:B------:R-:W-:Y:S01]  /*9d20*/  HADD2.F32 R29, -RZ, R29.H1_H1 ;  /* 0x3000001dff1d7230 */ /* 0x000fe20000004100 */
[----:B------:R-:W-:Y:S01]  /*9d30*/  ISETP.NE.AND P3, PT, R32, 0x1, PT ;  /* 0x000000012000780c */ /* 0x000fe20003f65270 */
[----:B------:R-:W-:Y:S01]  /*9d40*/  BSSY.RECONVERGENT B2, `(.L_x_2395) ;  /* 0x000004b000027945 */ /* 0x000fe20003800200 */
[----:B------:R-:W-:Y:S02]  /*9d50*/  IMAD.MOV.U32 R33, RZ, RZ, 0x2 ;  /* 0x00000002ff217424 */ /* 0x000fe400078e00ff */
[----:B------:R-:W-:Y:S01]  /*9d60*/  FFMA.FTZ R3, R3, R34, 1.1641532182693481445e-10 ;  /* 0x2f00000003037423 */ /* 0x000fe20000010022 */
[----:B------:R-:W-:-:S04]  /*9d70*/  FMUL.FTZ R28, R29, R54 ;  /* 0x000000361d1c7220 */ /* 0x000fc80000410000 */
[----:B------:R-:W-:Y:S01]  /*9d80*/  FMUL.FTZ R28, R28, R35 ;  /* 0x000000231c1c7220 */ /* 0x000fe20000410000 */
[----:B------:R-:W-:Y:S02]  /*9d90*/  FSETP.GTU.FTZ.AND P2, PT, R3, R52, PT ;  /* 0x000000340300720b */ /* 0x000fe40003f5c000 */
[----:B------:R-:W-:Y:S02]  /*9da0*/  MOV R3, R0 ;  /* 0x0000000000037202 */ /* 0x000fe40000000f00 */
        /* <DEDUP_REMOVED lines=11> */
.L_x_2397:
        /* <DEDUP_REMOVED lines=13> */
.L_x_2399:
[----:B------:R-:W-:Y:S05]  /*9f30*/  BSYNC.RECONVERGENT B3 ;  /* 0x0000000000037941 */ /* 0x000fea0003800200 */
.L_x_2398:
        /* <DEDUP_REMOVED lines=43> */
.L_x_2396:
[----:B------:R-:W-:Y:S05]  /*a1f0*/  BSYNC.RECONVERGENT B2 ;  /* 0x0000000000027941 */ /* 0x000fea0003800200 */
.L_x_2395:
[----:B------:R-:W-:Y:S01]  /*a200*/  I2FP.F32.U32 R3, R3 ;  /* 0x0000000300037245 */ /* 0x000fe20000201000 */
[----:B------:R-:W-:Y:S01]  /*a210*/  HADD2.F32 R29, -RZ, R30.H0_H0 ;  /* 0x2000001eff1d7230 */ /* 0x000fe20000004100 */
        /* <DEDUP_REMOVED lines=19> */
.L_x_2402:
        /* <DEDUP_REMOVED lines=13> */
.L_x_2404:
[----:B------:R-:W-:Y:S05]  /*a420*/  BSYNC.RECONVERGENT B3 ;  /* 0x0000000000037941 */ /* 0x000fea0003800200 */
.L_x_2403:
        /* <DEDUP_REMOVED lines=42> */
[----:B------:R-:W-:-:S07]  /*a6d0*/  HFMA2 R32, -RZ, RZ, 0, 0 ;  /* 0x00000000ff207431 */ /* 0x000fce00000001ff */
.L_x_2401:
[----:B------:R-:W-:Y:S05]  /*a6e0*/  BSYNC.RECONVERGENT B2 ;  /* 0x0000000000027941 */ /* 0x000fea0003800200 */
.L_x_2400:
        /* <DEDUP_REMOVED lines=21> */
.L_x_2407:
        /* <DEDUP_REMOVED lines=13> */
.L_x_2409:
[----:B------:R-:W-:Y:S05]  /*a910*/  BSYNC.RECONVERGENT B3 ;  /* 0x0000000000037941 */ /* 0x000fea0003800200 */
.L_x_2408:
        /* <DEDUP_REMOVED lines=39> */
[----:B------:R-:W-:-:S04]  /*ab90*/  MOV R56, R28 ;  /* 0x0000001c00387202 */ /* 0x000fc80000000f00 */
[----:B------:R-:W-:Y:S01]  /*aba0*/  LOP3.LUT R4, R4, UR30, R33, 0x96, !PT ;  /* 0x0000001e04047c12 */ /* 0x000fe2000f8e9621 */
[----:B------:R-:W-:Y:S01]  /*abb0*/  IMAD.MOV.U32 R33, RZ, RZ, RZ ;  /* 0x000000ffff217224 */ /* 0x000fe200078e00ff */
[----:B------:R-:W-:-:S07]  /*abc0*/  MOV R0, R32 ;  /* 0x0000002000007202 */ /* 0x000fce0000000f00 */
.L_x_2406:
[----:B------:R-:W-:Y:S05]  /*abd0*/  BSYNC.RECONVERGENT B2 ;  /* 0x0000000000027941 */ /* 0x000fea0003800200 */
.L_x_2405:
[----:B------:R-:W-:Y:S01]  /*abe0*/  I2FP.F32.U32 R3, R3 ;  /* 0x0000000300037245 */ /* 0x000fe20000201000 */
[----:B------:R-:W-:Y:S01]  /*abf0*/  HADD2.F32 R29, -RZ, R31.H0_H0 ;  /* 0x2000001fff1d7230 */ /* 0x000fe20000004100 */
[----:B------:R-:W-:Y:S01]  /*ac00*/  ISETP.NE.AND P6, PT, R33, 0x1, PT ;  /* 0x000000012100780c */ /* 0x000fe20003fc5270 */
[----:B------:R-:W-:Y:S01]  /*ac10*/  BSSY.RECONVERGENT B2, `(.L_x_2410) ;  /* 0x000004d000027945 */ /* 0x000fe20003800200 */
[----:B------:R-:W-:Y:S02]  /*ac20*/  IMAD.MOV.U32 R30, RZ, RZ, R0 ;  /* 0x000000ffff1e7224 */ /* 0x000fe400078e0000 */
[----:B------:R-:W-:Y:S01]  /*ac30*/  FFMA.FTZ R3, R3, R34, 1.1641532182693481445e-10 ;  /* 0x2f00000003037423 */ /* 0x000fe20000010022 */
[----:B------:R-:W-:-:S04]  /*ac40*/  FMUL.FTZ R28, R29, R54 ;  /* 0x000000361d1c7220 */ /* 0x000fc80000410000 */
[----:B------:R-:W-:Y:S01]  /*ac50*/  FMUL.FTZ R28, R28, R35 ;  /* 0x000000231c1c7220 */ /* 0x000fe20000410000 */
[----:B------:R-:W-:Y:S01]  /*ac60*/  FSETP.GTU.FTZ.AND P5, PT, R3, R52, PT ;  /* 0x000000340300720b */ /* 0x000fe20003fbc000 */
[----:B------:R-:W-:-:S03]  /*ac70*/  HFMA2 R3, -RZ, RZ, 0, 1.1920928955078125e-07 ;  /* 0x00000002ff037431 */ /* 0x000fc600000001ff */
        /* <DEDUP_REMOVED lines=11> */
.L_x_2412:
        /* <DEDUP_REMOVED lines=15> */
.L_x_2414:
[----:B------:R-:W-:Y:S05]  /*ae20*/  BSYNC.RECONVERGENT B3 ;  /* 0x0000000000037941 */ /* 0x000fea0003800200 */
.L_x_2413:
        /* <DEDUP_REMOVED lines=43> */
.L_x_2411:
[----:B------:R-:W-:Y:S05]  /*b0e0*/  BSYNC.RECONVERGENT B2 ;  /* 0x0000000000027941 */ /* 0x000fea0003800200 */
.L_x_2410:
[----:B------:R-:W-:Y:S01]  /*b0f0*/  I2FP.F32.U32 R29, R30 ;  /* 0x0000001e001d7245 */ /* 0x000fe20000201000 */
[----:B------:R-:W-:Y:S01]  /*b100*/  HADD2.F32 R31, -RZ, R31.H1_H1 ;  /* 0x3000001fff1f7230 */ /* 0x000fe20000004100 */
[----:B------:R-:W-:Y:S02]  /*b110*/  F2FP.F16.F32.PACK_AB R30, R49, R42 ;  /* 0x0000002a311e723e */ /* 0x000fe400000000ff */
[----:B------:R-:W-:Y:S01]  /*b120*/  F2FP.F16.F32.PACK_AB R28, R40, R37 ;  /* 0x00000025281c723e */ /* 0x000fe200000000ff */
[----:B------:R-:W-:Y:S01]  /*b130*/  FFMA.FTZ R29, R29, R34, 1.1641532182693481445e-10 ;  /* 0x2f0000001d1d7423 */ /* 0x000fe20000010022 */
[----:B------:R-:W-:-:S04]  /*b140*/  FMUL.FTZ R54, R31, R54 ;  /* 0x000000361f367220 */ /* 0x000fc80000410000 */
[----:B------:R-:W-:Y:S01]  /*b150*/  FMUL.FTZ R54, R54, R35 ;  /* 0x0000002336367220 */ /* 0x000fe20000410000 */
[----:B------:R-:W-:Y:S02]  /*b160*/  FSETP.GTU.FTZ.AND P6, PT, R29, R52, PT ;  /* 0x000000341d00720b */ /* 0x000fe40003fdc000 */
[----:B------:R-:W-:Y:S02]  /*b170*/  F2FP.F16.F32.PACK_AB R29, R43, R41 ;  /* 0x000000292b1d723e */ /* 0x000fe400000000ff */
[----:B------:R-:W-:Y:S02]  /*b180*/  FSEL R52, R54, RZ, !P6 ;  /* 0x000000ff36347208 */ /* 0x000fe40007000000 */
[----:B------:R-:W-:Y:S02]  /*b190*/  PLOP3.LUT P6, PT, P6, PT, PT, 0x8, 0x80 ;  /* 0x000000000080781c */ /* 0x000fe400037ce170 */
[----:B------:R-:W-:-:S11]  /*b1a0*/  F2FP.F16.F32.PACK_AB R31, R52, R50 ;  /* 0x00000032341f723e */ /* 0x000fd600000000ff */
.L_x_2374:
        /* <DEDUP_REMOVED lines=21> */
.L_x_2332:
[----:B------:R-:W-:Y:S05]  /*b300*/  BSYNC.RECONVERGENT B1 ;  /* 0x0000000000017941 */ /* 0x000fea0003800200 */
.L_x_2331:
        /* <DEDUP_REMOVED lines=76> */
.L_x_2432:
        /* <DEDUP_REMOVED lines=18> */
[----:B-----5:R-:W-:Y:S02]  /*b8f0*/  HADD2.F32 R55, -RZ, R24.H1_H1 ;  /* 0x30000018ff377230 */ /* 0x020fe40000004100 */
[----:B------:R-:W-:Y:S01]  /*b900*/  FADD.FTZ R32, R38, -R34 ;  /* 0x8000002226207221 */ /* 0x000fe20000010000 */
[----:B------:R-:W-:Y:S02]  /*b910*/  HADD2.F32 R33, -RZ, R20.H1_H1 ;  /* 0x30000014ff217230 */ /* 0x000fe40000004100 */
[C---:B------:R-:W-:Y:S01]  /*b920*/  FMUL.FTZ R30, R35.reuse, R30 ;  /* 0x0000001e231e7220 */ /* 0x040fe20000410000 */
[----:B------:R-:W-:Y:S02]  /*b930*/  HADD2.F32 R29, -RZ, R24.H0_H0 ;  /* 0x20000018ff1d7230 */ /* 0x000fe40000004100 */
[----:B------:R-:W-:Y:S01]  /*b940*/  FMUL.FTZ R28, R35, R28 ;  /* 0x0000001c231c7220 */ /* 0x000fe20000410000 */
[----:B------:R-:W-:-:S02]  /*b950*/  HADD2.F32 R31, -RZ, R20.H0_H0 ;  /* 0x20000014ff1f7230 */ /* 0x000fc40000004100 */
[----:B------:R-:W-:Y:S01]  /*b960*/  FFMA.FTZ R55, R30, R55, R33 ;  /* 0x000000371e377223 */ /* 0x000fe20000010021 */
[----:B------:R-:W-:Y:S02]  /*b970*/  HADD2.F32 R30, -RZ, R25.H0_H0 ;  /* 0x20000019ff1e7230 */ /* 0x000fe40000004100 */
[----:B------:R-:W-:Y:S01]  /*b980*/  FADD.FTZ R56, R45, -R34 ;  /* 0x800000222d387221 */ /* 0x000fe20000010000 */
[----:B------:R-:W-:Y:S02]  /*b990*/  HADD2.F32 R54, -RZ, R21.H0_H0 ;  /* 0x20000015ff367230 */ /* 0x000fe40000004100 */
[----:B------:R-:W-:Y:S01]  /*b9a0*/  FFMA.FTZ R28, R28, R29, R31 ;  /* 0x0000001d1c1c7223 */ /* 0x000fe2000001001f */
[C---:B------:R-:W-:Y:S01]  /*b9b0*/  FMUL.FTZ R29, R35.reuse, R32 ;  /* 0x00000020231d7220 */ /* 0x040fe20000410000 */
[----:B------:R-:W-:Y:S02]  /*b9c0*/  HADD2.F32 R31, -RZ, R25.H1_H1 ;  /* 0x30000019ff1f7230 */ /* 0x000fe40000004100 */
[----:B------:R-:W-:Y:S01]  /*b9d0*/  FMUL.FTZ R56, R35, R56 ;  /* 0x0000003823387220 */ /* 0x000fe20000410000 */
[----:B------:R-:W-:-:S02]  /*b9e0*/  HADD2.F32 R33, -RZ, R21.H1_H1 ;  /* 0x30000015ff217230 */ /* 0x000fc40000004100 */
[----:B------:R-:W-:Y:S01]  /*b9f0*/  FFMA.FTZ R29, R29, R30, R54 ;  /* 0x0000001e1d1d7223 */ /* 0x000fe20000010036 */
[--C-:B------:R-:W-:Y:S01]  /*ba00*/  FADD.FTZ R30, R44, -R34.reuse ;  /* 0x800000222c1e7221 */ /* 0x100fe20000010000 */
[--C-:B------:R-:W-:Y:S01]  /*ba10*/  FADD.FTZ R32, R47, -R34.reuse ;  /* 0x800000222f207221 */ /* 0x100fe20000010000 */
[----:B------:R-:W-:Y:S02]  /*ba20*/  HADD2.F32 R59, -RZ, R23.H1_H1 ;  /* 0x30000017ff3b7230 */ /* 0x000fe40000004100 */
[----:B------:R-:W-:Y:S01]  /*ba30*/  FFMA.FTZ R54, R56, R31, R33 ;  /* 0x0000001f38367223 */ /* 0x000fe20000010021 */
[----:B------:R-:W-:Y:S02]  /*ba40*/  HADD2.F32 R31, -RZ, R26.H0_H0 ;  /* 0x2000001aff1f7230 */ /* 0x000fe40000004100 */
[C---:B------:R-:W-:Y:S01]  /*ba50*/  FMUL.FTZ R30, R35.reuse, R30 ;  /* 0x0000001e231e7220 */ /* 0x040fe20000410000 */
[----:B------:R-:W-:Y:S02]  /*ba60*/  HADD2.F32 R33, -RZ, R22.H0_H0 ;  /* 0x20000016ff217230 */ /* 0x000fe40000004100 */
[----:B------:R-:W-:Y:S01]  /*ba70*/  FMUL.FTZ R32, R35, R32 ;  /* 0x0000002023207220 */ /* 0x000fe20000410000 */
[----:B------:R-:W-:Y:S01]  /*ba80*/  FADD.FTZ R56, R48, -R34 ;  /* 0x8000002230387221 */ /* 0x000fe20000010000 */
[----:B------:R-:W-:Y:S01]  /*ba90*/  F2FP.F16.F32.PACK_AB R29, R54, R29 ;  /* 0x0000001d361d723e */ /* 0x000fe200000000ff */
[----:B------:R-:W-:Y:S01]  /*baa0*/  FFMA.FTZ R30, R30, R31, R33 ;  /* 0x0000001f1e1e7223 */ /* 0x000fe20000010021 */
[----:B------:R-:W-:-:S02]  /*bab0*/  HADD2.F32 R31, -RZ, R26.H1_H1 ;  /* 0x3000001aff1f7230 */ /* 0x000fc40000004100 */
[----:B------:R-:W-:Y:S01]  /*bac0*/  FMUL.FTZ R56, R35, R56 ;  /* 0x0000003823387220 */ /* 0x000fe20000410000 */
[----:B------:R-:W-:Y:S01]  /*bad0*/  HADD2.F32 R33, -RZ, R22.H1_H1 ;  /* 0x30000016ff217230 */ /* 0x000fe20000004100 */
[----:B------:R-:W-:-:S04]  /*bae0*/  F2FP.F16.F32.PACK_AB R28, R55, R28 ;  /* 0x0000001c371c723e */ /* 0x000fc800000000ff */
[----:B------:R-:W-:Y:S01]  /*baf0*/  FFMA.FTZ R57, R32, R31, R33 ;  /* 0x0000001f20397223 */ /* 0x000fe20000010021 */
[----:B------:R-:W-:Y:S02]  /*bb00*/  HADD2.F32 R31, -RZ, R27.H0_H0 ;  /* 0x2000001bff1f7230 */ /* 0x000fe40000004100 */
[----:B------:R-:W-:Y:S01]  /*bb10*/  FADD.FTZ R32, R51, -R34 ;  /* 0x8000002233207221 */ /* 0x000fe20000010000 */
[----:B------:R-:W-:Y:S01]  /*bb20*/  HADD2.F32 R33, -RZ, R23.H0_H0 ;  /* 0x20000017ff217230 */ /* 0x000fe20000004100 */
[----:B------:R-:W-:Y:S02]  /*bb30*/  F2FP.F16.F32.PACK_AB R30, R57, R30 ;  /* 0x0000001e391e723e */ /* 0x000fe400000000ff */
[----:B------:R-:W-:Y:S02]  /*bb40*/  FMUL.FTZ R32, R35, R32 ;  /* 0x0000002023207220 */ /* 0x000fe40000410000 */
[----:B------:R-:W-:Y:S01]  /*bb50*/  FFMA.FTZ R31, R56, R31, R33 ;  /* 0x0000001f381f7223 */ /* 0x000fe20000010021 */
[----:B------:R-:W-:-:S05]  /*bb60*/  HADD2.F32 R33, -RZ, R27.H1_H1 ;  /* 0x3000001bff217230 */ /* 0x000fca0000004100 */
[----:B------:R-:W-:Y:S02]  /*bb70*/  FFMA.FTZ R56, R32, R33, R59 ;  /* 0x0000002120387223 */ /* 0x000fe4000001003b */
[----:B------:R-:W0:Y:S03]  /*bb80*/  LDC.64 R32, c[0x0][0x428] ;  /* 0x00010a00ff207b82 */ /* 0x000e260000000a00 */
[----:B------:R-:W-:Y:S01]  /*bb90*/  F2FP.F16.F32.PACK_AB R31, R56, R31 ;  /* 0x0000001f381f723e */ /* 0x000fe200000000ff */
[C---:B0-----:R-:W-:Y:S01]  /*bba0*/  IMAD.WIDE.U32 R32, R46.reuse, 0x10, R32 ;  /* 0x000000102e207825 */ /* 0x041fe200078e0020 */
[----:B------:R-:W-:-:S04]  /*bbb0*/  IADD3 R46, PT, PT, R46, 0x20, RZ ;  /* 0x000000202e2e7810 */ /* 0x000fc80007ffe0ff */
[----:B------:R1:W-:Y:S03]  /*bbc0*/  STG.E.128 desc[UR8][R32.64], R28 ;  /* 0x0000001c20007986 */ /* 0x0003e6000c101d08 */
.L_x_2417:
[----:B------:R-:W-:Y:S05]  /*bbd0*/  BSYNC.RECONVERGENT B1 ;  /* 0x0000000000017941 */ /* 0x000fea0003800200 */
.L_x_2416:
[----:B------:R-:W-:Y:S04]  /*bbe0*/  BSSY.RECONVERGENT B1, `(.L_x_2418) ;  /* 0x0000031000017945 */ /* 0x000fe80003800200 */
[----:B------:R-:W-:Y:S05]  /*bbf0*/  @!P0 BRA `(.L_x_2419) ;  /* 0x0000000000bc8947 */ /* 0x000fea0003800000 */
[--C-:B01----:R-:W-:Y:S01]  /*bc00*/  FADD.FTZ R28, R37, -R34.reuse ;  /* 0x80000022251c7221 */ /* 0x103fe20000010000 */
[--C-:B------:R-:W-:Y:S01]  /*bc10*/  FADD.FTZ R30, R41, -R34.reuse ;  /* 0x80000022291e7221 */ /* 0x100fe20000010000 */
[----:B-----5:R-:W-:Y:S02]  /*bc20*/  HADD2.F32 R29, -RZ, R16.H0_H0 ;  /* 0x20000010ff1d7230 */ /* 0x020fe40000004100 */
[----:B------:R-:W-:Y:S01]  /*bc30*/  FADD.FTZ R32, R43, -R34 ;  /* 0x800000222b207221 */ /* 0x000fe20000010000 */
[----:B------:R-:W-:Y:S02]  /*bc40*/  HADD2.F32 R31, -RZ, R12.H0_H0 ;  /* 0x2000000cff1f7230 */ /* 0x000fe40000004100 */
[C---:B------:R-:W-:Y:S01]  /*bc50*/  FMUL.FTZ R28, R35.reuse, R28 ;  /* 0x0000001c231c7220 */ /* 0x040fe20000410000 */
[----:B------:R-:W-:Y:S02]  /*bc60*/  HADD2.F32 R33, -RZ, R17.H0_H0 ;  /* 0x20000011ff217230 */ /* 0x000fe40000004100 */
[----:B------:R-:W-:Y:S01]  /*bc70*/  FMUL.FTZ R30, R35, R30 ;  /* 0x0000001e231e7220 */ /* 0x000fe20000410000 */
[----:B------:R-:W-:-:S02]  /*bc80*/  HADD2.F32 R55, -RZ, R13.H0_H0 ;  /* 0x2000000dff377230 */ /* 0x000fc40000004100 */
[----:B------:R-:W-:Y:S01]  /*bc90*/  FFMA.FTZ R28, R28, R29, R31 ;  /* 0x0000001d1c1c7223 */ /* 0x000fe2000001001f */
[----:B------:R-:W-:Y:S02]  /*bca0*/  HADD2.F32 R31, -RZ, R17.H1_H1 ;  /* 0x30000011ff1f7230 */ /* 0x000fe40000004100 */
[----:B------:R-:W-:Y:S01]  /*bcb0*/  FMUL.FTZ R32, R35, R32 ;  /* 0x0000002023207220 */ /* 0x000fe20000410000 */
[----:B------:R-:W-:Y:S02]  /*bcc0*/  HADD2.F32 R57, -RZ, R14.H0_H0 ;  /* 0x2000000eff397230 */ /* 0x000fe40000004100 */
[----:B------:R-:W-:Y:S01]  /*bcd0*/  FFMA.FTZ R29, R30, R33, R55 ;  /* 0x000000211e1d7223 */ /* 0x000fe20000010037 */
[----:B------:R-:W-:Y:S02]  /*bce0*/  HADD2.F32 R33, -RZ, R13.H1_H1 ;  /* 0x3000000dff217230 */ /* 0x000fe40000004100 */
[----:B------:R-:W-:Y:S01]  /*bcf0*/  FADD.FTZ R30, R42, -R34 ;  /* 0x800000222a1e7221 */ /* 0x000fe20000010000 */
[----:B------:R-:W-:-:S02]  /*bd00*/  HADD2.F32 R55, -RZ, R18.H0_H0 ;  /* 0x20000012ff377230 */ /* 0x000fc40000004100 */
[--C-:B------:R-:W-:Y:S01]  /*bd10*/  FADD.FTZ R56, R50, -R34.reuse ;  /* 0x8000002232387221 */ /* 0x100fe20000010000 */
[--C-:B------:R-:W-:Y:S01]  /*bd20*/  FADD.FTZ R58, R52, -R34.reuse ;  /* 0x80000022343a7221 */ /* 0x100fe20000010000 */
[----:B------:R-:W-:Y:S01]  /*bd30*/  FMUL.FTZ R30, R35, R30 ;  /* 0x0000001e231e7220 */ /* 0x000fe20000410000 */
[----:B------:R-:W-:Y:S01]  /*bd40*/  FFMA.FTZ R54, R32, R31, R33 ;  /* 0x0000001f20367223 */ /* 0x000fe20000010021 */
[----:B------:R-:W-:Y:S01]  /*bd50*/  FADD.FTZ R32, R49, -R34 ;  /* 0x8000002231207221 */ /* 0x000fe20000010000 */
[----:B------:R-:W-:Y:S02]  /*bd60*/  HADD2.F32 R31, -RZ, R14.H1_H1 ;  /* 0x3000000eff1f7230 */ /* 0x000fe40000004100 */
[----:B------:R-:W-:Y:S01]  /*bd70*/  FFMA.FTZ R30, R30, R55, R57 ;  /* 0x000000371e1e7223 */ /* 0x000fe20000010039 */
[----:B------:R-:W-:Y:S02]  /*bd80*/  HADD2.F32 R55, -RZ, R18.H1_H1 ;  /* 0x30000012ff377230 */ /* 0x000fe40000004100 */
[----:B------:R-:W-:Y:S01]  /*bd90*/  FMUL.FTZ R32, R35, R32 ;  /* 0x0000002023207220 */ /* 0x000fe20000410000 */
[----:B------:R-:W-:-:S02]  /*bda0*/  HADD2.F32 R33, -RZ, R15.H0_H0 ;  /* 0x2000000fff217230 */ /* 0x000fc40000004100 */
[C---:B------:R-:W-:Y:S01]  /*bdb0*/  FMUL.FTZ R56, R35.reuse, R56 ;  /* 0x0000003823387220 */ /* 0x040fe20000410000 */
[----:B------:R-:W-:Y:S02]  /*bdc0*/  HADD2.F32 R57, -RZ, R15.H1_H1 ;  /* 0x3000000fff397230 */ /* 0x000fe40000004100 */
[----:B------:R-:W-:Y:S01]  /*bdd0*/  FFMA.FTZ R55, R32, R55, R31 ;  /* 0x0000003720377223 */ /* 0x000fe2000001001f */
[--C-:B------:R-:W-:Y:S02]  /*bde0*/  HADD2.F32 R31, -RZ, R19.reuse.H0_H0 ;  /* 0x20000013ff1f7230 */ /* 0x100fe40000004100 */
[C---:B------:R-:W-:Y:S01]  /*bdf0*/  FMUL.FTZ R58, R35.reuse, R58 ;  /* 0x0000003a233a7220 */ /* 0x040fe20000410000 */
[----:B------:R-:W-:Y:S01]  /*be00*/  FADD.FTZ R34, R40, -R34 ;  /* 0x8000002228227221 */ /* 0x000fe20000010000 */
[----:B------:R-:W-:Y:S01]  /*be10*/  F2FP.F16.F32.PACK_AB R29, R54, R29 ;  /* 0x0000001d361d723e */ /* 0x000fe200000000ff */
[----:B------:R-:W-:Y:S01]  /*be20*/  FFMA.FTZ R56, R56, R31, R33 ;  /* 0x0000001f38387223 */ /* 0x000fe20000010021 */
[----:B------:R-:W-:Y:S01]  /*be30*/  HADD2.F32 R31, -RZ, R19.H1_H1 ;  /* 0x30000013ff1f7230 */ /* 0x000fe20000004100 */
[----:B------:R-:W0:Y:S01]  /*be40*/  LDC.64 R32, c[0x0][0x428] ;  /* 0x00010a00ff207b82 */ /* 0x000e220000000a00 */
[----:B------:R-:W-:Y:S01]  /*be50*/  FMUL.FTZ R34, R35, R34 ;  /* 0x0000002223227220 */ /* 0x000fe20000410000 */
[----:B------:R-:W-:Y:S01]  /*be60*/  HADD2.F32 R35, -RZ, R12.H1_H1 ;  /* 0x3000000cff237230 */ /* 0x000fe20000004100 */
[----:B------:R-:W-:Y:S01]  /*be70*/  F2FP.F16.F32.PACK_AB R30, R55, R30 ;  /* 0x0000001e371e723e */ /* 0x000fe200000000ff */
[----:B------:R-:W-:Y:S01]  /*be80*/  FFMA.FTZ R57, R58, R31, R57 ;  /* 0x0000001f3a397223 */ /* 0x000fe20000010039 */
[----:B------:R-:W-:-:S05]  /*be90*/  HADD2.F32 R31, -RZ, R16.H1_H1 ;  /* 0x30000010ff1f7230 */ /* 0x000fca0000004100 */
[----:B------:R-:W-:Y:S01]  /*bea0*/  FFMA.FTZ R35, R34, R31, R35 ;  /* 0x0000001f22237223 */ /* 0x000fe20000010023 */
[----:B------:R-:W-:-:S04]  /*beb0*/  F2FP.F16.F32.PACK_AB R31, R57, R56 ;  /* 0x00000038391f723e */ /* 0x000fc800000000ff */
[----:B------:R-:W-:Y:S01]  /*bec0*/  F2FP.F16.F32.PACK_AB R28, R35, R28 ;  /* 0x0000001c231c723e */ /* 0x000fe200000000ff */
[----:B0-----:R-:W-:-:S05]  /*bed0*/  IMAD.WIDE.U32 R32, R46, 0x10, R32 ;  /* 0x000000102e207825 */ /* 0x001fca00078e0020 */
[----:B------:R2:W-:Y:S02]  /*bee0*/  STG.E.128 desc[UR8][R32.64], R28 ;  /* 0x0000001c20007986 */ /* 0x0005e4000c101d08 */
.L_x_2419:
[----:B------:R-:W-:Y:S05]  /*bef0*/  BSYNC.RECONVERGENT B1 ;  /* 0x0000000000017941 */ /* 0x000fea0003800200 */
.L_x_2418:
[----:B012---:R-:W0:Y:S02]  /*bf00*/  LDC.64 R28, c[0x0][0x380] ;  /* 0x0000e000ff1c7b82 */ /* 0x007e240000000a00 */
[----:B0-----:R-:W-:-:S05]  /*bf10*/  IMAD R8, R28, 0x4, R8 ;  /* 0x000000041c087824 */ /* 0x001fca00078e0208 */
[----:B------:R-:W-:-:S13]  /*bf20*/  ISETP.GE.AND P0, PT, R8, R29, PT ;  /* 0x0000001d0800720c */ /* 0x000fda0003f06270 */
[----:B------:R-:W-:Y:S05]  /*bf30*/  @!P0 BRA `(.L_x_2420) ;  /* 0xffffff4800c88947 */ /* 0x000fea000383ffff */
[----:B------:R-:W-:Y:S05]  /*bf40*/  BSYNC B0 ;  /* 0x0000000000007941 */ /* 0x000fea0003800000 */
.L_x_2247:
[----:B------:R-:W-:Y:S05]  /*bf50*/  EXIT ;  /* 0x000000000000794d */ /* 0x000fea0003800000 */
.L_x_2415:
        /* <DEDUP_REMOVED lines=8> */
.L_x_2422:
[----:B------:R-:W-:Y:S05]  /*bfe0*/  BSYNC B1 ;  /* 0x0000000000017941 */ /* 0x000fea0003800000 */
.L_x_2421:
        /* <DEDUP_REMOVED lines=9> */
.L_x_2423:
[----:B------:R-:W-:Y:S02]  /*c080*/  IMAD.MOV.U32 R56, RZ, RZ, 0x4 ;  /* 0x00000004ff387424 */ /* 0x000fe400078e00ff */
[----:B------:R-:W-:-:S04]  /*c090*/  IMAD.MOV.U32 R30, RZ, RZ, R35 ;  /* 0x000000ffff1e7224 */ /* 0x000fc800078e0023 */
[----:B------:R-:W-:-:S05]  /*c0a0*/  FADD.FTZ R30, R29, R30 ;  /* 0x0000001e1d1e7221 */ /* 0x000fca0000010000 */
[----:B------:R-:W-:-:S07]  /*c0b0*/  MOV R55, R30 ;  /* 0x0000001e00377202 */ /* 0x000fce0000000f00 */
[----:B------:R-:W-:Y:S05]  /*c0c0*/  WARPSYNC.COLLECTIVE R54, `(.L_x_2424) ;  /* 0x0000000036087348 */ /* 0x000fea0003c00000 */
[----:B------:R0:W1:Y:S02]  /*c0d0*/  SHFL.BFLY P3, R35, R55, R56, R57 ;  /* 0x0c00003837237389 */ /* 0x0000640000060039 */
[----:B01----:R-:W-:Y:S05]  /*c0e0*/  ENDCOLLECTIVE ;  /* 0x000000000000791b */ /* 0x003fea0003800000 */
.L_x_2424:
[----:B------:R-:W-:Y:S01]  /*c0f0*/  HFMA2 R56, -RZ, RZ, 0, 4.76837158203125e-07 ;  /* 0x00000008ff387431 */ /* 0x000fe200000001ff */
[----:B------:R-:W-:-:S05]  /*c100*/  MOV R31, R35 ;  /* 0x00000023001f7202 */ /* 0x000fca0000000f00 */
[----:B------:R-:W-:-:S04]  /*c110*/  FADD.FTZ R31, R30, R31 ;  /* 0x0000001f1e1f7221 */ /* 0x000fc80000010000 */
[----:B------:R-:W-:-:S07]  /*c120*/  IMAD.MOV.U32 R55, RZ, RZ, R31 ;  /* 0x000000ffff377224 */ /* 0x000fce00078e001f */
[----:B------:R-:W-:Y:S05]  /*c130*/  WARPSYNC.COLLECTIVE R54, `(.L_x_2425) ;  /* 0x0000000036087348 */ /* 0x000fea0003c00000 */
[----:B------:R0:W1:Y:S02]  /*c140*/  SHFL.BFLY P3, R35, R55, R56, R57 ;  /* 0x0c00003837237389 */ /* 0x0000640000060039 */
[----:B01----:R-:W-:Y:S05]  /*c150*/  ENDCOLLECTIVE ;  /* 0x000000000000791b */ /* 0x003fea0003800000 */
.L_x_2425:
        /* <DEDUP_REMOVED lines=8> */
.L_x_2426:
        /* <DEDUP_REMOVED lines=41> */
.L_x_2427:
[----:B------:R-:W-:Y:S02]  /*c470*/  IMAD.MOV.U32 R56, RZ, RZ, 0x2 ;  /* 0x00000002ff387424 */ /* 0x000fe400078e00ff */
[----:B------:R-:W-:-:S04]  /*c480*/  IMAD.MOV.U32 R29, RZ, RZ, R35 ;  /* 0x000000ffff1d7224 */ /* 0x000fc800078e0023 */
[----:B------:R-:W-:-:S05]  /*c490*/  FADD.FTZ R29, R28, R29 ;  /* 0x0000001d1c1d7221 */ /* 0x000fca0000010000 */
[----:B------:R-:W-:-:S07]  /*c4a0*/  MOV R55, R29 ;  /* 0x0000001d00377202 */ /* 0x000fce0000000f00 */
[----:B------:R-:W-:Y:S05]  /*c4b0*/  WARPSYNC.COLLECTIVE R54, `(.L_x_2428) ;  /* 0x0000000036087348 */ /* 0x000fea0003c00000 */
[----:B------:R0:W1:Y:S02]  /*c4c0*/  SHFL.BFLY P3, R35, R55, R56, R57 ;  /* 0x0c00003837237389 */ /* 0x0000640000060039 */
[----:B01----:R-:W-:Y:S05]  /*c4d0*/  ENDCOLLECTIVE ;  /* 0x000000000000791b */ /* 0x003fea0003800000 */
.L_x_2428:
[----:B------:R-:W-:Y:S01]  /*c4e0*/  HFMA2 R56, -RZ, RZ, 0, 2.384185791015625e-07 ;  /* 0x00000004ff387431 */ /* 0x000fe200000001ff */
[----:B------:R-:W-:-:S05]  /*c4f0*/  MOV R30, R35 ;  /* 0x00000023001e7202 */ /* 0x000fca0000000f00 */
[----:B------:R-:W-:-:S04]  /*c500*/  FADD.FTZ R30, R29, R30 ;  /* 0x0000001e1d1e7221 */ /* 0x000fc80000010000 */
[----:B------:R-:W-:-:S07]  /*c510*/  IMAD.MOV.U32 R55, RZ, RZ, R30 ;  /* 0x000000ffff377224 */ /* 0x000fce00078e001e */
[----:B------:R-:W-:Y:S05]  /*c520*/  WARPSYNC.COLLECTIVE R54, `(.L_x_2429) ;  /* 0x0000000036087348 */ /* 0x000fea0003c00000 */
[----:B------:R0:W1:Y:S02]  /*c530*/  SHFL.BFLY P3, R35, R55, R56, R57 ;  /* 0x0c00003837237389 */ /* 0x0000640000060039 */
[----:B01----:R-:W-:Y:S05]  /*c540*/  ENDCOLLECTIVE ;  /* 0x000000000000791b */ /* 0x003fea0003800000 */
.L_x_2429:
[----:B------:R-:W-:Y:S02]  /*c550*/  IMAD.MOV.U32 R56, RZ, RZ, 0x8 ;  /* 0x00000008ff387424 */ /* 0x000fe400078e00ff */
[----:B------:R-:W-:-:S04]  /*c560*/  IMAD.MOV.U32 R31, RZ, RZ, R35 ;  /* 0x000000ffff1f7224 */ /* 0x000fc800078e0023 */
[----:B------:R-:W-:-:S05]  /*c570*/  FADD.FTZ R31, R30, R31 ;  /* 0x0000001f1e1f7221 */ /* 0x000fca0000010000 */
[----:B------:R-:W-:-:S07]  /*c580*/  MOV R55, R31 ;  /* 0x0000001f00377202 */ /* 0x000fce0000000f00 */
[----:B------:R-:W-:Y:S05]  /*c590*/  WARPSYNC.COLLECTIVE R54, `(.L_x_2430) ;  /* 0x0000000036087348 */ /* 0x000fea0003c00000 */
[----:B------:R0:W1:Y:S02]  /*c5a0*/  SHFL.BFLY P3, R35, R55, R56, R57 ;  /* 0x0c00003837237389 */ /* 0x0000640000060039 */
[----:B01----:R-:W-:Y:S05]  /*c5b0*/  ENDCOLLECTIVE ;  /* 0x000000000000791b */ /* 0x003fea0003800000 */
.L_x_2430:
[----:B------:R-:W-:Y:S01]  /*c5c0*/  HFMA2 R56, -RZ, RZ, 0, 9.5367431640625e-07 ;  /* 0x00000010ff387431 */ /* 0x000fe200000001ff */
[----:B------:R-:W-:-:S05]  /*c5d0*/  MOV R34, R35 ;  /* 0x0000002300227202 */ /* 0x000fca0000000f00 */
[----:B------:R-:W-:-:S04]  /*c5e0*/  FADD.FTZ R34, R31, R34 ;  /* 0x000000221f227221 */ /* 0x000fc80000010000 */
[----:B------:R-:W-:-:S07]  /*c5f0*/  IMAD.MOV.U32 R55, RZ, RZ, R34 ;  /* 0x000000ffff377224 */ /* 0x000fce00078e0022 */
[----:B------:R-:W-:Y:S05]  /*c600*/  WARPSYNC.COLLECTIVE R54, `(.L_x_2431) ;  /* 0x0000000036087348 */ /* 0x000fea0003c00000 */
[----:B------:R0:W1:Y:S02]  /*c610*/  SHFL.BFLY P3, R35, R55, R56, R57 ;  /* 0x0c00003837237389 */ /* 0x0000640000060039 */
[----:B01----:R-:W-:Y:S05]  /*c620*/  ENDCOLLECTIVE ;  /* 0x000000000000791b */ /* 0x003fea0003800000 */
.L_x_2431:
[----:B------:R-:W-:Y:S05]  /*c630*/  BRA `(.L_x_2432) ;  /* 0xfffffff000647947 */ /* 0x000fea000383ffff */
.L_x_2433:
        /* <DEDUP_REMOVED lines=12> */
.L_x_20245:


//--------------------- .text._ZN10layer_norm13ln_fwd_kernelINS_13Kernel_traitsI6__halfS2_S2_S2_fjLj512ELj1ELj4ELj1ELj16ENS_18Kernel_traits_baseILj512ES2_S2_S2_S2_fjLj128EEEEELb1ELb0ELb0ELb1EEEvNS_9FwdParamsE --------------------------
	.section	.text._ZN10layer_norm13ln_fwd_kernelINS_13Kernel_traitsI6__halfS2_S2_S2_fjLj512ELj1ELj4ELj1ELj16ENS_18Kernel_traits_baseILj512ES2_S2_S2_S2_fjLj128EEEEELb1ELb0ELb0ELb1EEEvNS_9FwdParamsE,"ax",@progbits
	.align	128
        .global         _ZN10layer_norm13ln_fwd_kernelINS_13Kernel_traitsI6__halfS2_S2_S2_fjLj512ELj1ELj4ELj1ELj16ENS_18Kernel_traits_baseILj512ES2_S2_S2_S2_fjLj128EEEEELb1ELb0ELb0ELb1EEEvNS_9FwdParamsE
        .type           _ZN10layer_norm13ln_fwd_kernelINS_13Kernel_traitsI6__halfS2_S2_S2_fjLj512ELj1ELj4ELj1ELj16ENS_18Kernel_traits_baseILj512ES2_S2_S2_S2_fjLj128EEEEELb1ELb0ELb0ELb1EEEvNS_9FwdParamsE,@function
        .size           _ZN10layer_norm13ln_fwd_kernelINS_13Kernel_traitsI6__halfS2_S2_S2_fjLj512ELj1ELj4ELj1ELj16ENS_18Kernel_traits_baseILj512ES2_S2_S2_S2_fjLj128EEEEELb1ELb0ELb0ELb1EEEvNS_9FwdParamsE,(.L_x_20246 - _ZN10layer_norm13ln_fwd_kernelINS_13Kernel_traitsI6__halfS2_S2_S2_fjLj512ELj1ELj4ELj1ELj16ENS_18Kernel_traits_baseILj512ES2_S2_S2_S2_fjLj128EEEEELb1ELb0ELb0ELb1EEEvNS_9FwdParamsE)
        .other          _ZN10layer_norm13ln_fwd_kernelINS_13Kernel_traitsI6__halfS2_S2_S2_fjLj512ELj1ELj4ELj1ELj16ENS_18Kernel_traits_baseILj512ES2_S2_S2_S2_fjLj128EEEEELb1ELb0ELb0ELb1EEEvNS_9FwdParamsE,@"STO_CUDA_ENTRY STV_DEFAULT"
_ZN10layer_norm13ln_fwd_kernelINS_13Kernel_traitsI6__halfS2_S2_S2_fjLj512ELj1ELj4ELj1ELj16ENS_18Kernel_traits_baseILj512ES2_S2_S2_S2_fjLj128EEEEELb1ELb0ELb0ELb1EEEvNS_9FwdParamsE:
.text._ZN10layer_norm13ln_fwd_kernelINS_13Kernel_traitsI6__halfS2_S2_S2_fjLj512ELj1ELj4ELj1ELj16ENS_18Kernel_traits_baseILj512ES2_S2_S2_S2_fjLj128EEEEELb1ELb0ELb0ELb1EEEvNS_9FwdParamsE:
        /* <DEDUP_REMOVED lines=48> */
[----:B------:R-:W-:Y:S01]  /*0300*/  IMAD.HI.U32 R5, R3, -0x326172a9, RZ ;  /* 0xcd9e8d5703057827 */ /* 0x000fe200078e00ff */
        /* <DEDUP_REMOVED lines=13> */
[----:B------:R-:W-:Y:S01]  /*03e0*/  BSSY B0, `(.L_x_2434) ;  /* 0x0000b7f000007945 */ /* 0x000fe20003800000 */
[----:B------:R-:W-:Y:S01]  /*03f0*/  UIADD3 UR21, UPT, UPT, UR7, -0x126145ec, URZ ;  /* 0xed9eba1407157890 */ /* 0x000fe2000fffe0ff */
[----:B------:R-:W-:Y:S01]  /*0400*/  IMAD R26, R5, -0x2daee0ad, RZ ;  /* 0xd2511f53051a7824 */ /* 0x000fe200078e02ff */
[----:B------:R-:W-:Y:S01]  /*0410*/  LOP3.LUT R22, R23, UR15, R22, 0x96, !PT ;  /* 0x0000000f17167c12 */ /* 0x000fe2000f8e9616 */
[----:B------:R-:W-:Y:S01]  /*0420*/  IMAD.HI.U32 R21, R20, -0x2daee0ad, RZ ;  /* 0xd2511f5314157827 */ /* 0x000fe200078e00ff */
[----:B------:R-:W-:Y:S01]  /*0430*/  UIADD3 UR22, UPT, UPT, UR6, 0x1715609d, URZ ;  /* 0x1715609d06167890 */ /* 0x000fe2000fffe0ff */
[----:B------:R-:W-:Y:S01]  /*0440*/  LOP3.LUT R35, R6, 0x3, RZ, 0xc0, !PT ;  /* 0x0000000306237812 */ /* 0x000fe200078ec0ff */
[----:B------:R-:W-:Y:S01]  /*0450*/  UIADD3 UR23, UPT, UPT, UR7, -0x56f99767, URZ ;  /* 0xa906689907177890 */ /* 0x000fe2000fffe0ff */
[----:B------:R-:W-:Y:S01]  /*0460*/  IMAD R24, R7, -0x326172a9, RZ ;  /* 0xcd9e8d5707187824 */ /* 0x000fe200078e02ff */
[----:B------:R-:W-:Y:S01]  /*0470*/  LOP3.LUT R21, R26, UR17, R21, 0x96, !PT ;  /* 0x000000111a157c12 */ /* 0x000fe2000f8e9615 */
[----:B------:R-:W-:Y:S01]  /*0480*/  IMAD.HI.U32 R5, R22, -0x326172a9, RZ ;  /* 0xcd9e8d5716057827 */ /* 0x000fe200078e00ff */
[----:B------:R-:W-:-:S02]  /*0490*/  UIADD3 UR24, UPT, UPT, UR6, -0x4ab325aa, URZ ;  /* 0xb54cda5606187890 */ /* 0x000fc4000fffe0ff */
[----:B------:R-:W-:Y:S01]  /*04a0*/  UIADD3 UR25, UPT, UPT, UR7, 0x646e171e, URZ ;  /* 0x646e171e07197890 */ /* 0x000fe2000fffe0ff */
[----:B------:R-:W-:Y:S01]  /*04b0*/  IMAD R23, R20, -0x2daee0ad, RZ ;  /* 0xd2511f5314177824 */ /* 0x000fe200078e02ff */
[----:B------:R-:W-:Y:S01]  /*04c0*/  LOP3.LUT R5, R24, UR16, R5, 0x96, !PT ;  /* 0x0000001018057c12 */ /* 0x000fe2000f8e9605 */
[----:B------:R-:W-:Y:S01]  /*04d0*/  IMAD R22, R22, -0x326172a9, RZ ;  /* 0xcd9e8d5716167824 */ /* 0x000fe200078e02ff */
[----:B------:R-:W-:Y:S01]  /*04e0*/  UIADD3 UR26, UPT, UPT, UR6, 0x5384540f, URZ ;  /* 0x5384540f061a7890 */ /* 0x000fe2000fffe0ff */
[----:B------:R-:W-:Y:S01]  /*04f0*/  IMAD.HI.U32 R7, R21, -0x326172a9, RZ ;  /* 0xcd9e8d5715077827 */ /* 0x000fe200078e00ff */
[----:B------:R-:W-:Y:S01]  /*0500*/  UIADD3 UR27, UPT, UPT, UR7, 0x1fd5c5a3, URZ ;  /* 0x1fd5c5a3071b7890 */ /* 0x000fe2000fffe0ff */
[----:B------:R-:W0:Y:S02]  /*0510*/  LDCU.64 UR4, c[0x0][0x3e0] ;  /* 0x00007c00ff0477ac */ /* 0x000e240008000a00 */
[----:B------:R-:W-:Y:S01]  /*0520*/  IMAD.HI.U32 R20, R5, -0x2daee0ad, RZ ;  /* 0xd2511f5305147827 */ /* 0x000fe200078e00ff */
[----:B------:R-:W-:Y:S01]  /*0530*/  LOP3.LUT R7, R22, UR18, R7, 0x96, !PT ;  /* 0x0000001216077c12 */ /* 0x000fe2000f8e9607 */
[----:B------:R-:W-:-:S02]  /*0540*/  UIADD3 UR28, UPT, UPT, UR6, -0xe443238, URZ ;  /* 0xf1bbcdc8061c7890 */ /* 0x000fc4000fffe0ff */
[----:B------:R-:W-:Y:S01]  /*0550*/  IMAD R22, R21, -0x326172a9, RZ ;  /* 0xcd9e8d5715167824 */ /* 0x000fe200078e02ff */
[----:B------:R-:W-:Y:S01]  /*0560*/  LOP3.LUT R20, R23, UR19, R20, 0x96, !PT ;  /* 0x0000001317147c12 */ /* 0x000fe2000f8e9614 */
[----:B------:R-:W-:Y:S01]  /*0570*/  IMAD R24, R5, -0x2daee0ad, RZ ;  /* 0xd2511f5305187824 */ /* 0x000fe200078e02ff */
[----:B------:R-:W-:Y:S01]  /*0580*/  UIADD3 UR29, UPT, UPT, UR7, -0x24c28bd8, URZ ;  /* 0xdb3d7428071d7890 */ /* 0x000fe2000fffe0ff */
[C---:B------:R-:W-:Y:S01]  /*0590*/  IMAD.HI.U32 R21, R7.reuse, -0x2daee0ad, RZ ;  /* 0xd2511f5307157827 */ /* 0x040fe200078e00ff */
[----:B------:R-:W-:Y:S02]  /*05a0*/  UIADD3 UR30, UPT, UPT, UR6, -0x700cb87f, URZ ;  /* 0x8ff34781061e7890 */ /* 0x000fe4000fffe0ff */
[----:B------:R-:W-:Y:S01]  /*05b0*/  UIADD3 UR31, UPT, UPT, UR7, -0x695add53, URZ ;  /* 0x96a522ad071f7890 */ /* 0x000fe2000fffe0ff */
[----:B------:R-:W-:Y:S01]  /*05c0*/  IMAD.HI.U32 R5, R20, -0x326172a9, RZ ;  /* 0xcd9e8d5714057827 */ /* 0x000fe200078e00ff */
[----:B------:R-:W-:Y:S01]  /*05d0*/  LOP3.LUT R21, R24, UR21, R21, 0x96, !PT ;  /* 0x0000001518157c12 */ /* 0x000fe2000f8e9615 */
[----:B------:R-:W1:Y:S02]  /*05e0*/  LDCU UR33, c[0x0][0x404] ;  /* 0x00008080ff2177ac */ /* 0x000e640008000800 */
[----:B------:R-:W-:Y:S01]  /*05f0*/  IMAD R23, R7, -0x2daee0ad, RZ ;  /* 0xd2511f5307177824 */ /* 0x000fe200078e02ff */
[----:B------:R-:W-:Y:S01]  /*0600*/  LOP3.LUT R5, R22, UR20, R5, 0x96, !PT ;  /* 0x0000001416057c12 */ /* 0x000fe2000f8e9605 */
[----:B------:R-:W-:Y:S01]  /*0610*/  IMAD R20, R20, -0x326172a9, RZ ;  /* 0xcd9e8d5714147824 */ /* 0x000fe200078e02ff */
[----:B0-----:R-:W-:Y:S01]  /*0620*/  UISETP.NE.U32.AND UP0, UPT, UR4, URZ, UPT ;  /* 0x000000ff0400728c */ /* 0x001fe2000bf05070 */
[----:B------:R-:W-:Y:S01]  /*0630*/  IMAD.HI.U32 R7, R21, -0x326172a9, RZ ;  /* 0xcd9e8d5715077827 */ /* 0x000fe200078e00ff */
[----:B------:R-:W0:Y:S03]  /*0640*/  LDCU UR34, c[0x0][0x408] ;  /* 0x00008100ff2277ac */ /* 0x000e260008000800 */
[----:B------:R-:W-:Y:S01]  /*0650*/  IMAD.HI.U32 R22, R5, -0x2daee0ad, RZ ;  /* 0xd2511f5305167827 */ /* 0x000fe200078e00ff */
[----:B------:R-:W-:Y:S01]  /*0660*/  LOP3.LUT R7, R20, UR22, R7, 0x96, !PT ;  /* 0x0000001614077c12 */ /* 0x000fe2000f8e9607 */
[----:B------:R-:W-:-:S02]  /*0670*/  UISETP.NE.AND.EX UP0, UPT, UR5, URZ, UPT, UP0 ;  /* 0x000000ff0500728c */ /* 0x000fc4000bf05300 */
[----:B------:R-:W-:Y:S01]  /*0680*/  IMAD R24, R5, -0x2daee0ad, RZ ;  /* 0xd2511f5305187824 */ /* 0x000fe200078e02ff */
[----:B------:R-:W-:Y:S01]  /*0690*/  LOP3.LUT R22, R23, UR23, R22, 0x96, !PT ;  /* 0x0000001717167c12 */ /* 0x000fe2000f8e9616 */
[----:B------:R-:W-:Y:S01]  /*06a0*/  IMAD R21, R21, -0x326172a9, RZ ;  /* 0xcd9e8d5715157824 */ /* 0x000fe200078e02ff */
[----:B------:R-:W2:Y:S01]  /*06b0*/  LDCU UR12, c[0x0][0x388] ;  /* 0x00007100ff0c77ac */ /* 0x000ea20008000800 */
[C---:B------:R-:W-:Y:S01]  /*06c0*/  IMAD.HI.U32 R5, R7.reuse, -0x2daee0ad, RZ ;  /* 0xd2511f5307057827 */ /* 0x040fe200078e00ff */
[----:B------:R-:W3:Y:S03]  /*06d0*/  LDCU.U8 UR32, c[0x0][0x410] ;  /* 0x00008200ff2077ac */ /* 0x000ee60008000000 */
[----:B------:R-:W-:Y:S01]  /*06e0*/  IMAD.HI.U32 R20, R22, -0x326172a9, RZ ;  /* 0xcd9e8d5716147827 */ /* 0x000fe200078e00ff */
[----:B------:R-:W-:Y:S01]  /*06f0*/  LOP3.LUT R5, R24, UR25, R5, 0x96, !PT ;  /* 0x0000001918057c12 */ /* 0x000fe2000f8e9605 */
[----:B------:R-:W4:Y:S02]  /*0700*/  LDCU UR13, c[0x0][0x448] ;  /* 0x00008900ff0d77ac */ /* 0x000f240008000800 */
[----:B------:R-:W-:Y:S01]  /*0710*/  IMAD R24, R7, -0x2daee0ad, RZ ;  /* 0xd2511f5307187824 */ /* 0x000fe200078e02ff */
[----:B------:R-:W-:Y:S01]  /*0720*/  LOP3.LUT R20, R21, UR24, R20, 0x96, !PT ;  /* 0x0000001815147c12 */ /* 0x000fe2000f8e9614 */
[----:B------:R-:W-:Y:S01]  /*0730*/  IMAD R22, R22, -0x326172a9, RZ ;  /* 0xcd9e8d5716167824 */ /* 0x000fe200078e02ff */
[----:B------:R-:W0:Y:S01]  /*0740*/  LDCU.64 UR10, c[0x0][0x3a0] ;  /* 0x00007400ff0a77ac */ /* 0x000e220008000a00 */
[----:B------:R-:W-:-:S04]  /*0750*/  IMAD.HI.U32 R21, R5, -0x326172a9, RZ ;  /* 0xcd9e8d5705157827 */ /* 0x000fc800078e00ff */
[----:B------:R-:W-:Y:S01]  /*0760*/  IMAD.HI.U32 R7, R20, -0x2daee0ad, RZ ;  /* 0xd2511f5314077827 */ /* 0x000fe200078e00ff */
[----:B------:R-:W-:-:S03]  /*0770*/  LOP3.LUT R21, R22, UR26, R21, 0x96, !PT ;  /* 0x0000001a16157c12 */ /* 0x000fc6000f8e9615 */
[--C-:B------:R-:W-:Y:S01]  /*0780*/  HADD2.F32 R48, -RZ, R10.reuse.H0_H0 ;  /* 0x2000000aff307230 */ /* 0x100fe20000004100 */
[----:B------:R-:W-:Y:S01]  /*0790*/  LOP3.LUT R7, R24, UR27, R7, 0x96, !PT ;  /* 0x0000001b18077c12 */ /* 0x000fe2000f8e9607 */
[----:B------:R-:W-:Y:S02]  /*07a0*/  HADD2.F32 R46, -RZ, R10.H1_H1 ;  /* 0x3000000aff2e7230 */ /* 0x000fe40000004100 */
[--C-:B------:R-:W-:Y:S02]  /*07b0*/  HADD2.F32 R52, -RZ, R9.reuse.H0_H0 ;  /* 0x20000009ff347230 */ /* 0x100fe40000004100 */
[----:B------:R-:W-:Y:S02]  /*07c0*/  HADD2.F32 R50, -RZ, R9.H1_H1 ;  /* 0x30000009ff327230 */ /* 0x000fe40000004100 */
[----:B------:R-:W-:Y:S02]  /*07d0*/  IMAD R10, R5, -0x326172a9, RZ ;  /* 0xcd9e8d57050a7824 */ /* 0x000fe400078e02ff */
[----:B------:R-:W-:-:S04]  /*07e0*/  IMAD.HI.U32 R5, R7, -0x326172a9, RZ ;  /* 0xcd9e8d5707057827 */ /* 0x000fc800078e00ff */
[----:B------:R-:W-:Y:S01]  /*07f0*/  IMAD R20, R20, -0x2daee0ad, RZ ;  /* 0xd2511f5314147824 */ /* 0x000fe200078e02ff */
[----:B------:R-:W-:Y:S01]  /*0800*/  LOP3.LUT R10, R10, UR28, R5, 0x96, !PT ;  /* 0x0000001c0a0a7c12 */ /* 0x000fe2000f8e9605 */
[----:B------:R-:W-:-:S04]  /*0810*/  IMAD.HI.U32 R9, R21, -0x2daee0ad, RZ ;  /* 0xd2511f5315097827 */ /* 0x000fc800078e00ff */
[----:B------:R-:W-:Y:S02]  /*0820*/  HFMA2 R5, -RZ, RZ, 0, 0 ;  /* 0x00000000ff057431 */ /* 0x000fe400000001ff */
[--C-:B------:R-:W-:Y:S01]  /*0830*/  HADD2.F32 R72, -RZ, R8.reuse.H0_H0 ;  /* 0x20000008ff487230 */ /* 0x100fe20000004100 */
[----:B------:R-:W-:Y:S01]  /*0840*/  LOP3.LUT R9, R20, UR29, R9, 0x96, !PT ;  /* 0x0000001d14097c12 */ /* 0x000fe2000f8e9609 */
[----:B------:R-:W-:Y:S02]  /*0850*/  HADD2.F32 R54, -RZ, R8.H1_H1 ;  /* 0x30000008ff367230 */ /* 0x000fe40000004100 */
[----:B------:R-:W-:Y:S02]  /*0860*/  IMAD R8, R7, -0x326172a9, RZ ;  /* 0xcd9e8d5707087824 */ /* 0x000fe400078e02ff */
[----:B------:R-:W-:Y:S02]  /*0870*/  IMAD R21, R21, -0x2daee0ad, RZ ;  /* 0xd2511f5315157824 */ /* 0x000fe400078e02ff */
        /* <DEDUP_REMOVED lines=8> */
[--C-:B------:R-:W-:Y:S02]  /*0900*/  HADD2.F32 R66, -RZ, R69.reuse.H0_H0 ;  /* 0x20000045ff427230 */ /* 0x100fe40000004100 */
[----:B------:R-:W-:-:S02]  /*0910*/  HADD2.F32 R64, -RZ, R69.H1_H1 ;  /* 0x30000045ff407230 */ /* 0x000fc40000004100 */
[--C-:B------:R-:W-:Y:S02]  /*0920*/  HADD2.F32 R70, -RZ, R68.reuse.H0_H0 ;  /* 0x20000044ff467230 */ /* 0x100fe40000004100 */
[--C-:B------:R-:W-:Y:S02]  /*0930*/  HADD2.F32 R44, -RZ, R11.reuse.H0_H0 ;  /* 0x2000000bff2c7230 */ /* 0x100fe40000004100 */
[----:B------:R-:W-:Y:S02]  /*0940*/  HADD2.F32 R42, -RZ, R11.H1_H1 ;  /* 0x3000000bff2a7230 */ /* 0x000fe40000004100 */
        /* <DEDUP_REMOVED lines=17> */
[----:B------:R-:W-:Y:S02]  /*0a60*/  IMAD R10, R10, -0x2daee0ad, RZ ;  /* 0xd2511f530a0a7824 */ /* 0x000fe400078e02ff */
[----:B01234-:R-:W-:-:S07]  /*0a70*/  IMAD R37, R9, -0x326172a9, RZ ;  /* 0xcd9e8d5709257824 */ /* 0x01ffce00078e02ff */
.L_x_2599:
[----:B0-----:R-:W0:Y:S01]  /*0a80*/  @UP0 LDCU.64 UR4, c[0x0][0x3e0] ;  /* 0x00007c00ff0407ac */ /* 0x001e220008000a00 */
[----:B------:R-:W1:Y:S01]  /*0a90*/  LDC.64 R38, c[0x0][0x390] ;  /* 0x0000e400ff267b82 */ /* 0x000e620000000a00 */
[----:B------:R-:W-:Y:S01]  /*0aa0*/  IMAD R6, R0, UR12, RZ ;  /* 0x0000000c00067c24 */ /* 0x000fe2000f8e02ff */
[----:B------:R-:W-:Y:S02]  /*0ab0*/  PLOP3.LUT P0, PT, PT, PT, UP0, 0x80, 0x8 ;  /* 0x000000000008781c */ /* 0x000fe40003f0f008 */
[----:B------:R-:W-:Y:S02]  /*0ac0*/  PLOP3.LUT P1, PT, PT, PT, UP0, 0x80, 0x8 ;  /* 0x000000000008781c */ /* 0x000fe40003f2f008 */
[----:B------:R-:W-:-:S04]  /*0ad0*/  SHF.R.S32.HI R7, RZ, 0x1f, R6 ;  /* 0x0000001fff077819 */ /* 0x000fc80000011406 */
[----:B------:R-:W-:-:S04]  /*0ae0*/  LEA.HI R6, R7, R6, RZ, 0x3 ;  /* 0x0000000607067211 */ /* 0x000fc800078f18ff */
[----:B------:R-:W-:Y:S01]  /*0af0*/  LEA.HI.SX32 R6, R6, R75, 0x1d ;  /* 0x0000004b06067211 */ /* 0x000fe200078feaff */
[----:B0-----:R-:W-:Y:S02]  /*0b00*/  IMAD.U32 R8, RZ, RZ, UR4 ;  /* 0x00000004ff087e24 */ /* 0x001fe4000f8e00ff */
[----:B------:R-:W-:Y:S02]  /*0b10*/  IMAD.U32 R9, RZ, RZ, UR5 ;  /* 0x00000005ff097e24 */ /* 0x000fe4000f8e00ff */
[----:B------:R-:W-:-:S04]  /*0b20*/  @P0 IMAD.WIDE R8, R0, 0x2, R8 ;  /* 0x0000000200080825 */ /* 0x000fc800078e0208 */
[----:B-1----:R-:W-:Y:S02]  /*0b30*/  IMAD.WIDE.U32 R20, R6, 0x10, R38 ;  /* 0x0000001006147825 */ /* 0x002fe400078e0026 */
[----:B------:R-:W2:Y:S04]  /*0b40*/  @P1 LDG.E.U16 R8, desc[UR8][R8.64] ;  /* 0x0000000808081981 */ /* 0x000ea8000c1e1500 */
[----:B------:R-:W5:Y:S01]  /*0b50*/  LDG.E.128 R20, desc[UR8][R20.64] ;  /* 0x0000000814147981 */ /* 0x000f62000c1e1d00 */
[----:B------:R-:W-:Y:S01]  /*0b60*/  ISETP.NE.U32.AND P0, PT, RZ, UR10, PT ;  /* 0x0000000aff007c0c */ /* 0x000fe2000bf05070 */
[----:B------:R-:W-:Y:S01]  /*0b70*/  IMAD.MOV.U32 R74, RZ, RZ, 0x2f800000 ;  /* 0x2f800000ff4a7424 */ /* 0x000fe200078e00ff */
[----:B------:R-:W-:Y:S02]  /*0b80*/  PLOP3.LUT P1, PT, PT, PT, UP0, 0x80, 0x8 ;  /* 0x000000000008781c */ /* 0x000fe40003f2f008 */
[----:B------:R-:W-:-:S02]  /*0b90*/  ISETP.NE.AND.EX P0, PT, RZ, UR11, PT, P0 ;  /* 0x0000000bff007c0c */ /* 0x000fc4000bf05300 */
[----:B------:R-:W-:-:S09]  /*0ba0*/  MOV R11, 0x3f800000 ;  /* 0x3f800000000b7802 */ /* 0x000fd20000000f00 */
[----:B--2---:R-:W-:Y:S02]  /*0bb0*/  @P1 HADD2.F32 R11, -RZ, R8.H0_H0 ;  /* 0x20000008ff0b1230 */ /* 0x004fe40000004100 */
        /* <DEDUP_REMOVED lines=15> */
.L_x_20081:
[----:B------:R-:W-:Y:S05]  /*0cb0*/  BRX R8 -0xcc0                                      (*"BRANCH_TARGETS .L_x_20082,.L_x_20083,.L_x_20084"*) ;  /* 0xfffffff008d07949 */ /* 0x000fea000383ffff */
.L_x_20084:
[----:B------:R-:W-:Y:S01]  /*0cc0*/  VIADD R8, R35, 0x1 ;  /* 0x0000000123087836 */ /* 0x000fe20000000000 */
[----:B------:R-:W-:Y:S01]  /*0cd0*/  MOV R7, R33 ;  /* 0x0000002100077202 */ /* 0x000fe20000000f00 */
[----:B------:R-:W-:Y:S01]  /*0ce0*/  IMAD.MOV.U32 R28, RZ, RZ, R10 ;  /* 0x000000ffff1c7224 */ /* 0x000fe200078e000a */
[----:B------:R-:W-:Y:S06]  /*0cf0*/  BRA `(.L_x_2437) ;  /* 0x0000000000f07947 */ /* 0x000fec0003800000 */
.L_x_20082:
[----:B------:R-:W-:Y:S01]  /*0d00*/  IMAD.MOV.U32 R28, RZ, RZ, R10 ;  /* 0x000000ffff1c7224 */ /* 0x000fe200078e000a */
[----:B------:R-:W-:Y:S01]  /*0d10*/  MOV R7, R34 ;  /* 0x0000002200077202 */ /* 0x000fe20000000f00 */
[----:B------:R-:W-:Y:S01]  /*0d20*/  IMAD.MOV.U32 R8, RZ, RZ, 0x3 ;  /* 0x00000003ff087424 */ /* 0x000fe200078e00ff */
[----:B------:R-:W-:Y:S06]  /*0d30*/  BRA `(.L_x_2437) ;  /* 0x0000000000e07947 */ /* 0x000fec0003800000 */
.L_x_20083:
        /* <DEDUP_REMOVED lines=13> */
.L_x_2439:
[----:B------:R-:W-:Y:S05]  /*0e10*/  BSYNC.RECONVERGENT B2 ;  /* 0x0000000000027941 */ /* 0x000fea0003800200 */
.L_x_2438:
        /* <DEDUP_REMOVED lines=42> */
.L_x_2437:
[----:B------:R-:W-:Y:S05]  /*10c0*/  BSYNC.RECONVERGENT B1 ;  /* 0x0000000000017941 */ /* 0x000fea0003800200 */
.L_x_2436:
[----:B------:R-:W-:Y:S01]  /*10d0*/  I2FP.F32.U32 R7, R7 ;  /* 0x0000000700077245 */ /* 0x000fe20000201000 */
[----:B-----5:R-:W-:Y:S01]  /*10e0*/  HADD2.F32 R14, -RZ, R20.H0_H0 ;  /* 0x20000014ff0e7230 */ /* 0x020fe20000004100 */
[----:B------:R-:W-:Y:S01]  /*10f0*/  ISETP.NE.AND P2, PT, R8, 0x1, PT ;  /* 0x000000010800780c */ /* 0x000fe20003f45270 */
[----:B------:R-:W-:Y:S01]  /*1100*/  IMAD.U32 R12, RZ, RZ, UR34 ;  /* 0x00000022ff0c7e24 */ /* 0x000fe2000f8e00ff */
[----:B------:R-:W-:Y:S01]  /*1110*/  MOV R13, UR33 ;  /* 0x00000021000d7c02 */ /* 0x000fe20008000f00 */
[----:B------:R-:W-:Y:S01]  /*1120*/  FFMA.FTZ R10, R7, R74, 1.1641532182693481445e-10 ;  /* 0x2f000000070a7423 */ /* 0x000fe2000001004a */
[----:B------:R-:W-:Y:S01]  /*1130*/  FMUL.FTZ R7, R14, R11 ;  /* 0x0000000b0e077220 */ /* 0x000fe20000410000 */
[----:B------:R-:W-:Y:S01]  /*1140*/  BSSY.RECONVERGENT B1, `(.L_x_2440) ;  /* 0x000004c000017945 */ /* 0x000fe20003800200 */
[----:B------:R-:W-:Y:S02]  /*1150*/  IMAD.MOV.U32 R14, RZ, RZ, 0x2 ;  /* 0x00000002ff0e7424 */ /* 0x000fe400078e00ff */
[----:B------:R-:W-:Y:S01]  /*1160*/  FMUL.FTZ R7, R7, R12 ;  /* 0x0000000c07077220 */ /* 0x000fe20000410000 */
[----:B------:R-:W-:Y:S01]  /*1170*/  FSETP.GTU.FTZ.AND P1, PT, R10, R13, PT ;  /* 0x0000000d0a00720b */ /* 0x000fe20003f3c000 */
[----:B------:R-:W-:-:S02]  /*1180*/  HADD2.F32 R10, -RZ, R16.H0_H0 ;  /* 0x20000010ff0a7230 */ /* 0x000fc40000004100 */
[----:B------:R-:W-:Y:S01]  /*1190*/  IMAD.MOV.U32 R9, RZ, RZ, R37 ;  /* 0x000000ffff097224 */ /* 0x000fe200078e0025 */
[----:B------:R-:W-:Y:S02]  /*11a0*/  FSEL R7, R7, RZ, !P1 ;  /* 0x000000ff07077208 */ /* 0x000fe40004800000 */
[----:B------:R-:W-:-:S03]  /*11b0*/  PLOP3.LUT P1, PT, P1, PT, PT, 0x8, 0x80 ;  /* 0x000000000080781c */ /* 0x000fc60000f2e170 */
[----:B------:R-:W-:Y:S01]  /*11c0*/  FADD.FTZ R7, R7, R10 ;  /* 0x0000000a07077221 */ /* 0x000fe20000010000 */
        /* <DEDUP_REMOVED lines=10> */
.L_x_2442:
        /* <DEDUP_REMOVED lines=13> */
.L_x_2444:
[----:B------:R-:W-:Y:S05]  /*1340*/  BSYNC.RECONVERGENT B2 ;  /* 0x0000000000027941 */ /* 0x000fea0003800200 */
.L_x_2443:
        /* <DEDUP_REMOVED lines=43> */
.L_x_2441:
[----:B------:R-:W-:Y:S05]  /*1600*/  BSYNC.RECONVERGENT B1 ;  /* 0x0000000000017941 */ /* 0x000fea0003800200 */
.L_x_2440:
        /* <DEDUP_REMOVED lines=9> */
[----:B------:R-:W-:-:S04]  /*16a0*/  FSETP.GTU.FTZ.AND P1, PT, R8, R13, PT ;  /* 0x0000000d0800720b */ /* 0x000fc80003f3c000 */
[----:B------:R-:W-:Y:S01]  /*16b0*/  FSEL R8, R9, RZ, !P1 ;  /* 0x000000ff09087208 */ /* 0x000fe20004800000 */
[----:B------:R-:W-:Y:S01]  /*16c0*/  IMAD.MOV.U32 R9, RZ, RZ, R37 ;  /* 0x000000ffff097224 */ /* 0x000fe200078e0025 */
        /* <DEDUP_REMOVED lines=12> */
.L_x_2447:
        /* <DEDUP_REMOVED lines=13> */
.L_x_2449:
[----:B------:R-:W-:Y:S05]  /*1860*/  BSYNC.RECONVERGENT B2 ;  /* 0x0000000000027941 */ /* 0x000fea0003800200 */
.L_x_2448:
        /* <DEDUP_REMOVED lines=43> */
.L_x_2446:
[----:B------:R-:W-:Y:S05]  /*1b20*/  BSYNC.RECONVERGENT B1 ;  /* 0x0000000000017941 */ /* 0x000fea0003800200 */
.L_x_2445:
[----:B------:R-:W-:Y:S01]  /*1b30*/  I2FP.F32.U32 R9, R9 ;  /* 0x0000000900097245 */ /* 0x000fe20000201000 */
[----:B------:R-:W-:Y:S01]  /*1b40*/  HADD2.F32 R16, -RZ, R21.H0_H0 ;  /* 0x20000015ff107230 */ /* 0x000fe20000004100 */
[----:B------:R-:W-:Y:S01]  /*1b50*/  ISETP.NE.AND P2, PT, R20, 0x1, PT ;  /* 0x000000011400780c */ /* 0x000fe20003f45270 */
[----:B------:R-:W-:Y:S01]  /*1b60*/  BSSY.RECONVERGENT B1, `(.L_x_2450) ;  /* 0x000004d000017945 */ /* 0x000fe20003800200 */
[----:B------:R-:W-:Y:S02]  /*1b70*/  IMAD.MOV.U32 R25, RZ, RZ, 0x2 ;  /* 0x00000002ff197424 */ /* 0x000fe400078e00ff */
[----:B------:R-:W-:Y:S01]  /*1b80*/  FFMA.FTZ R14, R9, R74, 1.1641532182693481445e-10 ;  /* 0x2f000000090e7423 */ /* 0x000fe2000001004a */
[----:B------:R-:W-:Y:S01]  /*1b90*/  FMUL.FTZ R9, R16, R11 ;  /* 0x0000000b10097220 */ /* 0x000fe20000410000 */
[----:B------:R-:W-:-:S03]  /*1ba0*/  MOV R15, R37 ;  /* 0x00000025000f7202 */ /* 0x000fc60000000f00 */
[----:B------:R-:W-:Y:S01]  /*1bb0*/  FMUL.FTZ R9, R9, R12 ;  /* 0x0000000c09097220 */ /* 0x000fe20000410000 */
[----:B------:R-:W-:Y:S01]  /*1bc0*/  FSETP.GTU.FTZ.AND P1, PT, R14, R13, PT ;  /* 0x0000000d0e00720b */ /* 0x000fe20003f3c000 */
[----:B------:R-:W-:-:S03]  /*1bd0*/  HADD2.F32 R14, -RZ, R17.H0_H0 ;  /* 0x20000011ff0e7230 */ /* 0x000fc60000004100 */
        /* <DEDUP_REMOVED lines=12> */
.L_x_2452:
        /* <DEDUP_REMOVED lines=13> */
.L_x_2454:
[----:B------:R-:W-:Y:S05]  /*1d70*/  BSYNC.RECONVERGENT B2 ;  /* 0x0000000000027941 */ /* 0x000fea0003800200 */
.L_x_2453:
        /* <DEDUP_REMOVED lines=43> */
.L_x_2451:
[----:B------:R-:W-:Y:S05]  /*2030*/  BSYNC.RECONVERGENT B1 ;  /* 0x0000000000017941 */ /* 0x000fea0003800200 */
.L_x_2450:
[----:B------:R-:W-:Y:S01]  /*2040*/  I2FP.F32.U32 R15, R15 ;  /* 0x0000000f000f7245 */ /* 0x000fe20000201000 */
[----:B------:R-:W-:Y:S01]  /*2050*/  HADD2.F32 R16, -RZ, R21.H1_H1 ;  /* 0x30000015ff107230 */ /* 0x000fe20000004100 */
[----:B------:R-:W-:Y:S01]  /*2060*/  ISETP.NE.AND P3, PT, R25, 0x1, PT ;  /* 0x000000011900780c */ /* 0x000fe20003f65270 */
[----:B------:R-:W-:Y:S01]  /*2070*/  HADD2.F32 R17, -RZ, R17.H1_H1 ;  /* 0x30000011ff117230 */ /* 0x000fe20000004100 */
[----:B------:R-:W-:Y:S01]  /*2080*/  BSSY.RECONVERGENT B1, `(.L_x_2455) ;  /* 0x000004c000017945 */ /* 0x000fe20003800200 */
[----:B------:R-:W-:Y:S01]  /*2090*/  FFMA.FTZ R14, R15, R74, 1.1641532182693481445e-10 ;  /* 0x2f0000000f0e7423 */ /* 0x000fe2000001004a */
[----:B------:R-:W-:Y:S01]  /*20a0*/  FMUL.FTZ R15, R16, R11 ;  /* 0x0000000b100f7220 */ /* 0x000fe20000410000 */
[----:B------:R-:W-:-:S03]  /*20b0*/  IMAD.MOV.U32 R21, RZ, RZ, 0x2 ;  /* 0x00000002ff157424 */ /* 0x000fc600078e00ff */
[----:B------:R-:W-:Y:S01]  /*20c0*/  FMUL.FTZ R15, R15, R12 ;  /* 0x0000000c0f0f7220 */ /* 0x000fe20000410000 */
[----:B------:R-:W-:-:S04]  /*20d0*/  FSETP.GTU.FTZ.AND P2, PT, R14, R13, PT ;  /* 0x0000000d0e00720b */ /* 0x000fc80003f5c000 */
[----:B------:R-:W-:Y:S01]  /*20e0*/  FSEL R14, R15, RZ, !P2 ;  /* 0x000000ff0f0e7208 */ /* 0x000fe20005000000 */
[----:B------:R-:W-:Y:S01]  /*20f0*/  IMAD.MOV.U32 R15, RZ, RZ, R37 ;  /* 0x000000ffff0f7224 */ /* 0x000fe200078e0025 */
[----:B------:R-:W-:-:S03]  /*2100*/  PLOP3.LUT P2, PT, P2, PT, PT, 0x8, 0x80 ;  /* 0x000000000080781c */ /* 0x000fc6000174e170 */
[----:B------:R-:W-:Y:S01]  /*2110*/  FADD.FTZ R14, R14, R17 ;  /* 0x000000110e0e7221 */ /* 0x000fe20000010000 */
[----:B------:R-:W-:Y:S09]  /*2120*/  @!P3 BRA `(.L_x_2456) ;  /* 0x000000040004b947 */ /* 0x000ff20003800000 */
        /* <DEDUP_REMOVED lines=8> */
.L_x_2457:
        /* <DEDUP_REMOVED lines=13> */
.L_x_2459:
[----:B------:R-:W-:Y:S05]  /*2280*/  BSYNC.RECONVERGENT B2 ;  /* 0x0000000000027941 */ /* 0x000fea0003800200 */
.L_x_2458:
        /* <DEDUP_REMOVED lines=41> */
[----:B------:R-:W-:Y:S02]  /*2520*/  LOP3.LUT R34, R34, UR31, R17, 0x96, !PT ;  /* 0x0000001f22227c12 */ /* 0x000fe4000f8e9611 */
[----:B------:R-:W-:-:S07]  /*2530*/  MOV R28, R16 ;  /* 0x00000010001c7202 */ /* 0x000fce0000000f00 */
.L_x_2456:
[----:B------:R-:W-:Y:S05]  /*2540*/  BSYNC.RECONVERGENT B1 ;  /* 0x0000000000017941 */ /* 0x000fea0003800200 */
.L_x_2455:
[----:B------:R-:W-:Y:S01]  /*2550*/  I2FP.F32.U32 R15, R15 ;  /* 0x0000000f000f7245 */ /* 0x000fe20000201000 */
[----:B------:R-:W-:Y:S01]  /*2560*/  HADD2.F32 R20, -RZ, R22.H0_H0 ;  /* 0x20000016ff147230 */ /* 0x000fe20000004100 */
[----:B------:R-:W-:Y:S01]  /*2570*/  ISETP.NE.AND P4, PT, R21, 0x1, PT ;  /* 0x000000011500780c */ /* 0x000fe20003f85270 */
[----:B------:R-:W-:Y:S01]  /*2580*/  BSSY.RECONVERGENT B1, `(.L_x_2460) ;  /* 0x000004d000017945 */ /* 0x000fe20003800200 */
[----:B------:R-:W-:Y:S02]  /*2590*/  IMAD.MOV.U32 R17, RZ, RZ, R37 ;  /* 0x000000ffff117224 */ /* 0x000fe400078e0025 */
[----:B------:R-:W-:Y:S01]  /*25a0*/  FFMA.FTZ R16, R15, R74, 1.1641532182693481445e-10 ;  /* 0x2f0000000f107423 */ /* 0x000fe2000001004a */
[----:B------:R-:W-:Y:S01]  /*25b0*/  FMUL.FTZ R15, R20, R11 ;  /* 0x0000000b140f7220 */ /* 0x000fe20000410000 */
[----:B------:R-:W-:-:S03]  /*25c0*/  HFMA2 R20, -RZ, RZ, 0, 1.1920928955078125e-07 ;  /* 0x00000002ff147431 */ /* 0x000fc600000001ff */
        /* <DEDUP_REMOVED lines=15> */
.L_x_2462:
        /* <DEDUP_REMOVED lines=13> */
.L_x_2464:
[----:B------:R-:W-:Y:S05]  /*2790*/  BSYNC.RECONVERGENT B2 ;  /* 0x0000000000027941 */ /* 0x000fea0003800200 */
.L_x_2463:
        /* <DEDUP_REMOVED lines=40> */
[----:B------:R-:W-:Y:S01]  /*2a20*/  HFMA2 R20, -RZ, RZ, 0, 0 ;  /* 0x00000000ff147431 */ /* 0x000fe200000001ff */
[----:B------:R-:W-:Y:S01]  /*2a30*/  MOV R17, R28 ;  /* 0x0000001c00117202 */ /* 0x000fe20000000f00 */
[----:B------:R-:W-:-:S07]  /*2a40*/  IMAD.MOV.U32 R28, RZ, RZ, R16 ;  /* 0x000000ffff1c7224 */ /* 0x000fce00078e0010 */
.L_x_2461:
[----:B------:R-:W-:Y:S05]  /*2a50*/  BSYNC.RECONVERGENT B1 ;  /* 0x0000000000017941 */ /* 0x000fea0003800200 */
.L_x_2460:
[----:B------:R-:W-:Y:S01]  /*2a60*/  I2FP.F32.U32 R17, R17 ;  /* 0x0000001100117245 */ /* 0x000fe20000201000 */
[----:B------:R-:W-:Y:S01]  /*2a70*/  HADD2.F32 R22, -RZ, R22.H1_H1 ;  /* 0x30000016ff167230 */ /* 0x000fe20000004100 */
[----:B------:R-:W-:Y:S01]  /*2a80*/  ISETP.NE.AND P5, PT, R20, 0x1, PT ;  /* 0x000000011400780c */ /* 0x000fe20003fa5270 */
[----:B------:R-:W-:Y:S01]  /*2a90*/  HADD2.F32 R21, -RZ, R18.H1_H1 ;  /* 0x30000012ff157230 */ /* 0x000fe20000004100 */
[----:B------:R-:W-:Y:S01]  /*2aa0*/  BSSY.RECONVERGENT B1, `(.L_x_2465) ;  /* 0x000004c000017945 */ /* 0x000fe20003800200 */
[----:B------:R-:W-:Y:S01]  /*2ab0*/  FFMA.FTZ R16, R17, R74, 1.1641532182693481445e-10 ;  /* 0x2f00000011107423 */ /* 0x000fe2000001004a */
[----:B------:R-:W-:-:S04]  /*2ac0*/  FMUL.FTZ R17, R22, R11 ;  /* 0x0000000b16117220 */ /* 0x000fc80000410000 */
[----:B------:R-:W-:Y:S01]  /*2ad0*/  FMUL.FTZ R17, R17, R12 ;  /* 0x0000000c11117220 */ /* 0x000fe20000410000 */
[----:B------:R-:W-:-:S04]  /*2ae0*/  FSETP.GTU.FTZ.AND P4, PT, R16, R13, PT ;  /* 0x0000000d1000720b */ /* 0x000fc80003f9c000 */
[----:B------:R-:W-:Y:S02]  /*2af0*/  FSEL R16, R17, RZ, !P4 ;  /* 0x000000ff11107208 */ /* 0x000fe40006000000 */
[----:B------:R-:W-:Y:S02]  /*2b00*/  MOV R17, R37 ;  /* 0x0000002500117202 */ /* 0x000fe40000000f00 */
[----:B------:R-:W-:Y:S01]  /*2b10*/  PLOP3.LUT P4, PT, P4, PT, PT, 0x8, 0x80 ;  /* 0x000000000080781c */ /* 0x000fe2000278e170 */
[----:B------:R-:W-:Y:S01]  /*2b20*/  FADD.FTZ R16, R16, R21 ;  /* 0x0000001510107221 */ /* 0x000fe20000010000 */
[----:B------:R-:W-:Y:S01]  /*2b30*/  IMAD.MOV.U32 R21, RZ, RZ, 0x2 ;  /* 0x00000002ff157424 */ /* 0x000fe200078e00ff */
        /* <DEDUP_REMOVED lines=9> */
.L_x_2467:
        /* <DEDUP_REMOVED lines=13> */
.L_x_2469:
[----:B------:R-:W-:Y:S05]  /*2ca0*/  BSYNC.RECONVERGENT B2 ;  /* 0x0000000000027941 */ /* 0x000fea0003800200 */
.L_x_2468:
        /* <DEDUP_REMOVED lines=43> */
.L_x_2466:
[----:B------:R-:W-:Y:S05]  /*2f60*/  BSYNC.RECONVERGENT B1 ;  /* 0x0000000000017941 */ /* 0x000fea0003800200 */
.L_x_2465:
[----:B------:R-:W-:Y:S01]  /*2f70*/  I2FP.F32.U32 R17, R17 ;  /* 0x0000001100117245 */ /* 0x000fe20000201000 */
[----:B------:R-:W-:Y:S01]  /*2f80*/  HADD2.F32 R20, -RZ, R23.H0_H0 ;  /* 0x20000017ff147230 */ /* 0x000fe20000004100 */
[----:B------:R-:W-:Y:S01]  /*2f90*/  ISETP.NE.AND P6, PT, R21, 0x1, PT ;  /* 0x000000011500780c */ /* 0x000fe20003fc5270 */
[----:B------:R-:W-:Y:S01]  /*2fa0*/  BSSY.RECONVERGENT B1, `(.L_x_2470) ;  /* 0x000004f000017945 */ /* 0x000fe20003800200 */
[----:B------:R-:W-:Y:S02]  /*2fb0*/  HFMA2 R29, -RZ, RZ, 0, 1.1920928955078125e-07 ;  /* 0x00000002ff1d7431 */ /* 0x000fe400000001ff */
[----:B------:R-:W-:Y:S01]  /*2fc0*/  FFMA.FTZ R18, R17, R74, 1.1641532182693481445e-10 ;  /* 0x2f00000011127423 */ /* 0x000fe2000001004a */
[----:B------:R-:W-:Y:S01]  /*2fd0*/  FMUL.FTZ R17, R20, R11 ;  /* 0x0000000b14117220 */ /* 0x000fe20000410000 */
[----:B------:R-:W-:-:S03]  /*2fe0*/  HADD2.F32 R20, -RZ, R19.H0_H0 ;  /* 0x20000013ff147230 */ /* 0x000fc60000004100 */
        /* <DEDUP_REMOVED lines=15> */
.L_x_2472:
        /* <DEDUP_REMOVED lines=15> */
.L_x_2474:
[----:B------:R-:W-:Y:S05]  /*31d0*/  BSYNC.RECONVERGENT B2 ;  /* 0x0000000000027941 */ /* 0x000fea0003800200 */
.L_x_2473:
        /* <DEDUP_REMOVED lines=43> */
.L_x_2471:
[----:B------:R-:W-:Y:S05]  /*3490*/  BSYNC.RECONVERGENT B1 ;  /* 0x0000000000017941 */ /* 0x000fea0003800200 */
.L_x_2470:
[----:B------:R-:W-:Y:S01]  /*34a0*/  I2FP.F32.U32 R21, R18 ;  /* 0x0000001200157245 */ /* 0x000fe20000201000 */
[----:B------:R-:W-:Y:S01]  /*34b0*/  HADD2.F32 R20, -RZ, R23.H1_H1 ;  /* 0x30000017ff147230 */ /* 0x000fe20000004100 */
[----:B------:R-:W-:-:S03]  /*34c0*/  F2FP.F16.F32.PACK_AB R22, R16, R15 ;  /* 0x0000000f1016723e */ /* 0x000fc600000000ff */
[----:B------:R-:W-:Y:S01]  /*34d0*/  FFMA.FTZ R18, R21, R74, 1.1641532182693481445e-10 ;  /* 0x2f00000015127423 */ /* 0x000fe2000001004a */
[----:B------:R-:W-:Y:S01]  /*34e0*/  FMUL.FTZ R21, R20, R11 ;  /* 0x0000000b14157220 */ /* 0x000fe20000410000 */
[----:B------:R-:W-:-:S03]  /*34f0*/  HADD2.F32 R20, -RZ, R19.H1_H1 ;  /* 0x30000013ff147230 */ /* 0x000fc60000004100 */
[----:B------:R-:W-:Y:S01]  /*3500*/  FMUL.FTZ R21, R21, R12 ;  /* 0x0000000c15157220 */ /* 0x000fe20000410000 */
[----:B------:R-:W-:-:S04]  /*3510*/  FSETP.GTU.FTZ.AND P6, PT, R18, R13, PT ;  /* 0x0000000d1200720b */ /* 0x000fc80003fdc000 */
[----:B------:R-:W-:Y:S02]  /*3520*/  FSEL R21, R21, RZ, !P6 ;  /* 0x000000ff15157208 */ /* 0x000fe40007000000 */
[----:B------:R-:W-:-:S03]  /*3530*/  PLOP3.LUT P6, PT, P6, PT, PT, 0x8, 0x80 ;  /* 0x000000000080781c */ /* 0x000fc600037ce170 */
[----:B------:R-:W-:Y:S01]  /*3540*/  FADD.FTZ R18, R21, R20 ;  /* 0x0000001415127221 */ /* 0x000fe20000010000 */
[----:B------:R-:W-:Y:S02]  /*3550*/  F2FP.F16.F32.PACK_AB R21, R14, R9 ;  /* 0x000000090e15723e */ /* 0x000fe400000000ff */
[----:B------:R-:W-:Y:S02]  /*3560*/  F2FP.F16.F32.PACK_AB R20, R8, R7 ;  /* 0x000000070814723e */ /* 0x000fe400000000ff */
[----:B------:R-:W-:Y:S01]  /*3570*/  F2FP.F16.F32.PACK_AB R23, R18, R17 ;  /* 0x000000111217723e */ /* 0x000fe200000000ff */
[----:B------:R-:W-:Y:S06]  /*3580*/  BRA `(.L_x_2475) ;  /* 0x0000002800107947 */ /* 0x000fec0003800000 */
.L_x_2435:
        /* <DEDUP_REMOVED lines=16> */
.L_x_2478:
        /* <DEDUP_REMOVED lines=13> */
.L_x_2480:
[----:B------:R-:W-:Y:S05]  /*3760*/  BSYNC.RECONVERGENT B2 ;  /* 0x0000000000027941 */ /* 0x000fea0003800200 */
.L_x_2479:
        /* <DEDUP_REMOVED lines=42> */
.L_x_2477:
[----:B------:R-:W-:Y:S05]  /*3a10*/  BSYNC.RECONVERGENT B1 ;  /* 0x0000000000017941 */ /* 0x000fea0003800200 */
.L_x_2476:
        /* <DEDUP_REMOVED lines=8> */
[----:B------:R-:W-:Y:S02]  /*3aa0*/  HFMA2 R15, -RZ, RZ, 0, 1.1920928955078125e-07 ;  /* 0x00000002ff0f7431 */ /* 0x000fe400000001ff */
[----:B------:R-:W-:Y:S01]  /*3ab0*/  IMAD.MOV.U32 R9, RZ, RZ, R37 ;  /* 0x000000ffff097224 */ /* 0x000fe200078e0025 */
[----:B------:R-:W-:Y:S01]  /*3ac0*/  FSETP.GTU.FTZ.AND P1, PT, R8, R13, PT ;  /* 0x0000000d0800720b */ /* 0x000fe20003f3c000 */
[----:B------:R-:W-:-:S03]  /*3ad0*/  FMUL.FTZ R7, R7, R12 ;  /* 0x0000000c07077220 */ /* 0x000fc60000410000 */
[----:B------:R-:W-:Y:S02]  /*3ae0*/  PLOP3.LUT P3, PT, P1, PT, PT, 0x8, 0x80 ;  /* 0x000000000080781c */ /* 0x000fe40000f6e170 */
[----:B------:R-:W-:Y:S02]  /*3af0*/  FSEL R7, R7, RZ, !P1 ;  /* 0x000000ff07077208 */ /* 0x000fe40004800000 */
        /* <DEDUP_REMOVED lines=10> */
.L_x_2483:
        /* <DEDUP_REMOVED lines=13> */
.L_x_2485:
[----:B------:R-:W-:Y:S05]  /*3c70*/  BSYNC.RECONVERGENT B2 ;  /* 0x0000000000027941 */ /* 0x000fea0003800200 */
.L_x_2484:
        /* <DEDUP_REMOVED lines=43> */
.L_x_2482:
[----:B------:R-:W-:Y:S05]  /*3f30*/  BSYNC.RECONVERGENT B1 ;  /* 0x0000000000017941 */ /* 0x000fea0003800200 */
.L_x_2481:
        /* <DEDUP_REMOVED lines=22> */
.L_x_2488:
        /* <DEDUP_REMOVED lines=13> */
.L_x_2490:
[----:B------:R-:W-:Y:S05]  /*4170*/  BSYNC.RECONVERGENT B2 ;  /* 0x0000000000027941 */ /* 0x000fea0003800200 */
.L_x_2489:
        /* <DEDUP_REMOVED lines=43> */
.L_x_2487:
[----:B------:R-:W-:Y:S05]  /*4430*/  BSYNC.RECONVERGENT B1 ;  /* 0x0000000000017941 */ /* 0x000fea0003800200 */
.L_x_2486:
[----:B------:R-:W-:Y:S01]  /*4440*/  I2FP.F32.U32 R9, R9 ;  /* 0x0000000900097245 */ /* 0x000fe20000201000 */
[----:B------:R-:W-:Y:S01]  /*4450*/  HADD2.F32 R16, -RZ, R21.H0_H0 ;  /* 0x20000015ff107230 */ /* 0x000fe20000004100 */
        /* <DEDUP_REMOVED lines=19> */
.L_x_2493:
        /* <DEDUP_REMOVED lines=13> */
.L_x_2495:
[----:B------:R-:W-:Y:S05]  /*4660*/  BSYNC.RECONVERGENT B2 ;  /* 0x0000000000027941 */ /* 0x000fea0003800200 */
.L_x_2494:
        /* <DEDUP_REMOVED lines=43> */
.L_x_2492:
[----:B------:R-:W-:Y:S05]  /*4920*/  BSYNC.RECONVERGENT B1 ;  /* 0x0000000000017941 */ /* 0x000fea0003800200 */
.L_x_2491:
        /* <DEDUP_REMOVED lines=21> */
.L_x_2498:
        /* <DEDUP_REMOVED lines=13> */
.L_x_2500:
[----:B------:R-:W-:Y:S05]  /*4b50*/  BSYNC.RECONVERGENT B2 ;  /* 0x0000000000027941 */ /* 0x000fea0003800200 */
.L_x_2499:
        /* <DEDUP_REMOVED lines=43> */
.L_x_2497:
[----:B------:R-:W-:Y:S05]  /*4e10*/  BSYNC.RECONVERGENT B1 ;  /* 0x0000000000017941 */ /* 0x000fea0003800200 */
.L_x_2496:
        /* <DEDUP_REMOVED lines=21> */
.L_x_2503:
        /* <DEDUP_REMOVED lines=13> */
.L_x_2505:
[----:B------:R-:W-:Y:S05]  /*5040*/  BSYNC.RECONVERGENT B2 ;  /* 0x0000000000027941 */ /* 0x000fea0003800200 */
.L_x_2504:
        /* <DEDUP_REMOVED lines=43> */
.L_x_2502:
[----:B------:R-:W-:Y:S05]  /*5300*/  BSYNC.RECONVERGENT B1 ;  /* 0x0000000000017941 */ /* 0x000fea0003800200 */
.L_x_2501:
        /* <DEDUP_REMOVED lines=21> */
.L_x_2508:
        /* <DEDUP_REMOVED lines=13> */
.L_x_2510:
[----:B------:R-:W-:Y:S05]  /*5530*/  BSYNC.RECONVERGENT B2 ;  /* 0x0000000000027941 */ /* 0x000fea0003800200 */
.L_x_2509:
        /* <DEDUP_REMOVED lines=43> */
.L_x_2507:
[----:B------:R-:W-:Y:S05]  /*57f0*/  BSYNC.RECONVERGENT B1 ;  /* 0x0000000000017941 */ /* 0x000fea0003800200 */
.L_x_2506:
        /* <DEDUP_REMOVED lines=21> */
.L_x_2513:
        /* <DEDUP_REMOVED lines=15> */
.L_x_2515:
[----:B------:R-:W-:Y:S05]  /*5a40*/  BSYNC.RECONVERGENT B2 ;  /* 0x0000000000027941 */ /* 0x000fea0003800200 */
.L_x_2514:
        /* <DEDUP_REMOVED lines=43> */
.L_x_2512:
[----:B------:R-:W-:Y:S05]  /*5d00*/  BSYNC.RECONVERGENT B1 ;  /* 0x0000000000017941 */ /* 0x000fea0003800200 */
.L_x_2511:
[----:B------:R-:W-:Y:S01]  /*5d10*/  I2FP.F32.U32 R19, R19 ;  /* 0x0000001300137245 */ /* 0x000fe20000201000 */
[----:B------:R-:W-:Y:S01]  /*5d20*/  HADD2.F32 R20, -RZ, R23.H1_H1 ;  /* 0x30000017ff147230 */ /* 0x000fe20000004100 */
[----:B------:R-:W-:Y:S02]  /*5d30*/  F2FP.F16.F32.PACK_AB R22, R16, R15 ;  /* 0x0000000f1016723e */ /* 0x000fe400000000ff */
[----:B------:R-:W-:Y:S01]  /*5d40*/  F2FP.F16.F32.PACK_AB R21, R14, R9 ;  /* 0x000000090e15723e */ /* 0x000fe200000000ff */
[----:B------:R-:W-:Y:S01]  /*5d50*/  FFMA.FTZ R18, R19, R74, 1.1641532182693481445e-10 ;  /* 0x2f00000013127423 */ /* 0x000fe2000001004a */
[----:B------:R-:W-:Y:S01]  /*5d60*/  FMUL.FTZ R19, R20, R11 ;  /* 0x0000000b14137220 */ /* 0x000fe20000410000 */
[----:B------:R-:W-:-:S03]  /*5d70*/  F2FP.F16.F32.PACK_AB R20, R8, R7 ;  /* 0x000000070814723e */ /* 0x000fc600000000ff */
[----:B------:R-:W-:Y:S01]  /*5d80*/  FMUL.FTZ R19, R19, R12 ;  /* 0x0000000c13137220 */ /* 0x000fe20000410000 */
[----:B------:R-:W-:-:S04]  /*5d90*/  FSETP.GTU.FTZ.AND P6, PT, R18, R13, PT ;  /* 0x0000000d1200720b */ /* 0x000fc80003fdc000 */
[----:B------:R-:W-:Y:S02]  /*5da0*/  FSEL R18, R19, RZ, !P6 ;  /* 0x000000ff13127208 */ /* 0x000fe40007000000 */
[----:B------:R-:W-:Y:S02]  /*5db0*/  PLOP3.LUT P6, PT, P6, PT, PT, 0x8, 0x80 ;  /* 0x000000000080781c */ /* 0x000fe400037ce170 */
[----:B------:R-:W-:-:S11]  /*5dc0*/  F2FP.F16.F32.PACK_AB R23, R18, R17 ;  /* 0x000000111217723e */ /* 0x000fd600000000ff */
.L_x_2475:
        /* <DEDUP_REMOVED lines=43> */
.L_x_2519:
        /* <DEDUP_REMOVED lines=13> */
.L_x_2521:
[----:B------:R-:W-:Y:S05]  /*6150*/  BSYNC.RECONVERGENT B2 ;  /* 0x0000000000027941 */ /* 0x000fea0003800200 */
.L_x_2520:
        /* <DEDUP_REMOVED lines=43> */
.L_x_2518:
[----:B------:R-:W-:Y:S05]  /*6410*/  BSYNC.RECONVERGENT B1 ;  /* 0x0000000000017941 */ /* 0x000fea0003800200 */
.L_x_2517:
[----:B------:R-:W-:Y:S01]  /*6420*/  I2FP.F32.U32 R29, R31 ;  /* 0x0000001f001d7245 */ /* 0x000fe20000201000 */
[----:B-----5:R-:W-:Y:S01]  /*6430*/  HADD2.F32 R32, -RZ, R20.H0_H0 ;  /* 0x20000014ff207230 */ /* 0x020fe20000004100 */
        /* <DEDUP_REMOVED lines=22> */
.L_x_2524:
        /* <DEDUP_REMOVED lines=13> */
.L_x_2526:
[----:B------:R-:W-:Y:S05]  /*6670*/  BSYNC.RECONVERGENT B2 ;  /* 0x0000000000027941 */ /* 0x000fea0003800200 */
.L_x_2525:
        /* <DEDUP_REMOVED lines=43> */
.L_x_2523:
[----:B------:R-:W-:Y:S05]  /*6930*/  BSYNC.RECONVERGENT B1 ;  /* 0x0000000000017941 */ /* 0x000fea0003800200 */
.L_x_2522:
        /* <DEDUP_REMOVED lines=10> */
[----:B------:R-:W-:Y:S02]  /*69e0*/  PLOP3.LUT P0, PT, P0, PT, PT, 0x8, 0x80 ;  /* 0x000000000080781c */ /* 0x000fe4000070e170 */
[----:B------:R-:W-:Y:S01]  /*69f0*/  MOV R31, R37 ;  /* 0x00000025001f7202 */ /* 0x000fe20000000f00 */
[----:B------:R-:W-:Y:S01]  /*6a00*/  FADD.FTZ R20, R20, R35 ;  /* 0x0000002314147221 */ /* 0x000fe20000010000 */
[----:B------:R-:W-:-:S03]  /*6a10*/  IMAD.MOV.U32 R35, RZ, RZ, 0x2 ;  /* 0x00000002ff237424 */ /* 0x000fc600078e00ff */
        /* <DEDUP_REMOVED lines=10> */
.L_x_2529:
        /* <DEDUP_REMOVED lines=13> */
.L_x_2531:
[----:B------:R-:W-:Y:S05]  /*6b90*/  BSYNC.RECONVERGENT B2 ;  /* 0x0000000000027941 */ /* 0x000fea0003800200 */
.L_x_2530:
        /* <DEDUP_REMOVED lines=43> */
.L_x_2528:
[----:B------:R-:W-:Y:S05]  /*6e50*/  BSYNC.RECONVERGENT B1 ;  /* 0x0000000000017941 */ /* 0x000fea0003800200 */
.L_x_2527:
[----:B------:R-:W-:Y:S01]  /*6e60*/  I2FP.F32.U32 R31, R31 ;  /* 0x0000001f001f7245 */ /* 0x000fe20000201000 */
[----:B------:R-:W-:Y:S01]  /*6e70*/  HADD2.F32 R32, -RZ, R21.H0_H0 ;  /* 0x20000015ff207230 */ /* 0x000fe20000004100 */
[----:B------:R-:W-:Y:S01]  /*6e80*/  ISETP.NE.AND P2, PT, R35, 0x1, PT ;  /* 0x000000012300780c */ /* 0x000fe20003f45270 */
[----:B------:R-:W-:Y:S01]  /*6e90*/  HADD2.F32 R39, -RZ, R25.H0_H0 ;  /* 0x20000019ff277230 */ /* 0x000fe20000004100 */
[----:B------:R-:W-:Y:S01]  /*6ea0*/  BSSY.RECONVERGENT B1, `(.L_x_2532) ;  /* 0x000004c000017945 */ /* 0x000fe20003800200 */
[----:B------:R-:W-:Y:S01]  /*6eb0*/  FFMA.FTZ R30, R31, R74, 1.1641532182693481445e-10 ;  /* 0x2f0000001f1e7423 */ /* 0x000fe2000001004a */
[----:B------:R-:W-:Y:S01]  /*6ec0*/  FMUL.FTZ R31, R32, R11 ;  /* 0x0000000b201f7220 */ /* 0x000fe20000410000 */
[----:B------:R-:W-:-:S03]  /*6ed0*/  IMAD.MOV.U32 R32, RZ, RZ, 0x2 ;  /* 0x00000002ff207424 */ /* 0x000fc600078e00ff */
[----:B------:R-:W-:Y:S01]  /*6ee0*/  FMUL.FTZ R31, R31, R12 ;  /* 0x0000000c1f1f7220 */ /* 0x000fe20000410000 */
[----:B------:R-:W-:-:S04]  /*6ef0*/  FSETP.GTU.FTZ.AND P1, PT, R30, R13, PT ;  /* 0x0000000d1e00720b */ /* 0x000fc80003f3c000 */
[----:B------:R-:W-:Y:S02]  /*6f00*/  FSEL R30, R31, RZ, !P1 ;  /* 0x000000ff1f1e7208 */ /* 0x000fe40004800000 */
[----:B------:R-:W-:Y:S02]  /*6f10*/  PLOP3.LUT P1, PT, P1, PT, PT, 0x8, 0x80 ;  /* 0x000000000080781c */ /* 0x000fe40000f2e170 */
[----:B------:R-:W-:Y:S01]  /*6f20*/  MOV R31, R37 ;  /* 0x00000025001f7202 */ /* 0x000fe20000000f00 */
[----:B------:R-:W-:Y:S01]  /*6f30*/  FADD.FTZ R30, R30, R39 ;  /* 0x000000271e1e7221 */ /* 0x000fe20000010000 */
[----:B------:R-:W-:Y:S09]  /*6f40*/  @!P2 BRA `(.L_x_2533) ;  /* 0x000000040004a947 */ /* 0x000ff20003800000 */
        /* <DEDUP_REMOVED lines=8> */
.L_x_2534:
        /* <DEDUP_REMOVED lines=13> */
.L_x_2536:
[----:B------:R-:W-:Y:S05]  /*70a0*/  BSYNC.RECONVERGENT B2 ;  /* 0x0000000000027941 */ /* 0x000fea0003800200 */
.L_x_2535:
        /* <DEDUP_REMOVED lines=38> */
[----:B------:R-:W-:Y:S02]  /*7310*/  MOV R37, R32 ;  /* 0x0000002000257202 */ /* 0x000fe40000000f00 */
[----:B------:R-:W-:Y:S01]  /*7320*/  LOP3.LUT R33, R36, UR30, R33, 0x96, !PT ;  /* 0x0000001e24217c12 */ /* 0x000fe2000f8e9621 */
[----:B------:R-:W-:Y:S01]  /*7330*/  IMAD.MOV.U32 R32, RZ, RZ, RZ ;  /* 0x000000ffff207224 */ /* 0x000fe200078e00ff */
[----:B------:R-:W-:Y:S02]  /*7340*/  LOP3.LUT R34, R34, UR31, R39, 0x96, !PT ;  /* 0x0000001f22227c12 */ /* 0x000fe4000f8e9627 */
[----:B------:R-:W-:-:S07]  /*7350*/  MOV R10, R38 ;  /* 0x00000026000a7202 */ /* 0x000fce0000000f00 */
.L_x_2533:
[----:B------:R-:W-:Y:S05]  /*7360*/  BSYNC.RECONVERGENT B1 ;  /* 0x0000000000017941 */ /* 0x000fea0003800200 */
.L_x_2532:
        /* <DEDUP_REMOVED lines=9> */
[----:B------:R-:W-:Y:S01]  /*7400*/  IMAD.MOV.U32 R25, RZ, RZ, R37 ;  /* 0x000000ffff197224 */ /* 0x000fe200078e0025 */
[----:B------:R-:W-:Y:S02]  /*7410*/  FSEL R21, R21, RZ, !P2 ;  /* 0x000000ff15157208 */ /* 0x000fe40005000000 */
[----:B------:R-:W-:-:S03]  /*7420*/  PLOP3.LUT P2, PT, P2, PT, PT, 0x8, 0x80 ;  /* 0x000000000080781c */ /* 0x000fc6000174e170 */
[----:B------:R-:W-:Y:S01]  /*7430*/  FADD.FTZ R21, R21, R36 ;  /* 0x0000002415157221 */ /* 0x000fe20000010000 */
[----:B------:R-:W-:-:S04]  /*7440*/  HFMA2 R36, -RZ, RZ, 0, 1.1920928955078125e-07 ;  /* 0x00000002ff247431 */ /* 0x000fc800000001ff */
        /* <DEDUP_REMOVED lines=10> */
.L_x_2539:
        /* <DEDUP_REMOVED lines=13> */
.L_x_2541:
[----:B------:R-:W-:Y:S05]  /*75c0*/  BSYNC.RECONVERGENT B2 ;  /* 0x0000000000027941 */ /* 0x000fea0003800200 */
.L_x_2540:
        /* <DEDUP_REMOVED lines=43> */
.L_x_2538:
[----:B------:R-:W-:Y:S05]  /*7880*/  BSYNC.RECONVERGENT B1 ;  /* 0x0000000000017941 */ /* 0x000fea0003800200 */
.L_x_2537:
        /* <DEDUP_REMOVED lines=23> */
.L_x_2544:
        /* <DEDUP_REMOVED lines=13> */
.L_x_2546:
[----:B------:R-:W-:Y:S05]  /*7ad0*/  BSYNC.RECONVERGENT B2 ;  /* 0x0000000000027941 */ /* 0x000fea0003800200 */
.L_x_2545:
        /* <DEDUP_REMOVED lines=43> */
.L_x_2543:
[----:B------:R-:W-:Y:S05]  /*7d90*/  BSYNC.RECONVERGENT B1 ;  /* 0x0000000000017941 */ /* 0x000fea0003800200 */
.L_x_2542:
        /* <DEDUP_REMOVED lines=8> */
[----:B------:R-:W-:Y:S01]  /*7e20*/  FSETP.GTU.FTZ.AND P4, PT, R36, R13, PT ;  /* 0x0000000d2400720b */ /* 0x000fe20003f9c000 */
[----:B------:R-:W-:-:S03]  /*7e30*/  HADD2.F32 R35, -RZ, R26.H1_H1 ;  /* 0x3000001aff237230 */ /* 0x000fc60000004100 */
[----:B------:R-:W-:Y:S02]  /*7e40*/  FSEL R22, R22, RZ, !P4 ;  /* 0x000000ff16167208 */ /* 0x000fe40006000000 */
[----:B------:R-:W-:-:S03]  /*7e50*/  PLOP3.LUT P4, PT, P4, PT, PT, 0x8, 0x80 ;  /* 0x000000000080781c */ /* 0x000fc6000278e170 */
[----:B------:R-:W-:Y:S01]  /*7e60*/  FADD.FTZ R22, R22, R35 ;  /* 0x0000002316167221 */ /* 0x000fe20000010000 */
[----:B------:R-:W-:-:S03]  /*7e70*/  MOV R35, R37 ;  /* 0x0000002500237202 */ /* 0x000fc60000000f00 */
        /* <DEDUP_REMOVED lines=10> */
.L_x_2549:
        /* <DEDUP_REMOVED lines=13> */
.L_x_2551:
[----:B------:R-:W-:Y:S05]  /*7ff0*/  BSYNC.RECONVERGENT B2 ;  /* 0x0000000000027941 */ /* 0x000fea0003800200 */
.L_x_2550:
        /* <DEDUP_REMOVED lines=43> */
.L_x_2548:
[----:B------:R-:W-:Y:S05]  /*82b0*/  BSYNC.RECONVERGENT B1 ;  /* 0x0000000000017941 */ /* 0x000fea0003800200 */
.L_x_2547:
        /* <DEDUP_REMOVED lines=23> */
.L_x_2554:
        /* <DEDUP_REMOVED lines=15> */
.L_x_2556:
[----:B------:R-:W-:Y:S05]  /*8520*/  BSYNC.RECONVERGENT B2 ;  /* 0x0000000000027941 */ /* 0x000fea0003800200 */
.L_x_2555:
        /* <DEDUP_REMOVED lines=43> */
.L_x_2553:
[----:B------:R-:W-:Y:S05]  /*87e0*/  BSYNC.RECONVERGENT B1 ;  /* 0x0000000000017941 */ /* 0x000fea0003800200 */
.L_x_2552:
[----:B------:R-:W-:Y:S01]  /*87f0*/  I2FP.F32.U32 R36, R36 ;  /* 0x0000002400247245 */ /* 0x000fe20000201000 */
[----:B------:R-:W-:Y:S01]  /*8800*/  HADD2.F32 R23, -RZ, R23.H1_H1 ;  /* 0x30000017ff177230 */ /* 0x000fe20000004100 */
[----:B------:R-:W-:Y:S02]  /*8810*/  F2FP.F16.F32.PACK_AB R22, R22, R25 ;  /* 0x000000191616723e */ /* 0x000fe400000000ff */
[----:B------:R-:W-:Y:S01]  /*8820*/  F2FP.F16.F32.PACK_AB R21, R21, R30 ;  /* 0x0000001e1515723e */ /* 0x000fe200000000ff */
[----:B------:R-:W-:Y:S01]  /*8830*/  FFMA.FTZ R36, R36, R74, 1.1641532182693481445e-10 ;  /* 0x2f00000024247423 */ /* 0x000fe2000001004a */
[----:B------:R-:W-:Y:S01]  /*8840*/  FMUL.FTZ R23, R23, R11 ;  /* 0x0000000b17177220 */ /* 0x000fe20000410000 */
[----:B------:R-:W-:Y:S01]  /*8850*/  HADD2.F32 R11, -RZ, R27.H1_H1 ;  /* 0x3000001bff0b7230 */ /* 0x000fe20000004100 */
[----:B------:R-:W-:Y:S02]  /*8860*/  F2FP.F16.F32.PACK_AB R20, R20, R29 ;  /* 0x0000001d1414723e */ /* 0x000fe400000000ff */
[----:B------:R-:W-:Y:S01]  /*8870*/  FMUL.FTZ R23, R23, R12 ;  /* 0x0000000c17177220 */ /* 0x000fe20000410000 */
[----:B------:R-:W-:-:S04]  /*8880*/  FSETP.GTU.FTZ.AND P6, PT, R36, R13, PT ;  /* 0x0000000d2400720b */ /* 0x000fc80003fdc000 */
[----:B------:R-:W-:Y:S02]  /*8890*/  FSEL R12, R23, RZ, !P6 ;  /* 0x000000ff170c7208 */ /* 0x000fe40007000000 */
[----:B------:R-:W-:-:S03]  /*88a0*/  PLOP3.LUT P6, PT, P6, PT, PT, 0x8, 0x80 ;  /* 0x000000000080781c */ /* 0x000fc600037ce170 */
[----:B------:R-:W-:-:S05]  /*88b0*/  FADD.FTZ R11, R12, R11 ;  /* 0x0000000b0c0b7221 */ /* 0x000fca0000010000 */
[----:B------:R-:W-:Y:S01]  /*88c0*/  F2FP.F16.F32.PACK_AB R23, R11, R32 ;  /* 0x000000200b17723e */ /* 0x000fe200000000ff */
[----:B------:R-:W-:Y:S06]  /*88d0*/  BRA `(.L_x_2557) ;  /* 0x0000002800187947 */ /* 0x000fec0003800000 */
.L_x_2516:
[----:B------:R-:W-:Y:S01]  /*88e0*/  ISETP.NE.AND P0, PT, R29, 0x1, PT ;  /* 0x000000011d00780c */ /* 0x000fe20003f05270 */
[----:B------:R-:W-:Y:S01]  /*88f0*/  BSSY.RECONVERGENT B1, `(.L_x_2558) ;  /* 0x0000048000017945 */ /* 0x000fe20003800200 */
[----:B-1----:R-:W-:Y:S02]  /*8900*/  HFMA2 R30, -RZ, RZ, 0, 1.1920928955078125e-07 ;  /* 0x00000002ff1e7431 */ /* 0x002fe400000001ff */
        /* <DEDUP_REMOVED lines=13> */
.L_x_2560:
        /* <DEDUP_REMOVED lines=13> */
.L_x_2562:
[----:B------:R-:W-:Y:S05]  /*8ab0*/  BSYNC.RECONVERGENT B2 ;  /* 0x0000000000027941 */ /* 0x000fea0003800200 */
.L_x_2561:
        /* <DEDUP_REMOVED lines=43> */
.L_x_2559:
[----:B------:R-:W-:Y:S05]  /*8d70*/  BSYNC.RECONVERGENT B1 ;  /* 0x0000000000017941 */ /* 0x000fea0003800200 */
.L_x_2558:
[----:B------:R-:W-:Y:S01]  /*8d80*/  I2FP.F32.U32 R25, R24 ;  /* 0x0000001800197245 */ /* 0x000fe20000201000 */
[----:B-----5:R-:W-:Y:S01]  /*8d90*/  HADD2.F32 R26, -RZ, R20.H0_H0 ;  /* 0x20000014ff1a7230 */ /* 0x020fe20000004100 */
[----:B------:R-:W-:Y:S01]  /*8da0*/  ISETP.NE.AND P1, PT, R30, 0x1, PT ;  /* 0x000000011e00780c */ /* 0x000fe20003f25270 */
[----:B------:R-:W-:Y:S02]  /*8db0*/  BSSY.RECONVERGENT B1, `(.L_x_2563) ;  /* 0x000004d000017945 */ /* 0x000fe40003800200 */
[----:B------:R-:W-:Y:S01]  /*8dc0*/  FFMA.FTZ R24, R25, R74, 1.1641532182693481445e-10 ;  /* 0x2f00000019187423 */ /* 0x000fe2000001004a */
[----:B------:R-:W-:Y:S01]  /*8dd0*/  FMUL.FTZ R25, R26, R11 ;  /* 0x0000000b1a197220 */ /* 0x000fe20000410000 */
[----:B------:R-:W-:-:S03]  /*8de0*/  HFMA2 R26, -RZ, RZ, 0, 1.1920928955078125e-07 ;  /* 0x00000002ff1a7431 */ /* 0x000fc600000001ff */
[----:B------:R-:W-:Y:S01]  /*8df0*/  FMUL.FTZ R25, R25, R12 ;  /* 0x0000000c19197220 */ /* 0x000fe20000410000 */
[----:B------:R-:W-:-:S04]  /*8e00*/  FSETP.GTU.FTZ.AND P0, PT, R24, R13, PT ;  /* 0x0000000d1800720b */ /* 0x000fc80003f1c000 */
[----:B------:R-:W-:Y:S02]  /*8e10*/  PLOP3.LUT P2, PT, P0, PT, PT, 0x8, 0x80 ;  /* 0x000000000080781c */ /* 0x000fe4000074e170 */
[----:B------:R-:W-:Y:S01]  /*8e20*/  FSEL R27, R25, RZ, !P0 ;  /* 0x000000ff191b7208 */ /* 0x000fe20004000000 */
[----:B------:R-:W-:Y:S01]  /*8e30*/  IMAD.MOV.U32 R25, RZ, RZ, R37 ;  /* 0x000000ffff197224 */ /* 0x000fe200078e0025 */
        /* <DEDUP_REMOVED lines=11> */
.L_x_2565:
        /* <DEDUP_REMOVED lines=13> */
.L_x_2567:
[----:B------:R-:W-:Y:S05]  /*8fc0*/  BSYNC.RECONVERGENT B2 ;  /* 0x0000000000027941 */ /* 0x000fea0003800200 */
.L_x_2566:
        /* <DEDUP_REMOVED lines=42> */
[----:B------:R-:W-:-:S07]  /*9270*/  MOV R10, R24 ;  /* 0x00000018000a7202 */ /* 0x000fce0000000f00 */
.L_x_2564:
[----:B------:R-:W-:Y:S05]  /*9280*/  BSYNC.RECONVERGENT B1 ;  /* 0x0000000000017941 */ /* 0x000fea0003800200 */
.L_x_2563:
[----:B------:R-:W-:Y:S01]  /*9290*/  I2FP.F32.U32 R25, R25 ;  /* 0x0000001900197245 */ /* 0x000fe20000201000 */
[----:B------:R-:W-:Y:S01]  /*92a0*/  HADD2.F32 R24, -RZ, R20.H1_H1 ;  /* 0x30000014ff187230 */ /* 0x000fe20000004100 */
[----:B------:R-:W-:Y:S01]  /*92b0*/  ISETP.NE.AND P2, PT, R26, 0x1, PT ;  /* 0x000000011a00780c */ /* 0x000fe20003f45270 */
[----:B------:R-:W-:Y:S01]  /*92c0*/  BSSY.RECONVERGENT B1, `(.L_x_2568) ;  /* 0x000004c000017945 */ /* 0x000fe20003800200 */
[----:B------:R-:W-:Y:S02]  /*92d0*/  HFMA2 R31, -RZ, RZ, 0, 1.1920928955078125e-07 ;  /* 0x00000002ff1f7431 */ /* 0x000fe400000001ff */
[----:B------:R-:W-:Y:S01]  /*92e0*/  FFMA.FTZ R20, R25, R74, 1.1641532182693481445e-10 ;  /* 0x2f00000019147423 */ /* 0x000fe2000001004a */
[----:B------:R-:W-:-:S04]  /*92f0*/  FMUL.FTZ R25, R24, R11 ;  /* 0x0000000b18197220 */ /* 0x000fc80000410000 */
[----:B------:R-:W-:Y:S01]  /*9300*/  FSETP.GTU.FTZ.AND P1, PT, R20, R13, PT ;  /* 0x0000000d1400720b */ /* 0x000fe20003f3c000 */
[----:B------:R-:W-:Y:S01]  /*9310*/  FMUL.FTZ R20, R25, R12 ;  /* 0x0000000c19147220 */ /* 0x000fe20000410000 */
[----:B------:R-:W-:Y:S02]  /*9320*/  IMAD.MOV.U32 R25, RZ, RZ, R37 ;  /* 0x000000ffff197224 */ /* 0x000fe400078e0025 */
        /* <DEDUP_REMOVED lines=12> */
.L_x_2570:
        /* <DEDUP_REMOVED lines=13> */
.L_x_2572:
[----:B------:R-:W-:Y:S05]  /*94c0*/  BSYNC.RECONVERGENT B2 ;  /* 0x0000000000027941 */ /* 0x000fea0003800200 */
.L_x_2571:
        /* <DEDUP_REMOVED lines=43> */
.L_x_2569:
[----:B------:R-:W-:Y:S05]  /*9780*/  BSYNC.RECONVERGENT B1 ;  /* 0x0000000000017941 */ /* 0x000fea0003800200 */
.L_x_2568:
        /* <DEDUP_REMOVED lines=21> */
.L_x_2575:
        /* <DEDUP_REMOVED lines=13> */
.L_x_2577:
[----:B------:R-:W-:Y:S05]  /*99b0*/  BSYNC.RECONVERGENT B2 ;  /* 0x0000000000027941 */ /* 0x000fea0003800200 */
.L_x_2576:
        /* <DEDUP_REMOVED lines=41> */
[----:B------:R-:W-:Y:S01]  /*9c50*/  LOP3.LUT R34, R34, UR31, R39, 0x96, !PT ;  /* 0x0000001f22227c12 */ /* 0x000fe2000f8e9627 */
[----:B------:R-:W-:-:S07]  /*9c60*/  IMAD.MOV.U32 R10, RZ, RZ, R38 ;  /* 0x000000ffff0a7224 */ /* 0x000fce00078e0026 */
.L_x_2574:
[----:B------:R-:W-:Y:S05]  /*9c70*/  BSYNC.RECONVERGENT B1 ;  /* 0x0000000000017941 */ /* 0x000fea0003800200 */
.L_x_2573:
[----:B------:R-:W-:Y:S01]  /*9c80*/  I2FP.F32.U32 R25, R25 ;  /* 0x0000001900197245 */ /* 0x000fe20000201000 */
[----:B------:R-:W-:Y:S01]  /*9c90*/  HADD2.F32 R32, -RZ, R21.H1_H1 ;  /* 0x30000015ff207230 */ /* 0x000fe20000004100 */
[----:B------:R-:W-:Y:S01]  /*9ca0*/  ISETP.NE.AND P4, PT, R35, 0x1, PT ;  /* 0x000000012300780c */ /* 0x000fe20003f85270 */
[----:B------:R-:W-:Y:S02]  /*9cb0*/  BSSY.RECONVERGENT B1, `(.L_x_2578) ;  /* 0x000004c000017945 */ /* 0x000fe40003800200 */
        /* <DEDUP_REMOVED lines=18> */
.L_x_2580:
        /* <DEDUP_REMOVED lines=13> */
.L_x_2582:
[----:B------:R-:W-:Y:S05]  /*9eb0*/  BSYNC.RECONVERGENT B2 ;  /* 0x0000000000027941 */ /* 0x000fea0003800200 */
.L_x_2581:
        /* <DEDUP_REMOVED lines=43> */
.L_x_2579:
[----:B------:R-:W-:Y:S05]  /*a170*/  BSYNC.RECONVERGENT B1 ;  /* 0x0000000000017941 */ /* 0x000fea0003800200 */
.L_x_2578:
        /* <DEDUP_REMOVED lines=21> */
.L_x_2585:
        /* <DEDUP_REMOVED lines=13> */
.L_x_2587:
[----:B------:R-:W-:Y:S05]  /*a3a0*/  BSYNC.RECONVERGENT B2 ;  /* 0x0000000000027941 */ /* 0x000fea0003800200 */
.L_x_2586:
        /* <DEDUP_REMOVED lines=43> */
.L_x_2584:
[----:B------:R-:W-:Y:S05]  /*a660*/  BSYNC.RECONVERGENT B1 ;  /* 0x0000000000017941 */ /* 0x000fea0003800200 */
.L_x_2583:
[----:B------:R-:W-:Y:S01]  /*a670*/  I2FP.F32.U32 R39, R26 ;  /* 0x0000001a00277245 */ /* 0x000fe20000201000 */
[----:B------:R-:W-:Y:S01]  /*a680*/  HADD2.F32 R26, -RZ, R22.H1_H1 ;  /* 0x30000016ff1a7230 */ /* 0x000fe20000004100 */
        /* <DEDUP_REMOVED lines=20> */
.L_x_2590:
        /* <DEDUP_REMOVED lines=13> */
.L_x_2592:
[----:B------:R-:W-:Y:S05]  /*a8a0*/  BSYNC.RECONVERGENT B2 ;  /* 0x0000000000027941 */ /* 0x000fea0003800200 */
.L_x_2591:
        /* <DEDUP_REMOVED lines=39> */
[----:B------:R-:W-:Y:S01]  /*ab20*/  IMAD.MOV.U32 R32, RZ, RZ, R10 ;  /* 0x000000ffff207224 */ /* 0x000fe200078e000a */
[----:B------:R-:W-:Y:S01]  /*ab30*/  MOV R10, R38 ;  /* 0x00000026000a7202 */ /* 0x000fe20000000f00 */
[----:B------:R-:W-:Y:S01]  /*ab40*/  IMAD.MOV.U32 R38, RZ, RZ, RZ ;  /* 0x000000ffff267224 */ /* 0x000fe200078e00ff */
[----:B------:R-:W-:-:S07]  /*ab50*/  LOP3.LUT R34, R34, UR31, R39, 0x96, !PT ;  /* 0x0000001f22227c12 */ /* 0x000fce000f8e9627 */
.L_x_2589:
[----:B------:R-:W-:Y:S05]  /*ab60*/  BSYNC.RECONVERGENT B1 ;  /* 0x0000000000017941 */ /* 0x000fea0003800200 */
.L_x_2588:
[----:B------:R-:W-:Y:S01]  /*ab70*/  I2FP.F32.U32 R35, R32 ;  /* 0x0000002000237245 */ /* 0x000fe20000201000 */
[----:B------:R-:W-:Y:S01]  /*ab80*/  HADD2.F32 R32, -RZ, R23.H0_H0 ;  /* 0x20000017ff207230 */ /* 0x000fe20000004100 */
[----:B------:R-:W-:Y:S01]  /*ab90*/  ISETP.NE.AND P6, PT, R38, 0x1, PT ;  /* 0x000000012600780c */ /* 0x000fe20003fc5270 */
[----:B------:R-:W-:Y:S02]  /*aba0*/  BSSY.RECONVERGENT B1, `(.L_x_2593) ;  /* 0x000004d000017945 */ /* 0x000fe40003800200 */
[----:B------:R-:W-:Y:S01]  /*abb0*/  FFMA.FTZ R36, R35, R74, 1.1641532182693481445e-10 ;  /* 0x2f00000023247423 */ /* 0x000fe2000001004a */
[----:B------:R-:W-:-:S04]  /*abc0*/  FMUL.FTZ R35, R32, R11 ;  /* 0x0000000b20237220 */ /* 0x000fc80000410000 */
[----:B------:R-:W-:Y:S01]  /*abd0*/  FMUL.FTZ R32, R35, R12 ;  /* 0x0000000c23207220 */ /* 0x000fe20000410000 */
[----:B------:R-:W-:Y:S01]  /*abe0*/  FSETP.GTU.FTZ.AND P5, PT, R36, R13, PT ;  /* 0x0000000d2400720b */ /* 0x000fe20003fbc000 */
[----:B------:R-:W-:Y:S02]  /*abf0*/  HFMA2 R35, -RZ, RZ, 0, 1.1920928955078125e-07 ;  /* 0x00000002ff237431 */ /* 0x000fe400000001ff */
[----:B------:R-:W-:Y:S01]  /*ac00*/  IMAD.MOV.U32 R36, RZ, RZ, R37 ;  /* 0x000000ffff247224 */ /* 0x000fe200078e0025 */
        /* <DEDUP_REMOVED lines=11> */
.L_x_2595:
        /* <DEDUP_REMOVED lines=15> */
.L_x_2597:
[----:B------:R-:W-:Y:S05]  /*adb0*/  BSYNC.RECONVERGENT B2 ;  /* 0x0000000000027941 */ /* 0x000fea0003800200 */
.L_x_2596:
        /* <DEDUP_REMOVED lines=40> */
[----:B------:R-:W-:Y:S01]  /*b040*/  MOV R36, R10 ;  /* 0x0000000a00247202 */ /* 0x000fe20000000f00 */
[----:B------:R-:W-:Y:S01]  /*b050*/  IMAD.MOV.U32 R10, RZ, RZ, R38 ;  /* 0x000000ffff0a7224 */ /* 0x000fe200078e0026 */
[----:B------:R-:W-:-:S07]  /*b060*/  LOP3.LUT R34, R34, UR31, R39, 0x96, !PT ;  /* 0x0000001f22227c12 */ /* 0x000fce000f8e9627 */
.L_x_2594:
[----:B------:R-:W-:Y:S05]  /*b070*/  BSYNC.RECONVERGENT B1 ;  /* 0x0000000000017941 */ /* 0x000fea0003800200 */
.L_x_2593:
        /* <DEDUP_REMOVED lines=12> */
.L_x_2557:
[----:B------:R-:W-:Y:S01]  /*b140*/  FADD.FTZ R27, RZ, R7 ;  /* 0x00000007ff1b7221 */ /* 0x000fe20000010000 */
[----:B------:R-:W-:Y:S01]  /*b150*/  SEL R13, RZ, 0x1000000, !P6 ;  /* 0x01000000ff0d7807 */ /* 0x000fe20007000000 */
[----:B------:R-:W-:Y:S01]  /*b160*/  UMOV UR4, 0xffffffff ;  /* 0xffffffff00047882 */ /* 0x000fe20000000000 */
[----:B------:R-:W-:Y:S01]  /*b170*/  ISETP.NE.AND P6, PT, R28, RZ, PT ;  /* 0x000000ff1c00720c */ /* 0x000fe20003fc5270 */
[----:B------:R-:W-:Y:S01]  /*b180*/  FADD.FTZ R12, R27, R8 ;  /* 0x000000081b0c7221 */ /* 0x000fe20000010000 */
[----:B------:R-:W-:Y:S02]  /*b190*/  SEL R39, RZ, 0x10000, !P5 ;  /* 0x00010000ff277807 */ /* 0x000fe40006800000 */
[----:B------:R-:W-:Y:S01]  /*b1a0*/  SEL R28, RZ, 0x100, !P4 ;  /* 0x00000100ff1c7807 */ /* 0x000fe20006000000 */
[----:B------:R-:W-:Y:S01]  /*b1b0*/  FADD.FTZ R27, R12, R9 ;  /* 0x000000090c1b7221 */ /* 0x000fe20000010000 */
[----:B------:R-:W-:Y:S02]  /*b1c0*/  SEL R38, RZ, 0x100, !P0 ;  /* 0x00000100ff267807 */ /* 0x000fe40004000000 */
[----:B------:R-:W-:Y:S01]  /*b1d0*/  LOP3.LUT R13, R28, R13, R39, 0xfe, !PT ;  /* 0x0000000d1c0d7212 */ /* 0x000fe200078efe27 */
[----:B------:R-:W-:Y:S01]  /*b1e0*/  FADD.FTZ R12, R27, R14 ;  /* 0x0000000e1b0c7221 */ /* 0x000fe20000010000 */
[----:B------:R-:W-:-:S02]  /*b1f0*/  SEL R28, RZ, 0x1, !P3 ;  /* 0x00000001ff1c7807 */ /* 0x000fc40005800000 */
[----:B------:R-:W-:Y:S01]  /*b200*/  ISETP.NE.AND P0, PT, R75, RZ, PT ;  /* 0x000000ff4b00720c */ /* 0x000fe20003f05270 */
[----:B------:R-:W-:Y:S01]  /*b210*/  FADD.FTZ R27, R12, R15 ;  /* 0x0000000f0c1b7221 */ /* 0x000fe20000010000 */
[----:B------:R-:W-:-:S03]  /*b220*/  LOP3.LUT R13, R13, R28, RZ, 0xfc, !PT ;  /* 0x0000001c0d0d7212 */ /* 0x000fc600078efcff */
[----:B------:R-:W-:Y:S01]  /*b230*/  FADD.FTZ R12, R27, R16 ;  /* 0x000000101b0c7221 */ /* 0x000fe20000010000 */
[----:B------:R-:W-:-:S03]  /*b240*/  SEL R27, RZ, 0x10000, !P1 ;  /* 0x00010000ff1b7807 */ /* 0x000fc60004800000 */
[----:B------:R-:W-:Y:S01]  /*b250*/  FADD.FTZ R41, R12, R17 ;  /* 0x000000110c297221 */ /* 0x000fe20000010000 */
[----:B------:R-:W-:-:S03]  /*b260*/  SEL R12, RZ, 0x1000000, !P2 ;  /* 0x01000000ff0c7807 */ /* 0x000fc60005000000 */
[----:B------:R-:W-:Y:S01]  /*b270*/  FADD.FTZ R36, R41, R18 ;  /* 0x0000001229247221 */ /* 0x000fe20000010000 */
[----:B------:R-:W-:Y:S01]  /*b280*/  LOP3.LUT R12, R38, R12, R27, 0xfe, !PT ;  /* 0x0000000c260c7212 */ /* 0x000fe200078efe1b */
[----:B------:R-:W-:Y:S01]  /*b290*/  IMAD.WIDE.U32 R38, R19, 0x10, R76 ;  /* 0x0000001013267825 */ /* 0x000fe200078e004c */
[----:B------:R-:W-:Y:S01]  /*b2a0*/  SEL R41, RZ, 0x1, !P6 ;  /* 0x00000001ff297807 */ /* 0x000fe20007000000 */
[----:B------:R-:W0:Y:S02]  /*b2b0*/  LDC.64 R76, c[0x0][0x3b0] ;  /* 0x0000ec00ff4c7b82 */ /* 0x000e240000000a00 */
[----:B------:R-:W-:Y:S01]  /*b2c0*/  FADD.FTZ R27, R36, R29 ;  /* 0x0000001d241b7221 */ /* 0x000fe20000010000 */
[----:B------:R-:W-:Y:S01]  /*b2d0*/  LOP3.LUT R12, R12, R41, RZ, 0xfc, !PT ;  /* 0x000000290c0c7212 */ /* 0x000fe200078efcff */
[----:B------:R1:W-:Y:S02]  /*b2e0*/  STG.E.128 desc[UR8][R38.64], R20 ;  /* 0x0000001426007986 */ /* 0x0003e4000c101d08 */
[----:B------:R-:W-:-:S04]  /*b2f0*/  FADD.FTZ R27, R27, R24 ;  /* 0x000000181b1b7221 */ /* 0x000fc80000010000 */
[----:B------:R-:W-:-:S04]  /*b300*/  FADD.FTZ R28, R27, R30 ;  /* 0x0000001e1b1c7221 */ /* 0x000fc80000010000 */
[----:B------:R-:W-:-:S04]  /*b310*/  FADD.FTZ R28, R28, R31 ;  /* 0x0000001f1c1c7221 */ /* 0x000fc80000010000 */
[----:B------:R-:W-:-:S04]  /*b320*/  FADD.FTZ R27, R28, R25 ;  /* 0x000000191c1b7221 */ /* 0x000fc80000010000 */
[----:B------:R-:W-:Y:S01]  /*b330*/  FADD.FTZ R27, R27, R26 ;  /* 0x0000001a1b1b7221 */ /* 0x000fe20000010000 */
[----:B0-----:R-:W-:-:S04]  /*b340*/  IMAD.WIDE.U32 R40, R19, 0x8, R76 ;  /* 0x0000000813287825 */ /* 0x001fc800078e004c */
[----:B------:R-:W-:Y:S01]  /*b350*/  FADD.FTZ R28, R27, R32 ;  /* 0x000000201b1c7221 */ /* 0x000fe20000010000 */
[----:B------:R1:W-:Y:S03]  /*b360*/  STG.E.64 desc[UR8][R40.64], R12 ;  /* 0x0000000c28007986 */ /* 0x0003e6000c101b08 */
[----:B------:R-:W-:Y:S01]  /*b370*/  FADD.FTZ R28, R28, R11 ;  /* 0x0000000b1c1c7221 */ /* 0x000fe20000010000 */
[----:B------:R-:W-:Y:S06]  /*b380*/  BRA.DIV UR4, `(.L_x_2598) ;  /* 0x0000000a04187947 */ /* 0x000fec000b800000 */
        /* <DEDUP_REMOVED lines=14> */
[C---:B------:R-:W-:Y:S01]  /*b470*/  FADD.FTZ R21, -R27.reuse, R9 ;  /* 0x000000091b157221 */ /* 0x040fe20000010100 */
[----:B------:R-:W-:Y:S01]  /*b480*/  FADD.FTZ R23, -R27, R16 ;  /* 0x000000101b177221 */ /* 0x000fe20000010100 */
[----:B------:R-:W-:-:S04]  /*b490*/  FFMA.FTZ R12, R12, R12, RZ ;  /* 0x0000000c0c0c7223 */ /* 0x000fc800000100ff */
[----:B------:R-:W-:Y:S01]  /*b4a0*/  FFMA.FTZ R12, R39, R39, R12 ;  /* 0x00000027270c7223 */ /* 0x000fe2000001000c */
[----:B------:R-:W-:-:S03]  /*b4b0*/  FADD.FTZ R39, -R27, R14 ;  /* 0x0000000e1b277221 */ /* 0x000fc60000010100 */
        /* <DEDUP_REMOVED lines=34> */
.L_x_2611:
[----:B------:R-:W-:Y:S01]  /*b6e0*/  FMUL.FTZ R21, R27, R27 ;  /* 0x0000001b1b157220 */ /* 0x000fe20000410000 */
[----:B------:R-:W-:Y:S01]  /*b6f0*/  ISETP.NE.AND P1, PT, RZ, UR32, PT ;  /* 0x00000020ff007c0c */ /* 0x000fe2000bf25270 */
[----:B-1----:R-:W-:-:S03]  /*b700*/  FADD.FTZ R20, R22, R39 ;  /* 0x0000002716147221 */ /* 0x002fc60000010000 */
[----:B------:R-:W-:Y:S01]  /*b710*/  FSEL R21, R21, RZ, P1 ;  /* 0x000000ff15157208 */ /* 0x000fe20000800000 */
[----:B------:R-:W-:Y:S01]  /*b720*/  FFMA.FTZ R20, R20, R13, UR13 ;  /* 0x0000000d14147e23 */ /* 0x000fe2000801000d */
[----:B0-----:R-:W-:Y:S01]  /*b730*/  FSEL R22, R27, RZ, !P1 ;  /* 0x000000ff1b167208 */ /* 0x001fe20004800000 */
[----:B------:R-:W0:Y:S02]  /*b740*/  LDC.64 R12, c[0x0][0x428] ;  /* 0x00010a00ff0c7b82 */ /* 0x000e240000000a00 */
[----:B------:R-:W-:Y:S02]  /*b750*/  FADD.FTZ R28, R20, R21 ;  /* 0x00000015141c7221 */ /* 0x000fe40000010000 */
        /* <DEDUP_REMOVED lines=23> */
[----:B------:R-:W-:Y:S01]  /*b8d0*/  IMAD.WIDE.U32 R8, R19, 0x10, R12 ;  /* 0x0000001013087825 */ /* 0x000fe200078e000c */
[----:B------:R-:W0:Y:S03]  /*b8e0*/  @!P0 LDC.64 R22, c[0x0][0x3c0] ;  /* 0x0000f000ff168b82 */ /* 0x000e260000000a00 */
[C---:B------:R-:W-:Y:S01]  /*b8f0*/  FMUL.FTZ R13, R28.reuse, R14 ;  /* 0x0000000e1c0d7220 */ /* 0x040fe20000410000 */
[C---:B------:R-:W-:Y:S01]  /*b900*/  FMUL.FTZ R14, R28.reuse, R15 ;  /* 0x0000000f1c0e7220 */ /* 0x040fe20000410000 */
[----:B------:R-:W-:Y:S01]  /*b910*/  FFMA.FTZ R12, R77, R71, R70 ;  /* 0x000000474d0c7223 */ /* 0x000fe20000010046 */
[----:B------:R-:W-:Y:S01]  /*b920*/  FMUL.FTZ R15, R28, R38 ;  /* 0x000000261c0f7220 */ /* 0x000fe20000410000 */
[----:B------:R-:W-:Y:S01]  /*b930*/  FFMA.FTZ R21, R21, R69, R68 ;  /* 0x0000004515157223 */ /* 0x000fe20000010044 */
[----:B------:R-:W-:Y:S01]  /*b940*/  FFMA.FTZ R20, R20, R59, R73 ;  /* 0x0000003b14147223 */ /* 0x000fe20000010049 */
[----:B------:R-:W-:Y:S01]  /*b950*/  FFMA.FTZ R77, R18, R58, R57 ;  /* 0x0000003a124d7223 */ /* 0x000fe20000010039 */
[----:B------:R-:W-:Y:S01]  /*b960*/  FFMA.FTZ R39, R15, R61, R60 ;  /* 0x0000003d0f277223 */ /* 0x000fe2000001003c */
[C---:B------:R-:W-:Y:S01]  /*b970*/  FMUL.FTZ R19, R28.reuse, R36 ;  /* 0x000000241c137220 */ /* 0x040fe20000410000 */
[----:B------:R-:W-:Y:S01]  /*b980*/  F2FP.F16.F32.PACK_AB R12, R21, R12 ;  /* 0x0000000c150c723e */ /* 0x000fe200000000ff */
[C---:B------:R-:W-:Y:S01]  /*b990*/  FMUL.FTZ R41, R28.reuse, R41 ;  /* 0x000000291c297220 */ /* 0x040fe20000410000 */
[----:B------:R-:W-:Y:S01]  /*b9a0*/  F2FP.F16.F32.PACK_AB R15, R77, R20 ;  /* 0x000000144d0f723e */ /* 0x000fe200000000ff */
[----:B------:R-:W-:Y:S01]  /*b9b0*/  FMUL.FTZ R11, R28, R11 ;  /* 0x0000000b1c0b7220 */ /* 0x000fe20000410000 */
[----:B------:R-:W1:Y:S01]  /*b9c0*/  LDC.64 R20, c[0x0][0x380] ;  /* 0x0000e000ff147b82 */ /* 0x000e620000000a00 */
[----:B------:R-:W-:Y:S01]  /*b9d0*/  FFMA.FTZ R19, R19, R67, R66 ;  /* 0x0000004313137223 */ /* 0x000fe20000010042 */
[----:B------:R-:W-:Y:S01]  /*b9e0*/  FFMA.FTZ R14, R14, R63, R62 ;  /* 0x0000003f0e0e7223 */ /* 0x000fe2000001003e */
[----:B------:R-:W-:Y:S01]  /*b9f0*/  FFMA.FTZ R18, R13, R65, R64 ;  /* 0x000000410d127223 */ /* 0x000fe20000010040 */
[----:B------:R-:W-:Y:S01]  /*ba00*/  FFMA.FTZ R41, R41, R45, R44 ;  /* 0x0000002d29297223 */ /* 0x000fe2000001002c */
[----:B------:R-:W-:Y:S01]  /*ba10*/  FFMA.FTZ R32, R11, R43, R42 ;  /* 0x0000002b0b207223 */ /* 0x000fe2000001002a */
[C---:B------:R-:W-:Y:S01]  /*ba20*/  FMUL.FTZ R29, R28.reuse, R29 ;  /* 0x0000001d1c1d7220 */ /* 0x040fe20000410000 */
[----:B------:R-:W-:Y:S01]  /*ba30*/  F2FP.F16.F32.PACK_AB R14, R39, R14 ;  /* 0x0000000e270e723e */ /* 0x000fe200000000ff */
[----:B------:R-:W-:Y:S01]  /*ba40*/  FMUL.FTZ R39, R28, R17 ;  /* 0x000000111c277220 */ /* 0x000fe20000410000 */
[----:B------:R-:W-:Y:S01]  /*ba50*/  F2FP.F16.F32.PACK_AB R13, R18, R19 ;  /* 0x00000013120d723e */ /* 0x000fe200000000ff */
[----:B------:R-:W-:Y:S01]  /*ba60*/  FMUL.FTZ R11, R28, R16 ;  /* 0x000000101c0b7220 */ /* 0x000fe20000410000 */
[----:B------:R-:W-:Y:S01]  /*ba70*/  F2FP.F16.F32.PACK_AB R19, R32, R41 ;  /* 0x000000292013723e */ /* 0x000fe200000000ff */
        /* <DEDUP_REMOVED lines=9> */
[----:B0-----:R-:W-:Y:S01]  /*bb10*/  @!P0 IMAD.WIDE R22, R0, 0x4, R22 ;  /* 0x0000000400168825 */ /* 0x001fe200078e0216 */
[----:B------:R-:W-:-:S02]  /*bb20*/  F2FP.F16.F32.PACK_AB R18, R41, R18 ;  /* 0x000000122912723e */ /* 0x000fc400000000ff */
[----:B------:R-:W-:Y:S01]  /*bb30*/  F2FP.F16.F32.PACK_AB R17, R26, R17 ;  /* 0x000000111a11723e */ /* 0x000fe200000000ff */
[----:B--2---:R-:W-:Y:S01]  /*bb40*/  @!P0 IMAD.WIDE R24, R0, 0x4, R24 ;  /* 0x0000000400188825 */ /* 0x004fe200078e0218 */
[----:B------:R-:W-:Y:S01]  /*bb50*/  F2FP.F16.F32.PACK_AB R16, R11, R16 ;  /* 0x000000100b10723e */ /* 0x000fe200000000ff */
[----:B------:R0:W-:Y:S02]  /*bb60*/  @!P0 STG.E desc[UR8][R22.64], R27 ;  /* 0x0000001b16008986 */ /* 0x0001e4000c101908 */
[----:B-1----:R-:W-:Y:S02]  /*bb70*/  IMAD R0, R20, 0x4, R0 ;  /* 0x0000000414007824 */ /* 0x002fe400078e0200 */
[----:B------:R0:W-:Y:S03]  /*bb80*/  @!P0 STG.E desc[UR8][R24.64], R28 ;  /* 0x0000001c18008986 */ /* 0x0001e6000c101908 */
[----:B------:R-:W-:Y:S01]  /*bb90*/  ISETP.GE.AND P0, PT, R0, R21, PT ;  /* 0x000000150000720c */ /* 0x000fe20003f06270 */
[----:B------:R0:W-:Y:S04]  /*bba0*/  STG.E.128 desc[UR8][R6.64], R12 ;  /* 0x0000000c06007986 */ /* 0x0001e8000c101d08 */
[----:B------:R0:W-:Y:S08]  /*bbb0*/  STG.E.128 desc[UR8][R8.64], R16 ;  /* 0x0000001008007986 */ /* 0x0001f0000c101d08 */
[----:B------:R-:W-:Y:S05]  /*bbc0*/  @!P0 BRA `(.L_x_2599) ;  /* 0xffffff4c00ac8947 */ /* 0x000fea000383ffff */
[----:B------:R-:W-:Y:S05]  /*bbd0*/  BSYNC B0 ;  /* 0x0000000000007941 */ /* 0x000fea0003800000 */
.L_x_2434:
[----:B------:R-:W-:Y:S05]  /*bbe0*/  EXIT ;  /* 0x000000000000794d */ /* 0x000fea0003800000 */
.L_x_2598:
[----:B------:R-:W-:Y:S01]  /*bbf0*/  HFMA2 R77, -RZ, RZ, 0, 1.847743988037109375e-06 ;  /* 0x0000001fff4d7431 */ /* 0x000fe200000001ff */
[----:B------:R-:W-:Y:S01]  /*bc00*/  BSSY B1, `(.L_x_2600) ;  /* 0x0000007000017945 */ /* 0x000fe20003800000 */
[----:B-1----:R-:W-:Y:S01]  /*bc10*/  MOV R41, R28 ;  /* 0x0000001c00297202 */ /* 0x002fe20000000f00 */
[----:B------:R-:W-:Y:S02]  /*bc20*/  IMAD.MOV.U32 R38, RZ, RZ, 0x1 ;  /* 0x00000001ff267424 */ /* 0x000fe400078e00ff */
[----:B------:R-:W-:-:S07]  /*bc30*/  IMAD.MOV.U32 R36, RZ, RZ, -0x1 ;  /* 0xffffffffff247424 */ /* 0x000fce00078e00ff */
[----:B------:R-:W-:Y:S05]  /*bc40*/  WARPSYNC.COLLECTIVE R36, `(.L_x_2601) ;  /* 0x0000000024087348 */ /* 0x000fea0003c00000 */
[----:B------:R0:W1:Y:S02]  /*bc50*/  SHFL.BFLY P1, R39, R41, R38, R77 ;  /* 0x0c00002629277389 */ /* 0x000064000002004d */
[----:B01----:R-:W-:Y:S05]  /*bc60*/  ENDCOLLECTIVE ;  /* 0x000000000000791b */ /* 0x003fea0003800000 */
.L_x_2601:
[----:B------:R-:W-:Y:S05]  /*bc70*/  BSYNC B1 ;  /* 0x0000000000017941 */ /* 0x000fea0003800000 */
.L_x_2600:
        /* <DEDUP_REMOVED lines=9> */
.L_x_2602:
[----:B------:R-:W-:Y:S02]  /*bd10*/  IMAD.MOV.U32 R38, RZ, RZ, 0x4 ;  /* 0x00000004ff267424 */ /* 0x000fe400078e00ff */
[----:B------:R-:W-:-:S04]  /*bd20*/  IMAD.MOV.U32 R13, RZ, RZ, R39 ;  /* 0x000000ffff0d7224 */ /* 0x000fc800078e0027 */
[----:B------:R-:W-:-:S05]  /*bd30*/  FADD.FTZ R21, R20, R13 ;  /* 0x0000000d14157221 */ /* 0x000fca0000010000 */
[----:B------:R-:W-:-:S07]  /*bd40*/  MOV R41, R21 ;  /* 0x0000001500297202 */ /* 0x000fce0000000f00 */
[----:B------:R-:W-:Y:S05]  /*bd50*/  WARPSYNC.COLLECTIVE R36, `(.L_x_2603) ;  /* 0x0000000024087348 */ /* 0x000fea0003c00000 */
[----:B------:R0:W1:Y:S02]  /*bd60*/  SHFL.BFLY P1, R39, R41, R38, R77 ;  /* 0x0c00002629277389 */ /* 0x000064000002004d */
[----:B01----:R-:W-:Y:S05]  /*bd70*/  ENDCOLLECTIVE ;  /* 0x000000000000791b */ /* 0x003fea0003800000 */
.L_x_2603:
[----:B------:R-:W-:Y:S01]  /*bd80*/  HFMA2 R38, -RZ, RZ, 0, 4.76837158203125e-07 ;  /* 0x00000008ff267431 */ /* 0x000fe200000001ff */
[----:B------:R-:W-:-:S05]  /*bd90*/  MOV R12, R39 ;  /* 0x00000027000c7202 */ /* 0x000fca0000000f00 */
[----:B------:R-:W-:-:S04]  /*bda0*/  FADD.FTZ R22, R21, R12 ;  /* 0x0000000c15167221 */ /* 0x000fc80000010000 */
[----:B------:R-:W-:-:S07]  /*bdb0*/  IMAD.MOV.U32 R41, RZ, RZ, R22 ;  /* 0x000000ffff297224 */ /* 0x000fce00078e0016 */
[----:B------:R-:W-:Y:S05]  /*bdc0*/  WARPSYNC.COLLECTIVE R36, `(.L_x_2604) ;  /* 0x0000000024087348 */ /* 0x000fea0003c00000 */
[----:B------:R0:W1:Y:S02]  /*bdd0*/  SHFL.BFLY P1, R39, R41, R38, R77 ;  /* 0x0c00002629277389 */ /* 0x000064000002004d */
[----:B01----:R-:W-:Y:S05]  /*bde0*/  ENDCOLLECTIVE ;  /* 0x000000000000791b */ /* 0x003fea0003800000 */
.L_x_2604:
        /* <DEDUP_REMOVED lines=8> */
.L_x_2605:
        /* <DEDUP_REMOVED lines=35> */
[----:B------:R-:W-:-:S04]  /*c0a0*/  FFMA.FTZ R12, R21, R21, R12 ;  /* 0x00000015150c7223 */ /* 0x000fc8000001000c */
[----:B------:R-:W-:-:S07]  /*c0b0*/  IMAD.MOV.U32 R41, RZ, RZ, R12 ;  /* 0x000000ffff297224 */ /* 0x000fce00078e000c */
[----:B------:R-:W-:Y:S05]  /*c0c0*/  WARPSYNC.COLLECTIVE R36, `(.L_x_2606) ;  /* 0x0000000024087348 */ /* 0x000fea0003c00000 */
[----:B------:R0:W1:Y:S02]  /*c0d0*/  SHFL.BFLY P1, R39, R41, R38, R77 ;  /* 0x0c00002629277389 */ /* 0x000064000002004d */
[----:B01----:R-:W-:Y:S05]  /*c0e0*/  ENDCOLLECTIVE ;  /* 0x000000000000791b */ /* 0x003fea0003800000 */
.L_x_2606:
[----:B------:R-:W-:Y:S02]  /*c0f0*/  IMAD.MOV.U32 R38, RZ, RZ, 0x2 ;  /* 0x00000002ff267424 */ /* 0x000fe400078e00ff */
[----:B------:R-:W-:-:S04]  /*c100*/  IMAD.MOV.U32 R21, RZ, RZ, R39 ;  /* 0x000000ffff157224 */ /* 0x000fc800078e0027 */
[----:B------:R-:W-:-:S05]  /*c110*/  FADD.FTZ R21, R12, R21 ;  /* 0x000000150c157221 */ /* 0x000fca0000010000 */
[----:B------:R-:W-:-:S07]  /*c120*/  MOV R41, R21 ;  /* 0x0000001500297202 */ /* 0x000fce0000000f00 */
[----:B------:R-:W-:Y:S05]  /*c130*/  WARPSYNC.COLLECTIVE R36, `(.L_x_2607) ;  /* 0x0000000024087348 */ /* 0x000fea0003c00000 */
[----:B------:R0:W1:Y:S02]  /*c140*/  SHFL.BFLY P1, R39, R41, R38, R77 ;  /* 0x0c00002629277389 */ /* 0x000064000002004d */
[----:B01----:R-:W-:Y:S05]  /*c150*/  ENDCOLLECTIVE ;  /* 0x000000000000791b */ /* 0x003fea0003800000 */
.L_x_2607:
[----:B------:R-:W-:Y:S01]  /*c160*/  HFMA2 R38, -RZ, RZ, 0, 2.384185791015625e-07 ;  /* 0x00000004ff267431 */ /* 0x000fe200000001ff */
[----:B------:R-:W-:-:S05]  /*c170*/  MOV R20, R39 ;  /* 0x0000002700147202 */ /* 0x000fca0000000f00 */
[----:B------:R-:W-:-:S04]  /*c180*/  FADD.FTZ R20, R21, R20 ;  /* 0x0000001415147221 */ /* 0x000fc80000010000 */
[----:B------:R-:W-:-:S07]  /*c190*/  IMAD.MOV.U32 R41, RZ, RZ, R20 ;  /* 0x000000ffff297224 */ /* 0x000fce00078e0014 */
[----:B------:R-:W-:Y:S05]  /*c1a0*/  WARPSYNC.COLLECTIVE R36, `(.L_x_2608) ;  /* 0x0000000024087348 */ /* 0x000fea0003c00000 */
[----:B------:R0:W1:Y:S02]  /*c1b0*/  SHFL.BFLY P1, R39, R41, R38, R77 ;  /* 0x0c00002629277389 */ /* 0x000064000002004d */
[----:B01----:R-:W-:Y:S05]  /*c1c0*/  ENDCOLLECTIVE ;  /* 0x000000000000791b */ /* 0x003fea0003800000 */
.L_x_2608:
[----:B------:R-:W-:Y:S02]  /*c1d0*/  IMAD.MOV.U32 R38, RZ, RZ, 0x8 ;  /* 0x00000008ff267424 */ /* 0x000fe400078e00ff */
[----:B------:R-:W-:-:S04]  /*c1e0*/  IMAD.MOV.U32 R23, RZ, RZ, R39 ;  /* 0x000000ffff177224 */ /* 0x000fc800078e0027 */
[----:B------:R-:W-:-:S05]  /*c1f0*/  FADD.FTZ R23, R20, R23 ;  /* 0x0000001714177221 */ /* 0x000fca0000010000 */
[----:B------:R-:W-:-:S07]  /*c200*/  MOV R41, R23 ;  /* 0x0000001700297202 */ /* 0x000fce0000000f00 */
[----:B------:R-:W-:Y:S05]  /*c210*/  WARPSYNC.COLLECTIVE R36, `(.L_x_2609) ;  /* 0x0000000024087348 */ /* 0x000fea0003c00000 */
[----:B------:R0:W1:Y:S02]  /*c220*/  SHFL.BFLY P1, R39, R41, R38, R77 ;  /* 0x0c00002629277389 */ /* 0x000064000002004d */
[----:B01----:R-:W-:Y:S05]  /*c230*/  ENDCOLLECTIVE ;  /* 0x000000000000791b */ /* 0x003fea0003800000 */
.L_x_2609:
[----:B------:R-:W-:Y:S01]  /*c240*/  HFMA2 R38, -RZ, RZ, 0, 9.5367431640625e-07 ;  /* 0x00000010ff267431 */ /* 0x000fe200000001ff */
[----:B------:R-:W-:-:S05]  /*c250*/  MOV R22, R39 ;  /* 0x0000002700167202 */ /* 0x000fca0000000f00 */
[----:B------:R-:W-:-:S04]  /*c260*/  FADD.FTZ R22, R23, R22 ;  /* 0x0000001617167221 */ /* 0x000fc80000010000 */
[----:B------:R-:W-:-:S07]  /*c270*/  IMAD.MOV.U32 R41, RZ, RZ, R22 ;  /* 0x000000ffff297224 */ /* 0x000fce00078e0016 */
[----:B------:R-:W-:Y:S05]  /*c280*/  WARPSYNC.COLLECTIVE R36, `(.L_x_2610) ;  /* 0x0000000024087348 */ /* 0x000fea0003c00000 */
[----:B------:R0:W1:Y:S02]  /*c290*/  SHFL.BFLY P1, R39, R41, R38, R77 ;  /* 0x0c00002629277389 */ /* 0x000064000002004d */
[----:B01----:R-:W-:Y:S05]  /*c2a0*/  ENDCOLLECTIVE ;  /* 0x000000000000791b */ /* 0x003fea0003800000 */
.L_x_2610:
[----:B------:R-:W-:Y:S05]  /*c2b0*/  BRA `(.L_x_2611) ;  /* 0xfffffff400087947 */ /* 0x000fea000383ffff */
.L_x_2612:
        /* <DEDUP_REMOVED lines=12> */
.L_x_20246:


//--------------------- .text._ZN10layer_norm13ln_fwd_kernelINS_13Kernel_traitsI6__halfS2_S2_S2_fjLj512ELj1ELj4ELj1ELj16ENS_18Kernel_traits_baseILj512ES2_S2_S2_S2_fjLj128EEEEELb1ELb0ELb1ELb0EEEvNS_9FwdParamsE --------------------------
	.section	.text._ZN10layer_norm13ln_fwd_kernelINS_13Kernel_traitsI6__halfS2_S2_S2_fjLj512ELj1ELj4ELj1ELj16ENS_18Kernel_traits_baseILj512ES2_S2_S2_S2_fjLj128EEEEELb1ELb0ELb1ELb0EEEvNS_9FwdParamsE,"ax",@progbits
	.align	128
        .global         _ZN10layer_norm13ln_fwd_kernelINS_13Kernel_traitsI6__halfS2_S2_S2_fjLj512ELj1ELj4ELj1ELj16ENS_18Kernel_traits_baseILj512ES2_S2_S2_S2_fjLj128EEEEELb1ELb0ELb1ELb0EEEvNS_9FwdParamsE
        .type           _ZN10layer_norm13ln_fwd_kernelINS_13Kernel_traitsI6__halfS2_S2_S2_fjLj512ELj1ELj4ELj1ELj16ENS_18Kernel_traits_baseILj512ES2_S2_S2_S2_fjLj128EEEEELb1ELb0ELb1ELb0EEEvNS_9FwdParamsE,@function
        .size           _ZN10layer_norm13ln_fwd_kernelINS_13Kernel_traitsI6__halfS2_S2_S2_fjLj512ELj1ELj4ELj1ELj16ENS_18Kernel_traits_baseILj512ES2_S2_S2_S2_fjLj128EEEEELb1ELb0ELb1ELb0EEEvNS_9FwdParamsE,(.L_x_20247 - _ZN10layer_norm13ln_fwd_kernelINS_13Kernel_traitsI6__halfS2_S2_S2_fjLj512ELj1ELj4ELj1ELj16ENS_18Kernel_traits_baseILj512ES2_S2_S2_S2_fjLj128EEEEELb1ELb0ELb1ELb0EEEvNS_9FwdParamsE)
        .other          _ZN10layer_norm13ln_fwd_kernelINS_13Kernel_traitsI6__halfS2_S2_S2_fjLj512ELj1ELj4ELj1ELj16ENS_18Kernel_traits_baseILj512ES2_S2_S2_S2_fjLj128EEEEELb1ELb0ELb1ELb0EEEvNS_9FwdParamsE,@"STO_CUDA_ENTRY STV_DEFAULT"
_ZN10layer_norm13ln_fwd_kernelINS_13Kernel_traitsI6__halfS2_S2_S2_fjLj512ELj1ELj4ELj1ELj16ENS_18Kernel_traits_baseILj512ES2_S2_S2_S2_fjLj128EEEEELb1ELb0ELb1ELb0EEEvNS_9FwdParamsE:
.text._ZN10layer_norm13ln_fwd_kernelINS_13Kernel_traitsI6__halfS2_S2_S2_fjLj512ELj1ELj4ELj1ELj16ENS_18Kernel_traits_baseILj512ES2_S2_S2_S2_fjLj128EEEEELb1ELb0ELb1ELb0EEEvNS_9FwdParamsE:
        /* <DEDUP_REMOVED lines=68> */
.L_x_2616:
[----:B------:R-:W-:Y:S05]  /*0440*/  BSYNC.RECONVERGENT B1 ;  /* 0x0000000000017941 */ /* 0x000fea0003800200 */
.L_x_2615:
        /* <DEDUP_REMOVED lines=8> */
.L_x_2614:
        /* <DEDUP_REMOVED lines=15> */
.L_x_2617:
[----:B------:R-:W-:Y:S05]  /*05c0*/  BSYNC.RECONVERGENT B0 ;  /* 0x0000000000007941 */ /* 0x000fea0003800200 */
.L_x_2613:
[----:B------:R-:W1:Y:S02]  /*05d0*/  LDCU UR4, c[0x0][0x384] ;  /* 0x00007080ff0477ac */ /* 0x000e640008000800 */
[----:B-1----:R-:W-:-:S13]  /*05e0*/  ISETP.GE.AND P0, PT, R36, UR4, PT ;  /* 0x0000000424007c0c */ /* 0x002fda000bf06270 */
[----:B------:R-:W-:Y:S05]  /*05f0*/  @P0 EXIT ;  /* 0x000000000000094d */ /* 0x000fea0003800000 */
[----:B0-----:R-:W-:Y:S01]  /*0600*/  IMAD.HI.U32 R3, R38, -0x326172a9, RZ ;  /* 0xcd9e8d5726037827 */ /* 0x001fe200078e00ff */
[----:B------:R-:W0:Y:S01]  /*0610*/  LDCU.U8 UR4, c[0x0][0x410] ;  /* 0x00008200ff0477ac */ /* 0x000e220008000000 */
[----:B------:R-:W-:Y:S02]  /*0620*/  BSSY B0, `(.L_x_2618) ;  /* 0x0000c84000007945 */ /* 0x000fe40003800000 */
[C---:B------:R-:W-:Y:S01]  /*0630*/  IMAD.HI.U32 R2, R11.reuse, -0x2daee0ad, RZ ;  /* 0xd2511f530b027827 */ /* 0x040fe200078e00ff */
[----:B------:R-:W-:Y:S01]  /*0640*/  LOP3.LUT R3, R10, UR6, R3, 0x96, !PT ;  /* 0x000000060a037c12 */ /* 0x000fe2000f8e9603 */
[----:B------:R-:W1:Y:S02]  /*0650*/  LDCU UR5, c[0x0][0x404] ;  /* 0x00008080ff0577ac */ /* 0x000e640008000800 */
[----:B------:R-:W-:Y:S01]  /*0660*/  IMAD R5, R38, -0x326172a9, RZ ;  /* 0xcd9e8d5726057824 */ /* 0x000fe200078e02ff */
[----:B------:R-:W-:Y:S01]  /*0670*/  LOP3.LUT R2, R2, UR7, RZ, 0x3c, !PT ;  /* 0x0000000702027c12 */ /* 0x000fe2000f8e3cff */
[----:B------:R-:W-:Y:S01]  /*0680*/  IMAD R7, R11, -0x2daee0ad, RZ ;  /* 0xd2511f530b077824 */ /* 0x000fe200078e02ff */
[----:B------:R-:W2:Y:S01]  /*0690*/  LDCU UR14, c[0x0][0x448] ;  /* 0x00008900ff0e77ac */ /* 0x000ea20008000800 */
[----:B------:R-:W-:Y:S01]  /*06a0*/  IMAD.HI.U32 R6, R3, -0x2daee0ad, RZ ;  /* 0xd2511f5303067827 */ /* 0x000fe200078e00ff */
[----:B------:R-:W3:Y:S03]  /*06b0*/  LDCU.64 UR12, c[0x0][0x408] ;  /* 0x00008100ff0c77ac */ /* 0x000ee60008000a00 */
[----:B------:R-:W-:Y:S01]  /*06c0*/  IMAD.HI.U32 R4, R2, -0x326172a9, RZ ;  /* 0xcd9e8d5702047827 */ /* 0x000fe200078e00ff */
[----:B------:R-:W-:-:S02]  /*06d0*/  LOP3.LUT R6, R7, UR16, R6, 0x96, !PT ;  /* 0x0000001007067c12 */ /* 0x000fc4000f8e9606 */
[----:B0-----:R-:W-:Y:S01]  /*06e0*/  ISETP.NE.AND P0, PT, RZ, UR4, PT ;  /* 0x00000004ff007c0c */ /* 0x001fe2000bf05270 */
[----:B------:R-:W-:Y:S01]  /*06f0*/  IMAD R8, R3, -0x2daee0ad, RZ ;  /* 0xd2511f5303087824 */ /* 0x000fe200078e02ff */
[----:B------:R-:W-:Y:S01]  /*0700*/  LOP3.LUT R4, R5, UR15, R4, 0x96, !PT ;  /* 0x0000000f05047c12 */ /* 0x000fe2000f8e9604 */
[----:B------:R-:W-:Y:S01]  /*0710*/  IMAD R5, R2, -0x326172a9, RZ ;  /* 0xcd9e8d5702057824 */ /* 0x000fe200078e02ff */
[----:B------:R-:W0:Y:S01]  /*0720*/  LDCU.64 UR10, c[0x0][0x3a0] ;  /* 0x00007400ff0a77ac */ /* 0x000e220008000a00 */
        /* <DEDUP_REMOVED lines=39> */
[----:B------:R-:W-:Y:S01]  /*09a0*/  LOP3.LUT R7, R0, 0x3, RZ, 0xc0, !PT ;  /* 0x0000000300077812 */ /* 0x000fe200078ec0ff */
        /* <DEDUP_REMOVED lines=8> */
[----:B------:R-:W-:Y:S02]  /*0a30*/  IMAD.MOV.U32 R5, RZ, RZ, RZ ;  /* 0x000000ffff057224 */ /* 0x000fe400078e00ff */
[----:B0123--:R-:W-:-:S07]  /*0a40*/  IMAD R6, R4, -0x326172a9, RZ ;  /* 0xcd9e8d5704067824 */ /* 0x00ffce00078e02ff */
.L_x_2862:
[----:B------:R-:W0:Y:S08]  /*0a50*/  LDC.64 R32, c[0x0][0x3f0] ;  /* 0x0000fc00ff207b82 */ /* 0x000e300000000a00 */
[----:B------:R-:W1:Y:S01]  /*0a60*/  LDC R61, c[0x0][0x388] ;  /* 0x0000e200ff3d7b82 */ /* 0x000e620000000800 */
[----:B0-----:R-:W-:-:S07]  /*0a70*/  IMAD.WIDE R34, R36, 0x4, R32 ;  /* 0x0000000424227825 */ /* 0x001fce00078e0220 */
[----:B------:R-:W0:Y:S01]  /*0a80*/  LDC.64 R32, c[0x0][0x3f8] ;  /* 0x0000fe00ff207b82 */ /* 0x000e220000000a00 */
[----:B------:R-:W2:Y:S01]  /*0a90*/  LDG.E R65, desc[UR8][R34.64] ;  /* 0x0000000822417981 */ /* 0x000ea2000c1e1900 */
[----:B0-----:R-:W-:-:S05]  /*0aa0*/  IMAD.WIDE R32, R36, 0x4, R32 ;  /* 0x0000000424207825 */ /* 0x001fca00078e0220 */
[----:B-----5:R0:W5:Y:S01]  /*0ab0*/  LDG.E R62, desc[UR8][R32.64] ;  /* 0x00000008203e7981 */ /* 0x020162000c1e1900 */
[----:B-1----:R-:W-:Y:S01]  /*0ac0*/  IMAD R63, R36, R61, RZ ;  /* 0x0000003d243f7224 */ /* 0x002fe200078e02ff */
[----:B------:R-:W-:Y:S01]  /*0ad0*/  ISETP.GE.U32.AND P1, PT, R39, 0x20, PT ;  /* 0x000000202700780c */ /* 0x000fe20003f26070 */
[----:B------:R-:W-:Y:S01]  /*0ae0*/  BSSY.RECONVERGENT B1, `(.L_x_2619) ;  /* 0x00005bd000017945 */ /* 0x000fe20003800200 */
[----:B--2---:R-:W-:-:S13]  /*0af0*/  ISETP.GE.AND P2, PT, R65, 0x1, PT ;  /* 0x000000014100780c */ /* 0x004fda0003f46270 */
[----:B------:R-:W-:-:S04]  /*0b00*/  @P2 VIADD R64, R65, 0xffffffff ;  /* 0xffffffff41402836 */ /* 0x000fc80000000000 */
[----:B------:R-:W-:Y:S01]  /*0b10*/  @P2 IMAD R66, R64, R61, RZ ;  /* 0x0000003d40422224 */ /* 0x000fe200078e02ff */
[----:B------:R-:W-:-:S04]  /*0b20*/  SHF.R.S32.HI R64, RZ, 0x1f, R63 ;  /* 0x0000001fff407819 */ /* 0x000fc8000001143f */
[----:B------:R-:W-:Y:S02]  /*0b30*/  @P2 SHF.R.S32.HI R35, RZ, 0x1f, R66 ;  /* 0x0000001fff232819 */ /* 0x000fe40000011442 */
[----:B------:R-:W-:Y:S01]  /*0b40*/  LEA.HI R64, R64, R63, RZ, 0x3 ;  /* 0x0000003f40407211 */ /* 0x000fe200078f18ff */
[----:B------:R-:W-:Y:S01]  /*0b50*/  HFMA2 R63, -RZ, RZ, 0, 0 ;  /* 0x00000000ff3f7431 */ /* 0x000fe200000001ff */
[----:B------:R-:W-:Y:S02]  /*0b60*/  @P2 LEA.HI R66, R35, R66, RZ, 0x3 ;  /* 0x0000004223422211 */ /* 0x000fe400078f18ff */
        /* <DEDUP_REMOVED lines=8> */
.L_x_2622:
[----:B------:R-:W-:Y:S05]  /*0bf0*/  BSYNC.RECONVERGENT B2 ;  /* 0x0000000000027941 */ /* 0x000fea0003800200 */
.L_x_2621:
        /* <DEDUP_REMOVED lines=9> */
[----:B------:R-:W-:Y:S02]  /*0c90*/  @!P3 IMAD.MOV.U32 R48, RZ, RZ, R7 ;  /* 0x000000ffff30b224 */ /* 0x000fe400078e0007 */
[----:B--2---:R-:W-:Y:S01]  /*0ca0*/  @!P3 HADD2.F32 R4, -RZ, R32.H0_H0 ;  /* 0x20000020ff04b230 */ /* 0x004fe20000004100 */
        /* <DEDUP_REMOVED lines=17> */
.L_x_2628:
        /* <DEDUP_REMOVED lines=13> */
.L_x_2630:
[----:B------:R-:W-:Y:S05]  /*0e90*/  BSYNC.RECONVERGENT B4 ;  /* 0x0000000000047941 */ /* 0x000fea0003800200 */
.L_x_2629:
        /* <DEDUP_REMOVED lines=40> */
[----:B------:R-:W-:-:S07]  /*1120*/  IMAD.MOV.U32 R2, RZ, RZ, R60 ;  /* 0x000000ffff027224 */ /* 0x000fce00078e003c */
.L_x_2627:
[----:B------:R-:W-:Y:S05]  /*1130*/  BSYNC.RECONVERGENT B3 ;  /* 0x0000000000037941 */ /* 0x000fea0003800200 */
.L_x_2626:
[----:B------:R-:W-:Y:S01]  /*1140*/  HFMA2 R7, -RZ, RZ, 0.1171875, 0 ;  /* 0x2f800000ff077431 */ /* 0x000fe200000001ff */
[----:B------:R-:W-:Y:S01]  /*1150*/  I2FP.F32.U32 R2, R2 ;  /* 0x0000000200027245 */ /* 0x000fe20000201000 */
[----:B-----5:R-:W-:-:S05]  /*1160*/  HADD2.F32 R3, -RZ, R12.H0_H0 ;  /* 0x2000000cff037230 */ /* 0x020fca0000004100 */
[----:B------:R-:W-:Y:S01]  /*1170*/  FMUL.FTZ R3, R3, UR13 ;  /* 0x0000000d03037c20 */ /* 0x000fe20008410000 */
[----:B------:R-:W-:-:S03]  /*1180*/  FFMA.FTZ R2, R2, R7, 1.1641532182693481445e-10 ;  /* 0x2f00000002027423 */ /* 0x000fc60000010007 */
[----:B------:R-:W-:Y:S01]  /*1190*/  FMUL.FTZ R3, R3, UR12 ;  /* 0x0000000c03037c20 */ /* 0x000fe20008410000 */
[----:B------:R-:W-:Y:S01]  /*11a0*/  HADD2.F32 R7, -RZ, R32.H0_H0 ;  /* 0x20000020ff077230 */ /* 0x000fe20000004100 */
[----:B------:R-:W-:-:S04]  /*11b0*/  FSETP.GTU.FTZ.AND P4, PT, R2, UR5, PT ;  /* 0x0000000502007c0b */ /* 0x000fc8000bf9c000 */
[----:B------:R-:W-:Y:S02]  /*11c0*/  FSEL R4, R3, RZ, !P4 ;  /* 0x000000ff03047208 */ /* 0x000fe40006000000 */
[----:B------:R-:W-:-:S03]  /*11d0*/  SEL R3, RZ, 0x1, P4 ;  /* 0x00000001ff037807 */ /* 0x000fc60002000000 */
[----:B------:R-:W-:-:S07]  /*11e0*/  FADD.FTZ R4, R7, R4 ;  /* 0x0000000407047221 */ /* 0x000fce0000010000 */
.L_x_2625:
[----:B------:R-:W-:Y:S05]  /*11f0*/  BSYNC.RECONVERGENT B2 ;  /* 0x0000000000027941 */ /* 0x000fea0003800200 */
.L_x_2624:
[----:B------:R-:W-:Y:S01]  /*1200*/  BSSY.RECONVERGENT B2, `(.L_x_2631) ;  /* 0x0000059000027945 */ /* 0x000fe20003800200 */
[----:B------:R-:W-:Y:S01]  /*1210*/  F2FP.F16.F32.PACK_AB R60, RZ, R4 ;  /* 0x00000004ff3c723e */ /* 0x000fe200000000ff */
[----:B------:R-:W-:Y:S02]  /*1220*/  @!P3 HADD2.F32 R2, -RZ, R32.H1_H1 ;  /* 0x30000020ff02b230 */ /* 0x000fe40000004100 */
[----:B------:R-:W-:Y:S02]  /*1230*/  @!P3 IMAD.MOV.U32 R52, RZ, RZ, R56 ;  /* 0x000000ffff34b224 */ /* 0x000fe400078e0038 */
        /* <DEDUP_REMOVED lines=18> */
.L_x_2635:
        /* <DEDUP_REMOVED lines=13> */
.L_x_2637:
[----:B------:R-:W-:Y:S05]  /*1430*/  BSYNC.RECONVERGENT B4 ;  /* 0x0000000000047941 */ /* 0x000fea0003800200 */
.L_x_2636:
        /* <DEDUP_REMOVED lines=40> */
[----:B------:R-:W-:-:S07]  /*16c0*/  LOP3.LUT R9, R48, UR32, R53, 0x96, !PT ;  /* 0x0000002030097c12 */ /* 0x000fce000f8e9635 */
.L_x_2634:
[----:B------:R-:W-:Y:S05]  /*16d0*/  BSYNC.RECONVERGENT B3 ;  /* 0x0000000000037941 */ /* 0x000fea0003800200 */
.L_x_2633:
[----:B------:R-:W-:Y:S01]  /*16e0*/  HFMA2 R49, -RZ, RZ, 0.1171875, 0 ;  /* 0x2f800000ff317431 */ /* 0x000fe200000001ff */
[----:B------:R-:W-:Y:S01]  /*16f0*/  I2FP.F32.U32 R0, R0 ;  /* 0x0000000000007245 */ /* 0x000fe20000201000 */
[----:B-----5:R-:W-:-:S05]  /*1700*/  HADD2.F32 R2, -RZ, R12.H1_H1 ;  /* 0x3000000cff027230 */ /* 0x020fca0000004100 */
[----:B------:R-:W-:Y:S01]  /*1710*/  FMUL.FTZ R2, R2, UR13 ;  /* 0x0000000d02027c20 */ /* 0x000fe20008410000 */
[----:B------:R-:W-:-:S03]  /*1720*/  FFMA.FTZ R0, R0, R49, 1.1641532182693481445e-10 ;  /* 0x2f00000000007423 */ /* 0x000fc60000010031 */
[----:B------:R-:W-:Y:S01]  /*1730*/  FMUL.FTZ R2, R2, UR12 ;  /* 0x0000000c02027c20 */ /* 0x000fe20008410000 */
[----:B------:R-:W-:Y:S01]  /*1740*/  HADD2.F32 R49, -RZ, R32.H1_H1 ;  /* 0x30000020ff317230 */ /* 0x000fe20000004100 */
[----:B------:R-:W-:-:S04]  /*1750*/  FSETP.GTU.FTZ.AND P4, PT, R0, UR5, PT ;  /* 0x0000000500007c0b */ /* 0x000fc8000bf9c000 */
[----:B------:R-:W-:Y:S02]  /*1760*/  FSEL R2, R2, RZ, !P4 ;  /* 0x000000ff02027208 */ /* 0x000fe40006000000 */
[----:B------:R-:W-:-:S03]  /*1770*/  SEL R0, RZ, 0x1, P4 ;  /* 0x00000001ff007807 */ /* 0x000fc60002000000 */
[----:B------:R-:W-:-:S07]  /*1780*/  FADD.FTZ R2, R49, R2 ;  /* 0x0000000231027221 */ /* 0x000fce0000010000 */
.L_x_2632:
[----:B------:R-:W-:Y:S05]  /*1790*/  BSYNC.RECONVERGENT B2 ;  /* 0x0000000000027941 */ /* 0x000fea0003800200 */
.L_x_2631:
[----:B------:R-:W-:Y:S01]  /*17a0*/  BSSY.RECONVERGENT B2, `(.L_x_2638) ;  /* 0x0000059000027945 */ /* 0x000fe20003800200 */
[----:B------:R-:W-:Y:S01]  /*17b0*/  F2FP.F16.F32.PACK_AB R32, RZ, R2 ;  /* 0x00000002ff20723e */ /* 0x000fe200000000ff */
[----:B------:R-:W-:Y:S02]  /*17c0*/  @!P3 HADD2.F32 R48, -RZ, R33.H0_H0 ;  /* 0x20000021ff30b230 */ /* 0x000fe40000004100 */
        /* <DEDUP_REMOVED lines=19> */
.L_x_2642:
        /* <DEDUP_REMOVED lines=13> */
.L_x_2644:
[----:B------:R-:W-:Y:S05]  /*19d0*/  BSYNC.RECONVERGENT B4 ;  /* 0x0000000000047941 */ /* 0x000fea0003800200 */
.L_x_2643:
        /* <DEDUP_REMOVED lines=40> */
[----:B------:R-:W-:-:S07]  /*1c60*/  LOP3.LUT R9, R48, UR32, R67, 0x96, !PT ;  /* 0x0000002030097c12 */ /* 0x000fce000f8e9643 */
.L_x_2641:
[----:B------:R-:W-:Y:S05]  /*1c70*/  BSYNC.RECONVERGENT B3 ;  /* 0x0000000000037941 */ /* 0x000fea0003800200 */
.L_x_2640:
[----:B------:R-:W-:Y:S01]  /*1c80*/  HFMA2 R48, -RZ, RZ, 0.1171875, 0 ;  /* 0x2f800000ff307431 */ /* 0x000fe200000001ff */
[----:B------:R-:W-:Y:S01]  /*1c90*/  I2FP.F32.U32 R7, R40 ;  /* 0x0000002800077245 */ /* 0x000fe20000201000 */
[----:B-----5:R-:W-:-:S05]  /*1ca0*/  HADD2.F32 R40, -RZ, R13.H0_H0 ;  /* 0x2000000dff287230 */ /* 0x020fca0000004100 */
[----:B------:R-:W-:Y:S01]  /*1cb0*/  FMUL.FTZ R40, R40, UR13 ;  /* 0x0000000d28287c20 */ /* 0x000fe20008410000 */
[----:B------:R-:W-:-:S03]  /*1cc0*/  FFMA.FTZ R7, R7, R48, 1.1641532182693481445e-10 ;  /* 0x2f00000007077423 */ /* 0x000fc60000010030 */
[----:B------:R-:W-:Y:S02]  /*1cd0*/  FMUL.FTZ R40, R40, UR12 ;  /* 0x0000000c28287c20 */ /* 0x000fe40008410000 */
[----:B------:R-:W-:Y:S01]  /*1ce0*/  FSETP.GTU.FTZ.AND P4, PT, R7, UR5, PT ;  /* 0x0000000507007c0b */ /* 0x000fe2000bf9c000 */
[----:B------:R-:W-:-:S03]  /*1cf0*/  HADD2.F32 R7, -RZ, R33.H0_H0 ;  /* 0x20000021ff077230 */ /* 0x000fc60000004100 */
[----:B------:R-:W-:Y:S02]  /*1d00*/  FSEL R48, R40, RZ, !P4 ;  /* 0x000000ff28307208 */ /* 0x000fe40006000000 */
[----:B------:R-:W-:-:S03]  /*1d10*/  SEL R40, RZ, 0x1, P4 ;  /* 0x00000001ff287807 */ /* 0x000fc60002000000 */
[----:B------:R-:W-:-:S07]  /*1d20*/  FADD.FTZ R48, R7, R48 ;  /* 0x0000003007307221 */ /* 0x000fce0000010000 */
.L_x_2639:
[----:B------:R-:W-:Y:S05]  /*1d30*/  BSYNC.RECONVERGENT B2 ;  /* 0x0000000000027941 */ /* 0x000fea0003800200 */
.L_x_2638:
        /* <DEDUP_REMOVED lines=16> */
[----:B------:R-:W-:Y:S01]  /*1e40*/  @!P4 IMAD.MOV.U32 R56, RZ, RZ, R66 ;  /* 0x000000ffff38c224 */ /* 0x000fe200078e0042 */
[----:B------:R-:W-:Y:S01]  /*1e50*/  @P4 MOV R56, R66 ;  /* 0x0000004200384202 */ /* 0x000fe20000000f00 */
[----:B------:R-:W-:Y:S02]  /*1e60*/  @!P4 IMAD.MOV.U32 R41, RZ, RZ, R9 ;  /* 0x000000ffff29c224 */ /* 0x000fe400078e0009 */
[----:B------:R-:W-:Y:S02]  /*1e70*/  @P4 VIADD R7, R53, 0x1 ;  /* 0x0000000135074836 */ /* 0x000fe40000000000 */
[----:B------:R-:W-:Y:S01]  /*1e80*/  @P4 IMAD.MOV.U32 R41, RZ, RZ, R8 ;  /* 0x000000ffff294224 */ /* 0x000fe200078e0008 */
[----:B------:R-:W-:Y:S06]  /*1e90*/  BRA `(.L_x_2648) ;  /* 0x0000000000dc7947 */ /* 0x000fec0003800000 */
.L_x_2649:
        /* <DEDUP_REMOVED lines=13> */
.L_x_2651:
[----:B------:R-:W-:Y:S05]  /*1f70*/  BSYNC.RECONVERGENT B4 ;  /* 0x0000000000047941 */ /* 0x000fea0003800200 */
.L_x_2650:
        /* <DEDUP_REMOVED lines=39> */
[----:B------:R-:W-:Y:S01]  /*21f0*/  IMAD.MOV.U32 R7, RZ, RZ, RZ ;  /* 0x000000ffff077224 */ /* 0x000fe200078e00ff */
[----:B------:R-:W-:-:S07]  /*2200*/  LOP3.LUT R9, R52, UR32, R57, 0x96, !PT ;  /* 0x0000002034097c12 */ /* 0x000fce000f8e9639 */
.L_x_2648:
[----:B------:R-:W-:Y:S05]  /*2210*/  BSYNC.RECONVERGENT B3 ;  /* 0x0000000000037941 */ /* 0x000fea0003800200 */
.L_x_2647:
        /* <DEDUP_REMOVED lines=11> */
.L_x_2646:
[----:B------:R-:W-:Y:S05]  /*22d0*/  BSYNC.RECONVERGENT B2 ;  /* 0x0000000000027941 */ /* 0x000fea0003800200 */
.L_x_2645:
        /* <DEDUP_REMOVED lines=22> */
.L_x_2656:
        /* <DEDUP_REMOVED lines=13> */
.L_x_2658:
[----:B------:R-:W-:Y:S05]  /*2510*/  BSYNC.RECONVERGENT B4 ;  /* 0x0000000000047941 */ /* 0x000fea0003800200 */
.L_x_2657:
        /* <DEDUP_REMOVED lines=39> */
[----:B------:R-:W-:-:S04]  /*2790*/  LOP3.LUT R8, R8, UR31, R7, 0x96, !PT ;  /* 0x0000001f08087c12 */ /* 0x000fc8000f8e9607 */
[----:B------:R-:W-:-:S07]  /*27a0*/  LOP3.LUT R9, R52, UR32, R71, 0x96, !PT ;  /* 0x0000002034097c12 */ /* 0x000fce000f8e9647 */
.L_x_2655:
[----:B------:R-:W-:Y:S05]  /*27b0*/  BSYNC.RECONVERGENT B3 ;  /* 0x0000000000037941 */ /* 0x000fea0003800200 */
.L_x_2654:
[----:B------:R-:W-:Y:S01]  /*27c0*/  I2FP.F32.U32 R7, R42 ;  /* 0x0000002a00077245 */ /* 0x000fe20000201000 */
[----:B------:R-:W-:-:S05]  /*27d0*/  HFMA2 R42, -RZ, RZ, 0.1171875, 0 ;  /* 0x2f800000ff2a7431 */ /* 0x000fca00000001ff */
[----:B------:R-:W-:Y:S01]  /*27e0*/  FFMA.FTZ R7, R7, R42, 1.1641532182693481445e-10 ;  /* 0x2f00000007077423 */ /* 0x000fe2000001002a */
[----:B-----5:R-:W-:-:S04]  /*27f0*/  HADD2.F32 R42, -RZ, R14.H0_H0 ;  /* 0x2000000eff2a7230 */ /* 0x020fc80000004100 */
[----:B------:R-:W-:Y:S01]  /*2800*/  FSETP.GTU.FTZ.AND P4, PT, R7, UR5, PT ;  /* 0x0000000507007c0b */ /* 0x000fe2000bf9c000 */
[----:B------:R-:W-:Y:S01]  /*2810*/  FMUL.FTZ R42, R42, UR13 ;  /* 0x0000000d2a2a7c20 */ /* 0x000fe20008410000 */
[----:B------:R-:W-:-:S03]  /*2820*/  HADD2.F32 R7, -RZ, R34.H0_H0 ;  /* 0x20000022ff077230 */ /* 0x000fc60000004100 */
[----:B------:R-:W-:-:S05]  /*2830*/  FMUL.FTZ R42, R42, UR12 ;  /* 0x0000000c2a2a7c20 */ /* 0x000fca0008410000 */
[----:B------:R-:W-:-:S05]  /*2840*/  FSEL R42, R42, RZ, !P4 ;  /* 0x000000ff2a2a7208 */ /* 0x000fca0006000000 */
[----:B------:R-:W-:Y:S01]  /*2850*/  FADD.FTZ R52, R7, R42 ;  /* 0x0000002a07347221 */ /* 0x000fe20000010000 */
[----:B------:R-:W-:-:S07]  /*2860*/  SEL R42, RZ, 0x1, P4 ;  /* 0x00000001ff2a7807 */ /* 0x000fce0002000000 */
.L_x_2653:
[----:B------:R-:W-:Y:S05]  /*2870*/  BSYNC.RECONVERGENT B2 ;  /* 0x0000000000027941 */ /* 0x000fea0003800200 */
.L_x_2652:
[----:B------:R-:W-:Y:S01]  /*2880*/  BSSY.RECONVERGENT B2, `(.L_x_2659) ;  /* 0x000005a000027945 */ /* 0x000fe20003800200 */
[----:B------:R-:W-:Y:S01]  /*2890*/  F2FP.F16.F32.PACK_AB R68, RZ, R52 ;  /* 0x00000034ff44723e */ /* 0x000fe200000000ff */
[----:B------:R-:W-:Y:S01]  /*28a0*/  @!P3 HADD2.F32 R53, -RZ, R34.H1_H1 ;  /* 0x30000022ff35b230 */ /* 0x000fe20000004100 */
        /* <DEDUP_REMOVED lines=13> */
[----:B------:R-:W-:Y:S01]  /*2980*/  @P4 VIADD R7, R57, 0x1 ;  /* 0x0000000139074836 */ /* 0x000fe20000000000 */
[----:B------:R-:W-:Y:S01]  /*2990*/  @!P4 MOV R66, R70 ;  /* 0x000000460042c202 */ /* 0x000fe20000000f00 */
[----:B------:R-:W-:Y:S01]  /*29a0*/  @P4 IMAD.MOV.U32 R66, RZ, RZ, R70 ;  /* 0x000000ffff424224 */ /* 0x000fe200078e0046 */
[----:B------:R-:W-:Y:S01]  /*29b0*/  @!P4 MOV R43, R9 ;  /* 0x00000009002bc202 */ /* 0x000fe20000000f00 */
[----:B------:R-:W-:Y:S01]  /*29c0*/  @P4 IMAD.MOV.U32 R43, RZ, RZ, R8 ;  /* 0x000000ffff2b4224 */ /* 0x000fe200078e0008 */
[----:B------:R-:W-:Y:S06]  /*29d0*/  BRA `(.L_x_2662) ;  /* 0x0000000000e07947 */ /* 0x000fec0003800000 */
.L_x_2663:
        /* <DEDUP_REMOVED lines=13> */
.L_x_2665:
[----:B------:R-:W-:Y:S05]  /*2ab0*/  BSYNC.RECONVERGENT B4 ;  /* 0x0000000000047941 */ /* 0x000fea0003800200 */
.L_x_2664:
        /* <DEDUP_REMOVED lines=40> */
[----:B------:R-:W-:Y:S01]  /*2d40*/  LOP3.LUT R8, R8, UR31, R7, 0x96, !PT ;  /* 0x0000001f08087c12 */ /* 0x000fe2000f8e9607 */
[----:B------:R-:W-:-:S07]  /*2d50*/  IMAD.MOV.U32 R7, RZ, RZ, RZ ;  /* 0x000000ffff077224 */ /* 0x000fce00078e00ff */
.L_x_2662:
[----:B------:R-:W-:Y:S05]  /*2d60*/  BSYNC.RECONVERGENT B3 ;  /* 0x0000000000037941 */ /* 0x000fea0003800200 */
.L_x_2661:
[----:B------:R-:W-:Y:S01]  /*2d70*/  HFMA2 R56, -RZ, RZ, 0.1171875, 0 ;  /* 0x2f800000ff387431 */ /* 0x000fe200000001ff */
[----:B------:R-:W-:Y:S01]  /*2d80*/  I2FP.F32.U32 R43, R43 ;  /* 0x0000002b002b7245 */ /* 0x000fe20000201000 */
[----:B-----5:R-:W-:Y:S02]  /*2d90*/  HADD2.F32 R53, -RZ, R14.H1_H1 ;  /* 0x3000000eff357230 */ /* 0x020fe40000004100 */
[----:B------:R-:W-:-:S03]  /*2da0*/  HADD2.F32 R34, -RZ, R34.H1_H1 ;  /* 0x30000022ff227230 */ /* 0x000fc60000004100 */
[----:B------:R-:W-:Y:S01]  /*2db0*/  FMUL.FTZ R53, R53, UR13 ;  /* 0x0000000d35357c20 */ /* 0x000fe20008410000 */
[----:B------:R-:W-:-:S03]  /*2dc0*/  FFMA.FTZ R43, R43, R56, 1.1641532182693481445e-10 ;  /* 0x2f0000002b2b7423 */ /* 0x000fc60000010038 */
[----:B------:R-:W-:Y:S02]  /*2dd0*/  FMUL.FTZ R53, R53, UR12 ;  /* 0x0000000c35357c20 */ /* 0x000fe40008410000 */
[----:B------:R-:W-:-:S04]  /*2de0*/  FSETP.GTU.FTZ.AND P4, PT, R43, UR5, PT ;  /* 0x000000052b007c0b */ /* 0x000fc8000bf9c000 */
[----:B------:R-:W-:Y:S02]  /*2df0*/  FSEL R53, R53, RZ, !P4 ;  /* 0x000000ff35357208 */ /* 0x000fe40006000000 */
[----:B------:R-:W-:-:S03]  /*2e00*/  SEL R43, RZ, 0x1, P4 ;  /* 0x00000001ff2b7807 */ /* 0x000fc60002000000 */
[----:B------:R-:W-:-:S07]  /*2e10*/  FADD.FTZ R53, R34, R53 ;  /* 0x0000003522357221 */ /* 0x000fce0000010000 */
.L_x_2660:
[----:B------:R-:W-:Y:S05]  /*2e20*/  BSYNC.RECONVERGENT B2 ;  /* 0x0000000000027941 */ /* 0x000fea0003800200 */
.L_x_2659:
[----:B------:R-:W-:Y:S01]  /*2e30*/  BSSY.RECONVERGENT B2, `(.L_x_2666) ;  /* 0x0000059000027945 */ /* 0x000fe20003800200 */
[----:B------:R-:W-:Y:S01]  /*2e40*/  F2FP.F16.F32.PACK_AB R34, RZ, R53 ;  /* 0x00000035ff22723e */ /* 0x000fe200000000ff */
[----:B------:R-:W-:Y:S01]  /*2e50*/  @!P3 HADD2.F32 R56, -RZ, R35.H0_H0 ;  /* 0x20000023ff38b230 */ /* 0x000fe20000004100 */
        /* <DEDUP_REMOVED lines=19> */
.L_x_2670:
        /* <DEDUP_REMOVED lines=13> */
.L_x_2672:
[----:B------:R-:W-:Y:S05]  /*3060*/  BSYNC.RECONVERGENT B4 ;  /* 0x0000000000047941 */ /* 0x000fea0003800200 */
.L_x_2671:
        /* <DEDUP_REMOVED lines=40> */
[----:B------:R-:W-:-:S07]  /*32f0*/  LOP3.LUT R8, R8, UR31, R7, 0x96, !PT ;  /* 0x0000001f08087c12 */ /* 0x000fce000f8e9607 */
.L_x_2669:
[----:B------:R-:W-:Y:S05]  /*3300*/  BSYNC.RECONVERGENT B3 ;  /* 0x0000000000037941 */ /* 0x000fea0003800200 */
.L_x_2668:
[----:B------:R-:W-:Y:S01]  /*3310*/  I2FP.F32.U32 R7, R44 ;  /* 0x0000002c00077245 */ /* 0x000fe20000201000 */
[----:B------:R-:W-:-:S04]  /*3320*/  IMAD.MOV.U32 R44, RZ, RZ, 0x2f800000 ;  /* 0x2f800000ff2c7424 */ /* 0x000fc800078e00ff */
        /* <DEDUP_REMOVED lines=9> */
.L_x_2667:
[----:B------:R-:W-:Y:S05]  /*33c0*/  BSYNC.RECONVERGENT B2 ;  /* 0x0000000000027941 */ /* 0x000fea0003800200 */
.L_x_2666:
        /* <DEDUP_REMOVED lines=16> */
[----:B------:R-:W-:Y:S01]  /*34d0*/  @P3 IADD3 R7, PT, PT, R70, 0x1, RZ ;  /* 0x0000000146073810 */ /* 0x000fe20007ffe0ff */
[----:B------:R-:W-:Y:S01]  /*34e0*/  @!P3 IMAD.MOV.U32 R69, RZ, RZ, R72 ;  /* 0x000000ffff45b224 */ /* 0x000fe200078e0048 */
[----:B------:R-:W-:Y:S01]  /*34f0*/  @P3 MOV R69, R72 ;  /* 0x0000004800453202 */ /* 0x000fe20000000f00 */
[----:B------:R-:W-:Y:S01]  /*3500*/  @!P3 IMAD.MOV.U32 R45, RZ, RZ, R9 ;  /* 0x000000ffff2db224 */ /* 0x000fe200078e0009 */
[----:B------:R-:W-:Y:S01]  /*3510*/  @P3 MOV R45, R8 ;  /* 0x00000008002d3202 */ /* 0x000fe20000000f00 */
[----:B------:R-:W-:Y:S06]  /*3520*/  BRA `(.L_x_2676) ;  /* 0x0000000000e07947 */ /* 0x000fec0003800000 */
.L_x_2677:
        /* <DEDUP_REMOVED lines=13> */
.L_x_2679:
[----:B------:R-:W-:Y:S05]  /*3600*/  BSYNC.RECONVERGENT B4 ;  /* 0x0000000000047941 */ /* 0x000fea0003800200 */
.L_x_2678:
        /* <DEDUP_REMOVED lines=40> */
[----:B------:R-:W-:Y:S02]  /*3890*/  LOP3.LUT R9, R74, UR32, R71, 0x96, !PT ;  /* 0x000000204a097c12 */ /* 0x000fe4000f8e9647 */
[----:B------:R-:W-:-:S07]  /*38a0*/  MOV R69, R70 ;  /* 0x0000004600457202 */ /* 0x000fce0000000f00 */
.L_x_2676:
[----:B------:R-:W-:Y:S05]  /*38b0*/  BSYNC.RECONVERGENT B3 ;  /* 0x0000000000037941 */ /* 0x000fea0003800200 */
.L_x_2675:
[----:B------:R-:W-:Y:S01]  /*38c0*/  I2FP.F32.U32 R45, R45 ;  /* 0x0000002d002d7245 */ /* 0x000fe20000201000 */
[----:B------:R-:W-:-:S04]  /*38d0*/  IMAD.MOV.U32 R70, RZ, RZ, 0x2f800000 ;  /* 0x2f800000ff467424 */ /* 0x000fc800078e00ff */
[----:B------:R-:W-:Y:S01]  /*38e0*/  FFMA.FTZ R45, R45, R70, 1.1641532182693481445e-10 ;  /* 0x2f0000002d2d7423 */ /* 0x000fe20000010046 */
[----:B------:R-:W-:-:S04]  /*38f0*/  HADD2.F32 R70, -RZ, R35.H1_H1 ;  /* 0x30000023ff467230 */ /* 0x000fc80000004100 */
[----:B------:R-:W-:Y:S01]  /*3900*/  FSETP.GTU.FTZ.AND P3, PT, R45, UR5, PT ;  /* 0x000000052d007c0b */ /* 0x000fe2000bf7c000 */
[----:B-----5:R-:W-:-:S05]  /*3910*/  HADD2.F32 R45, -RZ, R15.H1_H1 ;  /* 0x3000000fff2d7230 */ /* 0x020fca0000004100 */
[----:B------:R-:W-:-:S04]  /*3920*/  FMUL.FTZ R45, R45, UR13 ;  /* 0x0000000d2d2d7c20 */ /* 0x000fc80008410000 */
[----:B------:R-:W-:-:S05]  /*3930*/  FMUL.FTZ R45, R45, UR12 ;  /* 0x0000000c2d2d7c20 */ /* 0x000fca0008410000 */
[----:B------:R-:W-:-:S05]  /*3940*/  FSEL R45, R45, RZ, !P3 ;  /* 0x000000ff2d2d7208 */ /* 0x000fca0005800000 */
[----:B------:R-:W-:Y:S01]  /*3950*/  FADD.FTZ R57, R70, R45 ;  /* 0x0000002d46397221 */ /* 0x000fe20000010000 */
[----:B------:R-:W-:-:S07]  /*3960*/  SEL R45, RZ, 0x1, P3 ;  /* 0x00000001ff2d7807 */ /* 0x000fce0001800000 */
.L_x_2674:
[----:B------:R-:W-:Y:S05]  /*3970*/  BSYNC.RECONVERGENT B2 ;  /* 0x0000000000027941 */ /* 0x000fea0003800200 */
.L_x_2673:
[----:B------:R-:W-:Y:S02]  /*3980*/  F2FP.F16.F32.PACK_AB R35, RZ, R57 ;  /* 0x00000039ff23723e */ /* 0x000fe400000000ff */
[----:B------:R-:W-:Y:S02]  /*3990*/  PRMT R34, R68, 0x5410, R34 ;  /* 0x0000541044227816 */ /* 0x000fe40000000022 */
[----:B------:R-:W-:Y:S02]  /*39a0*/  PRMT R33, R67, 0x5410, R33 ;  /* 0x0000541043217816 */ /* 0x000fe40000000021 */
[----:B------:R-:W-:Y:S02]  /*39b0*/  PRMT R32, R60, 0x5410, R32 ;  /* 0x000054103c207816 */ /* 0x000fe40000000020 */
[----:B------:R-:W-:Y:S01]  /*39c0*/  PRMT R35, R66, 0x5410, R35 ;  /* 0x0000541042237816 */ /* 0x000fe20000000023 */
[----:B------:R-:W-:Y:S06]  /*39d0*/  BRA `(.L_x_2680) ;  /* 0x0000002800c07947 */ /* 0x000fec0003800000 */
.L_x_2623:
        /* <DEDUP_REMOVED lines=21> */
.L_x_2685:
        /* <DEDUP_REMOVED lines=13> */
.L_x_2687:
[----:B------:R-:W-:Y:S05]  /*3c00*/  BSYNC.RECONVERGENT B4 ;  /* 0x0000000000047941 */ /* 0x000fea0003800200 */
.L_x_2686:
        /* <DEDUP_REMOVED lines=42> */
.L_x_2684:
[----:B------:R-:W-:Y:S05]  /*3eb0*/  BSYNC.RECONVERGENT B3 ;  /* 0x0000000000037941 */ /* 0x000fea0003800200 */
.L_x_2683:
[----:B------:R-:W-:Y:S01]  /*3ec0*/  HFMA2 R3, -RZ, RZ, 0.1171875, 0 ;  /* 0x2f800000ff037431 */ /* 0x000fe200000001ff */
[----:B------:R-:W-:Y:S01]  /*3ed0*/  I2FP.F32.U32 R2, R2 ;  /* 0x0000000200027245 */ /* 0x000fe20000201000 */
[----:B-----5:R-:W-:-:S05]  /*3ee0*/  HADD2.F32 R4, -RZ, R12.H0_H0 ;  /* 0x2000000cff047230 */ /* 0x020fca0000004100 */
[----:B------:R-:W-:Y:S01]  /*3ef0*/  FMUL.FTZ R4, R4, UR13 ;  /* 0x0000000d04047c20 */ /* 0x000fe20008410000 */
[----:B------:R-:W-:-:S03]  /*3f00*/  FFMA.FTZ R2, R2, R3, 1.1641532182693481445e-10 ;  /* 0x2f00000002027423 */ /* 0x000fc60000010003 */
[----:B------:R-:W-:Y:S02]  /*3f10*/  FMUL.FTZ R4, R4, UR12 ;  /* 0x0000000c04047c20 */ /* 0x000fe40008410000 */
[----:B------:R-:W-:-:S04]  /*3f20*/  FSETP.GTU.FTZ.AND P3, PT, R2, UR5, PT ;  /* 0x0000000502007c0b */ /* 0x000fc8000bf7c000 */
[----:B------:R-:W-:Y:S02]  /*3f30*/  SEL R3, RZ, 0x1, P3 ;  /* 0x00000001ff037807 */ /* 0x000fe40001800000 */
[----:B------:R-:W-:-:S07]  /*3f40*/  FSEL R4, R4, RZ, !P3 ;  /* 0x000000ff04047208 */ /* 0x000fce0005800000 */
.L_x_2682:
[----:B------:R-:W-:Y:S05]  /*3f50*/  BSYNC.RECONVERGENT B2 ;  /* 0x0000000000027941 */ /* 0x000fea0003800200 */
.L_x_2681:
[----:B------:R-:W-:Y:S01]  /*3f60*/  BSSY.RECONVERGENT B2, `(.L_x_2688) ;  /* 0x0000054000027945 */ /* 0x000fe20003800200 */
[----:B------:R-:W-:Y:S01]  /*3f70*/  F2FP.F16.F32.PACK_AB R66, RZ, R4 ;  /* 0x00000004ff42723e */ /* 0x000fe200000000ff */
        /* <DEDUP_REMOVED lines=16> */
.L_x_2692:
        /* <DEDUP_REMOVED lines=13> */
.L_x_2694:
[----:B------:R-:W-:Y:S05]  /*4150*/  BSYNC.RECONVERGENT B4 ;  /* 0x0000000000047941 */ /* 0x000fea0003800200 */
.L_x_2693:
        /* <DEDUP_REMOVED lines=42> */
.L_x_2691:
[----:B------:R-:W-:Y:S05]  /*4400*/  BSYNC.RECONVERGENT B3 ;  /* 0x0000000000037941 */ /* 0x000fea0003800200 */
.L_x_2690:
[----:B------:R-:W-:Y:S01]  /*4410*/  I2FP.F32.U32 R0, R0 ;  /* 0x0000000000007245 */ /* 0x000fe20000201000 */
[----:B-----5:R-:W-:Y:S02]  /*4420*/  HADD2.F32 R2, -RZ, R12.H1_H1 ;  /* 0x3000000cff027230 */ /* 0x020fe40000004100 */
[----:B------:R-:W-:-:S03]  /*4430*/  IMAD.MOV.U32 R7, RZ, RZ, 0x2f800000 ;  /* 0x2f800000ff077424 */ /* 0x000fc600078e00ff */
[----:B------:R-:W-:Y:S01]  /*4440*/  FMUL.FTZ R2, R2, UR13 ;  /* 0x0000000d02027c20 */ /* 0x000fe20008410000 */
[----:B------:R-:W-:-:S03]  /*4450*/  FFMA.FTZ R0, R0, R7, 1.1641532182693481445e-10 ;  /* 0x2f00000000007423 */ /* 0x000fc60000010007 */
[----:B------:R-:W-:Y:S02]  /*4460*/  FMUL.FTZ R2, R2, UR12 ;  /* 0x0000000c02027c20 */ /* 0x000fe40008410000 */
[----:B------:R-:W-:-:S04]  /*4470*/  FSETP.GTU.FTZ.AND P3, PT, R0, UR5, PT ;  /* 0x0000000500007c0b */ /* 0x000fc8000bf7c000 */
[----:B------:R-:W-:Y:S02]  /*4480*/  SEL R0, RZ, 0x1, P3 ;  /* 0x00000001ff007807 */ /* 0x000fe40001800000 */
[----:B------:R-:W-:-:S07]  /*4490*/  FSEL R2, R2, RZ, !P3 ;  /* 0x000000ff02027208 */ /* 0x000fce0005800000 */
.L_x_2689:
[----:B------:R-:W-:Y:S05]  /*44a0*/  BSYNC.RECONVERGENT B2 ;  /* 0x0000000000027941 */ /* 0x000fea0003800200 */
.L_x_2688:
[----:B------:R-:W-:Y:S01]  /*44b0*/  BSSY.RECONVERGENT B2, `(.L_x_2695) ;  /* 0x0000054000027945 */ /* 0x000fe20003800200 */
[----:B------:R-:W-:Y:S01]  /*44c0*/  F2FP.F16.F32.PACK_AB R32, RZ, R2 ;  /* 0x00000002ff20723e */ /* 0x000fe200000000ff */
        /* <DEDUP_REMOVED lines=16> */
.L_x_2699:
        /* <DEDUP_REMOVED lines=13> */
.L_x_2701:
[----:B------:R-:W-:Y:S05]  /*46a0*/  BSYNC.RECONVERGENT B4 ;  /* 0x0000000000047941 */ /* 0x000fea0003800200 */
.L_x_2700:
        /* <DEDUP_REMOVED lines=42> */
.L_x_2698:
[----:B------:R-:W-:Y:S05]  /*4950*/  BSYNC.RECONVERGENT B3 ;  /* 0x0000000000037941 */ /* 0x000fea0003800200 */
.L_x_2697:
        /* <DEDUP_REMOVED lines=9> */
.L_x_2696:
[----:B------:R-:W-:Y:S05]  /*49f0*/  BSYNC.RECONVERGENT B2 ;  /* 0x0000000000027941 */ /* 0x000fea0003800200 */
.L_x_2695:
        /* <DEDUP_REMOVED lines=18> */
.L_x_2706:
        /* <DEDUP_REMOVED lines=13> */
.L_x_2708:
[----:B------:R-:W-:Y:S05]  /*4bf0*/  BSYNC.RECONVERGENT B4 ;  /* 0x0000000000047941 */ /* 0x000fea0003800200 */
.L_x_2707:
        /* <DEDUP_REMOVED lines=42> */
.L_x_2705:
[----:B------:R-:W-:Y:S05]  /*4ea0*/  BSYNC.RECONVERGENT B3 ;  /* 0x0000000000037941 */ /* 0x000fea0003800200 */
.L_x_2704:
        /* <DEDUP_REMOVED lines=9> */
.L_x_2703:
[----:B------:R-:W-:Y:S05]  /*4f40*/  BSYNC.RECONVERGENT B2 ;  /* 0x0000000000027941 */ /* 0x000fea0003800200 */
.L_x_2702:
        /* <DEDUP_REMOVED lines=18> */
.L_x_2713:
        /* <DEDUP_REMOVED lines=13> */
.L_x_2715:
[----:B------:R-:W-:Y:S05]  /*5140*/  BSYNC.RECONVERGENT B4 ;  /* 0x0000000000047941 */ /* 0x000fea0003800200 */
.L_x_2714:
        /* <DEDUP_REMOVED lines=42> */
.L_x_2712:
[----:B------:R-:W-:Y:S05]  /*53f0*/  BSYNC.RECONVERGENT B3 ;  /* 0x0000000000037941 */ /* 0x000fea0003800200 */
.L_x_2711:
[----:B------:R-:W-:Y:S01]  /*5400*/  I2FP.F32.U32 R34, R35 ;  /* 0x0000002300227245 */ /* 0x000fe20000201000 */
[----:B------:R-:W-:Y:S02]  /*5410*/  HFMA2 R35, -RZ, RZ, 0.1171875, 0 ;  /* 0x2f800000ff237431 */ /* 0x000fe400000001ff */
[----:B-----5:R-:W-:-:S05]  /*5420*/  HADD2.F32 R42, -RZ, R14.H0_H0 ;  /* 0x2000000eff2a7230 */ /* 0x020fca0000004100 */
[----:B------:R-:W-:Y:S01]  /*5430*/  FMUL.FTZ R42, R42, UR13 ;  /* 0x0000000d2a2a7c20 */ /* 0x000fe20008410000 */
[----:B------:R-:W-:-:S03]  /*5440*/  FFMA.FTZ R34, R34, R35, 1.1641532182693481445e-10 ;  /* 0x2f00000022227423 */ /* 0x000fc60000010023 */
[----:B------:R-:W-:Y:S02]  /*5450*/  FMUL.FTZ R52, R42, UR12 ;  /* 0x0000000c2a347c20 */ /* 0x000fe40008410000 */
[----:B------:R-:W-:-:S04]  /*5460*/  FSETP.GTU.FTZ.AND P3, PT, R34, UR5, PT ;  /* 0x0000000522007c0b */ /* 0x000fc8000bf7c000 */
[----:B------:R-:W-:Y:S02]  /*5470*/  SEL R42, RZ, 0x1, P3 ;  /* 0x00000001ff2a7807 */ /* 0x000fe40001800000 */
[----:B------:R-:W-:-:S07]  /*5480*/  FSEL R52, R52, RZ, !P3 ;  /* 0x000000ff34347208 */ /* 0x000fce0005800000 */
.L_x_2710:
[----:B------:R-:W-:Y:S05]  /*5490*/  BSYNC.RECONVERGENT B2 ;  /* 0x0000000000027941 */ /* 0x000fea0003800200 */
.L_x_2709:
        /* <DEDUP_REMOVED lines=18> */
.L_x_2720:
        /* <DEDUP_REMOVED lines=13> */
.L_x_2722:
[----:B------:R-:W-:Y:S05]  /*5690*/  BSYNC.RECONVERGENT B4 ;  /* 0x0000000000047941 */ /* 0x000fea0003800200 */
.L_x_2721:
        /* <DEDUP_REMOVED lines=41> */
[----:B------:R-:W-:-:S07]  /*5930*/  HFMA2 R35, -RZ, RZ, 0, 0 ;  /* 0x00000000ff237431 */ /* 0x000fce00000001ff */
.L_x_2719:
[----:B------:R-:W-:Y:S05]  /*5940*/  BSYNC.RECONVERGENT B3 ;  /* 0x0000000000037941 */ /* 0x000fea0003800200 */
.L_x_2718:
[----:B------:R-:W-:Y:S01]  /*5950*/  I2FP.F32.U32 R7, R43 ;  /* 0x0000002b00077245 */ /* 0x000fe20000201000 */
[----:B------:R-:W-:-:S04]  /*5960*/  IMAD.MOV.U32 R34, RZ, RZ, 0x2f800000 ;  /* 0x2f800000ff227424 */ /* 0x000fc800078e00ff */
[----:B------:R-:W-:Y:S01]  /*5970*/  FFMA.FTZ R7, R7, R34, 1.1641532182693481445e-10 ;  /* 0x2f00000007077423 */ /* 0x000fe20000010022 */
[----:B-----5:R-:W-:-:S04]  /*5980*/  HADD2.F32 R34, -RZ, R14.H1_H1 ;  /* 0x3000000eff227230 */ /* 0x020fc80000004100 */
[----:B------:R-:W-:Y:S01]  /*5990*/  FSETP.GTU.FTZ.AND P3, PT, R7, UR5, PT ;  /* 0x0000000507007c0b */ /* 0x000fe2000bf7c000 */
[----:B------:R-:W-:-:S03]  /*59a0*/  FMUL.FTZ R34, R34, UR13 ;  /* 0x0000000d22227c20 */ /* 0x000fc60008410000 */
[----:B------:R-:W-:Y:S01]  /*59b0*/  SEL R43, RZ, 0x1, P3 ;  /* 0x00000001ff2b7807 */ /* 0x000fe20001800000 */
[----:B------:R-:W-:-:S05]  /*59c0*/  FMUL.FTZ R34, R34, UR12 ;  /* 0x0000000c22227c20 */ /* 0x000fca0008410000 */
[----:B------:R-:W-:-:S07]  /*59d0*/  FSEL R53, R34, RZ, !P3 ;  /* 0x000000ff22357208 */ /* 0x000fce0005800000 */
.L_x_2717:
[----:B------:R-:W-:Y:S05]  /*59e0*/  BSYNC.RECONVERGENT B2 ;  /* 0x0000000000027941 */ /* 0x000fea0003800200 */
.L_x_2716:
        /* <DEDUP_REMOVED lines=18> */
.L_x_2727:
        /* <DEDUP_REMOVED lines=13> */
.L_x_2729:
[----:B------:R-:W-:Y:S05]  /*5be0*/  BSYNC.RECONVERGENT B4 ;  /* 0x0000000000047941 */ /* 0x000fea0003800200 */
.L_x_2728:
        /* <DEDUP_REMOVED lines=40> */
[----:B------:R-:W-:Y:S02]  /*5e70*/  LOP3.LUT R9, R70, UR32, R57, 0x96, !PT ;  /* 0x0000002046097c12 */ /* 0x000fe4000f8e9639 */
[----:B------:R-:W-:-:S07]  /*5e80*/  MOV R69, R56 ;  /* 0x0000003800457202 */ /* 0x000fce0000000f00 */
.L_x_2726:
[----:B------:R-:W-:Y:S05]  /*5e90*/  BSYNC.RECONVERGENT B3 ;  /* 0x0000000000037941 */ /* 0x000fea0003800200 */
.L_x_2725:
[----:B------:R-:W-:Y:S01]  /*5ea0*/  HFMA2 R44, -RZ, RZ, 0.1171875, 0 ;  /* 0x2f800000ff2c7431 */ /* 0x000fe200000001ff */
[----:B------:R-:W-:-:S05]  /*5eb0*/  I2FP.F32.U32 R7, R7 ;  /* 0x0000000700077245 */ /* 0x000fca0000201000 */
[----:B------:R-:W-:-:S05]  /*5ec0*/  FFMA.FTZ R7, R7, R44, 1.1641532182693481445e-10 ;  /* 0x2f00000007077423 */ /* 0x000fca000001002c */
[----:B------:R-:W-:Y:S01]  /*5ed0*/  FSETP.GTU.FTZ.AND P3, PT, R7, UR5, PT ;  /* 0x0000000507007c0b */ /* 0x000fe2000bf7c000 */
[----:B-----5:R-:W-:-:S03]  /*5ee0*/  HADD2.F32 R7, -RZ, R15.H0_H0 ;  /* 0x2000000fff077230 */ /* 0x020fc60000004100 */
[----:B------:R-:W-:Y:S02]  /*5ef0*/  SEL R44, RZ, 0x1, P3 ;  /* 0x00000001ff2c7807 */ /* 0x000fe40001800000 */
[----:B------:R-:W-:-:S04]  /*5f00*/  FMUL.FTZ R7, R7, UR13 ;  /* 0x0000000d07077c20 */ /* 0x000fc80008410000 */
[----:B------:R-:W-:-:S05]  /*5f10*/  FMUL.FTZ R7, R7, UR12 ;  /* 0x0000000c07077c20 */ /* 0x000fca0008410000 */
[----:B------:R-:W-:-:S07]  /*5f20*/  FSEL R56, R7, RZ, !P3 ;  /* 0x000000ff07387208 */ /* 0x000fce0005800000 */
.L_x_2724:
[----:B------:R-:W-:Y:S05]  /*5f30*/  BSYNC.RECONVERGENT B2 ;  /* 0x0000000000027941 */ /* 0x000fea0003800200 */
.L_x_2723:
        /* <DEDUP_REMOVED lines=18> */
.L_x_2734:
        /* <DEDUP_REMOVED lines=13> */
.L_x_2736:
[----:B------:R-:W-:Y:S05]  /*6130*/  BSYNC.RECONVERGENT B4 ;  /* 0x0000000000047941 */ /* 0x000fea0003800200 */
.L_x_2735:
        /* <DEDUP_REMOVED lines=35> */
[----:B------:R-:W-:-:S05]  /*6370*/  LOP3.LUT R6, R6, UR29, R9, 0x96, !PT ;  /* 0x0000001d06067c12 */ /* 0x000fca000f8e9609 */
[----:B------:R-:W-:-:S04]  /*6380*/  IMAD.WIDE.U32 R6, R6, -0x2daee0ad, RZ ;  /* 0xd2511f5306067825 */ /* 0x000fc800078e00ff */
[----:B------:R-:W-:Y:S01]  /*6390*/  IMAD.MOV.U32 R69, RZ, RZ, R6 ;  /* 0x000000ffff457224 */ /* 0x000fe200078e0006 */
[----:B------:R-:W-:Y:S01]  /*63a0*/  LOP3.LUT R9, R70, UR32, R7, 0x96, !PT ;  /* 0x0000002046097c12 */ /* 0x000fe2000f8e9607 */
[----:B------:R-:W-:-:S05]  /*63b0*/  IMAD.WIDE.U32 R6, R57, -0x326172a9, RZ ;  /* 0xcd9e8d5739067825 */ /* 0x000fca00078e00ff */
[----:B------:R-:W-:Y:S01]  /*63c0*/  LOP3.LUT R8, R8, UR31, R7, 0x96, !PT ;  /* 0x0000001f08087c12 */ /* 0x000fe2000f8e9607 */
[----:B------:R-:W-:-:S07]  /*63d0*/  HFMA2 R7, -RZ, RZ, 0, 0 ;  /* 0x00000000ff077431 */ /* 0x000fce00000001ff */
.L_x_2733:
[----:B------:R-:W-:Y:S05]  /*63e0*/  BSYNC.RECONVERGENT B3 ;  /* 0x0000000000037941 */ /* 0x000fea0003800200 */
.L_x_2732:
[----:B------:R-:W-:Y:S01]  /*63f0*/  I2FP.F32.U32 R45, R45 ;  /* 0x0000002d002d7245 */ /* 0x000fe20000201000 */
[----:B------:R-:W-:-:S04]  /*6400*/  IMAD.MOV.U32 R60, RZ, RZ, 0x2f800000 ;  /* 0x2f800000ff3c7424 */ /* 0x000fc800078e00ff */
[----:B------:R-:W-:-:S05]  /*6410*/  FFMA.FTZ R45, R45, R60, 1.1641532182693481445e-10 ;  /* 0x2f0000002d2d7423 */ /* 0x000fca000001003c */
[----:B------:R-:W-:Y:S01]  /*6420*/  FSETP.GTU.FTZ.AND P3, PT, R45, UR5, PT ;  /* 0x000000052d007c0b */ /* 0x000fe2000bf7c000 */
[----:B-----5:R-:W-:-:S05]  /*6430*/  HADD2.F32 R45, -RZ, R15.H1_H1 ;  /* 0x3000000fff2d7230 */ /* 0x020fca0000004100 */
[----:B------:R-:W-:-:S04]  /*6440*/  FMUL.FTZ R45, R45, UR13 ;  /* 0x0000000d2d2d7c20 */ /* 0x000fc80008410000 */
[----:B------:R-:W-:Y:S01]  /*6450*/  FMUL.FTZ R57, R45, UR12 ;  /* 0x0000000c2d397c20 */ /* 0x000fe20008410000 */
[----:B------:R-:W-:-:S04]  /*6460*/  SEL R45, RZ, 0x1, P3 ;  /* 0x00000001ff2d7807 */ /* 0x000fc80001800000 */
[----:B------:R-:W-:-:S07]  /*6470*/  FSEL R57, R57, RZ, !P3 ;  /* 0x000000ff39397208 */ /* 0x000fce0005800000 */
.L_x_2731:
[----:B------:R-:W-:Y:S05]  /*6480*/  BSYNC.RECONVERGENT B2 ;  /* 0x0000000000027941 */ /* 0x000fea0003800200 */
.L_x_2730:
[----:B------:R-:W-:Y:S02]  /*6490*/  F2FP.F16.F32.PACK_AB R60, RZ, R57 ;  /* 0x00000039ff3c723e */ /* 0x000fe400000000ff */
[----:B------:R-:W-:Y:S02]  /*64a0*/  PRMT R34, R68, 0x5410, R34 ;  /* 0x0000541044227816 */ /* 0x000fe40000000022 */
[----:B------:R-:W-:Y:S02]  /*64b0*/  PRMT R33, R67, 0x5410, R33 ;  /* 0x0000541043217816 */ /* 0x000fe40000000021 */
[----:B------:R-:W-:Y:S02]  /*64c0*/  PRMT R32, R66, 0x5410, R32 ;  /* 0x0000541042207816 */ /* 0x000fe40000000020 */
[----:B------:R-:W-:-:S07]  /*64d0*/  PRMT R35, R35, 0x5410, R60 ;  /* 0x0000541023237816 */ /* 0x000fce000000003c */
.L_x_2680:
[----:B------:R-:W0:Y:S01]  /*64e0*/  LDC.64 R66, c[0x0][0x3a8] ;  /* 0x0000ea00ff427b82 */ /* 0x000e220000000a00 */
[----:B------:R-:W-:Y:S01]  /*64f0*/  BSSY.RECONVERGENT B2, `(.L_x_2737) ;  /* 0x0000019000027945 */ /* 0x000fe20003800200 */
[----:B------:R-:W-:Y:S01]  /*6500*/  MOV R60, R69 ;  /* 0x00000045003c7202 */ /* 0x000fe20000000f00 */
[----:B0-----:R-:W-:-:S05]  /*6510*/  IMAD.WIDE.U32 R66, R64, 0x10, R66 ;  /* 0x0000001040427825 */ /* 0x001fca00078e0042 */
[----:B------:R0:W-:Y:S01]  /*6520*/  STG.E.128 desc[UR8][R66.64], R32 ;  /* 0x0000002042007986 */ /* 0x0001e2000c101d08 */
[----:B------:R-:W-:Y:S05]  /*6530*/  @!P2 BRA `(.L_x_2738) ;  /* 0x000000000050a947 */ /* 0x000fea0003800000 */
[----:B0-----:R-:W-:Y:S01]  /*6540*/  IMAD.U32 R32, R44, 0x10000, RZ ;  /* 0x000100002c207824 */ /* 0x001fe200078e00ff */
[----:B------:R-:W-:Y:S02]  /*6550*/  LOP3.LUT R66, R41, 0xff, RZ, 0xc0, !PT ;  /* 0x000000ff29427812 */ /* 0x000fe400078ec0ff */
[----:B------:R-:W-:Y:S02]  /*6560*/  LOP3.LUT R34, R40, 0xff, RZ, 0xc0, !PT ;  /* 0x000000ff28227812 */ /* 0x000fe400078ec0ff */
[----:B------:R-:W-:Y:S01]  /*6570*/  LOP3.LUT R69, R32, 0xff0000, RZ, 0xc0, !PT ;  /* 0x00ff000020457812 */ /* 0x000fe200078ec0ff */
[----:B------:R-:W-:Y:S01]  /*6580*/  IMAD.WIDE.U32 R66, R66, 0x1000000, RZ ;  /* 0x0100000042427825 */ /* 0x000fe200078e00ff */
[----:B------:R-:W-:-:S03]  /*6590*/  LOP3.LUT R32, R45, 0xffff, RZ, 0xc0, !PT ;  /* 0x0000ffff2d207812 */ /* 0x000fc600078ec0ff */
[----:B------:R-:W-:Y:S01]  /*65a0*/  IMAD.WIDE.U32 R34, R34, 0x10000, RZ ;  /* 0x0001000022227825 */ /* 0x000fe200078e00ff */
[----:B------:R-:W-:Y:S02]  /*65b0*/  PRMT R69, R69, 0x4210, R32 ;  /* 0x0000421045457816 */ /* 0x000fe40000000020 */
[----:B------:R-:W-:-:S04]  /*65c0*/  PRMT R32, R43, 0x7104, RZ ;  /* 0x000071042b207816 */ /* 0x000fc800000000ff */
[----:B------:R-:W-:Y:S02]  /*65d0*/  LOP3.LUT R69, R69, 0xff00, R32, 0xf8, !PT ;  /* 0x0000ff0045457812 */ /* 0x000fe400078ef820 */
[----:B------:R-:W-:Y:S02]  /*65e0*/  LOP3.LUT R32, R0, 0xff, RZ, 0xc0, !PT ;  /* 0x000000ff00207812 */ /* 0x000fe400078ec0ff */
[----:B------:R-:W-:-:S03]  /*65f0*/  LOP3.LUT R69, R69, 0xff, R42, 0xf8, !PT ;  /* 0x000000ff45457812 */ /* 0x000fc600078ef82a */
[----:B------:R-:W-:Y:S01]  /*6600*/  IMAD.WIDE.U32 R32, R32, 0x100, RZ ;  /* 0x0000010020207825 */ /* 0x000fe200078e00ff */
[----:B------:R-:W-:Y:S02]  /*6610*/  LOP3.LUT R69, R35, R69, R67, 0xfe, !PT ;  /* 0x0000004523457212 */ /* 0x000fe400078efe43 */
[----:B------:R-:W-:Y:S02]  /*6620*/  LOP3.LUT R34, R32, R66, R34, 0xfe, !PT ;  /* 0x0000004220227212 */ /* 0x000fe400078efe22 */
[----:B------:R-:W-:Y:S02]  /*6630*/  LOP3.LUT R35, R69, R33, RZ, 0xfc, !PT ;  /* 0x0000002145237212 */ /* 0x000fe400078efcff */
[----:B------:R-:W0:Y:S01]  /*6640*/  LDC.64 R32, c[0x0][0x3b0] ;  /* 0x0000ec00ff207b82 */ /* 0x000e220000000a00 */
[----:B------:R-:W-:Y:S01]  /*6650*/  LOP3.LUT R34, R34, 0xff, R3, 0xf8, !PT ;  /* 0x000000ff22227812 */ /* 0x000fe200078ef803 */
[----:B0-----:R-:W-:-:S05]  /*6660*/  IMAD.WIDE.U32 R32, R63, 0x8, R32 ;  /* 0x000000083f207825 */ /* 0x001fca00078e0020 */
[----:B------:R1:W-:Y:S02]  /*6670*/  STG.E.64 desc[UR8][R32.64], R34 ;  /* 0x0000002220007986 */ /* 0x0003e4000c101b08 */
.L_x_2738:
[----:B------:R-:W-:Y:S05]  /*6680*/  BSYNC.RECONVERGENT B2 ;  /* 0x0000000000027941 */ /* 0x000fea0003800200 */
.L_x_2737:
[----:B------:R-:W-:Y:S01]  /*6690*/  IADD3 R64, PT, PT, R64, 0x20, RZ ;  /* 0x0000002040407810 */ /* 0x000fe20007ffe0ff */
[----:B------:R-:W-:-:S07]  /*66a0*/  VIADD R63, R63, 0x20 ;  /* 0x000000203f3f7836 */ /* 0x000fce0000000000 */
.L_x_2620:
[----:B------:R-:W-:Y:S05]  /*66b0*/  BSYNC.RECONVERGENT B1 ;  /* 0x0000000000017941 */ /* 0x000fea0003800200 */
.L_x_2619:
[----:B------:R-:W-:Y:S01]  /*66c0*/  ISETP.GE.U32.AND P3, PT, R39, 0x40, PT ;  /* 0x000000402700780c */ /* 0x000fe20003f66070 */
[----:B------:R-:W-:-:S12]  /*66d0*/  BSSY.RECONVERGENT B1, `(.L_x_2739) ;  /* 0x00005b0000017945 */ /* 0x000fd80003800200 */
[----:B------:R-:W-:Y:S05]  /*66e0*/  @!P3 BRA `(.L_x_2740) ;  /* 0x0000005800b8b947 */ /* 0x000fea0003800000 */
[----:B------:R-:W-:Y:S04]  /*66f0*/  BSSY.RECONVERGENT B2, `(.L_x_2741) ;  /* 0x0000005000027945 */ /* 0x000fe80003800200 */
[----:B------:R-:W-:Y:S05]  /*6700*/  @!P2 BRA `(.L_x_2742) ;  /* 0x00000000000ca947 */ /* 0x000fea0003800000 */
[----:B-----5:R-:W2:Y:S02]  /*6710*/  LDC.64 R12, c[0x0][0x390] ;  /* 0x0000e400ff0c7b82 */ /* 0x020ea40000000a00 */
[----:B--2---:R-:W-:-:S06]  /*6720*/  IMAD.WIDE.U32 R12, R63, 0x10, R12 ;  /* 0x000000103f0c7825 */ /* 0x004fcc00078e000c */
[----:B------:R-:W5:Y:S02]  /*6730*/  LDG.E.128 R12, desc[UR8][R12.64] ;  /* 0x000000080c0c7981 */ /* 0x000f64000c1e1d00 */
.L_x_2742:
[----:B------:R-:W-:Y:S05]  /*6740*/  BSYNC.RECONVERGENT B2 ;  /* 0x0000000000027941 */ /* 0x000fea0003800200 */
.L_x_2741:
[----:B------:R-:W-:-:S04]  /*6750*/  UISETP.NE.U32.AND UP0, UPT, UR10, URZ, UPT ;  /* 0x000000ff0a00728c */ /* 0x000fc8000bf05070 */
[----:B------:R-:W-:-:S09]  /*6760*/  UISETP.NE.AND.EX UP0, UPT, UR11, URZ, UPT, UP0 ;  /* 0x000000ff0b00728c */ /* 0x000fd2000bf05300 */
[----:B------:R-:W-:Y:S05]  /*6770*/  BRA.U !UP0, `(.L_x_2743) ;  /* 0x0000002d08747547 */ /* 0x000fea000b800000 */
[----:B01----:R-:W0:Y:S02]  /*6780*/  LDC.64 R32, c[0x0][0x3a0] ;  /* 0x0000e800ff207b82 */ /* 0x003e240000000a00 */
[----:B0-----:R-:W-:-:S06]  /*6790*/  IMAD.WIDE.U32 R32, R64, 0x10, R32 ;  /* 0x0000001040207825 */ /* 0x001fcc00078e0020 */
[----:B------:R-:W2:Y:S01]  /*67a0*/  LDG.E.128 R32, desc[UR8][R32.64] ;  /* 0x0000000820207981 */ /* 0x000ea2000c1e1d00 */
[----:B------:R-:W-:Y:S01]  /*67b0*/  ISETP.GT.AND P4, PT, R65, RZ, PT ;  /* 0x000000ff4100720c */ /* 0x000fe20003f84270 */
[----:B------:R-:W-:-:S12]  /*67c0*/  BSSY.RECONVERGENT B2, `(.L_x_2744) ;  /* 0x0000058000027945 */ /* 0x000fd80003800200 */
[----:B------:R-:W-:Y:S01]  /*67d0*/  @!P4 MOV R58, R60 ;  /* 0x0000003c003ac202 */ /* 0x000fe20000000f00 */
[----:B------:R-:W-:Y:S02]  /*67e0*/  @!P4 IMAD.MOV.U32 R50, RZ, RZ, R7 ;  /* 0x000000ffff32c224 */ /* 0x000fe400078e0007 */
[----:B--2---:R-:W-:Y:S01]  /*67f0*/  @!P4 HADD2.F32 R46, -RZ, R32.H0_H0 ;  /* 0x20000020ff2ec230 */ /* 0x004fe20000004100 */
        /* <DEDUP_REMOVED lines=17> */
.L_x_2748:
        /* <DEDUP_REMOVED lines=13> */
.L_x_2750:
[----:B------:R-:W-:Y:S05]  /*69e0*/  BSYNC.RECONVERGENT B4 ;  /* 0x0000000000047941 */ /* 0x000fea0003800200 */
.L_x_2749:
        /* <DEDUP_REMOVED lines=41> */
.L_x_2747:
[----:B------:R-:W-:Y:S05]  /*6c80*/  BSYNC.RECONVERGENT B3 ;  /* 0x0000000000037941 */ /* 0x000fea0003800200 */
.L_x_2746:
[----:B------:R-:W-:Y:S01]  /*6c90*/  HFMA2 R46, -RZ, RZ, 0.1171875, 0 ;  /* 0x2f800000ff2e7431 */ /* 0x000fe200000001ff */
[----:B------:R-:W-:Y:S01]  /*6ca0*/  I2FP.F32.U32 R3, R3 ;  /* 0x0000000300037245 */ /* 0x000fe20000201000 */
[----:B-----5:R-:W-:Y:S02]  /*6cb0*/  HADD2.F32 R7, -RZ, R12.H0_H0 ;  /* 0x2000000cff077230 */ /* 0x020fe40000004100 */
[----:B------:R-:W-:-:S03]  /*6cc0*/  HADD2.F32 R47, -RZ, R32.H0_H0 ;  /* 0x20000020ff2f7230 */ /* 0x000fc60000004100 */
[----:B------:R-:W-:Y:S01]  /*6cd0*/  FMUL.FTZ R7, R7, UR13 ;  /* 0x0000000d07077c20 */ /* 0x000fe20008410000 */
[----:B------:R-:W-:-:S03]  /*6ce0*/  FFMA.FTZ R3, R3, R46, 1.1641532182693481445e-10 ;  /* 0x2f00000003037423 */ /* 0x000fc6000001002e */
[----:B------:R-:W-:Y:S02]  /*6cf0*/  FMUL.FTZ R7, R7, UR12 ;  /* 0x0000000c07077c20 */ /* 0x000fe40008410000 */
[----:B------:R-:W-:-:S04]  /*6d00*/  FSETP.GTU.FTZ.AND P5, PT, R3, UR5, PT ;  /* 0x0000000503007c0b */ /* 0x000fc8000bfbc000 */
[----:B------:R-:W-:Y:S02]  /*6d10*/  FSEL R46, R7, RZ, !P5 ;  /* 0x000000ff072e7208 */ /* 0x000fe40006800000 */
[----:B------:R-:W-:-:S03]  /*6d20*/  SEL R3, RZ, 0x1, P5 ;  /* 0x00000001ff037807 */ /* 0x000fc60002800000 */
[----:B------:R-:W-:-:S07]  /*6d30*/  FADD.FTZ R46, R47, R46 ;  /* 0x0000002e2f2e7221 */ /* 0x000fce0000010000 */
.L_x_2745:
[----:B------:R-:W-:Y:S05]  /*6d40*/  BSYNC.RECONVERGENT B2 ;  /* 0x0000000000027941 */ /* 0x000fea0003800200 */
.L_x_2744:
        /* <DEDUP_REMOVED lines=22> */
.L_x_2755:
        /* <DEDUP_REMOVED lines=13> */
.L_x_2757:
[----:B------:R-:W-:Y:S05]  /*6f80*/  BSYNC.RECONVERGENT B4 ;  /* 0x0000000000047941 */ /* 0x000fea0003800200 */
.L_x_2756:
        /* <DEDUP_REMOVED lines=40> */
[----:B------:R-:W-:-:S07]  /*7210*/  LOP3.LUT R9, R50, UR32, R55, 0x96, !PT ;  /* 0x0000002032097c12 */ /* 0x000fce000f8e9637 */
.L_x_2754:
[----:B------:R-:W-:Y:S05]  /*7220*/  BSYNC.RECONVERGENT B3 ;  /* 0x0000000000037941 */ /* 0x000fea0003800200 */
.L_x_2753:
[----:B------:R-:W-:Y:S01]  /*7230*/  I2FP.F32.U32 R0, R0 ;  /* 0x0000000000007245 */ /* 0x000fe20000201000 */
[----:B-----5:R-:W-:Y:S02]  /*7240*/  HADD2.F32 R50, -RZ, R12.H1_H1 ;  /* 0x3000000cff327230 */ /* 0x020fe40000004100 */
[----:B------:R-:W-:Y:S02]  /*7250*/  IMAD.MOV.U32 R47, RZ, RZ, 0x2f800000 ;  /* 0x2f800000ff2f7424 */ /* 0x000fe400078e00ff */
[----:B------:R-:W-:Y:S02]  /*7260*/  HADD2.F32 R32, -RZ, R32.H1_H1 ;  /* 0x30000020ff207230 */ /* 0x000fe40000004100 */
[----:B------:R-:W-:Y:S01]  /*7270*/  FMUL.FTZ R50, R50, UR13 ;  /* 0x0000000d32327c20 */ /* 0x000fe20008410000 */
[----:B------:R-:W-:-:S03]  /*7280*/  FFMA.FTZ R0, R0, R47, 1.1641532182693481445e-10 ;  /* 0x2f00000000007423 */ /* 0x000fc6000001002f */
[----:B------:R-:W-:Y:S02]  /*7290*/  FMUL.FTZ R47, R50, UR12 ;  /* 0x0000000c322f7c20 */ /* 0x000fe40008410000 */
[----:B------:R-:W-:-:S04]  /*72a0*/  FSETP.GTU.FTZ.AND P5, PT, R0, UR5, PT ;  /* 0x0000000500007c0b */ /* 0x000fc8000bfbc000 */
[----:B------:R-:W-:Y:S02]  /*72b0*/  FSEL R47, R47, RZ, !P5 ;  /* 0x000000ff2f2f7208 */ /* 0x000fe40006800000 */
[----:B------:R-:W-:-:S03]  /*72c0*/  SEL R0, RZ, 0x1, P5 ;  /* 0x00000001ff007807 */ /* 0x000fc60002800000 */
[----:B------:R-:W-:-:S07]  /*72d0*/  FADD.FTZ R47, R32, R47 ;  /* 0x0000002f202f7221 */ /* 0x000fce0000010000 */
.L_x_2752:
[----:B------:R-:W-:Y:S05]  /*72e0*/  BSYNC.RECONVERGENT B2 ;  /* 0x0000000000027941 */ /* 0x000fea0003800200 */
.L_x_2751:
        /* <DEDUP_REMOVED lines=22> */
.L_x_2762:
        /* <DEDUP_REMOVED lines=13> */
.L_x_2764:
[----:B------:R-:W-:Y:S05]  /*7520*/  BSYNC.RECONVERGENT B4 ;  /* 0x0000000000047941 */ /* 0x000fea0003800200 */
.L_x_2763:
        /* <DEDUP_REMOVED lines=41> */
.L_x_2761:
[----:B------:R-:W-:Y:S05]  /*77c0*/  BSYNC.RECONVERGENT B3 ;  /* 0x0000000000037941 */ /* 0x000fea0003800200 */
.L_x_2760:
[----:B------:R-:W-:Y:S01]  /*77d0*/  I2FP.F32.U32 R7, R40 ;  /* 0x0000002800077245 */ /* 0x000fe20000201000 */
[----:B------:R-:W-:Y:S02]  /*77e0*/  HFMA2 R40, -RZ, RZ, 0.1171875, 0 ;  /* 0x2f800000ff287431 */ /* 0x000fe400000001ff */
        /* <DEDUP_REMOVED lines=9> */
.L_x_2759:
[----:B------:R-:W-:Y:S05]  /*7880*/  BSYNC.RECONVERGENT B2 ;  /* 0x0000000000027941 */ /* 0x000fea0003800200 */
.L_x_2758:
        /* <DEDUP_REMOVED lines=17> */
[-C--:B------:R-:W-:Y:S01]  /*79a0*/  @!P5 MOV R60, R66.reuse ;  /* 0x00000042003cd202 */ /* 0x080fe20000000f00 */
[----:B------:R-:W-:Y:S01]  /*79b0*/  @P5 VIADD R7, R55, 0x1 ;  /* 0x0000000137075836 */ /* 0x000fe20000000000 */
[----:B------:R-:W-:Y:S01]  /*79c0*/  @P5 MOV R60, R66 ;  /* 0x00000042003c5202 */ /* 0x000fe20000000f00 */
[----:B------:R-:W-:Y:S01]  /*79d0*/  @P5 IMAD.MOV.U32 R41, RZ, RZ, R8 ;  /* 0x000000ffff295224 */ /* 0x000fe200078e0008 */
[----:B------:R-:W-:Y:S06]  /*79e0*/  BRA `(.L_x_2768) ;  /* 0x0000000000e07947 */ /* 0x000fec0003800000 */
.L_x_2769:
        /* <DEDUP_REMOVED lines=13> */
.L_x_2771:
[----:B------:R-:W-:Y:S05]  /*7ac0*/  BSYNC.RECONVERGENT B4 ;  /* 0x0000000000047941 */ /* 0x000fea0003800200 */
.L_x_2770:
        /* <DEDUP_REMOVED lines=41> */
[----:B------:R-:W-:-:S07]  /*7d60*/  IMAD.MOV.U32 R7, RZ, RZ, RZ ;  /* 0x000000ffff077224 */ /* 0x000fce00078e00ff */
.L_x_2768:
[----:B------:R-:W-:Y:S05]  /*7d70*/  BSYNC.RECONVERGENT B3 ;  /* 0x0000000000037941 */ /* 0x000fea0003800200 */
.L_x_2767:
        /* <DEDUP_REMOVED lines=11> */
.L_x_2766:
[----:B------:R-:W-:Y:S05]  /*7e30*/  BSYNC.RECONVERGENT B2 ;  /* 0x0000000000027941 */ /* 0x000fea0003800200 */
.L_x_2765:
        /* <DEDUP_REMOVED lines=22> */
.L_x_2776:
        /* <DEDUP_REMOVED lines=13> */
.L_x_2778:
[----:B------:R-:W-:Y:S05]  /*8070*/  BSYNC.RECONVERGENT B4 ;  /* 0x0000000000047941 */ /* 0x000fea0003800200 */
.L_x_2777:
        /* <DEDUP_REMOVED lines=42> */
.L_x_2775:
[----:B------:R-:W-:Y:S05]  /*8320*/  BSYNC.RECONVERGENT B3 ;  /* 0x0000000000037941 */ /* 0x000fea0003800200 */
.L_x_2774:
        /* <DEDUP_REMOVED lines=11> */
.L_x_2773:
[----:B------:R-:W-:Y:S05]  /*83e0*/  BSYNC.RECONVERGENT B2 ;  /* 0x0000000000027941 */ /* 0x000fea0003800200 */
.L_x_2772:
        /* <DEDUP_REMOVED lines=22> */
.L_x_2783:
        /* <DEDUP_REMOVED lines=13> */
.L_x_2785:
[----:B------:R-:W-:Y:S05]  /*8620*/  BSYNC.RECONVERGENT B4 ;  /* 0x0000000000047941 */ /* 0x000fea0003800200 */
.L_x_2784:
        /* <DEDUP_REMOVED lines=42> */
.L_x_2782:
[----:B------:R-:W-:Y:S05]  /*88d0*/  BSYNC.RECONVERGENT B3 ;  /* 0x0000000000037941 */ /* 0x000fea0003800200 */
.L_x_2781:
        /* <DEDUP_REMOVED lines=11> */
.L_x_2780:
[----:B------:R-:W-:Y:S05]  /*8990*/  BSYNC.RECONVERGENT B2 ;  /* 0x0000000000027941 */ /* 0x000fea0003800200 */
.L_x_2779:
        /* <DEDUP_REMOVED lines=22> */
.L_x_2790:
        /* <DEDUP_REMOVED lines=13> */
.L_x_2792:
[----:B------:R-:W-:Y:S05]  /*8bd0*/  BSYNC.RECONVERGENT B4 ;  /* 0x0000000000047941 */ /* 0x000fea0003800200 */
.L_x_2791:
        /* <DEDUP_REMOVED lines=41> */
.L_x_2789:
[----:B------:R-:W-:Y:S05]  /*8e70*/  BSYNC.RECONVERGENT B3 ;  /* 0x0000000000037941 */ /* 0x000fea0003800200 */
.L_x_2788:
        /* <DEDUP_REMOVED lines=8> */
[----:B------:R-:W-:Y:S02]  /*8f00*/  FSEL R58, R44, RZ, !P5 ;  /* 0x000000ff2c3a7208 */ /* 0x000fe40006800000 */
[----:B------:R-:W-:-:S03]  /*8f10*/  SEL R44, RZ, 0x1, P5 ;  /* 0x00000001ff2c7807 */ /* 0x000fc60002800000 */
[----:B------:R-:W-:-:S07]  /*8f20*/  FADD.FTZ R58, R7, R58 ;  /* 0x0000003a073a7221 */ /* 0x000fce0000010000 */
.L_x_2787:
[----:B------:R-:W-:Y:S05]  /*8f30*/  BSYNC.RECONVERGENT B2 ;  /* 0x0000000000027941 */ /* 0x000fea0003800200 */
.L_x_2786:
        /* <DEDUP_REMOVED lines=22> */
.L_x_2797:
        /* <DEDUP_REMOVED lines=13> */
.L_x_2799:
[----:B------:R-:W-:Y:S05]  /*9170*/  BSYNC.RECONVERGENT B4 ;  /* 0x0000000000047941 */ /* 0x000fea0003800200 */
.L_x_2798:
        /* <DEDUP_REMOVED lines=42> */
.L_x_2796:
[----:B------:R-:W-:Y:S05]  /*9420*/  BSYNC.RECONVERGENT B3 ;  /* 0x0000000000037941 */ /* 0x000fea0003800200 */
.L_x_2795:
[----:B------:R-:W-:Y:S01]  /*9430*/  I2FP.F32.U32 R45, R45 ;  /* 0x0000002d002d7245 */ /* 0x000fe20000201000 */
[----:B-----5:R-:W-:Y:S02]  /*9440*/  HADD2.F32 R59, -RZ, R15.H1_H1 ;  /* 0x3000000fff3b7230 */ /* 0x020fe40000004100 */
[----:B------:R-:W-:-:S03]  /*9450*/  IMAD.MOV.U32 R70, RZ, RZ, 0x2f800000 ;  /* 0x2f800000ff467424 */ /* 0x000fc600078e00ff */
[----:B------:R-:W-:Y:S01]  /*9460*/  FMUL.FTZ R59, R59, UR13 ;  /* 0x0000000d3b3b7c20 */ /* 0x000fe20008410000 */
[----:B------:R-:W-:Y:S01]  /*9470*/  FFMA.FTZ R45, R45, R70, 1.1641532182693481445e-10 ;  /* 0x2f0000002d2d7423 */ /* 0x000fe20000010046 */
[----:B------:R-:W-:Y:S02]  /*9480*/  HADD2.F32 R70, -RZ, R35.H1_H1 ;  /* 0x30000023ff467230 */ /* 0x000fe40000004100 */
[----:B------:R-:W-:Y:S02]  /*9490*/  FMUL.FTZ R59, R59, UR12 ;  /* 0x0000000c3b3b7c20 */ /* 0x000fe40008410000 */
[----:B------:R-:W-:-:S04]  /*94a0*/  FSETP.GTU.FTZ.AND P4, PT, R45, UR5, PT ;  /* 0x000000052d007c0b */ /* 0x000fc8000bf9c000 */
[----:B------:R-:W-:Y:S02]  /*94b0*/  FSEL R59, R59, RZ, !P4 ;  /* 0x000000ff3b3b7208 */ /* 0x000fe40006000000 */
[----:B------:R-:W-:-:S03]  /*94c0*/  SEL R45, RZ, 0x1, P4 ;  /* 0x00000001ff2d7807 */ /* 0x000fc60002000000 */
[----:B------:R-:W-:-:S07]  /*94d0*/  FADD.FTZ R59, R70, R59 ;  /* 0x0000003b463b7221 */ /* 0x000fce0000010000 */
.L_x_2794:
[----:B------:R-:W-:Y:S05]  /*94e0*/  BSYNC.RECONVERGENT B2 ;  /* 0x0000000000027941 */ /* 0x000fea0003800200 */
.L_x_2793:
[----:B------:R-:W-:Y:S02]  /*94f0*/  F2FP.F16.F32.PACK_AB R35, RZ, R59 ;  /* 0x0000003bff23723e */ /* 0x000fe400000000ff */
[----:B------:R-:W-:Y:S02]  /*9500*/  PRMT R34, R68, 0x5410, R34 ;  /* 0x0000541044227816 */ /* 0x000fe40000000022 */
[----:B------:R-:W-:Y:S02]  /*9510*/  PRMT R33, R67, 0x5410, R33 ;  /* 0x0000541043217816 */ /* 0x000fe40000000021 */
[----:B------:R-:W-:Y:S02]  /*9520*/  PRMT R32, R65, 0x5410, R32 ;  /* 0x0000541041207816 */ /* 0x000fe40000000020 */
[----:B------:R-:W-:Y:S01]  /*9530*/  PRMT R35, R66, 0x5410, R35 ;  /* 0x0000541042237816 */ /* 0x000fe20000000023 */
[----:B------:R-:W-:Y:S06]  /*9540*/  BRA `(.L_x_2800) ;  /* 0x0000002800c07947 */ /* 0x000fec0003800000 */
.L_x_2743:
[----:B------:R-:W-:Y:S01]  /*9550*/  BSSY.RECONVERGENT B2, `(.L_x_2801) ;  /* 0x0000056000027945 */ /* 0x000fe20003800200 */
[----:B------:R-:W-:Y:S01]  /*9560*/  MOV R46, RZ ;  /* 0x000000ff002e7202 */ /* 0x000fe20000000f00 */
[----:B01----:R-:W-:Y:S01]  /*9570*/  IMAD.MOV.U32 R34, RZ, RZ, R60 ;  /* 0x000000ffff227224 */ /* 0x003fe200078e003c */
        /* <DEDUP_REMOVED lines=18> */
.L_x_2805:
        /* <DEDUP_REMOVED lines=13> */
.L_x_2807:
[----:B------:R-:W-:Y:S05]  /*9770*/  BSYNC.RECONVERGENT B4 ;  /* 0x0000000000047941 */ /* 0x000fea0003800200 */
.L_x_2806:
        /* <DEDUP_REMOVED lines=41> */
.L_x_2804:
[----:B------:R-:W-:Y:S05]  /*9a10*/  BSYNC.RECONVERGENT B3 ;  /* 0x0000000000037941 */ /* 0x000fea0003800200 */
.L_x_2803:
[----:B------:R-:W-:Y:S01]  /*9a20*/  I2FP.F32.U32 R3, R3 ;  /* 0x0000000300037245 */ /* 0x000fe20000201000 */
[----:B-----5:R-:W-:Y:S02]  /*9a30*/  HADD2.F32 R7, -RZ, R12.H0_H0 ;  /* 0x2000000cff077230 */ /* 0x020fe40000004100 */
[----:B------:R-:W-:-:S03]  /*9a40*/  IMAD.MOV.U32 R46, RZ, RZ, 0x2f800000 ;  /* 0x2f800000ff2e7424 */ /* 0x000fc600078e00ff */
[----:B------:R-:W-:Y:S01]  /*9a50*/  FMUL.FTZ R7, R7, UR13 ;  /* 0x0000000d07077c20 */ /* 0x000fe20008410000 */
[----:B------:R-:W-:-:S03]  /*9a60*/  FFMA.FTZ R3, R3, R46, 1.1641532182693481445e-10 ;  /* 0x2f00000003037423 */ /* 0x000fc6000001002e */
[----:B------:R-:W-:Y:S02]  /*9a70*/  FMUL.FTZ R7, R7, UR12 ;  /* 0x0000000c07077c20 */ /* 0x000fe40008410000 */
[----:B------:R-:W-:-:S04]  /*9a80*/  FSETP.GTU.FTZ.AND P4, PT, R3, UR5, PT ;  /* 0x0000000503007c0b */ /* 0x000fc8000bf9c000 */
[----:B------:R-:W-:Y:S02]  /*9a90*/  SEL R3, RZ, 0x1, P4 ;  /* 0x00000001ff037807 */ /* 0x000fe40002000000 */
[----:B------:R-:W-:-:S07]  /*9aa0*/  FSEL R46, R7, RZ, !P4 ;  /* 0x000000ff072e7208 */ /* 0x000fce0006000000 */
.L_x_2802:
[----:B------:R-:W-:Y:S05]  /*9ab0*/  BSYNC.RECONVERGENT B2 ;  /* 0x0000000000027941 */ /* 0x000fea0003800200 */
.L_x_2801:
        /* <DEDUP_REMOVED lines=18> */
.L_x_2812:
        /* <DEDUP_REMOVED lines=13> */
.L_x_2814:
[----:B------:R-:W-:Y:S05]  /*9cb0*/  BSYNC.RECONVERGENT B4 ;  /* 0x0000000000047941 */ /* 0x000fea0003800200 */
.L_x_2813:
        /* <DEDUP_REMOVED lines=42> */
.L_x_2811:
[----:B------:R-:W-:Y:S05]  /*9f60*/  BSYNC.RECONVERGENT B3 ;  /* 0x0000000000037941 */ /* 0x000fea0003800200 */
.L_x_2810:
[----:B------:R-:W-:Y:S01]  /*9f70*/  HFMA2 R7, -RZ, RZ, 0.1171875, 0 ;  /* 0x2f800000ff077431 */ /* 0x000fe200000001ff */
[----:B------:R-:W-:Y:S01]  /*9f80*/  I2FP.F32.U32 R0, R0 ;  /* 0x0000000000007245 */ /* 0x000fe20000201000 */
[----:B-----5:R-:W-:-:S05]  /*9f90*/  HADD2.F32 R32, -RZ, R12.H1_H1 ;  /* 0x3000000cff207230 */ /* 0x020fca0000004100 */
[----:B------:R-:W-:Y:S01]  /*9fa0*/  FMUL.FTZ R32, R32, UR13 ;  /* 0x0000000d20207c20 */ /* 0x000fe20008410000 */
[----:B------:R-:W-:-:S03]  /*9fb0*/  FFMA.FTZ R0, R0, R7, 1.1641532182693481445e-10 ;  /* 0x2f00000000007423 */ /* 0x000fc60000010007 */
[----:B------:R-:W-:Y:S02]  /*9fc0*/  FMUL.FTZ R32, R32, UR12 ;  /* 0x0000000c20207c20 */ /* 0x000fe40008410000 */
[----:B------:R-:W-:-:S04]  /*9fd0*/  FSETP.GTU.FTZ.AND P4, PT, R0, UR5, PT ;  /* 0x0000000500007c0b */ /* 0x000fc8000bf9c000 */
[----:B------:R-:W-:Y:S02]  /*9fe0*/  SEL R0, RZ, 0x1, P4 ;  /* 0x00000001ff007807 */ /* 0x000fe40002000000 */
[----:B------:R-:W-:-:S07]  /*9ff0*/  FSEL R47, R32, RZ, !P4 ;  /* 0x000000ff202f7208 */ /* 0x000fce0006000000 */
.L_x_2809:
[----:B------:R-:W-:Y:S05]  /*a000*/  BSYNC.RECONVERGENT B2 ;  /* 0x0000000000027941 */ /* 0x000fea0003800200 */
.L_x_2808:
        /* <DEDUP_REMOVED lines=18> */
.L_x_2819:
        /* <DEDUP_REMOVED lines=13> */
.L_x_2821:
[----:B------:R-:W-:Y:S05]  /*a200*/  BSYNC.RECONVERGENT B4 ;  /* 0x0000000000047941 */ /* 0x000fea0003800200 */
.L_x_2820:
        /* <DEDUP_REMOVED lines=42> */
.L_x_2818:
[----:B------:R-:W-:Y:S05]  /*a4b0*/  BSYNC.RECONVERGENT B3 ;  /* 0x0000000000037941 */ /* 0x000fea0003800200 */
.L_x_2817:
        /* <DEDUP_REMOVED lines=9> */
.L_x_2816:
[----:B------:R-:W-:Y:S05]  /*a550*/  BSYNC.RECONVERGENT B2 ;  /* 0x0000000000027941 */ /* 0x000fea0003800200 */
.L_x_2815:
        /* <DEDUP_REMOVED lines=18> */
.L_x_2826:
        /* <DEDUP_REMOVED lines=13> */
.L_x_2828:
[----:B------:R-:W-:Y:S05]  /*a750*/  BSYNC.RECONVERGENT B4 ;  /* 0x0000000000047941 */ /* 0x000fea0003800200 */
.L_x_2827:
        /* <DEDUP_REMOVED lines=42> */
.L_x_2825:
[----:B------:R-:W-:Y:S05]  /*aa00*/  BSYNC.RECONVERGENT B3 ;  /* 0x0000000000037941 */ /* 0x000fea0003800200 */
.L_x_2824:
        /* <DEDUP_REMOVED lines=9> */
.L_x_2823:
[----:B------:R-:W-:Y:S05]  /*aaa0*/  BSYNC.RECONVERGENT B2 ;  /* 0x0000000000027941 */ /* 0x000fea0003800200 */
.L_x_2822:
        /* <DEDUP_REMOVED lines=18> */
.L_x_2833:
        /* <DEDUP_REMOVED lines=13> */
.L_x_2835:
[----:B------:R-:W-:Y:S05]  /*aca0*/  BSYNC.RECONVERGENT B4 ;  /* 0x0000000000047941 */ /* 0x000fea0003800200 */
.L_x_2834:
        /* <DEDUP_REMOVED lines=42> */
.L_x_2832:
[----:B------:R-:W-:Y:S05]  /*af50*/  BSYNC.RECONVERGENT B3 ;  /* 0x0000000000037941 */ /* 0x000fea0003800200 */
.L_x_2831:
        /* <DEDUP_REMOVED lines=9> */
.L_x_2830:
[----:B------:R-:W-:Y:S05]  /*aff0*/  BSYNC.RECONVERGENT B2 ;  /* 0x0000000000027941 */ /* 0x000fea0003800200 */
.L_x_2829:
        /* <DEDUP_REMOVED lines=18> */
.L_x_2840:
        /* <DEDUP_REMOVED lines=13> */
.L_x_2842:
[----:B------:R-:W-:Y:S05]  /*b1f0*/  BSYNC.RECONVERGENT B4 ;  /* 0x0000000000047941 */ /* 0x000fea0003800200 */
.L_x_2841:
        /* <DEDUP_REMOVED lines=39> */
[----:B------:R-:W-:-:S04]  /*b470*/  LOP3.LUT R8, R8, UR31, R7, 0x96, !PT ;  /* 0x0000001f08087c12 */ /* 0x000fc8000f8e9607 */
[----:B------:R-:W-:Y:S02]  /*b480*/  LOP3.LUT R9, R70, UR32, R59, 0x96, !PT ;  /* 0x0000002046097c12 */ /* 0x000fe4000f8e963b */
[----:B------:R-:W-:-:S07]  /*b490*/  MOV R34, R58 ;  /* 0x0000003a00227202 */ /* 0x000fce0000000f00 */
.L_x_2839:
[----:B------:R-:W-:Y:S05]  /*b4a0*/  BSYNC.RECONVERGENT B3 ;  /* 0x0000000000037941 */ /* 0x000fea0003800200 */
.L_x_2838:
        /* <DEDUP_REMOVED lines=9> */
.L_x_2837:
[----:B------:R-:W-:Y:S05]  /*b540*/  BSYNC.RECONVERGENT B2 ;  /* 0x0000000000027941 */ /* 0x000fea0003800200 */
.L_x_2836:
        /* <DEDUP_REMOVED lines=18> */
.L_x_2847:
        /* <DEDUP_REMOVED lines=13> */
.L_x_2849:
[----:B------:R-:W-:Y:S05]  /*b740*/  BSYNC.RECONVERGENT B4 ;  /* 0x0000000000047941 */ /* 0x000fea0003800200 */
.L_x_2848:
        /* <DEDUP_REMOVED lines=38> */
[----:B------:R-:W-:Y:S02]  /*b9b0*/  LOP3.LUT R8, R8, UR31, R7, 0x96, !PT ;  /* 0x0000001f08087c12 */ /* 0x000fe4000f8e9607 */
[----:B------:R-:W-:Y:S01]  /*b9c0*/  MOV R7, R34 ;  /* 0x0000002200077202 */ /* 0x000fe20000000f00 */
[----:B------:R-:W-:Y:S01]  /*b9d0*/  IMAD.MOV.U32 R34, RZ, RZ, R58 ;  /* 0x000000ffff227224 */ /* 0x000fe200078e003a */
[----:B------:R-:W-:-:S07]  /*b9e0*/  LOP3.LUT R9, R70, UR32, R59, 0x96, !PT ;  /* 0x0000002046097c12 */ /* 0x000fce000f8e963b */
.L_x_2846:
[----:B------:R-:W-:Y:S05]  /*b9f0*/  BSYNC.RECONVERGENT B3 ;  /* 0x0000000000037941 */ /* 0x000fea0003800200 */
.L_x_2845:
        /* <DEDUP_REMOVED lines=9> */
.L_x_2844:
[----:B------:R-:W-:Y:S05]  /*ba90*/  BSYNC.RECONVERGENT B2 ;  /* 0x0000000000027941 */ /* 0x000fea0003800200 */
.L_x_2843:
        /* <DEDUP_REMOVED lines=18> */
.L_x_2854:
        /* <DEDUP_REMOVED lines=13> */
.L_x_2856:
[----:B------:R-:W-:Y:S05]  /*bc90*/  BSYNC.RECONVERGENT B4 ;  /* 0x0000000000047941 */ /* 0x000fea0003800200 */
.L_x_2855:
        /* <DEDUP_REMOVED lines=41> */
[----:B------:R-:W-:-:S07]  /*bf30*/  IMAD.MOV.U32 R7, RZ, RZ, RZ ;  /* 0x000000ffff077224 */ /* 0x000fce00078e00ff */
.L_x_2853:
[----:B------:R-:W-:Y:S05]  /*bf40*/  BSYNC.RECONVERGENT B3 ;  /* 0x0000000000037941 */ /* 0x000fea0003800200 */
.L_x_2852:
[----:B------:R-:W-:Y:S01]  /*bf50*/  HFMA2 R60, -RZ, RZ, 0.1171875, 0 ;  /* 0x2f800000ff3c7431 */ /* 0x000fe200000001ff */
[----:B------:R-:W-:-:S05]  /*bf60*/  I2FP.F32.U32 R45, R45 ;  /* 0x0000002d002d7245 */ /* 0x000fca0000201000 */
[----:B------:R-:W-:-:S05]  /*bf70*/  FFMA.FTZ R45, R45, R60, 1.1641532182693481445e-10 ;  /* 0x2f0000002d2d7423 */ /* 0x000fca000001003c */
[----:B------:R-:W-:Y:S01]  /*bf80*/  FSETP.GTU.FTZ.AND P4, PT, R45, UR5, PT ;  /* 0x000000052d007c0b */ /* 0x000fe2000bf9c000 */
[----:B-----5:R-:W-:-:S05]  /*bf90*/  HADD2.F32 R45, -RZ, R15.H1_H1 ;  /* 0x3000000fff2d7230 */ /* 0x020fca0000004100 */
[----:B------:R-:W-:-:S04]  /*bfa0*/  FMUL.FTZ R45, R45, UR13 ;  /* 0x0000000d2d2d7c20 */ /* 0x000fc80008410000 */
[----:B------:R-:W-:Y:S01]  /*bfb0*/  FMUL.FTZ R59, R45, UR12 ;  /* 0x0000000c2d3b7c20 */ /* 0x000fe20008410000 */
[----:B------:R-:W-:-:S04]  /*bfc0*/  SEL R45, RZ, 0x1, P4 ;  /* 0x00000001ff2d7807 */ /* 0x000fc80002000000 */
[----:B------:R-:W-:-:S07]  /*bfd0*/  FSEL R59, R59, RZ, !P4 ;  /* 0x000000ff3b3b7208 */ /* 0x000fce0006000000 */
.L_x_2851:
[----:B------:R-:W-:Y:S05]  /*bfe0*/  BSYNC.RECONVERGENT B2 ;  /* 0x0000000000027941 */ /* 0x000fea0003800200 */
.L_x_2850:
[----:B------:R-:W-:Y:S01]  /*bff0*/  F2FP.F16.F32.PACK_AB R65, RZ, R59 ;  /* 0x0000003bff41723e */ /* 0x000fe200000000ff */
[----:B------:R-:W-:Y:S01]  /*c000*/  IMAD.MOV.U32 R60, RZ, RZ, R34 ;  /* 0x000000ffff3c7224 */ /* 0x000fe200078e0022 */
[----:B------:R-:W-:Y:S02]  /*c010*/  PRMT R34, R68, 0x5410, R69 ;  /* 0x0000541044227816 */ /* 0x000fe40000000045 */
[----:B------:R-:W-:Y:S02]  /*c020*/  PRMT R33, R67, 0x5410, R33 ;  /* 0x0000541043217816 */ /* 0x000fe40000000021 */
[----:B------:R-:W-:Y:S02]  /*c030*/  PRMT R32, R66, 0x5410, R32 ;  /* 0x0000541042207816 */ /* 0x000fe40000000020 */
[----:B------:R-:W-:-:S07]  /*c040*/  PRMT R35, R35, 0x5410, R65 ;  /* 0x0000541023237816 */ /* 0x000fce0000000041 */
.L_x_2800:
[----:B------:R-:W0:Y:S02]  /*c050*/  LDC.64 R66, c[0x0][0x3a8] ;  /* 0x0000ea00ff427b82 */ /* 0x000e240000000a00 */
[----:B0-----:R-:W-:-:S05]  /*c060*/  IMAD.WIDE.U32 R66, R64, 0x10, R66 ;  /* 0x0000001040427825 */ /* 0x001fca00078e0042 */
[----:B------:R2:W-:Y:S01]  /*c070*/  STG.E.128 desc[UR8][R66.64], R32 ;  /* 0x0000002042007986 */ /* 0x0005e2000c101d08 */
[----:B------:R-:W-:Y:S05]  /*c080*/  @!P2 BRA `(.L_x_2740) ;  /* 0x000000000050a947 */ /* 0x000fea0003800000 */
[----:B--2---:R-:W-:Y:S02]  /*c090*/  SHF.L.U32 R32, R44, 0x10, RZ ;  /* 0x000000102c207819 */ /* 0x004fe400000006ff */
[----:B------:R-:W-:Y:S02]  /*c0a0*/  LOP3.LUT R64, R41, 0xff, RZ, 0xc0, !PT ;  /* 0x000000ff29407812 */ /* 0x000fe400078ec0ff */
[----:B------:R-:W-:Y:S02]  /*c0b0*/  LOP3.LUT R33, R32, 0xff0000, RZ, 0xc0, !PT ;  /* 0x00ff000020217812 */ /* 0x000fe400078ec0ff */
[----:B------:R-:W-:Y:S01]  /*c0c0*/  LOP3.LUT R32, R45, 0xffff, RZ, 0xc0, !PT ;  /* 0x0000ffff2d207812 */ /* 0x000fe200078ec0ff */
[----:B------:R-:W-:Y:S01]  /*c0d0*/  IMAD.WIDE.U32 R64, R64, 0x1000000, RZ ;  /* 0x0100000040407825 */ /* 0x000fe200078e00ff */
[----:B------:R-:W-:Y:S02]  /*c0e0*/  LOP3.LUT R34, R40, 0xff, RZ, 0xc0, !PT ;  /* 0x000000ff28227812 */ /* 0x000fe400078ec0ff */
[----:B------:R-:W-:-:S02]  /*c0f0*/  PRMT R32, R33, 0x4210, R32 ;  /* 0x0000421021207816 */ /* 0x000fc40000000020 */
[----:B------:R-:W-:Y:S01]  /*c100*/  PRMT R33, R43, 0x7104, RZ ;  /* 0x000071042b217816 */ /* 0x000fe200000000ff */
[----:B------:R-:W-:-:S03]  /*c110*/  IMAD.WIDE.U32 R34, R34, 0x10000, RZ ;  /* 0x0001000022227825 */ /* 0x000fc600078e00ff */
[----:B------:R-:W-:Y:S02]  /*c120*/  LOP3.LUT R33, R32, 0xff00, R33, 0xf8, !PT ;  /* 0x0000ff0020217812 */ /* 0x000fe400078ef821 */
[----:B------:R-:W-:Y:S02]  /*c130*/  LOP3.LUT R32, R0, 0xff, RZ, 0xc0, !PT ;  /* 0x000000ff00207812 */ /* 0x000fe400078ec0ff */
[----:B------:R-:W-:-:S03]  /*c140*/  LOP3.LUT R67, R33, 0xff, R42, 0xf8, !PT ;  /* 0x000000ff21437812 */ /* 0x000fc600078ef82a */
[----:B------:R-:W-:Y:S01]  /*c150*/  IMAD.WIDE.U32 R32, R32, 0x100, RZ ;  /* 0x0000010020207825 */ /* 0x000fe200078e00ff */
[----:B------:R-:W-:Y:S02]  /*c160*/  LOP3.LUT R67, R35, R67, R65, 0xfe, !PT ;  /* 0x0000004323437212 */ /* 0x000fe400078efe41 */
[----:B------:R-:W-:Y:S02]  /*c170*/  LOP3.LUT R64, R32, R64, R34, 0xfe, !PT ;  /* 0x0000004020407212 */ /* 0x000fe400078efe22 */
[----:B------:R-:W0:Y:S01]  /*c180*/  LDC.64 R34, c[0x0][0x3b0] ;  /* 0x0000ec00ff227b82 */ /* 0x000e220000000a00 */
[----:B------:R-:W-:Y:S02]  /*c190*/  LOP3.LUT R33, R67, R33, RZ, 0xfc, !PT ;  /* 0x0000002143217212 */ /* 0x000fe400078efcff */
[----:B------:R-:W-:Y:S01]  /*c1a0*/  LOP3.LUT R32, R64, 0xff, R3, 0xf8, !PT ;  /* 0x000000ff40207812 */ /* 0x000fe200078ef803 */
[----:B0-----:R-:W-:-:S05]  /*c1b0*/  IMAD.WIDE.U32 R34, R63, 0x8, R34 ;  /* 0x000000083f227825 */ /* 0x001fca00078e0022 */
[----:B------:R3:W-:Y:S02]  /*c1c0*/  STG.E.64 desc[UR8][R34.64], R32 ;  /* 0x0000002022007986 */ /* 0x0007e4000c101b08 */
.L_x_2740:
[----:B------:R-:W-:Y:S05]  /*c1d0*/  BSYNC.RECONVERGENT B1 ;  /* 0x0000000000017941 */ /* 0x000fea0003800200 */
.L_x_2739:
        /* <DEDUP_REMOVED lines=75> */
.L_x_2874:
[----:B01----:R-:W-:Y:S01]  /*c690*/  FADD.FTZ R69, R69, R66 ;  /* 0x0000004245457221 */ /* 0x003fe20000010000 */
[----:B------:R-:W-:Y:S01]  /*c6a0*/  FMUL.FTZ R32, R63, R63 ;  /* 0x0000003f3f207220 */ /* 0x000fe20000410000 */
[----:B-----5:R-:W-:Y:S01]  /*c6b0*/  ISETP.GE.AND P2, PT, R62, 0x1, PT ;  /* 0x000000013e00780c */ /* 0x020fe20003f46270 */
[----:B------:R-:W-:Y:S01]  /*c6c0*/  BSSY.RECONVERGENT B1, `(.L_x_2858) ;  /* 0x0000075000017945 */ /* 0x000fe20003800200 */
[----:B------:R-:W-:Y:S02]  /*c6d0*/  FFMA.FTZ R64, R69, R34, UR14 ;  /* 0x0000000e45407e23 */ /* 0x000fe40008010022 */
[----:B------:R-:W0:Y:S01]  /*c6e0*/  @!P4 LDC.64 R34, c[0x0][0x3c0] ;  /* 0x0000f000ff22cb82 */ /* 0x000e220000000a00 */
        /* <DEDUP_REMOVED lines=8> */
[----:B------:R-:W-:Y:S05]  /*c770*/  @!P2 BRA `(.L_x_2859) ;  /* 0x0000000400a4a947 */ /* 0x000fea0003800000 */
[----:B------:R-:W-:Y:S01]  /*c780*/  VIADD R62, R62, 0xffffffff ;  /* 0xffffffff3e3e7836 */ /* 0x000fe20000000000 */
[----:B------:R-:W-:Y:S01]  /*c790*/  BSSY.RECONVERGENT B2, `(.L_x_2860) ;  /* 0x0000037000027945 */ /* 0x000fe20003800200 */
[----:B------:R-:W-:Y:S02]  /*c7a0*/  FSEL R65, R63, RZ, !P0 ;  /* 0x000000ff3f417208 */ /* 0x000fe40004000000 */
[----:B------:R-:W-:-:S05]  /*c7b0*/  IMAD R62, R62, R61, RZ ;  /* 0x0000003d3e3e7224 */ /* 0x000fca00078e02ff */
[----:B0-----:R-:W-:-:S04]  /*c7c0*/  SHF.R.S32.HI R33, RZ, 0x1f, R62 ;  /* 0x0000001fff217819 */ /* 0x001fc8000001143e */
[----:B------:R-:W-:-:S04]  /*c7d0*/  LEA.HI R62, R33, R62, RZ, 0x3 ;  /* 0x0000003e213e7211 */ /* 0x000fc800078f18ff */
[----:B------:R-:W-:Y:S01]  /*c7e0*/  LEA.HI.SX32 R61, R62, R37, 0x1d ;  /* 0x000000253e3d7211 */ /* 0x000fe200078feaff */
[----:B------:R-:W-:Y:S06]  /*c7f0*/  @!P1 BRA `(.L_x_2861) ;  /* 0x0000000000c09947 */ /* 0x000fec0003800000 */
[--C-:B------:R-:W-:Y:S01]  /*c800*/  FADD.FTZ R33, R4, -R65.reuse ;  /* 0x8000004104217221 */ /* 0x100fe20000010000 */
[----:B------:R-:W-:Y:S02]  /*c810*/  HADD2.F32 R35, -RZ, R24.H0_H0 ;  /* 0x20000018ff237230 */ /* 0x000fe40000004100 */
[----:B------:R-:W-:Y:S01]  /*c820*/  FADD.FTZ R69, R57, -R65 ;  /* 0x8000004139457221 */ /* 0x000fe20000010000 */
[--C-:B------:R-:W-:Y:S02]  /*c830*/  HADD2.F32 R34, -RZ, R28.reuse.H1_H1 ;  /* 0x3000001cff227230 */ /* 0x100fe40000004100 */
[C---:B------:R-:W-:Y:S01]  /*c840*/  FMUL.FTZ R32, R64.reuse, R33 ;  /* 0x0000002140207220 */ /* 0x040fe20000410000 */
[----:B------:R-:W-:Y:S02]  /*c850*/  HADD2.F32 R33, -RZ, R28.H0_H0 ;  /* 0x2000001cff217230 */ /* 0x000fe40000004100 */
[----:B------:R-:W-:Y:S01]  /*c860*/  FMUL.FTZ R69, R64, R69 ;  /* 0x0000004540457220 */ /* 0x000fe20000410000 */
[----:B------:R-:W-:-:S02]  /*c870*/  HADD2.F32 R62, -RZ, R24.H1_H1 ;  /* 0x30000018ff3e7230 */ /* 0x000fc40000004100 */
[----:B------:R-:W-:Y:S02]  /*c880*/  HADD2.F32 R67, -RZ, R26.H0_H0 ;  /* 0x2000001aff437230 */ /* 0x000fe40000004100 */
[----:B------:R-:W-:Y:S01]  /*c890*/  FFMA.FTZ R32, R32, R33, R35 ;  /* 0x0000002120207223 */ /* 0x000fe20000010023 */
[--C-:B------:R-:W-:Y:S01]  /*c8a0*/  FADD.FTZ R33, R2, -R65.reuse ;  /* 0x8000004102217221 */ /* 0x100fe20000010000 */
[--C-:B------:R-:W-:Y:S01]  /*c8b0*/  FADD.FTZ R35, R49, -R65.reuse ;  /* 0x8000004131237221 */ /* 0x100fe20000010000 */
[----:B------:R-:W-:Y:S02]  /*c8c0*/  HADD2.F32 R66, -RZ, R30.H1_H1 ;  /* 0x3000001eff427230 */ /* 0x000fe40000004100 */
[C---:B------:R-:W-:Y:S01]  /*c8d0*/  FMUL.FTZ R33, R64.reuse, R33 ;  /* 0x0000002140217220 */ /* 0x040fe20000410000 */
[----:B------:R-:W-:Y:S01]  /*c8e0*/  FMUL.FTZ R35, R64, R35 ;  /* 0x0000002340237220 */ /* 0x000fe20000410000 */
[----:B------:R-:W-:Y:S02]  /*c8f0*/  HADD2.F32 R68, -RZ, R26.H1_H1 ;  /* 0x3000001aff447230 */ /* 0x000fe40000004100 */
[----:B------:R-:W-:Y:S01]  /*c900*/  FFMA.FTZ R63, R33, R34, R62 ;  /* 0x00000022213f7223 */ /* 0x000fe2000001003e */
[----:B------:R-:W-:Y:S01]  /*c910*/  FADD.FTZ R33, R48, -R65 ;  /* 0x8000004130217221 */ /* 0x000fe20000010000 */
[----:B------:R-:W-:-:S02]  /*c920*/  HADD2.F32 R34, -RZ, R29.H0_H0 ;  /* 0x2000001dff227230 */ /* 0x000fc40000004100 */
[----:B------:R-:W-:Y:S02]  /*c930*/  HADD2.F32 R62, -RZ, R25.H0_H0 ;  /* 0x20000019ff3e7230 */ /* 0x000fe40000004100 */
[----:B------:R-:W-:Y:S01]  /*c940*/  FMUL.FTZ R33, R64, R33 ;  /* 0x0000002140217220 */ /* 0x000fe20000410000 */
[----:B------:R-:W-:-:S03]  /*c950*/  F2FP.F16.F32.PACK_AB R32, R63, R32 ;  /* 0x000000203f20723e */ /* 0x000fc600000000ff */
[----:B------:R-:W-:Y:S01]  /*c960*/  FFMA.FTZ R33, R33, R34, R62 ;  /* 0x0000002221217223 */ /* 0x000fe2000001003e */
[----:B------:R-:W-:Y:S02]  /*c970*/  HADD2.F32 R62, -RZ, R29.H1_H1 ;  /* 0x3000001dff3e7230 */ /* 0x000fe40000004100 */
[----:B------:R-:W-:-:S05]  /*c980*/  HADD2.F32 R34, -RZ, R25.H1_H1 ;  /* 0x30000019ff227230 */ /* 0x000fca0000004100 */
[----:B------:R-:W-:Y:S01]  /*c990*/  FFMA.FTZ R62, R35, R62, R34 ;  /* 0x0000003e233e7223 */ /* 0x000fe20000010022 */
[----:B------:R-:W-:-:S04]  /*c9a0*/  FADD.FTZ R35, R52, -R65 ;  /* 0x8000004134237221 */ /* 0x000fc80000010000 */
[----:B------:R-:W-:Y:S01]  /*c9b0*/  FMUL.FTZ R34, R64, R35 ;  /* 0x0000002340227220 */ /* 0x000fe20000410000 */
[----:B------:R-:W-:Y:S01]  /*c9c0*/  HADD2.F32 R35, -RZ, R30.H0_H0 ;  /* 0x2000001eff237230 */ /* 0x000fe20000004100 */
[----:B------:R-:W-:Y:S02]  /*c9d0*/  F2FP.F16.F32.PACK_AB R33, R62, R33 ;  /* 0x000000213e21723e */ /* 0x000fe400000000ff */
[----:B------:R-:W0:Y:S02]  /*c9e0*/  LDC.64 R62, c[0x0][0x428] ;  /* 0x00010a00ff3e7b82 */ /* 0x000e240000000a00 */
        /* <DEDUP_REMOVED lines=11> */
[----:B------:R-:W-:Y:S02]  /*caa0*/  HADD2.F32 R68, -RZ, R27.H1_H1 ;  /* 0x3000001bff447230 */ /* 0x000fe40000004100 */
[C---:B0-----:R-:W-:Y:S01]  /*cab0*/  IMAD.WIDE.U32 R62, R61.reuse, 0x10, R62 ;  /* 0x000000103d3e7825 */ /* 0x041fe200078e003e */
[----:B------:R-:W-:-:S03]  /*cac0*/  IADD3 R61, PT, PT, R61, 0x20, RZ ;  /* 0x000000203d3d7810 */ /* 0x000fc60007ffe0ff */
[----:B------:R-:W-:-:S05]  /*cad0*/  FFMA.FTZ R66, R69, R66, R68 ;  /* 0x0000004245427223 */ /* 0x000fca0000010044 */
[----:B------:R-:W-:-:S05]  /*cae0*/  F2FP.F16.F32.PACK_AB R35, R66, R35 ;  /* 0x000000234223723e */ /* 0x000fca00000000ff */
[----:B------:R0:W-:Y:S02]  /*caf0*/  STG.E.128 desc[UR8][R62.64], R32 ;  /* 0x000000203e007986 */ /* 0x0001e4000c101d08 */
.L_x_2861:
[----:B------:R-:W-:Y:S05]  /*cb00*/  BSYNC.RECONVERGENT B2 ;  /* 0x0000000000027941 */ /* 0x000fea0003800200 */
.L_x_2860:
[----:B------:R-:W-:Y:S05]  /*cb10*/  @!P3 BRA `(.L_x_2859) ;  /* 0x0000000000bcb947 */ /* 0x000fea0003800000 */
[--C-:B0-----:R-:W-:Y:S01]  /*cb20*/  FADD.FTZ R33, R46, -R65.reuse ;  /* 0x800000412e217221 */ /* 0x101fe20000010000 */
[----:B------:R-:W-:Y:S02]  /*cb30*/  HADD2.F32 R32, -RZ, R20.H0_H0 ;  /* 0x20000014ff207230 */ /* 0x000fe40000004100 */
[--C-:B------:R-:W-:Y:S02]  /*cb40*/  HADD2.F32 R34, -RZ, R16.reuse.H0_H0 ;  /* 0x20000010ff227230 */ /* 0x100fe40000004100 */
[----:B------:R-:W-:Y:S01]  /*cb50*/  FMUL.FTZ R33, R64, R33 ;  /* 0x0000002140217220 */ /* 0x000fe20000410000 */
[----:B------:R-:W-:Y:S02]  /*cb60*/  HADD2.F32 R35, -RZ, R16.H1_H1 ;  /* 0x30000010ff237230 */ /* 0x000fe40000004100 */
[----:B------:R-:W-:Y:S02]  /*cb70*/  HADD2.F32 R66, -RZ, R21.H0_H0 ;  /* 0x20000015ff427230 */ /* 0x000fe40000004100 */
[----:B------:R-:W-:Y:S01]  /*cb80*/  FFMA.FTZ R67, R33, R32, R34 ;  /* 0x0000002021437223 */ /* 0x000fe20000010022 */
[----:B------:R-:W-:Y:S01]  /*cb90*/  FADD.FTZ R33, R47, -R65 ;  /* 0x800000412f217221 */ /* 0x000fe20000010000 */
[----:B------:R-:W-:-:S02]  /*cba0*/  HADD2.F32 R34, -RZ, R17.H0_H0 ;  /* 0x20000011ff227230 */ /* 0x000fc40000004100 */
[----:B------:R-:W-:Y:S02]  /*cbb0*/  HADD2.F32 R62, -RZ, R17.H1_H1 ;  /* 0x30000011ff3e7230 */ /* 0x000fe40000004100 */
[----:B------:R-:W-:Y:S01]  /*cbc0*/  FMUL.FTZ R32, R64, R33 ;  /* 0x0000002140207220 */ /* 0x000fe20000410000 */
[----:B------:R-:W-:Y:S02]  /*cbd0*/  HADD2.F32 R33, -RZ, R20.H1_H1 ;  /* 0x30000014ff217230 */ /* 0x000fe40000004100 */
[--C-:B------:R-:W-:Y:S02]  /*cbe0*/  HADD2.F32 R63, -RZ, R18.reuse.H0_H0 ;  /* 0x20000012ff3f7230 */ /* 0x100fe40000004100 */
[----:B------:R-:W-:Y:S02]  /*cbf0*/  HADD2.F32 R68, -RZ, R18.H1_H1 ;  /* 0x30000012ff447230 */ /* 0x000fe40000004100 */
[----:B------:R-:W-:Y:S01]  /*cc00*/  FFMA.FTZ R32, R32, R33, R35 ;  /* 0x0000002120207223 */ /* 0x000fe20000010023 */
[--C-:B------:R-:W-:Y:S01]  /*cc10*/  FADD.FTZ R33, R50, -R65.reuse ;  /* 0x8000004132217221 */ /* 0x100fe20000010000 */
[----:B------:R-:W-:-:S03]  /*cc20*/  FADD.FTZ R35, R54, -R65 ;  /* 0x8000004136237221 */ /* 0x000fc60000010000 */
[----:B------:R-:W-:Y:S01]  /*cc30*/  FMUL.FTZ R33, R64, R33 ;  /* 0x0000002140217220 */ /* 0x000fe20000410000 */
[----:B------:R-:W-:-:S03]  /*cc40*/  F2FP.F16.F32.PACK_AB R32, R32, R67 ;  /* 0x000000432020723e */ /* 0x000fc600000000ff */
[----:B------:R-:W-:Y:S01]  /*cc50*/  FFMA.FTZ R66, R33, R66, R34 ;  /* 0x0000004221427223 */ /* 0x000fe20000010022 */
[----:B------:R-:W-:Y:S01]  /*cc60*/  FADD.FTZ R33, R51, -R65 ;  /* 0x8000004133217221 */ /* 0x000fe20000010000 */
[----:B------:R-:W-:-:S03]  /*cc70*/  HADD2.F32 R34, -RZ, R21.H1_H1 ;  /* 0x30000015ff227230 */ /* 0x000fc60000004100 */
[----:B------:R-:W-:-:S04]  /*cc80*/  FMUL.FTZ R33, R64, R33 ;  /* 0x0000002140217220 */ /* 0x000fc80000410000 */
        /* <DEDUP_REMOVED lines=19> */
[----:B------:R-:W-:-:S05]  /*cdc0*/  FFMA.FTZ R62, R65, R62, R64 ;  /* 0x0000003e413e7223 */ /* 0x000fca0000010040 */
[----:B------:R-:W-:Y:S02]  /*cdd0*/  F2FP.F16.F32.PACK_AB R35, R62, R35 ;  /* 0x000000233e23723e */ /* 0x000fe400000000ff */
[----:B------:R-:W0:Y:S02]  /*cde0*/  LDC.64 R62, c[0x0][0x428] ;  /* 0x00010a00ff3e7b82 */ /* 0x000e240000000a00 */
[----:B0-----:R-:W-:-:S05]  /*cdf0*/  IMAD.WIDE.U32 R62, R61, 0x10, R62 ;  /* 0x000000103d3e7825 */ /* 0x001fca00078e003e */
[----:B------:R1:W-:Y:S02]  /*ce00*/  STG.E.128 desc[UR8][R62.64], R32 ;  /* 0x000000203e007986 */ /* 0x0003e4000c101d08 */
.L_x_2859:
[----:B------:R-:W-:Y:S05]  /*ce10*/  BSYNC.RECONVERGENT B1 ;  /* 0x0000000000017941 */ /* 0x000fea0003800200 */
.L_x_2858:
[----:B01----:R-:W0:Y:S02]  /*ce20*/  LDC.64 R32, c[0x0][0x380] ;  /* 0x0000e000ff207b82 */ /* 0x003e240000000a00 */
[----:B0-----:R-:W-:-:S05]  /*ce30*/  IMAD R36, R32, 0x4, R36 ;  /* 0x0000000420247824 */ /* 0x001fca00078e0224 */
[----:B------:R-:W-:-:S13]  /*ce40*/  ISETP.GE.AND P1, PT, R36, R33, PT ;  /* 0x000000212400720c */ /* 0x000fda0003f26270 */
[----:B------:R-:W-:Y:S05]  /*ce50*/  @!P1 BRA `(.L_x_2862) ;  /* 0xffffff3800fc9947 */ /* 0x000fea000383ffff */
[----:B------:R-:W-:Y:S05]  /*ce60*/  BSYNC B0 ;  /* 0x0000000000007941 */ /* 0x000fea0003800000 */
.L_x_2618:
[----:B------:R-:W-:Y:S05]  /*ce70*/  EXIT ;  /* 0x000000000000794d */ /* 0x000fea0003800000 */
.L_x_2857:
        /* <DEDUP_REMOVED lines=8> */
.L_x_2864:
[----:B------:R-:W-:Y:S05]  /*cf00*/  BSYNC B1 ;  /* 0x0000000000017941 */ /* 0x000fea0003800000 */
.L_x_2863:
[----:B------:R-:W-:Y:S01]  /*cf10*/  FADD.FTZ R67, R33, R66 ;  /* 0x0000004221437221 */ /* 0x000fe20000010000 */
[----:B------:R-:W-:Y:S02]  /*cf20*/  HFMA2 R64, -RZ, RZ, 0, 1.847743988037109375e-06 ;  /* 0x0000001fff407431 */ /* 0x000fe400000001ff */
[----:B------:R-:W-:Y:S01]  /*cf30*/  IMAD.MOV.U32 R65, RZ, RZ, 0x2 ;  /* 0x00000002ff417424 */ /* 0x000fe200078e00ff */
[----:B------:R-:W0:Y:S01]  /*cf40*/  LDC R34, c[0x0][0x400] ;  /* 0x00010000ff227b82 */ /* 0x000e220000000800 */
[----:B------:R-:W-:Y:S01]  /*cf50*/  IMAD.MOV.U32 R35, RZ, RZ, -0x1 ;  /* 0xffffffffff237424 */ /* 0x000fe200078e00ff */
[----:B------:R-:W-:-:S07]  /*cf60*/  MOV R72, R67 ;  /* 0x0000004300487202 */ /* 0x000fce0000000f00 */
[----:B0-----:R-:W-:Y:S05]  /*cf70*/  WARPSYNC.COLLECTIVE R35, `(.L_x_2865) ;  /* 0x0000000023087348 */ /* 0x001fea0003c00000 */
[----:B------:R1:W2:Y:S02]  /*cf80*/  SHFL.BFLY P5, R66, R72, R65, R64 ;  /* 0x0c00004148427389 */ /* 0x0002a400000a0040 */
[----:B012---:R-:W-:Y:S05]  /*cf90*/  ENDCOLLECTIVE ;  /* 0x000000000000791b */ /* 0x007fea0003800000 */
.L_x_2865:
[----:B------:R-:W-:Y:S02]  /*cfa0*/  IMAD.MOV.U32 R65, RZ, RZ, 0x4 ;  /* 0x00000004ff417424 */ /* 0x000fe400078e00ff */
[----:B------:R-:W-:-:S05]  /*cfb0*/  FADD.FTZ R68, R67, R66 ;  /* 0x0000004243447221 */ /* 0x000fca0000010000 */
[----:B------:R-:W-:-:S07]  /*cfc0*/  MOV R72, R68 ;  /* 0x0000004400487202 */ /* 0x000fce0000000f00 */
[----:B------:R-:W-:Y:S05]  /*cfd0*/  WARPSYNC.COLLECTIVE R35, `(.L_x_2866) ;  /* 0x0000000023087348 */ /* 0x000fea0003c00000 */
[----:B------:R0:W1:Y:S02]  /*cfe0*/  SHFL.BFLY P5, R66, R72, R65, R64 ;  /* 0x0c00004148427389 */ /* 0x00006400000a0040 */
[----:B01----:R-:W-:Y:S05]  /*cff0*/  ENDCOLLECTIVE ;  /* 0x000000000000791b */ /* 0x003fea0003800000 */
.L_x_2866:
[----:B------:R-:W-:Y:S02]  /*d000*/  IMAD.MOV.U32 R65, RZ, RZ, 0x8 ;  /* 0x00000008ff417424 */ /* 0x000fe400078e00ff */
[----:B------:R-:W-:-:S05]  /*d010*/  FADD.FTZ R69, R68, R66 ;  /* 0x0000004244457221 */ /* 0x000fca0000010000 */
[----:B------:R-:W-:-:S07]  /*d020*/  MOV R72, R69 ;  /* 0x0000004500487202 */ /* 0x000fce0000000f00 */
[----:B------:R-:W-:Y:S05]  /*d030*/  WARPSYNC.COLLECTIVE R35, `(.L_x_2867) ;  /* 0x0000000023087348 */ /* 0x000fea0003c00000 */
[----:B------:R0:W1:Y:S02]  /*d040*/  SHFL.BFLY P5, R66, R72, R65, R64 ;  /* 0x0c00004148427389 */ /* 0x00006400000a0040 */
[----:B01----:R-:W-:Y:S05]  /*d050*/  ENDCOLLECTIVE ;  /* 0x000000000000791b */ /* 0x003fea0003800000 */
.L_x_2867:
[----:B------:R-:W-:Y:S02]  /*d060*/  IMAD.MOV.U32 R65, RZ, RZ, 0x10 ;  /* 0x00000010ff417424 */ /* 0x000fe400078e00ff */
[----:B------:R-:W-:-:S05]  /*d070*/  FADD.FTZ R70, R69, R66 ;  /* 0x0000004245467221 */ /* 0x000fca0000010000 */
[----:B------:R-:W-:-:S07]  /*d080*/  MOV R72, R70 ;  /* 0x0000004600487202 */ /* 0x000fce0000000f00 */
[----:B------:R-:W-:Y:S05]  /*d090*/  WARPSYNC.COLLECTIVE R35, `(.L_x_2868) ;  /* 0x0000000023087348 */ /* 0x000fea0003c00000 */
[----:B------:R0:W1:Y:S02]  /*d0a0*/  SHFL.BFLY P5, R66, R72, R65, R64 ;  /* 0x0c00004148427389 */ /* 0x00006400000a0040 */
[----:B01----:R-:W-:Y:S05]  /*d0b0*/  ENDCOLLECTIVE ;  /* 0x000000000000791b */ /* 0x003fea0003800000 */
.L_x_2868:
        /* <DEDUP_REMOVED lines=36> */
[----:B------:R-:W-:-:S04]  /*d300*/  HFMA2 R64, -RZ, RZ, 0, 1.847743988037109375e-06 ;  /* 0x0000001fff407431 */ /* 0x000fc800000001ff */
[----:B------:R-:W-:-:S07]  /*d310*/  MOV R72, R32 ;  /* 0x0000002000487202 */ /* 0x000fce0000000f00 */
[----:B------:R-:W-:Y:S05]  /*d320*/  WARPSYNC.COLLECTIVE R35, `(.L_x_2869) ;  /* 0x0000000023087348 */ /* 0x000fea0003c00000 */
[----:B------:R0:W1:Y:S02]  /*d330*/  SHFL.BFLY P5, R66, R72, R65, R64 ;  /* 0x0c00004148427389 */ /* 0x00006400000a0040 */
[----:B01----:R-:W-:Y:S05]  /*d340*/  ENDCOLLECTIVE ;  /* 0x000000000000791b */ /* 0x003fea0003800000 */
.L_x_2869:
[----:B------:R-:W-:Y:S01]  /*d350*/  MOV R65, 0x2 ;  /* 0x0000000200417802 */ /* 0x000fe20000000f00 */
[----:B------:R-:W-:-:S04]  /*d360*/  FADD.FTZ R33, R32, R66 ;  /* 0x0000004220217221 */ /* 0x000fc80000010000 */
[----:B------:R-:W-:-:S07]  /*d370*/  IMAD.MOV.U32 R72, RZ, RZ, R33 ;  /* 0x000000ffff487224 */ /* 0x000fce00078e0021 */
[----:B------:R-:W-:Y:S05]  /*d380*/  WARPSYNC.COLLECTIVE R35, `(.L_x_2870) ;  /* 0x0000000023087348 */ /* 0x000fea0003c00000 */
[----:B------:R0:W1:Y:S02]  /*d390*/  SHFL.BFLY P5, R66, R72, R65, R64 ;  /* 0x0c00004148427389 */ /* 0x00006400000a0040 */
[----:B01----:R-:W-:Y:S05]  /*d3a0*/  ENDCOLLECTIVE ;  /* 0x000000000000791b */ /* 0x003fea0003800000 */
.L_x_2870:
[----:B------:R-:W-:Y:S02]  /*d3b0*/  HFMA2 R65, -RZ, RZ, 0, 2.384185791015625e-07 ;  /* 0x00000004ff417431 */ /* 0x000fe400000001ff */
[----:B------:R-:W-:-:S04]  /*d3c0*/  FADD.FTZ R67, R33, R66 ;  /* 0x0000004221437221 */ /* 0x000fc80000010000 */
[----:B------:R-:W-:-:S07]  /*d3d0*/  IMAD.MOV.U32 R72, RZ, RZ, R67 ;  /* 0x000000ffff487224 */ /* 0x000fce00078e0043 */
[----:B------:R-:W-:Y:S05]  /*d3e0*/  WARPSYNC.COLLECTIVE R35, `(.L_x_2871) ;  /* 0x0000000023087348 */ /* 0x000fea0003c00000 */
[----:B------:R0:W1:Y:S02]  /*d3f0*/  SHFL.BFLY P5, R66, R72, R65, R64 ;  /* 0x0c00004148427389 */ /* 0x00006400000a0040 */
[----:B01----:R-:W-:Y:S05]  /*d400*/  ENDCOLLECTIVE ;  /* 0x000000000000791b */ /* 0x003fea0003800000 */
.L_x_2871:
[----:B------:R-:W-:Y:S01]  /*d410*/  MOV R65, 0x8 ;  /* 0x0000000800417802 */ /* 0x000fe20000000f00 */
[----:B------:R-:W-:-:S04]  /*d420*/  FADD.FTZ R68, R67, R66 ;  /* 0x0000004243447221 */ /* 0x000fc80000010000 */
[----:B------:R-:W-:-:S07]  /*d430*/  IMAD.MOV.U32 R72, RZ, RZ, R68 ;  /* 0x000000ffff487224 */ /* 0x000fce00078e0044 */
[----:B------:R-:W-:Y:S05]  /*d440*/  WARPSYNC.COLLECTIVE R35, `(.L_x_2872) ;  /* 0x0000000023087348 */ /* 0x000fea0003c00000 */
[----:B------:R0:W1:Y:S02]  /*d450*/  SHFL.BFLY P5, R66, R72, R65, R64 ;  /* 0x0c00004148427389 */ /* 0x00006400000a0040 */
[----:B01----:R-:W-:Y:S05]  /*d460*/  ENDCOLLECTIVE ;  /* 0x000000000000791b */ /* 0x003fea0003800000 */
.L_x_2872:
[----:B------:R-:W-:Y:S02]  /*d470*/  HFMA2 R65, -RZ, RZ, 0, 9.5367431640625e-07 ;  /* 0x00000010ff417431 */ /* 0x000fe400000001ff */
[----:B------:R-:W-:-:S04]  /*d480*/  FADD.FTZ R69, R68, R66 ;  /* 0x0000004244457221 */ /* 0x000fc80000010000 */
[----:B------:R-:W-:-:S07]  /*d490*/  IMAD.MOV.U32 R72, RZ, RZ, R69 ;  /* 0x000000ffff487224 */ /* 0x000fce00078e0045 */
[----:B------:R-:W-:Y:S05]  /*d4a0*/  WARPSYNC.COLLECTIVE R35, `(.L_x_2873) ;  /* 0x0000000023087348 */ /* 0x000fea0003c00000 */
[----:B------:R0:W1:Y:S02]  /*d4b0*/  SHFL.BFLY P5, R66, R72, R65, R64 ;  /* 0x0c00004148427389 */ /* 0x00006400000a0040 */
[----:B01----:R-:W-:Y:S05]  /*d4c0*/  ENDCOLLECTIVE ;  /* 0x000000000000791b */ /* 0x003fea0003800000 */
.L_x_2873:
[----:B------:R-:W-:Y:S05]  /*d4d0*/  BRA `(.L_x_2874) ;  /* 0xfffffff0006c7947 */ /* 0x000fea000383ffff */
.L_x_2875:
        /* <DEDUP_REMOVED lines=10> */
.L_x_20247:


//--------------------- .text._ZN10layer_norm13ln_fwd_kernelINS_13Kernel_traitsI6__halfS2_S2_S2_fjLj512ELj1ELj4ELj1ELj16ENS_18Kernel_traits_baseILj512ES2_S2_S2_S2_fjLj128EEEEELb1ELb0ELb1ELb1EEEvNS_9FwdParamsE --------------------------
	.section	.text._ZN10layer_norm13ln_fwd_kernelINS_13Kernel_traitsI6__halfS2_S2_S2_fjLj512ELj1ELj4ELj1ELj16ENS_18Kernel_traits_baseILj512ES2_S2_S2_S2_fjLj128EEEEELb1ELb0ELb1ELb1EEEvNS_9FwdParamsE,"ax",@progbits
	.align	128
        .global         _ZN10layer_norm13ln_fwd_kernelINS_13Kernel_traitsI6__halfS2_S2_S2_fjLj512ELj1ELj4ELj1ELj16ENS_18Kernel_traits_baseILj512ES2_S2_S2_S2_fjLj128EEEEELb1ELb0ELb1ELb1EEEvNS_9FwdParamsE
        .type           _ZN10layer_norm13ln_fwd_kernelINS_13Kernel_traitsI6__halfS2_S2_S2_fjLj512ELj1ELj4ELj1ELj16ENS_18Kernel_traits_baseILj512ES2_S2_S2_S2_fjLj128EEEEELb1ELb0ELb1ELb1EEEvNS_9FwdParamsE,@function
        .size           _ZN10layer_norm13ln_fwd_kernelINS_13Kernel_traitsI6__halfS2_S2_S2_fjLj512ELj1ELj4ELj1ELj16ENS_18Kernel_traits_baseILj512ES2_S2_S2_S2_fjLj128EEEEELb1ELb0ELb1ELb1EEEvNS_9FwdParamsE,(.L_x_20248 - _ZN10layer_norm13ln_fwd_kernelINS_13Kernel_traitsI6__halfS2_S2_S2_fjLj512ELj1ELj4ELj1ELj16ENS_18Kernel_traits_baseILj512ES2_S2_S2_S2_fjLj128EEEEELb1ELb0ELb1ELb1EEEvNS_9FwdParamsE)
        .other          _ZN10layer_norm13ln_fwd_kernelINS_13Kernel_traitsI6__halfS2_S2_S2_fjLj512ELj1ELj4ELj1ELj16ENS_18Kernel_traits_baseILj512ES2_S2_S2_S2_fjLj128EEEEELb1ELb0ELb1ELb1EEEvNS_9FwdParamsE,@"STO_CUDA_ENTRY STV_DEFAULT"
_ZN10layer_norm13ln_fwd_kernelINS_13Kernel_traitsI6__halfS2_S2_S2_fjLj512ELj1ELj4ELj1ELj16ENS_18Kernel_traits_baseILj512ES2_S2_S2_S2_fjLj128EEEEELb1ELb0ELb1ELb1EEEvNS_9FwdParamsE:
.text._ZN10layer_norm13ln_fwd_kernelINS_13Kernel_traitsI6__halfS2_S2_S2_fjLj512ELj1ELj4ELj1ELj16ENS_18Kernel_traits_baseILj512ES2_S2_S2_S2_fjLj128EEEEELb1ELb0ELb1ELb1EEEvNS_9FwdParamsE:
        /* <DEDUP_REMOVED lines=48> */
[----:B------:R-:W-:Y:S01]  /*0300*/  @P0 MOV R34, R11 ;  /* 0x0000000b00220202 */ /* 0x000fe20000000f00 */
[----:B------:R-:W-:Y:S01]  /*0310*/  IMAD R23, R39, -0x2daee0ad, RZ ;  /* 0xd2511f5327177824 */ /* 0x000fe200078e02ff */
[----:B------:R-:W-:Y:S01]  /*0320*/  LOP3.LUT R2, R2, UR7, RZ, 0x3c, !PT ;  /* 0x0000000702027c12 */ /* 0x000fe2000f8e3cff */
[----:B------:R-:W-:Y:S01]  /*0330*/  IMAD.HI.U32 R22, R3, -0x2daee0ad, RZ ;  /* 0xd2511f5303167827 */ /* 0x000fe200078e00ff */
[----:B------:R-:W-:Y:S01]  /*0340*/  UIADD3 UR17, UPT, UPT, UR6, 0x3c6ef372, URZ ;  /* 0x3c6ef37206117890 */ /* 0x000fe2000fffe0ff */
[----:B------:R-:W-:Y:S01]  /*0350*/  @P0 MOV R32, R5 ;  /* 0x0000000500200202 */ /* 0x000fe20000000f00 */
[----:B------:R-:W-:Y:S01]  /*0360*/  UIADD3 UR18, UPT, UPT, UR7, 0x76cf5d0a, URZ ;  /* 0x76cf5d0a07127890 */ /* 0x000fe2000fffe0ff */
[----:B------:R-:W-:Y:S01]  /*0370*/  IMAD R21, R40, -0x326172a9, RZ ;  /* 0xcd9e8d5728157824 */ /* 0x000fe200078e02ff */
[----:B------:R-:W-:Y:S01]  /*0380*/  LOP3.LUT R22, R23, UR16, R22, 0x96, !PT ;  /* 0x0000001017167c12 */ /* 0x000fe2000f8e9616 */
[C---:B------:R-:W-:Y:S01]  /*0390*/  IMAD.HI.U32 R20, R2.reuse, -0x326172a9, RZ ;  /* 0xcd9e8d5702147827 */ /* 0x040fe200078e00ff */
[----:B------:R-:W-:Y:S01]  /*03a0*/  UIADD3 UR19, UPT, UPT, UR6, -0x255992d5, URZ ;  /* 0xdaa66d2b06137890 */ /* 0x000fe2000fffe0ff */
[----:B------:R-:W-:Y:S01]  /*03b0*/  BSSY B0, `(.L_x_2876) ;  /* 0x0000ca6000007945 */ /* 0x000fe20003800000 */
        /* <DEDUP_REMOVED lines=12> */
[----:B------:R-:W-:Y:S01]  /*0480*/  @!P0 CS2R R16, SRZ ;  /* 0x0000000000108805 */ /* 0x000fe2000001ff00 */
[----:B------:R-:W-:Y:S01]  /*0490*/  IMAD R21, R22, -0x326172a9, RZ ;  /* 0xcd9e8d5716157824 */ /* 0x000fe200078e02ff */
[----:B------:R-:W-:Y:S01]  /*04a0*/  LOP3.LUT R3, R24, UR18, R3, 0x96, !PT ;  /* 0x0000001218037c12 */ /* 0x000fe2000f8e9603 */
[----:B------:R-:W-:Y:S01]  /*04b0*/  IMAD R24, R20, -0x2daee0ad, RZ ;  /* 0xd2511f5314187824 */ /* 0x000fe200078e02ff */
[----:B------:R-:W-:Y:S01]  /*04c0*/  UIADD3 UR25, UPT, UPT, UR6, -0x4ab325aa, URZ ;  /* 0xb54cda5606197890 */ /* 0x000fe2000fffe0ff */
[----:B------:R-:W-:Y:S01]  /*04d0*/  IMAD.HI.U32 R23, R2, -0x2daee0ad, RZ ;  /* 0xd2511f5302177827 */ /* 0x000fe200078e00ff */
[----:B------:R-:W-:Y:S01]  /*04e0*/  UIADD3 UR26, UPT, UPT, UR7, 0x646e171e, URZ ;  /* 0x646e171e071a7890 */ /* 0x000fe2000fffe0ff */
[----:B------:R-:W-:Y:S01]  /*04f0*/  @!P0 CS2R R14, SRZ ;  /* 0x00000000000e8805 */ /* 0x000fe2000001ff00 */
[----:B------:R-:W-:Y:S01]  /*0500*/  UIADD3 UR27, UPT, UPT, UR6, 0x5384540f, URZ ;  /* 0x5384540f061b7890 */ /* 0x000fe2000fffe0ff */
[C---:B------:R-:W-:Y:S01]  /*0510*/  IMAD.HI.U32 R20, R3.reuse, -0x326172a9, RZ ;  /* 0xcd9e8d5703147827 */ /* 0x040fe200078e00ff */
[----:B------:R-:W-:Y:S01]  /*0520*/  LOP3.LUT R23, R24, UR20, R23, 0x96, !PT ;  /* 0x0000001418177c12 */ /* 0x000fe2000f8e9617 */
[----:B------:R-:W-:Y:S01]  /*0530*/  UIADD3 UR28, UPT, UPT, UR7, 0x1fd5c5a3, URZ ;  /* 0x1fd5c5a3071c7890 */ /* 0x000fe2000fffe0ff */
[----:B------:R-:W-:Y:S01]  /*0540*/  @!P0 CS2R R12, SRZ ;  /* 0x00000000000c8805 */ /* 0x000fe2000001ff00 */
[----:B------:R-:W-:Y:S01]  /*0550*/  IMAD R22, R3, -0x326172a9, RZ ;  /* 0xcd9e8d5703167824 */ /* 0x000fe200078e02ff */
[----:B------:R-:W-:Y:S01]  /*0560*/  LOP3.LUT R20, R21, UR19, R20, 0x96, !PT ;  /* 0x0000001315147c12 */ /* 0x000fe2000f8e9614 */
[----:B------:R-:W-:Y:S01]  /*0570*/  IMAD R21, R2, -0x2daee0ad, RZ ;  /* 0xd2511f5302157824 */ /* 0x000fe200078e02ff */
[----:B------:R-:W0:Y:S01]  /*0580*/  LDCU.U8 UR4, c[0x0][0x410] ;  /* 0x00008200ff0477ac */ /* 0x000e220008000000 */
[----:B------:R-:W-:Y:S01]  /*0590*/  IMAD.HI.U32 R3, R23, -0x326172a9, RZ ;  /* 0xcd9e8d5717037827 */ /* 0x000fe200078e00ff */
[----:B------:R-:W-:Y:S01]  /*05a0*/  LOP3.LUT R47, R0, 0x3, RZ, 0xc0, !PT ;  /* 0x00000003002f7812 */ /* 0x000fe200078ec0ff */
[----:B------:R-:W-:-:S02]  /*05b0*/  UIADD3 UR29, UPT, UPT, UR6, -0xe443238, URZ ;  /* 0xf1bbcdc8061d7890 */ /* 0x000fc4000fffe0ff */
[----:B------:R-:W-:Y:S01]  /*05c0*/  IMAD.HI.U32 R2, R20, -0x2daee0ad, RZ ;  /* 0xd2511f5314027827 */ /* 0x000fe200078e00ff */
[----:B------:R-:W-:Y:S01]  /*05d0*/  LOP3.LUT R3, R22, UR21, R3, 0x96, !PT ;  /* 0x0000001516037c12 */ /* 0x000fe2000f8e9603 */
[----:B------:R-:W-:Y:S02]  /*05e0*/  UIADD3 UR30, UPT, UPT, UR7, -0x24c28bd8, URZ ;  /* 0xdb3d7428071e7890 */ /* 0x000fe4000fffe0ff */
[----:B------:R-:W-:Y:S01]  /*05f0*/  IMAD R22, R20, -0x2daee0ad, RZ ;  /* 0xd2511f5314167824 */ /* 0x000fe200078e02ff */
[----:B------:R-:W-:Y:S01]  /*0600*/  LOP3.LUT R2, R21, UR22, R2, 0x96, !PT ;  /* 0x0000001615027c12 */ /* 0x000fe2000f8e9602 */
[----:B------:R-:W-:Y:S01]  /*0610*/  IMAD R23, R23, -0x326172a9, RZ ;  /* 0xcd9e8d5717177824 */ /* 0x000fe200078e02ff */
[----:B------:R-:W-:Y:S01]  /*0620*/  UIADD3 UR31, UPT, UPT, UR6, -0x700cb87f, URZ ;  /* 0x8ff34781061f7890 */ /* 0x000fe2000fffe0ff */
[----:B------:R-:W-:Y:S01]  /*0630*/  IMAD.HI.U32 R21, R3, -0x2daee0ad, RZ ;  /* 0xd2511f5303157827 */ /* 0x000fe200078e00ff */
[----:B------:R-:W-:Y:S01]  /*0640*/  UIADD3 UR32, UPT, UPT, UR7, -0x695add53, URZ ;  /* 0x96a522ad07207890 */ /* 0x000fe2000fffe0ff */
[----:B------:R-:W1:Y:S02]  /*0650*/  LDCU UR5, c[0x0][0x404] ;  /* 0x00008080ff0577ac */ /* 0x000e640008000800 */
[----:B------:R-:W-:Y:S01]  /*0660*/  IMAD.HI.U32 R20, R2, -0x326172a9, RZ ;  /* 0xcd9e8d5702147827 */ /* 0x000fe200078e00ff */
[----:B------:R-:W-:-:S02]  /*0670*/  LOP3.LUT R21, R22, UR24, R21, 0x96, !PT ;  /* 0x0000001816157c12 */ /* 0x000fc4000f8e9615 */
[----:B0-----:R-:W-:Y:S01]  /*0680*/  ISETP.NE.AND P1, PT, RZ, UR4, PT ;  /* 0x00000004ff007c0c */ /* 0x001fe2000bf25270 */
[----:B------:R-:W-:Y:S01]  /*0690*/  @P0 IMAD.MOV.U32 R36, RZ, RZ, R9 ;  /* 0x000000ffff240224 */ /* 0x000fe200078e0009 */
[----:B------:R-:W-:Y:S01]  /*06a0*/  LOP3.LUT R20, R23, UR23, R20, 0x96, !PT ;  /* 0x0000001717147c12 */ /* 0x000fe2000f8e9614 */
[----:B------:R-:W-:Y:S01]  /*06b0*/  @!P0 IMAD.MOV.U32 R37, RZ, RZ, R8 ;  /* 0x000000ffff258224 */ /* 0x000fe200078e0008 */
[----:B------:R-:W-:Y:S01]  /*06c0*/  @!P0 MOV R36, R9 ;  /* 0x0000000900248202 */ /* 0x000fe20000000f00 */
[----:B------:R-:W-:Y:S01]  /*06d0*/  IMAD R9, R2, -0x326172a9, RZ ;  /* 0xcd9e8d5702097824 */ /* 0x000fe200078e02ff */
[----:B------:R-:W0:Y:S01]  /*06e0*/  LDCU UR14, c[0x0][0x448] ;  /* 0x00008900ff0e77ac */ /* 0x000e220008000800 */
[----:B------:R-:W-:Y:S02]  /*06f0*/  IMAD R8, R3, -0x2daee0ad, RZ ;  /* 0xd2511f5303087824 */ /* 0x000fe400078e02ff */
[----:B------:R-:W-:Y:S01]  /*0700*/  IMAD.HI.U32 R2, R21, -0x326172a9, RZ ;  /* 0xcd9e8d5715027827 */ /* 0x000fe200078e00ff */
[----:B------:R-:W2:Y:S03]  /*0710*/  LDCU.64 UR12, c[0x0][0x408] ;  /* 0x00008100ff0c77ac */ /* 0x000ea60008000a00 */
[----:B------:R-:W-:Y:S01]  /*0720*/  IMAD.HI.U32 R3, R20, -0x2daee0ad, RZ ;  /* 0xd2511f5314037827 */ /* 0x000fe200078e00ff */
[----:B------:R-:W-:Y:S01]  /*0730*/  LOP3.LUT R2, R9, UR25, R2, 0x96, !PT ;  /* 0x0000001909027c12 */ /* 0x000fe2000f8e9602 */
[----:B------:R-:W3:Y:S02]  /*0740*/  LDCU.64 UR10, c[0x0][0x3a0] ;  /* 0x00007400ff0a77ac */ /* 0x000ee40008000a00 */
[----:B------:R-:W-:Y:S01]  /*0750*/  IMAD R21, R21, -0x326172a9, RZ ;  /* 0xcd9e8d5715157824 */ /* 0x000fe200078e02ff */
[----:B------:R-:W-:Y:S01]  /*0760*/  LOP3.LUT R3, R8, UR26, R3, 0x96, !PT ;  /* 0x0000001a08037c12 */ /* 0x000fe2000f8e9603 */
[----:B------:R-:W-:-:S02]  /*0770*/  IMAD R20, R20, -0x2daee0ad, RZ ;  /* 0xd2511f5314147824 */ /* 0x000fc400078e02ff */
[----:B------:R-:W-:-:S04]  /*0780*/  IMAD.HI.U32 R9, R2, -0x2daee0ad, RZ ;  /* 0xd2511f5302097827 */ /* 0x000fc800078e00ff */
[----:B------:R-:W-:Y:S01]  /*0790*/  IMAD.HI.U32 R8, R3, -0x326172a9, RZ ;  /* 0xcd9e8d5703087827 */ /* 0x000fe200078e00ff */
[----:B------:R-:W-:-:S03]  /*07a0*/  LOP3.LUT R9, R20, UR28, R9, 0x96, !PT ;  /* 0x0000001c14097c12 */ /* 0x000fc6000f8e9609 */
[----:B------:R-:W-:Y:S01]  /*07b0*/  @P0 IMAD.MOV.U32 R35, RZ, RZ, R10 ;  /* 0x000000ffff230224 */ /* 0x000fe200078e000a */
[----:B------:R-:W-:Y:S01]  /*07c0*/  LOP3.LUT R8, R21, UR27, R8, 0x96, !PT ;  /* 0x0000001b15087c12 */ /* 0x000fe2000f8e9608 */
[----:B------:R-:W-:Y:S02]  /*07d0*/  @!P0 IMAD.MOV.U32 R35, RZ, RZ, R10 ;  /* 0x000000ffff238224 */ /* 0x000fe400078e000a */
[----:B------:R-:W-:Y:S02]  /*07e0*/  @!P0 IMAD.MOV.U32 R34, RZ, RZ, R11 ;  /* 0x000000ffff228224 */ /* 0x000fe400078e000b */
[----:B------:R-:W-:Y:S02]  /*07f0*/  IMAD R10, R3, -0x326172a9, RZ ;  /* 0xcd9e8d57030a7824 */ /* 0x000fe400078e02ff */
[----:B------:R-:W-:Y:S02]  /*0800*/  IMAD R11, R2, -0x2daee0ad, RZ ;  /* 0xd2511f53020b7824 */ /* 0x000fe400078e02ff */
[----:B------:R-:W-:-:S04]  /*0810*/  IMAD.HI.U32 R3, R9, -0x326172a9, RZ ;  /* 0xcd9e8d5709037827 */ /* 0x000fc800078e00ff */
[----:B------:R-:W-:Y:S01]  /*0820*/  IMAD.HI.U32 R2, R8, -0x2daee0ad, RZ ;  /* 0xd2511f5308027827 */ /* 0x000fe200078e00ff */
[----:B------:R-:W-:-:S03]  /*0830*/  LOP3.LUT R3, R10, UR29, R3, 0x96, !PT ;  /* 0x0000001d0a037c12 */ /* 0x000fc6000f8e9603 */
[----:B------:R-:W-:Y:S01]  /*0840*/  @P0 IMAD.MOV.U32 R33, RZ, RZ, R4 ;  /* 0x000000ffff210224 */ /* 0x000fe200078e0004 */
[----:B------:R-:W-:Y:S01]  /*0850*/  LOP3.LUT R2, R11, UR30, R2, 0x96, !PT ;  /* 0x0000001e0b027c12 */ /* 0x000fe2000f8e9602 */
[----:B------:R-:W-:Y:S01]  /*0860*/  @!P0 IMAD.MOV.U32 R32, RZ, RZ, R5 ;  /* 0x000000ffff208224 */ /* 0x000fe200078e0005 */
[----:B------:R-:W-:Y:S01]  /*0870*/  @P0 MOV R11, R6 ;  /* 0x00000006000b0202 */ /* 0x000fe20000000f00 */
[----:B------:R-:W-:Y:S02]  /*0880*/  @!P0 IMAD.MOV.U32 R33, RZ, RZ, R4 ;  /* 0x000000ffff218224 */ /* 0x000fe400078e0004 */
[----:B------:R-:W-:Y:S02]  /*0890*/  IMAD R5, R8, -0x2daee0ad, RZ ;  /* 0xd2511f5308057824 */ /* 0x000fe400078e02ff */
[----:B------:R-:W-:-:S04]  /*08a0*/  IMAD.HI.U32 R4, R3, -0x2daee0ad, RZ ;  /* 0xd2511f5303047827 */ /* 0x000fc800078e00ff */
[----:B------:R-:W-:Y:S01]  /*08b0*/  IMAD R21, R9, -0x326172a9, RZ ;  /* 0xcd9e8d5709157824 */ /* 0x000fe200078e02ff */
[----:B------:R-:W-:Y:S01]  /*08c0*/  LOP3.LUT R9, R5, UR32, R4, 0x96, !PT ;  /* 0x0000002005097c12 */ /* 0x000fe2000f8e9604 */
[----:B------:R-:W-:-:S04]  /*08d0*/  IMAD.HI.U32 R8, R2, -0x326172a9, RZ ;  /* 0xcd9e8d5702087827 */ /* 0x000fc800078e00ff */
[----:B------:R-:W-:Y:S01]  /*08e0*/  @P0 IMAD.MOV.U32 R10, RZ, RZ, R7 ;  /* 0x000000ffff0a0224 */ /* 0x000fe200078e0007 */
[----:B------:R-:W-:Y:S01]  /*08f0*/  @!P0 MOV R10, R7 ;  /* 0x00000007000a8202 */ /* 0x000fe20000000f00 */
[----:B------:R-:W-:Y:S01]  /*0900*/  @!P0 IMAD.MOV.U32 R11, RZ, RZ, R6 ;  /* 0x000000ffff0b8224 */ /* 0x000fe200078e0006 */
[----:B------:R-:W-:Y:S01]  /*0910*/  LOP3.LUT R8, R21, UR31, R8, 0x96, !PT ;  /* 0x0000001f15087c12 */ /* 0x000fe2000f8e9608 */
[----:B------:R-:W-:Y:S02]  /*0920*/  IMAD.MOV.U32 R7, RZ, RZ, RZ ;  /* 0x000000ffff077224 */ /* 0x000fe400078e00ff */
[----:B------:R-:W-:Y:S02]  /*0930*/  IMAD R46, R3, -0x2daee0ad, RZ ;  /* 0xd2511f53032e7824 */ /* 0x000fe400078e02ff */
[----:B0123--:R-:W-:-:S07]  /*0940*/  IMAD R6, R2, -0x326172a9, RZ ;  /* 0xcd9e8d5702067824 */ /* 0x00ffce00078e02ff */
.L_x_3114:
[----:B0-----:R-:W0:Y:S08]  /*0950*/  LDC.64 R28, c[0x0][0x3f0] ;  /* 0x0000fc00ff1c7b82 */ /* 0x001e300000000a00 */
[----:B------:R-:W1:Y:S08]  /*0960*/  LDC R31, c[0x0][0x388] ;  /* 0x0000e200ff1f7b82 */ /* 0x000e700000000800 */
[----:B------:R-:W2:Y:S01]  /*0970*/  LDC.64 R26, c[0x0][0x3f8] ;  /* 0x0000fe00ff1a7b82 */ /* 0x000ea20000000a00 */
[----:B0-----:R-:W-:-:S05]  /*0980*/  IMAD.WIDE R28, R41, 0x4, R28 ;  /* 0x00000004291c7825 */ /* 0x001fca00078e021c */
[----:B------:R-:W3:Y:S01]  /*0990*/  LDG.E R54, desc[UR8][R28.64] ;  /* 0x000000081c367981 */ /* 0x000ee2000c1e1900 */
[----:B------:R-:W-:Y:S02]  /*09a0*/  HFMA2 R55, -RZ, RZ, 0, 0 ;  /* 0x00000000ff377431 */ /* 0x000fe400000001ff */
[----:B--2---:R-:W-:Y:S01]  /*09b0*/  IMAD.WIDE R26, R41, 0x4, R26 ;  /* 0x00000004291a7825 */ /* 0x004fe200078e021a */
[----:B---3--:R-:W-:-:S13]  /*09c0*/  ISETP.GE.AND P2, PT, R54, 0x1, PT ;  /* 0x000000013600780c */ /* 0x008fda0003f46270 */
[----:B------:R-:W0:Y:S01]  /*09d0*/  @P2 LDC.64 R24, c[0x0][0x390] ;  /* 0x0000e400ff182b82 */ /* 0x000e220000000a00 */
[----:B------:R-:W-:-:S04]  /*09e0*/  @P2 VIADD R30, R54, 0xffffffff ;  /* 0xffffffff361e2836 */ /* 0x000fc80000000000 */
[----:B-1----:R-:W-:-:S05]  /*09f0*/  @P2 IMAD R30, R30, R31, RZ ;  /* 0x0000001f1e1e2224 */ /* 0x002fca00078e02ff */
        /* <DEDUP_REMOVED lines=12> */
[----:B-1----:R-:W-:Y:S05]  /*0ac0*/  @!P0 BRA `(.L_x_2877) ;  /* 0x0000002c008c8947 */ /* 0x002fea0003800000 */
        /* <DEDUP_REMOVED lines=25> */
.L_x_2882:
        /* <DEDUP_REMOVED lines=13> */
.L_x_2884:
[----:B------:R-:W-:Y:S05]  /*0d30*/  BSYNC.RECONVERGENT B3 ;  /* 0x0000000000037941 */ /* 0x000fea0003800200 */
.L_x_2883:
        /* <DEDUP_REMOVED lines=42> */
.L_x_2881:
[----:B------:R-:W-:Y:S05]  /*0fe0*/  BSYNC.RECONVERGENT B2 ;  /* 0x0000000000027941 */ /* 0x000fea0003800200 */
.L_x_2880:
[----:B------:R-:W-:Y:S01]  /*0ff0*/  I2FP.F32.U32 R5, R5 ;  /* 0x0000000500057245 */ /* 0x000fe20000201000 */
[----:B-----5:R-:W-:Y:S02]  /*1000*/  HADD2.F32 R28, -RZ, R20.H0_H0 ;  /* 0x20000014ff1c7230 */ /* 0x020fe40000004100 */
[----:B------:R-:W-:Y:S02]  /*1010*/  IMAD.MOV.U32 R46, RZ, RZ, 0x2f800000 ;  /* 0x2f800000ff2e7424 */ /* 0x000fe400078e00ff */
[----:B------:R-:W-:Y:S02]  /*1020*/  HADD2.F32 R29, -RZ, R24.H0_H0 ;  /* 0x20000018ff1d7230 */ /* 0x000fe40000004100 */
[----:B------:R-:W-:Y:S01]  /*1030*/  FMUL.FTZ R28, R28, UR13 ;  /* 0x0000000d1c1c7c20 */ /* 0x000fe20008410000 */
[----:B------:R-:W-:-:S03]  /*1040*/  FFMA.FTZ R5, R5, R46, 1.1641532182693481445e-10 ;  /* 0x2f00000005057423 */ /* 0x000fc6000001002e */
[----:B------:R-:W-:Y:S02]  /*1050*/  FMUL.FTZ R28, R28, UR12 ;  /* 0x0000000c1c1c7c20 */ /* 0x000fe40008410000 */
[----:B------:R-:W-:-:S04]  /*1060*/  FSETP.GTU.FTZ.AND P4, PT, R5, UR5, PT ;  /* 0x0000000505007c0b */ /* 0x000fc8000bf9c000 */
[----:B------:R-:W-:Y:S02]  /*1070*/  FSEL R28, R28, RZ, !P4 ;  /* 0x000000ff1c1c7208 */ /* 0x000fe40006000000 */
[----:B------:R-:W-:-:S03]  /*1080*/  SEL R5, RZ, 0x1, P4 ;  /* 0x00000001ff057807 */ /* 0x000fc60002000000 */
[----:B------:R-:W-:-:S07]  /*1090*/  FADD.FTZ R29, R29, R28 ;  /* 0x0000001c1d1d7221 */ /* 0x000fce0000010000 */
.L_x_2879:
[----:B------:R-:W-:Y:S05]  /*10a0*/  BSYNC.RECONVERGENT B1 ;  /* 0x0000000000017941 */ /* 0x000fea0003800200 */
.L_x_2878:
        /* <DEDUP_REMOVED lines=22> */
.L_x_2889:
        /* <DEDUP_REMOVED lines=13> */
.L_x_2891:
[----:B------:R-:W-:Y:S05]  /*12e0*/  BSYNC.RECONVERGENT B3 ;  /* 0x0000000000037941 */ /* 0x000fea0003800200 */
.L_x_2890:
        /* <DEDUP_REMOVED lines=42> */
.L_x_2888:
[----:B------:R-:W-:Y:S05]  /*1590*/  BSYNC.RECONVERGENT B2 ;  /* 0x0000000000027941 */ /* 0x000fea0003800200 */
.L_x_2887:
        /* <DEDUP_REMOVED lines=11> */
.L_x_2886:
[----:B------:R-:W-:Y:S05]  /*1650*/  BSYNC.RECONVERGENT B1 ;  /* 0x0000000000017941 */ /* 0x000fea0003800200 */
.L_x_2885:
        /* <DEDUP_REMOVED lines=22> */
.L_x_2896:
        /* <DEDUP_REMOVED lines=13> */
.L_x_2898:
[----:B------:R-:W-:Y:S05]  /*1890*/  BSYNC.RECONVERGENT B3 ;  /* 0x0000000000037941 */ /* 0x000fea0003800200 */
.L_x_2897:
        /* <DEDUP_REMOVED lines=43> */
.L_x_2895:
[----:B------:R-:W-:Y:S05]  /*1b50*/  BSYNC.RECONVERGENT B2 ;  /* 0x0000000000027941 */ /* 0x000fea0003800200 */
.L_x_2894:
        /* <DEDUP_REMOVED lines=11> */
.L_x_2893:
[----:B------:R-:W-:Y:S05]  /*1c10*/  BSYNC.RECONVERGENT B1 ;  /* 0x0000000000017941 */ /* 0x000fea0003800200 */
.L_x_2892:
        /* <DEDUP_REMOVED lines=22> */
.L_x_2903:
        /* <DEDUP_REMOVED lines=13> */
.L_x_2905:
[----:B------:R-:W-:Y:S05]  /*1e50*/  BSYNC.RECONVERGENT B3 ;  /* 0x0000000000037941 */ /* 0x000fea0003800200 */
.L_x_2904:
        /* <DEDUP_REMOVED lines=42> */
.L_x_2902:
[----:B------:R-:W-:Y:S05]  /*2100*/  BSYNC.RECONVERGENT B2 ;  /* 0x0000000000027941 */ /* 0x000fea0003800200 */
.L_x_2901:
        /* <DEDUP_REMOVED lines=11> */
.L_x_2900:
[----:B------:R-:W-:Y:S05]  /*21c0*/  BSYNC.RECONVERGENT B1 ;  /* 0x0000000000017941 */ /* 0x000fea0003800200 */
.L_x_2899:
        /* <DEDUP_REMOVED lines=22> */
.L_x_2910:
        /* <DEDUP_REMOVED lines=13> */
.L_x_2912:
[----:B------:R-:W-:Y:S05]  /*2400*/  BSYNC.RECONVERGENT B3 ;  /* 0x0000000000037941 */ /* 0x000fea0003800200 */
.L_x_2911:
        /* <DEDUP_REMOVED lines=42> */
.L_x_2909:
[----:B------:R-:W-:Y:S05]  /*26b0*/  BSYNC.RECONVERGENT B2 ;  /* 0x0000000000027941 */ /* 0x000fea0003800200 */
.L_x_2908:
        /* <DEDUP_REMOVED lines=11> */
.L_x_2907:
[----:B------:R-:W-:Y:S05]  /*2770*/  BSYNC.RECONVERGENT B1 ;  /* 0x0000000000017941 */ /* 0x000fea0003800200 */
.L_x_2906:
        /* <DEDUP_REMOVED lines=22> */
.L_x_2917:
        /* <DEDUP_REMOVED lines=13> */
.L_x_2919:
[----:B------:R-:W-:Y:S05]  /*29b0*/  BSYNC.RECONVERGENT B3 ;  /* 0x0000000000037941 */ /* 0x000fea0003800200 */
.L_x_2918:
        /* <DEDUP_REMOVED lines=41> */
[----:B------:R-:W-:-:S07]  /*2c50*/  LOP3.LUT R9, R24, UR32, R53, 0x96, !PT ;  /* 0x0000002018097c12 */ /* 0x000fce000f8e9635 */
.L_x_2916:
[----:B------:R-:W-:Y:S05]  /*2c60*/  BSYNC.RECONVERGENT B2 ;  /* 0x0000000000027941 */ /* 0x000fea0003800200 */
.L_x_2915:
        /* <DEDUP_REMOVED lines=11> */
.L_x_2914:
[----:B------:R-:W-:Y:S05]  /*2d20*/  BSYNC.RECONVERGENT B1 ;  /* 0x0000000000017941 */ /* 0x000fea0003800200 */
.L_x_2913:
        /* <DEDUP_REMOVED lines=22> */
.L_x_2924:
        /* <DEDUP_REMOVED lines=13> */
.L_x_2926:
[----:B------:R-:W-:Y:S05]  /*2f60*/  BSYNC.RECONVERGENT B3 ;  /* 0x0000000000037941 */ /* 0x000fea0003800200 */
.L_x_2925:
        /* <DEDUP_REMOVED lines=42> */
.L_x_2923:
[----:B------:R-:W-:Y:S05]  /*3210*/  BSYNC.RECONVERGENT B2 ;  /* 0x0000000000027941 */ /* 0x000fea0003800200 */
.L_x_2922:
[----:B------:R-:W-:Y:S01]  /*3220*/  I2FP.F32.U32 R25, R44 ;  /* 0x0000002c00197245 */ /* 0x000fe20000201000 */
[----:B-----5:R-:W-:Y:S02]  /*3230*/  HADD2.F32 R44, -RZ, R23.H0_H0 ;  /* 0x20000017ff2c7230 */ /* 0x020fe40000004100 */
[----:B------:R-:W-:-:S03]  /*3240*/  IMAD.MOV.U32 R46, RZ, RZ, 0x2f800000 ;  /* 0x2f800000ff2e7424 */ /* 0x000fc600078e00ff */
[----:B------:R-:W-:Y:S01]  /*3250*/  FMUL.FTZ R44, R44, UR13 ;  /* 0x0000000d2c2c7c20 */ /* 0x000fe20008410000 */
[----:B------:R-:W-:Y:S01]  /*3260*/  FFMA.FTZ R25, R25, R46, 1.1641532182693481445e-10 ;  /* 0x2f00000019197423 */ /* 0x000fe2000001002e */
[----:B------:R-:W-:Y:S02]  /*3270*/  HADD2.F32 R46, -RZ, R27.H0_H0 ;  /* 0x2000001bff2e7230 */ /* 0x000fe40000004100 */
[----:B------:R-:W-:Y:S02]  /*3280*/  FMUL.FTZ R44, R44, UR12 ;  /* 0x0000000c2c2c7c20 */ /* 0x000fe40008410000 */
[----:B------:R-:W-:-:S04]  /*3290*/  FSETP.GTU.FTZ.AND P4, PT, R25, UR5, PT ;  /* 0x0000000519007c0b */ /* 0x000fc8000bf9c000 */
[----:B------:R-:W-:Y:S02]  /*32a0*/  FSEL R53, R44, RZ, !P4 ;  /* 0x000000ff2c357208 */ /* 0x000fe40006000000 */
[----:B------:R-:W-:-:S03]  /*32b0*/  SEL R44, RZ, 0x1, P4 ;  /* 0x00000001ff2c7807 */ /* 0x000fc60002000000 */
[----:B------:R-:W-:-:S07]  /*32c0*/  FADD.FTZ R53, R46, R53 ;  /* 0x000000352e357221 */ /* 0x000fce0000010000 */
.L_x_2921:
[----:B------:R-:W-:Y:S05]  /*32d0*/  BSYNC.RECONVERGENT B1 ;  /* 0x0000000000017941 */ /* 0x000fea0003800200 */
.L_x_2920:
        /* <DEDUP_REMOVED lines=22> */
.L_x_2931:
        /* <DEDUP_REMOVED lines=13> */
.L_x_2933:
[----:B------:R-:W-:Y:S05]  /*3510*/  BSYNC.RECONVERGENT B3 ;  /* 0x0000000000037941 */ /* 0x000fea0003800200 */
.L_x_2932:
        /* <DEDUP_REMOVED lines=39> */
[----:B------:R-:W-:Y:S01]  /*3790*/  MOV R6, R56 ;  /* 0x0000003800067202 */ /* 0x000fe20000000f00 */
[----:B------:R-:W-:Y:S01]  /*37a0*/  IMAD.MOV.U32 R59, RZ, RZ, R24 ;  /* 0x000000ffff3b7224 */ /* 0x000fe200078e0018 */
[----:B------:R-:W-:Y:S02]  /*37b0*/  LOP3.LUT R9, R46, UR32, R25, 0x96, !PT ;  /* 0x000000202e097c12 */ /* 0x000fe4000f8e9619 */
[----:B------:R-:W-:-:S07]  /*37c0*/  MOV R25, R66 ;  /* 0x0000004200197202 */ /* 0x000fce0000000f00 */
.L_x_2930:
[----:B------:R-:W-:Y:S05]  /*37d0*/  BSYNC.RECONVERGENT B2 ;  /* 0x0000000000027941 */ /* 0x000fea0003800200 */
.L_x_2929:
        /* <DEDUP_REMOVED lines=11> */
.L_x_2928:
[----:B------:R-:W-:Y:S05]  /*3890*/  BSYNC.RECONVERGENT B1 ;  /* 0x0000000000017941 */ /* 0x000fea0003800200 */
.L_x_2927:
[----:B------:R-:W-:Y:S02]  /*38a0*/  F2FP.F16.F32.PACK_AB R27, RZ, R52 ;  /* 0x00000034ff1b723e */ /* 0x000fe400000000ff */
[----:B------:R-:W-:Y:S02]  /*38b0*/  PRMT R26, R65, 0x5410, R26 ;  /* 0x00005410411a7816 */ /* 0x000fe4000000001a */
[----:B------:R-:W-:Y:S02]  /*38c0*/  PRMT R25, R62, 0x5410, R64 ;  /* 0x000054103e197816 */ /* 0x000fe40000000040 */
[----:B------:R-:W-:Y:S02]  /*38d0*/  PRMT R24, R60, 0x5410, R61 ;  /* 0x000054103c187816 */ /* 0x000fe4000000003d */
[----:B------:R-:W-:Y:S01]  /*38e0*/  PRMT R27, R63, 0x5410, R27 ;  /* 0x000054103f1b7816 */ /* 0x000fe2000000001b */
[----:B------:R-:W-:Y:S06]  /*38f0*/  BRA `(.L_x_2934) ;  /* 0x0000002800e07947 */ /* 0x000fec0003800000 */
.L_x_2877:
[----:B------:R-:W-:Y:S01]  /*3900*/  BSSY.RECONVERGENT B1, `(.L_x_2935) ;  /* 0x0000058000017945 */ /* 0x000fe20003800200 */
[----:B------:R-:W-:Y:S01]  /*3910*/  IMAD.MOV.U32 R29, RZ, RZ, RZ ;  /* 0x000000ffff1d7224 */ /* 0x000fe200078e00ff */
[----:B------:R-:W-:Y:S01]  /*3920*/  MOV R59, R46 ;  /* 0x0000002e003b7202 */ /* 0x000fe20000000f00 */
[----:B------:R-:W-:Y:S01]  /*3930*/  IMAD.MOV.U32 R24, RZ, RZ, R47 ;  /* 0x000000ffff187224 */ /* 0x000fe200078e002f */
[----:B------:R-:W-:Y:S06]  /*3940*/  @!P2 BRA `(.L_x_2936) ;  /* 0x00000004004ca947 */ /* 0x000fec0003800000 */
[----:B------:R-:W-:Y:S01]  /*3950*/  ISETP.NE.AND P3, PT, R47, 0x1, PT ;  /* 0x000000012f00780c */ /* 0x000fe20003f65270 */
[----:B------:R-:W-:Y:S01]  /*3960*/  BSSY.RECONVERGENT B2, `(.L_x_2937) ;  /* 0x0000048000027945 */ /* 0x000fe20003800200 */
[----:B------:R-:W-:Y:S01]  /*3970*/  MOV R24, 0x2 ;  /* 0x0000000200187802 */ /* 0x000fe20000000f00 */
[----:B------:R-:W-:Y:S01]  /*3980*/  IMAD.MOV.U32 R5, RZ, RZ, R6 ;  /* 0x000000ffff057224 */ /* 0x000fe200078e0006 */
[----:B------:R-:W-:-:S09]  /*3990*/  MOV R59, R46 ;  /* 0x0000002e003b7202 */ /* 0x000fd20000000f00 */
        /* <DEDUP_REMOVED lines=11> */
.L_x_2939:
        /* <DEDUP_REMOVED lines=13> */
.L_x_2941:
[----:B------:R-:W-:Y:S05]  /*3b20*/  BSYNC.RECONVERGENT B3 ;  /* 0x0000000000037941 */ /* 0x000fea0003800200 */
.L_x_2940:
        /* <DEDUP_REMOVED lines=43> */
.L_x_2938:
[----:B------:R-:W-:Y:S05]  /*3de0*/  BSYNC.RECONVERGENT B2 ;  /* 0x0000000000027941 */ /* 0x000fea0003800200 */
.L_x_2937:
        /* <DEDUP_REMOVED lines=9> */
.L_x_2936:
[----:B------:R-:W-:Y:S05]  /*3e80*/  BSYNC.RECONVERGENT B1 ;  /* 0x0000000000017941 */ /* 0x000fea0003800200 */
.L_x_2935:
        /* <DEDUP_REMOVED lines=18> */
.L_x_2946:
        /* <DEDUP_REMOVED lines=13> */
.L_x_2948:
[----:B------:R-:W-:Y:S05]  /*4080*/  BSYNC.RECONVERGENT B3 ;  /* 0x0000000000037941 */ /* 0x000fea0003800200 */
.L_x_2947:
        /* <DEDUP_REMOVED lines=43> */
.L_x_2945:
[----:B------:R-:W-:Y:S05]  /*4340*/  BSYNC.RECONVERGENT B2 ;  /* 0x0000000000027941 */ /* 0x000fea0003800200 */
.L_x_2944:
        /* <DEDUP_REMOVED lines=9> */
.L_x_2943:
[----:B------:R-:W-:Y:S05]  /*43e0*/  BSYNC.RECONVERGENT B1 ;  /* 0x0000000000017941 */ /* 0x000fea0003800200 */
.L_x_2942:
        /* <DEDUP_REMOVED lines=18> */
.L_x_2953:
        /* <DEDUP_REMOVED lines=13> */
.L_x_2955:
[----:B------:R-:W-:Y:S05]  /*45e0*/  BSYNC.RECONVERGENT B3 ;  /* 0x0000000000037941 */ /* 0x000fea0003800200 */
.L_x_2954:
        /* <DEDUP_REMOVED lines=43> */
.L_x_2952:
[----:B------:R-:W-:Y:S05]  /*48a0*/  BSYNC.RECONVERGENT B2 ;  /* 0x0000000000027941 */ /* 0x000fea0003800200 */
.L_x_2951:
        /* <DEDUP_REMOVED lines=9> */
.L_x_2950:
[----:B------:R-:W-:Y:S05]  /*4940*/  BSYNC.RECONVERGENT B1 ;  /* 0x0000000000017941 */ /* 0x000fea0003800200 */
.L_x_2949:
        /* <DEDUP_REMOVED lines=18> */
.L_x_2960:
        /* <DEDUP_REMOVED lines=13> */
.L_x_2962:
[----:B------:R-:W-:Y:S05]  /*4b40*/  BSYNC.RECONVERGENT B3 ;  /* 0x0000000000037941 */ /* 0x000fea0003800200 */
.L_x_2961:
        /* <DEDUP_REMOVED lines=43> */
.L_x_2959:
[----:B------:R-:W-:Y:S05]  /*4e00*/  BSYNC.RECONVERGENT B2 ;  /* 0x0000000000027941 */ /* 0x000fea0003800200 */
.L_x_2958:
        /* <DEDUP_REMOVED lines=9> */
.L_x_2957:
[----:B------:R-:W-:Y:S05]  /*4ea0*/  BSYNC.RECONVERGENT B1 ;  /* 0x0000000000017941 */ /* 0x000fea0003800200 */
.L_x_2956:
        /* <DEDUP_REMOVED lines=18> */
.L_x_2967:
        /* <DEDUP_REMOVED lines=13> */
.L_x_2969:
[----:B------:R-:W-:Y:S05]  /*50a0*/  BSYNC.RECONVERGENT B3 ;  /* 0x0000000000037941 */ /* 0x000fea0003800200 */
.L_x_2968:
        /* <DEDUP_REMOVED lines=43> */
.L_x_2966:
[----:B------:R-:W-:Y:S05]  /*5360*/  BSYNC.RECONVERGENT B2 ;  /* 0x0000000000027941 */ /* 0x000fea0003800200 */
.L_x_2965:
        /* <DEDUP_REMOVED lines=9> */
.L_x_2964:
[----:B------:R-:W-:Y:S05]  /*5400*/  BSYNC.RECONVERGENT B1 ;  /* 0x0000000000017941 */ /* 0x000fea0003800200 */
.L_x_2963:
        /* <DEDUP_REMOVED lines=18> */
.L_x_2974:
        /* <DEDUP_REMOVED lines=13> */
.L_x_2976:
[----:B------:R-:W-:Y:S05]  /*5600*/  BSYNC.RECONVERGENT B3 ;  /* 0x0000000000037941 */ /* 0x000fea0003800200 */
.L_x_2975:
        /* <DEDUP_REMOVED lines=43> */
.L_x_2973:
[----:B------:R-:W-:Y:S05]  /*58c0*/  BSYNC.RECONVERGENT B2 ;  /* 0x0000000000027941 */ /* 0x000fea0003800200 */
.L_x_2972:
        /* <DEDUP_REMOVED lines=9> */
.L_x_2971:
[----:B------:R-:W-:Y:S05]  /*5960*/  BSYNC.RECONVERGENT B1 ;  /* 0x0000000000017941 */ /* 0x000fea0003800200 */
.L_x_2970:
        /* <DEDUP_REMOVED lines=18> */
.L_x_2981:
        /* <DEDUP_REMOVED lines=13> */
.L_x_2983:
[----:B------:R-:W-:Y:S05]  /*5b60*/  BSYNC.RECONVERGENT B3 ;  /* 0x0000000000037941 */ /* 0x000fea0003800200 */
.L_x_2982:
        /* <DEDUP_REMOVED lines=43> */
.L_x_2980:
[----:B------:R-:W-:Y:S05]  /*5e20*/  BSYNC.RECONVERGENT B2 ;  /* 0x0000000000027941 */ /* 0x000fea0003800200 */
.L_x_2979:
        /* <DEDUP_REMOVED lines=9> */
.L_x_2978:
[----:B------:R-:W-:Y:S05]  /*5ec0*/  BSYNC.RECONVERGENT B1 ;  /* 0x0000000000017941 */ /* 0x000fea0003800200 */
.L_x_2977:
        /* <DEDUP_REMOVED lines=18> */
.L_x_2988:
        /* <DEDUP_REMOVED lines=13> */
.L_x_2990:
[----:B------:R-:W-:Y:S05]  /*60c0*/  BSYNC.RECONVERGENT B3 ;  /* 0x0000000000037941 */ /* 0x000fea0003800200 */
.L_x_2989:
        /* <DEDUP_REMOVED lines=43> */
.L_x_2987:
[----:B------:R-:W-:Y:S05]  /*6380*/  BSYNC.RECONVERGENT B2 ;  /* 0x0000000000027941 */ /* 0x000fea0003800200 */
.L_x_2986:
[----:B------:R-:W-:Y:S01]  /*6390*/  I2FP.F32.U32 R24, R25 ;  /* 0x0000001900187245 */ /* 0x000fe20000201000 */
[----:B------:R-:W-:Y:S02]  /*63a0*/  HFMA2 R25, -RZ, RZ, 0.1171875, 0 ;  /* 0x2f800000ff197431 */ /* 0x000fe400000001ff */
[----:B-----5:R-:W-:-:S05]  /*63b0*/  HADD2.F32 R26, -RZ, R23.H1_H1 ;  /* 0x30000017ff1a7230 */ /* 0x020fca0000004100 */
[----:B------:R-:W-:Y:S01]  /*63c0*/  FMUL.FTZ R26, R26, UR13 ;  /* 0x0000000d1a1a7c20 */ /* 0x000fe20008410000 */
[----:B------:R-:W-:-:S03]  /*63d0*/  FFMA.FTZ R24, R24, R25, 1.1641532182693481445e-10 ;  /* 0x2f00000018187423 */ /* 0x000fc60000010019 */
[----:B------:R-:W-:Y:S02]  /*63e0*/  FMUL.FTZ R26, R26, UR12 ;  /* 0x0000000c1a1a7c20 */ /* 0x000fe40008410000 */
[----:B------:R-:W-:-:S04]  /*63f0*/  FSETP.GTU.FTZ.AND P3, PT, R24, UR5, PT ;  /* 0x0000000518007c0b */ /* 0x000fc8000bf7c000 */
[----:B------:R-:W-:Y:S02]  /*6400*/  SEL R45, RZ, 0x1, P3 ;  /* 0x00000001ff2d7807 */ /* 0x000fe40001800000 */
[----:B------:R-:W-:-:S07]  /*6410*/  FSEL R52, R26, RZ, !P3 ;  /* 0x000000ff1a347208 */ /* 0x000fce0005800000 */
.L_x_2985:
[----:B------:R-:W-:Y:S05]  /*6420*/  BSYNC.RECONVERGENT B1 ;  /* 0x0000000000017941 */ /* 0x000fea0003800200 */
.L_x_2984:
[----:B------:R-:W-:Y:S02]  /*6430*/  F2FP.F16.F32.PACK_AB R27, RZ, R52 ;  /* 0x00000034ff1b723e */ /* 0x000fe400000000ff */
[----:B------:R-:W-:Y:S02]  /*6440*/  PRMT R26, R63, 0x5410, R64 ;  /* 0x000054103f1a7816 */ /* 0x000fe40000000040 */
[----:B------:R-:W-:Y:S02]  /*6450*/  PRMT R25, R62, 0x5410, R61 ;  /* 0x000054103e197816 */ /* 0x000fe4000000003d */
[----:B------:R-:W-:Y:S02]  /*6460*/  PRMT R24, R60, 0x5410, R57 ;  /* 0x000054103c187816 */ /* 0x000fe40000000039 */
[----:B------:R-:W-:-:S07]  /*6470*/  PRMT R27, R56, 0x5410, R27 ;  /* 0x00005410381b7816 */ /* 0x000fce000000001b */
.L_x_2934:
[----:B------:R-:W0:Y:S01]  /*6480*/  LDC.64 R70, c[0x0][0x3a8] ;  /* 0x0000ea00ff467b82 */ /* 0x000e220000000a00 */
[----:B------:R-:W-:Y:S01]  /*6490*/  BSSY.RECONVERGENT B1, `(.L_x_2991) ;  /* 0x0000019000017945 */ /* 0x000fe20003800200 */
[----:B0-----:R-:W-:-:S05]  /*64a0*/  IMAD.WIDE.U32 R56, R58, 0x10, R70 ;  /* 0x000000103a387825 */ /* 0x001fca00078e0046 */
[----:B------:R0:W-:Y:S02]  /*64b0*/  STG.E.128 desc[UR8][R56.64], R24 ;  /* 0x0000001838007986 */ /* 0x0001e4000c101d08 */
[----:B0-----:R-:W-:Y:S01]  /*64c0*/  VIADD R57, R55, 0x20 ;  /* 0x0000002037397836 */ /* 0x001fe20000000000 */
[----:B------:R-:W-:Y:S06]  /*64d0*/  @!P2 BRA `(.L_x_2992) ;  /* 0x000000000050a947 */ /* 0x000fec0003800000 */
[----:B------:R-:W-:Y:S02]  /*64e0*/  SHF.L.U32 R24, R44, 0x10, RZ ;  /* 0x000000102c187819 */ /* 0x000fe400000006ff */
[----:B------:R-:W-:Y:S02]  /*64f0*/  LOP3.LUT R26, R45, 0xffff, RZ, 0xc0, !PT ;  /* 0x0000ffff2d1a7812 */ /* 0x000fe400078ec0ff */
[----:B------:R-:W-:Y:S02]  /*6500*/  LOP3.LUT R61, R24, 0xff0000, RZ, 0xc0, !PT ;  /* 0x00ff0000183d7812 */ /* 0x000fe400078ec0ff */
[----:B------:R-:W0:Y:S01]  /*6510*/  LDC.64 R24, c[0x0][0x3b0] ;  /* 0x0000ec00ff187b82 */ /* 0x000e220000000a00 */
[----:B------:R-:W-:Y:S02]  /*6520*/  PRMT R27, R43, 0x7104, RZ ;  /* 0x000071042b1b7816 */ /* 0x000fe400000000ff */
[----:B------:R-:W-:Y:S02]  /*6530*/  PRMT R26, R61, 0x4210, R26 ;  /* 0x000042103d1a7816 */ /* 0x000fe4000000001a */
[----:B------:R-:W-:-:S02]  /*6540*/  LOP3.LUT R62, R2, 0xff, RZ, 0xc0, !PT ;  /* 0x000000ff023e7812 */ /* 0x000fc400078ec0ff */
[----:B------:R-:W-:Y:S02]  /*6550*/  LOP3.LUT R27, R26, 0xff00, R27, 0xf8, !PT ;  /* 0x0000ff001a1b7812 */ /* 0x000fe400078ef81b */
[----:B------:R-:W-:Y:S01]  /*6560*/  LOP3.LUT R60, R3, 0xff, RZ, 0xc0, !PT ;  /* 0x000000ff033c7812 */ /* 0x000fe200078ec0ff */
[----:B------:R-:W-:Y:S01]  /*6570*/  IMAD.WIDE.U32 R62, R62, 0x1000000, RZ ;  /* 0x010000003e3e7825 */ /* 0x000fe200078e00ff */
[----:B------:R-:W-:Y:S02]  /*6580*/  LOP3.LUT R26, R4, 0xff, RZ, 0xc0, !PT ;  /* 0x000000ff041a7812 */ /* 0x000fe400078ec0ff */
[----:B------:R-:W-:Y:S01]  /*6590*/  LOP3.LUT R65, R27, 0xff, R0, 0xf8, !PT ;  /* 0x000000ff1b417812 */ /* 0x000fe200078ef800 */
[----:B------:R-:W-:-:S04]  /*65a0*/  IMAD.WIDE.U32 R60, R60, 0x10000, RZ ;  /* 0x000100003c3c7825 */ /* 0x000fc800078e00ff */
[----:B------:R-:W-:Y:S01]  /*65b0*/  IMAD.WIDE.U32 R26, R26, 0x100, RZ ;  /* 0x000001001a1a7825 */ /* 0x000fe200078e00ff */
[----:B------:R-:W-:Y:S02]  /*65c0*/  LOP3.LUT R61, R61, R65, R63, 0xfe, !PT ;  /* 0x000000413d3d7212 */ /* 0x000fe400078efe3f */
[----:B------:R-:W-:Y:S01]  /*65d0*/  LOP3.LUT R60, R26, R62, R60, 0xfe, !PT ;  /* 0x0000003e1a3c7212 */ /* 0x000fe200078efe3c */
[----:B0-----:R-:W-:Y:S01]  /*65e0*/  IMAD.WIDE.U32 R24, R55, 0x8, R24 ;  /* 0x0000000837187825 */ /* 0x001fe200078e0018 */
[----:B------:R-:W-:Y:S02]  /*65f0*/  LOP3.LUT R27, R61, R27, RZ, 0xfc, !PT ;  /* 0x0000001b3d1b7212 */ /* 0x000fe400078efcff */
[----:B------:R-:W-:-:S05]  /*6600*/  LOP3.LUT R26, R60, 0xff, R5, 0xf8, !PT ;  /* 0x000000ff3c1a7812 */ /* 0x000fca00078ef805 */
[----:B------:R0:W-:Y:S02]  /*6610*/  STG.E.64 desc[UR8][R24.64], R26 ;  /* 0x0000001a18007986 */ /* 0x0001e4000c101b08 */
.L_x_2992:
[----:B------:R-:W-:Y:S05]  /*6620*/  BSYNC.RECONVERGENT B1 ;  /* 0x0000000000017941 */ /* 0x000fea0003800200 */
.L_x_2991:
[----:B------:R-:W-:Y:S04]  /*6630*/  BSSY.RECONVERGENT B1, `(.L_x_2993) ;  /* 0x0000005000017945 */ /* 0x000fe80003800200 */
[----:B------:R-:W-:Y:S05]  /*6640*/  @!P2 BRA `(.L_x_2994) ;  /* 0x00000000000ca947 */ /* 0x000fea0003800000 */
[----:B-----5:R-:W1:Y:S02]  /*6650*/  LDC.64 R20, c[0x0][0x390] ;  /* 0x0000e400ff147b82 */ /* 0x020e640000000a00 */
[----:B-1----:R-:W-:-:S06]  /*6660*/  IMAD.WIDE.U32 R20, R57, 0x10, R20 ;  /* 0x0000001039147825 */ /* 0x002fcc00078e0014 */
[----:B------:R-:W5:Y:S02]  /*6670*/  LDG.E.128 R20, desc[UR8][R20.64] ;  /* 0x0000000814147981 */ /* 0x000f64000c1e1d00 */
.L_x_2994:
[----:B------:R-:W-:Y:S05]  /*6680*/  BSYNC.RECONVERGENT B1 ;  /* 0x0000000000017941 */ /* 0x000fea0003800200 */
.L_x_2993:
[----:B------:R-:W-:Y:S01]  /*6690*/  VIADD R56, R58, 0x20 ;  /* 0x000000203a387836 */ /* 0x000fe20000000000 */
[----:B------:R-:W-:Y:S06]  /*66a0*/  @!P0 BRA `(.L_x_2995) ;  /* 0x0000002c00988947 */ /* 0x000fec0003800000 */
[----:B0-----:R-:W0:Y:S02]  /*66b0*/  LDC.64 R24, c[0x0][0x3a0] ;  /* 0x0000e800ff187b82 */ /* 0x001e240000000a00 */
        /* <DEDUP_REMOVED lines=24> */
.L_x_3000:
        /* <DEDUP_REMOVED lines=13> */
.L_x_3002:
[----:B------:R-:W-:Y:S05]  /*6910*/  BSYNC.RECONVERGENT B3 ;  /* 0x0000000000037941 */ /* 0x000fea0003800200 */
.L_x_3001:
        /* <DEDUP_REMOVED lines=43> */
.L_x_2999:
[----:B------:R-:W-:Y:S05]  /*6bd0*/  BSYNC.RECONVERGENT B2 ;  /* 0x0000000000027941 */ /* 0x000fea0003800200 */
.L_x_2998:
        /* <DEDUP_REMOVED lines=11> */
.L_x_2997:
[----:B------:R-:W-:Y:S05]  /*6c90*/  BSYNC.RECONVERGENT B1 ;  /* 0x0000000000017941 */ /* 0x000fea0003800200 */
.L_x_2996:
        /* <DEDUP_REMOVED lines=22> */
.L_x_3007:
        /* <DEDUP_REMOVED lines=13> */
.L_x_3009:
[----:B------:R-:W-:Y:S05]  /*6ed0*/  BSYNC.RECONVERGENT B3 ;  /* 0x0000000000037941 */ /* 0x000fea0003800200 */
.L_x_3008:
        /* <DEDUP_REMOVED lines=42> */
.L_x_3006:
[----:B------:R-:W-:Y:S05]  /*7180*/  BSYNC.RECONVERGENT B2 ;  /* 0x0000000000027941 */ /* 0x000fea0003800200 */
.L_x_3005:
        /* <DEDUP_REMOVED lines=11> */
.L_x_3004:
[----:B------:R-:W-:Y:S05]  /*7240*/  BSYNC.RECONVERGENT B1 ;  /* 0x0000000000017941 */ /* 0x000fea0003800200 */
.L_x_3003:
        /* <DEDUP_REMOVED lines=22> */
.L_x_3014:
        /* <DEDUP_REMOVED lines=13> */
.L_x_3016:
[----:B------:R-:W-:Y:S05]  /*7480*/  BSYNC.RECONVERGENT B3 ;  /* 0x0000000000037941 */ /* 0x000fea0003800200 */
.L_x_3015:
        /* <DEDUP_REMOVED lines=41> */
[----:B------:R-:W-:Y:S01]  /*7720*/  HFMA2 R46, -RZ, RZ, 0, 0 ;  /* 0x00000000ff2e7431 */ /* 0x000fe200000001ff */
[----:B------:R-:W-:-:S07]  /*7730*/  LOP3.LUT R9, R58, UR32, R47, 0x96, !PT ;  /* 0x000000203a097c12 */ /* 0x000fce000f8e962f */
.L_x_3013:
[----:B------:R-:W-:Y:S05]  /*7740*/  BSYNC.RECONVERGENT B2 ;  /* 0x0000000000027941 */ /* 0x000fea0003800200 */
.L_x_3012:
        /* <DEDUP_REMOVED lines=11> */
.L_x_3011:
[----:B------:R-:W-:Y:S05]  /*7800*/  BSYNC.RECONVERGENT B1 ;  /* 0x0000000000017941 */ /* 0x000fea0003800200 */
.L_x_3010:
        /* <DEDUP_REMOVED lines=22> */
.L_x_3021:
        /* <DEDUP_REMOVED lines=13> */
.L_x_3023:
[----:B------:R-:W-:Y:S05]  /*7a40*/  BSYNC.RECONVERGENT B3 ;  /* 0x0000000000037941 */ /* 0x000fea0003800200 */
.L_x_3022:
        /* <DEDUP_REMOVED lines=38> */
[----:B------:R-:W-:Y:S01]  /*7cb0*/  IMAD.WIDE.U32 R46, R2, -0x2daee0ad, RZ ;  /* 0xd2511f53022e7825 */ /* 0x000fe200078e00ff */
[----:B------:R-:W-:-:S03]  /*7cc0*/  MOV R2, R61 ;  /* 0x0000003d00027202 */ /* 0x000fc60000000f00 */
[----:B------:R-:W-:Y:S01]  /*7cd0*/  IMAD.MOV.U32 R64, RZ, RZ, R46 ;  /* 0x000000ffff407224 */ /* 0x000fe200078e002e */
[----:B------:R-:W-:Y:S01]  /*7ce0*/  LOP3.LUT R9, R62, UR32, R47, 0x96, !PT ;  /* 0x000000203e097c12 */ /* 0x000fe2000f8e962f */
[----:B------:R-:W-:-:S07]  /*7cf0*/  IMAD.MOV.U32 R47, RZ, RZ, RZ ;  /* 0x000000ffff2f7224 */ /* 0x000fce00078e00ff */
.L_x_3020:
[----:B------:R-:W-:Y:S05]  /*7d00*/  BSYNC.RECONVERGENT B2 ;  /* 0x0000000000027941 */ /* 0x000fea0003800200 */
.L_x_3019:
        /* <DEDUP_REMOVED lines=11> */
.L_x_3018:
[----:B------:R-:W-:Y:S05]  /*7dc0*/  BSYNC.RECONVERGENT B1 ;  /* 0x0000000000017941 */ /* 0x000fea0003800200 */
.L_x_3017:
        /* <DEDUP_REMOVED lines=22> */
.L_x_3028:
        /* <DEDUP_REMOVED lines=13> */
.L_x_3030:
[----:B------:R-:W-:Y:S05]  /*8000*/  BSYNC.RECONVERGENT B3 ;  /* 0x0000000000037941 */ /* 0x000fea0003800200 */
.L_x_3029:
        /* <DEDUP_REMOVED lines=40> */
[----:B------:R-:W-:Y:S01]  /*8290*/  IMAD.MOV.U32 R0, RZ, RZ, R64 ;  /* 0x000000ffff007224 */ /* 0x000fe200078e0040 */
[----:B------:R-:W-:Y:S02]  /*82a0*/  LOP3.LUT R9, R62, UR32, R47, 0x96, !PT ;  /* 0x000000203e097c12 */ /* 0x000fe4000f8e962f */
[----:B------:R-:W-:-:S07]  /*82b0*/  MOV R63, R46 ;  /* 0x0000002e003f7202 */ /* 0x000fce0000000f00 */
.L_x_3027:
[----:B------:R-:W-:Y:S05]  /*82c0*/  BSYNC.RECONVERGENT B2 ;  /* 0x0000000000027941 */ /* 0x000fea0003800200 */
.L_x_3026:
[----:B------:R-:W-:Y:S01]  /*82d0*/  I2FP.F32.U32 R0, R0 ;  /* 0x0000000000007245 */ /* 0x000fe20000201000 */
[----:B-----5:R-:W-:Y:S02]  /*82e0*/  HADD2.F32 R46, -RZ, R22.H0_H0 ;  /* 0x20000016ff2e7230 */ /* 0x020fe40000004100 */
[----:B------:R-:W-:-:S03]  /*82f0*/  IMAD.MOV.U32 R47, RZ, RZ, 0x2f800000 ;  /* 0x2f800000ff2f7424 */ /* 0x000fc600078e00ff */
[----:B------:R-:W-:Y:S01]  /*8300*/  FMUL.FTZ R46, R46, UR13 ;  /* 0x0000000d2e2e7c20 */ /* 0x000fe20008410000 */
[----:B------:R-:W-:-:S03]  /*8310*/  FFMA.FTZ R0, R0, R47, 1.1641532182693481445e-10 ;  /* 0x2f00000000007423 */ /* 0x000fc6000001002f */
[----:B------:R-:W-:Y:S02]  /*8320*/  FMUL.FTZ R46, R46, UR12 ;  /* 0x0000000c2e2e7c20 */ /* 0x000fe40008410000 */
[----:B------:R-:W-:Y:S01]  /*8330*/  FSETP.GTU.FTZ.AND P3, PT, R0, UR5, PT ;  /* 0x0000000500007c0b */ /* 0x000fe2000bf7c000 */
[----:B------:R-:W-:-:S03]  /*8340*/  HADD2.F32 R0, -RZ, R26.H0_H0 ;  /* 0x2000001aff007230 */ /* 0x000fc60000004100 */
[----:B------:R-:W-:-:S05]  /*8350*/  FSEL R61, R46, RZ, !P3 ;  /* 0x000000ff2e3d7208 */ /* 0x000fca0005800000 */
[----:B------:R-:W-:Y:S01]  /*8360*/  FADD.FTZ R61, R0, R61 ;  /* 0x0000003d003d7221 */ /* 0x000fe20000010000 */
[----:B------:R-:W-:-:S07]  /*8370*/  SEL R0, RZ, 0x1, P3 ;  /* 0x00000001ff007807 */ /* 0x000fce0001800000 */
.L_x_3025:
[----:B------:R-:W-:Y:S05]  /*8380*/  BSYNC.RECONVERGENT B1 ;  /* 0x0000000000017941 */ /* 0x000fea0003800200 */
.L_x_3024:
        /* <DEDUP_REMOVED lines=22> */
.L_x_3035:
        /* <DEDUP_REMOVED lines=13> */
.L_x_3037:
[----:B------:R-:W-:Y:S05]  /*85c0*/  BSYNC.RECONVERGENT B3 ;  /* 0x0000000000037941 */ /* 0x000fea0003800200 */
.L_x_3036:
        /* <DEDUP_REMOVED lines=38> */
[----:B------:R-:W-:-:S04]  /*8830*/  IMAD.WIDE.U32 R68, R69, -0x326172a9, RZ ;  /* 0xcd9e8d5745447825 */ /* 0x000fc800078e00ff */
[----:B------:R-:W-:Y:S01]  /*8840*/  IMAD.MOV.U32 R47, RZ, RZ, R46 ;  /* 0x000000ffff2f7224 */ /* 0x000fe200078e002e */
[----:B------:R-:W-:Y:S01]  /*8850*/  LOP3.LUT R8, R8, UR31, R69, 0x96, !PT ;  /* 0x0000001f08087c12 */ /* 0x000fe2000f8e9645 */
[----:B------:R-:W-:Y:S01]  /*8860*/  IMAD.MOV.U32 R46, RZ, RZ, RZ ;  /* 0x000000ffff2e7224 */ /* 0x000fe200078e00ff */
[----:B------:R-:W-:-:S07]  /*8870*/  MOV R6, R68 ;  /* 0x0000004400067202 */ /* 0x000fce0000000f00 */
.L_x_3034:
[----:B------:R-:W-:Y:S05]  /*8880*/  BSYNC.RECONVERGENT B2 ;  /* 0x0000000000027941 */ /* 0x000fea0003800200 */
.L_x_3033:
[----:B------:R-:W-:Y:S01]  /*8890*/  HFMA2 R62, -RZ, RZ, 0.1171875, 0 ;  /* 0x2f800000ff3e7431 */ /* 0x000fe200000001ff */
[----:B------:R-:W-:-:S05]  /*88a0*/  I2FP.F32.U32 R43, R43 ;  /* 0x0000002b002b7245 */ /* 0x000fca0000201000 */
[----:B------:R-:W-:Y:S01]  /*88b0*/  FFMA.FTZ R43, R43, R62, 1.1641532182693481445e-10 ;  /* 0x2f0000002b2b7423 */ /* 0x000fe2000001003e */
[----:B-----5:R-:W-:-:S04]  /*88c0*/  HADD2.F32 R62, -RZ, R22.H1_H1 ;  /* 0x30000016ff3e7230 */ /* 0x020fc80000004100 */
[----:B------:R-:W-:Y:S01]  /*88d0*/  FSETP.GTU.FTZ.AND P3, PT, R43, UR5, PT ;  /* 0x000000052b007c0b */ /* 0x000fe2000bf7c000 */
[----:B------:R-:W-:Y:S01]  /*88e0*/  FMUL.FTZ R62, R62, UR13 ;  /* 0x0000000d3e3e7c20 */ /* 0x000fe20008410000 */
[----:B------:R-:W-:-:S03]  /*88f0*/  HADD2.F32 R43, -RZ, R26.H1_H1 ;  /* 0x3000001aff2b7230 */ /* 0x000fc60000004100 */
[----:B------:R-:W-:-:S05]  /*8900*/  FMUL.FTZ R62, R62, UR12 ;  /* 0x0000000c3e3e7c20 */ /* 0x000fca0008410000 */
[----:B------:R-:W-:-:S05]  /*8910*/  FSEL R62, R62, RZ, !P3 ;  /* 0x000000ff3e3e7208 */ /* 0x000fca0005800000 */
[----:B------:R-:W-:Y:S01]  /*8920*/  FADD.FTZ R62, R43, R62 ;  /* 0x0000003e2b3e7221 */ /* 0x000fe20000010000 */
[----:B------:R-:W-:-:S07]  /*8930*/  SEL R43, RZ, 0x1, P3 ;  /* 0x00000001ff2b7807 */ /* 0x000fce0001800000 */
.L_x_3032:
[----:B------:R-:W-:Y:S05]  /*8940*/  BSYNC.RECONVERGENT B1 ;  /* 0x0000000000017941 */ /* 0x000fea0003800200 */
.L_x_3031:
        /* <DEDUP_REMOVED lines=22> */
.L_x_3042:
        /* <DEDUP_REMOVED lines=13> */
.L_x_3044:
[----:B------:R-:W-:Y:S05]  /*8b80*/  BSYNC.RECONVERGENT B3 ;  /* 0x0000000000037941 */ /* 0x000fea0003800200 */
.L_x_3043:
        /* <DEDUP_REMOVED lines=41> */
[----:B------:R-:W-:-:S07]  /*8e20*/  IMAD.MOV.U32 R69, RZ, RZ, RZ ;  /* 0x000000ffff457224 */ /* 0x000fce00078e00ff */
.L_x_3041:
[----:B------:R-:W-:Y:S05]  /*8e30*/  BSYNC.RECONVERGENT B2 ;  /* 0x0000000000027941 */ /* 0x000fea0003800200 */
.L_x_3040:
        /* <DEDUP_REMOVED lines=11> */
.L_x_3039:
[----:B------:R-:W-:Y:S05]  /*8ef0*/  BSYNC.RECONVERGENT B1 ;  /* 0x0000000000017941 */ /* 0x000fea0003800200 */
.L_x_3038:
        /* <DEDUP_REMOVED lines=22> */
.L_x_3049:
        /* <DEDUP_REMOVED lines=13> */
.L_x_3051:
[----:B------:R-:W-:Y:S05]  /*9130*/  BSYNC.RECONVERGENT B3 ;  /* 0x0000000000037941 */ /* 0x000fea0003800200 */
.L_x_3050:
        /* <DEDUP_REMOVED lines=42> */
.L_x_3048:
[----:B------:R-:W-:Y:S05]  /*93e0*/  BSYNC.RECONVERGENT B2 ;  /* 0x0000000000027941 */ /* 0x000fea0003800200 */
.L_x_3047:
[----:B------:R-:W-:Y:S01]  /*93f0*/  HFMA2 R64, -RZ, RZ, 0.1171875, 0 ;  /* 0x2f800000ff407431 */ /* 0x000fe200000001ff */
[----:B------:R-:W-:Y:S01]  /*9400*/  I2FP.F32.U32 R45, R45 ;  /* 0x0000002d002d7245 */ /* 0x000fe20000201000 */
[----:B------:R-:W-:-:S04]  /*9410*/  HADD2.F32 R27, -RZ, R27.H1_H1 ;  /* 0x3000001bff1b7230 */ /* 0x000fc80000004100 */
[----:B------:R-:W-:-:S05]  /*9420*/  FFMA.FTZ R45, R45, R64, 1.1641532182693481445e-10 ;  /* 0x2f0000002d2d7423 */ /* 0x000fca0000010040 */
[----:B------:R-:W-:Y:S01]  /*9430*/  FSETP.GTU.FTZ.AND P0, PT, R45, UR5, PT ;  /* 0x000000052d007c0b */ /* 0x000fe2000bf1c000 */
[----:B-----5:R-:W-:-:S05]  /*9440*/  HADD2.F32 R45, -RZ, R23.H1_H1 ;  /* 0x30000017ff2d7230 */ /* 0x020fca0000004100 */
[----:B------:R-:W-:-:S04]  /*9450*/  FMUL.FTZ R45, R45, UR13 ;  /* 0x0000000d2d2d7c20 */ /* 0x000fc80008410000 */
[----:B------:R-:W-:-:S05]  /*9460*/  FMUL.FTZ R45, R45, UR12 ;  /* 0x0000000c2d2d7c20 */ /* 0x000fca0008410000 */
[----:B------:R-:W-:Y:S02]  /*9470*/  FSEL R64, R45, RZ, !P0 ;  /* 0x000000ff2d407208 */ /* 0x000fe40004000000 */
[----:B------:R-:W-:-:S03]  /*9480*/  SEL R45, RZ, 0x1, P0 ;  /* 0x00000001ff2d7807 */ /* 0x000fc60000000000 */
[----:B------:R-:W-:-:S07]  /*9490*/  FADD.FTZ R64, R27, R64 ;  /* 0x000000401b407221 */ /* 0x000fce0000010000 */
.L_x_3046:
[----:B------:R-:W-:Y:S05]  /*94a0*/  BSYNC.RECONVERGENT B1 ;  /* 0x0000000000017941 */ /* 0x000fea0003800200 */
.L_x_3045:
[----:B------:R-:W-:Y:S02]  /*94b0*/  F2FP.F16.F32.PACK_AB R27, RZ, R64 ;  /* 0x00000040ff1b723e */ /* 0x000fe400000000ff */
[----:B------:R-:W-:Y:S02]  /*94c0*/  PRMT R26, R67, 0x5410, R26 ;  /* 0x00005410431a7816 */ /* 0x000fe4000000001a */
[----:B------:R-:W-:Y:S02]  /*94d0*/  PRMT R25, R65, 0x5410, R25 ;  /* 0x0000541041197816 */ /* 0x000fe40000000019 */
[----:B------:R-:W-:Y:S02]  /*94e0*/  PRMT R24, R60, 0x5410, R24 ;  /* 0x000054103c187816 */ /* 0x000fe40000000018 */
[----:B------:R-:W-:Y:S01]  /*94f0*/  PRMT R27, R66, 0x5410, R27 ;  /* 0x00005410421b7816 */ /* 0x000fe2000000001b */
[----:B------:R-:W-:Y:S06]  /*9500*/  BRA `(.L_x_3052) ;  /* 0x0000002800dc7947 */ /* 0x000fec0003800000 */
.L_x_2995:
[----:B------:R-:W-:Y:S01]  /*9510*/  BSSY.RECONVERGENT B1, `(.L_x_3053) ;  /* 0x0000057000017945 */ /* 0x000fe20003800200 */
[----:B------:R-:W-:Y:S01]  /*9520*/  IMAD.MOV.U32 R55, RZ, RZ, RZ ;  /* 0x000000ffff377224 */ /* 0x000fe200078e00ff */
[----:B------:R-:W-:Y:S01]  /*9530*/  MOV R46, R59 ;  /* 0x0000003b002e7202 */ /* 0x000fe20000000f00 */
[----:B0-----:R-:W-:Y:S01]  /*9540*/  IMAD.MOV.U32 R24, RZ, RZ, R47 ;  /* 0x000000ffff187224 */ /* 0x001fe200078e002f */
        /* <DEDUP_REMOVED lines=17> */
.L_x_3057:
        /* <DEDUP_REMOVED lines=13> */
.L_x_3059:
[----:B------:R-:W-:Y:S05]  /*9730*/  BSYNC.RECONVERGENT B3 ;  /* 0x0000000000037941 */ /* 0x000fea0003800200 */
.L_x_3058:
        /* <DEDUP_REMOVED lines=42> */
.L_x_3056:
[----:B------:R-:W-:Y:S05]  /*99e0*/  BSYNC.RECONVERGENT B2 ;  /* 0x0000000000027941 */ /* 0x000fea0003800200 */
.L_x_3055:
        /* <DEDUP_REMOVED lines=9> */
.L_x_3054:
[----:B------:R-:W-:Y:S05]  /*9a80*/  BSYNC.RECONVERGENT B1 ;  /* 0x0000000000017941 */ /* 0x000fea0003800200 */
.L_x_3053:
        /* <DEDUP_REMOVED lines=18> */
.L_x_3064:
        /* <DEDUP_REMOVED lines=13> */
.L_x_3066:
[----:B------:R-:W-:Y:S05]  /*9c80*/  BSYNC.RECONVERGENT B3 ;  /* 0x0000000000037941 */ /* 0x000fea0003800200 */
.L_x_3065:
        /* <DEDUP_REMOVED lines=43> */
.L_x_3063:
[----:B------:R-:W-:Y:S05]  /*9f40*/  BSYNC.RECONVERGENT B2 ;  /* 0x0000000000027941 */ /* 0x000fea0003800200 */
.L_x_3062:
        /* <DEDUP_REMOVED lines=9> */
.L_x_3061:
[----:B------:R-:W-:Y:S05]  /*9fe0*/  BSYNC.RECONVERGENT B1 ;  /* 0x0000000000017941 */ /* 0x000fea0003800200 */
.L_x_3060:
        /* <DEDUP_REMOVED lines=18> */
.L_x_3071:
        /* <DEDUP_REMOVED lines=13> */
.L_x_3073:
[----:B------:R-:W-:Y:S05]  /*a1e0*/  BSYNC.RECONVERGENT B3 ;  /* 0x0000000000037941 */ /* 0x000fea0003800200 */
.L_x_3072:
        /* <DEDUP_REMOVED lines=43> */
.L_x_3070:
[----:B------:R-:W-:Y:S05]  /*a4a0*/  BSYNC.RECONVERGENT B2 ;  /* 0x0000000000027941 */ /* 0x000fea0003800200 */
.L_x_3069:
        /* <DEDUP_REMOVED lines=9> */
.L_x_3068:
[----:B------:R-:W-:Y:S05]  /*a540*/  BSYNC.RECONVERGENT B1 ;  /* 0x0000000000017941 */ /* 0x000fea0003800200 */
.L_x_3067:
        /* <DEDUP_REMOVED lines=18> */
.L_x_3078:
        /* <DEDUP_REMOVED lines=13> */
.L_x_3080:
[----:B------:R-:W-:Y:S05]  /*a740*/  BSYNC.RECONVERGENT B3 ;  /* 0x0000000000037941 */ /* 0x000fea0003800200 */
.L_x_3079:
        /* <DEDUP_REMOVED lines=43> */
.L_x_3077:
[----:B------:R-:W-:Y:S05]  /*aa00*/  BSYNC.RECONVERGENT B2 ;  /* 0x0000000000027941 */ /* 0x000fea0003800200 */
.L_x_3076:
        /* <DEDUP_REMOVED lines=9> */
.L_x_3075:
[----:B------:R-:W-:Y:S05]  /*aaa0*/  BSYNC.RECONVERGENT B1 ;  /* 0x0000000000017941 */ /* 0x000fea0003800200 */
.L_x_3074:
        /* <DEDUP_REMOVED lines=18> */
.L_x_3085:
        /* <DEDUP_REMOVED lines=13> */
.L_x_3087:
[----:B------:R-:W-:Y:S05]  /*aca0*/  BSYNC.RECONVERGENT B3 ;  /* 0x0000000000037941 */ /* 0x000fea0003800200 */
.L_x_3086:
        /* <DEDUP_REMOVED lines=43> */
.L_x_3084:
[----:B------:R-:W-:Y:S05]  /*af60*/  BSYNC.RECONVERGENT B2 ;  /* 0x0000000000027941 */ /* 0x000fea0003800200 */
.L_x_3083:
        /* <DEDUP_REMOVED lines=9> */
.L_x_3082:
[----:B------:R-:W-:Y:S05]  /*b000*/  BSYNC.RECONVERGENT B1 ;  /* 0x0000000000017941 */ /* 0x000fea0003800200 */
.L_x_3081:
        /* <DEDUP_REMOVED lines=18> */
.L_x_3092:
        /* <DEDUP_REMOVED lines=13> */
.L_x_3094:
[----:B------:R-:W-:Y:S05]  /*b200*/  BSYNC.RECONVERGENT B3 ;  /* 0x0000000000037941 */ /* 0x000fea0003800200 */
.L_x_3093:
        /* <DEDUP_REMOVED lines=41> */
[----:B------:R-:W-:Y:S01]  /*b4a0*/  LOP3.LUT R9, R62, UR32, R27, 0x96, !PT ;  /* 0x000000203e097c12 */ /* 0x000fe2000f8e961b */
[----:B------:R-:W-:-:S07]  /*b4b0*/  HFMA2 R27, -RZ, RZ, 0, 0 ;  /* 0x00000000ff1b7431 */ /* 0x000fce00000001ff */
.L_x_3091:
[----:B------:R-:W-:Y:S05]  /*b4c0*/  BSYNC.RECONVERGENT B2 ;  /* 0x0000000000027941 */ /* 0x000fea0003800200 */
.L_x_3090:
[----:B------:R-:W-:Y:S01]  /*b4d0*/  I2FP.F32.U32 R26, R43 ;  /* 0x0000002b001a7245 */ /* 0x000fe20000201000 */
[----:B------:R-:W-:-:S04]  /*b4e0*/  IMAD.MOV.U32 R43, RZ, RZ, 0x2f800000 ;  /* 0x2f800000ff2b7424 */ /* 0x000fc800078e00ff */
[----:B------:R-:W-:Y:S01]  /*b4f0*/  FFMA.FTZ R26, R26, R43, 1.1641532182693481445e-10 ;  /* 0x2f0000001a1a7423 */ /* 0x000fe2000001002b */
[----:B-----5:R-:W-:-:S04]  /*b500*/  HADD2.F32 R43, -RZ, R22.H1_H1 ;  /* 0x30000016ff2b7230 */ /* 0x020fc80000004100 */
[----:B------:R-:W-:Y:S01]  /*b510*/  FSETP.GTU.FTZ.AND P0, PT, R26, UR5, PT ;  /* 0x000000051a007c0b */ /* 0x000fe2000bf1c000 */
[----:B------:R-:W-:-:S04]  /*b520*/  FMUL.FTZ R43, R43, UR13 ;  /* 0x0000000d2b2b7c20 */ /* 0x000fc80008410000 */
[----:B------:R-:W-:Y:S01]  /*b530*/  FMUL.FTZ R62, R43, UR12 ;  /* 0x0000000c2b3e7c20 */ /* 0x000fe20008410000 */
[----:B------:R-:W-:-:S04]  /*b540*/  SEL R43, RZ, 0x1, P0 ;  /* 0x00000001ff2b7807 */ /* 0x000fc80000000000 */
[----:B------:R-:W-:-:S07]  /*b550*/  FSEL R62, R62, RZ, !P0 ;  /* 0x000000ff3e3e7208 */ /* 0x000fce0004000000 */
.L_x_3089:
[----:B------:R-:W-:Y:S05]  /*b560*/  BSYNC.RECONVERGENT B1 ;  /* 0x0000000000017941 */ /* 0x000fea0003800200 */
.L_x_3088:
        /* <DEDUP_REMOVED lines=18> */
.L_x_3099:
        /* <DEDUP_REMOVED lines=13> */
.L_x_3101:
[----:B------:R-:W-:Y:S05]  /*b760*/  BSYNC.RECONVERGENT B3 ;  /* 0x0000000000037941 */ /* 0x000fea0003800200 */
.L_x_3100:
[----:B------:R-:W-:Y:S01]  /*b770*/  LOP3.LUT R68, R7, UR7, R73, 0x96, !PT ;  /* 0x0000000707447c12 */ /* 0x000fe2000f8e9649 */
[----:B------:R-:W-:-:S04]  /*b780*/  IMAD.WIDE.U32 R8, R40, -0x326172a9, RZ ;  /* 0xcd9e8d5728087825 */ /* 0x000fc800078e00ff */
[----:B------:R-:W-:Y:S01]  /*b790*/  HFMA2 R60, -RZ, RZ, 0, 0 ;  /* 0x00000000ff3c7431 */ /* 0x000fe200000001ff */
[----:B------:R-:W-:Y:S01]  /*b7a0*/  MOV R44, R46 ;  /* 0x0000002e002c7202 */ /* 0x000fe20000000f00 */
        /* <DEDUP_REMOVED lines=38> */
[----:B------:R-:W-:-:S07]  /*ba10*/  LOP3.LUT R9, R72, UR32, R69, 0x96, !PT ;  /* 0x0000002048097c12 */ /* 0x000fce000f8e9645 */
.L_x_3098:
[----:B------:R-:W-:Y:S05]  /*ba20*/  BSYNC.RECONVERGENT B2 ;  /* 0x0000000000027941 */ /* 0x000fea0003800200 */
.L_x_3097:
[----:B------:R-:W-:Y:S01]  /*ba30*/  I2FP.F32.U32 R27, R44 ;  /* 0x0000002c001b7245 */ /* 0x000fe20000201000 */
[----:B------:R-:W-:-:S04]  /*ba40*/  IMAD.MOV.U32 R44, RZ, RZ, 0x2f800000 ;  /* 0x2f800000ff2c7424 */ /* 0x000fc800078e00ff */
[----:B------:R-:W-:-:S05]  /*ba50*/  FFMA.FTZ R27, R27, R44, 1.1641532182693481445e-10 ;  /* 0x2f0000001b1b7423 */ /* 0x000fca000001002c */
[----:B------:R-:W-:Y:S01]  /*ba60*/  FSETP.GTU.FTZ.AND P0, PT, R27, UR5, PT ;  /* 0x000000051b007c0b */ /* 0x000fe2000bf1c000 */
[----:B-----5:R-:W-:-:S03]  /*ba70*/  HADD2.F32 R27, -RZ, R23.H0_H0 ;  /* 0x20000017ff1b7230 */ /* 0x020fc60000004100 */
[----:B------:R-:W-:Y:S02]  /*ba80*/  SEL R44, RZ, 0x1, P0 ;  /* 0x00000001ff2c7807 */ /* 0x000fe40000000000 */
[----:B------:R-:W-:-:S04]  /*ba90*/  FMUL.FTZ R27, R27, UR13 ;  /* 0x0000000d1b1b7c20 */ /* 0x000fc80008410000 */
[----:B------:R-:W-:-:S05]  /*baa0*/  FMUL.FTZ R27, R27, UR12 ;  /* 0x0000000c1b1b7c20 */ /* 0x000fca0008410000 */
[----:B------:R-:W-:-:S07]  /*bab0*/  FSEL R63, R27, RZ, !P0 ;  /* 0x000000ff1b3f7208 */ /* 0x000fce0004000000 */
.L_x_3096:
[----:B------:R-:W-:Y:S05]  /*bac0*/  BSYNC.RECONVERGENT B1 ;  /* 0x0000000000017941 */ /* 0x000fea0003800200 */
.L_x_3095:
        /* <DEDUP_REMOVED lines=18> */
.L_x_3106:
        /* <DEDUP_REMOVED lines=13> */
.L_x_3108:
[----:B------:R-:W-:Y:S05]  /*bcc0*/  BSYNC.RECONVERGENT B3 ;  /* 0x0000000000037941 */ /* 0x000fea0003800200 */
.L_x_3107:
        /* <DEDUP_REMOVED lines=42> */
[----:B------:R-:W-:-:S07]  /*bf70*/  LOP3.LUT R8, R8, UR31, R69, 0x96, !PT ;  /* 0x0000001f08087c12 */ /* 0x000fce000f8e9645 */
.L_x_3105:
[----:B------:R-:W-:Y:S05]  /*bf80*/  BSYNC.RECONVERGENT B2 ;  /* 0x0000000000027941 */ /* 0x000fea0003800200 */
.L_x_3104:
        /* <DEDUP_REMOVED lines=9> */
.L_x_3103:
[----:B------:R-:W-:Y:S05]  /*c020*/  BSYNC.RECONVERGENT B1 ;  /* 0x0000000000017941 */ /* 0x000fea0003800200 */
.L_x_3102:
[----:B------:R-:W-:Y:S02]  /*c030*/  F2FP.F16.F32.PACK_AB R60, RZ, R64 ;  /* 0x00000040ff3c723e */ /* 0x000fe400000000ff */
[----:B------:R-:W-:Y:S02]  /*c040*/  PRMT R26, R67, 0x5410, R26 ;  /* 0x00005410431a7816 */ /* 0x000fe4000000001a */
[----:B------:R-:W-:Y:S02]  /*c050*/  PRMT R25, R66, 0x5410, R25 ;  /* 0x0000541042197816 */ /* 0x000fe40000000019 */
[----:B------:R-:W-:Y:S02]  /*c060*/  PRMT R24, R65, 0x5410, R24 ;  /* 0x0000541041187816 */ /* 0x000fe40000000018 */
[----:B------:R-:W-:-:S07]  /*c070*/  PRMT R27, R27, 0x5410, R60 ;  /* 0x000054101b1b7816 */ /* 0x000fce000000003c */
.L_x_3052:
[----:B------:R-:W-:Y:S01]  /*c080*/  IMAD.WIDE.U32 R70, R56, 0x10, R70 ;  /* 0x0000001038467825 */ /* 0x000fe200078e0046 */
[----:B------:R-:W-:Y:S04]  /*c090*/  BSSY.RECONVERGENT B1, `(.L_x_3109) ;  /* 0x0000017000017945 */ /* 0x000fe80003800200 */
[----:B------:R0:W-:Y:S01]  /*c0a0*/  STG.E.128 desc[UR8][R70.64], R24 ;  /* 0x0000001846007986 */ /* 0x0001e2000c101d08 */
[----:B------:R-:W-:Y:S05]  /*c0b0*/  @!P2 BRA `(.L_x_3110) ;  /* 0x000000000050a947 */ /* 0x000fea0003800000 */
[----:B0-----:R-:W-:Y:S02]  /*c0c0*/  SHF.L.U32 R25, R44, 0x10, RZ ;  /* 0x000000102c197819 */ /* 0x001fe400000006ff */
[----:B------:R-:W-:Y:S02]  /*c0d0*/  LOP3.LUT R24, R45, 0xffff, RZ, 0xc0, !PT ;  /* 0x0000ffff2d187812 */ /* 0x000fe400078ec0ff */
[----:B------:R-:W-:Y:S02]  /*c0e0*/  LOP3.LUT R25, R25, 0xff0000, RZ, 0xc0, !PT ;  /* 0x00ff000019197812 */ /* 0x000fe400078ec0ff */
[----:B------:R-:W-:Y:S02]  /*c0f0*/  LOP3.LUT R66, R2, 0xff, RZ, 0xc0, !PT ;  /* 0x000000ff02427812 */ /* 0x000fe400078ec0ff */
[----:B------:R-:W-:Y:S02]  /*c100*/  PRMT R24, R25, 0x4210, R24 ;  /* 0x0000421019187816 */ /* 0x000fe40000000018 */
[----:B------:R-:W-:Y:S01]  /*c110*/  PRMT R25, R43, 0x7104, RZ ;  /* 0x000071042b197816 */ /* 0x000fe200000000ff */
[----:B------:R-:W-:Y:S01]  /*c120*/  IMAD.WIDE.U32 R66, R66, 0x1000000, RZ ;  /* 0x0100000042427825 */ /* 0x000fe200078e00ff */
[----:B------:R-:W-:-:S02]  /*c130*/  LOP3.LUT R26, R3, 0xff, RZ, 0xc0, !PT ;  /* 0x000000ff031a7812 */ /* 0x000fc400078ec0ff */
[----:B------:R-:W-:Y:S02]  /*c140*/  LOP3.LUT R25, R24, 0xff00, R25, 0xf8, !PT ;  /* 0x0000ff0018197812 */ /* 0x000fe400078ef819 */
[----:B------:R-:W-:Y:S01]  /*c150*/  LOP3.LUT R24, R4, 0xff, RZ, 0xc0, !PT ;  /* 0x000000ff04187812 */ /* 0x000fe200078ec0ff */
[----:B------:R-:W-:Y:S01]  /*c160*/  IMAD.WIDE.U32 R26, R26, 0x10000, RZ ;  /* 0x000100001a1a7825 */ /* 0x000fe200078e00ff */
        /* <DEDUP_REMOVED lines=9> */
.L_x_3110:
[----:B------:R-:W-:Y:S05]  /*c200*/  BSYNC.RECONVERGENT B1 ;  /* 0x0000000000017941 */ /* 0x000fea0003800200 */
.L_x_3109:
[----:B01----:R-:W-:Y:S01]  /*c210*/  FADD.FTZ R25, RZ, R29 ;  /* 0x0000001dff197221 */ /* 0x003fe20000010000 */
[----:B------:R-:W-:Y:S01]  /*c220*/  UMOV UR4, 0xffffffff ;  /* 0xffffffff00047882 */ /* 0x000fe20000000000 */
[----:B------:R-:W-:Y:S02]  /*c230*/  ISETP.NE.AND P0, PT, R42, RZ, PT ;  /* 0x000000ff2a00720c */ /* 0x000fe40003f05270 */
        /* <DEDUP_REMOVED lines=69> */
.L_x_3126:
[----:B-1----:R-:W-:Y:S01]  /*c690*/  FADD.FTZ R24, R68, R24 ;  /* 0x0000001844187221 */ /* 0x002fe20000010000 */
[----:B------:R-:W1:Y:S01]  /*c6a0*/  @!P0 LDC.64 R26, c[0x0][0x3c0] ;  /* 0x0000f000ff1a8b82 */ /* 0x000e620000000a00 */
[----:B------:R-:W-:Y:S02]  /*c6b0*/  BSSY.RECONVERGENT B1, `(.L_x_3112) ;  /* 0x0000071000017945 */ /* 0x000fe40003800200 */
[----:B------:R-:W-:Y:S01]  /*c6c0*/  FFMA.FTZ R56, R24, R25, UR14 ;  /* 0x0000000e18387e23 */ /* 0x000fe20008010019 */
[----:B------:R-:W-:-:S05]  /*c6d0*/  FMUL.FTZ R24, R65, R65 ;  /* 0x0000004141187220 */ /* 0x000fca0000410000 */
[----:B------:R-:W-:Y:S02]  /*c6e0*/  FSEL R57, R24, RZ, P1 ;  /* 0x000000ff18397208 */ /* 0x000fe40000800000 */
[----:B------:R-:W2:Y:S03]  /*c6f0*/  @!P0 LDC.64 R24, c[0x0][0x3c8] ;  /* 0x0000f200ff188b82 */ /* 0x000ea60000000a00 */
[----:B------:R-:W-:-:S06]  /*c700*/  FADD.FTZ R57, R56, R57 ;  /* 0x0000003938397221 */ /* 0x000fcc0000010000 */
[----:B------:R-:W3:Y:S01]  /*c710*/  MUFU.RSQ R57, R57 ;  /* 0x0000003900397308 */ /* 0x000ee20000001400 */
[----:B-1----:R-:W-:-:S05]  /*c720*/  @!P0 IMAD.WIDE R26, R41, 0x4, R26 ;  /* 0x00000004291a8825 */ /* 0x002fca00078e021a */
[----:B------:R1:W-:Y:S01]  /*c730*/  @!P0 STG.E desc[UR8][R26.64], R65 ;  /* 0x000000411a008986 */ /* 0x0003e2000c101908 */
[----:B--2---:R-:W-:-:S05]  /*c740*/  @!P0 IMAD.WIDE R24, R41, 0x4, R24 ;  /* 0x0000000429188825 */ /* 0x004fca00078e0218 */
[----:B---3--:R1:W-:Y:S01]  /*c750*/  @!P0 STG.E desc[UR8][R24.64], R57 ;  /* 0x0000003918008986 */ /* 0x0083e2000c101908 */
[----:B-----5:R-:W-:-:S13]  /*c760*/  ISETP.GE.AND P0, PT, R30, 0x1, PT ;  /* 0x000000011e00780c */ /* 0x020fda0003f06270 */
[----:B-1----:R-:W-:Y:S05]  /*c770*/  @!P0 BRA `(.L_x_3113) ;  /* 0x0000000400908947 */ /* 0x002fea0003800000 */
[----:B------:R-:W-:Y:S01]  /*c780*/  FSEL R26, R65, RZ, !P1 ;  /* 0x000000ff411a7208 */ /* 0x000fe20004800000 */
[--C-:B------:R-:W-:Y:S02]  /*c790*/  HADD2.F32 R25, -RZ, R37.reuse.H0_H0 ;  /* 0x20000025ff197230 */ /* 0x100fe40000004100 */
[----:B------:R-:W-:Y:S02]  /*c7a0*/  HADD2.F32 R27, -RZ, R16.H0_H0 ;  /* 0x20000010ff1b7230 */ /* 0x000fe40000004100 */
[C---:B------:R-:W-:Y:S01]  /*c7b0*/  FADD.FTZ R24, -R26.reuse, R29 ;  /* 0x0000001d1a187221 */ /* 0x040fe20000010100 */
[C---:B------:R-:W-:Y:S01]  /*c7c0*/  FADD.FTZ R28, -R26.reuse, R28 ;  /* 0x0000001c1a1c7221 */ /* 0x040fe20000010100 */
[----:B------:R-:W-:Y:S02]  /*c7d0*/  HADD2.F32 R29, -RZ, R37.H1_H1 ;  /* 0x30000025ff1d7230 */ /* 0x000fe40000004100 */
[----:B------:R-:W-:Y:S01]  /*c7e0*/  FADD.FTZ R56, -R26, R49 ;  /* 0x000000311a387221 */ /* 0x000fe20000010100 */
[C---:B------:R-:W-:Y:S01]  /*c7f0*/  FMUL.FTZ R24, R57.reuse, R24 ;  /* 0x0000001839187220 */ /* 0x040fe20000410000 */
[----:B------:R-:W-:Y:S01]  /*c800*/  FMUL.FTZ R28, R57, R28 ;  /* 0x0000001c391c7220 */ /* 0x000fe20000410000 */
[----:B------:R-:W-:-:S02]  /*c810*/  HADD2.F32 R60, -RZ, R17.H0_H0 ;  /* 0x20000011ff3c7230 */ /* 0x000fc40000004100 */
[----:B------:R-:W-:Y:S01]  /*c820*/  FADD.FTZ R48, -R26, R48 ;  /* 0x000000301a307221 */ /* 0x000fe20000010100 */
[----:B------:R-:W-:Y:S01]  /*c830*/  FFMA.FTZ R24, R24, R25, R27 ;  /* 0x0000001918187223 */ /* 0x000fe2000001001b */
[----:B------:R-:W-:Y:S02]  /*c840*/  HADD2.F32 R25, -RZ, R16.H1_H1 ;  /* 0x30000010ff197230 */ /* 0x000fe40000004100 */
[C---:B------:R-:W-:Y:S01]  /*c850*/  FADD.FTZ R50, -R26.reuse, R50 ;  /* 0x000000321a327221 */ /* 0x040fe20000010100 */
[--C-:B------:R-:W-:Y:S02]  /*c860*/  HADD2.F32 R27, -RZ, R36.reuse.H1_H1 ;  /* 0x30000024ff1b7230 */ /* 0x100fe40000004100 */
[----:B------:R-:W-:Y:S01]  /*c870*/  FADD.FTZ R52, -R26, R52 ;  /* 0x000000341a347221 */ /* 0x000fe20000010100 */
[----:B------:R-:W-:Y:S02]  /*c880*/  HADD2.F32 R49, -RZ, R17.H1_H1 ;  /* 0x30000011ff317230 */ /* 0x000fe40000004100 */
[----:B------:R-:W-:Y:S01]  /*c890*/  FFMA.FTZ R29, R28, R29, R25 ;  /* 0x0000001d1c1d7223 */ /* 0x000fe20000010019 */
[----:B------:R-:W-:-:S02]  /*c8a0*/  HADD2.F32 R28, -RZ, R36.H0_H0 ;  /* 0x20000024ff1c7230 */ /* 0x000fc40000004100 */
[C---:B------:R-:W-:Y:S01]  /*c8b0*/  FMUL.FTZ R25, R57.reuse, R56 ;  /* 0x0000003839197220 */ /* 0x040fe20000410000 */
[----:B------:R-:W-:Y:S02]  /*c8c0*/  HADD2.F32 R65, -RZ, R35.H1_H1 ;  /* 0x30000023ff417230 */ /* 0x000fe40000004100 */
[C---:B------:R-:W-:Y:S01]  /*c8d0*/  FMUL.FTZ R50, R57.reuse, R50 ;  /* 0x0000003239327220 */ /* 0x040fe20000410000 */
[----:B------:R-:W-:Y:S01]  /*c8e0*/  FMUL.FTZ R52, R57, R52 ;  /* 0x0000003439347220 */ /* 0x000fe20000410000 */
[----:B------:R-:W-:Y:S01]  /*c8f0*/  FFMA.FTZ R25, R25, R28, R60 ;  /* 0x0000001c19197223 */ /* 0x000fe2000001003c */
[----:B------:R-:W-:Y:S01]  /*c900*/  FMUL.FTZ R28, R57, R48 ;  /* 0x00000030391c7220 */ /* 0x000fe20000410000 */
[C---:B------:R-:W-:Y:S01]  /*c910*/  FADD.FTZ R48, -R26.reuse, R51 ;  /* 0x000000331a307221 */ /* 0x040fe20000010100 */
[----:B------:R-:W-:Y:S02]  /*c920*/  HADD2.F32 R60, -RZ, R19.H0_H0 ;  /* 0x20000013ff3c7230 */ /* 0x000fe40000004100 */
[----:B------:R-:W-:Y:S01]  /*c930*/  FADD.FTZ R54, -R26, R54 ;  /* 0x000000361a367221 */ /* 0x000fe20000010100 */
[----:B------:R-:W-:Y:S01]  /*c940*/  FFMA.FTZ R28, R28, R27, R49 ;  /* 0x0000001b1c1c7223 */ /* 0x000fe20000010031 */
[----:B------:R-:W-:-:S02]  /*c950*/  HADD2.F32 R27, -RZ, R35.H0_H0 ;  /* 0x20000023ff1b7230 */ /* 0x000fc40000004100 */
[----:B------:R-:W-:Y:S01]  /*c960*/  FMUL.FTZ R48, R57, R48 ;  /* 0x0000003039307220 */ /* 0x000fe20000410000 */
[--C-:B------:R-:W-:Y:S02]  /*c970*/  HADD2.F32 R49, -RZ, R18.reuse.H0_H0 ;  /* 0x20000012ff317230 */ /* 0x100fe40000004100 */
[C---:B------:R-:W-:Y:S01]  /*c980*/  FADD.FTZ R58, -R26.reuse, R58 ;  /* 0x0000003a1a3a7221 */ /* 0x040fe20000010100 */
[----:B------:R-:W-:Y:S02]  /*c990*/  HADD2.F32 R51, -RZ, R19.H1_H1 ;  /* 0x30000013ff337230 */ /* 0x000fe40000004100 */
[----:B------:R-:W-:Y:S01]  /*c9a0*/  FADD.FTZ R62, -R26, R62 ;  /* 0x0000003e1a3e7221 */ /* 0x000fe20000010100 */
[----:B------:R-:W-:Y:S02]  /*c9b0*/  VIADD R30, R30, 0xffffffff ;  /* 0xffffffff1e1e7836 */ /* 0x000fe40000000000 */
[----:B------:R-:W-:Y:S01]  /*c9c0*/  FFMA.FTZ R56, R48, R27, R49 ;  /* 0x0000001b30387223 */ /* 0x000fe20000010031 */
[----:B------:R-:W-:-:S02]  /*c9d0*/  HADD2.F32 R27, -RZ, R18.H1_H1 ;  /* 0x30000012ff1b7230 */ /* 0x000fc40000004100 */
[C---:B------:R-:W-:Y:S01]  /*c9e0*/  FADD.FTZ R48, -R26.reuse, R53 ;  /* 0x000000351a307221 */ /* 0x040fe20000010100 */
[--C-:B------:R-:W-:Y:S02]  /*c9f0*/  HADD2.F32 R49, -RZ, R34.reuse.H1_H1 ;  /* 0x30000022ff317230 */ /* 0x100fe40000004100 */
[C---:B------:R-:W-:Y:S01]  /*ca00*/  FMUL.FTZ R53, R57.reuse, R54 ;  /* 0x0000003639357220 */ /* 0x040fe20000410000 */
[----:B------:R-:W-:Y:S01]  /*ca10*/  FADD.FTZ R54, -R26, R59 ;  /* 0x0000003b1a367221 */ /* 0x000fe20000010100 */
[----:B------:R-:W-:Y:S01]  /*ca20*/  FFMA.FTZ R65, R50, R65, R27 ;  /* 0x0000004132417223 */ /* 0x000fe2000001001b */
[----:B------:R-:W-:Y:S02]  /*ca30*/  HADD2.F32 R50, -RZ, R34.H0_H0 ;  /* 0x20000022ff327230 */ /* 0x000fe40000004100 */
[C---:B------:R-:W-:Y:S01]  /*ca40*/  FMUL.FTZ R27, R57.reuse, R48 ;  /* 0x00000030391b7220 */ /* 0x040fe20000410000 */
[----:B------:R-:W-:Y:S01]  /*ca50*/  FADD.FTZ R48, -R26, R55 ;  /* 0x000000371a307221 */ /* 0x000fe20000010100 */
[C---:B------:R-:W-:Y:S01]  /*ca60*/  FMUL.FTZ R55, R57.reuse, R58 ;  /* 0x0000003a39377220 */ /* 0x040fe20000410000 */
[----:B------:R-:W-:Y:S01]  /*ca70*/  FMUL.FTZ R54, R57, R54 ;  /* 0x0000003639367220 */ /* 0x000fe20000410000 */
[----:B------:R-:W-:Y:S01]  /*ca80*/  FFMA.FTZ R27, R27, R50, R60 ;  /* 0x000000321b1b7223 */ /* 0x000fe2000001003c */
[----:B------:R-:W-:Y:S01]  /*ca90*/  FFMA.FTZ R60, R52, R49, R51 ;  /* 0x00000031343c7223 */ /* 0x000fe20000010033 */
[----:B------:R-:W-:-:S02]  /*caa0*/  HADD2.F32 R49, -RZ, R33.H0_H0 ;  /* 0x20000021ff317230 */ /* 0x000fc40000004100 */
[----:B------:R-:W-:Y:S01]  /*cab0*/  FMUL.FTZ R48, R57, R48 ;  /* 0x0000003039307220 */ /* 0x000fe20000410000 */
[--C-:B------:R-:W-:Y:S02]  /*cac0*/  HADD2.F32 R51, -RZ, R12.reuse.H0_H0 ;  /* 0x2000000cff337230 */ /* 0x100fe40000004100 */
[C---:B------:R-:W-:Y:S01]  /*cad0*/  FADD.FTZ R58, -R26.reuse, R63 ;  /* 0x0000003f1a3a7221 */ /* 0x040fe20000010100 */
[----:B------:R-:W-:Y:S02]  /*cae0*/  HADD2.F32 R50, -RZ, R12.H1_H1 ;  /* 0x3000000cff327230 */ /* 0x000fe40000004100 */
[----:B------:R-:W-:Y:S01]  /*caf0*/  FADD.FTZ R64, -R26, R64 ;  /* 0x000000401a407221 */ /* 0x000fe20000010100 */
[----:B------:R-:W-:Y:S02]  /*cb00*/  HADD2.F32 R59, -RZ, R11.H0_H0 ;  /* 0x2000000bff3b7230 */ /* 0x000fe40000004100 */
[----:B------:R-:W-:Y:S01]  /*cb10*/  FFMA.FTZ R52, R48, R49, R51 ;  /* 0x0000003130347223 */ /* 0x000fe20000010033 */
[----:B------:R-:W-:-:S02]  /*cb20*/  HADD2.F32 R48, -RZ, R33.H1_H1 ;  /* 0x30000021ff307230 */ /* 0x000fc40000004100 */
[----:B------:R-:W-:Y:S01]  /*cb30*/  FMUL.FTZ R64, R57, R64 ;  /* 0x0000004039407220 */ /* 0x000fe20000410000 */
[--C-:B------:R-:W-:Y:S01]  /*cb40*/  HADD2.F32 R49, -RZ, R32.reuse.H0_H0 ;  /* 0x20000020ff317230 */ /* 0x100fe20000004100 */
[----:B------:R-:W-:Y:S01]  /*cb50*/  F2FP.F16.F32.PACK_AB R27, R60, R27 ;  /* 0x0000001b3c1b723e */ /* 0x000fe200000000ff */
[--C-:B------:R-:W-:Y:S02]  /*cb60*/  HADD2.F32 R51, -RZ, R13.reuse.H0_H0 ;  /* 0x2000000dff337230 */ /* 0x100fe40000004100 */
[----:B------:R-:W-:Y:S01]  /*cb70*/  FFMA.FTZ R53, R53, R48, R50 ;  /* 0x0000003035357223 */ /* 0x000fe20000010032 */
[----:B------:R-:W-:Y:S01]  /*cb80*/  HADD2.F32 R48, -RZ, R32.H1_H1 ;  /* 0x30000020ff307230 */ /* 0x000fe20000004100 */
[----:B------:R-:W-:Y:S01]  /*cb90*/  F2FP.F16.F32.PACK_AB R25, R28, R25 ;  /* 0x000000191c19723e */ /* 0x000fe200000000ff */
[----:B------:R-:W-:Y:S02]  /*cba0*/  HADD2.F32 R50, -RZ, R13.H1_H1 ;  /* 0x3000000dff327230 */ /* 0x000fe40000004100 */
[----:B------:R-:W-:Y:S01]  /*cbb0*/  FFMA.FTZ R54, R54, R49, R51 ;  /* 0x0000003136367223 */ /* 0x000fe20000010033 */
[----:B------:R-:W-:Y:S01]  /*cbc0*/  HADD2.F32 R49, -RZ, R14.H0_H0 ;  /* 0x2000000eff317230 */ /* 0x000fe20000004100 */
[----:B------:R-:W-:Y:S01]  /*cbd0*/  F2FP.F16.F32.PACK_AB R24, R29, R24 ;  /* 0x000000181d18723e */ /* 0x000fe200000000ff */
[----:B------:R-:W-:-:S02]  /*cbe0*/  IMAD R31, R30, R31, RZ ;  /* 0x0000001f1e1f7224 */ /* 0x000fc400078e02ff */
[----:B------:R-:W-:Y:S01]  /*cbf0*/  FFMA.FTZ R55, R55, R48, R50 ;  /* 0x0000003037377223 */ /* 0x000fe20000010032 */
[----:B------:R-:W-:Y:S01]  /*cc00*/  FADD.FTZ R48, -R26, R61 ;  /* 0x0000003d1a307221 */ /* 0x000fe20000010100 */
[----:B------:R-:W-:Y:S02]  /*cc10*/  HADD2.F32 R51, -RZ, R11.H1_H1 ;  /* 0x3000000bff337230 */ /* 0x000fe40000004100 */
[C---:B------:R-:W-:Y:S01]  /*cc20*/  FMUL.FTZ R30, R57.reuse, R62 ;  /* 0x0000003e391e7220 */ /* 0x040fe20000410000 */
[----:B------:R-:W-:Y:S02]  /*cc30*/  HADD2.F32 R61, -RZ, R14.H1_H1 ;  /* 0x3000000eff3d7230 */ /* 0x000fe40000004100 */
[----:B------:R-:W-:Y:S01]  /*cc40*/  FMUL.FTZ R48, R57, R48 ;  /* 0x0000003039307220 */ /* 0x000fe20000410000 */
[----:B------:R-:W-:Y:S01]  /*cc50*/  SHF.R.S32.HI R50, RZ, 0x1f, R31 ;  /* 0x0000001fff327819 */ /* 0x000fe2000001141f */
[----:B------:R-:W-:Y:S01]  /*cc60*/  HADD2.F32 R26, -RZ, R10.H0_H0 ;  /* 0x2000000aff1a7230 */ /* 0x000fe20000004100 */
[----:B------:R-:W-:Y:S01]  /*cc70*/  F2FP.F16.F32.PACK_AB R29, R55, R54 ;  /* 0x00000036371d723e */ /* 0x000fe200000000ff */
[----:B------:R-:W-:Y:S01]  /*cc80*/  FFMA.FTZ R59, R48, R59, R49 ;  /* 0x0000003b303b7223 */ /* 0x000fe20000010031 */
[----:B------:R-:W-:Y:S01]  /*cc90*/  FFMA.FTZ R30, R30, R51, R61 ;  /* 0x000000331e1e7223 */ /* 0x000fe2000001003d */
[----:B------:R-:W1:Y:S01]  /*cca0*/  LDC.64 R48, c[0x0][0x428] ;  /* 0x00010a00ff307b82 */ /* 0x000e620000000a00 */
[----:B------:R-:W-:Y:S01]  /*ccb0*/  LEA.HI R51, R50, R31, RZ, 0x3 ;  /* 0x0000001f32337211 */ /* 0x000fe200078f18ff */
[----:B------:R-:W-:-:S02]  /*ccc0*/  HADD2.F32 R50, -RZ, R15.H0_H0 ;  /* 0x2000000fff327230 */ /* 0x000fc40000004100 */
[----:B------:R-:W-:Y:S01]  /*ccd0*/  FMUL.FTZ R31, R57, R58 ;  /* 0x0000003a391f7220 */ /* 0x000fe20000410000 */
[----:B------:R-:W-:Y:S01]  /*cce0*/  HADD2.F32 R61, -RZ, R10.H1_H1 ;  /* 0x3000000aff3d7230 */ /* 0x000fe20000004100 */
[----:B------:R-:W-:Y:S01]  /*ccf0*/  LEA.HI.SX32 R51, R51, R42, 0x1d ;  /* 0x0000002a33337211 */ /* 0x000fe200078feaff */
[----:B------:R-:W-:Y:S02]  /*cd00*/  HADD2.F32 R63, -RZ, R15.H1_H1 ;  /* 0x3000000fff3f7230 */ /* 0x000fe40000004100 */
[----:B------:R-:W-:Y:S01]  /*cd10*/  FFMA.FTZ R31, R31, R26, R50 ;  /* 0x0000001a1f1f7223 */ /* 0x000fe20000010032 */
[----:B------:R-:W-:Y:S02]  /*cd20*/  F2FP.F16.F32.PACK_AB R26, R65, R56 ;  /* 0x00000038411a723e */ /* 0x000fe400000000ff */
[----:B------:R-:W-:Y:S01]  /*cd30*/  IADD3 R57, PT, PT, R51, 0x20, RZ ;  /* 0x0000002033397810 */ /* 0x000fe20007ffe0ff */
[----:B------:R-:W-:Y:S01]  /*cd40*/  FFMA.FTZ R64, R64, R61, R63 ;  /* 0x0000003d40407223 */ /* 0x000fe2000001003f */
[----:B------:R-:W-:-:S02]  /*cd50*/  F2FP.F16.F32.PACK_AB R30, R30, R59 ;  /* 0x0000003b1e1e723e */ /* 0x000fc400000000ff */
[----:B------:R-:W-:Y:S02]  /*cd60*/  F2FP.F16.F32.PACK_AB R28, R53, R52 ;  /* 0x00000034351c723e */ /* 0x000fe400000000ff */
[----:B------:R-:W-:Y:S01]  /*cd70*/  F2FP.F16.F32.PACK_AB R31, R64, R31 ;  /* 0x0000001f401f723e */ /* 0x000fe200000000ff */
[----:B-1----:R-:W-:-:S04]  /*cd80*/  IMAD.WIDE.U32 R50, R51, 0x10, R48 ;  /* 0x0000001033327825 */ /* 0x002fc800078e0030 */
[----:B------:R-:W-:Y:S01]  /*cd90*/  IMAD.WIDE.U32 R48, R57, 0x10, R48 ;  /* 0x0000001039307825 */ /* 0x000fe200078e0030 */
[----:B------:R1:W-:Y:S04]  /*cda0*/  STG.E.128 desc[UR8][R50.64], R24 ;  /* 0x0000001832007986 */ /* 0x0003e8000c101d08 */
[----:B------:R1:W-:Y:S02]  /*cdb0*/  STG.E.128 desc[UR8][R48.64], R28 ;  /* 0x0000001c30007986 */ /* 0x0003e4000c101d08 */
.L_x_3113:
[----:B------:R-:W-:Y:S05]  /*cdc0*/  BSYNC.RECONVERGENT B1 ;  /* 0x0000000000017941 */ /* 0x000fea0003800200 */
.L_x_3112:
[----:B-1----:R-:W1:Y:S02]  /*cdd0*/  LDC.64 R24, c[0x0][0x380] ;  /* 0x0000e000ff187b82 */ /* 0x002e640000000a00 */
[----:B-1----:R-:W-:-:S05]  /*cde0*/  IMAD R41, R24, 0x4, R41 ;  /* 0x0000000418297824 */ /* 0x002fca00078e0229 */
[----:B------:R-:W-:-:S13]  /*cdf0*/  ISETP.GE.AND P0, PT, R41, R25, PT ;  /* 0x000000192900720c */ /* 0x000fda0003f06270 */
[----:B------:R-:W-:Y:S05]  /*ce00*/  @!P0 BRA `(.L_x_3114) ;  /* 0xffffff3800d08947 */ /* 0x000fea000383ffff */
[----:B------:R-:W-:Y:S05]  /*ce10*/  BSYNC B0 ;  /* 0x0000000000007941 */ /* 0x000fea0003800000 */
.L_x_2876:
[----:B------:R-:W-:Y:S05]  /*ce20*/  EXIT ;  /* 0x000000000000794d */ /* 0x000fea0003800000 */
.L_x_3111:
        /* <DEDUP_REMOVED lines=8> */
.L_x_3116:
[----:B------:R-:W-:Y:S05]  /*ceb0*/  BSYNC B1 ;  /* 0x0000000000017941 */ /* 0x000fea0003800000 */
.L_x_3115:
        /* <DEDUP_REMOVED lines=9> */
.L_x_3117:
[----:B------:R-:W-:Y:S02]  /*cf50*/  IMAD.MOV.U32 R56, RZ, RZ, 0x4 ;  /* 0x00000004ff387424 */ /* 0x000fe400078e00ff */
[----:B------:R-:W-:-:S05]  /*cf60*/  FADD.FTZ R66, R60, R24 ;  /* 0x000000183c427221 */ /* 0x000fca0000010000 */
[----:B------:R-:W-:-:S07]  /*cf70*/  MOV R69, R66 ;  /* 0x0000004200457202 */ /* 0x000fce0000000f00 */
[----:B------:R-:W-:Y:S05]  /*cf80*/  WARPSYNC.COLLECTIVE R26, `(.L_x_3118) ;  /* 0x000000001a087348 */ /* 0x000fea0003c00000 */
[----:B------:R0:W1:Y:S02]  /*cf90*/  SHFL.BFLY P2, R24, R69, R56, R27 ;  /* 0x0c00003845187389 */ /* 0x000064000004001b */
[----:B01----:R-:W-:Y:S05]  /*cfa0*/  ENDCOLLECTIVE ;  /* 0x000000000000791b */ /* 0x003fea0003800000 */
.L_x_3118:
[----:B------:R-:W-:Y:S02]  /*cfb0*/  IMAD.MOV.U32 R56, RZ, RZ, 0x8 ;  /* 0x00000008ff387424 */ /* 0x000fe400078e00ff */
[----:B------:R-:W-:-:S05]  /*cfc0*/  FADD.FTZ R67, R66, R24 ;  /* 0x0000001842437221 */ /* 0x000fca0000010000 */
[----:B------:R-:W-:-:S07]  /*cfd0*/  MOV R69, R67 ;  /* 0x0000004300457202 */ /* 0x000fce0000000f00 */
[----:B------:R-:W-:Y:S05]  /*cfe0*/  WARPSYNC.COLLECTIVE R26, `(.L_x_3119) ;  /* 0x000000001a087348 */ /* 0x000fea0003c00000 */
[----:B------:R0:W1:Y:S02]  /*cff0*/  SHFL.BFLY P2, R24, R69, R56, R27 ;  /* 0x0c00003845187389 */ /* 0x000064000004001b */
[----:B01----:R-:W-:Y:S05]  /*d000*/  ENDCOLLECTIVE ;  /* 0x000000000000791b */ /* 0x003fea0003800000 */
.L_x_3119:
[----:B------:R-:W-:Y:S02]  /*d010*/  IMAD.MOV.U32 R56, RZ, RZ, 0x10 ;  /* 0x00000010ff387424 */ /* 0x000fe400078e00ff */
[----:B------:R-:W-:-:S05]  /*d020*/  FADD.FTZ R68, R67, R24 ;  /* 0x0000001843447221 */ /* 0x000fca0000010000 */
[----:B------:R-:W-:-:S07]  /*d030*/  MOV R69, R68 ;  /* 0x0000004400457202 */ /* 0x000fce0000000f00 */
[----:B------:R-:W-:Y:S05]  /*d040*/  WARPSYNC.COLLECTIVE R26, `(.L_x_3120) ;  /* 0x000000001a087348 */ /* 0x000fea0003c00000 */
[----:B------:R0:W1:Y:S02]  /*d050*/  SHFL.BFLY P2, R24, R69, R56, R27 ;  /* 0x0c00003845187389 */ /* 0x000064000004001b */
[----:B01----:R-:W-:Y:S05]  /*d060*/  ENDCOLLECTIVE ;  /* 0x000000000000791b */ /* 0x003fea0003800000 */
.L_x_3120:
[----:B------:R-:W-:Y:S02]  /*d070*/  IMAD.MOV.U32 R56, RZ, RZ, 0x1 ;  /* 0x00000001ff387424 */ /* 0x000fe400078e00ff */
        /* <DEDUP_REMOVED lines=33> */
[----:B------:R-:W-:-:S03]  /*d290*/  HFMA2 R27, -RZ, RZ, 0, 1.847743988037109375e-06 ;  /* 0x0000001fff1b7431 */ /* 0x000fc600000001ff */
[----:B------:R-:W-:-:S05]  /*d2a0*/  FFMA.FTZ R57, R57, R57, R24 ;  /* 0x0000003939397223 */ /* 0x000fca0000010018 */
[----:B------:R-:W-:-:S07]  /*d2b0*/  MOV R69, R57 ;  /* 0x0000003900457202 */ /* 0x000fce0000000f00 */
[----:B------:R-:W-:Y:S05]  /*d2c0*/  WARPSYNC.COLLECTIVE R26, `(.L_x_3121) ;  /* 0x000000001a087348 */ /* 0x000fea0003c00000 */
[----:B------:R0:W1:Y:S02]  /*d2d0*/  SHFL.BFLY P2, R24, R69, R56, R27 ;  /* 0x0c00003845187389 */ /* 0x000064000004001b */
[----:B01----:R-:W-:Y:S05]  /*d2e0*/  ENDCOLLECTIVE ;  /* 0x000000000000791b */ /* 0x003fea0003800000 */
.L_x_3121:
[----:B------:R-:W-:Y:S01]  /*d2f0*/  MOV R56, 0x2 ;  /* 0x0000000200387802 */ /* 0x000fe20000000f00 */
[----:B------:R-:W-:-:S04]  /*d300*/  FADD.FTZ R60, R57, R24 ;  /* 0x00000018393c7221 */ /* 0x000fc80000010000 */
[----:B------:R-:W-:-:S07]  /*d310*/  IMAD.MOV.U32 R69, RZ, RZ, R60 ;  /* 0x000000ffff457224 */ /* 0x000fce00078e003c */
[----:B------:R-:W-:Y:S05]  /*d320*/  WARPSYNC.COLLECTIVE R26, `(.L_x_3122) ;  /* 0x000000001a087348 */ /* 0x000fea0003c00000 */
[----:B------:R0:W1:Y:S02]  /*d330*/  SHFL.BFLY P2, R24, R69, R56, R27 ;  /* 0x0c00003845187389 */ /* 0x000064000004001b */
[----:B01----:R-:W-:Y:S05]  /*d340*/  ENDCOLLECTIVE ;  /* 0x000000000000791b */ /* 0x003fea0003800000 */
.L_x_3122:
[----:B------:R-:W-:Y:S02]  /*d350*/  HFMA2 R56, -RZ, RZ, 0, 2.384185791015625e-07 ;  /* 0x00000004ff387431 */ /* 0x000fe400000001ff */
[----:B------:R-:W-:-:S04]  /*d360*/  FADD.FTZ R66, R60, R24 ;  /* 0x000000183c427221 */ /* 0x000fc80000010000 */
[----:B------:R-:W-:-:S07]  /*d370*/  IMAD.MOV.U32 R69, RZ, RZ, R66 ;  /* 0x000000ffff457224 */ /* 0x000fce00078e0042 */
[----:B------:R-:W-:Y:S05]  /*d380*/  WARPSYNC.COLLECTIVE R26, `(.L_x_3123) ;  /* 0x000000001a087348 */ /* 0x000fea0003c00000 */
[----:B------:R0:W1:Y:S02]  /*d390*/  SHFL.BFLY P2, R24, R69, R56, R27 ;  /* 0x0c00003845187389 */ /* 0x000064000004001b */
[----:B01----:R-:W-:Y:S05]  /*d3a0*/  ENDCOLLECTIVE ;  /* 0x000000000000791b */ /* 0x003fea0003800000 */
.L_x_3123:
[----:B------:R-:W-:Y:S01]  /*d3b0*/  MOV R56, 0x8 ;  /* 0x0000000800387802 */ /* 0x000fe20000000f00 */
[----:B------:R-:W-:-:S04]  /*d3c0*/  FADD.FTZ R67, R66, R24 ;  /* 0x0000001842437221 */ /* 0x000fc80000010000 */
[----:B------:R-:W-:-:S07]  /*d3d0*/  IMAD.MOV.U32 R69, RZ, RZ, R67 ;  /* 0x000000ffff457224 */ /* 0x000fce00078e0043 */
[----:B------:R-:W-:Y:S05]  /*d3e0*/  WARPSYNC.COLLECTIVE R26, `(.L_x_3124) ;  /* 0x000000001a087348 */ /* 0x000fea0003c00000 */
[----:B------:R0:W1:Y:S02]  /*d3f0*/  SHFL.BFLY P2, R24, R69, R56, R27 ;  /* 0x0c00003845187389 */ /* 0x000064000004001b */
[----:B01----:R-:W-:Y:S05]  /*d400*/  ENDCOLLECTIVE ;  /* 0x000000000000791b */ /* 0x003fea0003800000 */
.L_x_3124:
[----:B------:R-:W-:Y:S02]  /*d410*/  HFMA2 R56, -RZ, RZ, 0, 9.5367431640625e-07 ;  /* 0x00000010ff387431 */ /* 0x000fe400000001ff */
[----:B------:R-:W-:-:S04]  /*d420*/  FADD.FTZ R68, R67, R24 ;  /* 0x0000001843447221 */ /* 0x000fc80000010000 */
[----:B------:R-:W-:-:S07]  /*d430*/  IMAD.MOV.U32 R69, RZ, RZ, R68 ;  /* 0x000000ffff457224 */ /* 0x000fce00078e0044 */
[----:B------:R-:W-:Y:S05]  /*d440*/  WARPSYNC.COLLECTIVE R26, `(.L_x_3125) ;  /* 0x000000001a087348 */ /* 0x000fea0003c00000 */
[----:B------:R0:W1:Y:S02]  /*d450*/  SHFL.BFLY P2, R24, R69, R56, R27 ;  /* 0x0c00003845187389 */ /* 0x000064000004001b */
[----:B01----:R-:W-:Y:S05]  /*d460*/  ENDCOLLECTIVE ;  /* 0x000000000000791b */ /* 0x003fea0003800000 */
.L_x_3125:
[----:B------:R-:W-:Y:S05]  /*d470*/  BRA `(.L_x_3126) ;  /* 0xfffffff000847947 */ /* 0x000fea000383ffff */
.L_x_3127:
        /* <DEDUP_REMOVED lines=16> */
.L_x_20248:


//--------------------- .text._ZN10layer_norm13ln_fwd_kernelINS_13Kernel_traitsI6__halfS2_S2_S2_fjLj512ELj1ELj4ELj1ELj16ENS_18Kernel_traits_baseILj512ES2_S2_S2_S2_fjLj128EEEEELb1ELb1ELb0ELb0EEEvNS_9FwdParamsE --------------------------
	.section	.text._ZN10layer_norm13ln_fwd_kernelINS_13Kernel_traitsI6__halfS2_S2_S2_fjLj512ELj1ELj4ELj1ELj16ENS_18Kernel_traits_baseILj512ES2_S2_S2_S2_fjLj128EEEEELb1ELb1ELb0ELb0EEEvNS_9FwdParamsE,"ax",@progbits
	.align	128
        .global         _ZN10layer_norm13ln_fwd_kernelINS_13Kernel_traitsI6__halfS2_S2_S2_fjLj512ELj1ELj4ELj1ELj16ENS_18Kernel_traits_baseILj512ES2_S2_S2_S2_fjLj128EEEEELb1ELb1ELb0ELb0EEEvNS_9FwdParamsE
        .type           _ZN10layer_norm13ln_fwd_kernelINS_13Kernel_traitsI6__halfS2_S2_S2_fjLj512ELj1ELj4ELj1ELj16ENS_18Kernel_traits_baseILj512ES2_S2_S2_S2_fjLj128EEEEELb1ELb1ELb0ELb0EEEvNS_9FwdParamsE,@function
        .size           _ZN10layer_norm13ln_fwd_kernelINS_13Kernel_traitsI6__halfS2_S2_S2_fjLj512ELj1ELj4ELj1ELj16ENS_18Kernel_traits_baseILj512ES2_S2_S2_S2_fjLj128EEEEELb1ELb1ELb0ELb0EEEvNS_9FwdParamsE,(.L_x_20249 - _ZN10layer_norm13ln_fwd_kernelINS_13Kernel_traitsI6__halfS2_S2_S2_fjLj512ELj1ELj4ELj1ELj16ENS_18Kernel_traits_baseILj512ES2_S2_S2_S2_fjLj128EEEEELb1ELb1ELb0ELb0EEEvNS_9FwdParamsE)
        .other          _ZN10layer_norm13ln_fwd_kernelINS_13Kernel_traitsI6__halfS2_S2_S2_fjLj512ELj1ELj4ELj1ELj16ENS_18Kernel_traits_baseILj512ES2_S2_S2_S2_fjLj128EEEEELb1ELb1ELb0ELb0EEEvNS_9FwdParamsE,@"STO_CUDA_ENTRY STV_DEFAULT"
_ZN10layer_norm13ln_fwd_kernelINS_13Kernel_traitsI6__halfS2_S2_S2_fjLj512ELj1ELj4ELj1ELj16ENS_18Kernel_traits_baseILj512ES2_S2_S2_S2_fjLj128EEEEELb1ELb1ELb0ELb0EEEvNS_9FwdParamsE:
.text._ZN10layer_norm13ln_fwd_kernelINS_13Kernel_traitsI6__halfS2_S2_S2_fjLj512ELj1ELj4ELj1ELj16ENS_18Kernel_traits_baseILj512ES2_S2_S2_S2_fjLj128EEEEELb1ELb1ELb0ELb0EEEvNS_9FwdParamsE:
        /* <DEDUP_REMOVED lines=9> */
[----:B0-----:R-:W-:-:S02]  /*0090*/  ISETP.NE.AND P0, PT, RZ, UR4, PT ;  /* 0x00000004ff007c0c */ /* 0x001fc4000bf05270 */
[----:B--2---:R-:W-:Y:S01]  /*00a0*/  MOV R2, UR6 ;  /* 0x0000000600027c02 */ /* 0x004fe20008000f00 */
[----:B------:R-:W-:-:S10]  /*00b0*/  IMAD.U32 R3, RZ, RZ, UR7 ;  /* 0x00000007ff037e24 */ /* 0x000fd4000f8e00ff */
[----:B---3--:R-:W2:Y:S01]  /*00c0*/  @P0 LDG.E.64 R2, desc[UR8][R2.64] ;  /* 0x0000000802020981 */ /* 0x008ea2000c1e1b00 */
[----:B------:R-:W0:Y:S03]  /*00d0*/  @P0 LDC R9, c[0x0][0x460] ;  /* 0x00011800ff090b82 */ /* 0x000e260000000800 */
[----:B-1----:R-:W0:Y:S01]  /*00e0*/  @P0 LDG.E.64 R6, desc[UR8][R4.64] ;  /* 0x0000000804060981 */ /* 0x002e22000c1e1b00 */
[----:B-----5:R-:W-:Y:S01]  /*00f0*/  UISETP.NE.U32.AND UP0, UPT, UR10, URZ, UPT ;  /* 0x000000ff0a00728c */ /* 0x020fe2000bf05070 */
[----:B------:R-:W-:Y:S03]  /*0100*/  BSSY.RECONVERGENT B0, `(.L_x_3128) ;  /* 0x0000056000007945 */ /* 0x000fe60003800200 */
[----:B------:R-:W1:Y:S01]  /*0110*/  S2UR UR5, SR_CTAID.X ;  /* 0x00000000000579c3 */ /* 0x000e620000002500 */
[----:B------:R-:W-:Y:S01]  /*0120*/  UISETP.NE.AND.EX UP0, UPT, UR11, URZ, UPT, UP0 ;  /* 0x000000ff0b00728c */ /* 0x000fe2000bf05300 */
[----:B----4-:R-:W-:-:S04]  /*0130*/  SHF.R.S32.HI R0, RZ, 0x1f, R13 ;  /* 0x0000001fff007819 */ /* 0x010fc8000001140d */
[----:B------:R-:W-:Y:S02]  /*0140*/  LEA.HI R0, R0, R13, RZ, 0x3 ;  /* 0x0000000d00007211 */ /* 0x000fe400078f18ff */
[----:B------:R-:W3:Y:S01]  /*0150*/  LDC R11, c[0x0][0x360] ;  /* 0x0000d800ff0b7b82 */ /* 0x000ee20000000800 */
[----:B-1----:R-:W-:Y:S02]  /*0160*/  USHF.L.U32 UR4, UR5, 0x2, URZ ;  /* 0x0000000205047899 */ /* 0x002fe400080006ff */
[----:B---3--:R-:W-:Y:S01]  /*0170*/  IMAD R11, R11, UR5, R10 ;  /* 0x000000050b0b7c24 */ /* 0x008fe2000f8e020a */
[----:B--2---:R-:W-:Y:S02]  /*0180*/  @P0 R2UR UR6, R2 ;  /* 0x00000000020602ca */ /* 0x004fe400000e0000 */
[----:B------:R-:W-:Y:S02]  /*0190*/  @P0 R2UR UR7, R3 ;  /* 0x00000000030702ca */ /* 0x000fe400000e0000 */
[----:B0-----:R-:W-:-:S02]  /*01a0*/  @P0 IADD3 R4, P1, PT, R6, R9, RZ ;  /* 0x0000000906040210 */ /* 0x001fc40007f3e0ff */
[----:B------:R-:W-:Y:S02]  /*01b0*/  LOP3.LUT R3, R10, 0x1f, RZ, 0xc, !PT ;  /* 0x0000001f0a037812 */ /* 0x000fe400078e0cff */
[----:B------:R-:W-:Y:S02]  /*01c0*/  @P0 IADD3.X R5, PT, PT, RZ, R7, RZ, P1, !PT ;  /* 0x00000007ff050210 */ /* 0x000fe40000ffe4ff */
[----:B------:R-:W-:Y:S02]  /*01d0*/  SHF.R.U32.HI R9, RZ, 0x5, R10 ;  /* 0x00000005ff097819 */ /* 0x000fe4000001160a */
[----:B------:R-:W-:Y:S01]  /*01e0*/  LEA.HI.SX32 R44, R0, R3, 0x1d ;  /* 0x00000003002c7211 */ /* 0x000fe200078feaff */
[----:B------:R-:W-:Y:S01]  /*01f0*/  UIADD3 UR15, UPT, UPT, UR6, -0x61c88647, URZ ;  /* 0x9e3779b9060f7890 */ /* 0x000fe2000fffe0ff */
[----:B------:R-:W-:Y:S01]  /*0200*/  LOP3.LUT R10, R10, 0x1f, RZ, 0xc0, !PT ;  /* 0x0000001f0a0a7812 */ /* 0x000fe200078ec0ff */
[----:B------:R-:W-:Y:S01]  /*0210*/  UIADD3 UR16, UPT, UPT, UR7, -0x4498517b, URZ ;  /* 0xbb67ae8507107890 */ /* 0x000fe2000fffe0ff */
[----:B------:R-:W-:Y:S01]  /*0220*/  LOP3.LUT R9, R9, UR4, RZ, 0xfc, !PT ;  /* 0x0000000409097c12 */ /* 0x000fe2000f8efcff */
[----:B------:R-:W-:Y:S01]  /*0230*/  UIADD3 UR17, UPT, UPT, UR6, 0x3c6ef372, URZ ;  /* 0x3c6ef37206117890 */ /* 0x000fe2000fffe0ff */
        /* <DEDUP_REMOVED lines=33> */
.L_x_3131:
[----:B------:R-:W-:Y:S05]  /*0450*/  BSYNC.RECONVERGENT B1 ;  /* 0x0000000000017941 */ /* 0x000fea0003800200 */
.L_x_3130:
        /* <DEDUP_REMOVED lines=11> */
.L_x_3129:
        /* <DEDUP_REMOVED lines=21> */
.L_x_3132:
[----:B------:R-:W-:Y:S05]  /*0660*/  BSYNC.RECONVERGENT B0 ;  /* 0x0000000000007941 */ /* 0x000fea0003800200 */
.L_x_3128:
[----:B------:R-:W1:Y:S02]  /*0670*/  LDCU UR4, c[0x0][0x384] ;  /* 0x00007080ff0477ac */ /* 0x000e640008000800 */
[----:B-1----:R-:W-:-:S13]  /*0680*/  ISETP.GE.AND P0, PT, R9, UR4, PT ;  /* 0x0000000409007c0c */ /* 0x002fda000bf06270 */
[----:B------:R-:W-:Y:S05]  /*0690*/  @P0 EXIT ;  /* 0x000000000000094d */ /* 0x000fea0003800000 */
[----:B------:R-:W-:Y:S01]  /*06a0*/  IMAD.HI.U32 R0, R11, -0x326172a9, RZ ;  /* 0xcd9e8d570b007827 */ /* 0x000fe200078e00ff */
[----:B------:R-:W1:Y:S01]  /*06b0*/  LDCU.64 UR10, c[0x0][0x3e0] ;  /* 0x00007c00ff0a77ac */ /* 0x000e620008000a00 */
[----:B------:R-:W-:Y:S01]  /*06c0*/  BSSY B0, `(.L_x_3133) ;  /* 0x0000bc4000007945 */ /* 0x000fe20003800000 */
[----:B------:R-:W-:Y:S01]  /*06d0*/  LOP3.LUT R4, R4, 0x3, RZ, 0xc0, !PT ;  /* 0x0000000304047812 */ /* 0x000fe200078ec0ff */
[C---:B0-----:R-:W-:Y:S01]  /*06e0*/  IMAD.HI.U32 R2, R8.reuse, -0x2daee0ad, RZ ;  /* 0xd2511f5308027827 */ /* 0x041fe200078e00ff */
[----:B------:R-:W-:Y:S01]  /*06f0*/  LOP3.LUT R0, R7, UR6, R0, 0x96, !PT ;  /* 0x0000000607007c12 */ /* 0x000fe2000f8e9600 */
[----:B------:R-:W0:Y:S02]  /*0700*/  LDCU.U8 UR4, c[0x0][0x410] ;  /* 0x00008200ff0477ac */ /* 0x000e240008000000 */
[----:B------:R-:W-:Y:S01]  /*0710*/  IMAD R12, R8, -0x2daee0ad, RZ ;  /* 0xd2511f53080c7824 */ /* 0x000fe200078e02ff */
[----:B------:R-:W-:Y:S01]  /*0720*/  LOP3.LUT R2, R2, UR7, RZ, 0x3c, !PT ;  /* 0x0000000702027c12 */ /* 0x000fe2000f8e3cff */
[----:B------:R-:W-:Y:S01]  /*0730*/  IMAD.HI.U32 R5, R0, -0x2daee0ad, RZ ;  /* 0xd2511f5300057827 */ /* 0x000fe200078e00ff */
[----:B------:R-:W2:Y:S03]  /*0740*/  LDCU UR33, c[0x0][0x388] ;  /* 0x00007100ff2177ac */ /* 0x000ea60008000800 */
[----:B------:R-:W-:Y:S01]  /*0750*/  IMAD R6, R11, -0x326172a9, RZ ;  /* 0xcd9e8d570b067824 */ /* 0x000fe200078e02ff */
[----:B------:R-:W-:Y:S01]  /*0760*/  LOP3.LUT R5, R12, UR16, R5, 0x96, !PT ;  /* 0x000000100c057c12 */ /* 0x000fe2000f8e9605 */
[C---:B------:R-:W-:Y:S01]  /*0770*/  IMAD.HI.U32 R3, R2.reuse, -0x326172a9, RZ ;  /* 0xcd9e8d5702037827 */ /* 0x040fe200078e00ff */
[----:B------:R-:W3:Y:S03]  /*0780*/  LDCU UR14, c[0x0][0x448] ;  /* 0x00008900ff0e77ac */ /* 0x000ee60008000800 */
[----:B------:R-:W-:Y:S01]  /*0790*/  IMAD R13, R2, -0x326172a9, RZ ;  /* 0xcd9e8d57020d7824 */ /* 0x000fe200078e02ff */
[----:B------:R-:W-:Y:S01]  /*07a0*/  LOP3.LUT R3, R6, UR15, R3, 0x96, !PT ;  /* 0x0000000f06037c12 */ /* 0x000fe2000f8e9603 */
[----:B------:R-:W-:Y:S01]  /*07b0*/  IMAD.HI.U32 R2, R5, -0x326172a9, RZ ;  /* 0xcd9e8d5705027827 */ /* 0x000fe200078e00ff */
[----:B-1----:R-:W-:Y:S01]  /*07c0*/  UISETP.NE.U32.AND UP0, UPT, UR10, URZ, UPT ;  /* 0x000000ff0a00728c */ /* 0x002fe2000bf05070 */
[----:B------:R-:W1:Y:S02]  /*07d0*/  LDCU.64 UR12, c[0x0][0x3a0] ;  /* 0x00007400ff0c77ac */ /* 0x000e640008000a00 */
[----:B------:R-:W-:Y:S01]  /*07e0*/  IMAD R15, R0, -0x2daee0ad, RZ ;  /* 0xd2511f53000f7824 */ /* 0x000fe200078e02ff */
[----:B------:R-:W-:Y:S01]  /*07f0*/  LOP3.LUT R2, R13, UR17, R2, 0x96, !PT ;  /* 0x000000110d027c12 */ /* 0x000fe2000f8e9602 */
[----:B------:R-:W-:Y:S01]  /*0800*/  IMAD.HI.U32 R0, R3, -0x2daee0ad, RZ ;  /* 0xd2511f5303007827 */ /* 0x000fe200078e00ff */
[----:B------:R-:W-:-:S02]  /*0810*/  UISETP.NE.AND.EX UP0, UPT, UR11, URZ, UPT, UP0 ;  /* 0x000000ff0b00728c */ /* 0x000fc4000bf05300 */
[----:B0-----:R-:W-:Y:S01]  /*0820*/  UISETP.NE.AND UP2, UPT, UR4, URZ, UPT ;  /* 0x000000ff0400728c */ /* 0x001fe2000bf45270 */
        /* <DEDUP_REMOVED lines=42> */
[----:B------:R-:W-:Y:S01]  /*0ad0*/  IMAD.MOV.U32 R3, RZ, RZ, RZ ;  /* 0x000000ffff037224 */ /* 0x000fe200078e00ff */
[----:B------:R-:W-:Y:S01]  /*0ae0*/  LOP3.LUT R5, R12, UR31, R5, 0x96, !PT ;  /* 0x0000001f0c057c12 */ /* 0x000fe2000f8e9605 */
[----:B------:R-:W-:Y:S02]  /*0af0*/  IMAD R62, R0, -0x2daee0ad, RZ ;  /* 0xd2511f53003e7824 */ /* 0x000fe400078e02ff */
[----:B-123--:R-:W-:-:S07]  /*0b00*/  IMAD R2, R2, -0x326172a9, RZ ;  /* 0xcd9e8d5702027824 */ /* 0x00efce00078e02ff */
.L_x_3306:
[----:B------:R-:W0:Y:S01]  /*0b10*/  @UP0 LDCU.64 UR4, c[0x0][0x3e0] ;  /* 0x00007c00ff0407ac */ /* 0x000e220008000a00 */
[----:B------:R-:W-:Y:S01]  /*0b20*/  PLOP3.LUT P0, PT, PT, PT, UP0, 0x80, 0x8 ;  /* 0x000000000008781c */ /* 0x000fe20003f0f008 */
[----:B------:R-:W-:Y:S01]  /*0b30*/  HFMA2 R40, -RZ, RZ, 0, 1.1920928955078125e-07 ;  /* 0x00000002ff287431 */ /* 0x000fe200000001ff */
[----:B------:R-:W-:-:S11]  /*0b40*/  PLOP3.LUT P1, PT, PT, PT, UP0, 0x80, 0x8 ;  /* 0x000000000008781c */ /* 0x000fd60003f2f008 */
[----:B0-----:R-:W-:-:S06]  /*0b50*/  @P0 IMAD.WIDE R40, R9, R40, UR4 ;  /* 0x0000000409280e25 */ /* 0x001fcc000f8e0228 */
[----:B------:R-:W2:Y:S01]  /*0b60*/  @P1 LDG.E.U16 R40, desc[UR8][R40.64] ;  /* 0x0000000828281981 */ /* 0x000ea2000c1e1500 */
[----:B------:R-:W-:Y:S01]  /*0b70*/  IMAD R42, R9, UR33, RZ ;  /* 0x00000021092a7c24 */ /* 0x000fe2000f8e02ff */
[----:B------:R-:W-:Y:S01]  /*0b80*/  ISETP.GE.U32.AND P2, PT, R44, 0x20, PT ;  /* 0x000000202c00780c */ /* 0x000fe20003f46070 */
[----:B------:R-:W-:Y:S01]  /*0b90*/  BSSY.RECONVERGENT B1, `(.L_x_3134) ;  /* 0x000055d000017945 */ /* 0x000fe20003800200 */
[----:B------:R-:W-:Y:S01]  /*0ba0*/  PLOP3.LUT P0, PT, PT, PT, UP0, 0x80, 0x8 ;  /* 0x000000000008781c */ /* 0x000fe20003f0f008 */
[----:B------:R-:W-:Y:S01]  /*0bb0*/  IMAD.MOV.U32 R61, RZ, RZ, 0x3f800000 ;  /* 0x3f800000ff3d7424 */ /* 0x000fe200078e00ff */
[----:B------:R-:W-:-:S04]  /*0bc0*/  SHF.R.S32.HI R43, RZ, 0x1f, R42 ;  /* 0x0000001fff2b7819 */ /* 0x000fc8000001142a */
[----:B------:R-:W-:-:S04]  /*0bd0*/  LEA.HI R43, R43, R42, RZ, 0x3 ;  /* 0x0000002a2b2b7211 */ /* 0x000fc800078f18ff */
[----:B------:R-:W-:-:S04]  /*0be0*/  LEA.HI.SX32 R60, R43, R10, 0x1d ;  /* 0x0000000a2b3c7211 */ /* 0x000fc800078feaff */
[----:B------:R-:W-:Y:S01]  /*0bf0*/  MOV R63, R60 ;  /* 0x0000003c003f7202 */ /* 0x000fe20000000f00 */
        /* <DEDUP_REMOVED lines=18> */
[----:B------:R-:W-:-:S05]  /*0d20*/  HFMA2 R47, -RZ, RZ, 0, 1.1920928955078125e-07 ;  /* 0x00000002ff2f7431 */ /* 0x000fca00000001ff */
[----:B------:R-:W-:-:S05]  /*0d30*/  VIADDMNMX.U32 R0, R4, 0xfffffffe, R47, PT ;  /* 0xfffffffe04007846 */ /* 0x000fca000380002f */
[----:B------:R-:W-:-:S04]  /*0d40*/  IMAD.SHL.U32 R0, R0, 0x4, RZ ;  /* 0x0000000400007824 */ /* 0x000fc800078e00ff */
[----:B------:R-:W0:Y:S02]  /*0d50*/  LDC R46, c[0x2][R0] ;  /* 0x00800000002e7b82 */ /* 0x000e240000000800 */
[----:B0-----:R-:W-:-:S04]  /*0d60*/  SHF.R.S32.HI R47, RZ, 0x1f, R46 ;  /* 0x0000001fff2f7819 */ /* 0x001fc8000001142e */
.L_x_20085:
[----:B------:R-:W-:Y:S05]  /*0d70*/  BRX R46 -0xd80                                     (*"BRANCH_TARGETS .L_x_20086,.L_x_20087,.L_x_20088"*) ;  /* 0xfffffff02ea07949 */ /* 0x000fea000383ffff */
.L_x_20088:
[----:B------:R-:W-:Y:S01]  /*0d80*/  IADD3 R46, PT, PT, R4, 0x1, RZ ;  /* 0x00000001042e7810 */ /* 0x000fe20007ffe0ff */
[----:B------:R-:W-:Y:S01]  /*0d90*/  IMAD.MOV.U32 R64, RZ, RZ, R62 ;  /* 0x000000ffff407224 */ /* 0x000fe200078e003e */
[----:B------:R-:W-:Y:S01]  /*0da0*/  MOV R0, R5 ;  /* 0x0000000500007202 */ /* 0x000fe20000000f00 */
[----:B------:R-:W-:Y:S06]  /*0db0*/  BRA `(.L_x_3138) ;  /* 0x0000000000f07947 */ /* 0x000fec0003800000 */
.L_x_20086:
[----:B------:R-:W-:Y:S01]  /*0dc0*/  IMAD.MOV.U32 R64, RZ, RZ, R62 ;  /* 0x000000ffff407224 */ /* 0x000fe200078e003e */
[----:B------:R-:W-:Y:S01]  /*0dd0*/  MOV R46, 0x3 ;  /* 0x00000003002e7802 */ /* 0x000fe20000000f00 */
[----:B------:R-:W-:Y:S01]  /*0de0*/  IMAD.MOV.U32 R0, RZ, RZ, R6 ;  /* 0x000000ffff007224 */ /* 0x000fe200078e0006 */
[----:B------:R-:W-:Y:S06]  /*0df0*/  BRA `(.L_x_3138) ;  /* 0x0000000000e07947 */ /* 0x000fec0003800000 */
.L_x_20087:
        /* <DEDUP_REMOVED lines=13> */
.L_x_3140:
[----:B------:R-:W-:Y:S05]  /*0ed0*/  BSYNC.RECONVERGENT B3 ;  /* 0x0000000000037941 */ /* 0x000fea0003800200 */
.L_x_3139:
        /* <DEDUP_REMOVED lines=42> */
.L_x_3138:
[----:B------:R-:W-:Y:S05]  /*1180*/  BSYNC.RECONVERGENT B2 ;  /* 0x0000000000027941 */ /* 0x000fea0003800200 */
.L_x_3137:
[----:B------:R-:W0:Y:S01]  /*1190*/  LDC R67, c[0x0][0x408] ;  /* 0x00010200ff437b82 */ /* 0x000e220000000800 */
[----:B------:R-:W-:Y:S01]  /*11a0*/  HFMA2 R58, -RZ, RZ, 0.1171875, 0 ;  /* 0x2f800000ff3a7431 */ /* 0x000fe200000001ff */
[----:B------:R-:W-:Y:S01]  /*11b0*/  I2FP.F32.U32 R47, R0 ;  /* 0x00000000002f7245 */ /* 0x000fe20000201000 */
[----:B-----5:R-:W-:Y:S01]  /*11c0*/  HADD2.F32 R0, -RZ, R40.H0_H0 ;  /* 0x20000028ff007230 */ /* 0x020fe20000004100 */
[----:B------:R-:W-:Y:S01]  /*11d0*/  ISETP.NE.AND P1, PT, R46, 0x1, PT ;  /* 0x000000012e00780c */ /* 0x000fe20003f25270 */
[----:B------:R-:W-:Y:S01]  /*11e0*/  HADD2.F32 R51, -RZ, R12.H0_H0 ;  /* 0x2000000cff337230 */ /* 0x000fe20000004100 */
[----:B------:R-:W-:Y:S01]  /*11f0*/  BSSY.RECONVERGENT B2, `(.L_x_3141) ;  /* 0x000004f000027945 */ /* 0x000fe20003800200 */
[----:B------:R-:W-:Y:S01]  /*1200*/  IMAD.MOV.U32 R50, RZ, RZ, 0x2 ;  /* 0x00000002ff327424 */ /* 0x000fe200078e00ff */
[----:B------:R-:W1:Y:S01]  /*1210*/  LDC R66, c[0x0][0x404] ;  /* 0x00010100ff427b82 */ /* 0x000e620000000800 */
[----:B------:R-:W-:Y:S01]  /*1220*/  FMUL.FTZ R0, R0, R61 ;  /* 0x0000003d00007220 */ /* 0x000fe20000410000 */
[----:B------:R-:W-:Y:S01]  /*1230*/  MOV R4, R2 ;  /* 0x0000000200047202 */ /* 0x000fe20000000f00 */
[----:B------:R-:W-:-:S02]  /*1240*/  FFMA.FTZ R47, R47, R58, 1.1641532182693481445e-10 ;  /* 0x2f0000002f2f7423 */ /* 0x000fc4000001003a */
[----:B0-----:R-:W-:-:S03]  /*1250*/  FMUL.FTZ R0, R0, R67 ;  /* 0x0000004300007220 */ /* 0x001fc60000410000 */
[----:B-1----:R-:W-:Y:S01]  /*1260*/  FSETP.GTU.FTZ.AND P0, PT, R47, R66, PT ;  /* 0x000000422f00720b */ /* 0x002fe20003f1c000 */
[----:B------:R-:W-:-:S03]  /*1270*/  HADD2.F32 R47, -RZ, R28.H0_H0 ;  /* 0x2000001cff2f7230 */ /* 0x000fc60000004100 */
[----:B------:R-:W-:Y:S02]  /*1280*/  FSEL R0, R0, RZ, !P0 ;  /* 0x000000ff00007208 */ /* 0x000fe40004000000 */
[----:B------:R-:W-:-:S03]  /*1290*/  PLOP3.LUT P0, PT, P0, PT, PT, 0x8, 0x80 ;  /* 0x000000000080781c */ /* 0x000fc6000070e170 */
[----:B------:R-:W-:Y:S01]  /*12a0*/  FFMA.FTZ R0, R0, R47, R51 ;  /* 0x0000002f00007223 */ /* 0x000fe20000010033 */
        /* <DEDUP_REMOVED lines=10> */
.L_x_3143:
        /* <DEDUP_REMOVED lines=13> */
.L_x_3145:
[----:B------:R-:W-:Y:S05]  /*1420*/  BSYNC.RECONVERGENT B3 ;  /* 0x0000000000037941 */ /* 0x000fea0003800200 */
.L_x_3144:
        /* <DEDUP_REMOVED lines=40> */
[----:B------:R-:W-:Y:S01]  /*16b0*/  LOP3.LUT R6, R4, UR32, R47, 0x96, !PT ;  /* 0x0000002004067c12 */ /* 0x000fe2000f8e962f */
[----:B------:R-:W-:Y:S01]  /*16c0*/  IMAD.MOV.U32 R4, RZ, RZ, R64 ;  /* 0x000000ffff047224 */ /* 0x000fe200078e0040 */
[----:B------:R-:W-:-:S07]  /*16d0*/  MOV R64, R46 ;  /* 0x0000002e00407202 */ /* 0x000fce0000000f00 */
.L_x_3142:
[----:B------:R-:W-:Y:S05]  /*16e0*/  BSYNC.RECONVERGENT B2 ;  /* 0x0000000000027941 */ /* 0x000fea0003800200 */
.L_x_3141:
[----:B------:R-:W-:Y:S01]  /*16f0*/  I2FP.F32.U32 R47, R4 ;  /* 0x00000004002f7245 */ /* 0x000fe20000201000 */
[----:B------:R-:W-:Y:S01]  /*1700*/  HADD2.F32 R40, -RZ, R40.H1_H1 ;  /* 0x30000028ff287230 */ /* 0x000fe20000004100 */
[----:B------:R-:W-:Y:S01]  /*1710*/  ISETP.NE.AND P1, PT, R50, 0x1, PT ;  /* 0x000000013200780c */ /* 0x000fe20003f25270 */
[----:B------:R-:W-:Y:S01]  /*1720*/  HADD2.F32 R51, -RZ, R12.H1_H1 ;  /* 0x3000000cff337230 */ /* 0x000fe20000004100 */
[----:B------:R-:W-:Y:S01]  /*1730*/  BSSY.RECONVERGENT B2, `(.L_x_3146) ;  /* 0x000004d000027945 */ /* 0x000fe20003800200 */
[----:B------:R-:W-:Y:S01]  /*1740*/  FFMA.FTZ R47, R47, R58, 1.1641532182693481445e-10 ;  /* 0x2f0000002f2f7423 */ /* 0x000fe2000001003a */
[----:B------:R-:W-:Y:S01]  /*1750*/  FMUL.FTZ R40, R40, R61 ;  /* 0x0000003d28287220 */ /* 0x000fe20000410000 */
[----:B------:R-:W-:-:S03]  /*1760*/  IMAD.MOV.U32 R4, RZ, RZ, R2 ;  /* 0x000000ffff047224 */ /* 0x000fc600078e0002 */
[----:B------:R-:W-:Y:S01]  /*1770*/  FMUL.FTZ R40, R40, R67 ;  /* 0x0000004328287220 */ /* 0x000fe20000410000 */
[----:B------:R-:W-:Y:S01]  /*1780*/  FSETP.GTU.FTZ.AND P0, PT, R47, R66, PT ;  /* 0x000000422f00720b */ /* 0x000fe20003f1c000 */
[----:B------:R-:W-:-:S03]  /*1790*/  HADD2.F32 R47, -RZ, R28.H1_H1 ;  /* 0x3000001cff2f7230 */ /* 0x000fc60000004100 */
[----:B------:R-:W-:Y:S02]  /*17a0*/  FSEL R40, R40, RZ, !P0 ;  /* 0x000000ff28287208 */ /* 0x000fe40004000000 */
[----:B------:R-:W-:-:S03]  /*17b0*/  PLOP3.LUT P0, PT, P0, PT, PT, 0x8, 0x80 ;  /* 0x000000000080781c */ /* 0x000fc6000070e170 */
[----:B------:R-:W-:Y:S01]  /*17c0*/  FFMA.FTZ R47, R40, R47, R51 ;  /* 0x0000002f282f7223 */ /* 0x000fe20000010033 */
        /* <DEDUP_REMOVED lines=10> */
.L_x_3148:
        /* <DEDUP_REMOVED lines=13> */
.L_x_3150:
[----:B------:R-:W-:Y:S05]  /*1940*/  BSYNC.RECONVERGENT B3 ;  /* 0x0000000000037941 */ /* 0x000fea0003800200 */
.L_x_3149:
        /* <DEDUP_REMOVED lines=43> */
.L_x_3147:
[----:B------:R-:W-:Y:S05]  /*1c00*/  BSYNC.RECONVERGENT B2 ;  /* 0x0000000000027941 */ /* 0x000fea0003800200 */
.L_x_3146:
        /* <DEDUP_REMOVED lines=9> */
[----:B------:R-:W-:Y:S01]  /*1ca0*/  FSETP.GTU.FTZ.AND P1, PT, R51, R66, PT ;  /* 0x000000423300720b */ /* 0x000fe20003f3c000 */
[----:B------:R-:W-:-:S03]  /*1cb0*/  HADD2.F32 R51, -RZ, R29.H0_H0 ;  /* 0x2000001dff337230 */ /* 0x000fc60000004100 */
        /* <DEDUP_REMOVED lines=13> */
.L_x_3153:
        /* <DEDUP_REMOVED lines=13> */
.L_x_3155:
[----:B------:R-:W-:Y:S05]  /*1e60*/  BSYNC.RECONVERGENT B3 ;  /* 0x0000000000037941 */ /* 0x000fea0003800200 */
.L_x_3154:
        /* <DEDUP_REMOVED lines=43> */
.L_x_3152:
[----:B------:R-:W-:Y:S05]  /*2120*/  BSYNC.RECONVERGENT B2 ;  /* 0x0000000000027941 */ /* 0x000fea0003800200 */
.L_x_3151:
        /* <DEDUP_REMOVED lines=10> */
[----:B------:R-:W-:-:S03]  /*21d0*/  HADD2.F32 R51, -RZ, R29.H1_H1 ;  /* 0x3000001dff337230 */ /* 0x000fc60000004100 */
        /* <DEDUP_REMOVED lines=13> */
.L_x_3158:
        /* <DEDUP_REMOVED lines=13> */
.L_x_3160:
[----:B------:R-:W-:Y:S05]  /*2380*/  BSYNC.RECONVERGENT B3 ;  /* 0x0000000000037941 */ /* 0x000fea0003800200 */
.L_x_3159:
        /* <DEDUP_REMOVED lines=43> */
.L_x_3157:
[----:B------:R-:W-:Y:S05]  /*2640*/  BSYNC.RECONVERGENT B2 ;  /* 0x0000000000027941 */ /* 0x000fea0003800200 */
.L_x_3156:
        /* <DEDUP_REMOVED lines=24> */
.L_x_3163:
        /* <DEDUP_REMOVED lines=13> */
.L_x_3165:
[----:B------:R-:W-:Y:S05]  /*28a0*/  BSYNC.RECONVERGENT B3 ;  /* 0x0000000000037941 */ /* 0x000fea0003800200 */
.L_x_3164:
        /* <DEDUP_REMOVED lines=43> */
.L_x_3162:
[----:B------:R-:W-:Y:S05]  /*2b60*/  BSYNC.RECONVERGENT B2 ;  /* 0x0000000000027941 */ /* 0x000fea0003800200 */
.L_x_3161:
        /* <DEDUP_REMOVED lines=24> */
.L_x_3168:
        /* <DEDUP_REMOVED lines=13> */
.L_x_3170:
[----:B------:R-:W-:Y:S05]  /*2dc0*/  BSYNC.RECONVERGENT B3 ;  /* 0x0000000000037941 */ /* 0x000fea0003800200 */
.L_x_3169:
        /* <DEDUP_REMOVED lines=43> */
.L_x_3167:
[----:B------:R-:W-:Y:S05]  /*3080*/  BSYNC.RECONVERGENT B2 ;  /* 0x0000000000027941 */ /* 0x000fea0003800200 */
.L_x_3166:
[----:B------:R-:W-:Y:S01]  /*3090*/  HADD2.F32 R40, -RZ, R43.H0_H0 ;  /* 0x2000002bff287230 */ /* 0x000fe20000004100 */
[----:B------:R-:W-:Y:S01]  /*30a0*/  I2FP.F32.U32 R41, R4 ;  /* 0x0000000400297245 */ /* 0x000fe20000201000 */
[----:B------:R-:W-:Y:S01]  /*30b0*/  HADD2.F32 R63, -RZ, R31.H0_H0 ;  /* 0x2000001fff3f7230 */ /* 0x000fe20000004100 */
[----:B------:R-:W-:Y:S01]  /*30c0*/  ISETP.NE.AND P6, PT, R42, 0x1, PT ;  /* 0x000000012a00780c */ /* 0x000fe20003fc5270 */
[----:B------:R-:W-:Y:S01]  /*30d0*/  BSSY.RECONVERGENT B2, `(.L_x_3171) ;  /* 0x000004f000027945 */ /* 0x000fe20003800200 */
[----:B------:R-:W-:Y:S01]  /*30e0*/  FMUL.FTZ R40, R40, R61 ;  /* 0x0000003d28287220 */ /* 0x000fe20000410000 */
[----:B------:R-:W-:Y:S01]  /*30f0*/  FFMA.FTZ R41, R41, R58, 1.1641532182693481445e-10 ;  /* 0x2f00000029297423 */ /* 0x000fe2000001003a */
[----:B------:R-:W-:Y:S02]  /*3100*/  IMAD.MOV.U32 R4, RZ, RZ, 0x2 ;  /* 0x00000002ff047424 */ /* 0x000fe400078e00ff */
[----:B------:R-:W-:Y:S02]  /*3110*/  FMUL.FTZ R40, R40, R67 ;  /* 0x0000004328287220 */ /* 0x000fe40000410000 */
        /* <DEDUP_REMOVED lines=15> */
.L_x_3173:
        /* <DEDUP_REMOVED lines=15> */
.L_x_3175:
[----:B------:R-:W-:Y:S05]  /*3300*/  BSYNC.RECONVERGENT B3 ;  /* 0x0000000000037941 */ /* 0x000fea0003800200 */
.L_x_3174:
        /* <DEDUP_REMOVED lines=40> */
[----:B------:R-:W-:Y:S01]  /*3590*/  IMAD.MOV.U32 R41, RZ, RZ, R64 ;  /* 0x000000ffff297224 */ /* 0x000fe200078e0040 */
[----:B------:R-:W-:Y:S01]  /*35a0*/  MOV R64, R40 ;  /* 0x0000002800407202 */ /* 0x000fe20000000f00 */
[----:B------:R-:W-:-:S07]  /*35b0*/  IMAD.MOV.U32 R4, RZ, RZ, RZ ;  /* 0x000000ffff047224 */ /* 0x000fce00078e00ff */
.L_x_3172:
[----:B------:R-:W-:Y:S05]  /*35c0*/  BSYNC.RECONVERGENT B2 ;  /* 0x0000000000027941 */ /* 0x000fea0003800200 */
.L_x_3171:
[----:B------:R-:W-:Y:S01]  /*35d0*/  HADD2.F32 R40, -RZ, R43.H1_H1 ;  /* 0x3000002bff287230 */ /* 0x000fe20000004100 */
[----:B------:R-:W-:Y:S01]  /*35e0*/  I2FP.F32.U32 R41, R41 ;  /* 0x0000002900297245 */ /* 0x000fe20000201000 */
[----:B------:R-:W-:Y:S01]  /*35f0*/  HADD2.F32 R43, -RZ, R31.H1_H1 ;  /* 0x3000001fff2b7230 */ /* 0x000fe20000004100 */
[----:B------:R-:W-:Y:S01]  /*3600*/  F2FP.F16.F32.PACK_AB R42, R57, R50 ;  /* 0x00000032392a723e */ /* 0x000fe200000000ff */
[----:B------:R-:W-:Y:S02]  /*3610*/  HADD2.F32 R63, -RZ, R15.H1_H1 ;  /* 0x3000000fff3f7230 */ /* 0x000fe40000004100 */
[----:B------:R-:W-:Y:S01]  /*3620*/  FMUL.FTZ R40, R40, R61 ;  /* 0x0000003d28287220 */ /* 0x000fe20000410000 */
[----:B------:R-:W-:-:S03]  /*3630*/  FFMA.FTZ R41, R41, R58, 1.1641532182693481445e-10 ;  /* 0x2f00000029297423 */ /* 0x000fc6000001003a */
[----:B------:R-:W-:Y:S02]  /*3640*/  FMUL.FTZ R40, R40, R67 ;  /* 0x0000004328287220 */ /* 0x000fe40000410000 */
[----:B------:R-:W-:Y:S02]  /*3650*/  FSETP.GTU.FTZ.AND P6, PT, R41, R66, PT ;  /* 0x000000422900720b */ /* 0x000fe40003fdc000 */
[----:B------:R-:W-:Y:S02]  /*3660*/  F2FP.F16.F32.PACK_AB R41, R51, R46 ;  /* 0x0000002e3329723e */ /* 0x000fe400000000ff */
[----:B------:R-:W-:Y:S02]  /*3670*/  FSEL R40, R40, RZ, !P6 ;  /* 0x000000ff28287208 */ /* 0x000fe40007000000 */
[----:B------:R-:W-:-:S03]  /*3680*/  PLOP3.LUT P6, PT, P6, PT, PT, 0x8, 0x80 ;  /* 0x000000000080781c */ /* 0x000fc600037ce170 */
[----:B------:R-:W-:Y:S01]  /*3690*/  FFMA.FTZ R58, R40, R43, R63 ;  /* 0x0000002b283a7223 */ /* 0x000fe2000001003f */
[----:B------:R-:W-:-:S04]  /*36a0*/  F2FP.F16.F32.PACK_AB R40, R47, R0 ;  /* 0x000000002f28723e */ /* 0x000fc800000000ff */
[----:B------:R-:W-:Y:S01]  /*36b0*/  F2FP.F16.F32.PACK_AB R43, R58, R56 ;  /* 0x000000383a2b723e */ /* 0x000fe200000000ff */
[----:B------:R-:W-:Y:S06]  /*36c0*/  BRA `(.L_x_3176) ;  /* 0x0000002800507947 */ /* 0x000fec0003800000 */
.L_x_3136:
        /* <DEDUP_REMOVED lines=16> */
.L_x_3179:
        /* <DEDUP_REMOVED lines=13> */
.L_x_3181:
[----:B------:R-:W-:Y:S05]  /*38a0*/  BSYNC.RECONVERGENT B3 ;  /* 0x0000000000037941 */ /* 0x000fea0003800200 */
.L_x_3180:
        /* <DEDUP_REMOVED lines=41> */
[----:B------:R-:W-:-:S07]  /*3b40*/  LOP3.LUT R6, R4, UR32, R65, 0x96, !PT ;  /* 0x0000002004067c12 */ /* 0x000fce000f8e9641 */
.L_x_3178:
[----:B------:R-:W-:Y:S05]  /*3b50*/  BSYNC.RECONVERGENT B2 ;  /* 0x0000000000027941 */ /* 0x000fea0003800200 */
.L_x_3177:
[----:B------:R-:W0:Y:S01]  /*3b60*/  LDC R67, c[0x0][0x408] ;  /* 0x00010200ff437b82 */ /* 0x000e220000000800 */
[----:B------:R-:W-:Y:S01]  /*3b70*/  I2FP.F32.U32 R47, R0 ;  /* 0x00000000002f7245 */ /* 0x000fe20000201000 */
[----:B-----5:R-:W-:Y:S01]  /*3b80*/  HADD2.F32 R0, -RZ, R40.H0_H0 ;  /* 0x20000028ff007230 */ /* 0x020fe20000004100 */
[----:B------:R-:W-:Y:S01]  /*3b90*/  ISETP.NE.AND P1, PT, R46, 0x1, PT ;  /* 0x000000012e00780c */ /* 0x000fe20003f25270 */
[----:B------:R-:W-:Y:S01]  /*3ba0*/  IMAD.MOV.U32 R58, RZ, RZ, 0x2f800000 ;  /* 0x2f800000ff3a7424 */ /* 0x000fe200078e00ff */
[----:B------:R-:W-:Y:S01]  /*3bb0*/  BSSY.RECONVERGENT B2, `(.L_x_3182) ;  /* 0x000004f000027945 */ /* 0x000fe20003800200 */
[----:B------:R-:W-:Y:S02]  /*3bc0*/  HFMA2 R50, -RZ, RZ, 0, 1.1920928955078125e-07 ;  /* 0x00000002ff327431 */ /* 0x000fe400000001ff */
[----:B------:R-:W-:Y:S01]  /*3bd0*/  FMUL.FTZ R0, R0, R61 ;  /* 0x0000003d00007220 */ /* 0x000fe20000410000 */
[----:B------:R-:W1:Y:S01]  /*3be0*/  LDC R66, c[0x0][0x404] ;  /* 0x00010100ff427b82 */ /* 0x000e620000000800 */
[----:B------:R-:W-:Y:S01]  /*3bf0*/  FFMA.FTZ R47, R47, R58, 1.1641532182693481445e-10 ;  /* 0x2f0000002f2f7423 */ /* 0x000fe2000001003a */
[----:B------:R-:W-:-:S02]  /*3c00*/  IMAD.MOV.U32 R4, RZ, RZ, R2 ;  /* 0x000000ffff047224 */ /* 0x000fc400078e0002 */
[----:B0-----:R-:W-:Y:S02]  /*3c10*/  FMUL.FTZ R0, R0, R67 ;  /* 0x0000004300007220 */ /* 0x001fe40000410000 */
[----:B-1----:R-:W-:Y:S01]  /*3c20*/  FSETP.GTU.FTZ.AND P0, PT, R47, R66, PT ;  /* 0x000000422f00720b */ /* 0x002fe20003f1c000 */
[----:B------:R-:W-:-:S03]  /*3c30*/  HADD2.F32 R47, -RZ, R28.H0_H0 ;  /* 0x2000001cff2f7230 */ /* 0x000fc60000004100 */
        /* <DEDUP_REMOVED lines=13> */
.L_x_3184:
        /* <DEDUP_REMOVED lines=13> */
.L_x_3186:
[----:B------:R-:W-:Y:S05]  /*3de0*/  BSYNC.RECONVERGENT B3 ;  /* 0x0000000000037941 */ /* 0x000fea0003800200 */
.L_x_3185:
        /* <DEDUP_REMOVED lines=43> */
.L_x_3183:
[----:B------:R-:W-:Y:S05]  /*40a0*/  BSYNC.RECONVERGENT B2 ;  /* 0x0000000000027941 */ /* 0x000fea0003800200 */
.L_x_3182:
        /* <DEDUP_REMOVED lines=9> */
[----:B------:R-:W-:Y:S01]  /*4140*/  FSEL R47, R40, RZ, !P0 ;  /* 0x000000ff282f7208 */ /* 0x000fe20004000000 */
[----:B------:R-:W-:Y:S01]  /*4150*/  IMAD.MOV.U32 R40, RZ, RZ, 0x2 ;  /* 0x00000002ff287424 */ /* 0x000fe200078e00ff */
        /* <DEDUP_REMOVED lines=12> */
.L_x_3189:
        /* <DEDUP_REMOVED lines=13> */
.L_x_3191:
[----:B------:R-:W-:Y:S05]  /*42f0*/  BSYNC.RECONVERGENT B3 ;  /* 0x0000000000037941 */ /* 0x000fea0003800200 */
.L_x_3190:
        /* <DEDUP_REMOVED lines=43> */
.L_x_3188:
[----:B------:R-:W-:Y:S05]  /*45b0*/  BSYNC.RECONVERGENT B2 ;  /* 0x0000000000027941 */ /* 0x000fea0003800200 */
.L_x_3187:
        /* <DEDUP_REMOVED lines=9> */
[----:B------:R-:W-:-:S03]  /*4650*/  HADD2.F32 R51, -RZ, R29.H0_H0 ;  /* 0x2000001dff337230 */ /* 0x000fc60000004100 */
[----:B------:R-:W-:Y:S01]  /*4660*/  FSEL R46, R4, RZ, !P1 ;  /* 0x000000ff042e7208 */ /* 0x000fe20004800000 */
[----:B------:R-:W-:Y:S01]  /*4670*/  IMAD.MOV.U32 R4, RZ, RZ, R2 ;  /* 0x000000ffff047224 */ /* 0x000fe200078e0002 */
[----:B------:R-:W-:-:S03]  /*4680*/  PLOP3.LUT P1, PT, P1, PT, PT, 0x8, 0x80 ;  /* 0x000000000080781c */ /* 0x000fc60000f2e170 */
[----:B------:R-:W-:Y:S01]  /*4690*/  FMUL.FTZ R46, R46, R51 ;  /* 0x000000332e2e7220 */ /* 0x000fe20000410000 */
        /* <DEDUP_REMOVED lines=9> */
.L_x_3194:
        /* <DEDUP_REMOVED lines=13> */
.L_x_3196:
[----:B------:R-:W-:Y:S05]  /*4800*/  BSYNC.RECONVERGENT B3 ;  /* 0x0000000000037941 */ /* 0x000fea0003800200 */
.L_x_3195:
        /* <DEDUP_REMOVED lines=41> */
[----:B------:R-:W-:Y:S02]  /*4aa0*/  IMAD.MOV.U32 R64, RZ, RZ, R50 ;  /* 0x000000ffff407224 */ /* 0x000fe400078e0032 */
[----:B------:R-:W-:-:S07]  /*4ab0*/  HFMA2 R50, -RZ, RZ, 0, 0 ;  /* 0x00000000ff327431 */ /* 0x000fce00000001ff */
.L_x_3193:
[----:B------:R-:W-:Y:S05]  /*4ac0*/  BSYNC.RECONVERGENT B2 ;  /* 0x0000000000027941 */ /* 0x000fea0003800200 */
.L_x_3192:
        /* <DEDUP_REMOVED lines=13> */
[----:B------:R-:W-:Y:S01]  /*4ba0*/  FMUL.FTZ R51, R51, R40 ;  /* 0x0000002833337220 */ /* 0x000fe20000410000 */
        /* <DEDUP_REMOVED lines=9> */
.L_x_3199:
        /* <DEDUP_REMOVED lines=13> */
.L_x_3201:
[----:B------:R-:W-:Y:S05]  /*4d10*/  BSYNC.RECONVERGENT B3 ;  /* 0x0000000000037941 */ /* 0x000fea0003800200 */
.L_x_3200:
        /* <DEDUP_REMOVED lines=43> */
.L_x_3198:
[----:B------:R-:W-:Y:S05]  /*4fd0*/  BSYNC.RECONVERGENT B2 ;  /* 0x0000000000027941 */ /* 0x000fea0003800200 */
.L_x_3197:
        /* <DEDUP_REMOVED lines=23> */
.L_x_3204:
        /* <DEDUP_REMOVED lines=13> */
.L_x_3206:
[----:B------:R-:W-:Y:S05]  /*5220*/  BSYNC.RECONVERGENT B3 ;  /* 0x0000000000037941 */ /* 0x000fea0003800200 */
.L_x_3205:
        /* <DEDUP_REMOVED lines=43> */
.L_x_3203:
[----:B------:R-:W-:Y:S05]  /*54e0*/  BSYNC.RECONVERGENT B2 ;  /* 0x0000000000027941 */ /* 0x000fea0003800200 */
.L_x_3202:
        /* <DEDUP_REMOVED lines=23> */
.L_x_3209:
        /* <DEDUP_REMOVED lines=13> */
.L_x_3211:
[----:B------:R-:W-:Y:S05]  /*5730*/  BSYNC.RECONVERGENT B3 ;  /* 0x0000000000037941 */ /* 0x000fea0003800200 */
.L_x_3210:
        /* <DEDUP_REMOVED lines=43> */
.L_x_3208:
[----:B------:R-:W-:Y:S05]  /*59f0*/  BSYNC.RECONVERGENT B2 ;  /* 0x0000000000027941 */ /* 0x000fea0003800200 */
.L_x_3207:
[----:B------:R-:W-:Y:S01]  /*5a00*/  HADD2.F32 R40, -RZ, R43.H0_H0 ;  /* 0x2000002bff287230 */ /* 0x000fe20000004100 */
[----:B------:R-:W-:Y:S01]  /*5a10*/  I2FP.F32.U32 R41, R4 ;  /* 0x0000000400297245 */ /* 0x000fe20000201000 */
[----:B------:R-:W-:Y:S01]  /*5a20*/  HADD2.F32 R63, -RZ, R31.H0_H0 ;  /* 0x2000001fff3f7230 */ /* 0x000fe20000004100 */
[----:B------:R-:W-:Y:S01]  /*5a30*/  ISETP.NE.AND P6, PT, R42, 0x1, PT ;  /* 0x000000012a00780c */ /* 0x000fe20003fc5270 */
[----:B------:R-:W-:Y:S01]  /*5a40*/  BSSY.RECONVERGENT B2, `(.L_x_3212) ;  /* 0x000004e000027945 */ /* 0x000fe20003800200 */
[----:B------:R-:W-:Y:S01]  /*5a50*/  FMUL.FTZ R40, R40, R61 ;  /* 0x0000003d28287220 */ /* 0x000fe20000410000 */
[----:B------:R-:W-:Y:S01]  /*5a60*/  FFMA.FTZ R41, R41, R58, 1.1641532182693481445e-10 ;  /* 0x2f00000029297423 */ /* 0x000fe2000001003a */
[----:B------:R-:W-:Y:S02]  /*5a70*/  HFMA2 R4, -RZ, RZ, 0, 1.1920928955078125e-07 ;  /* 0x00000002ff047431 */ /* 0x000fe400000001ff */
[----:B------:R-:W-:Y:S02]  /*5a80*/  FMUL.FTZ R40, R40, R67 ;  /* 0x0000004328287220 */ /* 0x000fe40000410000 */
[----:B------:R-:W-:Y:S01]  /*5a90*/  FSETP.GTU.FTZ.AND P5, PT, R41, R66, PT ;  /* 0x000000422900720b */ /* 0x000fe20003fbc000 */
[----:B------:R-:W-:-:S03]  /*5aa0*/  IMAD.MOV.U32 R41, RZ, RZ, R2 ;  /* 0x000000ffff297224 */ /* 0x000fc600078e0002 */
[----:B------:R-:W-:Y:S02]  /*5ab0*/  FSEL R56, R40, RZ, !P5 ;  /* 0x000000ff28387208 */ /* 0x000fe40006800000 */
[----:B------:R-:W-:-:S03]  /*5ac0*/  PLOP3.LUT P5, PT, P5, PT, PT, 0x8, 0x80 ;  /* 0x000000000080781c */ /* 0x000fc60002fae170 */
[----:B------:R-:W-:Y:S01]  /*5ad0*/  FMUL.FTZ R56, R56, R63 ;  /* 0x0000003f38387220 */ /* 0x000fe20000410000 */
        /* <DEDUP_REMOVED lines=9> */
.L_x_3214:
        /* <DEDUP_REMOVED lines=15> */
.L_x_3216:
[----:B------:R-:W-:Y:S05]  /*5c60*/  BSYNC.RECONVERGENT B3 ;  /* 0x0000000000037941 */ /* 0x000fea0003800200 */
.L_x_3215:
        /* <DEDUP_REMOVED lines=43> */
.L_x_3213:
[----:B------:R-:W-:Y:S05]  /*5f20*/  BSYNC.RECONVERGENT B2 ;  /* 0x0000000000027941 */ /* 0x000fea0003800200 */
.L_x_3212:
        /* <DEDUP_REMOVED lines=10> */
[----:B------:R-:W-:Y:S02]  /*5fd0*/  PLOP3.LUT P6, PT, P6, PT, PT, 0x8, 0x80 ;  /* 0x000000000080781c */ /* 0x000fe400037ce170 */
[----:B------:R-:W-:Y:S01]  /*5fe0*/  F2FP.F16.F32.PACK_AB R40, R47, R0 ;  /* 0x000000002f28723e */ /* 0x000fe200000000ff */
[----:B------:R-:W-:-:S05]  /*5ff0*/  FMUL.FTZ R58, R58, R43 ;  /* 0x0000002b3a3a7220 */ /* 0x000fca0000410000 */
[----:B------:R-:W-:-:S07]  /*6000*/  F2FP.F16.F32.PACK_AB R43, R58, R56 ;  /* 0x000000383a2b723e */ /* 0x000fce00000000ff */
.L_x_3176:
[----:B------:R-:W0:Y:S01]  /*6010*/  LDC.64 R66, c[0x0][0x3a8] ;  /* 0x0000ea00ff427b82 */ /* 0x000e220000000a00 */
[----:B------:R-:W-:Y:S02]  /*6020*/  SEL R69, RZ, 0x1000000, !P6 ;  /* 0x01000000ff457807 */ /* 0x000fe40007000000 */
[----:B------:R-:W-:Y:S02]  /*6030*/  SEL R68, RZ, 0x10000, !P5 ;  /* 0x00010000ff447807 */ /* 0x000fe40006800000 */
[----:B------:R-:W-:Y:S02]  /*6040*/  SEL R71, RZ, 0x100, !P4 ;  /* 0x00000100ff477807 */ /* 0x000fe40006000000 */
[----:B------:R-:W-:Y:S01]  /*6050*/  ISETP.NE.AND P6, PT, R65, RZ, PT ;  /* 0x000000ff4100720c */ /* 0x000fe20003fc5270 */
[----:B------:R-:W1:Y:S01]  /*6060*/  LDC.64 R62, c[0x0][0x3b0] ;  /* 0x0000ec00ff3e7b82 */ /* 0x000e620000000a00 */
[----:B------:R-:W-:Y:S02]  /*6070*/  LOP3.LUT R71, R71, R69, R68, 0xfe, !PT ;  /* 0x0000004547477212 */ /* 0x000fe400078efe44 */
[----:B------:R-:W-:-:S02]  /*6080*/  SEL R69, RZ, 0x1000000, !P2 ;  /* 0x01000000ff457807 */ /* 0x000fc40005000000 */
[----:B------:R-:W-:Y:S02]  /*6090*/  SEL R68, RZ, 0x10000, !P1 ;  /* 0x00010000ff447807 */ /* 0x000fe40004800000 */
[----:B------:R-:W-:-:S04]  /*60a0*/  SEL R65, RZ, 0x100, !P0 ;  /* 0x00000100ff417807 */ /* 0x000fc80004000000 */
[----:B------:R-:W-:Y:S02]  /*60b0*/  LOP3.LUT R65, R65, R69, R68, 0xfe, !PT ;  /* 0x0000004541417212 */ /* 0x000fe400078efe44 */
[----:B------:R-:W-:Y:S01]  /*60c0*/  SEL R68, RZ, 0x1, !P3 ;  /* 0x00000001ff447807 */ /* 0x000fe20005800000 */
[----:B0-----:R-:W-:-:S03]  /*60d0*/  IMAD.WIDE.U32 R66, R60, 0x10, R66 ;  /* 0x000000103c427825 */ /* 0x001fc600078e0042 */
[----:B------:R-:W-:Y:S02]  /*60e0*/  LOP3.LUT R69, R71, R68, RZ, 0xfc, !PT ;  /* 0x0000004447457212 */ /* 0x000fe400078efcff */
[----:B------:R-:W-:Y:S01]  /*60f0*/  SEL R68, RZ, 0x1, !P6 ;  /* 0x00000001ff447807 */ /* 0x000fe20007000000 */
[----:B------:R0:W-:Y:S03]  /*6100*/  STG.E.128 desc[UR8][R66.64], R40 ;  /* 0x0000002842007986 */ /* 0x0001e6000c101d08 */
[----:B------:R-:W-:Y:S01]  /*6110*/  LOP3.LUT R68, R65, R68, RZ, 0xfc, !PT ;  /* 0x0000004441447212 */ /* 0x000fe200078efcff */
[C---:B-1----:R-:W-:Y:S01]  /*6120*/  IMAD.WIDE.U32 R70, R60.reuse, 0x8, R62 ;  /* 0x000000083c467825 */ /* 0x042fe200078e003e */
[----:B------:R-:W-:-:S03]  /*6130*/  IADD3 R63, PT, PT, R60, 0x20, RZ ;  /* 0x000000203c3f7810 */ /* 0x000fc60007ffe0ff */
[----:B------:R-:W-:Y:S01]  /*6140*/  IMAD.MOV.U32 R62, RZ, RZ, R64 ;  /* 0x000000ffff3e7224 */ /* 0x000fe200078e0040 */
[----:B------:R0:W-:Y:S06]  /*6150*/  STG.E.64 desc[UR8][R70.64], R68 ;  /* 0x0000004446007986 */ /* 0x0001ec000c101b08 */
.L_x_3135:
[----:B------:R-:W-:Y:S05]  /*6160*/  BSYNC.RECONVERGENT B1 ;  /* 0x0000000000017941 */ /* 0x000fea0003800200 */
.L_x_3134:
        /* <DEDUP_REMOVED lines=14> */
[----:B0-----:R-:W-:Y:S01]  /*6250*/  IMAD.MOV.U32 R49, RZ, RZ, 0x2 ;  /* 0x00000002ff317424 */ /* 0x001fe200078e00ff */
        /* <DEDUP_REMOVED lines=13> */
.L_x_3222:
        /* <DEDUP_REMOVED lines=13> */
.L_x_3224:
[----:B------:R-:W-:Y:S05]  /*6400*/  BSYNC.RECONVERGENT B3 ;  /* 0x0000000000037941 */ /* 0x000fea0003800200 */
.L_x_3223:
        /* <DEDUP_REMOVED lines=42> */
.L_x_3221:
[----:B------:R-:W-:Y:S05]  /*66b0*/  BSYNC.RECONVERGENT B2 ;  /* 0x0000000000027941 */ /* 0x000fea0003800200 */
.L_x_3220:
        /* <DEDUP_REMOVED lines=9> */
[----:B------:R-:W-:Y:S01]  /*6750*/  FFMA.FTZ R45, R4, R59, 1.1641532182693481445e-10 ;  /* 0x2f000000042d7423 */ /* 0x000fe2000001003b */
[----:B------:R-:W-:-:S02]  /*6760*/  HADD2.F32 R4, -RZ, R16.H0_H0 ;  /* 0x20000010ff047230 */ /* 0x000fc40000004100 */
[----:B0-----:R-:W-:Y:S02]  /*6770*/  FMUL.FTZ R48, R48, R67 ;  /* 0x0000004330307220 */ /* 0x001fe40000410000 */
[----:B-1----:R-:W-:-:S04]  /*6780*/  FSETP.GTU.FTZ.AND P1, PT, R45, R66, PT ;  /* 0x000000422d00720b */ /* 0x002fc80003f3c000 */
[----:B------:R-:W-:Y:S02]  /*6790*/  FSEL R45, R48, RZ, !P1 ;  /* 0x000000ff302d7208 */ /* 0x000fe40004800000 */
[----:B------:R-:W-:-:S03]  /*67a0*/  PLOP3.LUT P1, PT, P1, PT, PT, 0x8, 0x80 ;  /* 0x000000000080781c */ /* 0x000fc60000f2e170 */
[----:B------:R-:W-:Y:S01]  /*67b0*/  FFMA.FTZ R45, R45, R4, R52 ;  /* 0x000000042d2d7223 */ /* 0x000fe20000010034 */
[----:B------:R-:W-:Y:S01]  /*67c0*/  IMAD.MOV.U32 R52, RZ, RZ, 0x2 ;  /* 0x00000002ff347424 */ /* 0x000fe200078e00ff */
        /* <DEDUP_REMOVED lines=11> */
.L_x_3227:
        /* <DEDUP_REMOVED lines=13> */
.L_x_3229:
[----:B------:R-:W-:Y:S05]  /*6950*/  BSYNC.RECONVERGENT B3 ;  /* 0x0000000000037941 */ /* 0x000fea0003800200 */
.L_x_3228:
        /* <DEDUP_REMOVED lines=43> */
.L_x_3226:
[----:B------:R-:W-:Y:S05]  /*6c10*/  BSYNC.RECONVERGENT B2 ;  /* 0x0000000000027941 */ /* 0x000fea0003800200 */
.L_x_3225:
        /* <DEDUP_REMOVED lines=10> */
[----:B------:R-:W-:Y:S01]  /*6cc0*/  FSETP.GTU.FTZ.AND P1, PT, R49, R66, PT ;  /* 0x000000423100720b */ /* 0x000fe20003f3c000 */
[----:B------:R-:W-:-:S03]  /*6cd0*/  HADD2.F32 R49, -RZ, R16.H1_H1 ;  /* 0x30000010ff317230 */ /* 0x000fc60000004100 */
        /* <DEDUP_REMOVED lines=13> */
.L_x_3232:
        /* <DEDUP_REMOVED lines=13> */
.L_x_3234:
[----:B------:R-:W-:Y:S05]  /*6e80*/  BSYNC.RECONVERGENT B3 ;  /* 0x0000000000037941 */ /* 0x000fea0003800200 */
.L_x_3233:
        /* <DEDUP_REMOVED lines=43> */
.L_x_3231:
[----:B------:R-:W-:Y:S05]  /*7140*/  BSYNC.RECONVERGENT B2 ;  /* 0x0000000000027941 */ /* 0x000fea0003800200 */
.L_x_3230:
[----:B------:R-:W-:Y:S01]  /*7150*/  I2FP.F32.U32 R4, R4 ;  /* 0x0000000400047245 */ /* 0x000fe20000201000 */
[----:B------:R-:W-:Y:S01]  /*7160*/  HADD2.F32 R40, -RZ, R41.H0_H0 ;  /* 0x20000029ff287230 */ /* 0x000fe20000004100 */
[----:B------:R-:W-:Y:S01]  /*7170*/  ISETP.NE.AND P2, PT, R54, 0x1, PT ;  /* 0x000000013600780c */ /* 0x000fe20003f45270 */
[----:B------:R-:W-:Y:S01]  /*7180*/  HADD2.F32 R53, -RZ, R13.H0_H0 ;  /* 0x2000000dff357230 */ /* 0x000fe20000004100 */
[----:B------:R-:W-:Y:S01]  /*7190*/  BSSY.RECONVERGENT B2, `(.L_x_3235) ;  /* 0x000004d000027945 */ /* 0x000fe20003800200 */
        /* <DEDUP_REMOVED lines=19> */
.L_x_3237:
        /* <DEDUP_REMOVED lines=13> */
.L_x_3239:
[----:B------:R-:W-:Y:S05]  /*73a0*/  BSYNC.RECONVERGENT B3 ;  /* 0x0000000000037941 */ /* 0x000fea0003800200 */
.L_x_3238:
        /* <DEDUP_REMOVED lines=43> */
.L_x_3236:
[----:B------:R-:W-:Y:S05]  /*7660*/  BSYNC.RECONVERGENT B2 ;  /* 0x0000000000027941 */ /* 0x000fea0003800200 */
.L_x_3235:
        /* <DEDUP_REMOVED lines=24> */
.L_x_3242:
        /* <DEDUP_REMOVED lines=13> */
.L_x_3244:
[----:B------:R-:W-:Y:S05]  /*78c0*/  BSYNC.RECONVERGENT B3 ;  /* 0x0000000000037941 */ /* 0x000fea0003800200 */
.L_x_3243:
        /* <DEDUP_REMOVED lines=43> */
.L_x_3241:
[----:B------:R-:W-:Y:S05]  /*7b80*/  BSYNC.RECONVERGENT B2 ;  /* 0x0000000000027941 */ /* 0x000fea0003800200 */
.L_x_3240:
        /* <DEDUP_REMOVED lines=24> */
.L_x_3247:
        /* <DEDUP_REMOVED lines=13> */
.L_x_3249:
[----:B------:R-:W-:Y:S05]  /*7de0*/  BSYNC.RECONVERGENT B3 ;  /* 0x0000000000037941 */ /* 0x000fea0003800200 */
.L_x_3248:
        /* <DEDUP_REMOVED lines=43> */
.L_x_3246:
[----:B------:R-:W-:Y:S05]  /*80a0*/  BSYNC.RECONVERGENT B2 ;  /* 0x0000000000027941 */ /* 0x000fea0003800200 */
.L_x_3245:
[----:B------:R-:W-:Y:S01]  /*80b0*/  HADD2.F32 R42, -RZ, R42.H1_H1 ;  /* 0x3000002aff2a7230 */ /* 0x000fe20000004100 */
[----:B------:R-:W-:Y:S01]  /*80c0*/  I2FP.F32.U32 R4, R4 ;  /* 0x0000000400047245 */ /* 0x000fe20000201000 */
[----:B------:R-:W-:Y:S01]  /*80d0*/  HADD2.F32 R55, -RZ, R18.H1_H1 ;  /* 0x30000012ff377230 */ /* 0x000fe20000004100 */
[----:B------:R-:W-:Y:S01]  /*80e0*/  ISETP.NE.AND P5, PT, R40, 0x1, PT ;  /* 0x000000012800780c */ /* 0x000fe20003fa5270 */
[----:B------:R-:W-:Y:S02]  /*80f0*/  HADD2.F32 R69, -RZ, R14.H1_H1 ;  /* 0x3000000eff457230 */ /* 0x000fe40000004100 */
[----:B------:R-:W-:Y:S01]  /*8100*/  FMUL.FTZ R42, R42, R61 ;  /* 0x0000003d2a2a7220 */ /* 0x000fe20000410000 */
[----:B------:R-:W-:Y:S01]  /*8110*/  FFMA.FTZ R41, R4, R59, 1.1641532182693481445e-10 ;  /* 0x2f00000004297423 */ /* 0x000fe2000001003b */
[----:B------:R-:W-:Y:S01]  /*8120*/  BSSY.RECONVERGENT B2, `(.L_x_3250) ;  /* 0x000004a000027945 */ /* 0x000fe20003800200 */
[----:B------:R-:W-:Y:S02]  /*8130*/  IMAD.MOV.U32 R4, RZ, RZ, R2 ;  /* 0x000000ffff047224 */ /* 0x000fe400078e0002 */
[----:B------:R-:W-:Y:S01]  /*8140*/  FMUL.FTZ R42, R42, R67 ;  /* 0x000000432a2a7220 */ /* 0x000fe20000410000 */
[----:B------:R-:W-:-:S04]  /*8150*/  FSETP.GTU.FTZ.AND P4, PT, R41, R66, PT ;  /* 0x000000422900720b */ /* 0x000fc80003f9c000 */
        /* <DEDUP_REMOVED lines=13> */
.L_x_3252:
        /* <DEDUP_REMOVED lines=13> */
.L_x_3254:
[----:B------:R-:W-:Y:S05]  /*8300*/  BSYNC.RECONVERGENT B3 ;  /* 0x0000000000037941 */ /* 0x000fea0003800200 */
.L_x_3253:
        /* <DEDUP_REMOVED lines=42> */
[----:B------:R-:W-:-:S07]  /*85b0*/  IMAD.MOV.U32 R64, RZ, RZ, R40 ;  /* 0x000000ffff407224 */ /* 0x000fce00078e0028 */
.L_x_3251:
[----:B------:R-:W-:Y:S05]  /*85c0*/  BSYNC.RECONVERGENT B2 ;  /* 0x0000000000027941 */ /* 0x000fea0003800200 */
.L_x_3250:
        /* <DEDUP_REMOVED lines=24> */
.L_x_3257:
        /* <DEDUP_REMOVED lines=15> */
.L_x_3259:
[----:B------:R-:W-:Y:S05]  /*8840*/  BSYNC.RECONVERGENT B3 ;  /* 0x0000000000037941 */ /* 0x000fea0003800200 */
.L_x_3258:
        /* <DEDUP_REMOVED lines=43> */
.L_x_3256:
[----:B------:R-:W-:Y:S05]  /*8b00*/  BSYNC.RECONVERGENT B2 ;  /* 0x0000000000027941 */ /* 0x000fea0003800200 */
.L_x_3255:
[----:B------:R-:W-:Y:S01]  /*8b10*/  HADD2.F32 R42, -RZ, R43.H1_H1 ;  /* 0x3000002bff2a7230 */ /* 0x000fe20000004100 */
[----:B------:R-:W-:Y:S01]  /*8b20*/  I2FP.F32.U32 R40, R41 ;  /* 0x0000002900287245 */ /* 0x000fe20000201000 */
[----:B------:R-:W-:Y:S02]  /*8b30*/  HADD2.F32 R41, -RZ, R19.H1_H1 ;  /* 0x30000013ff297230 */ /* 0x000fe40000004100 */
[----:B------:R-:W-:Y:S02]  /*8b40*/  HADD2.F32 R43, -RZ, R15.H1_H1 ;  /* 0x3000000fff2b7230 */ /* 0x000fe40000004100 */
[----:B------:R-:W-:Y:S01]  /*8b50*/  FMUL.FTZ R42, R42, R61 ;  /* 0x0000003d2a2a7220 */ /* 0x000fe20000410000 */
[----:B------:R-:W-:Y:S01]  /*8b60*/  FFMA.FTZ R59, R40, R59, 1.1641532182693481445e-10 ;  /* 0x2f000000283b7423 */ /* 0x000fe2000001003b */
[----:B------:R-:W-:Y:S02]  /*8b70*/  F2FP.F16.F32.PACK_AB R40, R48, R45 ;  /* 0x0000002d3028723e */ /* 0x000fe400000000ff */
[----:B------:R-:W-:-:S02]  /*8b80*/  FMUL.FTZ R42, R42, R67 ;  /* 0x000000432a2a7220 */ /* 0x000fc40000410000 */
[----:B------:R-:W-:-:S04]  /*8b90*/  FSETP.GTU.FTZ.AND P6, PT, R59, R66, PT ;  /* 0x000000423b00720b */ /* 0x000fc80003fdc000 */
[----:B------:R-:W-:Y:S02]  /*8ba0*/  FSEL R42, R42, RZ, !P6 ;  /* 0x000000ff2a2a7208 */ /* 0x000fe40007000000 */
[----:B------:R-:W-:-:S03]  /*8bb0*/  PLOP3.LUT P6, PT, P6, PT, PT, 0x8, 0x80 ;  /* 0x000000000080781c */ /* 0x000fc600037ce170 */
[----:B------:R-:W-:Y:S01]  /*8bc0*/  FFMA.FTZ R59, R42, R41, R43 ;  /* 0x000000292a3b7223 */ /* 0x000fe2000001002b */
[----:B------:R-:W-:Y:S02]  /*8bd0*/  F2FP.F16.F32.PACK_AB R42, R55, R53 ;  /* 0x00000035372a723e */ /* 0x000fe400000000ff */
[----:B------:R-:W-:Y:S02]  /*8be0*/  F2FP.F16.F32.PACK_AB R41, R52, R49 ;  /* 0x000000313429723e */ /* 0x000fe400000000ff */
[----:B------:R-:W-:Y:S01]  /*8bf0*/  F2FP.F16.F32.PACK_AB R43, R59, R54 ;  /* 0x000000363b2b723e */ /* 0x000fe200000000ff */
[----:B------:R-:W-:Y:S06]  /*8c00*/  BRA `(.L_x_3260) ;  /* 0x0000002800547947 */ /* 0x000fec0003800000 */
.L_x_3219:
[----:B------:R-:W-:Y:S01]  /*8c10*/  ISETP.NE.AND P1, PT, R4, 0x1, PT ;  /* 0x000000010400780c */ /* 0x000fe20003f25270 */
[----:B------:R-:W-:Y:S01]  /*8c20*/  BSSY.RECONVERGENT B2, `(.L_x_3261) ;  /* 0x0000047000027945 */ /* 0x000fe20003800200 */
[----:B0-----:R-:W-:Y:S02]  /*8c30*/  HFMA2 R49, -RZ, RZ, 0, 1.1920928955078125e-07 ;  /* 0x00000002ff317431 */ /* 0x001fe400000001ff */
        /* <DEDUP_REMOVED lines=13> */
.L_x_3263:
        /* <DEDUP_REMOVED lines=13> */
.L_x_3265:
[----:B------:R-:W-:Y:S05]  /*8de0*/  BSYNC.RECONVERGENT B3 ;  /* 0x0000000000037941 */ /* 0x000fea0003800200 */
.L_x_3264:
        /* <DEDUP_REMOVED lines=40> */
[----:B------:R-:W-:Y:S02]  /*9070*/  MOV R2, R48 ;  /* 0x0000003000027202 */ /* 0x000fe40000000f00 */
[----:B------:R-:W-:-:S07]  /*9080*/  LOP3.LUT R6, R4, UR32, R65, 0x96, !PT ;  /* 0x0000002004067c12 */ /* 0x000fce000f8e9641 */
.L_x_3262:
[----:B------:R-:W-:Y:S05]  /*9090*/  BSYNC.RECONVERGENT B2 ;  /* 0x0000000000027941 */ /* 0x000fea0003800200 */
.L_x_3261:
        /* <DEDUP_REMOVED lines=10> */
[----:B------:R-:W-:-:S02]  /*9140*/  HADD2.F32 R4, -RZ, R16.H0_H0 ;  /* 0x20000010ff047230 */ /* 0x000fc40000004100 */
[----:B0-----:R-:W-:Y:S02]  /*9150*/  FMUL.FTZ R48, R48, R67 ;  /* 0x0000004330307220 */ /* 0x001fe40000410000 */
[----:B-1----:R-:W-:-:S04]  /*9160*/  FSETP.GTU.FTZ.AND P1, PT, R45, R66, PT ;  /* 0x000000422d00720b */ /* 0x002fc80003f3c000 */
        /* <DEDUP_REMOVED lines=14> */
.L_x_3268:
        /* <DEDUP_REMOVED lines=13> */
.L_x_3270:
[----:B------:R-:W-:Y:S05]  /*9320*/  BSYNC.RECONVERGENT B3 ;  /* 0x0000000000037941 */ /* 0x000fea0003800200 */
.L_x_3269:
        /* <DEDUP_REMOVED lines=43> */
.L_x_3267:
[----:B------:R-:W-:Y:S05]  /*95e0*/  BSYNC.RECONVERGENT B2 ;  /* 0x0000000000027941 */ /* 0x000fea0003800200 */
.L_x_3266:
        /* <DEDUP_REMOVED lines=10> */
[----:B------:R-:W-:-:S03]  /*9690*/  HADD2.F32 R49, -RZ, R16.H1_H1 ;  /* 0x30000010ff317230 */ /* 0x000fc60000004100 */
        /* <DEDUP_REMOVED lines=13> */
.L_x_3273:
        /* <DEDUP_REMOVED lines=13> */
.L_x_3275:
[----:B------:R-:W-:Y:S05]  /*9840*/  BSYNC.RECONVERGENT B3 ;  /* 0x0000000000037941 */ /* 0x000fea0003800200 */
.L_x_3274:
        /* <DEDUP_REMOVED lines=43> */
.L_x_3272:
[----:B------:R-:W-:Y:S05]  /*9b00*/  BSYNC.RECONVERGENT B2 ;  /* 0x0000000000027941 */ /* 0x000fea0003800200 */
.L_x_3271:
        /* <DEDUP_REMOVED lines=9> */
[----:B------:R-:W-:-:S04]  /*9ba0*/  FSETP.GTU.FTZ.AND P1, PT, R49, R66, PT ;  /* 0x000000423100720b */ /* 0x000fc80003f3c000 */
        /* <DEDUP_REMOVED lines=13> */
.L_x_3278:
        /* <DEDUP_REMOVED lines=13> */
.L_x_3280:
[----:B------:R-:W-:Y:S05]  /*9d50*/  BSYNC.RECONVERGENT B3 ;  /* 0x0000000000037941 */ /* 0x000fea0003800200 */
.L_x_3279:
        /* <DEDUP_REMOVED lines=43> */
.L_x_3277:
[----:B------:R-:W-:Y:S05]  /*a010*/  BSYNC.RECONVERGENT B2 ;  /* 0x0000000000027941 */ /* 0x000fea0003800200 */
.L_x_3276:
        /* <DEDUP_REMOVED lines=23> */
.L_x_3283:
        /* <DEDUP_REMOVED lines=13> */
.L_x_3285:
[----:B------:R-:W-:Y:S05]  /*a260*/  BSYNC.RECONVERGENT B3 ;  /* 0x0000000000037941 */ /* 0x000fea0003800200 */
.L_x_3284:
        /* <DEDUP_REMOVED lines=43> */
.L_x_3282:
[----:B------:R-:W-:Y:S05]  /*a520*/  BSYNC.RECONVERGENT B2 ;  /* 0x0000000000027941 */ /* 0x000fea0003800200 */
.L_x_3281:
        /* <DEDUP_REMOVED lines=23> */
.L_x_3288:
        /* <DEDUP_REMOVED lines=13> */
.L_x_3290:
[----:B------:R-:W-:Y:S05]  /*a770*/  BSYNC.RECONVERGENT B3 ;  /* 0x0000000000037941 */ /* 0x000fea0003800200 */
.L_x_3289:
        /* <DEDUP_REMOVED lines=43> */
.L_x_3287:
[----:B------:R-:W-:Y:S05]  /*aa30*/  BSYNC.RECONVERGENT B2 ;  /* 0x0000000000027941 */ /* 0x000fea0003800200 */
.L_x_3286:
[----:B------:R-:W-:Y:S01]  /*aa40*/  I2FP.F32.U32 R4, R4 ;  /* 0x0000000400047245 */ /* 0x000fe20000201000 */
[----:B------:R-:W-:Y:S01]  /*aa50*/  HADD2.F32 R42, -RZ, R42.H1_H1 ;  /* 0x3000002aff2a7230 */ /* 0x000fe20000004100 */
[----:B------:R-:W-:Y:S01]  /*aa60*/  ISETP.NE.AND P5, PT, R68, 0x1, PT ;  /* 0x000000014400780c */ /* 0x000fe20003fa5270 */
[----:B------:R-:W-:Y:S01]  /*aa70*/  BSSY.RECONVERGENT B2, `(.L_x_3291) ;  /* 0x000004d000027945 */ /* 0x000fe20003800200 */
[----:B------:R-:W-:Y:S02]  /*aa80*/  IMAD.MOV.U32 R40, RZ, RZ, 0x2 ;  /* 0x00000002ff287424 */ /* 0x000fe400078e00ff */
[----:B------:R-:W-:Y:S01]  /*aa90*/  FFMA.FTZ R41, R4, R59, 1.1641532182693481445e-10 ;  /* 0x2f00000004297423 */ /* 0x000fe2000001003b */
[----:B------:R-:W-:Y:S01]  /*aaa0*/  FMUL.FTZ R42, R42, R61 ;  /* 0x0000003d2a2a7220 */ /* 0x000fe20000410000 */
[----:B------:R-:W-:-:S03]  /*aab0*/  HADD2.F32 R4, -RZ, R18.H1_H1 ;  /* 0x30000012ff047230 */ /* 0x000fc60000004100 */
[----:B------:R-:W-:Y:S01]  /*aac0*/  FMUL.FTZ R42, R42, R67 ;  /* 0x000000432a2a7220 */ /* 0x000fe20000410000 */
[----:B------:R-:W-:-:S04]  /*aad0*/  FSETP.GTU.FTZ.AND P4, PT, R41, R66, PT ;  /* 0x000000422900720b */ /* 0x000fc80003f9c000 */
        /* <DEDUP_REMOVED lines=13> */
.L_x_3293:
        /* <DEDUP_REMOVED lines=13> */
.L_x_3295:
[----:B------:R-:W-:Y:S05]  /*ac80*/  BSYNC.RECONVERGENT B3 ;  /* 0x0000000000037941 */ /* 0x000fea0003800200 */
.L_x_3294:
        /* <DEDUP_REMOVED lines=37> */
[----:B------:R-:W-:Y:S01]  /*aee0*/  IMAD.WIDE.U32 R40, R41, -0x2daee0ad, RZ ;  /* 0xd2511f5329287825 */ /* 0x000fe200078e00ff */
[----:B------:R-:W-:-:S04]  /*aef0*/  MOV R2, R68 ;  /* 0x0000004400027202 */ /* 0x000fc80000000f00 */
[----:B------:R-:W-:Y:S01]  /*af00*/  LOP3.LUT R6, R4, UR32, R41, 0x96, !PT ;  /* 0x0000002004067c12 */ /* 0x000fe2000f8e9629 */
[----:B------:R-:W-:Y:S01]  /*af10*/  IMAD.MOV.U32 R4, RZ, RZ, R64 ;  /* 0x000000ffff047224 */ /* 0x000fe200078e0040 */
[----:B------:R-:W-:Y:S01]  /*af20*/  MOV R64, R40 ;  /* 0x0000002800407202 */ /* 0x000fe20000000f00 */
[----:B------:R-:W-:-:S07]  /*af30*/  IMAD.MOV.U32 R40, RZ, RZ, RZ ;  /* 0x000000ffff287224 */ /* 0x000fce00078e00ff */
.L_x_3292:
[----:B------:R-:W-:Y:S05]  /*af40*/  BSYNC.RECONVERGENT B2 ;  /* 0x0000000000027941 */ /* 0x000fea0003800200 */
.L_x_3291:
        /* <DEDUP_REMOVED lines=23> */
.L_x_3298:
        /* <DEDUP_REMOVED lines=15> */
.L_x_3300:
[----:B------:R-:W-:Y:S05]  /*b1b0*/  BSYNC.RECONVERGENT B3 ;  /* 0x0000000000037941 */ /* 0x000fea0003800200 */
.L_x_3299:
        /* <DEDUP_REMOVED lines=43> */
.L_x_3297:
[----:B------:R-:W-:Y:S05]  /*b470*/  BSYNC.RECONVERGENT B2 ;  /* 0x0000000000027941 */ /* 0x000fea0003800200 */
.L_x_3296:
[----:B------:R-:W-:Y:S01]  /*b480*/  HADD2.F32 R42, -RZ, R43.H1_H1 ;  /* 0x3000002bff2a7230 */ /* 0x000fe20000004100 */
[----:B------:R-:W-:Y:S02]  /*b490*/  I2FP.F32.U32 R40, R41 ;  /* 0x0000002900287245 */ /* 0x000fe40000201000 */
[----:B------:R-:W-:Y:S02]  /*b4a0*/  F2FP.F16.F32.PACK_AB R41, R52, R49 ;  /* 0x000000313429723e */ /* 0x000fe400000000ff */
[----:B------:R-:W-:Y:S01]  /*b4b0*/  FMUL.FTZ R42, R42, R61 ;  /* 0x0000003d2a2a7220 */ /* 0x000fe20000410000 */
[----:B------:R-:W-:Y:S01]  /*b4c0*/  FFMA.FTZ R59, R40, R59, 1.1641532182693481445e-10 ;  /* 0x2f000000283b7423 */ /* 0x000fe2000001003b */
[----:B------:R-:W-:Y:S02]  /*b4d0*/  HADD2.F32 R40, -RZ, R19.H1_H1 ;  /* 0x30000013ff287230 */ /* 0x000fe40000004100 */
[----:B------:R-:W-:Y:S02]  /*b4e0*/  FMUL.FTZ R42, R42, R67 ;  /* 0x000000432a2a7220 */ /* 0x000fe40000410000 */
[----:B------:R-:W-:-:S04]  /*b4f0*/  FSETP.GTU.FTZ.AND P6, PT, R59, R66, PT ;  /* 0x000000423b00720b */ /* 0x000fc80003fdc000 */
[----:B------:R-:W-:Y:S02]  /*b500*/  FSEL R59, R42, RZ, !P6 ;  /* 0x000000ff2a3b7208 */ /* 0x000fe40007000000 */
[----:B------:R-:W-:Y:S02]  /*b510*/  PLOP3.LUT P6, PT, P6, PT, PT, 0x8, 0x80 ;  /* 0x000000000080781c */ /* 0x000fe400037ce170 */
[----:B------:R-:W-:Y:S01]  /*b520*/  F2FP.F16.F32.PACK_AB R42, R55, R53 ;  /* 0x00000035372a723e */ /* 0x000fe200000000ff */
[----:B------:R-:W-:Y:S01]  /*b530*/  FMUL.FTZ R59, R40, R59 ;  /* 0x0000003b283b7220 */ /* 0x000fe20000410000 */
[----:B------:R-:W-:-:S04]  /*b540*/  F2FP.F16.F32.PACK_AB R40, R48, R45 ;  /* 0x0000002d3028723e */ /* 0x000fc800000000ff */
[----:B------:R-:W-:-:S07]  /*b550*/  F2FP.F16.F32.PACK_AB R43, R59, R54 ;  /* 0x000000363b2b723e */ /* 0x000fce00000000ff */
.L_x_3260:
[----:B------:R-:W0:Y:S01]  /*b560*/  LDC.64 R68, c[0x0][0x3a8] ;  /* 0x0000ea00ff447b82 */ /* 0x000e220000000a00 */
[----:B------:R-:W-:Y:S02]  /*b570*/  SEL R61, RZ, 0x1000000, !P6 ;  /* 0x01000000ff3d7807 */ /* 0x000fe40007000000 */
[----:B------:R-:W-:Y:S02]  /*b580*/  ISETP.NE.AND P6, PT, R62, RZ, PT ;  /* 0x000000ff3e00720c */ /* 0x000fe40003fc5270 */
[----:B------:R-:W-:Y:S02]  /*b590*/  SEL R62, RZ, 0x10000, !P5 ;  /* 0x00010000ff3e7807 */ /* 0x000fe40006800000 */
[----:B------:R-:W-:Y:S01]  /*b5a0*/  SEL R71, RZ, 0x100, !P4 ;  /* 0x00000100ff477807 */ /* 0x000fe20006000000 */
[----:B------:R-:W1:Y:S01]  /*b5b0*/  LDC.64 R66, c[0x0][0x3b0] ;  /* 0x0000ec00ff427b82 */ /* 0x000e620000000a00 */
[----:B------:R-:W-:Y:S02]  /*b5c0*/  ISETP.NE.AND P5, PT, R65, RZ, PT ;  /* 0x000000ff4100720c */ /* 0x000fe40003fa5270 */
[----:B------:R-:W-:-:S02]  /*b5d0*/  LOP3.LUT R71, R71, R61, R62, 0xfe, !PT ;  /* 0x0000003d47477212 */ /* 0x000fc400078efe3e */
[----:B------:R-:W-:Y:S02]  /*b5e0*/  SEL R65, RZ, 0x1000000, !P2 ;  /* 0x01000000ff417807 */ /* 0x000fe40005000000 */
[----:B------:R-:W-:Y:S02]  /*b5f0*/  SEL R62, RZ, 0x10000, !P1 ;  /* 0x00010000ff3e7807 */ /* 0x000fe40004800000 */
[----:B------:R-:W-:Y:S02]  /*b600*/  SEL R61, RZ, 0x100, !P5 ;  /* 0x00000100ff3d7807 */ /* 0x000fe40006800000 */
[----:B------:R-:W-:Y:S02]  /*b610*/  SEL R70, RZ, 0x1, !P3 ;  /* 0x00000001ff467807 */ /* 0x000fe40005800000 */
[----:B------:R-:W-:Y:S02]  /*b620*/  LOP3.LUT R61, R61, R65, R62, 0xfe, !PT ;  /* 0x000000413d3d7212 */ /* 0x000fe400078efe3e */
[----:B------:R-:W-:Y:S01]  /*b630*/  SEL R62, RZ, 0x1, !P6 ;  /* 0x00000001ff3e7807 */ /* 0x000fe20007000000 */
[----:B0-----:R-:W-:Y:S01]  /*b640*/  IMAD.WIDE.U32 R68, R63, 0x10, R68 ;  /* 0x000000103f447825 */ /* 0x001fe200078e0044 */
[----:B------:R-:W-:-:S02]  /*b650*/  LOP3.LUT R71, R71, R70, RZ, 0xfc, !PT ;  /* 0x0000004647477212 */ /* 0x000fc400078efcff */
[----:B------:R-:W-:Y:S01]  /*b660*/  LOP3.LUT R70, R61, R62, RZ, 0xfc, !PT ;  /* 0x0000003e3d467212 */ /* 0x000fe200078efcff */
[----:B------:R-:W-:Y:S01]  /*b670*/  IMAD.MOV.U32 R62, RZ, RZ, R64 ;  /* 0x000000ffff3e7224 */ /* 0x000fe200078e0040 */
[----:B------:R2:W-:Y:S01]  /*b680*/  STG.E.128 desc[UR8][R68.64], R40 ;  /* 0x0000002844007986 */ /* 0x0005e2000c101d08 */
[----:B-1----:R-:W-:-:S05]  /*b690*/  IMAD.WIDE.U32 R66, R63, 0x8, R66 ;  /* 0x000000083f427825 */ /* 0x002fca00078e0042 */
[----:B------:R2:W-:Y:S02]  /*b6a0*/  STG.E.64 desc[UR8][R66.64], R70 ;  /* 0x0000004642007986 */ /* 0x0005e4000c101b08 */
.L_x_3218:
[----:B------:R-:W-:Y:S05]  /*b6b0*/  BSYNC.RECONVERGENT B1 ;  /* 0x0000000000017941 */ /* 0x000fea0003800200 */
.L_x_3217:
        /* <DEDUP_REMOVED lines=76> */
.L_x_3318:
[----:B-1----:R-:W-:Y:S01]  /*bb80*/  FADD.FTZ R66, R64, R63 ;  /* 0x0000003f40427221 */ /* 0x002fe20000010000 */
[----:B------:R-:W-:Y:S01]  /*bb90*/  FMUL.FTZ R63, R65, R65 ;  /* 0x00000041413f7220 */ /* 0x000fe20000410000 */
[----:B------:R-:W-:Y:S01]  /*bba0*/  PLOP3.LUT P1, PT, PT, PT, UP2, 0x40, 0x4 ;  /* 0x000000000004781c */ /* 0x000fe20003f2e828 */
[----:B------:R-:W1:Y:S01]  /*bbb0*/  @!P2 LDC.64 R42, c[0x0][0x3c0] ;  /* 0x0000f000ff2aab82 */ /* 0x000e620000000a00 */
[----:B------:R-:W-:Y:S01]  /*bbc0*/  FFMA.FTZ R61, R66, R61, UR14 ;  /* 0x0000000e423d7e23 */ /* 0x000fe2000801003d */
[----:B------:R-:W-:Y:S01]  /*bbd0*/  BSSY.RECONVERGENT B1, `(.L_x_3302) ;  /* 0x000003c000017945 */ /* 0x000fe20003800200 */
[----:B0-----:R-:W-:Y:S02]  /*bbe0*/  FSEL R64, R63, RZ, !P1 ;  /* 0x000000ff3f407208 */ /* 0x001fe40004800000 */
[----:B------:R-:W-:-:S03]  /*bbf0*/  PLOP3.LUT P1, PT, PT, PT, UP2, 0x40, 0x4 ;  /* 0x000000000004781c */ /* 0x000fc60003f2e828 */
[----:B------:R-:W0:Y:S01]  /*bc00*/  @!P2 LDC.64 R40, c[0x0][0x3c8] ;  /* 0x0000f200ff28ab82 */ /* 0x000e220000000a00 */
[----:B------:R-:W-:Y:S01]  /*bc10*/  FADD.FTZ R61, R61, R64 ;  /* 0x000000403d3d7221 */ /* 0x000fe20000010000 */
[----:B------:R-:W-:-:S05]  /*bc20*/  FSEL R63, R65, RZ, P1 ;  /* 0x000000ff413f7208 */ /* 0x000fca0000800000 */
        /* <DEDUP_REMOVED lines=9> */
[----:B------:R-:W-:Y:S02]  /*bcc0*/  HADD2.F32 R43, -RZ, R32.H0_H0 ;  /* 0x20000020ff2b7230 */ /* 0x000fe40000004100 */
[----:B------:R-:W-:Y:S01]  /*bcd0*/  FMUL.FTZ R40, R61, R40 ;  /* 0x000000283d287220 */ /* 0x000fe20000410000 */
[----:B------:R-:W-:Y:S02]  /*bce0*/  HADD2.F32 R64, -RZ, R37.H0_H0 ;  /* 0x20000025ff407230 */ /* 0x000fe40000004100 */
[----:B------:R-:W-:Y:S01]  /*bcf0*/  FADD.FTZ R68, R51, -R63 ;  /* 0x8000003f33447221 */ /* 0x000fe20000010000 */
[----:B------:R-:W-:-:S02]  /*bd00*/  HADD2.F32 R66, -RZ, R33.H0_H0 ;  /* 0x20000021ff427230 */ /* 0x000fc40000004100 */
[----:B------:R-:W-:Y:S01]  /*bd10*/  FFMA.FTZ R40, R40, R41, R43 ;  /* 0x0000002928287223 */ /* 0x000fe2000001002b */
[----:B------:R-:W-:Y:S01]  /*bd20*/  FADD.FTZ R70, R50, -R63 ;  /* 0x8000003f32467221 */ /* 0x000fe20000010000 */
[C---:B------:R-:W-:Y:S01]  /*bd30*/  FMUL.FTZ R41, R61.reuse, R42 ;  /* 0x0000002a3d297220 */ /* 0x040fe20000410000 */
[----:B------:R-:W-:Y:S02]  /*bd40*/  HADD2.F32 R43, -RZ, R37.H1_H1 ;  /* 0x30000025ff2b7230 */ /* 0x000fe40000004100 */
[C---:B------:R-:W-:Y:S01]  /*bd50*/  FMUL.FTZ R68, R61.reuse, R68 ;  /* 0x000000443d447220 */ /* 0x040fe20000410000 */
[----:B------:R-:W-:Y:S02]  /*bd60*/  HADD2.F32 R65, -RZ, R33.H1_H1 ;  /* 0x30000021ff417230 */ /* 0x000fe40000004100 */
[----:B------:R-:W-:Y:S01]  /*bd70*/  FMUL.FTZ R42, R61, R70 ;  /* 0x000000463d2a7220 */ /* 0x000fe20000410000 */
[----:B------:R-:W-:Y:S02]  /*bd80*/  HADD2.F32 R67, -RZ, R38.H0_H0 ;  /* 0x20000026ff437230 */ /* 0x000fe40000004100 */
[----:B------:R-:W-:Y:S01]  /*bd90*/  FFMA.FTZ R41, R41, R64, R66 ;  /* 0x0000004029297223 */ /* 0x000fe20000010042 */
[----:B------:R-:W-:-:S02]  /*bda0*/  HADD2.F32 R69, -RZ, R34.H0_H0 ;  /* 0x20000022ff457230 */ /* 0x000fc40000004100 */
[----:B------:R-:W-:Y:S01]  /*bdb0*/  FADD.FTZ R64, R57, -R63 ;  /* 0x8000003f39407221 */ /* 0x000fe20000010000 */
[----:B------:R-:W-:Y:S01]  /*bdc0*/  FFMA.FTZ R66, R68, R43, R65 ;  /* 0x0000002b44427223 */ /* 0x000fe20000010041 */
[----:B------:R-:W-:Y:S02]  /*bdd0*/  HADD2.F32 R43, -RZ, R34.H1_H1 ;  /* 0x30000022ff2b7230 */ /* 0x000fe40000004100 */
[----:B------:R-:W-:Y:S01]  /*bde0*/  FADD.FTZ R68, R56, -R63 ;  /* 0x8000003f38447221 */ /* 0x000fe20000010000 */
[----:B------:R-:W-:Y:S01]  /*bdf0*/  FFMA.FTZ R42, R42, R67, R69 ;  /* 0x000000432a2a7223 */ /* 0x000fe20000010045 */
[----:B------:R-:W-:Y:S02]  /*be00*/  HADD2.F32 R67, -RZ, R38.H1_H1 ;  /* 0x30000026ff437230 */ /* 0x000fe40000004100 */
[C---:B------:R-:W-:Y:S01]  /*be10*/  FMUL.FTZ R64, R61.reuse, R64 ;  /* 0x000000403d407220 */ /* 0x040fe20000410000 */
[----:B------:R-:W-:Y:S02]  /*be20*/  HADD2.F32 R65, -RZ, R39.H0_H0 ;  /* 0x20000027ff417230 */ /* 0x000fe40000004100 */
[----:B------:R-:W-:Y:S01]  /*be30*/  FMUL.FTZ R68, R61, R68 ;  /* 0x000000443d447220 */ /* 0x000fe20000410000 */
[----:B------:R-:W-:-:S02]  /*be40*/  HADD2.F32 R69, -RZ, R35.H0_H0 ;  /* 0x20000023ff457230 */ /* 0x000fc40000004100 */
[----:B------:R-:W-:Y:S01]  /*be50*/  FFMA.FTZ R67, R64, R67, R43 ;  /* 0x0000004340437223 */ /* 0x000fe2000001002b */
[----:B------:R-:W-:Y:S01]  /*be60*/  FADD.FTZ R64, R58, -R63 ;  /* 0x8000003f3a407221 */ /* 0x000fe20000010000 */
[----:B------:R-:W-:Y:S01]  /*be70*/  HADD2.F32 R72, -RZ, R35.H1_H1 ;  /* 0x30000023ff487230 */ /* 0x000fe20000004100 */
[----:B------:R-:W-:Y:S01]  /*be80*/  F2FP.F16.F32.PACK_AB R41, R66, R41 ;  /* 0x000000294229723e */ /* 0x000fe200000000ff */
[----:B------:R-:W-:Y:S01]  /*be90*/  FFMA.FTZ R70, R68, R65, R69 ;  /* 0x0000004144467223 */ /* 0x000fe20000010045 */
[----:B------:R-:W-:Y:S01]  /*bea0*/  FMUL.FTZ R43, R61, R64 ;  /* 0x000000403d2b7220 */ /* 0x000fe20000410000 */
[----:B------:R-:W-:Y:S01]  /*beb0*/  HADD2.F32 R68, -RZ, R39.H1_H1 ;  /* 0x30000027ff447230 */ /* 0x000fe20000004100 */
[----:B------:R-:W0:Y:S01]  /*bec0*/  LDC.64 R64, c[0x0][0x428] ;  /* 0x00010a00ff407b82 */ /* 0x000e220000000a00 */
[----:B------:R-:W-:Y:S01]  /*bed0*/  HADD2.F32 R69, -RZ, R32.H1_H1 ;  /* 0x30000020ff457230 */ /* 0x000fe20000004100 */
[----:B------:R-:W-:Y:S02]  /*bee0*/  F2FP.F16.F32.PACK_AB R42, R67, R42 ;  /* 0x0000002a432a723e */ /* 0x000fe400000000ff */
[----:B------:R-:W-:Y:S01]  /*bef0*/  FFMA.FTZ R71, R43, R68, R72 ;  /* 0x000000442b477223 */ /* 0x000fe20000010048 */
[----:B------:R-:W-:Y:S01]  /*bf00*/  FADD.FTZ R68, R47, -R63 ;  /* 0x8000003f2f447221 */ /* 0x000fe20000010000 */
[----:B------:R-:W-:-:S03]  /*bf10*/  HADD2.F32 R43, -RZ, R36.H1_H1 ;  /* 0x30000024ff2b7230 */ /* 0x000fc60000004100 */
[----:B------:R-:W-:-:S04]  /*bf20*/  FMUL.FTZ R68, R61, R68 ;  /* 0x000000443d447220 */ /* 0x000fc80000410000 */
[----:B------:R-:W-:Y:S01]  /*bf30*/  FFMA.FTZ R69, R68, R43, R69 ;  /* 0x0000002b44457223 */ /* 0x000fe20000010045 */
[----:B------:R-:W-:-:S04]  /*bf40*/  F2FP.F16.F32.PACK_AB R43, R71, R70 ;  /* 0x00000046472b723e */ /* 0x000fc800000000ff */
[----:B------:R-:W-:Y:S01]  /*bf50*/  F2FP.F16.F32.PACK_AB R40, R69, R40 ;  /* 0x000000284528723e */ /* 0x000fe200000000ff */
[C---:B0-----:R-:W-:Y:S01]  /*bf60*/  IMAD.WIDE.U32 R64, R60.reuse, 0x10, R64 ;  /* 0x000000103c407825 */ /* 0x041fe200078e0040 */
[----:B------:R-:W-:-:S04]  /*bf70*/  IADD3 R60, PT, PT, R60, 0x20, RZ ;  /* 0x000000203c3c7810 */ /* 0x000fc80007ffe0ff */
[----:B------:R0:W-:Y:S03]  /*bf80*/  STG.E.128 desc[UR8][R64.64], R40 ;  /* 0x0000002840007986 */ /* 0x0001e6000c101d08 */
.L_x_3303:
[----:B------:R-:W-:Y:S05]  /*bf90*/  BSYNC.RECONVERGENT B1 ;  /* 0x0000000000017941 */ /* 0x000fea0003800200 */
.L_x_3302:
        /* <DEDUP_REMOVED lines=11> */
[----:B------:R-:W-:Y:S01]  /*c050*/  FMUL.FTZ R66, R61, R64 ;  /* 0x000000403d427220 */ /* 0x000fe20000410000 */
[----:B------:R-:W-:Y:S01]  /*c060*/  FFMA.FTZ R64, R40, R41, R43 ;  /* 0x0000002928407223 */ /* 0x000fe2000001002b */
[----:B------:R-:W-:Y:S01]  /*c070*/  FADD.FTZ R40, R53, -R63 ;  /* 0x8000003f35287221 */ /* 0x000fe20000010000 */
[----:B------:R-:W-:Y:S02]  /*c080*/  HADD2.F32 R41, -RZ, R26.H0_H0 ;  /* 0x2000001aff297230 */ /* 0x000fe40000004100 */
[----:B------:R-:W-:Y:S01]  /*c090*/  FFMA.FTZ R65, R42, R65, R67 ;  /* 0x000000412a417223 */ /* 0x000fe20000010043 */
[----:B------:R-:W-:Y:S01]  /*c0a0*/  FADD.FTZ R42, R55, -R63 ;  /* 0x8000003f372a7221 */ /* 0x000fe20000010000 */
[----:B------:R-:W-:Y:S02]  /*c0b0*/  HADD2.F32 R43, -RZ, R22.H0_H0 ;  /* 0x20000016ff2b7230 */ /* 0x000fe40000004100 */
[----:B------:R-:W-:Y:S01]  /*c0c0*/  FMUL.FTZ R40, R61, R40 ;  /* 0x000000283d287220 */ /* 0x000fe20000410000 */
[----:B------:R-:W-:-:S02]  /*c0d0*/  HADD2.F32 R68, -RZ, R26.H1_H1 ;  /* 0x3000001aff447230 */ /* 0x000fc40000004100 */
[----:B------:R-:W-:Y:S01]  /*c0e0*/  FMUL.FTZ R67, R61, R42 ;  /* 0x0000002a3d437220 */ /* 0x000fe20000410000 */
[----:B------:R-:W-:Y:S02]  /*c0f0*/  HADD2.F32 R70, -RZ, R22.H1_H1 ;  /* 0x30000016ff467230 */ /* 0x000fe40000004100 */
[----:B------:R-:W-:Y:S01]  /*c100*/  FFMA.FTZ R42, R40, R41, R43 ;  /* 0x00000029282a7223 */ /* 0x000fe2000001002b */
[----:B------:R-:W-:Y:S01]  /*c110*/  HADD2.F32 R69, -RZ, R25.H1_H1 ;  /* 0x30000019ff457230 */ /* 0x000fe20000004100 */
[----:B------:R-:W0:Y:S01]  /*c120*/  LDC.64 R40, c[0x0][0x428] ;  /* 0x00010a00ff287b82 */ /* 0x000e220000000a00 */
[----:B------:R-:W-:Y:S02]  /*c130*/  HADD2.F32 R71, -RZ, R21.H1_H1 ;  /* 0x30000015ff477230 */ /* 0x000fe40000004100 */
[----:B------:R-:W-:Y:S01]  /*c140*/  FFMA.FTZ R67, R67, R68, R70 ;  /* 0x0000004443437223 */ /* 0x000fe20000010046 */
[----:B------:R-:W-:Y:S01]  /*c150*/  FADD.FTZ R68, R54, -R63 ;  /* 0x8000003f36447221 */ /* 0x000fe20000010000 */
[----:B------:R-:W-:-:S02]  /*c160*/  HADD2.F32 R70, -RZ, R27.H0_H0 ;  /* 0x2000001bff467230 */ /* 0x000fc40000004100 */
[----:B------:R-:W-:Y:S01]  /*c170*/  FFMA.FTZ R66, R66, R69, R71 ;  /* 0x0000004542427223 */ /* 0x000fe20000010047 */
[----:B------:R-:W-:Y:S01]  /*c180*/  FMUL.FTZ R43, R61, R68 ;  /* 0x000000443d2b7220 */ /* 0x000fe20000410000 */
[--C-:B------:R-:W-:Y:S01]  /*c190*/  FADD.FTZ R68, R59, -R63.reuse ;  /* 0x8000003f3b447221 */ /* 0x100fe20000010000 */
[----:B------:R-:W-:Y:S01]  /*c1a0*/  HADD2.F32 R72, -RZ, R23.H0_H0 ;  /* 0x20000017ff487230 */ /* 0x000fe20000004100 */
[----:B------:R-:W-:Y:S02]  /*c1b0*/  F2FP.F16.F32.PACK_AB R42, R67, R42 ;  /* 0x0000002a432a723e */ /* 0x000fe400000000ff */
[----:B------:R-:W-:Y:S01]  /*c1c0*/  FMUL.FTZ R69, R61, R68 ;  /* 0x000000443d457220 */ /* 0x000fe20000410000 */
[----:B------:R-:W-:Y:S01]  /*c1d0*/  FADD.FTZ R68, R48, -R63 ;  /* 0x8000003f30447221 */ /* 0x000fe20000010000 */
[----:B------:R-:W-:Y:S01]  /*c1e0*/  FFMA.FTZ R43, R43, R70, R72 ;  /* 0x000000462b2b7223 */ /* 0x000fe20000010048 */
[----:B------:R-:W-:Y:S02]  /*c1f0*/  HADD2.F32 R70, -RZ, R27.H1_H1 ;  /* 0x3000001bff467230 */ /* 0x000fe40000004100 */
[----:B------:R-:W-:Y:S01]  /*c200*/  FMUL.FTZ R68, R61, R68 ;  /* 0x000000443d447220 */ /* 0x000fe20000410000 */
[----:B------:R-:W-:-:S02]  /*c210*/  HADD2.F32 R72, -RZ, R23.H1_H1 ;  /* 0x30000017ff487230 */ /* 0x000fc40000004100 */
[----:B------:R-:W-:Y:S02]  /*c220*/  HADD2.F32 R61, -RZ, R24.H1_H1 ;  /* 0x30000018ff3d7230 */ /* 0x000fe40000004100 */
[----:B------:R-:W-:Y:S02]  /*c230*/  HADD2.F32 R63, -RZ, R20.H1_H1 ;  /* 0x30000014ff3f7230 */ /* 0x000fe40000004100 */
[----:B------:R-:W-:-:S03]  /*c240*/  FFMA.FTZ R70, R69, R70, R72 ;  /* 0x0000004645467223 */ /* 0x000fc60000010048 */
[----:B------:R-:W-:Y:S01]  /*c250*/  FFMA.FTZ R63, R68, R61, R63 ;  /* 0x0000003d443f7223 */ /* 0x000fe2000001003f */
[----:B0-----:R-:W-:Y:S01]  /*c260*/  IMAD.WIDE.U32 R60, R60, 0x10, R40 ;  /* 0x000000103c3c7825 */ /* 0x001fe200078e0028 */
[----:B------:R-:W-:Y:S02]  /*c270*/  F2FP.F16.F32.PACK_AB R43, R70, R43 ;  /* 0x0000002b462b723e */ /* 0x000fe400000000ff */
[----:B------:R-:W-:Y:S02]  /*c280*/  F2FP.F16.F32.PACK_AB R41, R66, R65 ;  /* 0x000000414229723e */ /* 0x000fe400000000ff */
[----:B------:R-:W-:-:S05]  /*c290*/  F2FP.F16.F32.PACK_AB R40, R63, R64 ;  /* 0x000000403f28723e */ /* 0x000fca00000000ff */
[----:B------:R2:W-:Y:S02]  /*c2a0*/  STG.E.128 desc[UR8][R60.64], R40 ;  /* 0x000000283c007986 */ /* 0x0005e4000c101d08 */
.L_x_3305:
[----:B------:R-:W-:Y:S05]  /*c2b0*/  BSYNC.RECONVERGENT B1 ;  /* 0x0000000000017941 */ /* 0x000fea0003800200 */
.L_x_3304:
[----:B012---:R-:W0:Y:S02]  /*c2c0*/  LDC.64 R40, c[0x0][0x380] ;  /* 0x0000e000ff287b82 */ /* 0x007e240000000a00 */
[----:B0-----:R-:W-:-:S05]  /*c2d0*/  IMAD R9, R40, 0x4, R9 ;  /* 0x0000000428097824 */ /* 0x001fca00078e0209 */
[----:B------:R-:W-:-:S13]  /*c2e0*/  ISETP.GE.AND P0, PT, R9, R41, PT ;  /* 0x000000290900720c */ /* 0x000fda0003f06270 */
[----:B------:R-:W-:Y:S05]  /*c2f0*/  @!P0 BRA `(.L_x_3306) ;  /* 0xffffff4800048947 */ /* 0x000fea000383ffff */
[----:B------:R-:W-:Y:S05]  /*c300*/  BSYNC B0 ;  /* 0x0000000000007941 */ /* 0x000fea0003800000 */
.L_x_3133:
[----:B------:R-:W-:Y:S05]  /*c310*/  EXIT ;  /* 0x000000000000794d */ /* 0x000fea0003800000 */
.L_x_3301:
        /* <DEDUP_REMOVED lines=8> */
.L_x_3308:
[----:B------:R-:W-:Y:S05]  /*c3a0*/  BSYNC B1 ;  /* 0x0000000000017941 */ /* 0x000fea0003800000 */
.L_x_3307:
        /* <DEDUP_REMOVED lines=10> */
.L_x_3309:
[----:B------:R-:W-:Y:S02]  /*c450*/  IMAD.MOV.U32 R68, RZ, RZ, 0x4 ;  /* 0x00000004ff447424 */ /* 0x000fe400078e00ff */
[----:B------:R-:W-:-:S04]  /*c460*/  IMAD.MOV.U32 R42, RZ, RZ, R63 ;  /* 0x000000ffff2a7224 */ /* 0x000fc800078e003f */
[----:B------:R-:W-:-:S05]  /*c470*/  FADD.FTZ R42, R41, R42 ;  /* 0x0000002a292a7221 */ /* 0x000fca0000010000 */
[----:B------:R-:W-:-:S07]  /*c480*/  MOV R67, R42 ;  /* 0x0000002a00437202 */ /* 0x000fce0000000f00 */
[----:B------:R-:W-:Y:S05]  /*c490*/  WARPSYNC.COLLECTIVE R66, `(.L_x_3310) ;  /* 0x0000000042087348 */ /* 0x000fea0003c00000 */
[----:B------:R0:W1:Y:S02]  /*c4a0*/  SHFL.BFLY P3, R63, R67, R68, R69 ;  /* 0x0c000044433f7389 */ /* 0x0000640000060045 */
[----:B01----:R-:W-:Y:S05]  /*c4b0*/  ENDCOLLECTIVE ;  /* 0x000000000000791b */ /* 0x003fea0003800000 */
.L_x_3310:
[----:B------:R-:W-:Y:S01]  /*c4c0*/  IMAD.MOV.U32 R68, RZ, RZ, 0x8 ;  /* 0x00000008ff447424 */ /* 0x000fe200078e00ff */
[----:B------:R-:W-:-:S05]  /*c4d0*/  MOV R43, R63 ;  /* 0x0000003f002b7202 */ /* 0x000fca0000000f00 */
[----:B------:R-:W-:-:S05]  /*c4e0*/  FADD.FTZ R43, R42, R43 ;  /* 0x0000002b2a2b7221 */ /* 0x000fca0000010000 */
[----:B------:R-:W-:-:S07]  /*c4f0*/  MOV R67, R43 ;  /* 0x0000002b00437202 */ /* 0x000fce0000000f00 */
[----:B------:R-:W-:Y:S05]  /*c500*/  WARPSYNC.COLLECTIVE R66, `(.L_x_3311) ;  /* 0x0000000042087348 */ /* 0x000fea0003c00000 */
[----:B------:R0:W1:Y:S02]  /*c510*/  SHFL.BFLY P3, R63, R67, R68, R69 ;  /* 0x0c000044433f7389 */ /* 0x0000640000060045 */
[----:B01----:R-:W-:Y:S05]  /*c520*/  ENDCOLLECTIVE ;  /* 0x000000000000791b */ /* 0x003fea0003800000 */
.L_x_3311:
[----:B------:R-:W-:Y:S01]  /*c530*/  IMAD.MOV.U32 R68, RZ, RZ, 0x10 ;  /* 0x00000010ff447424 */ /* 0x000fe200078e00ff */
[----:B------:R-:W-:-:S05]  /*c540*/  MOV R64, R63 ;  /* 0x0000003f00407202 */ /* 0x000fca0000000f00 */
[----:B------:R-:W-:-:S05]  /*c550*/  FADD.FTZ R64, R43, R64 ;  /* 0x000000402b407221 */ /* 0x000fca0000010000 */
[----:B------:R-:W-:-:S07]  /*c560*/  MOV R67, R64 ;  /* 0x0000004000437202 */ /* 0x000fce0000000f00 */
[----:B------:R-:W-:Y:S05]  /*c570*/  WARPSYNC.COLLECTIVE R66, `(.L_x_3312) ;  /* 0x0000000042087348 */ /* 0x000fea0003c00000 */
[----:B------:R0:W1:Y:S02]  /*c580*/  SHFL.BFLY P3, R63, R67, R68, R69 ;  /* 0x0c000044433f7389 */ /* 0x0000640000060045 */
[----:B01----:R-:W-:Y:S05]  /*c590*/  ENDCOLLECTIVE ;  /* 0x000000000000791b */ /* 0x003fea0003800000 */
.L_x_3312:
        /* <DEDUP_REMOVED lines=40> */
.L_x_3313:
[----:B------:R-:W-:Y:S02]  /*c820*/  HFMA2 R68, -RZ, RZ, 0, 1.1920928955078125e-07 ;  /* 0x00000002ff447431 */ /* 0x000fe400000001ff */
[----:B------:R-:W-:-:S04]  /*c830*/  IMAD.MOV.U32 R41, RZ, RZ, R63 ;  /* 0x000000ffff297224 */ /* 0x000fc800078e003f */
[----:B------:R-:W-:-:S05]  /*c840*/  FADD.FTZ R41, R40, R41 ;  /* 0x0000002928297221 */ /* 0x000fca0000010000 */
[----:B------:R-:W-:-:S07]  /*c850*/  MOV R67, R41 ;  /* 0x0000002900437202 */ /* 0x000fce0000000f00 */
[----:B------:R-:W-:Y:S05]  /*c860*/  WARPSYNC.COLLECTIVE R66, `(.L_x_3314) ;  /* 0x0000000042087348 */ /* 0x000fea0003c00000 */
[----:B------:R0:W1:Y:S02]  /*c870*/  SHFL.BFLY P3, R63, R67, R68, R69 ;  /* 0x0c000044433f7389 */ /* 0x0000640000060045 */
[----:B01----:R-:W-:Y:S05]  /*c880*/  ENDCOLLECTIVE ;  /* 0x000000000000791b */ /* 0x003fea0003800000 */
.L_x_3314:
[----:B------:R-:W-:Y:S02]  /*c890*/  HFMA2 R68, -RZ, RZ, 0, 2.384185791015625e-07 ;  /* 0x00000004ff447431 */ /* 0x000fe400000001ff */
[----:B------:R-:W-:-:S04]  /*c8a0*/  IMAD.MOV.U32 R42, RZ, RZ, R63 ;  /* 0x000000ffff2a7224 */ /* 0x000fc800078e003f */
[----:B------:R-:W-:-:S05]  /*c8b0*/  FADD.FTZ R42, R41, R42 ;  /* 0x0000002a292a7221 */ /* 0x000fca0000010000 */
[----:B------:R-:W-:-:S07]  /*c8c0*/  MOV R67, R42 ;  /* 0x0000002a00437202 */ /* 0x000fce0000000f00 */
[----:B------:R-:W-:Y:S05]  /*c8d0*/  WARPSYNC.COLLECTIVE R66, `(.L_x_3315) ;  /* 0x0000000042087348 */ /* 0x000fea0003c00000 */
[----:B------:R0:W1:Y:S02]  /*c8e0*/  SHFL.BFLY P3, R63, R67, R68, R69 ;  /* 0x0c000044433f7389 */ /* 0x0000640000060045 */
[----:B01----:R-:W-:Y:S05]  /*c8f0*/  ENDCOLLECTIVE ;  /* 0x000000000000791b */ /* 0x003fea0003800000 */
.L_x_3315:
[----:B------:R-:W-:Y:S02]  /*c900*/  HFMA2 R68, -RZ, RZ, 0, 4.76837158203125e-07 ;  /* 0x00000008ff447431 */ /* 0x000fe400000001ff */
[----:B------:R-:W-:-:S04]  /*c910*/  IMAD.MOV.U32 R43, RZ, RZ, R63 ;  /* 0x000000ffff2b7224 */ /* 0x000fc800078e003f */
[----:B------:R-:W-:-:S05]  /*c920*/  FADD.FTZ R43, R42, R43 ;  /* 0x0000002b2a2b7221 */ /* 0x000fca0000010000 */
[----:B------:R-:W-:-:S07]  /*c930*/  MOV R67, R43 ;  /* 0x0000002b00437202 */ /* 0x000fce0000000f00 */
[----:B------:R-:W-:Y:S05]  /*c940*/  WARPSYNC.COLLECTIVE R66, `(.L_x_3316) ;  /* 0x0000000042087348 */ /* 0x000fea0003c00000 */
[----:B------:R0:W1:Y:S02]  /*c950*/  SHFL.BFLY P3, R63, R67, R68, R69 ;  /* 0x0c000044433f7389 */ /* 0x0000640000060045 */
[----:B01----:R-:W-:Y:S05]  /*c960*/  ENDCOLLECTIVE ;  /* 0x000000000000791b */ /* 0x003fea0003800000 */
.L_x_3316:
[----:B------:R-:W-:Y:S02]  /*c970*/  HFMA2 R68, -RZ, RZ, 0, 9.5367431640625e-07 ;  /* 0x00000010ff447431 */ /* 0x000fe400000001ff */
[----:B------:R-:W-:-:S04]  /*c980*/  IMAD.MOV.U32 R64, RZ, RZ, R63 ;  /* 0x000000ffff407224 */ /* 0x000fc800078e003f */
[----:B------:R-:W-:-:S05]  /*c990*/  FADD.FTZ R64, R43, R64 ;  /* 0x000000402b407221 */ /* 0x000fca0000010000 */
[----:B------:R-:W-:-:S07]  /*c9a0*/  MOV R67, R64 ;  /* 0x0000004000437202 */ /* 0x000fce0000000f00 */
[----:B------:R-:W-:Y:S05]  /*c9b0*/  WARPSYNC.COLLECTIVE R66, `(.L_x_3317) ;  /* 0x0000000042087348 */ /* 0x000fea0003c00000 */
[----:B------:R0:W1:Y:S02]  /*c9c0*/  SHFL.BFLY P3, R63, R67, R68, R69 ;  /* 0x0c000044433f7389 */ /* 0x0000640000060045 */
[----:B01----:R-:W-:Y:S05]  /*c9d0*/  ENDCOLLECTIVE ;  /* 0x000000000000791b */ /* 0x003fea0003800000 */
.L_x_3317:
[----:B------:R-:W-:Y:S05]  /*c9e0*/  BRA `(.L_x_3318) ;  /* 0xfffffff000647947 */ /* 0x000fea000383ffff */
.L_x_3319:
        /* <DEDUP_REMOVED lines=9> */
.L_x_20249:


//--------------------- .text._ZN10layer_norm13ln_fwd_kernelINS_13Kernel_traitsI6__halfS2_S2_S2_fjLj512ELj1ELj4ELj1ELj16ENS_18Kernel_traits_baseILj512ES2_S2_S2_S2_fjLj128EEEEELb1ELb1ELb0ELb1EEEvNS_9FwdParamsE --------------------------
	.section	.text._ZN10layer_norm13ln_fwd_kernelINS_13Kernel_traitsI6__halfS2_S2_S2_fjLj512ELj1ELj4ELj1ELj16ENS_18Kernel_traits_baseILj512ES2_S2_S2_S2_fjLj128EEEEELb1ELb1ELb0ELb1EEEvNS_9FwdParamsE,"ax",@progbits
	.align	128
        .global         _ZN10layer_norm13ln_fwd_kernelINS_13Kernel_traitsI6__halfS2_S2_S2_fjLj512ELj1ELj4ELj1ELj16ENS_18Kernel_traits_baseILj512ES2_S2_S2_S2_fjLj128EEEEELb1ELb1ELb0ELb1EEEvNS_9FwdParamsE
        .type           _ZN10layer_norm13ln_fwd_kernelINS_13Kernel_traitsI6__halfS2_S2_S2_fjLj512ELj1ELj4ELj1ELj16ENS_18Kernel_traits_baseILj512ES2_S2_S2_S2_fjLj128EEEEELb1ELb1ELb0ELb1EEEvNS_9FwdParamsE,@function
        .size           _ZN10layer_norm13ln_fwd_kernelINS_13Kernel_traitsI6__halfS2_S2_S2_fjLj512ELj1ELj4ELj1ELj16ENS_18Kernel_traits_baseILj512ES2_S2_S2_S2_fjLj128EEEEELb1ELb1ELb0ELb1EEEvNS_9FwdParamsE,(.L_x_20250 - _ZN10layer_norm13ln_fwd_kernelINS_13Kernel_traitsI6__halfS2_S2_S2_fjLj512ELj1ELj4ELj1ELj16ENS_18Kernel_traits_baseILj512ES2_S2_S2_S2_fjLj128EEEEELb1ELb1ELb0ELb1EEEvNS_9FwdParamsE)
        .other          _ZN10layer_norm13ln_fwd_kernelINS_13Kernel_traitsI6__halfS2_S2_S2_fjLj512ELj1ELj4ELj1ELj16ENS_18Kernel_traits_baseILj512ES2_S2_S2_S2_fjLj128EEEEELb1ELb1ELb0ELb1EEEvNS_9FwdParamsE,@"STO_CUDA_ENTRY STV_DEFAULT"
_ZN10layer_norm13ln_fwd_kernelINS_13Kernel_traitsI6__halfS2_S2_S2_fjLj512ELj1ELj4ELj1ELj16ENS_18Kernel_traits_baseILj512ES2_S2_S2_S2_fjLj128EEEEELb1ELb1ELb0ELb1EEEvNS_9FwdParamsE:
.text._ZN10layer_norm13ln_fwd_kernelINS_13Kernel_traitsI6__halfS2_S2_S2_fjLj512ELj1ELj4ELj1ELj16ENS_18Kernel_traits_baseILj512ES2_S2_S2_S2_fjLj128EEEEELb1ELb1ELb0ELb1EEEvNS_9FwdParamsE:
        /* <DEDUP_REMOVED lines=11> */
[----:B---3--:R-:W-:Y:S01]  /*00b0*/  MOV R2, UR6 ;  /* 0x0000000600027c02 */ /* 0x008fe20008000f00 */
[----:B------:R-:W-:-:S06]  /*00c0*/  IMAD.U32 R3, RZ, RZ, UR7 ;  /* 0x00000007ff037e24 */ /* 0x000fcc000f8e00ff */
[----:B------:R-:W3:Y:S01]  /*00d0*/  LDC.64 R32, c[0x0][0x3e8] ;  /* 0x0000fa00ff207b82 */ /* 0x000ee20000000a00 */
[----:B----4-:R-:W4:Y:S01]  /*00e0*/  @P1 LDG.E.64 R2, desc[UR8][R2.64] ;  /* 0x0000000802021981 */ /* 0x010f22000c1e1b00 */
[----:B-1----:R-:W-:-:S03]  /*00f0*/  LOP3.LUT R34, R35, 0x1f, RZ, 0xc0, !PT ;  /* 0x0000001f23227812 */ /* 0x002fc600078ec0ff */
[----:B--2---:R-:W2:Y:S03]  /*0100*/  @P1 LDG.E.64 R16, desc[UR8][R42.64] ;  /* 0x000000082a101981 */ /* 0x004ea6000c1e1b00 */
[----:B------:R-:W2:Y:S01]  /*0110*/  @P1 LDC R39, c[0x0][0x460] ;  /* 0x00011800ff271b82 */ /* 0x000ea20000000800 */
[----:B0-----:R-:W-:-:S04]  /*0120*/  ISETP.NE.U32.AND P0, PT, RZ, UR4, PT ;  /* 0x00000004ff007c0c */ /* 0x001fc8000bf05070 */
[----:B------:R-:W-:-:S13]  /*0130*/  ISETP.NE.AND.EX P0, PT, RZ, UR5, PT, P0 ;  /* 0x00000005ff007c0c */ /* 0x000fda000bf05300 */
[----:B------:R-:W0:Y:S02]  /*0140*/  @P0 LDC.64 R36, c[0x0][0x438] ;  /* 0x00010e00ff240b82 */ /* 0x000e240000000a00 */
[----:B0-----:R-:W-:-:S05]  /*0150*/  @P0 IMAD.WIDE.U32 R36, R34, 0x10, R36 ;  /* 0x0000001022240825 */ /* 0x001fca00078e0024 */
[----:B------:R-:W5:Y:S04]  /*0160*/  @P0 LDG.E.128 R24, desc[UR8][R36.64+0x200] ;  /* 0x0002000824180981 */ /* 0x000f68000c1e1d00 */
[----:B------:R-:W5:Y:S01]  /*0170*/  @P0 LDG.E.128 R20, desc[UR8][R36.64] ;  /* 0x0000000824140981 */ /* 0x000f62000c1e1d00 */
[----:B------:R-:W0:Y:S01]  /*0180*/  S2UR UR5, SR_CTAID.X ;  /* 0x00000000000579c3 */ /* 0x000e220000002500 */
[----:B------:R-:W-:-:S05]  /*0190*/  IMAD.WIDE.U32 R18, R34, 0x10, R18 ;  /* 0x0000001022127825 */ /* 0x000fca00078e0012 */
[----:B------:R-:W5:Y:S01]  /*01a0*/  LDG.E.128 R12, desc[UR8][R18.64] ;  /* 0x00000008120c7981 */ /* 0x000f62000c1e1d00 */
[----:B---3--:R-:W-:-:S03]  /*01b0*/  IMAD.WIDE.U32 R32, R34, 0x10, R32 ;  /* 0x0000001022207825 */ /* 0x008fc600078e0020 */
[----:B------:R1:W5:Y:S01]  /*01c0*/  LDG.E.128 R8, desc[UR8][R18.64+0x200] ;  /* 0x0002000812087981 */ /* 0x000362000c1e1d00 */
[----:B------:R-:W-:-:S03]  /*01d0*/  SHF.R.U32.HI R0, RZ, 0x5, R35 ;  /* 0x00000005ff007819 */ /* 0x000fc60000011623 */
[----:B------:R-:W5:Y:S04]  /*01e0*/  LDG.E.128 R28, desc[UR8][R32.64] ;  /* 0x00000008201c7981 */ /* 0x000f68000c1e1d00 */
[----:B------:R3:W5:Y:S01]  /*01f0*/  LDG.E.128 R4, desc[UR8][R32.64+0x200] ;  /* 0x0002000820047981 */ /* 0x000762000c1e1d00 */
[----:B-1----:R-:W1:Y:S01]  /*0200*/  LDC R18, c[0x0][0x360] ;  /* 0x0000d800ff127b82 */ /* 0x002e620000000800 */
[----:B0-----:R-:W-:-:S06]  /*0210*/  USHF.L.U32 UR4, UR5, 0x2, URZ ;  /* 0x0000000205047899 */ /* 0x001fcc00080006ff */
[----:B---3--:R-:W-:-:S04]  /*0220*/  LOP3.LUT R33, R0, UR4, RZ, 0xfc, !PT ;  /* 0x0000000400217c12 */ /* 0x008fc8000f8efcff */
[----:B------:R-:W-:Y:S01]  /*0230*/  ISETP.GE.AND P2, PT, R33, UR10, PT ;  /* 0x0000000a21007c0c */ /* 0x000fe2000bf46270 */
[----:B-1----:R-:W-:Y:S01]  /*0240*/  IMAD R19, R18, UR5, R35 ;  /* 0x0000000512137c24 */ /* 0x002fe2000f8e0223 */
[----:B----4-:R-:W-:Y:S02]  /*0250*/  @P1 R2UR UR6, R2 ;  /* 0x00000000020612ca */ /* 0x010fe400000e0000 */
[----:B------:R-:W-:Y:S02]  /*0260*/  @P1 R2UR UR7, R3 ;  /* 0x00000000030712ca */ /* 0x000fe400000e0000 */
[----:B--2---:R-:W-:-:S04]  /*0270*/  @P1 IADD3 R42, P3, PT, R16, R39, RZ ;  /* 0x00000027102a1210 */ /* 0x004fc80007f7e0ff */
[----:B------:R-:W-:-:S03]  /*0280*/  @P1 IADD3.X R43, PT, PT, RZ, R17, RZ, P3, !PT ;  /* 0x00000011ff2b1210 */ /* 0x000fc60001ffe4ff */
[----:B------:R-:W-:Y:S06]  /*0290*/  @P2 EXIT ;  /* 0x000000000000294d */ /* 0x000fec0003800000 */
[--C-:B------:R-:W-:Y:S01]  /*02a0*/  SHF.R.U64 R32, R42, 0x2, R43.reuse ;  /* 0x000000022a207819 */ /* 0x100fe2000000122b */
[C---:B------:R-:W-:Y:S01]  /*02b0*/  IMAD.HI.U32 R3, R19.reuse, -0x326172a9, RZ ;  /* 0xcd9e8d5713037827 */ /* 0x040fe200078e00ff */
[----:B------:R-:W-:Y:S01]  /*02c0*/  SHF.R.U32.HI R18, RZ, 0x2, R43 ;  /* 0x00000002ff127819 */ /* 0x000fe2000001162b */
[----:B------:R-:W-:Y:S01]  /*02d0*/  UIADD3 UR14, UPT, UPT, UR6, -0x61c88647, URZ ;  /* 0x9e3779b9060e7890 */ /* 0x000fe2000fffe0ff */
[----:B-----5:R-:W-:Y:S01]  /*02e0*/  @P0 MOV R49, R8 ;  /* 0x0000000800310202 */ /* 0x020fe20000000f00 */
[----:B------:R-:W-:Y:S01]  /*02f0*/  IMAD.HI.U32 R0, R32, -0x2daee0ad, RZ ;  /* 0xd2511f5320007827 */ /* 0x000fe200078e00ff */
[----:B------:R-:W-:Y:S01]  /*0300*/  LOP3.LUT R3, R18, UR6, R3, 0x96, !PT ;  /* 0x0000000612037c12 */ /* 0x000fe2000f8e9603 */
[----:B------:R-:W-:Y:S01]  /*0310*/  UIADD3 UR15, UPT, UPT, UR7, -0x4498517b, URZ ;  /* 0xbb67ae85070f7890 */ /* 0x000fe2000fffe0ff */
[----:B------:R-:W-:Y:S01]  /*0320*/  @!P0 CS2R R24, SRZ ;  /* 0x0000000000188805 */ /* 0x000fe2000001ff00 */
[----:B------:R-:W-:Y:S01]  /*0330*/  IMAD R17, R19, -0x326172a9, RZ ;  /* 0xcd9e8d5713117824 */ /* 0x000fe200078e02ff */
[----:B------:R-:W-:Y:S01]  /*0340*/  LOP3.LUT R0, R0, UR7, RZ, 0x3c, !PT ;  /* 0x0000000700007c12 */ /* 0x000fe2000f8e3cff */
[----:B------:R-:W-:Y:S01]  /*0350*/  IMAD R35, R32, -0x2daee0ad, RZ ;  /* 0xd2511f5320237824 */ /* 0x000fe200078e02ff */
[----:B------:R-:W-:Y:S01]  /*0360*/  UIADD3 UR16, UPT, UPT, UR6, 0x3c6ef372, URZ ;  /* 0x3c6ef37206107890 */ /* 0x000fe2000fffe0ff */
[----:B------:R-:W-:Y:S01]  /*0370*/  IMAD.HI.U32 R16, R3, -0x2daee0ad, RZ ;  /* 0xd2511f5303107827 */ /* 0x000fe200078e00ff */
[----:B------:R-:W-:Y:S01]  /*0380*/  UIADD3 UR17, UPT, UPT, UR7, 0x76cf5d0a, URZ ;  /* 0x76cf5d0a07117890 */ /* 0x000fe2000fffe0ff */
[----:B------:R-:W-:Y:S01]  /*0390*/  @!P0 CS2R R26, SRZ ;  /* 0x00000000001a8805 */ /* 0x000fe2000001ff00 */
[----:B------:R-:W-:Y:S01]  /*03a0*/  UIADD3 UR18, UPT, UPT, UR6, -0x255992d5, URZ ;  /* 0xdaa66d2b06127890 */ /* 0x000fe2000fffe0ff */
[C---:B------:R-:W-:Y:S01]  /*03b0*/  IMAD.HI.U32 R2, R0.reuse, -0x326172a9, RZ ;  /* 0xcd9e8d5700027827 */ /* 0x040fe200078e00ff */
[----:B------:R-:W-:Y:S01]  /*03c0*/  LOP3.LUT R35, R35, UR15, R16, 0x96, !PT ;  /* 0x0000000f23237c12 */ /* 0x000fe2000f8e9610 */
[----:B------:R-:W-:Y:S01]  /*03d0*/  UIADD3 UR19, UPT, UPT, UR7, 0x32370b8f, URZ ;  /* 0x32370b8f07137890 */ /* 0x000fe2000fffe0ff */
[----:B------:R-:W-:Y:S01]  /*03e0*/  @P0 MOV R16, R29 ;  /* 0x0000001d00100202 */ /* 0x000fe20000000f00 */
[----:B------:R-:W-:Y:S01]  /*03f0*/  @P0 IMAD.MOV.U32 R56, RZ, RZ, R12 ;  /* 0x000000ffff380224 */ /* 0x000fe200078e000c */
[----:B------:R-:W-:Y:S01]  /*0400*/  LOP3.LUT R2, R17, UR14, R2, 0x96, !PT ;  /* 0x0000000e11027c12 */ /* 0x000fe2000f8e9602 */
[----:B------:R-:W-:Y:S01]  /*0410*/  IMAD R17, R0, -0x326172a9, RZ ;  /* 0xcd9e8d5700117824 */ /* 0x000fe200078e02ff */
[----:B------:R-:W-:Y:S01]  /*0420*/  @!P0 MOV R56, R12 ;  /* 0x0000000c00388202 */ /* 0x000fe20000000f00 */
[----:B------:R-:W-:Y:S01]  /*0430*/  IMAD R12, R3, -0x2daee0ad, RZ ;  /* 0xd2511f53030c7824 */ /* 0x000fe200078e02ff */
[----:B------:R-:W-:Y:S01]  /*0440*/  UIADD3 UR20, UPT, UPT, UR6, 0x78dde6e4, URZ ;  /* 0x78dde6e406147890 */ /* 0x000fe2000fffe0ff */
[----:B------:R-:W-:Y:S01]  /*0450*/  IMAD.HI.U32 R0, R35, -0x326172a9, RZ ;  /* 0xcd9e8d5723007827 */ /* 0x000fe200078e00ff */
[----:B------:R-:W-:Y:S01]  /*0460*/  UIADD3 UR21, UPT, UPT, UR7, -0x126145ec, URZ ;  /* 0xed9eba1407157890 */ /* 0x000fe2000fffe0ff */
[----:B------:R-:W-:Y:S01]  /*0470*/  @P0 MOV R43, R11 ;  /* 0x0000000b002b0202 */ /* 0x000fe20000000f00 */
[----:B------:R-:W-:Y:S01]  /*0480*/  UIADD3 UR22, UPT, UPT, UR6, 0x1715609d, URZ ;  /* 0x1715609d06167890 */ /* 0x000fe2000fffe0ff */
[----:B------:R-:W-:Y:S01]  /*0490*/  IMAD.HI.U32 R3, R2, -0x2daee0ad, RZ ;  /* 0xd2511f5302037827 */ /* 0x000fe200078e00ff */
[----:B------:R-:W-:Y:S01]  /*04a0*/  LOP3.LUT R0, R17, UR16, R0, 0x96, !PT ;  /* 0x0000001011007c12 */ /* 0x000fe2000f8e9600 */
[----:B------:R-:W-:Y:S01]  /*04b0*/  UIADD3 UR23, UPT, UPT, UR7, -0x56f99767, URZ ;  /* 0xa906689907177890 */ /* 0x000fe2000fffe0ff */
[----:B------:R-:W-:Y:S01]  /*04c0*/  @!P0 CS2R R20, SRZ ;  /* 0x0000000000148805 */ /* 0x000fe2000001ff00 */
[----:B------:R-:W-:Y:S01]  /*04d0*/  @P0 IMAD.MOV.U32 R59, RZ, RZ, R13 ;  /* 0x000000ffff3b0224 */ /* 0x000fe200078e000d */
[----:B------:R-:W-:Y:S01]  /*04e0*/  LOP3.LUT R3, R12, UR17, R3, 0x96, !PT ;  /* 0x000000110c037c12 */ /* 0x000fe2000f8e9603 */
[----:B------:R-:W-:Y:S01]  /*04f0*/  IMAD R35, R35, -0x326172a9, RZ ;  /* 0xcd9e8d5723237824 */ /* 0x000fe200078e02ff */
[----:B------:R-:W-:Y:S01]  /*0500*/  @!P0 MOV R59, R13 ;  /* 0x0000000d003b8202 */ /* 0x000fe20000000f00 */
[----:B------:R-:W-:Y:S01]  /*0510*/  IMAD R13, R2, -0x2daee0ad, RZ ;  /* 0xd2511f53020d7824 */ /* 0x000fe200078e02ff */
[----:B------:R-:W-:Y:S01]  /*0520*/  UIADD3 UR24, UPT, UPT, UR6, -0x4ab325aa, URZ ;  /* 0xb54cda5606187890 */ /* 0x000fe2000fffe0ff */
[----:B------:R-:W-:Y:S01]  /*0530*/  IMAD.HI.U32 R2, R3, -0x326172a9, RZ ;  /* 0xcd9e8d5703027827 */ /* 0x000fe200078e00ff */
[----:B------:R-:W-:Y:S01]  /*0540*/  UIADD3 UR25, UPT, UPT, UR7, 0x646e171e, URZ ;  /* 0x646e171e07197890 */ /* 0x000fe2000fffe0ff */
[----:B------:R-:W-:Y:S01]  /*0550*/  @P0 MOV R57, R14 ;  /* 0x0000000e00390202 */ /* 0x000fe20000000f00 */
[----:B------:R-:W0:Y:S01]  /*0560*/  LDCU.64 UR4, c[0x0][0x3e0] ;  /* 0x00007c00ff0477ac */ /* 0x000e220008000a00 */
[----:B------:R-:W-:Y:S01]  /*0570*/  IMAD.HI.U32 R12, R0, -0x2daee0ad, RZ ;  /* 0xd2511f53000c7827 */ /* 0x000fe200078e00ff */
[----:B------:R-:W-:-:S02]  /*0580*/  LOP3.LUT R2, R35, UR18, R2, 0x96, !PT ;  /* 0x0000001223027c12 */ /* 0x000fc4000f8e9602 */
[----:B------:R-:W-:Y:S01]  /*0590*/  @!P0 CS2R R22, SRZ ;  /* 0x0000000000168805 */ /* 0x000fe2000001ff00 */
[----:B------:R-:W-:Y:S01]  /*05a0*/  UIADD3 UR26, UPT, UPT, UR6, 0x5384540f, URZ ;  /* 0x5384540f061a7890 */ /* 0x000fe2000fffe0ff */
        /* <DEDUP_REMOVED lines=8> */
[----:B------:R-:W-:Y:S01]  /*0630*/  LOP3.LUT R69, R42, 0x3, RZ, 0xc0, !PT ;  /* 0x000000032a457812 */ /* 0x000fe200078ec0ff */
[----:B------:R-:W-:Y:S01]  /*0640*/  UIADD3 UR29, UPT, UPT, UR7, -0x24c28bd8, URZ ;  /* 0xdb3d7428071d7890 */ /* 0x000fe2000fffe0ff */
[----:B------:R-:W-:Y:S01]  /*0650*/  IMAD.HI.U32 R13, R2, -0x2daee0ad, RZ ;  /* 0xd2511f53020d7827 */ /* 0x000fe200078e00ff */
[----:B------:R-:W-:Y:S01]  /*0660*/  LOP3.LUT R0, R3, UR20, R0, 0x96, !PT ;  /* 0x0000001403007c12 */ /* 0x000fe2000f8e9600 */
[----:B------:R-:W-:Y:S01]  /*0670*/  UIADD3 UR30, UPT, UPT, UR6, -0x700cb87f, URZ ;  /* 0x8ff34781061e7890 */ /* 0x000fe2000fffe0ff */
[----:B------:R-:W-:Y:S01]  /*0680*/  BSSY B0, `(.L_x_3320) ;  /* 0x0000ba0000007945 */ /* 0x000fe20003800000 */
[----:B------:R-:W-:Y:S01]  /*0690*/  @P0 IMAD.MOV.U32 R47, RZ, RZ, R9 ;  /* 0x000000ffff2f0224 */ /* 0x000fe200078e0009 */
[----:B------:R-:W-:Y:S01]  /*06a0*/  LOP3.LUT R28, R28, UR21, R13, 0x96, !PT ;  /* 0x000000151c1c7c12 */ /* 0x000fe2000f8e960d */
[----:B------:R-:W-:Y:S01]  /*06b0*/  @!P0 IMAD.MOV.U32 R49, RZ, RZ, R8 ;  /* 0x000000ffff318224 */ /* 0x000fe200078e0008 */
[----:B------:R-:W-:Y:S01]  /*06c0*/  @!P0 MOV R47, R9 ;  /* 0x00000009002f8202 */ /* 0x000fe20000000f00 */
[----:B------:R-:W-:Y:S01]  /*06d0*/  IMAD R9, R2, -0x2daee0ad, RZ ;  /* 0xd2511f5302097824 */ /* 0x000fe200078e02ff */
[----:B0-----:R-:W-:Y:S01]  /*06e0*/  UISETP.NE.U32.AND UP0, UPT, UR4, URZ, UPT ;  /* 0x000000ff0400728c */ /* 0x001fe2000bf05070 */
[----:B------:R-:W-:Y:S01]  /*06f0*/  IMAD R3, R12, -0x326172a9, RZ ;  /* 0xcd9e8d570c037824 */ /* 0x000fe200078e02ff */
[----:B------:R-:W0:Y:S01]  /*0700*/  LDCU.U8 UR4, c[0x0][0x410] ;  /* 0x00008200ff0477ac */ /* 0x000e220008000000 */
[----:B------:R-:W-:Y:S01]  /*0710*/  IMAD.HI.U32 R2, R28, -0x326172a9, RZ ;  /* 0xcd9e8d571c027827 */ /* 0x000fe200078e00ff */
[----:B------:R-:W-:-:S03]  /*0720*/  UIADD3 UR31, UPT, UPT, UR7, -0x695add53, URZ ;  /* 0x96a522ad071f7890 */ /* 0x000fc6000fffe0ff */
[----:B------:R-:W-:Y:S01]  /*0730*/  IMAD.HI.U32 R8, R0, -0x2daee0ad, RZ ;  /* 0xd2511f5300087827 */ /* 0x000fe200078e00ff */
[----:B------:R-:W-:Y:S01]  /*0740*/  LOP3.LUT R2, R3, UR22, R2, 0x96, !PT ;  /* 0x0000001603027c12 */ /* 0x000fe2000f8e9602 */
[----:B------:R-:W-:Y:S02]  /*0750*/  UISETP.NE.AND.EX UP0, UPT, UR5, URZ, UPT, UP0 ;  /* 0x000000ff0500728c */ /* 0x000fe4000bf05300 */
[----:B------:R-:W-:Y:S01]  /*0760*/  IMAD R28, R28, -0x326172a9, RZ ;  /* 0xcd9e8d571c1c7824 */ /* 0x000fe200078e02ff */
[----:B------:R-:W-:Y:S01]  /*0770*/  LOP3.LUT R8, R9, UR23, R8, 0x96, !PT ;  /* 0x0000001709087c12 */ /* 0x000fe2000f8e9608 */
[----:B------:R-:W-:Y:S01]  /*0780*/  IMAD R9, R0, -0x2daee0ad, RZ ;  /* 0xd2511f5300097824 */ /* 0x000fe200078e02ff */
[----:B------:R-:W1:Y:S01]  /*0790*/  LDCU UR32, c[0x0][0x404] ;  /* 0x00008080ff2077ac */ /* 0x000e620008000800 */
[----:B------:R-:W-:Y:S01]  /*07a0*/  IMAD.HI.U32 R0, R2, -0x2daee0ad, RZ ;  /* 0xd2511f5302007827 */ /* 0x000fe200078e00ff */
[----:B------:R-:W2:Y:S03]  /*07b0*/  LDCU UR33, c[0x0][0x408] ;  /* 0x00008100ff2177ac */ /* 0x000ea60008000800 */
[----:B------:R-:W-:Y:S01]  /*07c0*/  IMAD.HI.U32 R3, R8, -0x326172a9, RZ ;  /* 0xcd9e8d5708037827 */ /* 0x000fe200078e00ff */
[----:B------:R-:W-:Y:S01]  /*07d0*/  LOP3.LUT R0, R9, UR25, R0, 0x96, !PT ;  /* 0x0000001909007c12 */ /* 0x000fe2000f8e9600 */
[----:B------:R-:W3:Y:S02]  /*07e0*/  LDCU UR12, c[0x0][0x388] ;  /* 0x00007100ff0c77ac */ /* 0x000ee40008000800 */
[----:B------:R-:W-:Y:S01]  /*07f0*/  @P0 IMAD.MOV.U32 R12, RZ, RZ, R5 ;  /* 0x000000ffff0c0224 */ /* 0x000fe200078e0005 */
[----:B------:R-:W-:Y:S01]  /*0800*/  LOP3.LUT R28, R28, UR24, R3, 0x96, !PT ;  /* 0x000000181c1c7c12 */ /* 0x000fe2000f8e9603 */
[----:B------:R-:W-:Y:S01]  /*0810*/  IMAD R8, R8, -0x326172a9, RZ ;  /* 0xcd9e8d5708087824 */ /* 0x000fe200078e02ff */
[----:B------:R-:W-:Y:S01]  /*0820*/  @!P0 MOV R12, R5 ;  /* 0x00000005000c8202 */ /* 0x000fe20000000f00 */
[----:B------:R-:W-:Y:S01]  /*0830*/  IMAD R5, R2, -0x2daee0ad, RZ ;  /* 0xd2511f5302057824 */ /* 0x000fe200078e02ff */
[----:B------:R-:W4:Y:S01]  /*0840*/  LDCU UR13, c[0x0][0x448] ;  /* 0x00008900ff0d77ac */ /* 0x000f220008000800 */
[----:B------:R-:W-:Y:S01]  /*0850*/  IMAD.HI.U32 R3, R0, -0x326172a9, RZ ;  /* 0xcd9e8d5700037827 */ /* 0x000fe200078e00ff */
[----:B------:R-:W1:Y:S03]  /*0860*/  LDCU.64 UR10, c[0x0][0x3a0] ;  /* 0x00007400ff0a77ac */ /* 0x000e660008000a00 */
[----:B------:R-:W-:Y:S01]  /*0870*/  IMAD.HI.U32 R2, R28, -0x2daee0ad, RZ ;  /* 0xd2511f531c027827 */ /* 0x000fe200078e00ff */
[----:B0-----:R-:W-:-:S03]  /*0880*/  UISETP.NE.AND UP1, UPT, UR4, URZ, UPT ;  /* 0x000000ff0400728c */ /* 0x001fc6000bf25270 */
[----:B------:R-:W-:Y:S01]  /*0890*/  @P0 IMAD.MOV.U32 R51, RZ, RZ, R15 ;  /* 0x000000ffff330224 */ /* 0x000fe200078e000f */
[----:B------:R-:W-:Y:S01]  /*08a0*/  @!P0 MOV R51, R15 ;  /* 0x0000000f00338202 */ /* 0x000fe20000000f00 */
[----:B------:R-:W-:Y:S01]  /*08b0*/  @P0 IMAD.MOV.U32 R15, RZ, RZ, R30 ;  /* 0x000000ffff0f0224 */ /* 0x000fe200078e001e */
[----:B------:R-:W-:Y:S01]  /*08c0*/  @!P0 MOV R15, R30 ;  /* 0x0000001e000f8202 */ /* 0x000fe20000000f00 */
[----:B------:R-:W-:Y:S01]  /*08d0*/  @!P0 IMAD.MOV.U32 R16, RZ, RZ, R29 ;  /* 0x000000ffff108224 */ /* 0x000fe200078e001d */
[----:B------:R-:W-:Y:S01]  /*08e0*/  LOP3.LUT R29, R8, UR26, R3, 0x96, !PT ;  /* 0x0000001a081d7c12 */ /* 0x000fe2000f8e9603 */
[----:B------:R-:W-:Y:S01]  /*08f0*/  @P0 IMAD.MOV.U32 R45, RZ, RZ, R10 ;  /* 0x000000ffff2d0224 */ /* 0x000fe200078e000a */
[----:B------:R-:W-:Y:S01]  /*0900*/  LOP3.LUT R30, R5, UR27, R2, 0x96, !PT ;  /* 0x0000001b051e7c12 */ /* 0x000fe2000f8e9602 */
[----:B------:R-:W-:Y:S01]  /*0910*/  @P0 IMAD.MOV.U32 R13, RZ, RZ, R4 ;  /* 0x000000ffff0d0224 */ /* 0x000fe200078e0004 */
[----:B------:R-:W-:Y:S01]  /*0920*/  @!P0 MOV R45, R10 ;  /* 0x0000000a002d8202 */ /* 0x000fe20000000f00 */
[----:B------:R-:W-:Y:S01]  /*0930*/  @!P0 IMAD.MOV.U32 R43, RZ, RZ, R11 ;  /* 0x000000ffff2b8224 */ /* 0x000fe200078e000b */
[----:B------:R-:W-:Y:S01]  /*0940*/  @!P0 MOV R13, R4 ;  /* 0x00000004000d8202 */ /* 0x000fe20000000f00 */
[--C-:B------:R-:W-:Y:S01]  /*0950*/  @P0 IMAD.MOV.U32 R11, RZ, RZ, R6.reuse ;  /* 0x000000ffff0b0224 */ /* 0x100fe200078e0006 */
[-C--:B------:R-:W-:Y:S01]  /*0960*/  @P0 MOV R10, R7.reuse ;  /* 0x00000007000a0202 */ /* 0x080fe20000000f00 */
[----:B------:R-:W-:Y:S01]  /*0970*/  @!P0 IMAD.MOV.U32 R11, RZ, RZ, R6 ;  /* 0x000000ffff0b8224 */ /* 0x000fe200078e0006 */
[----:B------:R-:W-:Y:S01]  /*0980*/  @!P0 MOV R10, R7 ;  /* 0x00000007000a8202 */ /* 0x000fe20000000f00 */
[----:B------:R-:W-:-:S02]  /*0990*/  HADD2.F32 R5, -RZ, R25.H0_H0 ;  /* 0x20000019ff057230 */ /* 0x000fc40000004100 */
[----:B------:R-:W-:Y:S02]  /*09a0*/  HADD2.F32 R4, -RZ, R25.H1_H1 ;  /* 0x30000019ff047230 */ /* 0x000fe40000004100 */
[--C-:B------:R-:W-:Y:S02]  /*09b0*/  HADD2.F32 R9, -RZ, R27.reuse.H0_H0 ;  /* 0x2000001bff097230 */ /* 0x100fe40000004100 */
[----:B------:R-:W-:Y:S02]  /*09c0*/  HADD2.F32 R8, -RZ, R27.H1_H1 ;  /* 0x3000001bff087230 */ /* 0x000fe40000004100 */
[--C-:B------:R-:W-:Y:S02]  /*09d0*/  HADD2.F32 R7, -RZ, R26.reuse.H0_H0 ;  /* 0x2000001aff077230 */ /* 0x100fe40000004100 */
[----:B------:R-:W-:Y:S02]  /*09e0*/  HADD2.F32 R6, -RZ, R26.H1_H1 ;  /* 0x3000001aff067230 */ /* 0x000fe40000004100 */
[----:B------:R-:W-:-:S02]  /*09f0*/  IMAD R25, R0, -0x326172a9, RZ ;  /* 0xcd9e8d5700197824 */ /* 0x000fc400078e02ff */
[----:B------:R-:W-:-:S04]  /*0a00*/  IMAD.HI.U32 R0, R30, -0x326172a9, RZ ;  /* 0xcd9e8d571e007827 */ /* 0x000fc800078e00ff */
[----:B------:R-:W-:Y:S01]  /*0a10*/  IMAD R27, R28, -0x2daee0ad, RZ ;  /* 0xd2511f531c1b7824 */ /* 0x000fe200078e02ff */
[----:B------:R-:W-:Y:S01]  /*0a20*/  LOP3.LUT R25, R25, UR28, R0, 0x96, !PT ;  /* 0x0000001c19197c12 */ /* 0x000fe2000f8e9600 */
[----:B------:R-:W-:-:S04]  /*0a30*/  IMAD.HI.U32 R26, R29, -0x2daee0ad, RZ ;  /* 0xd2511f531d1a7827 */ /* 0x000fc800078e00ff */
[----:B------:R-:W-:Y:S01]  /*0a40*/  @!P0 IMAD.MOV.U32 R57, RZ, RZ, R14 ;  /* 0x000000ffff398224 */ /* 0x000fe200078e000e */
[----:B------:R-:W-:Y:S01]  /*0a50*/  LOP3.LUT R26, R27, UR29, R26, 0x96, !PT ;  /* 0x0000001d1b1a7c12 */ /* 0x000fe2000f8e961a */
[--C-:B------:R-:W-:Y:S02]  /*0a60*/  HADD2.F32 R37, -RZ, R21.reuse.H0_H0 ;  /* 0x20000015ff257230 */ /* 0x100fe40000004100 */
[----:B------:R-:W-:Y:S02]  /*0a70*/  HADD2.F32 R40, -RZ, R21.H1_H1 ;  /* 0x30000015ff287230 */ /* 0x000fe40000004100 */
[----:B------:R-:W-:Y:S02]  /*0a80*/  IMAD R21, R30, -0x326172a9, RZ ;  /* 0xcd9e8d571e157824 */ /* 0x000fe400078e02ff */
[----:B------:R-:W-:Y:S02]  /*0a90*/  IMAD R29, R29, -0x2daee0ad, RZ ;  /* 0xd2511f531d1d7824 */ /* 0x000fe400078e02ff */
[----:B------:R-:W-:-:S04]  /*0aa0*/  IMAD.HI.U32 R60, R25, -0x2daee0ad, RZ ;  /* 0xd2511f53193c7827 */ /* 0x000fc800078e00ff */
[----:B------:R-:W-:Y:S01]  /*0ab0*/  IMAD.HI.U32 R62, R26, -0x326172a9, RZ ;  /* 0xcd9e8d571a3e7827 */ /* 0x000fe200078e00ff */
[----:B------:R-:W-:-:S03]  /*0ac0*/  LOP3.LUT R60, R29, UR31, R60, 0x96, !PT ;  /* 0x0000001f1d3c7c12 */ /* 0x000fc6000f8e963c */
[----:B------:R-:W-:Y:S01]  /*0ad0*/  @P0 IMAD.MOV.U32 R14, RZ, RZ, R31 ;  /* 0x000000ffff0e0224 */ /* 0x000fe200078e001f */
[----:B------:R-:W-:Y:S01]  /*0ae0*/  @!P0 MOV R14, R31 ;  /* 0x0000001f000e8202 */ /* 0x000fe20000000f00 */
[----:B------:R-:W-:Y:S01]  /*0af0*/  HADD2.F32 R58, -RZ, R56.H0_H0 ;  /* 0x20000038ff3a7230 */ /* 0x000fe20000004100 */
[----:B------:R-:W-:Y:S01]  /*0b00*/  LOP3.LUT R62, R21, UR30, R62, 0x96, !PT ;  /* 0x0000001e153e7c12 */ /* 0x000fe2000f8e963e */
[----:B------:R-:W-:Y:S02]  /*0b10*/  HADD2.F32 R52, -RZ, R59.H0_H0 ;  /* 0x2000003bff347230 */ /* 0x000fe40000004100 */
[----:B------:R-:W-:Y:S02]  /*0b20*/  HADD2.F32 R50, -RZ, R57.H0_H0 ;  /* 0x20000039ff327230 */ /* 0x000fe40000004100 */
[----:B------:R-:W-:Y:S02]  /*0b30*/  HADD2.F32 R53, -RZ, R51.H0_H0 ;  /* 0x20000033ff357230 */ /* 0x000fe40000004100 */
[----:B------:R-:W-:-:S02]  /*0b40*/  HADD2.F32 R48, -RZ, R49.H0_H0 ;  /* 0x20000031ff307230 */ /* 0x000fc40000004100 */
[----:B------:R-:W-:Y:S02]  /*0b50*/  HADD2.F32 R46, -RZ, R47.H0_H0 ;  /* 0x2000002fff2e7230 */ /* 0x000fe40000004100 */
[----:B------:R-:W-:Y:S02]  /*0b60*/  HADD2.F32 R44, -RZ, R45.H0_H0 ;  /* 0x2000002dff2c7230 */ /* 0x000fe40000004100 */
[----:B------:R-:W-:Y:S02]  /*0b70*/  HADD2.F32 R42, -RZ, R43.H0_H0 ;  /* 0x2000002bff2a7230 */ /* 0x000fe40000004100 */
        /* <DEDUP_REMOVED lines=15> */
[----:B------:R-:W-:Y:S02]  /*0c70*/  HADD2.F32 R43, -RZ, R43.H1_H1 ;  /* 0x3000002bff2b7230 */ /* 0x000fe40000004100 */
[----:B------:R-:W-:Y:S02]  /*0c80*/  IMAD.MOV.U32 R41, RZ, RZ, RZ ;  /* 0x000000ffff297224 */ /* 0x000fe400078e00ff */
[----:B------:R-:W-:Y:S02]  /*0c90*/  IMAD R66, R25, -0x2daee0ad, RZ ;  /* 0xd2511f5319427824 */ /* 0x000fe400078e02ff */
[----:B-1234-:R-:W-:-:S07]  /*0ca0*/  IMAD R64, R26, -0x326172a9, RZ ;  /* 0xcd9e8d571a407824 */ /* 0x01efce00078e02ff */
.L_x_3485:
[----:B0-----:R-:W0:Y:S01]  /*0cb0*/  LDC.64 R54, c[0x0][0x390] ;  /* 0x0000e400ff367b82 */ /* 0x001e220000000a00 */
[----:B------:R-:W1:Y:S01]  /*0cc0*/  @UP0 LDCU.64 UR4, c[0x0][0x3e0] ;  /* 0x00007c00ff0407ac */ /* 0x000e620008000a00 */
[----:B------:R-:W-:Y:S01]  /*0cd0*/  IMAD R24, R33, UR12, RZ ;  /* 0x0000000c21187c24 */ /* 0x000fe2000f8e02ff */
[----:B------:R-:W-:Y:S01]  /*0ce0*/  PLOP3.LUT P0, PT, PT, PT, UP0, 0x80, 0x8 ;  /* 0x000000000008781c */ /* 0x000fe20003f0f008 */
[----:B------:R-:W-:Y:S01]  /*0cf0*/  HFMA2 R28, -RZ, RZ, 0, 1.1920928955078125e-07 ;  /* 0x00000002ff1c7431 */ /* 0x000fe200000001ff */
[----:B------:R-:W-:Y:S02]  /*0d00*/  PLOP3.LUT P1, PT, PT, PT, UP0, 0x80, 0x8 ;  /* 0x000000000008781c */ /* 0x000fe40003f2f008 */
[----:B------:R-:W-:-:S04]  /*0d10*/  SHF.R.S32.HI R25, RZ, 0x1f, R24 ;  /* 0x0000001fff197819 */ /* 0x000fc80000011418 */
[----:B------:R-:W-:-:S04]  /*0d20*/  LEA.HI R25, R25, R24, RZ, 0x3 ;  /* 0x0000001819197211 */ /* 0x000fc800078f18ff */
[----:B------:R-:W-:Y:S01]  /*0d30*/  LEA.HI.SX32 R65, R25, R34, 0x1d ;  /* 0x0000002219417211 */ /* 0x000fe200078feaff */
[----:B-1----:R-:W-:-:S04]  /*0d40*/  @P0 IMAD.WIDE R28, R33, R28, UR4 ;  /* 0x00000004211c0e25 */ /* 0x002fc8000f8e021c */
[----:B0-----:R-:W-:Y:S02]  /*0d50*/  IMAD.WIDE.U32 R24, R65, 0x10, R54 ;  /* 0x0000001041187825 */ /* 0x001fe400078e0036 */
        /* <DEDUP_REMOVED lines=23> */
.L_x_20089:
[----:B------:R-:W-:Y:S05]  /*0ed0*/  BRX R28 -0xee0                                     (*"BRANCH_TARGETS .L_x_20090,.L_x_20091,.L_x_20092"*) ;  /* 0xfffffff01c487949 */ /* 0x000fea000383ffff */
.L_x_20092:
[----:B------:R-:W-:Y:S01]  /*0ee0*/  IADD3 R28, PT, PT, R69, 0x1, RZ ;  /* 0x00000001451c7810 */ /* 0x000fe20007ffe0ff */
[----:B------:R-:W-:Y:S01]  /*0ef0*/  IMAD.MOV.U32 R80, RZ, RZ, R66 ;  /* 0x000000ffff507224 */ /* 0x000fe200078e0042 */
[----:B------:R-:W-:Y:S01]  /*0f00*/  MOV R29, R62 ;  /* 0x0000003e001d7202 */ /* 0x000fe20000000f00 */
[----:B------:R-:W-:Y:S06]  /*0f10*/  BRA `(.L_x_3323) ;  /* 0x0000000000f07947 */ /* 0x000fec0003800000 */
.L_x_20090:
[----:B------:R-:W-:Y:S01]  /*0f20*/  IMAD.MOV.U32 R80, RZ, RZ, R66 ;  /* 0x000000ffff507224 */ /* 0x000fe200078e0042 */
[----:B------:R-:W-:Y:S01]  /*0f30*/  MOV R28, 0x3 ;  /* 0x00000003001c7802 */ /* 0x000fe20000000f00 */
[----:B------:R-:W-:Y:S01]  /*0f40*/  IMAD.MOV.U32 R29, RZ, RZ, R60 ;  /* 0x000000ffff1d7224 */ /* 0x000fe200078e003c */
[----:B------:R-:W-:Y:S06]  /*0f50*/  BRA `(.L_x_3323) ;  /* 0x0000000000e07947 */ /* 0x000fec0003800000 */
.L_x_20091:
        /* <DEDUP_REMOVED lines=13> */
.L_x_3325:
[----:B------:R-:W-:Y:S05]  /*1030*/  BSYNC.RECONVERGENT B2 ;  /* 0x0000000000027941 */ /* 0x000fea0003800200 */
.L_x_3324:
        /* <DEDUP_REMOVED lines=42> */
.L_x_3323:
[----:B------:R-:W-:Y:S05]  /*12e0*/  BSYNC.RECONVERGENT B1 ;  /* 0x0000000000017941 */ /* 0x000fea0003800200 */
.L_x_3322:
[----:B------:R-:W-:Y:S01]  /*12f0*/  I2FP.F32.U32 R30, R29 ;  /* 0x0000001d001e7245 */ /* 0x000fe20000201000 */
[----:B-----5:R-:W-:Y:S01]  /*1300*/  HADD2.F32 R29, -RZ, R24.H0_H0 ;  /* 0x20000018ff1d7230 */ /* 0x020fe20000004100 */
[----:B------:R-:W-:Y:S01]  /*1310*/  MOV R76, UR33 ;  /* 0x00000021004c7c02 */ /* 0x000fe20008000f00 */
[----:B------:R-:W-:Y:S01]  /*1320*/  IMAD.U32 R75, RZ, RZ, UR32 ;  /* 0x00000020ff4b7e24 */ /* 0x000fe2000f8e00ff */
[----:B------:R-:W-:Y:S01]  /*1330*/  ISETP.NE.AND P2, PT, R28, 0x1, PT ;  /* 0x000000011c00780c */ /* 0x000fe20003f45270 */
[----:B------:R-:W-:Y:S01]  /*1340*/  FFMA.FTZ R30, R30, R77, 1.1641532182693481445e-10 ;  /* 0x2f0000001e1e7423 */ /* 0x000fe2000001004d */
[----:B------:R-:W-:Y:S01]  /*1350*/  FMUL.FTZ R29, R29, R78 ;  /* 0x0000004e1d1d7220 */ /* 0x000fe20000410000 */
[----:B------:R-:W-:Y:S01]  /*1360*/  HADD2.F32 R66, -RZ, R20.H0_H0 ;  /* 0x20000014ff427230 */ /* 0x000fe20000004100 */
[----:B------:R-:W-:Y:S02]  /*1370*/  BSSY.RECONVERGENT B1, `(.L_x_3326) ;  /* 0x000004c000017945 */ /* 0x000fe40003800200 */
[----:B------:R-:W-:Y:S01]  /*1380*/  FMUL.FTZ R29, R29, R76 ;  /* 0x0000004c1d1d7220 */ /* 0x000fe20000410000 */
[----:B------:R-:W-:Y:S01]  /*1390*/  FSETP.GTU.FTZ.AND P1, PT, R30, R75, PT ;  /* 0x0000004b1e00720b */ /* 0x000fe20003f3c000 */
[----:B------:R-:W-:-:S03]  /*13a0*/  HADD2.F32 R30, -RZ, R17.H0_H0 ;  /* 0x20000011ff1e7230 */ /* 0x000fc60000004100 */
[----:B------:R-:W-:Y:S02]  /*13b0*/  FSEL R29, R29, RZ, !P1 ;  /* 0x000000ff1d1d7208 */ /* 0x000fe40004800000 */
[----:B------:R-:W-:-:S03]  /*13c0*/  PLOP3.LUT P1, PT, P1, PT, PT, 0x8, 0x80 ;  /* 0x000000000080781c */ /* 0x000fc60000f2e170 */
[----:B------:R-:W-:Y:S01]  /*13d0*/  FFMA.FTZ R63, R29, R30, R66 ;  /* 0x0000001e1d3f7223 */ /* 0x000fe20000010042 */
[----:B------:R-:W-:Y:S01]  /*13e0*/  HFMA2 R30, -RZ, RZ, 0, 1.1920928955078125e-07 ;  /* 0x00000002ff1e7431 */ /* 0x000fe200000001ff */
[----:B------:R-:W-:Y:S01]  /*13f0*/  P2R R66, PR, RZ, 0x2 ;  /* 0x00000002ff427803 */ /* 0x000fe20000000000 */
        /* <DEDUP_REMOVED lines=10> */
.L_x_3328:
        /* <DEDUP_REMOVED lines=13> */
.L_x_3330:
[----:B------:R-:W-:Y:S05]  /*1570*/  BSYNC.RECONVERGENT B2 ;  /* 0x0000000000027941 */ /* 0x000fea0003800200 */
.L_x_3329:
        /* <DEDUP_REMOVED lines=43> */
.L_x_3327:
[----:B------:R-:W-:Y:S05]  /*1830*/  BSYNC.RECONVERGENT B1 ;  /* 0x0000000000017941 */ /* 0x000fea0003800200 */
.L_x_3326:
[----:B------:R-:W-:Y:S01]  /*1840*/  I2FP.F32.U32 R28, R29 ;  /* 0x0000001d001c7245 */ /* 0x000fe20000201000 */
[----:B------:R-:W-:Y:S01]  /*1850*/  HADD2.F32 R29, -RZ, R24.H1_H1 ;  /* 0x30000018ff1d7230 */ /* 0x000fe20000004100 */
[----:B------:R-:W-:Y:S01]  /*1860*/  ISETP.NE.AND P2, PT, R30, 0x1, PT ;  /* 0x000000011e00780c */ /* 0x000fe20003f45270 */
[----:B------:R-:W-:Y:S01]  /*1870*/  HADD2.F32 R68, -RZ, R17.H1_H1 ;  /* 0x30000011ff447230 */ /* 0x000fe20000004100 */
[----:B------:R-:W-:Y:S01]  /*1880*/  BSSY.RECONVERGENT B1, `(.L_x_3331) ;  /* 0x000004e000017945 */ /* 0x000fe20003800200 */
[----:B------:R-:W-:Y:S01]  /*1890*/  FFMA.FTZ R28, R28, R77, 1.1641532182693481445e-10 ;  /* 0x2f0000001c1c7423 */ /* 0x000fe2000001004d */
[----:B------:R-:W-:Y:S01]  /*18a0*/  FMUL.FTZ R29, R29, R78 ;  /* 0x0000004e1d1d7220 */ /* 0x000fe20000410000 */
[----:B------:R-:W-:Y:S02]  /*18b0*/  HADD2.F32 R24, -RZ, R20.H1_H1 ;  /* 0x30000014ff187230 */ /* 0x000fe40000004100 */
[----:B------:R-:W-:Y:S02]  /*18c0*/  IMAD.MOV.U32 R31, RZ, RZ, 0x2 ;  /* 0x00000002ff1f7424 */ /* 0x000fe400078e00ff */
[----:B------:R-:W-:Y:S01]  /*18d0*/  FMUL.FTZ R29, R29, R76 ;  /* 0x0000004c1d1d7220 */ /* 0x000fe20000410000 */
[----:B------:R-:W-:-:S04]  /*18e0*/  FSETP.GTU.FTZ.AND P1, PT, R28, R75, PT ;  /* 0x0000004b1c00720b */ /* 0x000fc80003f3c000 */
        /* <DEDUP_REMOVED lines=14> */
.L_x_3333:
        /* <DEDUP_REMOVED lines=13> */
.L_x_3335:
[----:B------:R-:W-:Y:S05]  /*1aa0*/  BSYNC.RECONVERGENT B2 ;  /* 0x0000000000027941 */ /* 0x000fea0003800200 */
.L_x_3334:
        /* <DEDUP_REMOVED lines=43> */
.L_x_3332:
[----:B------:R-:W-:Y:S05]  /*1d60*/  BSYNC.RECONVERGENT B1 ;  /* 0x0000000000017941 */ /* 0x000fea0003800200 */
.L_x_3331:
[----:B------:R-:W-:Y:S01]  /*1d70*/  I2FP.F32.U32 R24, R24 ;  /* 0x0000001800187245 */ /* 0x000fe20000201000 */
[----:B------:R-:W-:Y:S01]  /*1d80*/  HADD2.F32 R29, -RZ, R25.H0_H0 ;  /* 0x20000019ff1d7230 */ /* 0x000fe20000004100 */
[----:B------:R-:W-:Y:S01]  /*1d90*/  ISETP.NE.AND P2, PT, R31, 0x1, PT ;  /* 0x000000011f00780c */ /* 0x000fe20003f45270 */
[----:B------:R-:W-:Y:S01]  /*1da0*/  HADD2.F32 R28, -RZ, R21.H0_H0 ;  /* 0x20000015ff1c7230 */ /* 0x000fe20000004100 */
[----:B------:R-:W-:Y:S01]  /*1db0*/  BSSY.RECONVERGENT B1, `(.L_x_3336) ;  /* 0x000004d000017945 */ /* 0x000fe20003800200 */
[----:B------:R-:W-:Y:S01]  /*1dc0*/  FFMA.FTZ R24, R24, R77, 1.1641532182693481445e-10 ;  /* 0x2f00000018187423 */ /* 0x000fe2000001004d */
[----:B------:R-:W-:-:S04]  /*1dd0*/  FMUL.FTZ R29, R29, R78 ;  /* 0x0000004e1d1d7220 */ /* 0x000fc80000410000 */
[----:B------:R-:W-:Y:S01]  /*1de0*/  FMUL.FTZ R29, R29, R76 ;  /* 0x0000004c1d1d7220 */ /* 0x000fe20000410000 */
[----:B------:R-:W-:Y:S01]  /*1df0*/  FSETP.GTU.FTZ.AND P1, PT, R24, R75, PT ;  /* 0x0000004b1800720b */ /* 0x000fe20003f3c000 */
[----:B------:R-:W-:-:S03]  /*1e00*/  HADD2.F32 R24, -RZ, R16.H0_H0 ;  /* 0x20000010ff187230 */ /* 0x000fc60000004100 */
        /* <DEDUP_REMOVED lines=14> */
.L_x_3338:
        /* <DEDUP_REMOVED lines=13> */
.L_x_3340:
[----:B------:R-:W-:Y:S05]  /*1fc0*/  BSYNC.RECONVERGENT B2 ;  /* 0x0000000000027941 */ /* 0x000fea0003800200 */
.L_x_3339:
        /* <DEDUP_REMOVED lines=43> */
.L_x_3337:
[----:B------:R-:W-:Y:S05]  /*2280*/  BSYNC.RECONVERGENT B1 ;  /* 0x0000000000017941 */ /* 0x000fea0003800200 */
.L_x_3336:
        /* <DEDUP_REMOVED lines=8> */
[----:B------:R-:W-:Y:S01]  /*2310*/  FSETP.GTU.FTZ.AND P2, PT, R24, R75, PT ;  /* 0x0000004b1800720b */ /* 0x000fe20003f5c000 */
[----:B------:R-:W-:-:S03]  /*2320*/  HADD2.F32 R24, -RZ, R16.H1_H1 ;  /* 0x30000010ff187230 */ /* 0x000fc60000004100 */
        /* <DEDUP_REMOVED lines=14> */
.L_x_3343:
        /* <DEDUP_REMOVED lines=13> */
.L_x_3345:
[----:B------:R-:W-:Y:S05]  /*24e0*/  BSYNC.RECONVERGENT B2 ;  /* 0x0000000000027941 */ /* 0x000fea0003800200 */
.L_x_3344:
        /* <DEDUP_REMOVED lines=43> */
.L_x_3342:
[----:B------:R-:W-:Y:S05]  /*27a0*/  BSYNC.RECONVERGENT B1 ;  /* 0x0000000000017941 */ /* 0x000fea0003800200 */
.L_x_3341:
[----:B------:R-:W-:Y:S01]  /*27b0*/  I2FP.F32.U32 R24, R25 ;  /* 0x0000001900187245 */ /* 0x000fe20000201000 */
[----:B------:R-:W-:Y:S01]  /*27c0*/  HADD2.F32 R25, -RZ, R26.H0_H0 ;  /* 0x2000001aff197230 */ /* 0x000fe20000004100 */
[----:B------:R-:W-:Y:S01]  /*27d0*/  ISETP.NE.AND P4, PT, R28, 0x1, PT ;  /* 0x000000011c00780c */ /* 0x000fe20003f85270 */
[----:B------:R-:W-:Y:S01]  /*27e0*/  HADD2.F32 R70, -RZ, R15.H0_H0 ;  /* 0x2000000fff467230 */ /* 0x000fe20000004100 */
[----:B------:R-:W-:Y:S01]  /*27f0*/  BSSY.RECONVERGENT B1, `(.L_x_3346) ;  /* 0x000004d000017945 */ /* 0x000fe20003800200 */
        /* <DEDUP_REMOVED lines=19> */
.L_x_3348:
        /* <DEDUP_REMOVED lines=13> */
.L_x_3350:
[----:B------:R-:W-:Y:S05]  /*2a00*/  BSYNC.RECONVERGENT B2 ;  /* 0x0000000000027941 */ /* 0x000fea0003800200 */
.L_x_3349:
        /* <DEDUP_REMOVED lines=43> */
.L_x_3347:
[----:B------:R-:W-:Y:S05]  /*2cc0*/  BSYNC.RECONVERGENT B1 ;  /* 0x0000000000017941 */ /* 0x000fea0003800200 */
.L_x_3346:
        /* <DEDUP_REMOVED lines=9> */
[----:B------:R-:W-:Y:S01]  /*2d60*/  FSETP.GTU.FTZ.AND P4, PT, R24, R75, PT ;  /* 0x0000004b1800720b */ /* 0x000fe20003f9c000 */
[----:B------:R-:W-:-:S03]  /*2d70*/  HADD2.F32 R24, -RZ, R15.H1_H1 ;  /* 0x3000000fff187230 */ /* 0x000fc60000004100 */
        /* <DEDUP_REMOVED lines=13> */
.L_x_3353:
        /* <DEDUP_REMOVED lines=13> */
.L_x_3355:
[----:B------:R-:W-:Y:S05]  /*2f20*/  BSYNC.RECONVERGENT B2 ;  /* 0x0000000000027941 */ /* 0x000fea0003800200 */
.L_x_3354:
        /* <DEDUP_REMOVED lines=43> */
.L_x_3352:
[----:B------:R-:W-:Y:S05]  /*31e0*/  BSYNC.RECONVERGENT B1 ;  /* 0x0000000000017941 */ /* 0x000fea0003800200 */
.L_x_3351:
[----:B------:R-:W-:Y:S01]  /*31f0*/  I2FP.F32.U32 R24, R25 ;  /* 0x0000001900187245 */ /* 0x000fe20000201000 */
[----:B------:R-:W-:Y:S01]  /*3200*/  HADD2.F32 R25, -RZ, R27.H0_H0 ;  /* 0x2000001bff197230 */ /* 0x000fe20000004100 */
[----:B------:R-:W-:Y:S01]  /*3210*/  ISETP.NE.AND P6, PT, R28, 0x1, PT ;  /* 0x000000011c00780c */ /* 0x000fe20003fc5270 */
[----:B------:R-:W-:Y:S01]  /*3220*/  HADD2.F32 R72, -RZ, R14.H0_H0 ;  /* 0x2000000eff487230 */ /* 0x000fe20000004100 */
[----:B------:R-:W-:Y:S01]  /*3230*/  BSSY.RECONVERGENT B1, `(.L_x_3356) ;  /* 0x000004f000017945 */ /* 0x000fe20003800200 */
[----:B------:R-:W-:Y:S01]  /*3240*/  FFMA.FTZ R24, R24, R77, 1.1641532182693481445e-10 ;  /* 0x2f00000018187423 */ /* 0x000fe2000001004d */
[----:B------:R-:W-:Y:S01]  /*3250*/  FMUL.FTZ R25, R25, R78 ;  /* 0x0000004e19197220 */ /* 0x000fe20000410000 */
[----:B------:R-:W-:Y:S02]  /*3260*/  HADD2.F32 R26, -RZ, R23.H0_H0 ;  /* 0x20000017ff1a7230 */ /* 0x000fe40000004100 */
[----:B------:R-:W-:Y:S02]  /*3270*/  HFMA2 R81, -RZ, RZ, 0, 1.1920928955078125e-07 ;  /* 0x00000002ff517431 */ /* 0x000fe400000001ff */
[----:B------:R-:W-:Y:S01]  /*3280*/  FMUL.FTZ R25, R25, R76 ;  /* 0x0000004c19197220 */ /* 0x000fe20000410000 */
[----:B------:R-:W-:-:S04]  /*3290*/  FSETP.GTU.FTZ.AND P5, PT, R24, R75, PT ;  /* 0x0000004b1800720b */ /* 0x000fc80003fbc000 */
        /* <DEDUP_REMOVED lines=13> */
.L_x_3358:
        /* <DEDUP_REMOVED lines=15> */
.L_x_3360:
[----:B------:R-:W-:Y:S05]  /*3460*/  BSYNC.RECONVERGENT B2 ;  /* 0x0000000000027941 */ /* 0x000fea0003800200 */
.L_x_3359:
        /* <DEDUP_REMOVED lines=43> */
.L_x_3357:
[----:B------:R-:W-:Y:S05]  /*3720*/  BSYNC.RECONVERGENT B1 ;  /* 0x0000000000017941 */ /* 0x000fea0003800200 */
.L_x_3356:
[----:B------:R-:W-:Y:S01]  /*3730*/  I2FP.F32.U32 R24, R25 ;  /* 0x0000001900187245 */ /* 0x000fe20000201000 */
[----:B------:R-:W-:Y:S01]  /*3740*/  HADD2.F32 R27, -RZ, R27.H1_H1 ;  /* 0x3000001bff1b7230 */ /* 0x000fe20000004100 */
[----:B------:R-:W-:Y:S01]  /*3750*/  F2FP.F16.F32.PACK_AB R25, R71, R67 ;  /* 0x000000434719723e */ /* 0x000fe200000000ff */
[----:B------:R-:W-:Y:S02]  /*3760*/  HADD2.F32 R74, -RZ, R14.H1_H1 ;  /* 0x3000000eff4a7230 */ /* 0x000fe40000004100 */
[----:B------:R-:W-:Y:S01]  /*3770*/  FFMA.FTZ R24, R24, R77, 1.1641532182693481445e-10 ;  /* 0x2f00000018187423 */ /* 0x000fe2000001004d */
[----:B------:R-:W-:Y:S01]  /*3780*/  FMUL.FTZ R27, R27, R78 ;  /* 0x0000004e1b1b7220 */ /* 0x000fe20000410000 */
[----:B------:R-:W-:-:S03]  /*3790*/  HADD2.F32 R26, -RZ, R23.H1_H1 ;  /* 0x30000017ff1a7230 */ /* 0x000fc60000004100 */
[----:B------:R-:W-:Y:S01]  /*37a0*/  FMUL.FTZ R27, R27, R76 ;  /* 0x0000004c1b1b7220 */ /* 0x000fe20000410000 */
        /* <DEDUP_REMOVED lines=8> */
.L_x_3321:
        /* <DEDUP_REMOVED lines=16> */
.L_x_3364:
        /* <DEDUP_REMOVED lines=13> */
.L_x_3366:
[----:B------:R-:W-:Y:S05]  /*3a00*/  BSYNC.RECONVERGENT B2 ;  /* 0x0000000000027941 */ /* 0x000fea0003800200 */
.L_x_3365:
        /* <DEDUP_REMOVED lines=42> */
.L_x_3363:
[----:B------:R-:W-:Y:S05]  /*3cb0*/  BSYNC.RECONVERGENT B1 ;  /* 0x0000000000017941 */ /* 0x000fea0003800200 */
.L_x_3362:
[----:B------:R-:W-:Y:S01]  /*3cc0*/  I2FP.F32.U32 R28, R28 ;  /* 0x0000001c001c7245 */ /* 0x000fe20000201000 */
[----:B-----5:R-:W-:Y:S01]  /*3cd0*/  HADD2.F32 R29, -RZ, R24.H0_H0 ;  /* 0x20000018ff1d7230 */ /* 0x020fe20000004100 */
[----:B------:R-:W-:Y:S01]  /*3ce0*/  MOV R76, UR33 ;  /* 0x00000021004c7c02 */ /* 0x000fe20008000f00 */
[----:B------:R-:W-:Y:S01]  /*3cf0*/  IMAD.U32 R75, RZ, RZ, UR32 ;  /* 0x00000020ff4b7e24 */ /* 0x000fe2000f8e00ff */
[----:B------:R-:W-:Y:S01]  /*3d00*/  ISETP.NE.AND P2, PT, R30, 0x1, PT ;  /* 0x000000011e00780c */ /* 0x000fe20003f45270 */
[----:B------:R-:W-:Y:S01]  /*3d10*/  FFMA.FTZ R28, R28, R77, 1.1641532182693481445e-10 ;  /* 0x2f0000001c1c7423 */ /* 0x000fe2000001004d */
[----:B------:R-:W-:Y:S01]  /*3d20*/  FMUL.FTZ R29, R29, R78 ;  /* 0x0000004e1d1d7220 */ /* 0x000fe20000410000 */
[----:B------:R-:W-:Y:S01]  /*3d30*/  BSSY.RECONVERGENT B1, `(.L_x_3367) ;  /* 0x000004c000017945 */ /* 0x000fe20003800200 */
[----:B------:R-:W-:Y:S02]  /*3d40*/  HFMA2 R67, -RZ, RZ, 0, 1.1920928955078125e-07 ;  /* 0x00000002ff437431 */ /* 0x000fe400000001ff */
[----:B------:R-:W-:Y:S01]  /*3d50*/  FMUL.FTZ R29, R29, R76 ;  /* 0x0000004c1d1d7220 */ /* 0x000fe20000410000 */
[----:B------:R-:W-:Y:S01]  /*3d60*/  FSETP.GTU.FTZ.AND P1, PT, R28, R75, PT ;  /* 0x0000004b1c00720b */ /* 0x000fe20003f3c000 */
[----:B------:R-:W-:-:S03]  /*3d70*/  HADD2.F32 R28, -RZ, R17.H0_H0 ;  /* 0x20000011ff1c7230 */ /* 0x000fc60000004100 */
        /* <DEDUP_REMOVED lines=14> */
.L_x_3369:
        /* <DEDUP_REMOVED lines=13> */
.L_x_3371:
[----:B------:R-:W-:Y:S05]  /*3f30*/  BSYNC.RECONVERGENT B2 ;  /* 0x0000000000027941 */ /* 0x000fea0003800200 */
.L_x_3370:
        /* <DEDUP_REMOVED lines=43> */
.L_x_3368:
[----:B------:R-:W-:Y:S05]  /*41f0*/  BSYNC.RECONVERGENT B1 ;  /* 0x0000000000017941 */ /* 0x000fea0003800200 */
.L_x_3367:
[----:B------:R-:W-:Y:S01]  /*4200*/  I2FP.F32.U32 R28, R29 ;  /* 0x0000001d001c7245 */ /* 0x000fe20000201000 */
[----:B------:R-:W-:Y:S01]  /*4210*/  HADD2.F32 R29, -RZ, R24.H1_H1 ;  /* 0x30000018ff1d7230 */ /* 0x000fe20000004100 */
[----:B------:R-:W-:Y:S01]  /*4220*/  ISETP.NE.AND P2, PT, R67, 0x1, PT ;  /* 0x000000014300780c */ /* 0x000fe20003f45270 */
[----:B------:R-:W-:Y:S01]  /*4230*/  HADD2.F32 R31, -RZ, R17.H1_H1 ;  /* 0x30000011ff1f7230 */ /* 0x000fe20000004100 */
[----:B------:R-:W-:Y:S01]  /*4240*/  BSSY.RECONVERGENT B1, `(.L_x_3372) ;  /* 0x000004d000017945 */ /* 0x000fe20003800200 */
[----:B------:R-:W-:Y:S01]  /*4250*/  FFMA.FTZ R28, R28, R77, 1.1641532182693481445e-10 ;  /* 0x2f0000001c1c7423 */ /* 0x000fe2000001004d */
[----:B------:R-:W-:Y:S01]  /*4260*/  FMUL.FTZ R29, R29, R78 ;  /* 0x0000004e1d1d7220 */ /* 0x000fe20000410000 */
[----:B------:R-:W-:-:S03]  /*4270*/  MOV R24, R64 ;  /* 0x0000004000187202 */ /* 0x000fc60000000f00 */
[----:B------:R-:W-:Y:S01]  /*4280*/  FMUL.FTZ R29, R29, R76 ;  /* 0x0000004c1d1d7220 */ /* 0x000fe20000410000 */
[----:B------:R-:W-:Y:S01]  /*4290*/  FSETP.GTU.FTZ.AND P1, PT, R28, R75, PT ;  /* 0x0000004b1c00720b */ /* 0x000fe20003f3c000 */
[----:B------:R-:W-:-:S03]  /*42a0*/  IMAD.MOV.U32 R28, RZ, RZ, 0x2 ;  /* 0x00000002ff1c7424 */ /* 0x000fc600078e00ff */
        /* <DEDUP_REMOVED lines=13> */
.L_x_3374:
        /* <DEDUP_REMOVED lines=13> */
.L_x_3376:
[----:B------:R-:W-:Y:S05]  /*4450*/  BSYNC.RECONVERGENT B2 ;  /* 0x0000000000027941 */ /* 0x000fea0003800200 */
.L_x_3375:
        /* <DEDUP_REMOVED lines=43> */
.L_x_3373:
[----:B------:R-:W-:Y:S05]  /*4710*/  BSYNC.RECONVERGENT B1 ;  /* 0x0000000000017941 */ /* 0x000fea0003800200 */
.L_x_3372:
        /* <DEDUP_REMOVED lines=8> */
[----:B------:R-:W-:-:S03]  /*47a0*/  HADD2.F32 R24, -RZ, R16.H0_H0 ;  /* 0x20000010ff187230 */ /* 0x000fc60000004100 */
[----:B------:R-:W-:Y:S01]  /*47b0*/  FSEL R67, R29, RZ, !P1 ;  /* 0x000000ff1d437208 */ /* 0x000fe20004800000 */
[----:B------:R-:W-:Y:S01]  /*47c0*/  HFMA2 R29, -RZ, RZ, 0, 1.1920928955078125e-07 ;  /* 0x00000002ff1d7431 */ /* 0x000fe200000001ff */
        /* <DEDUP_REMOVED lines=12> */
.L_x_3379:
        /* <DEDUP_REMOVED lines=13> */
.L_x_3381:
[----:B------:R-:W-:Y:S05]  /*4960*/  BSYNC.RECONVERGENT B2 ;  /* 0x0000000000027941 */ /* 0x000fea0003800200 */
.L_x_3380:
        /* <DEDUP_REMOVED lines=43> */
.L_x_3378:
[----:B------:R-:W-:Y:S05]  /*4c20*/  BSYNC.RECONVERGENT B1 ;  /* 0x0000000000017941 */ /* 0x000fea0003800200 */
.L_x_3377:
        /* <DEDUP_REMOVED lines=23> */
.L_x_3384:
        /* <DEDUP_REMOVED lines=13> */
.L_x_3386:
[----:B------:R-:W-:Y:S05]  /*4e70*/  BSYNC.RECONVERGENT B2 ;  /* 0x0000000000027941 */ /* 0x000fea0003800200 */
.L_x_3385:
        /* <DEDUP_REMOVED lines=43> */
.L_x_3383:
[----:B------:R-:W-:Y:S05]  /*5130*/  BSYNC.RECONVERGENT B1 ;  /* 0x0000000000017941 */ /* 0x000fea0003800200 */
.L_x_3382:
        /* <DEDUP_REMOVED lines=8> */
[----:B------:R-:W-:-:S04]  /*51c0*/  FSETP.GTU.FTZ.AND P3, PT, R24, R75, PT ;  /* 0x0000004b1800720b */ /* 0x000fc80003f7c000 */
[----:B------:R-:W-:Y:S01]  /*51d0*/  FSEL R70, R25, RZ, !P3 ;  /* 0x000000ff19467208 */ /* 0x000fe20005800000 */
[----:B------:R-:W-:Y:S01]  /*51e0*/  IMAD.MOV.U32 R25, RZ, RZ, R64 ;  /* 0x000000ffff197224 */ /* 0x000fe200078e0040 */
        /* <DEDUP_REMOVED lines=12> */
.L_x_3389:
        /* <DEDUP_REMOVED lines=13> */
.L_x_3391:
[----:B------:R-:W-:Y:S05]  /*5380*/  BSYNC.RECONVERGENT B2 ;  /* 0x0000000000027941 */ /* 0x000fea0003800200 */
.L_x_3390:
        /* <DEDUP_REMOVED lines=43> */
.L_x_3388:
[----:B------:R-:W-:Y:S05]  /*5640*/  BSYNC.RECONVERGENT B1 ;  /* 0x0000000000017941 */ /* 0x000fea0003800200 */
.L_x_3387:
        /* <DEDUP_REMOVED lines=11> */
[----:B------:R-:W-:Y:S02]  /*5700*/  MOV R25, R64 ;  /* 0x0000004000197202 */ /* 0x000fe40000000f00 */
[----:B------:R-:W-:Y:S01]  /*5710*/  PLOP3.LUT P4, PT, P4, PT, PT, 0x8, 0x80 ;  /* 0x000000000080781c */ /* 0x000fe2000278e170 */
[----:B------:R-:W-:Y:S01]  /*5720*/  FMUL.FTZ R73, R73, R24 ;  /* 0x0000001849497220 */ /* 0x000fe20000410000 */
[----:B------:R-:W-:Y:S11]  /*5730*/  @!P5 BRA `(.L_x_3393) ;  /* 0x000000040004d947 */ /* 0x000ff60003800000 */
        /* <DEDUP_REMOVED lines=8> */
.L_x_3394:
        /* <DEDUP_REMOVED lines=13> */
.L_x_3396:
[----:B------:R-:W-:Y:S05]  /*5890*/  BSYNC.RECONVERGENT B2 ;  /* 0x0000000000027941 */ /* 0x000fea0003800200 */
.L_x_3395:
        /* <DEDUP_REMOVED lines=43> */
.L_x_3393:
[----:B------:R-:W-:Y:S05]  /*5b50*/  BSYNC.RECONVERGENT B1 ;  /* 0x0000000000017941 */ /* 0x000fea0003800200 */
.L_x_3392:
        /* <DEDUP_REMOVED lines=23> */
.L_x_3399:
        /* <DEDUP_REMOVED lines=15> */
.L_x_3401:
[----:B------:R-:W-:Y:S05]  /*5dc0*/  BSYNC.RECONVERGENT B2 ;  /* 0x0000000000027941 */ /* 0x000fea0003800200 */
.L_x_3400:
        /* <DEDUP_REMOVED lines=43> */
.L_x_3398:
[----:B------:R-:W-:Y:S05]  /*6080*/  BSYNC.RECONVERGENT B1 ;  /* 0x0000000000017941 */ /* 0x000fea0003800200 */
.L_x_3397:
        /* <DEDUP_REMOVED lines=11> */
[----:B------:R-:W-:Y:S01]  /*6140*/  FMUL.FTZ R74, R74, R25 ;  /* 0x000000194a4a7220 */ /* 0x000fe20000410000 */
[----:B------:R-:W-:-:S04]  /*6150*/  F2FP.F16.F32.PACK_AB R25, R71, R67 ;  /* 0x000000434719723e */ /* 0x000fc800000000ff */
[----:B------:R-:W-:-:S07]  /*6160*/  F2FP.F16.F32.PACK_AB R27, R74, R72 ;  /* 0x000000484a1b723e */ /* 0x000fce00000000ff */
.L_x_3361:
[----:B------:R-:W0:Y:S01]  /*6170*/  LDC.64 R28, c[0x0][0x3a8] ;  /* 0x0000ea00ff1c7b82 */ /* 0x000e220000000a00 */
[----:B------:R-:W-:Y:S02]  /*6180*/  SEL R84, RZ, 0x10000, !P5 ;  /* 0x00010000ff547807 */ /* 0x000fe40006800000 */
[----:B------:R-:W-:Y:S02]  /*6190*/  ISETP.NE.AND P5, PT, R69, RZ, PT ;  /* 0x000000ff4500720c */ /* 0x000fe40003fa5270 */
[----:B------:R-:W-:Y:S02]  /*61a0*/  SEL R88, RZ, 0x1000000, !P6 ;  /* 0x01000000ff587807 */ /* 0x000fe40007000000 */
[----:B------:R-:W-:Y:S01]  /*61b0*/  ISETP.NE.AND P6, PT, R66, RZ, PT ;  /* 0x000000ff4200720c */ /* 0x000fe20003fc5270 */
[----:B------:R-:W1:Y:S01]  /*61c0*/  LDC.64 R30, c[0x0][0x3b0] ;  /* 0x0000ec00ff1e7b82 */ /* 0x000e620000000a00 */
[----:B------:R-:W-:Y:S02]  /*61d0*/  SEL R85, RZ, 0x100, !P4 ;  /* 0x00000100ff557807 */ /* 0x000fe40006000000 */
[----:B------:R-:W-:-:S02]  /*61e0*/  SEL R79, RZ, 0x1000000, !P2 ;  /* 0x01000000ff4f7807 */ /* 0x000fc40005000000 */
[----:B------:R-:W-:Y:S02]  /*61f0*/  SEL R69, RZ, 0x10000, !P1 ;  /* 0x00010000ff457807 */ /* 0x000fe40004800000 */
[----:B------:R-:W-:Y:S01]  /*6200*/  SEL R66, RZ, 0x100, !P5 ;  /* 0x00000100ff427807 */ /* 0x000fe20006800000 */
[----:B------:R-:W2:Y:S01]  /*6210*/  @P0 LDC.64 R82, c[0x0][0x3a0] ;  /* 0x0000e800ff520b82 */ /* 0x000ea20000000a00 */
[----:B------:R-:W-:Y:S02]  /*6220*/  LOP3.LUT R85, R85, R88, R84, 0xfe, !PT ;  /* 0x0000005855557212 */ /* 0x000fe400078efe54 */
[----:B------:R-:W-:Y:S01]  /*6230*/  LOP3.LUT R66, R66, R79, R69, 0xfe, !PT ;  /* 0x0000004f42427212 */ /* 0x000fe200078efe45 */
[C---:B------:R-:W-:Y:S01]  /*6240*/  VIADD R79, R65.reuse, 0x20 ;  /* 0x00000020414f7836 */ /* 0x040fe20000000000 */
[----:B------:R-:W-:Y:S02]  /*6250*/  SEL R84, RZ, 0x1, !P3 ;  /* 0x00000001ff547807 */ /* 0x000fe40005800000 */
[----:B------:R-:W-:Y:S01]  /*6260*/  SEL R69, RZ, 0x1, !P6 ;  /* 0x00000001ff457807 */ /* 0x000fe20007000000 */
[----:B0-----:R-:W-:Y:S01]  /*6270*/  IMAD.WIDE.U32 R86, R65, 0x10, R28 ;  /* 0x0000001041567825 */ /* 0x001fe200078e001c */
[----:B------:R-:W-:-:S02]  /*6280*/  LOP3.LUT R85, R85, R84, RZ, 0xfc, !PT ;  /* 0x0000005455557212 */ /* 0x000fc400078efcff */
[----:B------:R-:W-:Y:S02]  /*6290*/  LOP3.LUT R84, R66, R69, RZ, 0xfc, !PT ;  /* 0x0000004542547212 */ /* 0x000fe400078efcff */
[----:B------:R1:W-:Y:S01]  /*62a0*/  STG.E.128 desc[UR8][R86.64], R24 ;  /* 0x0000001856007986 */ /* 0x0003e2000c101d08 */
[----:B--2---:R-:W-:-:S04]  /*62b0*/  @P0 IMAD.WIDE.U32 R82, R79, 0x10, R82 ;  /* 0x000000104f520825 */ /* 0x004fc800078e0052 */
[----:B-1----:R-:W-:-:S04]  /*62c0*/  IMAD.WIDE.U32 R86, R65, 0x8, R30 ;  /* 0x0000000841567825 */ /* 0x002fc800078e001e */
[----:B------:R-:W-:Y:S01]  /*62d0*/  IMAD.WIDE.U32 R24, R79, 0x10, R54 ;  /* 0x000000104f187825 */ /* 0x000fe200078e0036 */
[----:B------:R0:W-:Y:S04]  /*62e0*/  STG.E.64 desc[UR8][R86.64], R84 ;  /* 0x0000005456007986 */ /* 0x0001e8000c101b08 */
[----:B------:R0:W5:Y:S04]  /*62f0*/  @P0 LDG.E.128 R20, desc[UR8][R82.64] ;  /* 0x0000000852140981 */ /* 0x000168000c1e1d00 */
[----:B------:R-:W5:Y:S01]  /*6300*/  LDG.E.128 R24, desc[UR8][R24.64] ;  /* 0x0000000818187981 */ /* 0x000f62000c1e1d00 */
[----:B------:R-:W-:Y:S05]  /*6310*/  @!P0 BRA `(.L_x_3402) ;  /* 0x00000028006c8947 */ /* 0x000fea0003800000 */
        /* <DEDUP_REMOVED lines=16> */
.L_x_3405:
        /* <DEDUP_REMOVED lines=13> */
.L_x_3407:
[----:B------:R-:W-:Y:S05]  /*64f0*/  BSYNC.RECONVERGENT B2 ;  /* 0x0000000000027941 */ /* 0x000fea0003800200 */
.L_x_3406:
        /* <DEDUP_REMOVED lines=43> */
.L_x_3404:
[----:B------:R-:W-:Y:S05]  /*67b0*/  BSYNC.RECONVERGENT B1 ;  /* 0x0000000000017941 */ /* 0x000fea0003800200 */
.L_x_3403:
[----:B------:R-:W-:Y:S01]  /*67c0*/  I2FP.F32.U32 R54, R54 ;  /* 0x0000003600367245 */ /* 0x000fe20000201000 */
[----:B-----5:R-:W-:Y:S01]  /*67d0*/  HADD2.F32 R55, -RZ, R24.H0_H0 ;  /* 0x20000018ff377230 */ /* 0x020fe20000004100 */
        /* <DEDUP_REMOVED lines=23> */
.L_x_3410:
        /* <DEDUP_REMOVED lines=13> */
.L_x_3412:
[----:B------:R-:W-:Y:S05]  /*6a20*/  BSYNC.RECONVERGENT B2 ;  /* 0x0000000000027941 */ /* 0x000fea0003800200 */
.L_x_3411:
        /* <DEDUP_REMOVED lines=43> */
.L_x_3409:
[----:B------:R-:W-:Y:S05]  /*6ce0*/  BSYNC.RECONVERGENT B1 ;  /* 0x0000000000017941 */ /* 0x000fea0003800200 */
.L_x_3408:
        /* <DEDUP_REMOVED lines=24> */
.L_x_3415:
        /* <DEDUP_REMOVED lines=13> */
.L_x_3417:
[----:B------:R-:W-:Y:S05]  /*6f40*/  BSYNC.RECONVERGENT B2 ;  /* 0x0000000000027941 */ /* 0x000fea0003800200 */
.L_x_3416:
        /* <DEDUP_REMOVED lines=43> */
.L_x_3414:
[----:B------:R-:W-:Y:S05]  /*7200*/  BSYNC.RECONVERGENT B1 ;  /* 0x0000000000017941 */ /* 0x000fea0003800200 */
.L_x_3413:
        /* <DEDUP_REMOVED lines=24> */
.L_x_3420:
        /* <DEDUP_REMOVED lines=13> */
.L_x_3422:
[----:B------:R-:W-:Y:S05]  /*7460*/  BSYNC.RECONVERGENT B2 ;  /* 0x0000000000027941 */ /* 0x000fea0003800200 */
.L_x_3421:
        /* <DEDUP_REMOVED lines=43> */
.L_x_3419:
[----:B------:R-:W-:Y:S05]  /*7720*/  BSYNC.RECONVERGENT B1 ;  /* 0x0000000000017941 */ /* 0x000fea0003800200 */
.L_x_3418:
        /* <DEDUP_REMOVED lines=24> */
.L_x_3425:
        /* <DEDUP_REMOVED lines=13> */
.L_x_3427:
[----:B------:R-:W-:Y:S05]  /*7980*/  BSYNC.RECONVERGENT B2 ;  /* 0x0000000000027941 */ /* 0x000fea0003800200 */
.L_x_3426:
        /* <DEDUP_REMOVED lines=43> */
.L_x_3424:
[----:B------:R-:W-:Y:S05]  /*7c40*/  BSYNC.RECONVERGENT B1 ;  /* 0x0000000000017941 */ /* 0x000fea0003800200 */
.L_x_3423:
        /* <DEDUP_REMOVED lines=24> */
.L_x_3430:
        /* <DEDUP_REMOVED lines=13> */
.L_x_3432:
[----:B------:R-:W-:Y:S05]  /*7ea0*/  BSYNC.RECONVERGENT B2 ;  /* 0x0000000000027941 */ /* 0x000fea0003800200 */
.L_x_3431:
        /* <DEDUP_REMOVED lines=39> */
[----:B------:R-:W-:Y:S01]  /*8120*/  HFMA2 R55, -RZ, RZ, 0, 0 ;  /* 0x00000000ff377431 */ /* 0x000fe200000001ff */
[----:B------:R-:W-:Y:S02]  /*8130*/  LOP3.LUT R60, R54, UR31, R25, 0x96, !PT ;  /* 0x0000001f363c7c12 */ /* 0x000fe4000f8e9619 */
[----:B------:R-:W-:Y:S01]  /*8140*/  MOV R25, R66 ;  /* 0x0000004200197202 */ /* 0x000fe20000000f00 */
[----:B------:R-:W-:-:S07]  /*8150*/  IMAD.MOV.U32 R66, RZ, RZ, R24 ;  /* 0x000000ffff427224 */ /* 0x000fce00078e0018 */
.L_x_3429:
[----:B------:R-:W-:Y:S05]  /*8160*/  BSYNC.RECONVERGENT B1 ;  /* 0x0000000000017941 */ /* 0x000fea0003800200 */
.L_x_3428:
        /* <DEDUP_REMOVED lines=24> */
.L_x_3435:
        /* <DEDUP_REMOVED lines=13> */
.L_x_3437:
[----:B------:R-:W-:Y:S05]  /*83c0*/  BSYNC.RECONVERGENT B2 ;  /* 0x0000000000027941 */ /* 0x000fea0003800200 */
.L_x_3436:
        /* <DEDUP_REMOVED lines=39> */
[----:B------:R-:W-:Y:S01]  /*8640*/  MOV R66, R24 ;  /* 0x0000001800427202 */ /* 0x000fe20000000f00 */
[----:B------:R-:W-:Y:S01]  /*8650*/  IMAD.MOV.U32 R24, RZ, RZ, RZ ;  /* 0x000000ffff187224 */ /* 0x000fe200078e00ff */
[----:B------:R-:W-:Y:S02]  /*8660*/  LOP3.LUT R62, R88, UR30, R55, 0x96, !PT ;  /* 0x0000001e583e7c12 */ /* 0x000fe4000f8e9637 */
[----:B------:R-:W-:-:S07]  /*8670*/  MOV R64, R54 ;  /* 0x0000003600407202 */ /* 0x000fce0000000f00 */
.L_x_3434:
[----:B------:R-:W-:Y:S05]  /*8680*/  BSYNC.RECONVERGENT B1 ;  /* 0x0000000000017941 */ /* 0x000fea0003800200 */
.L_x_3433:
        /* <DEDUP_REMOVED lines=24> */
.L_x_3440:
        /* <DEDUP_REMOVED lines=15> */
.L_x_3442:
[----:B------:R-:W-:Y:S05]  /*8900*/  BSYNC.RECONVERGENT B2 ;  /* 0x0000000000027941 */ /* 0x000fea0003800200 */
.L_x_3441:
        /* <DEDUP_REMOVED lines=43> */
.L_x_3439:
[----:B------:R-:W-:Y:S05]  /*8bc0*/  BSYNC.RECONVERGENT B1 ;  /* 0x0000000000017941 */ /* 0x000fea0003800200 */
.L_x_3438:
        /* <DEDUP_REMOVED lines=13> */
[----:B------:R-:W-:-:S04]  /*8ca0*/  F2FP.F16.F32.PACK_AB R24, R83, R81 ;  /* 0x000000515318723e */ /* 0x000fc800000000ff */
[----:B------:R-:W-:Y:S01]  /*8cb0*/  F2FP.F16.F32.PACK_AB R27, R54, R87 ;  /* 0x00000057361b723e */ /* 0x000fe200000000ff */
[----:B------:R-:W-:Y:S06]  /*8cc0*/  BRA `(.L_x_3443) ;  /* 0x0000002800487947 */ /* 0x000fec0003800000 */
.L_x_3402:
        /* <DEDUP_REMOVED lines=16> */
.L_x_3446:
[----:B------:R-:W-:Y:S01]  /*8dd0*/  IADD3 R32, PT, PT, R32, 0x1, RZ ;  /* 0x0000000120207810 */ /* 0x000fe20007ffe0ff */
[----:B------:R-:W-:Y:S03]  /*8de0*/  BSSY.RECONVERGENT B2, `(.L_x_3447) ;  /* 0x000000c000027945 */ /* 0x000fe60003800200 */
[C---:B------:R-:W-:Y:S01]  /*8df0*/  ISETP.NE.AND P0, PT, R32.reuse, RZ, PT ;  /* 0x000000ff2000720c */ /* 0x040fe20003f05270 */
[----:B0-----:R-:W-:-:S12]  /*8e00*/  IMAD.WIDE.U32 R86, R32, -0x2daee0ad, RZ ;  /* 0xd2511f5320567825 */ /* 0x001fd800078e00ff */
        /* <DEDUP_REMOVED lines=9> */
.L_x_3448:
[----:B------:R-:W-:Y:S05]  /*8ea0*/  BSYNC.RECONVERGENT B2 ;  /* 0x0000000000027941 */ /* 0x000fea0003800200 */
.L_x_3447:
        /* <DEDUP_REMOVED lines=43> */
.L_x_3445:
[----:B------:R-:W-:Y:S05]  /*9160*/  BSYNC.RECONVERGENT B1 ;  /* 0x0000000000017941 */ /* 0x000fea0003800200 */
.L_x_3444:
[----:B------:R-:W-:Y:S01]  /*9170*/  I2FP.F32.U32 R54, R54 ;  /* 0x0000003600367245 */ /* 0x000fe20000201000 */
[----:B-----5:R-:W-:Y:S01]  /*9180*/  HADD2.F32 R55, -RZ, R24.H0_H0 ;  /* 0x20000018ff377230 */ /* 0x020fe20000004100 */
[----:B------:R-:W-:Y:S01]  /*9190*/  ISETP.NE.AND P1, PT, R69, 0x1, PT ;  /* 0x000000014500780c */ /* 0x000fe20003f25270 */
[----:B------:R-:W-:Y:S01]  /*91a0*/  BSSY.RECONVERGENT B1, `(.L_x_3449) ;  /* 0x000004e000017945 */ /* 0x000fe20003800200 */
[----:B0-----:R-:W-:Y:S02]  /*91b0*/  IMAD.MOV.U32 R82, RZ, RZ, 0x2 ;  /* 0x00000002ff527424 */ /* 0x001fe400078e00ff */
[----:B------:R-:W-:Y:S01]  /*91c0*/  FFMA.FTZ R54, R54, R77, 1.1641532182693481445e-10 ;  /* 0x2f00000036367423 */ /* 0x000fe2000001004d */
[----:B------:R-:W-:-:S04]  /*91d0*/  FMUL.FTZ R55, R55, R78 ;  /* 0x0000004e37377220 */ /* 0x000fc80000410000 */
[----:B------:R-:W-:Y:S01]  /*91e0*/  FMUL.FTZ R55, R55, R76 ;  /* 0x0000004c37377220 */ /* 0x000fe20000410000 */
[----:B------:R-:W-:Y:S01]  /*91f0*/  FSETP.GTU.FTZ.AND P0, PT, R54, R75, PT ;  /* 0x0000004b3600720b */ /* 0x000fe20003f1c000 */
[----:B------:R-:W-:-:S03]  /*9200*/  HADD2.F32 R54, -RZ, R13.H0_H0 ;  /* 0x2000000dff367230 */ /* 0x000fc60000004100 */
[----:B------:R-:W-:Y:S02]  /*9210*/  FSEL R81, R55, RZ, !P0 ;  /* 0x000000ff37517208 */ /* 0x000fe40004000000 */
[----:B------:R-:W-:Y:S02]  /*9220*/  PLOP3.LUT P0, PT, P0, PT, PT, 0x8, 0x80 ;  /* 0x000000000080781c */ /* 0x000fe4000070e170 */
[----:B------:R-:W-:Y:S01]  /*9230*/  MOV R55, R64 ;  /* 0x0000004000377202 */ /* 0x000fe20000000f00 */
        /* <DEDUP_REMOVED lines=11> */
.L_x_3451:
        /* <DEDUP_REMOVED lines=13> */
.L_x_3453:
[----:B------:R-:W-:Y:S05]  /*93c0*/  BSYNC.RECONVERGENT B2 ;  /* 0x0000000000027941 */ /* 0x000fea0003800200 */
.L_x_3452:
        /* <DEDUP_REMOVED lines=43> */
.L_x_3450:
[----:B------:R-:W-:Y:S05]  /*9680*/  BSYNC.RECONVERGENT B1 ;  /* 0x0000000000017941 */ /* 0x000fea0003800200 */
.L_x_3449:
        /* <DEDUP_REMOVED lines=23> */
.L_x_3456:
        /* <DEDUP_REMOVED lines=13> */
.L_x_3458:
[----:B------:R-:W-:Y:S05]  /*98d0*/  BSYNC.RECONVERGENT B2 ;  /* 0x0000000000027941 */ /* 0x000fea0003800200 */
.L_x_3457:
        /* <DEDUP_REMOVED lines=43> */
.L_x_3455:
[----:B------:R-:W-:Y:S05]  /*9b90*/  BSYNC.RECONVERGENT B1 ;  /* 0x0000000000017941 */ /* 0x000fea0003800200 */
.L_x_3454:
        /* <DEDUP_REMOVED lines=9> */
[----:B------:R-:W-:Y:S02]  /*9c30*/  FSETP.GTU.FTZ.AND P1, PT, R24, R75, PT ;  /* 0x0000004b1800720b */ /* 0x000fe40003f3c000 */
[----:B------:R-:W-:Y:S02]  /*9c40*/  MOV R24, R64 ;  /* 0x0000004000187202 */ /* 0x000fe40000000f00 */
        /* <DEDUP_REMOVED lines=12> */
.L_x_3461:
        /* <DEDUP_REMOVED lines=13> */
.L_x_3463:
[----:B------:R-:W-:Y:S05]  /*9de0*/  BSYNC.RECONVERGENT B2 ;  /* 0x0000000000027941 */ /* 0x000fea0003800200 */
.L_x_3462:
        /* <DEDUP_REMOVED lines=39> */
[----:B------:R-:W-:Y:S02]  /*a060*/  MOV R64, R86 ;  /* 0x0000005600407202 */ /* 0x000fe40000000f00 */
[----:B------:R-:W-:Y:S01]  /*a070*/  MOV R66, R54 ;  /* 0x0000003600427202 */ /* 0x000fe20000000f00 */
[----:B------:R-:W-:Y:S01]  /*a080*/  IMAD.MOV.U32 R54, RZ, RZ, RZ ;  /* 0x000000ffff367224 */ /* 0x000fe200078e00ff */
[----:B------:R-:W-:-:S07]  /*a090*/  LOP3.LUT R60, R84, UR31, R55, 0x96, !PT ;  /* 0x0000001f543c7c12 */ /* 0x000fce000f8e9637 */
.L_x_3460:
[----:B------:R-:W-:Y:S05]  /*a0a0*/  BSYNC.RECONVERGENT B1 ;  /* 0x0000000000017941 */ /* 0x000fea0003800200 */
.L_x_3459:
[----:B------:R-:W-:Y:S01]  /*a0b0*/  I2FP.F32.U32 R24, R24 ;  /* 0x0000001800187245 */ /* 0x000fe20000201000 */
[----:B------:R-:W-:Y:S01]  /*a0c0*/  HADD2.F32 R25, -RZ, R25.H1_H1 ;  /* 0x30000019ff197230 */ /* 0x000fe20000004100 */
[----:B------:R-:W-:Y:S01]  /*a0d0*/  ISETP.NE.AND P3, PT, R54, 0x1, PT ;  /* 0x000000013600780c */ /* 0x000fe20003f65270 */
[----:B------:R-:W-:Y:S01]  /*a0e0*/  BSSY.RECONVERGENT B1, `(.L_x_3464) ;  /* 0x000004d000017945 */ /* 0x000fe20003800200 */
[----:B------:R-:W-:Y:S02]  /*a0f0*/  HFMA2 R55, -RZ, RZ, 0, 1.1920928955078125e-07 ;  /* 0x00000002ff377431 */ /* 0x000fe400000001ff */
[----:B------:R-:W-:Y:S01]  /*a100*/  FFMA.FTZ R24, R24, R77, 1.1641532182693481445e-10 ;  /* 0x2f00000018187423 */ /* 0x000fe2000001004d */
[----:B------:R-:W-:-:S04]  /*a110*/  FMUL.FTZ R25, R25, R78 ;  /* 0x0000004e19197220 */ /* 0x000fc80000410000 */
[----:B------:R-:W-:Y:S01]  /*a120*/  FMUL.FTZ R25, R25, R76 ;  /* 0x0000004c19197220 */ /* 0x000fe20000410000 */
[----:B------:R-:W-:Y:S01]  /*a130*/  FSETP.GTU.FTZ.AND P2, PT, R24, R75, PT ;  /* 0x0000004b1800720b */ /* 0x000fe20003f5c000 */
[----:B------:R-:W-:-:S03]  /*a140*/  HADD2.F32 R24, -RZ, R12.H1_H1 ;  /* 0x3000000cff187230 */ /* 0x000fc60000004100 */
        /* <DEDUP_REMOVED lines=13> */
.L_x_3466:
        /* <DEDUP_REMOVED lines=13> */
.L_x_3468:
[----:B------:R-:W-:Y:S05]  /*a2f0*/  BSYNC.RECONVERGENT B2 ;  /* 0x0000000000027941 */ /* 0x000fea0003800200 */
.L_x_3467:
        /* <DEDUP_REMOVED lines=43> */
.L_x_3465:
[----:B------:R-:W-:Y:S05]  /*a5b0*/  BSYNC.RECONVERGENT B1 ;  /* 0x0000000000017941 */ /* 0x000fea0003800200 */
.L_x_3464:
        /* <DEDUP_REMOVED lines=8> */
[----:B------:R-:W-:-:S04]  /*a640*/  FSETP.GTU.FTZ.AND P3, PT, R24, R75, PT ;  /* 0x0000004b1800720b */ /* 0x000fc80003f7c000 */
[----:B------:R-:W-:Y:S01]  /*a650*/  FSEL R84, R25, RZ, !P3 ;  /* 0x000000ff19547208 */ /* 0x000fe20005800000 */
[----:B------:R-:W-:Y:S01]  /*a660*/  HADD2.F32 R25, -RZ, R11.H0_H0 ;  /* 0x2000000bff197230 */ /* 0x000fe20000004100 */
[----:B------:R-:W-:-:S04]  /*a670*/  PLOP3.LUT P3, PT, P3, PT, PT, 0x8, 0x80 ;  /* 0x000000000080781c */ /* 0x000fc80001f6e170 */
[----:B------:R-:W-:Y:S01]  /*a680*/  FMUL.FTZ R84, R25, R84 ;  /* 0x0000005419547220 */ /* 0x000fe20000410000 */
        /* <DEDUP_REMOVED lines=10> */
.L_x_3471:
        /* <DEDUP_REMOVED lines=13> */
.L_x_3473:
[----:B------:R-:W-:Y:S05]  /*a800*/  BSYNC.RECONVERGENT B2 ;  /* 0x0000000000027941 */ /* 0x000fea0003800200 */
.L_x_3472:
        /* <DEDUP_REMOVED lines=43> */
.L_x_3470:
[----:B------:R-:W-:Y:S05]  /*aac0*/  BSYNC.RECONVERGENT B1 ;  /* 0x0000000000017941 */ /* 0x000fea0003800200 */
.L_x_3469:
        /* <DEDUP_REMOVED lines=8> */
[----:B------:R-:W-:-:S03]  /*ab50*/  HFMA2 R24, -RZ, RZ, 0, 1.1920928955078125e-07 ;  /* 0x00000002ff187431 */ /* 0x000fc600000001ff */
[----:B------:R-:W-:Y:S01]  /*ab60*/  FSEL R86, R25, RZ, !P4 ;  /* 0x000000ff19567208 */ /* 0x000fe20006000000 */
[----:B------:R-:W-:Y:S01]  /*ab70*/  HADD2.F32 R25, -RZ, R11.H1_H1 ;  /* 0x3000000bff197230 */ /* 0x000fe20000004100 */
[----:B------:R-:W-:-:S04]  /*ab80*/  PLOP3.LUT P4, PT, P4, PT, PT, 0x8, 0x80 ;  /* 0x000000000080781c */ /* 0x000fc8000278e170 */
[----:B------:R-:W-:Y:S01]  /*ab90*/  FMUL.FTZ R86, R25, R86 ;  /* 0x0000005619567220 */ /* 0x000fe20000410000 */
[----:B------:R-:W-:Y:S01]  /*aba0*/  IMAD.MOV.U32 R25, RZ, RZ, R64 ;  /* 0x000000ffff197224 */ /* 0x000fe200078e0040 */
[----:B------:R-:W-:Y:S07]  /*abb0*/  @!P5 BRA `(.L_x_3475) ;  /* 0x000000040004d947 */ /* 0x000fee0003800000 */
        /* <DEDUP_REMOVED lines=8> */
.L_x_3476:
        /* <DEDUP_REMOVED lines=13> */
.L_x_3478:
[----:B------:R-:W-:Y:S05]  /*ad10*/  BSYNC.RECONVERGENT B2 ;  /* 0x0000000000027941 */ /* 0x000fea0003800200 */
.L_x_3477:
        /* <DEDUP_REMOVED lines=39> */
[----:B------:R-:W-:Y:S02]  /*af90*/  IMAD.MOV.U32 R66, RZ, RZ, R24 ;  /* 0x000000ffff427224 */ /* 0x000fe400078e0018 */
[----:B------:R-:W-:Y:S01]  /*afa0*/  HFMA2 R24, -RZ, RZ, 0, 0 ;  /* 0x00000000ff187431 */ /* 0x000fe200000001ff */
[----:B------:R-:W-:Y:S01]  /*afb0*/  LOP3.LUT R62, R88, UR30, R55, 0x96, !PT ;  /* 0x0000001e583e7c12 */ /* 0x000fe2000f8e9637 */
[----:B------:R-:W-:-:S07]  /*afc0*/  IMAD.MOV.U32 R64, RZ, RZ, R54 ;  /* 0x000000ffff407224 */ /* 0x000fce00078e0036 */
.L_x_3475:
[----:B------:R-:W-:Y:S05]  /*afd0*/  BSYNC.RECONVERGENT B1 ;  /* 0x0000000000017941 */ /* 0x000fea0003800200 */
.L_x_3474:
        /* <DEDUP_REMOVED lines=23> */
.L_x_3481:
        /* <DEDUP_REMOVED lines=12> */
[----:B------:R-:W-:Y:S02]  /*b210*/  @P0 IADD3 R25, PT, PT, R41, RZ, RZ ;  /* 0x000000ff29190210 */ /* 0x000fe40007ffe0ff */
[----:B------:R-:W-:-:S03]  /*b220*/  ISETP.NE.AND P0, PT, R24, RZ, PT ;  /* 0x000000ff1800720c */ /* 0x000fc60003f05270 */
[----:B------:R-:W-:-:S10]  /*b230*/  @!P6 IMAD.MOV.U32 R41, RZ, RZ, R25 ;  /* 0x000000ffff29e224 */ /* 0x000fd400078e0019 */
.L_x_3483:
[----:B------:R-:W-:Y:S05]  /*b240*/  BSYNC.RECONVERGENT B2 ;  /* 0x0000000000027941 */ /* 0x000fea0003800200 */
.L_x_3482:
        /* <DEDUP_REMOVED lines=40> */
[----:B------:R-:W-:-:S05]  /*b4d0*/  IMAD.WIDE.U32 R54, R26, -0x326172a9, RZ ;  /* 0xcd9e8d571a367825 */ /* 0x000fca00078e00ff */
[----:B------:R-:W-:Y:S02]  /*b4e0*/  LOP3.LUT R62, R24, UR30, R55, 0x96, !PT ;  /* 0x0000001e183e7c12 */ /* 0x000fe4000f8e9637 */
[----:B------:R-:W-:-:S07]  /*b4f0*/  MOV R64, R54 ;  /* 0x0000003600407202 */ /* 0x000fce0000000f00 */
.L_x_3480:
[----:B------:R-:W-:Y:S05]  /*b500*/  BSYNC.RECONVERGENT B1 ;  /* 0x0000000000017941 */ /* 0x000fea0003800200 */
.L_x_3479:
        /* <DEDUP_REMOVED lines=14> */
.L_x_3443:
[----:B------:R-:W-:Y:S01]  /*b5f0*/  FADD.FTZ R75, RZ, R63 ;  /* 0x0000003fff4b7221 */ /* 0x000fe20000010000 */
[----:B------:R-:W-:Y:S01]  /*b600*/  SEL R55, RZ, 0x1000000, !P6 ;  /* 0x01000000ff377807 */ /* 0x000fe20007000000 */
[----:B------:R-:W-:Y:S01]  /*b610*/  IMAD.WIDE.U32 R28, R79, 0x10, R28 ;  /* 0x000000104f1c7825 */ /* 0x000fe200078e001c */
[----:B------:R-:W-:-:S03]  /*b620*/  ISETP.NE.AND P6, PT, R80, RZ, PT ;  /* 0x000000ff5000720c */ /* 0x000fc60003fc5270 */
[----:B------:R-:W-:Y:S01]  /*b630*/  FADD.FTZ R76, R75, R68 ;  /* 0x000000444b4c7221 */ /* 0x000fe20000010000 */
[----:B------:R-:W-:Y:S01]  /*b640*/  SEL R89, RZ, 0x10000, !P5 ;  /* 0x00010000ff597807 */ /* 0x000fe20006800000 */
[----:B------:R-:W-:Y:S01]  /*b650*/  IMAD.WIDE.U32 R30, R79, 0x8, R30 ;  /* 0x000000084f1e7825 */ /* 0x000fe200078e001e */
[----:B------:R-:W-:-:S03]  /*b660*/  SEL R88, RZ, 0x100, !P4 ;  /* 0x00000100ff587807 */ /* 0x000fc60006000000 */
[----:B------:R-:W-:Y:S01]  /*b670*/  FADD.FTZ R76, R76, R67 ;  /* 0x000000434c4c7221 */ /* 0x000fe20000010000 */
[----:B------:R-:W-:Y:S01]  /*b680*/  SEL R80, RZ, 0x1000000, !P2 ;  /* 0x01000000ff507807 */ /* 0x000fe20005000000 */
[----:B------:R0:W-:Y:S01]  /*b690*/  STG.E.128 desc[UR8][R28.64], R24 ;  /* 0x000000181c007986 */ /* 0x0001e2000c101d08 */
[----:B------:R-:W-:Y:S01]  /*b6a0*/  SEL R78, RZ, 0x10000, !P1 ;  /* 0x00010000ff4e7807 */ /* 0x000fe20004800000 */
[----:B------:R-:W-:Y:S01]  /*b6b0*/  FADD.FTZ R75, R76, R71 ;  /* 0x000000474c4b7221 */ /* 0x000fe20000010000 */
[----:B------:R-:W-:Y:S01]  /*b6c0*/  SEL R77, RZ, 0x100, !P0 ;  /* 0x00000100ff4d7807 */ /* 0x000fe20004000000 */
[----:B------:R-:W-:Y:S01]  /*b6d0*/  UMOV UR4, 0xffffffff ;  /* 0xffffffff00047882 */ /* 0x000fe20000000000 */
[----:B------:R-:W-:Y:S01]  /*b6e0*/  LOP3.LUT R88, R88, R55, R89, 0xfe, !PT ;  /* 0x0000003758587212 */ /* 0x000fe200078efe59 */
[----:B------:R-:W-:Y:S01]  /*b6f0*/  FADD.FTZ R76, R75, R70 ;  /* 0x000000464b4c7221 */ /* 0x000fe20000010000 */
[----:B------:R-:W-:Y:S02]  /*b700*/  LOP3.LUT R55, R77, R80, R78, 0xfe, !PT ;  /* 0x000000504d377212 */ /* 0x000fe400078efe4e */
[----:B------:R-:W-:Y:S01]  /*b710*/  ISETP.NE.AND P0, PT, R34, RZ, PT ;  /* 0x000000ff2200720c */ /* 0x000fe20003f05270 */
[----:B------:R-:W-:-:S04]  /*b720*/  FADD.FTZ R75, R76, R73 ;  /* 0x000000494c4b7221 */ /* 0x000fc80000010000 */
[----:B------:R-:W-:-:S04]  /*b730*/  FADD.FTZ R75, R75, R72 ;  /* 0x000000484b4b7221 */ /* 0x000fc80000010000 */
[----:B------:R-:W-:Y:S01]  /*b740*/  FADD.FTZ R76, R75, R74 ;  /* 0x0000004a4b4c7221 */ /* 0x000fe20000010000 */
[----:B0-----:R-:W-:Y:S02]  /*b750*/  SEL R25, RZ, 0x1, !P3 ;  /* 0x00000001ff197807 */ /* 0x001fe40005800000 */
[----:B------:R-:W-:Y:S01]  /*b760*/  SEL R24, RZ, 0x1, !P6 ;  /* 0x00000001ff187807 */ /* 0x000fe20007000000 */
[----:B------:R-:W-:Y:S01]  /*b770*/  FADD.FTZ R76, R76, R81 ;  /* 0x000000514c4c7221 */ /* 0x000fe20000010000 */
[----:B------:R-:W-:Y:S02]  /*b780*/  LOP3.LUT R25, R88, R25, RZ, 0xfc, !PT ;  /* 0x0000001958197212 */ /* 0x000fe400078efcff */
[----:B------:R-:W-:Y:S01]  /*b790*/  LOP3.LUT R24, R55, R24, RZ, 0xfc, !PT ;  /* 0x0000001837187212 */ /* 0x000fe200078efcff */
[----:B------:R-:W-:-:S04]  /*b7a0*/  FADD.FTZ R27, R76, R83 ;  /* 0x000000534c1b7221 */ /* 0x000fc80000010000 */
[----:B------:R-:W-:Y:S01]  /*b7b0*/  FADD.FTZ R26, R27, R82 ;  /* 0x000000521b1a7221 */ /* 0x000fe20000010000 */
[----:B------:R0:W-:Y:S03]  /*b7c0*/  STG.E.64 desc[UR8][R30.64], R24 ;  /* 0x000000181e007986 */ /* 0x0001e6000c101b08 */
        /* <DEDUP_REMOVED lines=59> */
.L_x_3497:
[----:B------:R-:W-:Y:S01]  /*bb80*/  FMUL.FTZ R27, R76, R76 ;  /* 0x0000004c4c1b7220 */ /* 0x000fe20000410000 */
[----:B------:R-:W-:Y:S01]  /*bb90*/  PLOP3.LUT P1, PT, PT, PT, UP1, 0x40, 0x4 ;  /* 0x000000000004781c */ /* 0x000fe20003f2e818 */
[----:B-1----:R-:W-:Y:S01]  /*bba0*/  FADD.FTZ R26, R28, R31 ;  /* 0x0000001f1c1a7221 */ /* 0x002fe20000010000 */
[----:B------:R-:W-:Y:S02]  /*bbb0*/  PLOP3.LUT P2, PT, PT, PT, UP1, 0x40, 0x4 ;  /* 0x000000000004781c */ /* 0x000fe40003f4e818 */
[----:B------:R-:W-:Y:S01]  /*bbc0*/  FSEL R27, R27, RZ, !P1 ;  /* 0x000000ff1b1b7208 */ /* 0x000fe20004800000 */
[----:B------:R-:W-:Y:S01]  /*bbd0*/  FFMA.FTZ R26, R26, R25, UR13 ;  /* 0x0000000d1a1a7e23 */ /* 0x000fe20008010019 */
[----:B------:R-:W-:Y:S01]  /*bbe0*/  FSEL R55, R76, RZ, P2 ;  /* 0x000000ff4c377208 */ /* 0x000fe20001000000 */
[----:B------:R-:W1:Y:S02]  /*bbf0*/  LDC.64 R24, c[0x0][0x428] ;  /* 0x00010a00ff187b82 */ /* 0x000e640000000a00 */
[----:B------:R-:W-:-:S02]  /*bc00*/  FADD.FTZ R75, R26, R27 ;  /* 0x0000001b1a4b7221 */ /* 0x000fc40000010000 */
[C---:B------:R-:W-:Y:S01]  /*bc10*/  FADD.FTZ R26, -R55.reuse, R63 ;  /* 0x0000003f371a7221 */ /* 0x040fe20000010100 */
[C---:B------:R-:W-:Y:S01]  /*bc20*/  FADD.FTZ R29, -R55.reuse, R72 ;  /* 0x00000048371d7221 */ /* 0x040fe20000010100 */
[----:B------:R2:W3:Y:S01]  /*bc30*/  MUFU.RSQ R63, R75 ;  /* 0x0000004b003f7308 */ /* 0x0004e20000001400 */
        /* <DEDUP_REMOVED lines=9> */
[C---:B------:R-:W-:Y:S01]  /*bcd0*/  FADD.FTZ R92, -R55.reuse, R85 ;  /* 0x00000055375c7221 */ /* 0x040fe20000010100 */
[C---:B------:R-:W-:Y:S01]  /*bce0*/  FADD.FTZ R84, -R55.reuse, R84 ;  /* 0x0000005437547221 */ /* 0x040fe20000010100 */
[C---:B------:R-:W-:Y:S01]  /*bcf0*/  FADD.FTZ R86, -R55.reuse, R86 ;  /* 0x0000005637567221 */ /* 0x040fe20000010100 */
[C---:B------:R-:W-:Y:S01]  /*bd00*/  FADD.FTZ R87, -R55.reuse, R87 ;  /* 0x0000005737577221 */ /* 0x040fe20000010100 */
[----:B------:R-:W-:Y:S01]  /*bd10*/  FADD.FTZ R54, -R55, R54 ;  /* 0x0000003637367221 */ /* 0x000fe20000010100 */
[----:B--2---:R-:W0:Y:S01]  /*bd20*/  @!P0 LDC.64 R74, c[0x0][0x3c8] ;  /* 0x0000f200ff4a8b82 */ /* 0x004e220000000a00 */
[C---:B---3--:R-:W-:Y:S01]  /*bd30*/  FMUL.FTZ R55, R63.reuse, R29 ;  /* 0x0000001d3f377220 */ /* 0x048fe20000410000 */
[----:B------:R-:W-:Y:S01]  /*bd40*/  FMUL.FTZ R31, R63, R31 ;  /* 0x0000001f3f1f7220 */ /* 0x000fe20000410000 */
[----:B-1----:R-:W-:-:S04]  /*bd50*/  IMAD.WIDE.U32 R72, R79, 0x10, R24 ;  /* 0x000000104f487825 */ /* 0x002fc800078e0018 */
[----:B------:R-:W-:Y:S01]  /*bd60*/  FMUL.FTZ R27, R63, R27 ;  /* 0x0000001b3f1b7220 */ /* 0x000fe20000410000 */
[----:B------:R-:W-:Y:S01]  /*bd70*/  FFMA.FTZ R55, R55, R53, R0 ;  /* 0x0000003537377223 */ /* 0x000fe20000010000 */
[----:B------:R-:W-:Y:S01]  /*bd80*/  FMUL.FTZ R26, R63, R26 ;  /* 0x0000001a3f1a7220 */ /* 0x000fe20000410000 */
[----:B------:R-:W-:Y:S01]  /*bd90*/  IMAD.WIDE.U32 R70, R65, 0x10, R24 ;  /* 0x0000001041467825 */ /* 0x000fe200078e0018 */
[----:B------:R-:W1:Y:S03]  /*bda0*/  @!P0 LDC.64 R78, c[0x0][0x3c0] ;  /* 0x0000f000ff4e8b82 */ /* 0x000e660000000a00 */
[----:B------:R-:W-:Y:S01]  /*bdb0*/  FMUL.FTZ R65, R63, R54 ;  /* 0x000000363f417220 */ /* 0x000fe20000410000 */
[----:B------:R-:W-:Y:S01]  /*bdc0*/  FFMA.FTZ R54, R31, R51, R36 ;  /* 0x000000331f367223 */ /* 0x000fe20000010024 */
[C---:B------:R-:W-:Y:S01]  /*bdd0*/  FMUL.FTZ R25, R63.reuse, R88 ;  /* 0x000000583f197220 */ /* 0x040fe20000410000 */
[----:B------:R-:W-:Y:S01]  /*bde0*/  FMUL.FTZ R90, R63, R90 ;  /* 0x0000005a3f5a7220 */ /* 0x000fe20000410000 */
[----:B------:R-:W-:Y:S01]  /*bdf0*/  FFMA.FTZ R31, R27, R57, R38 ;  /* 0x000000391b1f7223 */ /* 0x000fe20000010026 */
[C---:B------:R-:W-:Y:S01]  /*be00*/  FMUL.FTZ R88, R63.reuse, R87 ;  /* 0x000000573f587220 */ /* 0x040fe20000410000 */
[----:B------:R-:W-:Y:S01]  /*be10*/  F2FP.F16.F32.PACK_AB R27, R54, R55 ;  /* 0x00000037361b723e */ /* 0x000fe200000000ff */
[----:B------:R-:W-:Y:S01]  /*be20*/  FMUL.FTZ R68, R63, R68 ;  /* 0x000000443f447220 */ /* 0x000fe20000410000 */
[----:B------:R-:W2:Y:S01]  /*be30*/  LDC.64 R54, c[0x0][0x380] ;  /* 0x0000e000ff367b82 */ /* 0x000ea20000000a00 */
[----:B------:R-:W-:Y:S01]  /*be40*/  FFMA.FTZ R24, R26, R58, R39 ;  /* 0x0000003a1a187223 */ /* 0x000fe20000010027 */
[----:B------:R-:W-:Y:S01]  /*be50*/  FFMA.FTZ R26, R90, R50, R35 ;  /* 0x000000325a1a7223 */ /* 0x000fe20000010023 */
[----:B------:R-:W-:Y:S01]  /*be60*/  FFMA.FTZ R88, R88, R42, R9 ;  /* 0x0000002a58587223 */ /* 0x000fe20000010009 */
[----:B------:R-:W-:Y:S01]  /*be70*/  FFMA.FTZ R65, R65, R43, R8 ;  /* 0x0000002b41417223 */ /* 0x000fe20000010008 */
[----:B------:R-:W-:Y:S01]  /*be80*/  FFMA.FTZ R29, R68, R56, R61 ;  /* 0x00000038441d7223 */ /* 0x000fe2000001003d */
[----:B------:R-:W-:Y:S01]  /*be90*/  FMUL.FTZ R67, R63, R86 ;  /* 0x000000563f437220 */ /* 0x000fe20000410000 */
[----:B------:R-:W-:Y:S01]  /*bea0*/  F2FP.F16.F32.PACK_AB R26, R31, R26 ;  /* 0x0000001a1f1a723e */ /* 0x000fe200000000ff */
[----:B------:R-:W-:Y:S01]  /*beb0*/  FMUL.FTZ R80, R63, R80 ;  /* 0x000000503f507220 */ /* 0x000fe20000410000 */
[----:B------:R-:W-:Y:S01]  /*bec0*/  F2FP.F16.F32.PACK_AB R31, R65, R88 ;  /* 0x00000058411f723e */ /* 0x000fe200000000ff */
[----:B------:R-:W-:Y:S01]  /*bed0*/  FMUL.FTZ R65, R63, R92 ;  /* 0x0000005c3f417220 */ /* 0x000fe20000410000 */
[----:B------:R-:W-:Y:S01]  /*bee0*/  F2FP.F16.F32.PACK_AB R24, R29, R24 ;  /* 0x000000181d18723e */ /* 0x000fe200000000ff */
        /* <DEDUP_REMOVED lines=10> */
[----:B------:R-:W-:Y:S01]  /*bf90*/  FFMA.FTZ R82, R82, R46, R5 ;  /* 0x0000002e52527223 */ /* 0x000fe20000010005 */
[----:B------:R-:W-:Y:S01]  /*bfa0*/  FFMA.FTZ R65, R29, R49, R2 ;  /* 0x000000311d417223 */ /* 0x000fe20000010002 */
[----:B-1----:R-:W-:Y:S01]  /*bfb0*/  @!P0 IMAD.WIDE R78, R33, 0x4, R78 ;  /* 0x00000004214e8825 */ /* 0x002fe200078e024e */
[----:B------:R-:W-:-:S02]  /*bfc0*/  F2FP.F16.F32.PACK_AB R25, R25, R80 ;  /* 0x000000501919723e */ /* 0x000fc400000000ff */
[----:B------:R-:W-:Y:S01]  /*bfd0*/  F2FP.F16.F32.PACK_AB R30, R77, R30 ;  /* 0x0000001e4d1e723e */ /* 0x000fe200000000ff */
[----:B0-----:R-:W-:Y:S01]  /*bfe0*/  @!P0 IMAD.WIDE R74, R33, 0x4, R74 ;  /* 0x00000004214a8825 */ /* 0x001fe200078e024a */
[----:B------:R-:W-:Y:S01]  /*bff0*/  F2FP.F16.F32.PACK_AB R29, R67, R82 ;  /* 0x00000052431d723e */ /* 0x000fe200000000ff */
[----:B------:R0:W-:Y:S01]  /*c000*/  @!P0 STG.E desc[UR8][R78.64], R76 ;  /* 0x0000004c4e008986 */ /* 0x0001e2000c101908 */
[----:B------:R-:W-:Y:S01]  /*c010*/  F2FP.F16.F32.PACK_AB R28, R65, R28 ;  /* 0x0000001c411c723e */ /* 0x000fe200000000ff */
[----:B--2---:R-:W-:Y:S02]  /*c020*/  IMAD R33, R54, 0x4, R33 ;  /* 0x0000000436217824 */ /* 0x004fe400078e0221 */
[----:B------:R0:W-:Y:S03]  /*c030*/  @!P0 STG.E desc[UR8][R74.64], R63 ;  /* 0x0000003f4a008986 */ /* 0x0001e6000c101908 */
[----:B------:R-:W-:Y:S01]  /*c040*/  ISETP.GE.AND P0, PT, R33, R55, PT ;  /* 0x000000372100720c */ /* 0x000fe20003f06270 */
[----:B------:R0:W-:Y:S04]  /*c050*/  STG.E.128 desc[UR8][R70.64], R24 ;  /* 0x0000001846007986 */ /* 0x0001e8000c101d08 */
[----:B------:R0:W-:Y:S08]  /*c060*/  STG.E.128 desc[UR8][R72.64], R28 ;  /* 0x0000001c48007986 */ /* 0x0001f0000c101d08 */
[----:B------:R-:W-:Y:S05]  /*c070*/  @!P0 BRA `(.L_x_3485) ;  /* 0xffffff4c000c8947 */ /* 0x000fea000383ffff */
[----:B------:R-:W-:Y:S05]  /*c080*/  BSYNC B0 ;  /* 0x0000000000007941 */ /* 0x000fea0003800000 */
.L_x_3320:
[----:B------:R-:W-:Y:S05]  /*c090*/  EXIT ;  /* 0x000000000000794d */ /* 0x000fea0003800000 */
.L_x_3484:
        /* <DEDUP_REMOVED lines=8> */
.L_x_3487:
[----:B------:R-:W-:Y:S05]  /*c120*/  BSYNC B1 ;  /* 0x0000000000017941 */ /* 0x000fea0003800000 */
.L_x_3486:
[----:B------:R-:W-:Y:S01]  /*c130*/  MOV R24, R31 ;  /* 0x0000001f00187202 */ /* 0x000fe20000000f00 */
[----:B------:R-:W-:Y:S01]  /*c140*/  HFMA2 R75, -RZ, RZ, 0, 1.1920928955078125e-07 ;  /* 0x00000002ff4b7431 */ /* 0x000fe200000001ff */
[----:B------:R-:W-:Y:S01]  /*c150*/  MOV R80, 0x1f ;  /* 0x0000001f00507802 */ /* 0x000fe20000000f00 */
[----:B------:R-:W-:Y:S02]  /*c160*/  IMAD.MOV.U32 R55, RZ, RZ, -0x1 ;  /* 0xffffffffff377424 */ /* 0x000fe400078e00ff */
[----:B------:R-:W-:-:S04]  /*c170*/  FADD.FTZ R26, R27, R24 ;  /* 0x000000181b1a7221 */ /* 0x000fc80000010000 */
[----:B------:R-:W-:-:S07]  /*c180*/  IMAD.MOV.U32 R78, RZ, RZ, R26 ;  /* 0x000000ffff4e7224 */ /* 0x000fce00078e001a */
[----:B------:R-:W-:Y:S05]  /*c190*/  WARPSYNC.COLLECTIVE R55, `(.L_x_3488) ;  /* 0x0000000037087348 */ /* 0x000fea0003c00000 */
[----:B------:R0:W1:Y:S02]  /*c1a0*/  SHFL.BFLY P1, R31, R78, R75, R80 ;  /* 0x0c00004b4e1f7389 */ /* 0x0000640000020050 */
[----:B01----:R-:W-:Y:S05]  /*c1b0*/  ENDCOLLECTIVE ;  /* 0x000000000000791b */ /* 0x003fea0003800000 */
.L_x_3488:
[----:B------:R-:W-:Y:S01]  /*c1c0*/  IMAD.MOV.U32 R75, RZ, RZ, 0x4 ;  /* 0x00000004ff4b7424 */ /* 0x000fe200078e00ff */
[----:B------:R-:W-:-:S05]  /*c1d0*/  MOV R25, R31 ;  /* 0x0000001f00197202 */ /* 0x000fca0000000f00 */
[----:B------:R-:W-:-:S05]  /*c1e0*/  FADD.FTZ R28, R26, R25 ;  /* 0x000000191a1c7221 */ /* 0x000fca0000010000 */
[----:B------:R-:W-:-:S07]  /*c1f0*/  MOV R78, R28 ;  /* 0x0000001c004e7202 */ /* 0x000fce0000000f00 */
[----:B------:R-:W-:Y:S05]  /*c200*/  WARPSYNC.COLLECTIVE R55, `(.L_x_3489) ;  /* 0x0000000037087348 */ /* 0x000fea0003c00000 */
[----:B------:R0:W1:Y:S02]  /*c210*/  SHFL.BFLY P1, R31, R78, R75, R80 ;  /* 0x0c00004b4e1f7389 */ /* 0x0000640000020050 */
[----:B01----:R-:W-:Y:S05]  /*c220*/  ENDCOLLECTIVE ;  /* 0x000000000000791b */ /* 0x003fea0003800000 */
.L_x_3489:
        /* <DEDUP_REMOVED lines=8> */
.L_x_3490:
[----:B------:R-:W-:Y:S01]  /*c2b0*/  IMAD.MOV.U32 R75, RZ, RZ, 0x10 ;  /* 0x00000010ff4b7424 */ /* 0x000fe200078e00ff */
[----:B------:R-:W-:-:S05]  /*c2c0*/  MOV R24, R31 ;  /* 0x0000001f00187202 */ /* 0x000fca0000000f00 */
[----:B------:R-:W-:-:S05]  /*c2d0*/  FADD.FTZ R30, R29, R24 ;  /* 0x000000181d1e7221 */ /* 0x000fca0000010000 */
[----:B------:R-:W-:-:S07]  /*c2e0*/  MOV R78, R30 ;  /* 0x0000001e004e7202 */ /* 0x000fce0000000f00 */
[----:B------:R-:W-:Y:S05]  /*c2f0*/  WARPSYNC.COLLECTIVE R55, `(.L_x_3491) ;  /* 0x0000000037087348 */ /* 0x000fea0003c00000 */
[----:B------:R0:W1:Y:S02]  /*c300*/  SHFL.BFLY P1, R31, R78, R75, R80 ;  /* 0x0c00004b4e1f7389 */ /* 0x0000640000020050 */
[----:B01----:R-:W-:Y:S05]  /*c310*/  ENDCOLLECTIVE ;  /* 0x000000000000791b */ /* 0x003fea0003800000 */
.L_x_3491:
[----:B------:R-:W-:Y:S02]  /*c320*/  HFMA2 R75, -RZ, RZ, 0, 5.9604644775390625e-08 ;  /* 0x00000001ff4b7431 */ /* 0x000fe400000001ff */
        /* <DEDUP_REMOVED lines=38> */
.L_x_3492:
[----:B------:R-:W-:Y:S02]  /*c590*/  HFMA2 R75, -RZ, RZ, 0, 1.1920928955078125e-07 ;  /* 0x00000002ff4b7431 */ /* 0x000fe400000001ff */
[----:B------:R-:W-:-:S04]  /*c5a0*/  IMAD.MOV.U32 R27, RZ, RZ, R31 ;  /* 0x000000ffff1b7224 */ /* 0x000fc800078e001f */
[----:B------:R-:W-:-:S05]  /*c5b0*/  FADD.FTZ R27, R24, R27 ;  /* 0x0000001b181b7221 */ /* 0x000fca0000010000 */
[----:B------:R-:W-:-:S07]  /*c5c0*/  MOV R78, R27 ;  /* 0x0000001b004e7202 */ /* 0x000fce0000000f00 */
[----:B------:R-:W-:Y:S05]  /*c5d0*/  WARPSYNC.COLLECTIVE R55, `(.L_x_3493) ;  /* 0x0000000037087348 */ /* 0x000fea0003c00000 */
[----:B------:R0:W1:Y:S02]  /*c5e0*/  SHFL.BFLY P1, R31, R78, R75, R80 ;  /* 0x0c00004b4e1f7389 */ /* 0x0000640000020050 */
[----:B01----:R-:W-:Y:S05]  /*c5f0*/  ENDCOLLECTIVE ;  /* 0x000000000000791b */ /* 0x003fea0003800000 */
.L_x_3493:
[----:B------:R-:W-:Y:S02]  /*c600*/  HFMA2 R75, -RZ, RZ, 0, 2.384185791015625e-07 ;  /* 0x00000004ff4b7431 */ /* 0x000fe400000001ff */
[----:B------:R-:W-:-:S04]  /*c610*/  IMAD.MOV.U32 R26, RZ, RZ, R31 ;  /* 0x000000ffff1a7224 */ /* 0x000fc800078e001f */
[----:B------:R-:W-:-:S05]  /*c620*/  FADD.FTZ R26, R27, R26 ;  /* 0x0000001a1b1a7221 */ /* 0x000fca0000010000 */
[----:B------:R-:W-:-:S07]  /*c630*/  MOV R78, R26 ;  /* 0x0000001a004e7202 */ /* 0x000fce0000000f00 */
[----:B------:R-:W-:Y:S05]  /*c640*/  WARPSYNC.COLLECTIVE R55, `(.L_x_3494) ;  /* 0x0000000037087348 */ /* 0x000fea0003c00000 */
[----:B------:R0:W1:Y:S02]  /*c650*/  SHFL.BFLY P1, R31, R78, R75, R80 ;  /* 0x0c00004b4e1f7389 */ /* 0x0000640000020050 */
[----:B01----:R-:W-:Y:S05]  /*c660*/  ENDCOLLECTIVE ;  /* 0x000000000000791b */ /* 0x003fea0003800000 */
.L_x_3494:
[----:B------:R-:W-:Y:S02]  /*c670*/  HFMA2 R75, -RZ, RZ, 0, 4.76837158203125e-07 ;  /* 0x00000008ff4b7431 */ /* 0x000fe400000001ff */
[----:B------:R-:W-:-:S04]  /*c680*/  IMAD.MOV.U32 R29, RZ, RZ, R31 ;  /* 0x000000ffff1d7224 */ /* 0x000fc800078e001f */
[----:B------:R-:W-:-:S05]  /*c690*/  FADD.FTZ R29, R26, R29 ;  /* 0x0000001d1a1d7221 */ /* 0x000fca0000010000 */
[----:B------:R-:W-:-:S07]  /*c6a0*/  MOV R78, R29 ;  /* 0x0000001d004e7202 */ /* 0x000fce0000000f00 */
[----:B------:R-:W-:Y:S05]  /*c6b0*/  WARPSYNC.COLLECTIVE R55, `(.L_x_3495) ;  /* 0x0000000037087348 */ /* 0x000fea0003c00000 */
[----:B------:R0:W1:Y:S02]  /*c6c0*/  SHFL.BFLY P1, R31, R78, R75, R80 ;  /* 0x0c00004b4e1f7389 */ /* 0x0000640000020050 */
[----:B01----:R-:W-:Y:S05]  /*c6d0*/  ENDCOLLECTIVE ;  /* 0x000000000000791b */ /* 0x003fea0003800000 */
.L_x_3495:
[----:B------:R-:W-:Y:S02]  /*c6e0*/  HFMA2 R75, -RZ, RZ, 0, 9.5367431640625e-07 ;  /* 0x00000010ff4b7431 */ /* 0x000fe400000001ff */
[----:B------:R-:W-:-:S04]  /*c6f0*/  IMAD.MOV.U32 R28, RZ, RZ, R31 ;  /* 0x000000ffff1c7224 */ /* 0x000fc800078e001f */
[----:B------:R-:W-:-:S05]  /*c700*/  FADD.FTZ R28, R29, R28 ;  /* 0x0000001c1d1c7221 */ /* 0x000fca0000010000 */
[----:B------:R-:W-:-:S07]  /*c710*/  MOV R78, R28 ;  /* 0x0000001c004e7202 */ /* 0x000fce0000000f00 */
[----:B------:R-:W-:Y:S05]  /*c720*/  WARPSYNC.COLLECTIVE R55, `(.L_x_3496) ;  /* 0x0000000037087348 */ /* 0x000fea0003c00000 */
[----:B------:R0:W1:Y:S02]  /*c730*/  SHFL.BFLY P1, R31, R78, R75, R80 ;  /* 0x0c00004b4e1f7389 */ /* 0x0000640000020050 */
[----:B01----:R-:W-:Y:S05]  /*c740*/  ENDCOLLECTIVE ;  /* 0x000000000000791b */ /* 0x003fea0003800000 */
.L_x_3496:
[----:B------:R-:W-:Y:S05]  /*c750*/  BRA `(.L_x_3497) ;  /* 0xfffffff400087947 */ /* 0x000fea000383ffff */
.L_x_3498:
        /* <DEDUP_REMOVED lines=10> */
.L_x_20250:


//--------------------- .text._ZN10layer_norm13ln_fwd_kernelINS_13Kernel_traitsI6__halfS2_S2_S2_fjLj512ELj1ELj4ELj1ELj16ENS_18Kernel_traits_baseILj512ES2_S2_S2_S2_fjLj128EEEEELb1ELb1ELb1ELb0EEEvNS_9FwdParamsE --------------------------
	.section	.text._ZN10layer_norm13ln_fwd_kernelINS_13Kernel_traitsI6__halfS2_S2_S2_fjLj512ELj1ELj4ELj1ELj16ENS_18Kernel_traits_baseILj512ES2_S2_S2_S2_fjLj128EEEEELb1ELb1ELb1ELb0EEEvNS_9FwdParamsE,"ax",@progbits
	.align	128
        .global         _ZN10layer_norm13ln_fwd_kernelINS_13Kernel_traitsI6__halfS2_S2_S2_fjLj512ELj1ELj4ELj1ELj16ENS_18Kernel_traits_baseILj512ES2_S2_S2_S2_fjLj128EEEEELb1ELb1ELb1ELb0EEEvNS_9FwdParamsE
        .type           _ZN10layer_norm13ln_fwd_kernelINS_13Kernel_traitsI6__halfS2_S2_S2_fjLj512ELj1ELj4ELj1ELj16ENS_18Kernel_traits_baseILj512ES2_S2_S2_S2_fjLj128EEEEELb1ELb1ELb1ELb0EEEvNS_9FwdParamsE,@function
        .size           _ZN10layer_norm13ln_fwd_kernelINS_13Kernel_traitsI6__halfS2_S2_S2_fjLj512ELj1ELj4ELj1ELj16ENS_18Kernel_traits_baseILj512ES2_S2_S2_S2_fjLj128EEEEELb1ELb1ELb1ELb0EEEvNS_9FwdParamsE,(.L_x_20251 - _ZN10layer_norm13ln_fwd_kernelINS_13Kernel_traitsI6__halfS2_S2_S2_fjLj512ELj1ELj4ELj1ELj16ENS_18Kernel_traits_baseILj512ES2_S2_S2_S2_fjLj128EEEEELb1ELb1ELb1ELb0EEEvNS_9FwdParamsE)
        .other          _ZN10layer_norm13ln_fwd_kernelINS_13Kernel_traitsI6__halfS2_S2_S2_fjLj512ELj1ELj4ELj1ELj16ENS_18Kernel_traits_baseILj512ES2_S2_S2_S2_fjLj128EEEEELb1ELb1ELb1ELb0EEEvNS_9FwdParamsE,@"STO_CUDA_ENTRY STV_DEFAULT"
_ZN10layer_norm13ln_fwd_kernelINS_13Kernel_traitsI6__halfS2_S2_S2_fjLj512ELj1ELj4ELj1ELj16ENS_18Kernel_traits_baseILj512ES2_S2_S2_S2_fjLj128EEEEELb1ELb1ELb1ELb0EEEvNS_9FwdParamsE:
.text._ZN10layer_norm13ln_fwd_kernelINS_13Kernel_traitsI6__halfS2_S2_S2_fjLj512ELj1ELj4ELj1ELj16ENS_18Kernel_traits_baseILj512ES2_S2_S2_S2_fjLj128EEEEELb1ELb1ELb1ELb0EEEvNS_9FwdParamsE:
        /* <DEDUP_REMOVED lines=9> */
[----:B0-----:R-:W-:-:S02]  /*0090*/  ISETP.NE.AND P0, PT, RZ, UR4, PT ;  /* 0x00000004ff007c0c */ /* 0x001fc4000bf05270 */
[----:B--2---:R-:W-:Y:S01]  /*00a0*/  MOV R2, UR6 ;  /* 0x0000000600027c02 */ /* 0x004fe20008000f00 */
        /* <DEDUP_REMOVED lines=8> */
[----:B------:R-:W1:Y:S02]  /*0130*/  S2UR UR5, SR_CTAID.X ;  /* 0x00000000000579c3 */ /* 0x000e640000002500 */
[----:B------:R-:W-:-:S06]  /*0140*/  UISETP.NE.AND.EX UP0, UPT, UR11, URZ, UPT, UP0 ;  /* 0x000000ff0b00728c */ /* 0x000fcc000bf05300 */
[----:B------:R-:W5:Y:S01]  /*0150*/  LDC R9, c[0x0][0x360] ;  /* 0x0000d800ff097b82 */ /* 0x000f620000000800 */
[----:B-1----:R-:W-:Y:S02]  /*0160*/  USHF.L.U32 UR4, UR5, 0x2, URZ ;  /* 0x0000000205047899 */ /* 0x002fe400080006ff */
[----:B-----5:R-:W-:Y:S01]  /*0170*/  IMAD R6, R9, UR5, R8 ;  /* 0x0000000509067c24 */ /* 0x020fe2000f8e0208 */
[----:B--2---:R-:W-:Y:S02]  /*0180*/  @P0 R2UR UR6, R2 ;  /* 0x00000000020602ca */ /* 0x004fe400000e0000 */
[----:B------:R-:W-:Y:S02]  /*0190*/  @P0 R2UR UR7, R3 ;  /* 0x00000000030702ca */ /* 0x000fe400000e0000 */
[----:B------:R-:W-:Y:S02]  /*01a0*/  SHF.R.S32.HI R2, RZ, 0x1f, R13 ;  /* 0x0000001fff027819 */ /* 0x000fe4000001140d */
[----:B0-----:R-:W-:-:S02]  /*01b0*/  @P0 IADD3 R0, P1, PT, R4, R7, RZ ;  /* 0x0000000704000210 */ /* 0x001fc40007f3e0ff */
[----:B------:R-:W-:Y:S02]  /*01c0*/  LOP3.LUT R7, R8, 0x1f, RZ, 0xc0, !PT ;  /* 0x0000001f08077812 */ /* 0x000fe400078ec0ff */
[----:B------:R-:W-:Y:S01]  /*01d0*/  LEA.HI R2, R2, R13, RZ, 0x3 ;  /* 0x0000000d02027211 */ /* 0x000fe200078f18ff */
[----:B------:R-:W-:Y:S01]  /*01e0*/  @P0 IMAD.X R11, RZ, RZ, R5, P1 ;  /* 0x000000ffff0b0224 */ /* 0x000fe200008e0605 */
[----:B------:R-:W-:Y:S01]  /*01f0*/  MOV R21, R7 ;  /* 0x0000000700157202 */ /* 0x000fe20000000f00 */
[----:B------:R-:W-:Y:S01]  /*0200*/  UIADD3 UR15, UPT, UPT, UR6, -0x61c88647, URZ ;  /* 0x9e3779b9060f7890 */ /* 0x000fe2000fffe0ff */
[----:B------:R-:W-:Y:S01]  /*0210*/  SHF.R.U32.HI R4, RZ, 0x5, R8 ;  /* 0x00000005ff047819 */ /* 0x000fe20000011608 */
[----:B------:R-:W-:Y:S01]  /*0220*/  UIADD3 UR16, UPT, UPT, UR7, -0x4498517b, URZ ;  /* 0xbb67ae8507107890 */ /* 0x000fe2000fffe0ff */
[----:B------:R-:W-:Y:S01]  /*0230*/  LOP3.LUT R3, R21, 0x1f, RZ, 0x3c, !PT ;  /* 0x0000001f15037812 */ /* 0x000fe200078e3cff */
[----:B------:R-:W-:Y:S01]  /*0240*/  UIADD3 UR17, UPT, UPT, UR6, 0x3c6ef372, URZ ;  /* 0x3c6ef37206117890 */ /* 0x000fe2000fffe0ff */
[----:B------:R-:W-:Y:S01]  /*0250*/  LOP3.LUT R4, R4, UR4, RZ, 0xfc, !PT ;  /* 0x0000000404047c12 */ /* 0x000fe2000f8efcff */
[----:B------:R-:W-:Y:S01]  /*0260*/  UIADD3 UR18, UPT, UPT, UR7, 0x76cf5d0a, URZ ;  /* 0x76cf5d0a07127890 */ /* 0x000fe2000fffe0ff */
[----:B------:R-:W-:Y:S01]  /*0270*/  LEA.HI.SX32 R5, R2, R3, 0x1d ;  /* 0x0000000302057211 */ /* 0x000fe200078feaff */
[----:B------:R-:W-:Y:S01]  /*0280*/  UIADD3 UR19, UPT, UPT, UR6, -0x255992d5, URZ ;  /* 0xdaa66d2b06137890 */ /* 0x000fe2000fffe0ff */
[--C-:B------:R-:W-:Y:S01]  /*0290*/  SHF.R.U64 R3, R0, 0x2, R11.reuse ;  /* 0x0000000200037819 */ /* 0x100fe2000000120b */
[----:B------:R-:W-:Y:S01]  /*02a0*/  UIADD3 UR20, UPT, UPT, UR7, 0x32370b8f, URZ ;  /* 0x32370b8f07147890 */ /* 0x000fe2000fffe0ff */
[----:B------:R-:W-:Y:S01]  /*02b0*/  SHF.R.U32.HI R2, RZ, 0x2, R11 ;  /* 0x00000002ff027819 */ /* 0x000fe2000001160b */
[----:B------:R-:W-:-:S02]  /*02c0*/  UIADD3 UR21, UPT, UPT, UR6, 0x78dde6e4, URZ ;  /* 0x78dde6e406157890 */ /* 0x000fc4000fffe0ff */
[----:B------:R-:W-:Y:S02]  /*02d0*/  UIADD3 UR22, UPT, UPT, UR7, -0x126145ec, URZ ;  /* 0xed9eba1407167890 */ /* 0x000fe4000fffe0ff */
[----:B------:R-:W-:Y:S02]  /*02e0*/  UIADD3 UR23, UPT, UPT, UR6, 0x1715609d, URZ ;  /* 0x1715609d06177890 */ /* 0x000fe4000fffe0ff */
[----:B------:R-:W-:Y:S02]  /*02f0*/  UIADD3 UR24, UPT, UPT, UR7, -0x56f99767, URZ ;  /* 0xa906689907187890 */ /* 0x000fe4000fffe0ff */
[----:B------:R-:W-:Y:S02]  /*0300*/  UIADD3 UR25, UPT, UPT, UR6, -0x4ab325aa, URZ ;  /* 0xb54cda5606197890 */ /* 0x000fe4000fffe0ff */
[----:B------:R-:W-:Y:S02]  /*0310*/  UIADD3 UR26, UPT, UPT, UR7, 0x646e171e, URZ ;  /* 0x646e171e071a7890 */ /* 0x000fe4000fffe0ff */
[----:B------:R-:W-:-:S02]  /*0320*/  UIADD3 UR27, UPT, UPT, UR6, 0x5384540f, URZ ;  /* 0x5384540f061b7890 */ /* 0x000fc4000fffe0ff */
        /* <DEDUP_REMOVED lines=20> */
.L_x_3502:
[----:B------:R-:W-:Y:S05]  /*0470*/  BSYNC.RECONVERGENT B1 ;  /* 0x0000000000017941 */ /* 0x000fea0003800200 */
.L_x_3501:
        /* <DEDUP_REMOVED lines=11> */
.L_x_3500:
        /* <DEDUP_REMOVED lines=20> */
.L_x_3503:
[----:B------:R-:W-:Y:S05]  /*0670*/  BSYNC.RECONVERGENT B0 ;  /* 0x0000000000007941 */ /* 0x000fea0003800200 */
.L_x_3499:
[----:B------:R-:W1:Y:S02]  /*0680*/  LDCU UR4, c[0x0][0x384] ;  /* 0x00007080ff0477ac */ /* 0x000e640008000800 */
[----:B-1----:R-:W-:-:S13]  /*0690*/  ISETP.GE.AND P0, PT, R4, UR4, PT ;  /* 0x0000000404007c0c */ /* 0x002fda000bf06270 */
[----:B------:R-:W-:Y:S05]  /*06a0*/  @P0 EXIT ;  /* 0x000000000000094d */ /* 0x000fea0003800000 */
[----:B0-----:R-:W-:Y:S01]  /*06b0*/  IMAD.HI.U32 R9, R6, -0x326172a9, RZ ;  /* 0xcd9e8d5706097827 */ /* 0x001fe200078e00ff */
[----:B------:R-:W-:Y:S01]  /*06c0*/  BSSY B0, `(.L_x_3504) ;  /* 0x0000cb6000007945 */ /* 0x000fe20003800000 */
[----:B------:R-:W-:Y:S01]  /*06d0*/  LOP3.LUT R75, R0, 0x3, RZ, 0xc0, !PT ;  /* 0x00000003004b7812 */ /* 0x000fe200078ec0ff */
[----:B------:R-:W0:Y:S01]  /*06e0*/  LDCU UR10, c[0x0][0x404] ;  /* 0x00008080ff0a77ac */ /* 0x000e220008000800 */
[C---:B------:R-:W-:Y:S01]  /*06f0*/  IMAD.HI.U32 R8, R3.reuse, -0x2daee0ad, RZ ;  /* 0xd2511f5303087827 */ /* 0x040fe200078e00ff */
[----:B------:R-:W-:Y:S02]  /*0700*/  LOP3.LUT R9, R2, UR6, R9, 0x96, !PT ;  /* 0x0000000602097c12 */ /* 0x000fe4000f8e9609 */
[----:B------:R-:W-:Y:S01]  /*0710*/  MOV R0, RZ ;  /* 0x000000ff00007202 */ /* 0x000fe20000000f00 */
[----:B------:R-:W-:Y:S01]  /*0720*/  IMAD R11, R6, -0x326172a9, RZ ;  /* 0xcd9e8d57060b7824 */ /* 0x000fe200078e02ff */
[----:B------:R-:W-:Y:S01]  /*0730*/  LOP3.LUT R8, R8, UR7, RZ, 0x3c, !PT ;  /* 0x0000000708087c12 */ /* 0x000fe2000f8e3cff */
[----:B------:R-:W-:Y:S01]  /*0740*/  IMAD R13, R3, -0x2daee0ad, RZ ;  /* 0xd2511f53030d7824 */ /* 0x000fe200078e02ff */
[----:B------:R-:W1:Y:S01]  /*0750*/  LDCU.U8 UR11, c[0x0][0x410] ;  /* 0x00008200ff0b77ac */ /* 0x000e620008000000 */
[----:B------:R-:W-:Y:S01]  /*0760*/  IMAD.HI.U32 R12, R9, -0x2daee0ad, RZ ;  /* 0xd2511f53090c7827 */ /* 0x000fe200078e00ff */
[----:B------:R-:W2:Y:S03]  /*0770*/  LDCU UR14, c[0x0][0x448] ;  /* 0x00008900ff0e77ac */ /* 0x000ea60008000800 */
[C---:B------:R-:W-:Y:S01]  /*0780*/  IMAD.HI.U32 R10, R8.reuse, -0x326172a9, RZ ;  /* 0xcd9e8d57080a7827 */ /* 0x040fe200078e00ff */
[----:B------:R-:W-:Y:S01]  /*0790*/  LOP3.LUT R12, R13, UR16, R12, 0x96, !PT ;  /* 0x000000100d0c7c12 */ /* 0x000fe2000f8e960c */
[----:B------:R-:W3:Y:S02]  /*07a0*/  LDCU.64 UR12, c[0x0][0x408] ;  /* 0x00008100ff0c77ac */ /* 0x000ee40008000a00 */
[----:B------:R-:W-:Y:S01]  /*07b0*/  IMAD R14, R9, -0x2daee0ad, RZ ;  /* 0xd2511f53090e7824 */ /* 0x000fe200078e02ff */
[----:B------:R-:W-:Y:S01]  /*07c0*/  LOP3.LUT R10, R11, UR15, R10, 0x96, !PT ;  /* 0x0000000f0b0a7c12 */ /* 0x000fe2000f8e960a */
[----:B------:R-:W-:Y:S01]  /*07d0*/  IMAD R11, R8, -0x326172a9, RZ ;  /* 0xcd9e8d57080b7824 */ /* 0x000fe200078e02ff */
[----:B------:R-:W4:Y:S01]  /*07e0*/  LDCU.64 UR4, c[0x0][0x3a0] ;  /* 0x00007400ff0477ac */ /* 0x000f220008000a00 */
        /* <DEDUP_REMOVED lines=47> */
[----:B01234-:R-:W-:-:S07]  /*0ae0*/  IMAD R64, R10, -0x326172a9, RZ ;  /* 0xcd9e8d570a407824 */ /* 0x01ffce00078e02ff */
.L_x_3746:
[----:B0-----:R-:W0:Y:S08]  /*0af0*/  LDC.64 R48, c[0x0][0x3f0] ;  /* 0x0000fc00ff307b82 */ /* 0x001e300000000a00 */
[----:B------:R-:W1:Y:S01]  /*0b00*/  LDC R73, c[0x0][0x388] ;  /* 0x0000e200ff497b82 */ /* 0x000e620000000800 */
[----:B0-----:R-:W-:-:S07]  /*0b10*/  IMAD.WIDE R50, R4, 0x4, R48 ;  /* 0x0000000404327825 */ /* 0x001fce00078e0230 */
[----:B------:R-:W0:Y:S01]  /*0b20*/  LDC.64 R48, c[0x0][0x3f8] ;  /* 0x0000fe00ff307b82 */ /* 0x000e220000000a00 */
[----:B------:R-:W2:Y:S01]  /*0b30*/  LDG.E R77, desc[UR8][R50.64] ;  /* 0x00000008324d7981 */ /* 0x000ea2000c1e1900 */
[----:B0-----:R-:W-:-:S05]  /*0b40*/  IMAD.WIDE R48, R4, 0x4, R48 ;  /* 0x0000000404307825 */ /* 0x001fca00078e0230 */
[----:B-----5:R0:W5:Y:S01]  /*0b50*/  LDG.E R72, desc[UR8][R48.64] ;  /* 0x0000000830487981 */ /* 0x020162000c1e1900 */
        /* <DEDUP_REMOVED lines=19> */
.L_x_3508:
[----:B------:R-:W-:Y:S05]  /*0c90*/  BSYNC.RECONVERGENT B2 ;  /* 0x0000000000027941 */ /* 0x000fea0003800200 */
.L_x_3507:
        /* <DEDUP_REMOVED lines=8> */
[----:B------:R-:W-:Y:S01]  /*0d20*/  @!P0 IMAD.MOV.U32 R12, RZ, RZ, R78 ;  /* 0x000000ffff0c8224 */ /* 0x000fe200078e004e */
[----:B------:R-:W-:Y:S01]  /*0d30*/  @!P0 MOV R48, R75 ;  /* 0x0000004b00308202 */ /* 0x000fe20000000f00 */
[----:B--2---:R-:W-:Y:S01]  /*0d40*/  @!P0 HADD2.F32 R8, -RZ, R16.H0_H0 ;  /* 0x20000010ff088230 */ /* 0x004fe20000004100 */
        /* <DEDUP_REMOVED lines=17> */
.L_x_3514:
        /* <DEDUP_REMOVED lines=13> */
.L_x_3516:
[----:B------:R-:W-:Y:S05]  /*0f30*/  BSYNC.RECONVERGENT B4 ;  /* 0x0000000000047941 */ /* 0x000fea0003800200 */
.L_x_3515:
        /* <DEDUP_REMOVED lines=42> */
.L_x_3513:
[----:B------:R-:W-:Y:S05]  /*11e0*/  BSYNC.RECONVERGENT B3 ;  /* 0x0000000000037941 */ /* 0x000fea0003800200 */
.L_x_3512:
[----:B------:R-:W-:Y:S01]  /*11f0*/  HFMA2 R49, -RZ, RZ, 0.1171875, 0 ;  /* 0x2f800000ff317431 */ /* 0x000fe200000001ff */
[----:B------:R-:W-:Y:S01]  /*1200*/  I2FP.F32.U32 R8, R8 ;  /* 0x0000000800087245 */ /* 0x000fe20000201000 */
[----:B-----5:R-:W-:Y:S02]  /*1210*/  HADD2.F32 R9, -RZ, R20.H0_H0 ;  /* 0x20000014ff097230 */ /* 0x020fe40000004100 */
[----:B------:R-:W-:-:S03]  /*1220*/  HADD2.F32 R51, -RZ, R16.H0_H0 ;  /* 0x20000010ff337230 */ /* 0x000fc60000004100 */
[----:B------:R-:W-:Y:S01]  /*1230*/  FMUL.FTZ R9, R9, UR13 ;  /* 0x0000000d09097c20 */ /* 0x000fe20008410000 */
[----:B------:R-:W-:-:S03]  /*1240*/  FFMA.FTZ R8, R8, R49, 1.1641532182693481445e-10 ;  /* 0x2f00000008087423 */ /* 0x000fc60000010031 */
[----:B------:R-:W-:Y:S01]  /*1250*/  FMUL.FTZ R9, R9, UR12 ;  /* 0x0000000c09097c20 */ /* 0x000fe20008410000 */
[----:B------:R-:W-:Y:S01]  /*1260*/  HADD2.F32 R49, -RZ, R36.H0_H0 ;  /* 0x20000024ff317230 */ /* 0x000fe20000004100 */
[----:B------:R-:W-:-:S04]  /*1270*/  FSETP.GTU.FTZ.AND P3, PT, R8, UR10, PT ;  /* 0x0000000a08007c0b */ /* 0x000fc8000bf7c000 */
[----:B------:R-:W-:Y:S02]  /*1280*/  FSEL R8, R9, RZ, !P3 ;  /* 0x000000ff09087208 */ /* 0x000fe40005800000 */
[----:B------:R-:W-:-:S03]  /*1290*/  SEL R9, RZ, 0x1, P3 ;  /* 0x00000001ff097807 */ /* 0x000fc60001800000 */
[----:B------:R-:W-:-:S07]  /*12a0*/  FFMA.FTZ R8, R8, R49, R51 ;  /* 0x0000003108087223 */ /* 0x000fce0000010033 */
.L_x_3511:
[----:B------:R-:W-:Y:S05]  /*12b0*/  BSYNC.RECONVERGENT B2 ;  /* 0x0000000000027941 */ /* 0x000fea0003800200 */
.L_x_3510:
        /* <DEDUP_REMOVED lines=22> */
.L_x_3521:
        /* <DEDUP_REMOVED lines=13> */
.L_x_3523:
[----:B------:R-:W-:Y:S05]  /*14f0*/  BSYNC.RECONVERGENT B4 ;  /* 0x0000000000047941 */ /* 0x000fea0003800200 */
.L_x_3522:
        /* <DEDUP_REMOVED lines=42> */
.L_x_3520:
[----:B------:R-:W-:Y:S05]  /*17a0*/  BSYNC.RECONVERGENT B3 ;  /* 0x0000000000037941 */ /* 0x000fea0003800200 */
.L_x_3519:
[----:B------:R-:W-:Y:S01]  /*17b0*/  HFMA2 R51, -RZ, RZ, 0.1171875, 0 ;  /* 0x2f800000ff337431 */ /* 0x000fe200000001ff */
[----:B------:R-:W-:Y:S01]  /*17c0*/  I2FP.F32.U32 R10, R10 ;  /* 0x0000000a000a7245 */ /* 0x000fe20000201000 */
[----:B-----5:R-:W-:Y:S02]  /*17d0*/  HADD2.F32 R11, -RZ, R20.H1_H1 ;  /* 0x30000014ff0b7230 */ /* 0x020fe40000004100 */
[----:B------:R-:W-:-:S03]  /*17e0*/  HADD2.F32 R75, -RZ, R16.H1_H1 ;  /* 0x30000010ff4b7230 */ /* 0x000fc60000004100 */
[----:B------:R-:W-:Y:S01]  /*17f0*/  FMUL.FTZ R11, R11, UR13 ;  /* 0x0000000d0b0b7c20 */ /* 0x000fe20008410000 */
[----:B------:R-:W-:-:S03]  /*1800*/  FFMA.FTZ R10, R10, R51, 1.1641532182693481445e-10 ;  /* 0x2f0000000a0a7423 */ /* 0x000fc60000010033 */
[----:B------:R-:W-:Y:S01]  /*1810*/  FMUL.FTZ R11, R11, UR12 ;  /* 0x0000000c0b0b7c20 */ /* 0x000fe20008410000 */
[----:B------:R-:W-:Y:S01]  /*1820*/  HADD2.F32 R51, -RZ, R36.H1_H1 ;  /* 0x30000024ff337230 */ /* 0x000fe20000004100 */
[----:B------:R-:W-:-:S04]  /*1830*/  FSETP.GTU.FTZ.AND P3, PT, R10, UR10, PT ;  /* 0x0000000a0a007c0b */ /* 0x000fc8000bf7c000 */
[----:B------:R-:W-:Y:S02]  /*1840*/  FSEL R10, R11, RZ, !P3 ;  /* 0x000000ff0b0a7208 */ /* 0x000fe40005800000 */
[----:B------:R-:W-:-:S03]  /*1850*/  SEL R11, RZ, 0x1, P3 ;  /* 0x00000001ff0b7807 */ /* 0x000fc60001800000 */
[----:B------:R-:W-:-:S07]  /*1860*/  FFMA.FTZ R10, R10, R51, R75 ;  /* 0x000000330a0a7223 */ /* 0x000fce000001004b */
.L_x_3518:
[----:B------:R-:W-:Y:S05]  /*1870*/  BSYNC.RECONVERGENT B2 ;  /* 0x0000000000027941 */ /* 0x000fea0003800200 */
.L_x_3517:
        /* <DEDUP_REMOVED lines=22> */
.L_x_3528:
        /* <DEDUP_REMOVED lines=13> */
.L_x_3530:
[----:B------:R-:W-:Y:S05]  /*1ab0*/  BSYNC.RECONVERGENT B4 ;  /* 0x0000000000047941 */ /* 0x000fea0003800200 */
.L_x_3529:
        /* <DEDUP_REMOVED lines=42> */
.L_x_3527:
[----:B------:R-:W-:Y:S05]  /*1d60*/  BSYNC.RECONVERGENT B3 ;  /* 0x0000000000037941 */ /* 0x000fea0003800200 */
.L_x_3526:
        /* <DEDUP_REMOVED lines=12> */
.L_x_3525:
[----:B------:R-:W-:Y:S05]  /*1e30*/  BSYNC.RECONVERGENT B2 ;  /* 0x0000000000027941 */ /* 0x000fea0003800200 */
.L_x_3524:
        /* <DEDUP_REMOVED lines=22> */
.L_x_3535:
        /* <DEDUP_REMOVED lines=13> */
.L_x_3537:
[----:B------:R-:W-:Y:S05]  /*2070*/  BSYNC.RECONVERGENT B4 ;  /* 0x0000000000047941 */ /* 0x000fea0003800200 */
.L_x_3536:
        /* <DEDUP_REMOVED lines=42> */
.L_x_3534:
[----:B------:R-:W-:Y:S05]  /*2320*/  BSYNC.RECONVERGENT B3 ;  /* 0x0000000000037941 */ /* 0x000fea0003800200 */
.L_x_3533:
        /* <DEDUP_REMOVED lines=12> */
.L_x_3532:
[----:B------:R-:W-:Y:S05]  /*23f0*/  BSYNC.RECONVERGENT B2 ;  /* 0x0000000000027941 */ /* 0x000fea0003800200 */
.L_x_3531:
        /* <DEDUP_REMOVED lines=22> */
.L_x_3542:
        /* <DEDUP_REMOVED lines=13> */
.L_x_3544:
[----:B------:R-:W-:Y:S05]  /*2630*/  BSYNC.RECONVERGENT B4 ;  /* 0x0000000000047941 */ /* 0x000fea0003800200 */
.L_x_3543:
        /* <DEDUP_REMOVED lines=42> */
.L_x_3541:
[----:B------:R-:W-:Y:S05]  /*28e0*/  BSYNC.RECONVERGENT B3 ;  /* 0x0000000000037941 */ /* 0x000fea0003800200 */
.L_x_3540:
[----:B------:R-:W-:Y:S01]  /*28f0*/  HFMA2 R52, -RZ, RZ, 0.1171875, 0 ;  /* 0x2f800000ff347431 */ /* 0x000fe200000001ff */
[----:B------:R-:W-:Y:S01]  /*2900*/  I2FP.F32.U32 R49, R50 ;  /* 0x0000003200317245 */ /* 0x000fe20000201000 */
[----:B-----5:R-:W-:Y:S02]  /*2910*/  HADD2.F32 R50, -RZ, R22.H0_H0 ;  /* 0x20000016ff327230 */ /* 0x020fe40000004100 */
[----:B------:R-:W-:-:S03]  /*2920*/  HADD2.F32 R51, -RZ, R18.H0_H0 ;  /* 0x20000012ff337230 */ /* 0x000fc60000004100 */
[----:B------:R-:W-:Y:S01]  /*2930*/  FMUL.FTZ R50, R50, UR13 ;  /* 0x0000000d32327c20 */ /* 0x000fe20008410000 */
[----:B------:R-:W-:-:S03]  /*2940*/  FFMA.FTZ R49, R49, R52, 1.1641532182693481445e-10 ;  /* 0x2f00000031317423 */ /* 0x000fc60000010034 */
[----:B------:R-:W-:Y:S02]  /*2950*/  FMUL.FTZ R50, R50, UR12 ;  /* 0x0000000c32327c20 */ /* 0x000fe40008410000 */
[----:B------:R-:W-:Y:S01]  /*2960*/  FSETP.GTU.FTZ.AND P3, PT, R49, UR10, PT ;  /* 0x0000000a31007c0b */ /* 0x000fe2000bf7c000 */
[----:B------:R-:W-:-:S03]  /*2970*/  HADD2.F32 R49, -RZ, R38.H0_H0 ;  /* 0x20000026ff317230 */ /* 0x000fc60000004100 */
[----:B------:R-:W-:Y:S02]  /*2980*/  FSEL R50, R50, RZ, !P3 ;  /* 0x000000ff32327208 */ /* 0x000fe40005800000 */
[----:B------:R-:W-:-:S03]  /*2990*/  SEL R53, RZ, 0x1, P3 ;  /* 0x00000001ff357807 */ /* 0x000fc60001800000 */
[----:B------:R-:W-:-:S07]  /*29a0*/  FFMA.FTZ R52, R50, R49, R51 ;  /* 0x0000003132347223 */ /* 0x000fce0000010033 */
.L_x_3539:
[----:B------:R-:W-:Y:S05]  /*29b0*/  BSYNC.RECONVERGENT B2 ;  /* 0x0000000000027941 */ /* 0x000fea0003800200 */
.L_x_3538:
        /* <DEDUP_REMOVED lines=22> */
.L_x_3549:
        /* <DEDUP_REMOVED lines=13> */
.L_x_3551:
[----:B------:R-:W-:Y:S05]  /*2bf0*/  BSYNC.RECONVERGENT B4 ;  /* 0x0000000000047941 */ /* 0x000fea0003800200 */
.L_x_3550:
        /* <DEDUP_REMOVED lines=41> */
.L_x_3548:
[----:B------:R-:W-:Y:S05]  /*2e90*/  BSYNC.RECONVERGENT B3 ;  /* 0x0000000000037941 */ /* 0x000fea0003800200 */
.L_x_3547:
[----:B------:R-:W-:Y:S01]  /*2ea0*/  I2FP.F32.U32 R48, R50 ;  /* 0x0000003200307245 */ /* 0x000fe20000201000 */
[----:B-----5:R-:W-:Y:S02]  /*2eb0*/  HADD2.F32 R50, -RZ, R22.H1_H1 ;  /* 0x30000016ff327230 */ /* 0x020fe40000004100 */
[----:B------:R-:W-:Y:S02]  /*2ec0*/  IMAD.MOV.U32 R51, RZ, RZ, 0x2f800000 ;  /* 0x2f800000ff337424 */ /* 0x000fe400078e00ff */
[----:B------:R-:W-:Y:S02]  /*2ed0*/  HADD2.F32 R75, -RZ, R18.H1_H1 ;  /* 0x30000012ff4b7230 */ /* 0x000fe40000004100 */
[----:B------:R-:W-:Y:S01]  /*2ee0*/  FMUL.FTZ R50, R50, UR13 ;  /* 0x0000000d32327c20 */ /* 0x000fe20008410000 */
[----:B------:R-:W-:Y:S01]  /*2ef0*/  FFMA.FTZ R48, R48, R51, 1.1641532182693481445e-10 ;  /* 0x2f00000030307423 */ /* 0x000fe20000010033 */
[----:B------:R-:W-:Y:S02]  /*2f00*/  HADD2.F32 R51, -RZ, R38.H1_H1 ;  /* 0x30000026ff337230 */ /* 0x000fe40000004100 */
[----:B------:R-:W-:-:S02]  /*2f10*/  FMUL.FTZ R50, R50, UR12 ;  /* 0x0000000c32327c20 */ /* 0x000fc40008410000 */
[----:B------:R-:W-:-:S04]  /*2f20*/  FSETP.GTU.FTZ.AND P3, PT, R48, UR10, PT ;  /* 0x0000000a30007c0b */ /* 0x000fc8000bf7c000 */
[----:B------:R-:W-:Y:S02]  /*2f30*/  FSEL R50, R50, RZ, !P3 ;  /* 0x000000ff32327208 */ /* 0x000fe40005800000 */
[----:B------:R-:W-:-:S03]  /*2f40*/  SEL R55, RZ, 0x1, P3 ;  /* 0x00000001ff377807 */ /* 0x000fc60001800000 */
[----:B------:R-:W-:-:S07]  /*2f50*/  FFMA.FTZ R54, R50, R51, R75 ;  /* 0x0000003332367223 */ /* 0x000fce000001004b */
.L_x_3546:
[----:B------:R-:W-:Y:S05]  /*2f60*/  BSYNC.RECONVERGENT B2 ;  /* 0x0000000000027941 */ /* 0x000fea0003800200 */
.L_x_3545:
        /* <DEDUP_REMOVED lines=22> */
.L_x_3556:
        /* <DEDUP_REMOVED lines=13> */
.L_x_3558:
[----:B------:R-:W-:Y:S05]  /*31a0*/  BSYNC.RECONVERGENT B4 ;  /* 0x0000000000047941 */ /* 0x000fea0003800200 */
.L_x_3557:
        /* <DEDUP_REMOVED lines=41> */
.L_x_3555:
[----:B------:R-:W-:Y:S05]  /*3440*/  BSYNC.RECONVERGENT B3 ;  /* 0x0000000000037941 */ /* 0x000fea0003800200 */
.L_x_3554:
        /* <DEDUP_REMOVED lines=12> */
.L_x_3553:
[----:B------:R-:W-:Y:S05]  /*3510*/  BSYNC.RECONVERGENT B2 ;  /* 0x0000000000027941 */ /* 0x000fea0003800200 */
.L_x_3552:
        /* <DEDUP_REMOVED lines=22> */
.L_x_3563:
        /* <DEDUP_REMOVED lines=13> */
.L_x_3565:
[----:B------:R-:W-:Y:S05]  /*3750*/  BSYNC.RECONVERGENT B4 ;  /* 0x0000000000047941 */ /* 0x000fea0003800200 */
.L_x_3564:
        /* <DEDUP_REMOVED lines=42> */
.L_x_3562:
[----:B------:R-:W-:Y:S05]  /*3a00*/  BSYNC.RECONVERGENT B3 ;  /* 0x0000000000037941 */ /* 0x000fea0003800200 */
.L_x_3561:
[----:B------:R-:W-:Y:S01]  /*3a10*/  HFMA2 R51, -RZ, RZ, 0.1171875, 0 ;  /* 0x2f800000ff337431 */ /* 0x000fe200000001ff */
[----:B------:R-:W-:Y:S01]  /*3a20*/  I2FP.F32.U32 R48, R49 ;  /* 0x0000003100307245 */ /* 0x000fe20000201000 */
[----:B-----5:R-:W-:Y:S02]  /*3a30*/  HADD2.F32 R49, -RZ, R23.H1_H1 ;  /* 0x30000017ff317230 */ /* 0x020fe40000004100 */
[----:B------:R-:W-:-:S03]  /*3a40*/  HADD2.F32 R74, -RZ, R39.H1_H1 ;  /* 0x30000027ff4a7230 */ /* 0x000fc60000004100 */
[----:B------:R-:W-:Y:S01]  /*3a50*/  FMUL.FTZ R49, R49, UR13 ;  /* 0x0000000d31317c20 */ /* 0x000fe20008410000 */
[----:B------:R-:W-:-:S03]  /*3a60*/  FFMA.FTZ R48, R48, R51, 1.1641532182693481445e-10 ;  /* 0x2f00000030307423 */ /* 0x000fc60000010033 */
[----:B------:R-:W-:Y:S02]  /*3a70*/  FMUL.FTZ R49, R49, UR12 ;  /* 0x0000000c31317c20 */ /* 0x000fe40008410000 */
[----:B------:R-:W-:Y:S01]  /*3a80*/  FSETP.GTU.FTZ.AND P0, PT, R48, UR10, PT ;  /* 0x0000000a30007c0b */ /* 0x000fe2000bf1c000 */
[----:B------:R-:W-:-:S03]  /*3a90*/  HADD2.F32 R48, -RZ, R19.H1_H1 ;  /* 0x30000013ff307230 */ /* 0x000fc60000004100 */
[----:B------:R-:W-:Y:S02]  /*3aa0*/  FSEL R49, R49, RZ, !P0 ;  /* 0x000000ff31317208 */ /* 0x000fe40004000000 */
[----:B------:R-:W-:-:S03]  /*3ab0*/  SEL R66, RZ, 0x1, P0 ;  /* 0x00000001ff427807 */ /* 0x000fc60000000000 */
[----:B------:R-:W-:-:S07]  /*3ac0*/  FFMA.FTZ R74, R49, R74, R48 ;  /* 0x0000004a314a7223 */ /* 0x000fce0000010030 */
.L_x_3560:
[----:B------:R-:W-:Y:S05]  /*3ad0*/  BSYNC.RECONVERGENT B2 ;  /* 0x0000000000027941 */ /* 0x000fea0003800200 */
.L_x_3559:
[----:B------:R-:W-:Y:S02]  /*3ae0*/  F2FP.F16.F32.PACK_AB R51, RZ, R74 ;  /* 0x0000004aff33723e */ /* 0x000fe400000000ff */
[----:B------:R-:W-:Y:S02]  /*3af0*/  PRMT R50, R83, 0x5410, R84 ;  /* 0x0000541053327816 */ /* 0x000fe40000000054 */
[----:B------:R-:W-:Y:S02]  /*3b00*/  PRMT R49, R82, 0x5410, R81 ;  /* 0x0000541052317816 */ /* 0x000fe40000000051 */
[----:B------:R-:W-:Y:S02]  /*3b10*/  PRMT R48, R80, 0x5410, R79 ;  /* 0x0000541050307816 */ /* 0x000fe4000000004f */
[----:B------:R-:W-:Y:S01]  /*3b20*/  PRMT R51, R78, 0x5410, R51 ;  /* 0x000054104e337816 */ /* 0x000fe20000000033 */
[----:B------:R-:W-:Y:S06]  /*3b30*/  BRA `(.L_x_3566) ;  /* 0x0000002c00007947 */ /* 0x000fec0003800000 */
.L_x_3509:
[----:B------:R-:W-:Y:S01]  /*3b40*/  BSSY.RECONVERGENT B2, `(.L_x_3567) ;  /* 0x0000059000027945 */ /* 0x000fe20003800200 */
[----:B------:R-:W-:Y:S01]  /*3b50*/  IMAD.MOV.U32 R8, RZ, RZ, RZ ;  /* 0x000000ffff087224 */ /* 0x000fe200078e00ff */
[----:B------:R-:W-:Y:S01]  /*3b60*/  MOV R76, R78 ;  /* 0x0000004e004c7202 */ /* 0x000fe20000000f00 */
[----:B------:R-:W-:Y:S01]  /*3b70*/  IMAD.MOV.U32 R12, RZ, RZ, R75 ;  /* 0x000000ffff0c7224 */ /* 0x000fe200078e004b */
        /* <DEDUP_REMOVED lines=17> */
.L_x_3571:
        /* <DEDUP_REMOVED lines=13> */
.L_x_3573:
[----:B------:R-:W-:Y:S05]  /*3d60*/  BSYNC.RECONVERGENT B4 ;  /* 0x0000000000047941 */ /* 0x000fea0003800200 */
.L_x_3572:
        /* <DEDUP_REMOVED lines=42> */
.L_x_3570:
[----:B------:R-:W-:Y:S05]  /*4010*/  BSYNC.RECONVERGENT B3 ;  /* 0x0000000000037941 */ /* 0x000fea0003800200 */
.L_x_3569:
        /* <DEDUP_REMOVED lines=10> */
[----:B------:R-:W-:-:S07]  /*40c0*/  FMUL.FTZ R8, R8, R49 ;  /* 0x0000003108087220 */ /* 0x000fce0000410000 */
.L_x_3568:
[----:B------:R-:W-:Y:S05]  /*40d0*/  BSYNC.RECONVERGENT B2 ;  /* 0x0000000000027941 */ /* 0x000fea0003800200 */
.L_x_3567:
        /* <DEDUP_REMOVED lines=18> */
.L_x_3578:
        /* <DEDUP_REMOVED lines=13> */
.L_x_3580:
[----:B------:R-:W-:Y:S05]  /*42d0*/  BSYNC.RECONVERGENT B4 ;  /* 0x0000000000047941 */ /* 0x000fea0003800200 */
.L_x_3579:
        /* <DEDUP_REMOVED lines=42> */
.L_x_3577:
[----:B------:R-:W-:Y:S05]  /*4580*/  BSYNC.RECONVERGENT B3 ;  /* 0x0000000000037941 */ /* 0x000fea0003800200 */
.L_x_3576:
[----:B------:R-:W-:Y:S01]  /*4590*/  I2FP.F32.U32 R10, R11 ;  /* 0x0000000b000a7245 */ /* 0x000fe20000201000 */
[----:B------:R-:W-:Y:S02]  /*45a0*/  HFMA2 R11, -RZ, RZ, 0.1171875, 0 ;  /* 0x2f800000ff0b7431 */ /* 0x000fe400000001ff */
        /* <DEDUP_REMOVED lines=8> */
[----:B------:R-:W-:-:S07]  /*4630*/  FMUL.FTZ R10, R10, R49 ;  /* 0x000000310a0a7220 */ /* 0x000fce0000410000 */
.L_x_3575:
[----:B------:R-:W-:Y:S05]  /*4640*/  BSYNC.RECONVERGENT B2 ;  /* 0x0000000000027941 */ /* 0x000fea0003800200 */
.L_x_3574:
        /* <DEDUP_REMOVED lines=18> */
.L_x_3585:
        /* <DEDUP_REMOVED lines=13> */
.L_x_3587:
[----:B------:R-:W-:Y:S05]  /*4840*/  BSYNC.RECONVERGENT B4 ;  /* 0x0000000000047941 */ /* 0x000fea0003800200 */
.L_x_3586:
        /* <DEDUP_REMOVED lines=42> */
.L_x_3584:
[----:B------:R-:W-:Y:S05]  /*4af0*/  BSYNC.RECONVERGENT B3 ;  /* 0x0000000000037941 */ /* 0x000fea0003800200 */
.L_x_3583:
        /* <DEDUP_REMOVED lines=11> */
.L_x_3582:
[----:B------:R-:W-:Y:S05]  /*4bb0*/  BSYNC.RECONVERGENT B2 ;  /* 0x0000000000027941 */ /* 0x000fea0003800200 */
.L_x_3581:
        /* <DEDUP_REMOVED lines=18> */
.L_x_3592:
        /* <DEDUP_REMOVED lines=13> */
.L_x_3594:
[----:B------:R-:W-:Y:S05]  /*4db0*/  BSYNC.RECONVERGENT B4 ;  /* 0x0000000000047941 */ /* 0x000fea0003800200 */
.L_x_3593:
        /* <DEDUP_REMOVED lines=42> */
.L_x_3591:
[----:B------:R-:W-:Y:S05]  /*5060*/  BSYNC.RECONVERGENT B3 ;  /* 0x0000000000037941 */ /* 0x000fea0003800200 */
.L_x_3590:
        /* <DEDUP_REMOVED lines=11> */
.L_x_3589:
[----:B------:R-:W-:Y:S05]  /*5120*/  BSYNC.RECONVERGENT B2 ;  /* 0x0000000000027941 */ /* 0x000fea0003800200 */
.L_x_3588:
        /* <DEDUP_REMOVED lines=18> */
.L_x_3599:
        /* <DEDUP_REMOVED lines=13> */
.L_x_3601:
[----:B------:R-:W-:Y:S05]  /*5320*/  BSYNC.RECONVERGENT B4 ;  /* 0x0000000000047941 */ /* 0x000fea0003800200 */
.L_x_3600:
        /* <DEDUP_REMOVED lines=42> */
.L_x_3598:
[----:B------:R-:W-:Y:S05]  /*55d0*/  BSYNC.RECONVERGENT B3 ;  /* 0x0000000000037941 */ /* 0x000fea0003800200 */
.L_x_3597:
        /* <DEDUP_REMOVED lines=8> */
[----:B------:R-:W-:Y:S02]  /*5660*/  FSEL R52, R51, RZ, !P0 ;  /* 0x000000ff33347208 */ /* 0x000fe40004000000 */
[----:B------:R-:W-:-:S03]  /*5670*/  SEL R53, RZ, 0x1, P0 ;  /* 0x00000001ff357807 */ /* 0x000fc60000000000 */
[----:B------:R-:W-:-:S07]  /*5680*/  FMUL.FTZ R52, R52, R49 ;  /* 0x0000003134347220 */ /* 0x000fce0000410000 */
.L_x_3596:
[----:B------:R-:W-:Y:S05]  /*5690*/  BSYNC.RECONVERGENT B2 ;  /* 0x0000000000027941 */ /* 0x000fea0003800200 */
.L_x_3595:
        /* <DEDUP_REMOVED lines=18> */
.L_x_3606:
        /* <DEDUP_REMOVED lines=13> */
.L_x_3608:
[----:B------:R-:W-:Y:S05]  /*5890*/  BSYNC.RECONVERGENT B4 ;  /* 0x0000000000047941 */ /* 0x000fea0003800200 */
.L_x_3607:
        /* <DEDUP_REMOVED lines=42> */
.L_x_3605:
[----:B------:R-:W-:Y:S05]  /*5b40*/  BSYNC.RECONVERGENT B3 ;  /* 0x0000000000037941 */ /* 0x000fea0003800200 */
.L_x_3604:
        /* <DEDUP_REMOVED lines=10> */
[----:B------:R-:W-:-:S07]  /*5bf0*/  FMUL.FTZ R54, R54, R51 ;  /* 0x0000003336367220 */ /* 0x000fce0000410000 */
.L_x_3603:
[----:B------:R-:W-:Y:S05]  /*5c00*/  BSYNC.RECONVERGENT B2 ;  /* 0x0000000000027941 */ /* 0x000fea0003800200 */
.L_x_3602:
        /* <DEDUP_REMOVED lines=18> */
.L_x_3613:
        /* <DEDUP_REMOVED lines=13> */
.L_x_3615:
[----:B------:R-:W-:Y:S05]  /*5e00*/  BSYNC.RECONVERGENT B4 ;  /* 0x0000000000047941 */ /* 0x000fea0003800200 */
.L_x_3614:
        /* <DEDUP_REMOVED lines=42> */
.L_x_3612:
[----:B------:R-:W-:Y:S05]  /*60b0*/  BSYNC.RECONVERGENT B3 ;  /* 0x0000000000037941 */ /* 0x000fea0003800200 */
.L_x_3611:
        /* <DEDUP_REMOVED lines=11> */
.L_x_3610:
[----:B------:R-:W-:Y:S05]  /*6170*/  BSYNC.RECONVERGENT B2 ;  /* 0x0000000000027941 */ /* 0x000fea0003800200 */
.L_x_3609:
        /* <DEDUP_REMOVED lines=18> */
.L_x_3620:
        /* <DEDUP_REMOVED lines=13> */
.L_x_3622:
[----:B------:R-:W-:Y:S05]  /*6370*/  BSYNC.RECONVERGENT B4 ;  /* 0x0000000000047941 */ /* 0x000fea0003800200 */
.L_x_3621:
        /* <DEDUP_REMOVED lines=40> */
[----:B------:R-:W-:Y:S02]  /*6600*/  LOP3.LUT R67, R48, UR32, R67, 0x96, !PT ;  /* 0x0000002030437c12 */ /* 0x000fe4000f8e9643 */
[----:B------:R-:W-:-:S07]  /*6610*/  MOV R76, R66 ;  /* 0x00000042004c7202 */ /* 0x000fce0000000f00 */
.L_x_3619:
[----:B------:R-:W-:Y:S05]  /*6620*/  BSYNC.RECONVERGENT B3 ;  /* 0x0000000000037941 */ /* 0x000fea0003800200 */
.L_x_3618:
[----:B------:R-:W-:Y:S01]  /*6630*/  I2FP.F32.U32 R48, R49 ;  /* 0x0000003100307245 */ /* 0x000fe20000201000 */
[----:B------:R-:W-:Y:S02]  /*6640*/  HFMA2 R49, -RZ, RZ, 0.1171875, 0 ;  /* 0x2f800000ff317431 */ /* 0x000fe400000001ff */
        /* <DEDUP_REMOVED lines=9> */
.L_x_3617:
[----:B------:R-:W-:Y:S05]  /*66e0*/  BSYNC.RECONVERGENT B2 ;  /* 0x0000000000027941 */ /* 0x000fea0003800200 */
.L_x_3616:
[----:B------:R-:W-:Y:S02]  /*66f0*/  F2FP.F16.F32.PACK_AB R51, RZ, R74 ;  /* 0x0000004aff33723e */ /* 0x000fe400000000ff */
[----:B------:R-:W-:Y:S02]  /*6700*/  PRMT R50, R83, 0x5410, R84 ;  /* 0x0000541053327816 */ /* 0x000fe40000000054 */
[----:B------:R-:W-:Y:S02]  /*6710*/  PRMT R49, R81, 0x5410, R82 ;  /* 0x0000541051317816 */ /* 0x000fe40000000052 */
[----:B------:R-:W-:Y:S02]  /*6720*/  PRMT R48, R80, 0x5410, R79 ;  /* 0x0000541050307816 */ /* 0x000fe4000000004f */
[----:B------:R-:W-:-:S07]  /*6730*/  PRMT R51, R78, 0x5410, R51 ;  /* 0x000054104e337816 */ /* 0x000fce0000000033 */
.L_x_3566:
[----:B------:R-:W0:Y:S01]  /*6740*/  LDC.64 R78, c[0x0][0x3a8] ;  /* 0x0000ea00ff4e7b82 */ /* 0x000e220000000a00 */
[----:B------:R-:W-:Y:S01]  /*6750*/  BSSY.RECONVERGENT B2, `(.L_x_3623) ;  /* 0x0000019000027945 */ /* 0x000fe20003800200 */
[----:B0-----:R-:W-:-:S04]  /*6760*/  IMAD.WIDE.U32 R80, R70, 0x10, R78 ;  /* 0x0000001046507825 */ /* 0x001fc800078e004e */
[----:B------:R-:W-:Y:S01]  /*6770*/  IMAD.MOV.U32 R78, RZ, RZ, R76 ;  /* 0x000000ffff4e7224 */ /* 0x000fe200078e004c */
[----:B------:R0:W-:Y:S01]  /*6780*/  STG.E.128 desc[UR8][R80.64], R48 ;  /* 0x0000003050007986 */ /* 0x0001e2000c101d08 */
[----:B------:R-:W-:Y:S05]  /*6790*/  @!P2 BRA `(.L_x_3624) ;  /* 0x000000000050a947 */ /* 0x000fea0003800000 */
[----:B0-----:R-:W-:Y:S01]  /*67a0*/  SHF.L.U32 R51, R57, 0x10, RZ ;  /* 0x0000001039337819 */ /* 0x001fe200000006ff */
        /* <DEDUP_REMOVED lines=19> */
.L_x_3624:
[----:B------:R-:W-:Y:S05]  /*68e0*/  BSYNC.RECONVERGENT B2 ;  /* 0x0000000000027941 */ /* 0x000fea0003800200 */
.L_x_3623:
[----:B------:R-:W-:Y:S01]  /*68f0*/  VIADD R70, R70, 0x20 ;  /* 0x0000002046467836 */ /* 0x000fe20000000000 */
[----:B------:R-:W-:-:S07]  /*6900*/  IADD3 R71, PT, PT, R71, 0x20, RZ ;  /* 0x0000002047477810 */ /* 0x000fce0007ffe0ff */
.L_x_3506:
[----:B------:R-:W-:Y:S05]  /*6910*/  BSYNC.RECONVERGENT B1 ;  /* 0x0000000000017941 */ /* 0x000fea0003800200 */
.L_x_3505:
        /* <DEDUP_REMOVED lines=14> */
[----:B-----5:R-:W-:Y:S01]  /*6a00*/  @!P0 HADD2.F32 R58, -RZ, R16.H0_H0 ;  /* 0x20000010ff3a8230 */ /* 0x020fe20000004100 */
[----:B0-----:R-:W-:Y:S01]  /*6a10*/  @!P0 MOV R48, R75 ;  /* 0x0000004b00308202 */ /* 0x001fe20000000f00 */
        /* <DEDUP_REMOVED lines=18> */
.L_x_3632:
        /* <DEDUP_REMOVED lines=13> */
.L_x_3634:
[----:B------:R-:W-:Y:S05]  /*6c10*/  BSYNC.RECONVERGENT B4 ;  /* 0x0000000000047941 */ /* 0x000fea0003800200 */
.L_x_3633:
        /* <DEDUP_REMOVED lines=41> */
.L_x_3631:
[----:B------:R-:W-:Y:S05]  /*6eb0*/  BSYNC.RECONVERGENT B3 ;  /* 0x0000000000037941 */ /* 0x000fea0003800200 */
.L_x_3630:
[----:B------:R-:W-:Y:S01]  /*6ec0*/  I2FP.F32.U32 R9, R9 ;  /* 0x0000000900097245 */ /* 0x000fe20000201000 */
[----:B------:R-:W-:Y:S02]  /*6ed0*/  HADD2.F32 R49, -RZ, R20.H0_H0 ;  /* 0x20000014ff317230 */ /* 0x000fe40000004100 */
[----:B------:R-:W-:Y:S02]  /*6ee0*/  IMAD.MOV.U32 R50, RZ, RZ, 0x2f800000 ;  /* 0x2f800000ff327424 */ /* 0x000fe400078e00ff */
[----:B------:R-:W-:Y:S02]  /*6ef0*/  HADD2.F32 R51, -RZ, R16.H0_H0 ;  /* 0x20000010ff337230 */ /* 0x000fe40000004100 */
        /* <DEDUP_REMOVED lines=8> */
.L_x_3629:
[----:B------:R-:W-:Y:S05]  /*6f80*/  BSYNC.RECONVERGENT B2 ;  /* 0x0000000000027941 */ /* 0x000fea0003800200 */
.L_x_3628:
        /* <DEDUP_REMOVED lines=22> */
.L_x_3639:
        /* <DEDUP_REMOVED lines=13> */
.L_x_3641:
[----:B------:R-:W-:Y:S05]  /*71c0*/  BSYNC.RECONVERGENT B4 ;  /* 0x0000000000047941 */ /* 0x000fea0003800200 */
.L_x_3640:
        /* <DEDUP_REMOVED lines=41> */
.L_x_3638:
[----:B------:R-:W-:Y:S05]  /*7460*/  BSYNC.RECONVERGENT B3 ;  /* 0x0000000000037941 */ /* 0x000fea0003800200 */
.L_x_3637:
[----:B------:R-:W-:Y:S01]  /*7470*/  HFMA2 R48, -RZ, RZ, 0.1171875, 0 ;  /* 0x2f800000ff307431 */ /* 0x000fe200000001ff */
[----:B------:R-:W-:Y:S01]  /*7480*/  I2FP.F32.U32 R11, R11 ;  /* 0x0000000b000b7245 */ /* 0x000fe20000201000 */
[----:B------:R-:W-:Y:S02]  /*7490*/  HADD2.F32 R50, -RZ, R20.H1_H1 ;  /* 0x30000014ff327230 */ /* 0x000fe40000004100 */
        /* <DEDUP_REMOVED lines=9> */
.L_x_3636:
[----:B------:R-:W-:Y:S05]  /*7530*/  BSYNC.RECONVERGENT B2 ;  /* 0x0000000000027941 */ /* 0x000fea0003800200 */
.L_x_3635:
        /* <DEDUP_REMOVED lines=22> */
.L_x_3646:
        /* <DEDUP_REMOVED lines=13> */
.L_x_3648:
[----:B------:R-:W-:Y:S05]  /*7770*/  BSYNC.RECONVERGENT B4 ;  /* 0x0000000000047941 */ /* 0x000fea0003800200 */
.L_x_3647:
        /* <DEDUP_REMOVED lines=42> */
.L_x_3645:
[----:B------:R-:W-:Y:S05]  /*7a20*/  BSYNC.RECONVERGENT B3 ;  /* 0x0000000000037941 */ /* 0x000fea0003800200 */
.L_x_3644:
[----:B------:R-:W-:Y:S01]  /*7a30*/  HFMA2 R50, -RZ, RZ, 0.1171875, 0 ;  /* 0x2f800000ff327431 */ /* 0x000fe200000001ff */
[----:B------:R-:W-:Y:S01]  /*7a40*/  I2FP.F32.U32 R13, R13 ;  /* 0x0000000d000d7245 */ /* 0x000fe20000201000 */
[----:B------:R-:W-:Y:S02]  /*7a50*/  HADD2.F32 R49, -RZ, R21.H0_H0 ;  /* 0x20000015ff317230 */ /* 0x000fe40000004100 */
        /* <DEDUP_REMOVED lines=9> */
.L_x_3643:
[----:B------:R-:W-:Y:S05]  /*7af0*/  BSYNC.RECONVERGENT B2 ;  /* 0x0000000000027941 */ /* 0x000fea0003800200 */
.L_x_3642:
        /* <DEDUP_REMOVED lines=22> */
.L_x_3653:
        /* <DEDUP_REMOVED lines=13> */
.L_x_3655:
[----:B------:R-:W-:Y:S05]  /*7d30*/  BSYNC.RECONVERGENT B4 ;  /* 0x0000000000047941 */ /* 0x000fea0003800200 */
.L_x_3654:
        /* <DEDUP_REMOVED lines=40> */
[----:B------:R-:W-:-:S07]  /*7fc0*/  LOP3.LUT R67, R48, UR32, R69, 0x96, !PT ;  /* 0x0000002030437c12 */ /* 0x000fce000f8e9645 */
.L_x_3652:
[----:B------:R-:W-:Y:S05]  /*7fd0*/  BSYNC.RECONVERGENT B3 ;  /* 0x0000000000037941 */ /* 0x000fea0003800200 */
.L_x_3651:
[----:B------:R-:W-:Y:S01]  /*7fe0*/  I2FP.F32.U32 R15, R15 ;  /* 0x0000000f000f7245 */ /* 0x000fe20000201000 */
[----:B------:R-:W-:Y:S02]  /*7ff0*/  HADD2.F32 R50, -RZ, R21.H1_H1 ;  /* 0x30000015ff327230 */ /* 0x000fe40000004100 */
        /* <DEDUP_REMOVED lines=10> */
.L_x_3650:
[----:B------:R-:W-:Y:S05]  /*80a0*/  BSYNC.RECONVERGENT B2 ;  /* 0x0000000000027941 */ /* 0x000fea0003800200 */
.L_x_3649:
        /* <DEDUP_REMOVED lines=22> */
.L_x_3660:
        /* <DEDUP_REMOVED lines=13> */
.L_x_3662:
[----:B------:R-:W-:Y:S05]  /*82e0*/  BSYNC.RECONVERGENT B4 ;  /* 0x0000000000047941 */ /* 0x000fea0003800200 */
.L_x_3661:
        /* <DEDUP_REMOVED lines=41> */
.L_x_3659:
[----:B------:R-:W-:Y:S05]  /*8580*/  BSYNC.RECONVERGENT B3 ;  /* 0x0000000000037941 */ /* 0x000fea0003800200 */
.L_x_3658:
[----:B------:R-:W-:Y:S01]  /*8590*/  I2FP.F32.U32 R49, R50 ;  /* 0x0000003200317245 */ /* 0x000fe20000201000 */
[----:B------:R-:W-:Y:S02]  /*85a0*/  HFMA2 R50, -RZ, RZ, 0.1171875, 0 ;  /* 0x2f800000ff327431 */ /* 0x000fe400000001ff */
[----:B------:R-:W-:Y:S02]  /*85b0*/  HADD2.F32 R51, -RZ, R22.H0_H0 ;  /* 0x20000016ff337230 */ /* 0x000fe40000004100 */
        /* <DEDUP_REMOVED lines=9> */
.L_x_3657:
[----:B------:R-:W-:Y:S05]  /*8650*/  BSYNC.RECONVERGENT B2 ;  /* 0x0000000000027941 */ /* 0x000fea0003800200 */
.L_x_3656:
        /* <DEDUP_REMOVED lines=22> */
.L_x_3667:
        /* <DEDUP_REMOVED lines=13> */
.L_x_3669:
[----:B------:R-:W-:Y:S05]  /*8890*/  BSYNC.RECONVERGENT B4 ;  /* 0x0000000000047941 */ /* 0x000fea0003800200 */
.L_x_3668:
        /* <DEDUP_REMOVED lines=42> */
.L_x_3666:
[----:B------:R-:W-:Y:S05]  /*8b40*/  BSYNC.RECONVERGENT B3 ;  /* 0x0000000000037941 */ /* 0x000fea0003800200 */
.L_x_3665:
[----:B------:R-:W-:Y:S01]  /*8b50*/  HFMA2 R51, -RZ, RZ, 0.1171875, 0 ;  /* 0x2f800000ff337431 */ /* 0x000fe200000001ff */
[----:B------:R-:W-:Y:S01]  /*8b60*/  I2FP.F32.U32 R48, R50 ;  /* 0x0000003200307245 */ /* 0x000fe20000201000 */
[----:B------:R-:W-:Y:S02]  /*8b70*/  HADD2.F32 R50, -RZ, R22.H1_H1 ;  /* 0x30000016ff327230 */ /* 0x000fe40000004100 */
        /* <DEDUP_REMOVED lines=9> */
.L_x_3664:
[----:B------:R-:W-:Y:S05]  /*8c10*/  BSYNC.RECONVERGENT B2 ;  /* 0x0000000000027941 */ /* 0x000fea0003800200 */
.L_x_3663:
        /* <DEDUP_REMOVED lines=22> */
.L_x_3674:
        /* <DEDUP_REMOVED lines=13> */
.L_x_3676:
[----:B------:R-:W-:Y:S05]  /*8e50*/  BSYNC.RECONVERGENT B4 ;  /* 0x0000000000047941 */ /* 0x000fea0003800200 */
.L_x_3675:
        /* <DEDUP_REMOVED lines=42> */
.L_x_3673:
[----:B------:R-:W-:Y:S05]  /*9100*/  BSYNC.RECONVERGENT B3 ;  /* 0x0000000000037941 */ /* 0x000fea0003800200 */
.L_x_3672:
        /* <DEDUP_REMOVED lines=12> */
.L_x_3671:
[----:B------:R-:W-:Y:S05]  /*91d0*/  BSYNC.RECONVERGENT B2 ;  /* 0x0000000000027941 */ /* 0x000fea0003800200 */
.L_x_3670:
        /* <DEDUP_REMOVED lines=22> */
.L_x_3681:
        /* <DEDUP_REMOVED lines=13> */
.L_x_3683:
[----:B------:R-:W-:Y:S05]  /*9410*/  BSYNC.RECONVERGENT B4 ;  /* 0x0000000000047941 */ /* 0x000fea0003800200 */
.L_x_3682:
        /* <DEDUP_REMOVED lines=41> */
.L_x_3680:
[----:B------:R-:W-:Y:S05]  /*96b0*/  BSYNC.RECONVERGENT B3 ;  /* 0x0000000000037941 */ /* 0x000fea0003800200 */
.L_x_3679:
[----:B------:R-:W-:Y:S01]  /*96c0*/  I2FP.F32.U32 R48, R49 ;  /* 0x0000003100307245 */ /* 0x000fe20000201000 */
[----:B------:R-:W-:Y:S02]  /*96d0*/  HADD2.F32 R50, -RZ, R23.H1_H1 ;  /* 0x30000017ff327230 */ /* 0x000fe40000004100 */
[----:B------:R-:W-:Y:S02]  /*96e0*/  IMAD.MOV.U32 R49, RZ, RZ, 0x2f800000 ;  /* 0x2f800000ff317424 */ /* 0x000fe400078e00ff */
[----:B------:R-:W-:Y:S02]  /*96f0*/  HADD2.F32 R84, -RZ, R19.H1_H1 ;  /* 0x30000013ff547230 */ /* 0x000fe40000004100 */
        /* <DEDUP_REMOVED lines=8> */
.L_x_3678:
[----:B------:R-:W-:Y:S05]  /*9780*/  BSYNC.RECONVERGENT B2 ;  /* 0x0000000000027941 */ /* 0x000fea0003800200 */
.L_x_3677:
[----:B------:R-:W-:Y:S02]  /*9790*/  F2FP.F16.F32.PACK_AB R51, RZ, R69 ;  /* 0x00000045ff33723e */ /* 0x000fe400000000ff */
[----:B------:R-:W-:Y:S02]  /*97a0*/  PRMT R50, R83, 0x5410, R85 ;  /* 0x0000541053327816 */ /* 0x000fe40000000055 */
[----:B------:R-:W-:Y:S02]  /*97b0*/  PRMT R49, R81, 0x5410, R82 ;  /* 0x0000541051317816 */ /* 0x000fe40000000052 */
[----:B------:R-:W-:Y:S02]  /*97c0*/  PRMT R48, R80, 0x5410, R77 ;  /* 0x0000541050307816 */ /* 0x000fe4000000004d */
[----:B------:R-:W-:Y:S01]  /*97d0*/  PRMT R51, R76, 0x5410, R51 ;  /* 0x000054104c337816 */ /* 0x000fe20000000033 */
[----:B------:R-:W-:Y:S06]  /*97e0*/  BRA `(.L_x_3684) ;  /* 0x0000002c00007947 */ /* 0x000fec0003800000 */
.L_x_3627:
[----:B------:R-:W-:Y:S01]  /*97f0*/  BSSY.RECONVERGENT B2, `(.L_x_3685) ;  /* 0x0000058000027945 */ /* 0x000fe20003800200 */
[----:B------:R-:W-:Y:S01]  /*9800*/  MOV R58, RZ ;  /* 0x000000ff003a7202 */ /* 0x000fe20000000f00 */
[----:B------:R-:W-:Y:S01]  /*9810*/  IMAD.MOV.U32 R82, RZ, RZ, R78 ;  /* 0x000000ffff527224 */ /* 0x000fe200078e004e */
[----:B0-----:R-:W-:Y:S01]  /*9820*/  MOV R48, R75 ;  /* 0x0000004b00307202 */ /* 0x001fe20000000f00 */
        /* <DEDUP_REMOVED lines=17> */
.L_x_3689:
        /* <DEDUP_REMOVED lines=13> */
.L_x_3691:
[----:B------:R-:W-:Y:S05]  /*9a10*/  BSYNC.RECONVERGENT B4 ;  /* 0x0000000000047941 */ /* 0x000fea0003800200 */
.L_x_3690:
        /* <DEDUP_REMOVED lines=41> */
.L_x_3688:
[----:B------:R-:W-:Y:S05]  /*9cb0*/  BSYNC.RECONVERGENT B3 ;  /* 0x0000000000037941 */ /* 0x000fea0003800200 */
.L_x_3687:
        /* <DEDUP_REMOVED lines=11> */
.L_x_3686:
[----:B------:R-:W-:Y:S05]  /*9d70*/  BSYNC.RECONVERGENT B2 ;  /* 0x0000000000027941 */ /* 0x000fea0003800200 */
.L_x_3685:
        /* <DEDUP_REMOVED lines=18> */
.L_x_3696:
        /* <DEDUP_REMOVED lines=13> */
.L_x_3698:
[----:B------:R-:W-:Y:S05]  /*9f70*/  BSYNC.RECONVERGENT B4 ;  /* 0x0000000000047941 */ /* 0x000fea0003800200 */
.L_x_3697:
        /* <DEDUP_REMOVED lines=42> */
.L_x_3695:
[----:B------:R-:W-:Y:S05]  /*a220*/  BSYNC.RECONVERGENT B3 ;  /* 0x0000000000037941 */ /* 0x000fea0003800200 */
.L_x_3694:
        /* <DEDUP_REMOVED lines=11> */
.L_x_3693:
[----:B------:R-:W-:Y:S05]  /*a2e0*/  BSYNC.RECONVERGENT B2 ;  /* 0x0000000000027941 */ /* 0x000fea0003800200 */
.L_x_3692:
        /* <DEDUP_REMOVED lines=18> */
.L_x_3703:
        /* <DEDUP_REMOVED lines=13> */
.L_x_3705:
[----:B------:R-:W-:Y:S05]  /*a4e0*/  BSYNC.RECONVERGENT B4 ;  /* 0x0000000000047941 */ /* 0x000fea0003800200 */
.L_x_3704:
        /* <DEDUP_REMOVED lines=42> */
.L_x_3702:
[----:B------:R-:W-:Y:S05]  /*a790*/  BSYNC.RECONVERGENT B3 ;  /* 0x0000000000037941 */ /* 0x000fea0003800200 */
.L_x_3701:
        /* <DEDUP_REMOVED lines=11> */
.L_x_3700:
[----:B------:R-:W-:Y:S05]  /*a850*/  BSYNC.RECONVERGENT B2 ;  /* 0x0000000000027941 */ /* 0x000fea0003800200 */
.L_x_3699:
        /* <DEDUP_REMOVED lines=18> */
.L_x_3710:
        /* <DEDUP_REMOVED lines=13> */
.L_x_3712:
[----:B------:R-:W-:Y:S05]  /*aa50*/  BSYNC.RECONVERGENT B4 ;  /* 0x0000000000047941 */ /* 0x000fea0003800200 */
.L_x_3711:
        /* <DEDUP_REMOVED lines=42> */
.L_x_3709:
[----:B------:R-:W-:Y:S05]  /*ad00*/  BSYNC.RECONVERGENT B3 ;  /* 0x0000000000037941 */ /* 0x000fea0003800200 */
.L_x_3708:
        /* <DEDUP_REMOVED lines=11> */
.L_x_3707:
[----:B------:R-:W-:Y:S05]  /*adc0*/  BSYNC.RECONVERGENT B2 ;  /* 0x0000000000027941 */ /* 0x000fea0003800200 */
.L_x_3706:
        /* <DEDUP_REMOVED lines=18> */
.L_x_3717:
        /* <DEDUP_REMOVED lines=13> */
.L_x_3719:
[----:B------:R-:W-:Y:S05]  /*afc0*/  BSYNC.RECONVERGENT B4 ;  /* 0x0000000000047941 */ /* 0x000fea0003800200 */
.L_x_3718:
        /* <DEDUP_REMOVED lines=42> */
.L_x_3716:
[----:B------:R-:W-:Y:S05]  /*b270*/  BSYNC.RECONVERGENT B3 ;  /* 0x0000000000037941 */ /* 0x000fea0003800200 */
.L_x_3715:
        /* <DEDUP_REMOVED lines=11> */
.L_x_3714:
[----:B------:R-:W-:Y:S05]  /*b330*/  BSYNC.RECONVERGENT B2 ;  /* 0x0000000000027941 */ /* 0x000fea0003800200 */
.L_x_3713:
        /* <DEDUP_REMOVED lines=18> */
.L_x_3724:
        /* <DEDUP_REMOVED lines=13> */
.L_x_3726:
[----:B------:R-:W-:Y:S05]  /*b530*/  BSYNC.RECONVERGENT B4 ;  /* 0x0000000000047941 */ /* 0x000fea0003800200 */
.L_x_3725:
        /* <DEDUP_REMOVED lines=42> */
.L_x_3723:
[----:B------:R-:W-:Y:S05]  /*b7e0*/  BSYNC.RECONVERGENT B3 ;  /* 0x0000000000037941 */ /* 0x000fea0003800200 */
.L_x_3722:
[----:B------:R-:W-:Y:S01]  /*b7f0*/  HFMA2 R51, -RZ, RZ, 0.1171875, 0 ;  /* 0x2f800000ff337431 */ /* 0x000fe200000001ff */
[----:B------:R-:W-:Y:S01]  /*b800*/  I2FP.F32.U32 R48, R50 ;  /* 0x0000003200307245 */ /* 0x000fe20000201000 */
[----:B-----5:R-:W-:-:S05]  /*b810*/  HADD2.F32 R50, -RZ, R22.H1_H1 ;  /* 0x30000016ff327230 */ /* 0x020fca0000004100 */
[----:B------:R-:W-:Y:S01]  /*b820*/  FMUL.FTZ R50, R50, UR13 ;  /* 0x0000000d32327c20 */ /* 0x000fe20008410000 */
[----:B------:R-:W-:-:S03]  /*b830*/  FFMA.FTZ R48, R48, R51, 1.1641532182693481445e-10 ;  /* 0x2f00000030307423 */ /* 0x000fc60000010033 */
[----:B------:R-:W-:Y:S02]  /*b840*/  FMUL.FTZ R50, R50, UR12 ;  /* 0x0000000c32327c20 */ /* 0x000fe40008410000 */
[----:B------:R-:W-:Y:S01]  /*b850*/  FSETP.GTU.FTZ.AND P0, PT, R48, UR10, PT ;  /* 0x0000000a30007c0b */ /* 0x000fe2000bf1c000 */
[----:B------:R-:W-:-:S03]  /*b860*/  HADD2.F32 R48, -RZ, R26.H1_H1 ;  /* 0x3000001aff307230 */ /* 0x000fc60000004100 */
[----:B------:R-:W-:Y:S02]  /*b870*/  FSEL R63, R50, RZ, !P0 ;  /* 0x000000ff323f7208 */ /* 0x000fe40004000000 */
[----:B------:R-:W-:-:S03]  /*b880*/  SEL R55, RZ, 0x1, P0 ;  /* 0x00000001ff377807 */ /* 0x000fc60000000000 */
[----:B------:R-:W-:-:S07]  /*b890*/  FMUL.FTZ R63, R48, R63 ;  /* 0x0000003f303f7220 */ /* 0x000fce0000410000 */
.L_x_3721:
[----:B------:R-:W-:Y:S05]  /*b8a0*/  BSYNC.RECONVERGENT B2 ;  /* 0x0000000000027941 */ /* 0x000fea0003800200 */
.L_x_3720:
        /* <DEDUP_REMOVED lines=18> */
.L_x_3731:
        /* <DEDUP_REMOVED lines=13> */
.L_x_3733:
[----:B------:R-:W-:Y:S05]  /*baa0*/  BSYNC.RECONVERGENT B4 ;  /* 0x0000000000047941 */ /* 0x000fea0003800200 */
.L_x_3732:
        /* <DEDUP_REMOVED lines=42> */
.L_x_3730:
[----:B------:R-:W-:Y:S05]  /*bd50*/  BSYNC.RECONVERGENT B3 ;  /* 0x0000000000037941 */ /* 0x000fea0003800200 */
.L_x_3729:
        /* <DEDUP_REMOVED lines=11> */
.L_x_3728:
[----:B------:R-:W-:Y:S05]  /*be10*/  BSYNC.RECONVERGENT B2 ;  /* 0x0000000000027941 */ /* 0x000fea0003800200 */
.L_x_3727:
        /* <DEDUP_REMOVED lines=18> */
.L_x_3738:
        /* <DEDUP_REMOVED lines=13> */
.L_x_3740:
[----:B------:R-:W-:Y:S05]  /*c010*/  BSYNC.RECONVERGENT B4 ;  /* 0x0000000000047941 */ /* 0x000fea0003800200 */
.L_x_3739:
        /* <DEDUP_REMOVED lines=42> */
.L_x_3737:
[----:B------:R-:W-:Y:S05]  /*c2c0*/  BSYNC.RECONVERGENT B3 ;  /* 0x0000000000037941 */ /* 0x000fea0003800200 */
.L_x_3736:
[----:B------:R-:W-:Y:S01]  /*c2d0*/  I2FP.F32.U32 R48, R49 ;  /* 0x0000003100307245 */ /* 0x000fe20000201000 */
[----:B------:R-:W-:Y:S02]  /*c2e0*/  HFMA2 R49, -RZ, RZ, 0.1171875, 0 ;  /* 0x2f800000ff317431 */ /* 0x000fe400000001ff */
        /* <DEDUP_REMOVED lines=9> */
.L_x_3735:
[----:B------:R-:W-:Y:S05]  /*c380*/  BSYNC.RECONVERGENT B2 ;  /* 0x0000000000027941 */ /* 0x000fea0003800200 */
.L_x_3734:
[----:B------:R-:W-:Y:S01]  /*c390*/  F2FP.F16.F32.PACK_AB R51, RZ, R69 ;  /* 0x00000045ff33723e */ /* 0x000fe200000000ff */
[----:B------:R-:W-:Y:S01]  /*c3a0*/  IMAD.MOV.U32 R78, RZ, RZ, R82 ;  /* 0x000000ffff4e7224 */ /* 0x000fe200078e0052 */
[----:B------:R-:W-:Y:S02]  /*c3b0*/  PRMT R50, R83, 0x5410, R84 ;  /* 0x0000541053327816 */ /* 0x000fe40000000054 */
[----:B------:R-:W-:Y:S02]  /*c3c0*/  PRMT R49, R80, 0x5410, R81 ;  /* 0x0000541050317816 */ /* 0x000fe40000000051 */
[----:B------:R-:W-:Y:S02]  /*c3d0*/  PRMT R48, R79, 0x5410, R77 ;  /* 0x000054104f307816 */ /* 0x000fe4000000004d */
[----:B------:R-:W-:-:S07]  /*c3e0*/  PRMT R51, R76, 0x5410, R51 ;  /* 0x000054104c337816 */ /* 0x000fce0000000033 */
.L_x_3684:
        /* <DEDUP_REMOVED lines=24> */
.L_x_3626:
[----:B------:R-:W-:Y:S05]  /*c570*/  BSYNC.RECONVERGENT B1 ;  /* 0x0000000000017941 */ /* 0x000fea0003800200 */
.L_x_3625:
        /* <DEDUP_REMOVED lines=76> */
.L_x_3758:
[----:B-1----:R-:W-:Y:S01]  /*ca40*/  FADD.FTZ R79, R80, R77 ;  /* 0x0000004d504f7221 */ /* 0x002fe20000010000 */
[----:B------:R-:W-:Y:S01]  /*ca50*/  FMUL.FTZ R77, R71, R71 ;  /* 0x00000047474d7220 */ /* 0x000fe20000410000 */
[----:B------:R-:W-:Y:S01]  /*ca60*/  ISETP.NE.AND P0, PT, RZ, UR11, PT ;  /* 0x0000000bff007c0c */ /* 0x000fe2000bf05270 */
[----:B------:R-:W1:Y:S01]  /*ca70*/  @!P2 LDC.64 R50, c[0x0][0x3c0] ;  /* 0x0000f000ff32ab82 */ /* 0x000e620000000a00 */
[----:B------:R-:W-:Y:S01]  /*ca80*/  FFMA.FTZ R76, R79, R76, UR14 ;  /* 0x0000000e4f4c7e23 */ /* 0x000fe2000801004c */
[----:B------:R-:W-:Y:S01]  /*ca90*/  BSSY.RECONVERGENT B1, `(.L_x_3742) ;  /* 0x0000074000017945 */ /* 0x000fe20003800200 */
[----:B------:R-:W-:-:S05]  /*caa0*/  FSEL R77, R77, RZ, P0 ;  /* 0x000000ff4d4d7208 */ /* 0x000fca0000000000 */
[----:B------:R-:W2:Y:S01]  /*cab0*/  @!P2 LDC.64 R48, c[0x0][0x3c8] ;  /* 0x0000f200ff30ab82 */ /* 0x000ea20000000a00 */
        /* <DEDUP_REMOVED lines=8> */
[----:B------:R-:W-:Y:S01]  /*cb40*/  VIADD R72, R72, 0xffffffff ;  /* 0xffffffff48487836 */ /* 0x000fe20000000000 */
[----:B------:R-:W-:Y:S03]  /*cb50*/  BSSY.RECONVERGENT B2, `(.L_x_3744) ;  /* 0x0000037000027945 */ /* 0x000fe60003800200 */
[----:B------:R-:W-:Y:S01]  /*cb60*/  IMAD R72, R72, R73, RZ ;  /* 0x0000004948487224 */ /* 0x000fe200078e02ff */
[----:B------:R-:W-:-:S04]  /*cb70*/  FSEL R73, R71, RZ, !P0 ;  /* 0x000000ff47497208 */ /* 0x000fc80004000000 */
[----:B------:R-:W-:-:S04]  /*cb80*/  SHF.R.S32.HI R49, RZ, 0x1f, R72 ;  /* 0x0000001fff317819 */ /* 0x000fc80000011448 */
[----:B------:R-:W-:-:S04]  /*cb90*/  LEA.HI R49, R49, R72, RZ, 0x3 ;  /* 0x0000004831317211 */ /* 0x000fc800078f18ff */
[----:B------:R-:W-:Y:S01]  /*cba0*/  LEA.HI.SX32 R79, R49, R70, 0x1d ;  /* 0x00000046314f7211 */ /* 0x000fe200078feaff */
[----:B------:R-:W-:Y:S06]  /*cbb0*/  @!P1 BRA `(.L_x_3745) ;  /* 0x0000000000c09947 */ /* 0x000fec0003800000 */
[--C-:B------:R-:W-:Y:S01]  /*cbc0*/  FADD.FTZ R48, R8, -R73.reuse ;  /* 0x8000004908307221 */ /* 0x100fe20000010000 */
[--C-:B------:R-:W-:Y:S01]  /*cbd0*/  FADD.FTZ R50, R12, -R73.reuse ;  /* 0x800000490c327221 */ /* 0x100fe20000010000 */
[--C-:B------:R-:W-:Y:S01]  /*cbe0*/  FADD.FTZ R70, R52, -R73.reuse ;  /* 0x8000004934467221 */ /* 0x100fe20000010000 */
[----:B------:R-:W-:Y:S02]  /*cbf0*/  HADD2.F32 R49, -RZ, R44.H0_H0 ;  /* 0x2000002cff317230 */ /* 0x000fe40000004100 */
[----:B------:R-:W-:Y:S01]  /*cc00*/  FADD.FTZ R72, R54, -R73 ;  /* 0x8000004936487221 */ /* 0x000fe20000010000 */
[----:B------:R-:W-:Y:S02]  /*cc10*/  HADD2.F32 R51, -RZ, R40.H0_H0 ;  /* 0x20000028ff337230 */ /* 0x000fe40000004100 */
[C---:B------:R-:W-:Y:S01]  /*cc20*/  FMUL.FTZ R48, R77.reuse, R48 ;  /* 0x000000304d307220 */ /* 0x040fe20000410000 */
[----:B------:R-:W-:Y:S02]  /*cc30*/  HADD2.F32 R71, -RZ, R45.H0_H0 ;  /* 0x2000002dff477230 */ /* 0x000fe40000004100 */
[----:B------:R-:W-:Y:S01]  /*cc40*/  FMUL.FTZ R50, R77, R50 ;  /* 0x000000324d327220 */ /* 0x000fe20000410000 */
[----:B------:R-:W-:-:S02]  /*cc50*/  HADD2.F32 R81, -RZ, R41.H0_H0 ;  /* 0x20000029ff517230 */ /* 0x000fc40000004100 */
[C---:B------:R-:W-:Y:S01]  /*cc60*/  FMUL.FTZ R70, R77.reuse, R70 ;  /* 0x000000464d467220 */ /* 0x040fe20000410000 */
[----:B------:R-:W-:Y:S02]  /*cc70*/  HADD2.F32 R83, -RZ, R46.H0_H0 ;  /* 0x2000002eff537230 */ /* 0x000fe40000004100 */
[----:B------:R-:W-:Y:S01]  /*cc80*/  FMUL.FTZ R72, R77, R72 ;  /* 0x000000484d487220 */ /* 0x000fe20000410000 */
[----:B------:R-:W-:Y:S02]  /*cc90*/  HADD2.F32 R85, -RZ, R42.H0_H0 ;  /* 0x2000002aff557230 */ /* 0x000fe40000004100 */
[----:B------:R-:W-:Y:S01]  /*cca0*/  FFMA.FTZ R48, R48, R49, R51 ;  /* 0x0000003130307223 */ /* 0x000fe20000010033 */
[----:B------:R-:W-:Y:S02]  /*ccb0*/  HADD2.F32 R87, -RZ, R46.H1_H1 ;  /* 0x3000002eff577230 */ /* 0x000fe40000004100 */
[----:B------:R-:W-:Y:S01]  /*ccc0*/  FFMA.FTZ R49, R50, R71, R81 ;  /* 0x0000004732317223 */ /* 0x000fe20000010051 */
[----:B------:R-:W-:-:S02]  /*ccd0*/  HADD2.F32 R89, -RZ, R42.H1_H1 ;  /* 0x3000002aff597230 */ /* 0x000fc40000004100 */
[----:B------:R-:W-:Y:S01]  /*cce0*/  FFMA.FTZ R50, R70, R83, R85 ;  /* 0x0000005346327223 */ /* 0x000fe20000010055 */
[----:B------:R-:W-:Y:S01]  /*ccf0*/  FADD.FTZ R76, R74, -R73 ;  /* 0x800000494a4c7221 */ /* 0x000fe20000010000 */
[----:B------:R-:W1:Y:S01]  /*cd00*/  LDC.64 R70, c[0x0][0x428] ;  /* 0x00010a00ff467b82 */ /* 0x000e620000000a00 */
[----:B------:R-:W-:Y:S02]  /*cd10*/  HADD2.F32 R51, -RZ, R47.H0_H0 ;  /* 0x2000002fff337230 */ /* 0x000fe40000004100 */
[----:B------:R-:W-:Y:S01]  /*cd20*/  FFMA.FTZ R81, R72, R87, R89 ;  /* 0x0000005748517223 */ /* 0x000fe20000010059 */
[----:B------:R-:W-:Y:S01]  /*cd30*/  FADD.FTZ R72, R56, -R73 ;  /* 0x8000004938487221 */ /* 0x000fe20000010000 */
[----:B------:R-:W-:Y:S02]  /*cd40*/  HADD2.F32 R83, -RZ, R43.H0_H0 ;  /* 0x2000002bff537230 */ /* 0x000fe40000004100 */
[----:B------:R-:W-:Y:S01]  /*cd50*/  FMUL.FTZ R76, R77, R76 ;  /* 0x0000004c4d4c7220 */ /* 0x000fe20000410000 */
[----:B------:R-:W-:-:S02]  /*cd60*/  HADD2.F32 R85, -RZ, R47.H1_H1 ;  /* 0x3000002fff557230 */ /* 0x000fc40000004100 */
[----:B------:R-:W-:Y:S01]  /*cd70*/  FMUL.FTZ R72, R77, R72 ;  /* 0x000000484d487220 */ /* 0x000fe20000410000 */
[----:B------:R-:W-:Y:S01]  /*cd80*/  HADD2.F32 R87, -RZ, R43.H1_H1 ;  /* 0x3000002bff577230 */ /* 0x000fe20000004100 */
[----:B------:R-:W-:Y:S02]  /*cd90*/  F2FP.F16.F32.PACK_AB R50, R81, R50 ;  /* 0x000000325132723e */ /* 0x000fe400000000ff */
[----:B0-----:R-:W-:Y:S01]  /*cda0*/  FFMA.FTZ R80, R72, R51, R83 ;  /* 0x0000003348507223 */ /* 0x001fe20000010053 */
[----:B------:R-:W-:Y:S01]  /*cdb0*/  FADD.FTZ R72, R10, -R73 ;  /* 0x800000490a487221 */ /* 0x000fe20000010000 */
[----:B------:R-:W-:Y:S01]  /*cdc0*/  FFMA.FTZ R89, R76, R85, R87 ;  /* 0x000000554c597223 */ /* 0x000fe20000010057 */
[----:B------:R-:W-:Y:S01]  /*cdd0*/  FADD.FTZ R76, R14, -R73 ;  /* 0x800000490e4c7221 */ /* 0x000fe20000010000 */
[----:B------:R-:W-:Y:S02]  /*cde0*/  HADD2.F32 R51, -RZ, R44.H1_H1 ;  /* 0x3000002cff337230 */ /* 0x000fe40000004100 */
[----:B------:R-:W-:Y:S01]  /*cdf0*/  FMUL.FTZ R72, R77, R72 ;  /* 0x000000484d487220 */ /* 0x000fe20000410000 */
[----:B------:R-:W-:-:S02]  /*ce00*/  HADD2.F32 R85, -RZ, R45.H1_H1 ;  /* 0x3000002dff557230 */ /* 0x000fc40000004100 */
[----:B------:R-:W-:Y:S01]  /*ce10*/  FMUL.FTZ R76, R77, R76 ;  /* 0x0000004c4d4c7220 */ /* 0x000fe20000410000 */
[----:B------:R-:W-:Y:S02]  /*ce20*/  HADD2.F32 R87, -RZ, R41.H1_H1 ;  /* 0x30000029ff577230 */ /* 0x000fe40000004100 */
[----:B------:R-:W-:-:S03]  /*ce30*/  HADD2.F32 R83, -RZ, R40.H1_H1 ;  /* 0x30000028ff537230 */ /* 0x000fc60000004100 */
[----:B------:R-:W-:Y:S01]  /*ce40*/  FFMA.FTZ R76, R76, R85, R87 ;  /* 0x000000554c4c7223 */ /* 0x000fe20000010057 */
[----:B-1----:R-:W-:-:S04]  /*ce50*/  IMAD.WIDE.U32 R70, R79, 0x10, R70 ;  /* 0x000000104f467825 */ /* 0x002fc800078e0046 */
[----:B------:R-:W-:Y:S01]  /*ce60*/  FFMA.FTZ R83, R72, R51, R83 ;  /* 0x0000003348537223 */ /* 0x000fe20000010053 */
[----:B------:R-:W-:Y:S02]  /*ce70*/  F2FP.F16.F32.PACK_AB R51, R89, R80 ;  /* 0x000000505933723e */ /* 0x000fe400000000ff */
[----:B------:R-:W-:Y:S02]  /*ce80*/  F2FP.F16.F32.PACK_AB R49, R76, R49 ;  /* 0x000000314c31723e */ /* 0x000fe400000000ff */
[----:B------:R-:W-:Y:S02]  /*ce90*/  F2FP.F16.F32.PACK_AB R48, R83, R48 ;  /* 0x000000305330723e */ /* 0x000fe400000000ff */
[----:B------:R-:W-:-:S03]  /*cea0*/  IADD3 R79, PT, PT, R79, 0x20, RZ ;  /* 0x000000204f4f7810 */ /* 0x000fc60007ffe0ff */
[----:B------:R1:W-:Y:S04]  /*ceb0*/  STG.E.128 desc[UR8][R70.64], R48 ;  /* 0x0000003046007986 */ /* 0x0003e8000c101d08 */
.L_x_3745:
[----:B------:R-:W-:Y:S05]  /*cec0*/  BSYNC.RECONVERGENT B2 ;  /* 0x0000000000027941 */ /* 0x000fea0003800200 */
.L_x_3744:
[----:B------:R-:W-:Y:S05]  /*ced0*/  @!P3 BRA `(.L_x_3743) ;  /* 0x0000000000bcb947 */ /* 0x000fea0003800000 */
[--C-:B-1----:R-:W-:Y:S01]  /*cee0*/  FADD.FTZ R48, R58, -R73.reuse ;  /* 0x800000493a307221 */ /* 0x102fe20000010000 */
[--C-:B------:R-:W-:Y:S01]  /*cef0*/  FADD.FTZ R50, R60, -R73.reuse ;  /* 0x800000493c327221 */ /* 0x100fe20000010000 */
[----:B------:R-:W-:Y:S01]  /*cf00*/  FADD.FTZ R70, R62, -R73 ;  /* 0x800000493e467221 */ /* 0x000fe20000010000 */
[----:B------:R-:W-:Y:S02]  /*cf10*/  HADD2.F32 R49, -RZ, R32.H0_H0 ;  /* 0x20000020ff317230 */ /* 0x000fe40000004100 */
[C---:B------:R-:W-:Y:S01]  /*cf20*/  FMUL.FTZ R48, R77.reuse, R48 ;  /* 0x000000304d307220 */ /* 0x040fe20000410000 */
[----:B------:R-:W-:Y:S02]  /*cf30*/  HADD2.F32 R51, -RZ, R28.H0_H0 ;  /* 0x2000001cff337230 */ /* 0x000fe40000004100 */
        /* <DEDUP_REMOVED lines=9> */
[--C-:B------:R-:W-:Y:S01]  /*cfd0*/  FADD.FTZ R84, R69, -R73.reuse ;  /* 0x8000004945547221 */ /* 0x100fe20000010000 */
[--C-:B------:R-:W-:Y:S01]  /*cfe0*/  FADD.FTZ R72, R59, -R73.reuse ;  /* 0x800000493b487221 */ /* 0x100fe20000010000 */
[----:B------:R-:W-:Y:S01]  /*cff0*/  FADD.FTZ R76, R61, -R73 ;  /* 0x800000493d4c7221 */ /* 0x000fe20000010000 */
[----:B------:R-:W-:Y:S01]  /*d000*/  FFMA.FTZ R50, R70, R83, R85 ;  /* 0x0000005346327223 */ /* 0x000fe20000010055 */
[----:B0-----:R-:W-:Y:S01]  /*d010*/  FADD.FTZ R80, R63, -R73 ;  /* 0x800000493f507221 */ /* 0x001fe20000010000 */
[----:B------:R-:W0:Y:S01]  /*d020*/  LDC.64 R70, c[0x0][0x428] ;  /* 0x00010a00ff467b82 */ /* 0x000e220000000a00 */
[----:B------:R-:W-:-:S02]  /*d030*/  HADD2.F32 R73, -RZ, R35.H0_H0 ;  /* 0x20000023ff497230 */ /* 0x000fc40000004100 */
[C---:B------:R-:W-:Y:S01]  /*d040*/  FMUL.FTZ R82, R77.reuse, R82 ;  /* 0x000000524d527220 */ /* 0x040fe20000410000 */
[----:B------:R-:W-:Y:S02]  /*d050*/  HADD2.F32 R83, -RZ, R31.H0_H0 ;  /* 0x2000001fff537230 */ /* 0x000fe40000004100 */
[C---:B------:R-:W-:Y:S01]  /*d060*/  FMUL.FTZ R84, R77.reuse, R84 ;  /* 0x000000544d547220 */ /* 0x040fe20000410000 */
[----:B------:R-:W-:Y:S02]  /*d070*/  HADD2.F32 R85, -RZ, R35.H1_H1 ;  /* 0x30000023ff557230 */ /* 0x000fe40000004100 */
[C---:B------:R-:W-:Y:S01]  /*d080*/  FMUL.FTZ R51, R77.reuse, R72 ;  /* 0x000000484d337220 */ /* 0x040fe20000410000 */
[----:B------:R-:W-:Y:S02]  /*d090*/  HADD2.F32 R87, -RZ, R31.H1_H1 ;  /* 0x3000001fff577230 */ /* 0x000fe40000004100 */
[C---:B------:R-:W-:Y:S01]  /*d0a0*/  FMUL.FTZ R72, R77.reuse, R76 ;  /* 0x0000004c4d487220 */ /* 0x040fe20000410000 */
[----:B------:R-:W-:Y:S01]  /*d0b0*/  FMUL.FTZ R81, R77, R80 ;  /* 0x000000504d517220 */ /* 0x000fe20000410000 */
[----:B------:R-:W-:Y:S01]  /*d0c0*/  FFMA.FTZ R83, R82, R73, R83 ;  /* 0x0000004952537223 */ /* 0x000fe20000010053 */
[----:B------:R-:W-:-:S02]  /*d0d0*/  HADD2.F32 R73, -RZ, R33.H1_H1 ;  /* 0x30000021ff497230 */ /* 0x000fc40000004100 */
[----:B------:R-:W-:Y:S01]  /*d0e0*/  FFMA.FTZ R86, R84, R85, R87 ;  /* 0x0000005554567223 */ /* 0x000fe20000010057 */
[----:B------:R-:W-:Y:S02]  /*d0f0*/  HADD2.F32 R77, -RZ, R29.H1_H1 ;  /* 0x3000001dff4d7230 */ /* 0x000fe40000004100 */
[----:B------:R-:W-:Y:S02]  /*d100*/  HADD2.F32 R76, -RZ, R32.H1_H1 ;  /* 0x30000020ff4c7230 */ /* 0x000fe40000004100 */
[----:B------:R-:W-:Y:S02]  /*d110*/  HADD2.F32 R82, -RZ, R34.H1_H1 ;  /* 0x30000022ff527230 */ /* 0x000fe40000004100 */
[----:B------:R-:W-:Y:S01]  /*d120*/  FFMA.FTZ R72, R72, R73, R77 ;  /* 0x0000004948487223 */ /* 0x000fe2000001004d */
[----:B------:R-:W-:Y:S02]  /*d130*/  HADD2.F32 R84, -RZ, R30.H1_H1 ;  /* 0x3000001eff547230 */ /* 0x000fe40000004100 */
[----:B------:R-:W-:-:S02]  /*d140*/  HADD2.F32 R80, -RZ, R28.H1_H1 ;  /* 0x3000001cff507230 */ /* 0x000fc40000004100 */
[----:B------:R-:W-:Y:S01]  /*d150*/  F2FP.F16.F32.PACK_AB R49, R72, R49 ;  /* 0x000000314831723e */ /* 0x000fe200000000ff */
[----:B------:R-:W-:Y:S01]  /*d160*/  FFMA.FTZ R81, R81, R82, R84 ;  /* 0x0000005251517223 */ /* 0x000fe20000010054 */
[----:B0-----:R-:W-:-:S04]  /*d170*/  IMAD.WIDE.U32 R70, R79, 0x10, R70 ;  /* 0x000000104f467825 */ /* 0x001fc800078e0046 */
[----:B------:R-:W-:Y:S01]  /*d180*/  FFMA.FTZ R73, R51, R76, R80 ;  /* 0x0000004c33497223 */ /* 0x000fe20000010050 */
[----:B------:R-:W-:Y:S02]  /*d190*/  F2FP.F16.F32.PACK_AB R51, R86, R83 ;  /* 0x000000535633723e */ /* 0x000fe400000000ff */
[----:B------:R-:W-:Y:S02]  /*d1a0*/  F2FP.F16.F32.PACK_AB R50, R81, R50 ;  /* 0x000000325132723e */ /* 0x000fe400000000ff */
[----:B------:R-:W-:-:S05]  /*d1b0*/  F2FP.F16.F32.PACK_AB R48, R73, R48 ;  /* 0x000000304930723e */ /* 0x000fca00000000ff */
[----:B------:R2:W-:Y:S02]  /*d1c0*/  STG.E.128 desc[UR8][R70.64], R48 ;  /* 0x0000003046007986 */ /* 0x0005e4000c101d08 */
.L_x_3743:
[----:B------:R-:W-:Y:S05]  /*d1d0*/  BSYNC.RECONVERGENT B1 ;  /* 0x0000000000017941 */ /* 0x000fea0003800200 */
.L_x_3742:
[----:B-12---:R-:W1:Y:S02]  /*d1e0*/  LDC.64 R48, c[0x0][0x380] ;  /* 0x0000e000ff307b82 */ /* 0x006e640000000a00 */
[----:B-1----:R-:W-:-:S05]  /*d1f0*/  IMAD R4, R48, 0x4, R4 ;  /* 0x0000000430047824 */ /* 0x002fca00078e0204 */
[----:B------:R-:W-:-:S13]  /*d200*/  ISETP.GE.AND P0, PT, R4, R49, PT ;  /* 0x000000310400720c */ /* 0x000fda0003f06270 */
[----:B------:R-:W-:Y:S05]  /*d210*/  @!P0 BRA `(.L_x_3746) ;  /* 0xffffff3800348947 */ /* 0x000fea000383ffff */
[----:B------:R-:W-:Y:S05]  /*d220*/  BSYNC B0 ;  /* 0x0000000000007941 */ /* 0x000fea0003800000 */
.L_x_3504:
[----:B------:R-:W-:Y:S05]  /*d230*/  EXIT ;  /* 0x000000000000794d */ /* 0x000fea0003800000 */
.L_x_3741:
        /* <DEDUP_REMOVED lines=8> */
.L_x_3748:
[----:B------:R-:W-:Y:S05]  /*d2c0*/  BSYNC B1 ;  /* 0x0000000000017941 */ /* 0x000fea0003800000 */
.L_x_3747:
        /* <DEDUP_REMOVED lines=10> */
.L_x_3749:
[----:B------:R-:W-:Y:S01]  /*d370*/  HFMA2 R83, -RZ, RZ, 0, 2.384185791015625e-07 ;  /* 0x00000004ff537431 */ /* 0x000fe200000001ff */
[----:B------:R-:W-:-:S05]  /*d380*/  MOV R51, R82 ;  /* 0x0000005200337202 */ /* 0x000fca0000000f00 */
[----:B------:R-:W-:-:S04]  /*d390*/  FADD.FTZ R51, R50, R51 ;  /* 0x0000003332337221 */ /* 0x000fc80000010000 */
[----:B------:R-:W-:-:S07]  /*d3a0*/  IMAD.MOV.U32 R84, RZ, RZ, R51 ;  /* 0x000000ffff547224 */ /* 0x000fce00078e0033 */
[----:B------:R-:W-:Y:S05]  /*d3b0*/  WARPSYNC.COLLECTIVE R81, `(.L_x_3750) ;  /* 0x0000000051087348 */ /* 0x000fea0003c00000 */
[----:B------:R0:W1:Y:S02]  /*d3c0*/  SHFL.BFLY P4, R82, R84, R83, R86 ;  /* 0x0c00005354527389 */ /* 0x0000640000080056 */
[----:B01----:R-:W-:Y:S05]  /*d3d0*/  ENDCOLLECTIVE ;  /* 0x000000000000791b */ /* 0x003fea0003800000 */
.L_x_3750:
[----:B------:R-:W-:Y:S01]  /*d3e0*/  HFMA2 R83, -RZ, RZ, 0, 4.76837158203125e-07 ;  /* 0x00000008ff537431 */ /* 0x000fe200000001ff */
[----:B------:R-:W-:-:S05]  /*d3f0*/  MOV R48, R82 ;  /* 0x0000005200307202 */ /* 0x000fca0000000f00 */
[----:B------:R-:W-:-:S04]  /*d400*/  FADD.FTZ R77, R51, R48 ;  /* 0x00000030334d7221 */ /* 0x000fc80000010000 */
[----:B------:R-:W-:-:S07]  /*d410*/  IMAD.MOV.U32 R84, RZ, RZ, R77 ;  /* 0x000000ffff547224 */ /* 0x000fce00078e004d */
[----:B------:R-:W-:Y:S05]  /*d420*/  WARPSYNC.COLLECTIVE R81, `(.L_x_3751) ;  /* 0x0000000051087348 */ /* 0x000fea0003c00000 */
[----:B------:R0:W1:Y:S02]  /*d430*/  SHFL.BFLY P4, R82, R84, R83, R86 ;  /* 0x0c00005354527389 */ /* 0x0000640000080056 */
[----:B01----:R-:W-:Y:S05]  /*d440*/  ENDCOLLECTIVE ;  /* 0x000000000000791b */ /* 0x003fea0003800000 */
.L_x_3751:
[----:B------:R-:W-:Y:S01]  /*d450*/  HFMA2 R83, -RZ, RZ, 0, 9.5367431640625e-07 ;  /* 0x00000010ff537431 */ /* 0x000fe200000001ff */
[----:B------:R-:W-:-:S05]  /*d460*/  MOV R48, R82 ;  /* 0x0000005200307202 */ /* 0x000fca0000000f00 */
[----:B------:R-:W-:-:S04]  /*d470*/  FADD.FTZ R79, R77, R48 ;  /* 0x000000304d4f7221 */ /* 0x000fc80000010000 */
[----:B------:R-:W-:-:S07]  /*d480*/  IMAD.MOV.U32 R84, RZ, RZ, R79 ;  /* 0x000000ffff547224 */ /* 0x000fce00078e004f */
[----:B------:R-:W-:Y:S05]  /*d490*/  WARPSYNC.COLLECTIVE R81, `(.L_x_3752) ;  /* 0x0000000051087348 */ /* 0x000fea0003c00000 */
[----:B------:R0:W1:Y:S02]  /*d4a0*/  SHFL.BFLY P4, R82, R84, R83, R86 ;  /* 0x0c00005354527389 */ /* 0x0000640000080056 */
[----:B01----:R-:W-:Y:S05]  /*d4b0*/  ENDCOLLECTIVE ;  /* 0x000000000000791b */ /* 0x003fea0003800000 */
.L_x_3752:
        /* <DEDUP_REMOVED lines=41> */
.L_x_3753:
[----:B------:R-:W-:Y:S01]  /*d750*/  HFMA2 R83, -RZ, RZ, 0, 1.1920928955078125e-07 ;  /* 0x00000002ff537431 */ /* 0x000fe200000001ff */
[----:B------:R-:W-:-:S05]  /*d760*/  MOV R49, R82 ;  /* 0x0000005200317202 */ /* 0x000fca0000000f00 */
[----:B------:R-:W-:-:S04]  /*d770*/  FADD.FTZ R49, R48, R49 ;  /* 0x0000003130317221 */ /* 0x000fc80000010000 */
[----:B------:R-:W-:-:S07]  /*d780*/  IMAD.MOV.U32 R84, RZ, RZ, R49 ;  /* 0x000000ffff547224 */ /* 0x000fce00078e0031 */
[----:B------:R-:W-:Y:S05]  /*d790*/  WARPSYNC.COLLECTIVE R81, `(.L_x_3754) ;  /* 0x0000000051087348 */ /* 0x000fea0003c00000 */
[----:B------:R0:W1:Y:S02]  /*d7a0*/  SHFL.BFLY P4, R82, R84, R83, R86 ;  /* 0x0c00005354527389 */ /* 0x0000640000080056 */
[----:B01----:R-:W-:Y:S05]  /*d7b0*/  ENDCOLLECTIVE ;  /* 0x000000000000791b */ /* 0x003fea0003800000 */
.L_x_3754:
[----:B------:R-:W-:Y:S01]  /*d7c0*/  HFMA2 R83, -RZ, RZ, 0, 2.384185791015625e-07 ;  /* 0x00000004ff537431 */ /* 0x000fe200000001ff */
[----:B------:R-:W-:-:S05]  /*d7d0*/  MOV R50, R82 ;  /* 0x0000005200327202 */ /* 0x000fca0000000f00 */
[----:B------:R-:W-:-:S04]  /*d7e0*/  FADD.FTZ R50, R49, R50 ;  /* 0x0000003231327221 */ /* 0x000fc80000010000 */
[----:B------:R-:W-:-:S07]  /*d7f0*/  IMAD.MOV.U32 R84, RZ, RZ, R50 ;  /* 0x000000ffff547224 */ /* 0x000fce00078e0032 */
[----:B------:R-:W-:Y:S05]  /*d800*/  WARPSYNC.COLLECTIVE R81, `(.L_x_3755) ;  /* 0x0000000051087348 */ /* 0x000fea0003c00000 */
[----:B------:R0:W1:Y:S02]  /*d810*/  SHFL.BFLY P4, R82, R84, R83, R86 ;  /* 0x0c00005354527389 */ /* 0x0000640000080056 */
[----:B01----:R-:W-:Y:S05]  /*d820*/  ENDCOLLECTIVE ;  /* 0x000000000000791b */ /* 0x003fea0003800000 */
.L_x_3755:
[----:B------:R-:W-:Y:S01]  /*d830*/  HFMA2 R83, -RZ, RZ, 0, 4.76837158203125e-07 ;  /* 0x00000008ff537431 */ /* 0x000fe200000001ff */
[----:B------:R-:W-:-:S05]  /*d840*/  MOV R51, R82 ;  /* 0x0000005200337202 */ /* 0x000fca0000000f00 */
[----:B------:R-:W-:-:S04]  /*d850*/  FADD.FTZ R51, R50, R51 ;  /* 0x0000003332337221 */ /* 0x000fc80000010000 */
[----:B------:R-:W-:-:S07]  /*d860*/  IMAD.MOV.U32 R84, RZ, RZ, R51 ;  /* 0x000000ffff547224 */ /* 0x000fce00078e0033 */
[----:B------:R-:W-:Y:S05]  /*d870*/  WARPSYNC.COLLECTIVE R81, `(.L_x_3756) ;  /* 0x0000000051087348 */ /* 0x000fea0003c00000 */
[----:B------:R0:W1:Y:S02]  /*d880*/  SHFL.BFLY P4, R82, R84, R83, R86 ;  /* 0x0c00005354527389 */ /* 0x0000640000080056 */
[----:B01----:R-:W-:Y:S05]  /*d890*/  ENDCOLLECTIVE ;  /* 0x000000000000791b */ /* 0x003fea0003800000 */
.L_x_3756:
[----:B------:R-:W-:Y:S01]  /*d8a0*/  HFMA2 R83, -RZ, RZ, 0, 9.5367431640625e-07 ;  /* 0x00000010ff537431 */ /* 0x000fe200000001ff */
[----:B------:R-:W-:-:S05]  /*d8b0*/  MOV R80, R82 ;  /* 0x0000005200507202 */ /* 0x000fca0000000f00 */
[----:B------:R-:W-:-:S04]  /*d8c0*/  FADD.FTZ R80, R51, R80 ;  /* 0x0000005033507221 */ /* 0x000fc80000010000 */
[----:B------:R-:W-:-:S07]  /*d8d0*/  IMAD.MOV.U32 R84, RZ, RZ, R80 ;  /* 0x000000ffff547224 */ /* 0x000fce00078e0050 */
[----:B------:R-:W-:Y:S05]  /*d8e0*/  WARPSYNC.COLLECTIVE R81, `(.L_x_3757) ;  /* 0x0000000051087348 */ /* 0x000fea0003c00000 */
[----:B------:R0:W1:Y:S02]  /*d8f0*/  SHFL.BFLY P4, R82, R84, R83, R86 ;  /* 0x0c00005354527389 */ /* 0x0000640000080056 */
[----:B01----:R-:W-:Y:S05]  /*d900*/  ENDCOLLECTIVE ;  /* 0x000000000000791b */ /* 0x003fea0003800000 */
.L_x_3757:
[----:B------:R-:W-:Y:S01]  /*d910*/  MOV R77, R82 ;  /* 0x00000052004d7202 */ /* 0x000fe20000000f00 */
[----:B------:R-:W-:Y:S06]  /*d920*/  BRA `(.L_x_3758) ;  /* 0xfffffff000447947 */ /* 0x000fec000383ffff */
.L_x_3759:
        /* <DEDUP_REMOVED lines=13> */
.L_x_20251:


//--------------------- .text._ZN10layer_norm13ln_fwd_kernelINS_13Kernel_traitsI6__halfS2_S2_S2_fjLj512ELj1ELj4ELj1ELj16ENS_18Kernel_traits_baseILj512ES2_S2_S2_S2_fjLj128EEEEELb1ELb1ELb1ELb1EEEvNS_9FwdParamsE --------------------------
	.section	.text._ZN10layer_norm13ln_fwd_kernelINS_13Kernel_traitsI6__halfS2_S2_S2_fjLj512ELj1ELj4ELj1ELj16ENS_18Kernel_traits_baseILj512ES2_S2_S2_S2_fjLj128EEEEELb1ELb1ELb1ELb1EEEvNS_9FwdParamsE,"ax",@progbits
	.align	128
        .global         _ZN10layer_norm13ln_fwd_kernelINS_13Kernel_traitsI6__halfS2_S2_S2_fjLj512ELj1ELj4ELj1ELj16ENS_18Kernel_traits_baseILj512ES2_S2_S2_S2_fjLj128EEEEELb1ELb1ELb1ELb1EEEvNS_9FwdParamsE
        .type           _ZN10layer_norm13ln_fwd_kernelINS_13Kernel_traitsI6__halfS2_S2_S2_fjLj512ELj1ELj4ELj1ELj16ENS_18Kernel_traits_baseILj512ES2_S2_S2_S2_fjLj128EEEEELb1ELb1ELb1ELb1EEEvNS_9FwdParamsE,@function
        .size           _ZN10layer_norm13ln_fwd_kernelINS_13Kernel_traitsI6__halfS2_S2_S2_fjLj512ELj1ELj4ELj1ELj16ENS_18Kernel_traits_baseILj512ES2_S2_S2_S2_fjLj128EEEEELb1ELb1ELb1ELb1EEEvNS_9FwdParamsE,(.L_x_20252 - _ZN10layer_norm13ln_fwd_kernelINS_13Kernel_traitsI6__halfS2_S2_S2_fjLj512ELj1ELj4ELj1ELj16ENS_18Kernel_traits_baseILj512ES2_S2_S2_S2_fjLj128EEEEELb1ELb1ELb1ELb1EEEvNS_9FwdParamsE)
        .other          _ZN10layer_norm13ln_fwd_kernelINS_13Kernel_traitsI6__halfS2_S2_S2_fjLj512ELj1ELj4ELj1ELj16ENS_18Kernel_traits_baseILj512ES2_S2_S2_S2_fjLj128EEEEELb1ELb1ELb1ELb1EEEvNS_9FwdParamsE,@"STO_CUDA_ENTRY STV_DEFAULT"
_ZN10layer_norm13ln_fwd_kernelINS_13Kernel_traitsI6__halfS2_S2_S2_fjLj512ELj1ELj4ELj1ELj16ENS_18Kernel_traits_baseILj512ES2_S2_S2_S2_fjLj128EEEEELb1ELb1ELb1ELb1EEEvNS_9FwdParamsE:
.text._ZN10layer_norm13ln_fwd_kernelINS_13Kernel_traitsI6__halfS2_S2_S2_fjLj512ELj1ELj4ELj1ELj16ENS_18Kernel_traits_baseILj512ES2_S2_S2_S2_fjLj128EEEEELb1ELb1ELb1ELb1EEEvNS_9FwdParamsE:
        /* <DEDUP_REMOVED lines=26> */
[----:B------:R-:W5:Y:S04]  /*01a0*/  LDG.E.128 R4, desc[UR8][R10.64] ;  /* 0x000000080a047981 */ /* 0x000f68000c1e1d00 */
[----:B------:R1:W5:Y:S01]  /*01b0*/  LDG.E.128 R32, desc[UR8][R10.64+0x200] ;  /* 0x000200080a207981 */ /* 0x000362000c1e1d00 */
[----:B------:R-:W-:Y:S01]  /*01c0*/  SHF.R.U32.HI R16, RZ, 0x5, R0 ;  /* 0x00000005ff107819 */ /* 0x000fe20000011600 */
[----:B-1----:R-:W1:Y:S01]  /*01d0*/  LDC R11, c[0x0][0x360] ;  /* 0x0000d800ff0b7b82 */ /* 0x002e620000000800 */
[----:B0-----:R-:W-:-:S06]  /*01e0*/  USHF.L.U32 UR4, UR5, 0x2, URZ ;  /* 0x0000000205047899 */ /* 0x001fcc00080006ff */
[----:B------:R-:W-:-:S04]  /*01f0*/  LOP3.LUT R16, R16, UR4, RZ, 0xfc, !PT ;  /* 0x0000000410107c12 */ /* 0x000fc8000f8efcff */
[----:B------:R-:W-:Y:S01]  /*0200*/  ISETP.GE.AND P2, PT, R16, UR10, PT ;  /* 0x0000000a10007c0c */ /* 0x000fe2000bf46270 */
[----:B---3--:R-:W-:-:S05]  /*0210*/  IMAD.WIDE.U32 R14, R17, 0x10, R14 ;  /* 0x00000010110e7825 */ /* 0x008fca00078e000e */
[----:B------:R-:W5:Y:S04]  /*0220*/  LDG.E.128 R36, desc[UR8][R14.64] ;  /* 0x000000080e247981 */ /* 0x000f68000c1e1d00 */
[----:B------:R1:W5:Y:S02]  /*0230*/  LDG.E.128 R28, desc[UR8][R14.64+0x200] ;  /* 0x000200080e1c7981 */ /* 0x000364000c1e1d00 */
[----:B-1----:R-:W-:Y:S01]  /*0240*/  IMAD R14, R11, UR5, R0 ;  /* 0x000000050b0e7c24 */ /* 0x002fe2000f8e0200 */
[----:B----4-:R-:W-:Y:S02]  /*0250*/  @P1 R2UR UR6, R2 ;  /* 0x00000000020612ca */ /* 0x010fe400000e0000 */
[----:B------:R-:W-:Y:S02]  /*0260*/  @P1 R2UR UR7, R3 ;  /* 0x00000000030712ca */ /* 0x000fe400000e0000 */
[----:B--2---:R-:W-:-:S04]  /*0270*/  @P1 IADD3 R40, P3, PT, R8, R19, RZ ;  /* 0x0000001308281210 */ /* 0x004fc80007f7e0ff */
[----:B------:R-:W-:Y:S01]  /*0280*/  @P1 IADD3.X R41, PT, PT, RZ, R9, RZ, P3, !PT ;  /* 0x00000009ff291210 */ /* 0x000fe20001ffe4ff */
[----:B------:R-:W-:Y:S08]  /*0290*/  @P2 EXIT ;  /* 0x000000000000294d */ /* 0x000ff00003800000 */
[--C-:B------:R-:W-:Y:S01]  /*02a0*/  SHF.R.U64 R15, R40, 0x2, R41.reuse ;  /* 0x00000002280f7819 */ /* 0x100fe20000001229 */
[C---:B------:R-:W-:Y:S01]  /*02b0*/  IMAD.HI.U32 R0, R14.reuse, -0x326172a9, RZ ;  /* 0xcd9e8d570e007827 */ /* 0x040fe200078e00ff */
[----:B------:R-:W-:Y:S01]  /*02c0*/  SHF.R.U32.HI R13, RZ, 0x2, R41 ;  /* 0x00000002ff0d7819 */ /* 0x000fe20000011629 */
[----:B------:R-:W-:Y:S01]  /*02d0*/  UIADD3 UR15, UPT, UPT, UR6, -0x61c88647, URZ ;  /* 0x9e3779b9060f7890 */ /* 0x000fe2000fffe0ff */
[----:B------:R-:W-:Y:S01]  /*02e0*/  BSSY B0, `(.L_x_3760) ;  /* 0x0000cd3000007945 */ /* 0x000fe20003800000 */
[----:B------:R-:W-:Y:S01]  /*02f0*/  IMAD.HI.U32 R2, R15, -0x2daee0ad, RZ ;  /* 0xd2511f530f027827 */ /* 0x000fe200078e00ff */
[----:B------:R-:W-:Y:S01]  /*0300*/  LOP3.LUT R0, R13, UR6, R0, 0x96, !PT ;  /* 0x000000060d007c12 */ /* 0x000fe2000f8e9600 */
[----:B------:R-:W-:Y:S01]  /*0310*/  UIADD3 UR16, UPT, UPT, UR7, -0x4498517b, URZ ;  /* 0xbb67ae8507107890 */ /* 0x000fe2000fffe0ff */
[-C--:B-----5:R-:W-:Y:S01]  /*0320*/  @P0 MOV R44, R31.reuse ;  /* 0x0000001f002c0202 */ /* 0x0a0fe20000000f00 */
[----:B------:R-:W-:Y:S01]  /*0330*/  IMAD R8, R14, -0x326172a9, RZ ;  /* 0xcd9e8d570e087824 */ /* 0x000fe200078e02ff */
[----:B------:R-:W-:Y:S01]  /*0340*/  LOP3.LUT R2, R2, UR7, RZ, 0x3c, !PT ;  /* 0x0000000702027c12 */ /* 0x000fe2000f8e3cff */
[----:B------:R-:W-:Y:S01]  /*0350*/  IMAD R10, R15, -0x2daee0ad, RZ ;  /* 0xd2511f530f0a7824 */ /* 0x000fe200078e02ff */
[----:B------:R-:W-:Y:S01]  /*0360*/  UIADD3 UR17, UPT, UPT, UR6, 0x3c6ef372, URZ ;  /* 0x3c6ef37206117890 */ /* 0x000fe2000fffe0ff */
[----:B------:R-:W-:Y:S01]  /*0370*/  IMAD.HI.U32 R9, R0, -0x2daee0ad, RZ ;  /* 0xd2511f5300097827 */ /* 0x000fe200078e00ff */
[----:B------:R-:W-:Y:S01]  /*0380*/  UIADD3 UR18, UPT, UPT, UR7, 0x76cf5d0a, URZ ;  /* 0x76cf5d0a07127890 */ /* 0x000fe2000fffe0ff */
[----:B------:R-:W-:Y:S01]  /*0390*/  @!P0 MOV R44, R31 ;  /* 0x0000001f002c8202 */ /* 0x000fe20000000f00 */
[----:B------:R-:W-:Y:S01]  /*03a0*/  UIADD3 UR19, UPT, UPT, UR6, -0x255992d5, URZ ;  /* 0xdaa66d2b06137890 */ /* 0x000fe2000fffe0ff */
[----:B------:R-:W-:Y:S01]  /*03b0*/  IMAD.HI.U32 R3, R2, -0x326172a9, RZ ;  /* 0xcd9e8d5702037827 */ /* 0x000fe200078e00ff */
[----:B------:R-:W-:Y:S01]  /*03c0*/  UIADD3 UR20, UPT, UPT, UR7, 0x32370b8f, URZ ;  /* 0x32370b8f07147890 */ /* 0x000fe2000fffe0ff */
[----:B------:R-:W-:Y:S01]  /*03d0*/  @!P0 CS2R R22, SRZ ;  /* 0x0000000000168805 */ /* 0x000fe2000001ff00 */
[----:B------:R-:W-:Y:S01]  /*03e0*/  UIADD3 UR21, UPT, UPT, UR6, 0x78dde6e4, URZ ;  /* 0x78dde6e406157890 */ /* 0x000fe2000fffe0ff */
[----:B------:R-:W-:Y:S01]  /*03f0*/  IMAD R11, R0, -0x2daee0ad, RZ ;  /* 0xd2511f53000b7824 */ /* 0x000fe200078e02ff */
[----:B------:R-:W-:Y:S01]  /*0400*/  LOP3.LUT R3, R8, UR15, R3, 0x96, !PT ;  /* 0x0000000f08037c12 */ /* 0x000fe2000f8e9603 */
[----:B------:R-:W-:Y:S01]  /*0410*/  @P0 IMAD.MOV.U32 R12, RZ, RZ, R4 ;  /* 0x000000ffff0c0224 */ /* 0x000fe200078e0004 */
[----:B------:R-:W-:Y:S01]  /*0420*/  LOP3.LUT R8, R10, UR16, R9, 0x96, !PT ;  /* 0x000000100a087c12 */ /* 0x000fe2000f8e9609 */
[----:B------:R-:W-:Y:S01]  /*0430*/  IMAD R9, R2, -0x326172a9, RZ ;  /* 0xcd9e8d5702097824 */ /* 0x000fe200078e02ff */
[----:B------:R-:W-:Y:S01]  /*0440*/  @!P0 MOV R12, R4 ;  /* 0x00000004000c8202 */ /* 0x000fe20000000f00 */
[----:B------:R-:W-:Y:S01]  /*0450*/  IMAD.HI.U32 R2, R3, -0x2daee0ad, RZ ;  /* 0xd2511f5303027827 */ /* 0x000fe200078e00ff */
[----:B------:R-:W-:Y:S01]  /*0460*/  UIADD3 UR22, UPT, UPT, UR7, -0x126145ec, URZ ;  /* 0xed9eba1407167890 */ /* 0x000fe2000fffe0ff */
[----:B------:R-:W-:Y:S01]  /*0470*/  @P0 MOV R10, R6 ;  /* 0x00000006000a0202 */ /* 0x000fe20000000f00 */
        /* <DEDUP_REMOVED lines=13> */
[----:B------:R-:W-:Y:S01]  /*0550*/  IMAD.HI.U32 R4, R0, -0x2daee0ad, RZ ;  /* 0xd2511f5300047827 */ /* 0x000fe200078e00ff */
[----:B------:R-:W-:Y:S01]  /*0560*/  LOP3.LUT R18, R8, UR19, R3, 0x96, !PT ;  /* 0x0000001308127c12 */ /* 0x000fe2000f8e9603 */
[----:B------:R-:W-:Y:S01]  /*0570*/  UIADD3 UR28, UPT, UPT, UR7, 0x1fd5c5a3, URZ ;  /* 0x1fd5c5a3071c7890 */ /* 0x000fe2000fffe0ff */
[----:B------:R-:W-:Y:S01]  /*0580*/  @!P0 CS2R R24, SRZ ;  /* 0x0000000000188805 */ /* 0x000fe2000001ff00 */
[----:B------:R-:W-:Y:S01]  /*0590*/  @P0 IMAD.MOV.U32 R11, RZ, RZ, R5 ;  /* 0x000000ffff0b0224 */ /* 0x000fe200078e0005 */
[----:B------:R-:W-:Y:S01]  /*05a0*/  LOP3.LUT R19, R19, UR20, R4, 0x96, !PT ;  /* 0x0000001413137c12 */ /* 0x000fe2000f8e9604 */
[----:B------:R-:W-:Y:S01]  /*05b0*/  IMAD R3, R2, -0x326172a9, RZ ;  /* 0xcd9e8d5702037824 */ /* 0x000fe200078e02ff */
[----:B------:R-:W-:Y:S01]  /*05c0*/  @!P0 MOV R11, R5 ;  /* 0x00000005000b8202 */ /* 0x000fe20000000f00 */
[----:B------:R-:W-:Y:S01]  /*05d0*/  IMAD R5, R0, -0x2daee0ad, RZ ;  /* 0xd2511f5300057824 */ /* 0x000fe200078e02ff */
[----:B------:R-:W-:Y:S01]  /*05e0*/  @P0 MOV R4, R32 ;  /* 0x0000002000040202 */ /* 0x000fe20000000f00 */
[----:B------:R-:W-:Y:S01]  /*05f0*/  IMAD.HI.U32 R0, R19, -0x326172a9, RZ ;  /* 0xcd9e8d5713007827 */ /* 0x000fe200078e00ff */
[----:B------:R-:W-:Y:S01]  /*0600*/  UIADD3 UR29, UPT, UPT, UR6, -0xe443238, URZ ;  /* 0xf1bbcdc8061d7890 */ /* 0x000fe2000fffe0ff */
[----:B------:R-:W-:Y:S01]  /*0610*/  LOP3.LUT R83, R40, 0x3, RZ, 0xc0, !PT ;  /* 0x0000000328537812 */ /* 0x000fe200078ec0ff */
[----:B------:R-:W-:Y:S01]  /*0620*/  UIADD3 UR30, UPT, UPT, UR7, -0x24c28bd8, URZ ;  /* 0xdb3d7428071e7890 */ /* 0x000fe2000fffe0ff */
[----:B------:R-:W-:Y:S01]  /*0630*/  IMAD.HI.U32 R2, R18, -0x2daee0ad, RZ ;  /* 0xd2511f5312027827 */ /* 0x000fe200078e00ff */
[----:B------:R-:W-:Y:S01]  /*0640*/  LOP3.LUT R0, R3, UR21, R0, 0x96, !PT ;  /* 0x0000001503007c12 */ /* 0x000fe2000f8e9600 */
[----:B------:R-:W-:-:S02]  /*0650*/  UIADD3 UR31, UPT, UPT, UR6, -0x700cb87f, URZ ;  /* 0x8ff34781061f7890 */ /* 0x000fc4000fffe0ff */
[----:B------:R-:W-:Y:S01]  /*0660*/  @P0 IMAD.MOV.U32 R8, RZ, RZ, R36 ;  /* 0x000000ffff080224 */ /* 0x000fe200078e0024 */
[----:B------:R-:W-:Y:S01]  /*0670*/  @!P0 MOV R8, R36 ;  /* 0x0000002400088202 */ /* 0x000fe20000000f00 */
[----:B------:R-:W-:Y:S01]  /*0680*/  @P0 IMAD.MOV.U32 R9, RZ, RZ, R7 ;  /* 0x000000ffff090224 */ /* 0x000fe200078e0007 */
[----:B------:R-:W-:Y:S01]  /*0690*/  LOP3.LUT R36, R5, UR22, R2, 0x96, !PT ;  /* 0x0000001605247c12 */ /* 0x000fe2000f8e9602 */
[----:B------:R-:W-:Y:S01]  /*06a0*/  IMAD R19, R19, -0x326172a9, RZ ;  /* 0xcd9e8d5713137824 */ /* 0x000fe200078e02ff */
[----:B------:R-:W-:Y:S01]  /*06b0*/  @!P0 MOV R9, R7 ;  /* 0x0000000700098202 */ /* 0x000fe20000000f00 */
[----:B------:R-:W-:Y:S01]  /*06c0*/  @P0 IMAD.MOV.U32 R3, RZ, RZ, R33 ;  /* 0x000000ffff030224 */ /* 0x000fe200078e0021 */
[----:B------:R-:W-:Y:S01]  /*06d0*/  @P0 MOV R7, R37 ;  /* 0x0000002500070202 */ /* 0x000fe20000000f00 */
[----:B------:R-:W-:Y:S01]  /*06e0*/  @!P0 IMAD.MOV.U32 R7, RZ, RZ, R37 ;  /* 0x000000ffff078224 */ /* 0x000fe200078e0025 */
[----:B------:R-:W-:Y:S01]  /*06f0*/  @!P0 MOV R3, R33 ;  /* 0x0000002100038202 */ /* 0x000fe20000000f00 */
[----:B------:R-:W-:Y:S01]  /*0700*/  IMAD R37, R18, -0x2daee0ad, RZ ;  /* 0xd2511f5312257824 */ /* 0x000fe200078e02ff */
[----:B------:R-:W-:Y:S01]  /*0710*/  UIADD3 UR32, UPT, UPT, UR7, -0x695add53, URZ ;  /* 0x96a522ad07207890 */ /* 0x000fe2000fffe0ff */
[----:B------:R-:W-:Y:S01]  /*0720*/  IMAD.HI.U32 R2, R36, -0x326172a9, RZ ;  /* 0xcd9e8d5724027827 */ /* 0x000fe200078e00ff */
[----:B------:R-:W0:Y:S03]  /*0730*/  LDCU UR10, c[0x0][0x404] ;  /* 0x00008080ff0a77ac */ /* 0x000e260008000800 */
[C---:B------:R-:W-:Y:S01]  /*0740*/  IMAD.HI.U32 R18, R0.reuse, -0x2daee0ad, RZ ;  /* 0xd2511f5300127827 */ /* 0x040fe200078e00ff */
[----:B------:R-:W-:Y:S01]  /*0750*/  LOP3.LUT R19, R19, UR23, R2, 0x96, !PT ;  /* 0x0000001713137c12 */ /* 0x000fe2000f8e9602 */
[----:B------:R-:W1:Y:S02]  /*0760*/  LDCU.U8 UR11, c[0x0][0x410] ;  /* 0x00008200ff0b77ac */ /* 0x000e640008000000 */
[----:B------:R-:W-:Y:S01]  /*0770*/  @!P0 IMAD.MOV.U32 R4, RZ, RZ, R32 ;  /* 0x000000ffff048224 */ /* 0x000fe200078e0020 */
[----:B------:R-:W-:Y:S01]  /*0780*/  LOP3.LUT R18, R37, UR24, R18, 0x96, !PT ;  /* 0x0000001825127c12 */ /* 0x000fe2000f8e9612 */
[----:B------:R-:W-:Y:S01]  /*0790*/  IMAD R37, R0, -0x2daee0ad, RZ ;  /* 0xd2511f5300257824 */ /* 0x000fe200078e02ff */
[----:B------:R-:W2:Y:S01]  /*07a0*/  LDCU UR14, c[0x0][0x448] ;  /* 0x00008900ff0e77ac */ /* 0x000ea20008000800 */
[----:B------:R-:W-:-:S02]  /*07b0*/  IMAD R33, R36, -0x326172a9, RZ ;  /* 0xcd9e8d5724217824 */ /* 0x000fc400078e02ff */
[C---:B------:R-:W-:Y:S01]  /*07c0*/  IMAD.HI.U32 R32, R18.reuse, -0x326172a9, RZ ;  /* 0xcd9e8d5712207827 */ /* 0x040fe200078e00ff */
[----:B------:R-:W3:Y:S03]  /*07d0*/  LDCU.64 UR12, c[0x0][0x408] ;  /* 0x00008100ff0c77ac */ /* 0x000ee60008000a00 */
[----:B------:R-:W-:Y:S01]  /*07e0*/  IMAD.HI.U32 R0, R19, -0x2daee0ad, RZ ;  /* 0xd2511f5313007827 */ /* 0x000fe200078e00ff */
[----:B------:R-:W-:Y:S01]  /*07f0*/  LOP3.LUT R32, R33, UR25, R32, 0x96, !PT ;  /* 0x0000001921207c12 */ /* 0x000fe2000f8e9620 */
[----:B------:R-:W4:Y:S02]  /*0800*/  LDCU.64 UR4, c[0x0][0x3a0] ;  /* 0x00007400ff0477ac */ /* 0x000f240008000a00 */
[----:B------:R-:W-:Y:S01]  /*0810*/  @P0 IMAD.MOV.U32 R2, RZ, RZ, R34 ;  /* 0x000000ffff020224 */ /* 0x000fe200078e0022 */
[----:B------:R-:W-:Y:S01]  /*0820*/  LOP3.LUT R37, R37, UR26, R0, 0x96, !PT ;  /* 0x0000001a25257c12 */ /* 0x000fe2000f8e9600 */
[----:B------:R-:W-:Y:S01]  /*0830*/  IMAD R33, R18, -0x326172a9, RZ ;  /* 0xcd9e8d5712217824 */ /* 0x000fe200078e02ff */
[----:B------:R-:W-:Y:S01]  /*0840*/  @!P0 MOV R2, R34 ;  /* 0x0000002200028202 */ /* 0x000fe20000000f00 */
[----:B------:R-:W-:-:S02]  /*0850*/  IMAD R34, R19, -0x2daee0ad, RZ ;  /* 0xd2511f5313227824 */ /* 0x000fc400078e02ff */
[----:B------:R-:W-:-:S04]  /*0860*/  IMAD.HI.U32 R18, R37, -0x326172a9, RZ ;  /* 0xcd9e8d5725127827 */ /* 0x000fc800078e00ff */
[----:B------:R-:W-:Y:S01]  /*0870*/  IMAD.HI.U32 R19, R32, -0x2daee0ad, RZ ;  /* 0xd2511f5320137827 */ /* 0x000fe200078e00ff */
[----:B------:R-:W-:Y:S02]  /*0880*/  LOP3.LUT R33, R33, UR27, R18, 0x96, !PT ;  /* 0x0000001b21217c12 */ /* 0x000fe4000f8e9612 */
[----:B------:R-:W-:Y:S01]  /*0890*/  @P0 MOV R18, R29 ;  /* 0x0000001d00120202 */ /* 0x000fe20000000f00 */
[----:B------:R-:W-:Y:S01]  /*08a0*/  @P0 IMAD.MOV.U32 R0, RZ, RZ, R35 ;  /* 0x000000ffff000224 */ /* 0x000fe200078e0023 */
[----:B------:R-:W-:Y:S01]  /*08b0*/  LOP3.LUT R34, R34, UR28, R19, 0x96, !PT ;  /* 0x0000001c22227c12 */ /* 0x000fe2000f8e9613 */
[----:B------:R-:W-:Y:S01]  /*08c0*/  IMAD R36, R37, -0x326172a9, RZ ;  /* 0xcd9e8d5725247824 */ /* 0x000fe200078e02ff */
[----:B------:R-:W-:Y:S01]  /*08d0*/  @!P0 MOV R0, R35 ;  /* 0x0000002300008202 */ /* 0x000fe20000000f00 */
[----:B------:R-:W-:Y:S01]  /*08e0*/  IMAD R37, R32, -0x2daee0ad, RZ ;  /* 0xd2511f5320257824 */ /* 0x000fe200078e02ff */
[----:B------:R-:W-:Y:S01]  /*08f0*/  @!P0 MOV R18, R29 ;  /* 0x0000001d00128202 */ /* 0x000fe20000000f00 */
[----:B------:R-:W-:-:S04]  /*0900*/  IMAD.HI.U32 R35, R34, -0x326172a9, RZ ;  /* 0xcd9e8d5722237827 */ /* 0x000fc800078e00ff */
[----:B------:R-:W-:Y:S01]  /*0910*/  IMAD.HI.U32 R32, R33, -0x2daee0ad, RZ ;  /* 0xd2511f5321207827 */ /* 0x000fe200078e00ff */
[----:B------:R-:W-:-:S03]  /*0920*/  LOP3.LUT R35, R36, UR29, R35, 0x96, !PT ;  /* 0x0000001d24237c12 */ /* 0x000fc6000f8e9623 */
[----:B------:R-:W-:Y:S01]  /*0930*/  @P0 IMAD.MOV.U32 R19, RZ, RZ, R28 ;  /* 0x000000ffff130224 */ /* 0x000fe200078e001c */
[----:B------:R-:W-:Y:S01]  /*0940*/  LOP3.LUT R32, R37, UR30, R32, 0x96, !PT ;  /* 0x0000001e25207c12 */ /* 0x000fe2000f8e9620 */
[----:B------:R-:W-:Y:S02]  /*0950*/  @!P0 IMAD.MOV.U32 R19, RZ, RZ, R28 ;  /* 0x000000ffff138224 */ /* 0x000fe400078e001c */
[----:B------:R-:W-:Y:S02]  /*0960*/  IMAD R34, R34, -0x326172a9, RZ ;  /* 0xcd9e8d5722227824 */ /* 0x000fe400078e02ff */
[----:B------:R-:W-:Y:S02]  /*0970*/  IMAD R28, R33, -0x2daee0ad, RZ ;  /* 0xd2511f53211c7824 */ /* 0x000fe400078e02ff */
[----:B------:R-:W-:-:S04]  /*0980*/  IMAD.HI.U32 R61, R35, -0x2daee0ad, RZ ;  /* 0xd2511f53233d7827 */ /* 0x000fc800078e00ff */
[----:B------:R-:W-:Y:S01]  /*0990*/  IMAD.HI.U32 R59, R32, -0x326172a9, RZ ;  /* 0xcd9e8d57203b7827 */ /* 0x000fe200078e00ff */
[----:B------:R-:W-:-:S03]  /*09a0*/  LOP3.LUT R61, R28, UR32, R61, 0x96, !PT ;  /* 0x000000201c3d7c12 */ /* 0x000fc6000f8e963d */
[----:B------:R-:W-:Y:S01]  /*09b0*/  @!P0 IMAD.MOV.U32 R10, RZ, RZ, R6 ;  /* 0x000000ffff0a8224 */ /* 0x000fe200078e0006 */
[----:B------:R-:W-:Y:S01]  /*09c0*/  LOP3.LUT R59, R34, UR31, R59, 0x96, !PT ;  /* 0x0000001f223b7c12 */ /* 0x000fe2000f8e963b */
[----:B------:R-:W-:Y:S01]  /*09d0*/  @P0 IMAD.MOV.U32 R6, RZ, RZ, R38 ;  /* 0x000000ffff060224 */ /* 0x000fe200078e0026 */
[----:B------:R-:W-:Y:S01]  /*09e0*/  @!P0 MOV R6, R38 ;  /* 0x0000002600068202 */ /* 0x000fe20000000f00 */
[----:B------:R-:W-:Y:S01]  /*09f0*/  @P0 IMAD.MOV.U32 R5, RZ, RZ, R39 ;  /* 0x000000ffff050224 */ /* 0x000fe200078e0027 */
[----:B------:R-:W-:Y:S01]  /*0a00*/  @!P0 MOV R5, R39 ;  /* 0x0000002700058202 */ /* 0x000fe20000000f00 */
[--C-:B------:R-:W-:Y:S02]  /*0a10*/  @P0 IMAD.MOV.U32 R45, RZ, RZ, R30.reuse ;  /* 0x000000ffff2d0224 */ /* 0x100fe400078e001e */
[----:B------:R-:W-:Y:S02]  /*0a20*/  @!P0 IMAD.MOV.U32 R45, RZ, RZ, R30 ;  /* 0x000000ffff2d8224 */ /* 0x000fe400078e001e */
[----:B------:R-:W-:-:S02]  /*0a30*/  IMAD.MOV.U32 R53, RZ, RZ, RZ ;  /* 0x000000ffff357224 */ /* 0x000fc400078e00ff */
[----:B------:R-:W-:Y:S02]  /*0a40*/  IMAD R54, R35, -0x2daee0ad, RZ ;  /* 0xd2511f5323367824 */ /* 0x000fe400078e02ff */
[----:B01234-:R-:W-:-:S07]  /*0a50*/  IMAD R58, R32, -0x326172a9, RZ ;  /* 0xcd9e8d57203a7824 */ /* 0x01ffce00078e02ff */
.L_x_3996:
        /* <DEDUP_REMOVED lines=49> */
.L_x_3766:
        /* <DEDUP_REMOVED lines=13> */
.L_x_3768:
[----:B------:R-:W-:Y:S05]  /*0e40*/  BSYNC.RECONVERGENT B3 ;  /* 0x0000000000037941 */ /* 0x000fea0003800200 */
.L_x_3767:
        /* <DEDUP_REMOVED lines=41> */
.L_x_3765:
[----:B------:R-:W-:Y:S05]  /*10e0*/  BSYNC.RECONVERGENT B2 ;  /* 0x0000000000027941 */ /* 0x000fea0003800200 */
.L_x_3764:
        /* <DEDUP_REMOVED lines=12> */
.L_x_3763:
[----:B------:R-:W-:Y:S05]  /*11b0*/  BSYNC.RECONVERGENT B1 ;  /* 0x0000000000017941 */ /* 0x000fea0003800200 */
.L_x_3762:
        /* <DEDUP_REMOVED lines=22> */
.L_x_3773:
        /* <DEDUP_REMOVED lines=13> */
.L_x_3775:
[----:B------:R-:W-:Y:S05]  /*13f0*/  BSYNC.RECONVERGENT B3 ;  /* 0x0000000000037941 */ /* 0x000fea0003800200 */
.L_x_3774:
        /* <DEDUP_REMOVED lines=41> */
.L_x_3772:
[----:B------:R-:W-:Y:S05]  /*1690*/  BSYNC.RECONVERGENT B2 ;  /* 0x0000000000027941 */ /* 0x000fea0003800200 */
.L_x_3771:
        /* <DEDUP_REMOVED lines=12> */
.L_x_3770:
[----:B------:R-:W-:Y:S05]  /*1760*/  BSYNC.RECONVERGENT B1 ;  /* 0x0000000000017941 */ /* 0x000fea0003800200 */
.L_x_3769:
        /* <DEDUP_REMOVED lines=22> */
.L_x_3780:
        /* <DEDUP_REMOVED lines=13> */
.L_x_3782:
[----:B------:R-:W-:Y:S05]  /*19a0*/  BSYNC.RECONVERGENT B3 ;  /* 0x0000000000037941 */ /* 0x000fea0003800200 */
.L_x_3781:
        /* <DEDUP_REMOVED lines=41> */
.L_x_3779:
[----:B------:R-:W-:Y:S05]  /*1c40*/  BSYNC.RECONVERGENT B2 ;  /* 0x0000000000027941 */ /* 0x000fea0003800200 */
.L_x_3778:
        /* <DEDUP_REMOVED lines=12> */
.L_x_3777:
[----:B------:R-:W-:Y:S05]  /*1d10*/  BSYNC.RECONVERGENT B1 ;  /* 0x0000000000017941 */ /* 0x000fea0003800200 */
.L_x_3776:
        /* <DEDUP_REMOVED lines=22> */
.L_x_3787:
        /* <DEDUP_REMOVED lines=13> */
.L_x_3789:
[----:B------:R-:W-:Y:S05]  /*1f50*/  BSYNC.RECONVERGENT B3 ;  /* 0x0000000000037941 */ /* 0x000fea0003800200 */
.L_x_3788:
        /* <DEDUP_REMOVED lines=41> */
.L_x_3786:
[----:B------:R-:W-:Y:S05]  /*21f0*/  BSYNC.RECONVERGENT B2 ;  /* 0x0000000000027941 */ /* 0x000fea0003800200 */
.L_x_3785:
        /* <DEDUP_REMOVED lines=12> */
.L_x_3784:
[----:B------:R-:W-:Y:S05]  /*22c0*/  BSYNC.RECONVERGENT B1 ;  /* 0x0000000000017941 */ /* 0x000fea0003800200 */
.L_x_3783:
        /* <DEDUP_REMOVED lines=22> */
.L_x_3794:
        /* <DEDUP_REMOVED lines=13> */
.L_x_3796:
[----:B------:R-:W-:Y:S05]  /*2500*/  BSYNC.RECONVERGENT B3 ;  /* 0x0000000000037941 */ /* 0x000fea0003800200 */
.L_x_3795:
        /* <DEDUP_REMOVED lines=41> */
.L_x_3793:
[----:B------:R-:W-:Y:S05]  /*27a0*/  BSYNC.RECONVERGENT B2 ;  /* 0x0000000000027941 */ /* 0x000fea0003800200 */
.L_x_3792:
        /* <DEDUP_REMOVED lines=12> */
.L_x_3791:
[----:B------:R-:W-:Y:S05]  /*2870*/  BSYNC.RECONVERGENT B1 ;  /* 0x0000000000017941 */ /* 0x000fea0003800200 */
.L_x_3790:
        /* <DEDUP_REMOVED lines=22> */
.L_x_3801:
        /* <DEDUP_REMOVED lines=13> */
.L_x_3803:
[----:B------:R-:W-:Y:S05]  /*2ab0*/  BSYNC.RECONVERGENT B3 ;  /* 0x0000000000037941 */ /* 0x000fea0003800200 */
.L_x_3802:
        /* <DEDUP_REMOVED lines=41> */
.L_x_3800:
[----:B------:R-:W-:Y:S05]  /*2d50*/  BSYNC.RECONVERGENT B2 ;  /* 0x0000000000027941 */ /* 0x000fea0003800200 */
.L_x_3799:
        /* <DEDUP_REMOVED lines=12> */
.L_x_3798:
[----:B------:R-:W-:Y:S05]  /*2e20*/  BSYNC.RECONVERGENT B1 ;  /* 0x0000000000017941 */ /* 0x000fea0003800200 */
.L_x_3797:
        /* <DEDUP_REMOVED lines=22> */
.L_x_3808:
        /* <DEDUP_REMOVED lines=13> */
.L_x_3810:
[----:B------:R-:W-:Y:S05]  /*3060*/  BSYNC.RECONVERGENT B3 ;  /* 0x0000000000037941 */ /* 0x000fea0003800200 */
.L_x_3809:
        /* <DEDUP_REMOVED lines=41> */
.L_x_3807:
[----:B------:R-:W-:Y:S05]  /*3300*/  BSYNC.RECONVERGENT B2 ;  /* 0x0000000000027941 */ /* 0x000fea0003800200 */
.L_x_3806:
        /* <DEDUP_REMOVED lines=12> */
.L_x_3805:
[----:B------:R-:W-:Y:S05]  /*33d0*/  BSYNC.RECONVERGENT B1 ;  /* 0x0000000000017941 */ /* 0x000fea0003800200 */
.L_x_3804:
        /* <DEDUP_REMOVED lines=22> */
.L_x_3815:
        /* <DEDUP_REMOVED lines=13> */
.L_x_3817:
[----:B------:R-:W-:Y:S05]  /*3610*/  BSYNC.RECONVERGENT B3 ;  /* 0x0000000000037941 */ /* 0x000fea0003800200 */
.L_x_3816:
        /* <DEDUP_REMOVED lines=42> */
.L_x_3814:
[----:B------:R-:W-:Y:S05]  /*38c0*/  BSYNC.RECONVERGENT B2 ;  /* 0x0000000000027941 */ /* 0x000fea0003800200 */
.L_x_3813:
        /* <DEDUP_REMOVED lines=12> */
.L_x_3812:
[----:B------:R-:W-:Y:S05]  /*3990*/  BSYNC.RECONVERGENT B1 ;  /* 0x0000000000017941 */ /* 0x000fea0003800200 */
.L_x_3811:
[----:B------:R-:W-:Y:S02]  /*39a0*/  F2FP.F16.F32.PACK_AB R39, RZ, R42 ;  /* 0x0000002aff27723e */ /* 0x000fe400000000ff */
[----:B------:R-:W-:Y:S02]  /*39b0*/  PRMT R38, R74, 0x5410, R76 ;  /* 0x000054104a267816 */ /* 0x000fe4000000004c */
[----:B------:R-:W-:Y:S02]  /*39c0*/  PRMT R37, R72, 0x5410, R73 ;  /* 0x0000541048257816 */ /* 0x000fe40000000049 */
[----:B------:R-:W-:Y:S02]  /*39d0*/  PRMT R36, R71, 0x5410, R70 ;  /* 0x0000541047247816 */ /* 0x000fe40000000046 */
[----:B------:R-:W-:Y:S01]  /*39e0*/  PRMT R39, R54, 0x5410, R39 ;  /* 0x0000541036277816 */ /* 0x000fe20000000027 */
[----:B------:R-:W-:Y:S06]  /*39f0*/  BRA `(.L_x_3818) ;  /* 0x0000002c00007947 */ /* 0x000fec0003800000 */
.L_x_3761:
        /* <DEDUP_REMOVED lines=21> */
.L_x_3823:
        /* <DEDUP_REMOVED lines=13> */
.L_x_3825:
[----:B------:R-:W-:Y:S05]  /*3c20*/  BSYNC.RECONVERGENT B3 ;  /* 0x0000000000037941 */ /* 0x000fea0003800200 */
.L_x_3824:
        /* <DEDUP_REMOVED lines=42> */
.L_x_3822:
[----:B------:R-:W-:Y:S05]  /*3ed0*/  BSYNC.RECONVERGENT B2 ;  /* 0x0000000000027941 */ /* 0x000fea0003800200 */
.L_x_3821:
        /* <DEDUP_REMOVED lines=11> */
.L_x_3820:
[----:B------:R-:W-:Y:S05]  /*3f90*/  BSYNC.RECONVERGENT B1 ;  /* 0x0000000000017941 */ /* 0x000fea0003800200 */
.L_x_3819:
        /* <DEDUP_REMOVED lines=18> */
.L_x_3830:
        /* <DEDUP_REMOVED lines=13> */
.L_x_3832:
[----:B------:R-:W-:Y:S05]  /*4190*/  BSYNC.RECONVERGENT B3 ;  /* 0x0000000000037941 */ /* 0x000fea0003800200 */
.L_x_3831:
        /* <DEDUP_REMOVED lines=42> */
.L_x_3829:
[----:B------:R-:W-:Y:S05]  /*4440*/  BSYNC.RECONVERGENT B2 ;  /* 0x0000000000027941 */ /* 0x000fea0003800200 */
.L_x_3828:
        /* <DEDUP_REMOVED lines=11> */
.L_x_3827:
[----:B------:R-:W-:Y:S05]  /*4500*/  BSYNC.RECONVERGENT B1 ;  /* 0x0000000000017941 */ /* 0x000fea0003800200 */
.L_x_3826:
        /* <DEDUP_REMOVED lines=18> */
.L_x_3837:
        /* <DEDUP_REMOVED lines=13> */
.L_x_3839:
[----:B------:R-:W-:Y:S05]  /*4700*/  BSYNC.RECONVERGENT B3 ;  /* 0x0000000000037941 */ /* 0x000fea0003800200 */
.L_x_3838:
        /* <DEDUP_REMOVED lines=42> */
.L_x_3836:
[----:B------:R-:W-:Y:S05]  /*49b0*/  BSYNC.RECONVERGENT B2 ;  /* 0x0000000000027941 */ /* 0x000fea0003800200 */
.L_x_3835:
        /* <DEDUP_REMOVED lines=11> */
.L_x_3834:
[----:B------:R-:W-:Y:S05]  /*4a70*/  BSYNC.RECONVERGENT B1 ;  /* 0x0000000000017941 */ /* 0x000fea0003800200 */
.L_x_3833:
        /* <DEDUP_REMOVED lines=18> */
.L_x_3844:
        /* <DEDUP_REMOVED lines=13> */
.L_x_3846:
[----:B------:R-:W-:Y:S05]  /*4c70*/  BSYNC.RECONVERGENT B3 ;  /* 0x0000000000037941 */ /* 0x000fea0003800200 */
.L_x_3845:
        /* <DEDUP_REMOVED lines=42> */
.L_x_3843:
[----:B------:R-:W-:Y:S05]  /*4f20*/  BSYNC.RECONVERGENT B2 ;  /* 0x0000000000027941 */ /* 0x000fea0003800200 */
.L_x_3842:
        /* <DEDUP_REMOVED lines=11> */
.L_x_3841:
[----:B------:R-:W-:Y:S05]  /*4fe0*/  BSYNC.RECONVERGENT B1 ;  /* 0x0000000000017941 */ /* 0x000fea0003800200 */
.L_x_3840:
        /* <DEDUP_REMOVED lines=18> */
.L_x_3851:
        /* <DEDUP_REMOVED lines=13> */
.L_x_3853:
[----:B------:R-:W-:Y:S05]  /*51e0*/  BSYNC.RECONVERGENT B3 ;  /* 0x0000000000037941 */ /* 0x000fea0003800200 */
.L_x_3852:
        /* <DEDUP_REMOVED lines=42> */
.L_x_3850:
[----:B------:R-:W-:Y:S05]  /*5490*/  BSYNC.RECONVERGENT B2 ;  /* 0x0000000000027941 */ /* 0x000fea0003800200 */
.L_x_3849:
        /* <DEDUP_REMOVED lines=11> */
.L_x_3848:
[----:B------:R-:W-:Y:S05]  /*5550*/  BSYNC.RECONVERGENT B1 ;  /* 0x0000000000017941 */ /* 0x000fea0003800200 */
.L_x_3847:
        /* <DEDUP_REMOVED lines=18> */
.L_x_3858:
        /* <DEDUP_REMOVED lines=13> */
.L_x_3860:
[----:B------:R-:W-:Y:S05]  /*5750*/  BSYNC.RECONVERGENT B3 ;  /* 0x0000000000037941 */ /* 0x000fea0003800200 */
.L_x_3859:
        /* <DEDUP_REMOVED lines=42> */
.L_x_3857:
[----:B------:R-:W-:Y:S05]  /*5a00*/  BSYNC.RECONVERGENT B2 ;  /* 0x0000000000027941 */ /* 0x000fea0003800200 */
.L_x_3856:
        /* <DEDUP_REMOVED lines=11> */
.L_x_3855:
[----:B------:R-:W-:Y:S05]  /*5ac0*/  BSYNC.RECONVERGENT B1 ;  /* 0x0000000000017941 */ /* 0x000fea0003800200 */
.L_x_3854:
        /* <DEDUP_REMOVED lines=18> */
.L_x_3865:
        /* <DEDUP_REMOVED lines=13> */
.L_x_3867:
[----:B------:R-:W-:Y:S05]  /*5cc0*/  BSYNC.RECONVERGENT B3 ;  /* 0x0000000000037941 */ /* 0x000fea0003800200 */
.L_x_3866:
        /* <DEDUP_REMOVED lines=42> */
.L_x_3864:
[----:B------:R-:W-:Y:S05]  /*5f70*/  BSYNC.RECONVERGENT B2 ;  /* 0x0000000000027941 */ /* 0x000fea0003800200 */
.L_x_3863:
        /* <DEDUP_REMOVED lines=10> */
[----:B------:R-:W-:-:S07]  /*6020*/  FMUL.FTZ R43, R43, R38 ;  /* 0x000000262b2b7220 */ /* 0x000fce0000410000 */
.L_x_3862:
[----:B------:R-:W-:Y:S05]  /*6030*/  BSYNC.RECONVERGENT B1 ;  /* 0x0000000000017941 */ /* 0x000fea0003800200 */
.L_x_3861:
        /* <DEDUP_REMOVED lines=18> */
.L_x_3872:
        /* <DEDUP_REMOVED lines=13> */
.L_x_3874:
[----:B------:R-:W-:Y:S05]  /*6230*/  BSYNC.RECONVERGENT B3 ;  /* 0x0000000000037941 */ /* 0x000fea0003800200 */
.L_x_3873:
        /* <DEDUP_REMOVED lines=42> */
.L_x_3871:
[----:B------:R-:W-:Y:S05]  /*64e0*/  BSYNC.RECONVERGENT B2 ;  /* 0x0000000000027941 */ /* 0x000fea0003800200 */
.L_x_3870:
        /* <DEDUP_REMOVED lines=11> */
.L_x_3869:
[----:B------:R-:W-:Y:S05]  /*65a0*/  BSYNC.RECONVERGENT B1 ;  /* 0x0000000000017941 */ /* 0x000fea0003800200 */
.L_x_3868:
[----:B------:R-:W-:Y:S02]  /*65b0*/  F2FP.F16.F32.PACK_AB R39, RZ, R42 ;  /* 0x0000002aff27723e */ /* 0x000fe400000000ff */
[----:B------:R-:W-:Y:S02]  /*65c0*/  PRMT R38, R74, 0x5410, R76 ;  /* 0x000054104a267816 */ /* 0x000fe4000000004c */
[----:B------:R-:W-:Y:S02]  /*65d0*/  PRMT R37, R73, 0x5410, R72 ;  /* 0x0000541049257816 */ /* 0x000fe40000000048 */
[----:B------:R-:W-:Y:S02]  /*65e0*/  PRMT R36, R71, 0x5410, R70 ;  /* 0x0000541047247816 */ /* 0x000fe40000000046 */
[----:B------:R-:W-:-:S07]  /*65f0*/  PRMT R39, R54, 0x5410, R39 ;  /* 0x0000541036277816 */ /* 0x000fce0000000027 */
.L_x_3818:
[----:B------:R-:W0:Y:S01]  /*6600*/  LDC.64 R56, c[0x0][0x3a8] ;  /* 0x0000ea00ff387b82 */ /* 0x000e220000000a00 */
[----:B------:R-:W-:Y:S01]  /*6610*/  IADD3 R40, PT, PT, R75, 0x20, RZ ;  /* 0x000000204b287810 */ /* 0x000fe20007ffe0ff */
[----:B------:R-:W-:Y:S01]  /*6620*/  VIADD R41, R79, 0x20 ;  /* 0x000000204f297836 */ /* 0x000fe20000000000 */
        /* <DEDUP_REMOVED lines=28> */
.L_x_3876:
[----:B------:R-:W-:Y:S05]  /*67f0*/  BSYNC.RECONVERGENT B1 ;  /* 0x0000000000017941 */ /* 0x000fea0003800200 */
.L_x_3875:
[----:B-----5:R2:W5:Y:S04]  /*6800*/  @P1 LDG.E.128 R28, desc[UR8][R72.64] ;  /* 0x00000008481c1981 */ /* 0x020568000c1e1d00 */
[----:B------:R2:W5:Y:S01]  /*6810*/  @P0 LDG.E.128 R32, desc[UR8][R70.64] ;  /* 0x0000000846200981 */ /* 0x000562000c1e1d00 */
[----:B------:R-:W-:Y:S05]  /*6820*/  @!P0 BRA `(.L_x_3877) ;  /* 0x0000002c00908947 */ /* 0x000fea0003800000 */
[----:B------:R-:W-:Y:S01]  /*6830*/  ISETP.GT.AND P0, PT, R78, RZ, PT ;  /* 0x000000ff4e00720c */ /* 0x000fe20003f04270 */
[----:B------:R-:W-:-:S12]  /*6840*/  BSSY.RECONVERGENT B1, `(.L_x_3878) ;  /* 0x0000059000017945 */ /* 0x000fd80003800200 */
[----:B0----5:R-:W-:Y:S01]  /*6850*/  @!P0 HADD2.F32 R75, -RZ, R32.H0_H0 ;  /* 0x20000020ff4b8230 */ /* 0x021fe20000004100 */
[----:B--2---:R-:W-:Y:S01]  /*6860*/  @!P0 MOV R72, R68 ;  /* 0x0000004400488202 */ /* 0x004fe20000000f00 */
[----:B-1----:R-:W-:Y:S01]  /*6870*/  @!P0 IMAD.MOV.U32 R36, RZ, RZ, R80 ;  /* 0x000000ffff248224 */ /* 0x002fe200078e0050 */
        /* <DEDUP_REMOVED lines=17> */
.L_x_3882:
        /* <DEDUP_REMOVED lines=13> */
.L_x_3884:
[----:B------:R-:W-:Y:S05]  /*6a60*/  BSYNC.RECONVERGENT B3 ;  /* 0x0000000000037941 */ /* 0x000fea0003800200 */
.L_x_3883:
        /* <DEDUP_REMOVED lines=41> */
.L_x_3881:
[----:B------:R-:W-:Y:S05]  /*6d00*/  BSYNC.RECONVERGENT B2 ;  /* 0x0000000000027941 */ /* 0x000fea0003800200 */
.L_x_3880:
        /* <DEDUP_REMOVED lines=12> */
.L_x_3879:
[----:B------:R-:W-:Y:S05]  /*6dd0*/  BSYNC.RECONVERGENT B1 ;  /* 0x0000000000017941 */ /* 0x000fea0003800200 */
.L_x_3878:
        /* <DEDUP_REMOVED lines=22> */
.L_x_3889:
        /* <DEDUP_REMOVED lines=13> */
.L_x_3891:
[----:B------:R-:W-:Y:S05]  /*7010*/  BSYNC.RECONVERGENT B3 ;  /* 0x0000000000037941 */ /* 0x000fea0003800200 */
.L_x_3890:
        /* <DEDUP_REMOVED lines=42> */
.L_x_3888:
[----:B------:R-:W-:Y:S05]  /*72c0*/  BSYNC.RECONVERGENT B2 ;  /* 0x0000000000027941 */ /* 0x000fea0003800200 */
.L_x_3887:
        /* <DEDUP_REMOVED lines=12> */
.L_x_3886:
[----:B------:R-:W-:Y:S05]  /*7390*/  BSYNC.RECONVERGENT B1 ;  /* 0x0000000000017941 */ /* 0x000fea0003800200 */
.L_x_3885:
        /* <DEDUP_REMOVED lines=22> */
.L_x_3896:
        /* <DEDUP_REMOVED lines=13> */
.L_x_3898:
[----:B------:R-:W-:Y:S05]  /*75d0*/  BSYNC.RECONVERGENT B3 ;  /* 0x0000000000037941 */ /* 0x000fea0003800200 */
.L_x_3897:
        /* <DEDUP_REMOVED lines=42> */
.L_x_3895:
[----:B------:R-:W-:Y:S05]  /*7880*/  BSYNC.RECONVERGENT B2 ;  /* 0x0000000000027941 */ /* 0x000fea0003800200 */
.L_x_3894:
[----:B------:R-:W-:Y:S01]  /*7890*/  I2FP.F32.U32 R37, R38 ;  /* 0x0000002600257245 */ /* 0x000fe20000201000 */
[----:B------:R-:W-:Y:S02]  /*78a0*/  HFMA2 R38, -RZ, RZ, 0.1171875, 0 ;  /* 0x2f800000ff267431 */ /* 0x000fe400000001ff */
        /* <DEDUP_REMOVED lines=10> */
.L_x_3893:
[----:B------:R-:W-:Y:S05]  /*7950*/  BSYNC.RECONVERGENT B1 ;  /* 0x0000000000017941 */ /* 0x000fea0003800200 */
.L_x_3892:
        /* <DEDUP_REMOVED lines=22> */
.L_x_3903:
        /* <DEDUP_REMOVED lines=13> */
.L_x_3905:
[----:B------:R-:W-:Y:S05]  /*7b90*/  BSYNC.RECONVERGENT B3 ;  /* 0x0000000000037941 */ /* 0x000fea0003800200 */
.L_x_3904:
        /* <DEDUP_REMOVED lines=42> */
.L_x_3902:
[----:B------:R-:W-:Y:S05]  /*7e40*/  BSYNC.RECONVERGENT B2 ;  /* 0x0000000000027941 */ /* 0x000fea0003800200 */
.L_x_3901:
        /* <DEDUP_REMOVED lines=12> */
.L_x_3900:
[----:B------:R-:W-:Y:S05]  /*7f10*/  BSYNC.RECONVERGENT B1 ;  /* 0x0000000000017941 */ /* 0x000fea0003800200 */
.L_x_3899:
        /* <DEDUP_REMOVED lines=22> */
.L_x_3910:
        /* <DEDUP_REMOVED lines=13> */
.L_x_3912:
[----:B------:R-:W-:Y:S05]  /*8150*/  BSYNC.RECONVERGENT B3 ;  /* 0x0000000000037941 */ /* 0x000fea0003800200 */
.L_x_3911:
        /* <DEDUP_REMOVED lines=42> */
.L_x_3909:
[----:B------:R-:W-:Y:S05]  /*8400*/  BSYNC.RECONVERGENT B2 ;  /* 0x0000000000027941 */ /* 0x000fea0003800200 */
.L_x_3908:
[----:B------:R-:W-:Y:S01]  /*8410*/  HFMA2 R37, -RZ, RZ, 0.1171875, 0 ;  /* 0x2f800000ff257431 */ /* 0x000fe200000001ff */
[----:B------:R-:W-:Y:S01]  /*8420*/  I2FP.F32.U32 R36, R36 ;  /* 0x0000002400247245 */ /* 0x000fe20000201000 */
        /* <DEDUP_REMOVED lines=10> */
.L_x_3907:
[----:B------:R-:W-:Y:S05]  /*84d0*/  BSYNC.RECONVERGENT B1 ;  /* 0x0000000000017941 */ /* 0x000fea0003800200 */
.L_x_3906:
        /* <DEDUP_REMOVED lines=22> */
.L_x_3917:
        /* <DEDUP_REMOVED lines=13> */
.L_x_3919:
[----:B------:R-:W-:Y:S05]  /*8710*/  BSYNC.RECONVERGENT B3 ;  /* 0x0000000000037941 */ /* 0x000fea0003800200 */
.L_x_3918:
        /* <DEDUP_REMOVED lines=42> */
.L_x_3916:
[----:B------:R-:W-:Y:S05]  /*89c0*/  BSYNC.RECONVERGENT B2 ;  /* 0x0000000000027941 */ /* 0x000fea0003800200 */
.L_x_3915:
        /* <DEDUP_REMOVED lines=12> */
.L_x_3914:
[----:B------:R-:W-:Y:S05]  /*8a90*/  BSYNC.RECONVERGENT B1 ;  /* 0x0000000000017941 */ /* 0x000fea0003800200 */
.L_x_3913:
        /* <DEDUP_REMOVED lines=22> */
.L_x_3924:
        /* <DEDUP_REMOVED lines=13> */
.L_x_3926:
[----:B------:R-:W-:Y:S05]  /*8cd0*/  BSYNC.RECONVERGENT B3 ;  /* 0x0000000000037941 */ /* 0x000fea0003800200 */
.L_x_3925:
        /* <DEDUP_REMOVED lines=41> */
.L_x_3923:
[----:B------:R-:W-:Y:S05]  /*8f70*/  BSYNC.RECONVERGENT B2 ;  /* 0x0000000000027941 */ /* 0x000fea0003800200 */
.L_x_3922:
[----:B------:R-:W-:Y:S01]  /*8f80*/  I2FP.F32.U32 R36, R38 ;  /* 0x0000002600247245 */ /* 0x000fe20000201000 */
[----:B------:R-:W-:Y:S02]  /*8f90*/  HADD2.F32 R38, -RZ, R31.H0_H0 ;  /* 0x2000001fff267230 */ /* 0x000fe40000004100 */
[----:B------:R-:W-:Y:S02]  /*8fa0*/  IMAD.MOV.U32 R39, RZ, RZ, 0x2f800000 ;  /* 0x2f800000ff277424 */ /* 0x000fe400078e00ff */
[----:B------:R-:W-:Y:S02]  /*8fb0*/  HADD2.F32 R83, -RZ, R35.H0_H0 ;  /* 0x20000023ff537230 */ /* 0x000fe40000004100 */
[----:B------:R-:W-:Y:S01]  /*8fc0*/  FMUL.FTZ R38, R38, UR13 ;  /* 0x0000000d26267c20 */ /* 0x000fe20008410000 */
[----:B------:R-:W-:Y:S01]  /*8fd0*/  FFMA.FTZ R36, R36, R39, 1.1641532182693481445e-10 ;  /* 0x2f00000024247423 */ /* 0x000fe20000010027 */
[----:B------:R-:W-:Y:S02]  /*8fe0*/  HADD2.F32 R39, -RZ, R44.H0_H0 ;  /* 0x2000002cff277230 */ /* 0x000fe40000004100 */
[----:B------:R-:W-:-:S02]  /*8ff0*/  FMUL.FTZ R38, R38, UR12 ;  /* 0x0000000c26267c20 */ /* 0x000fc40008410000 */
[----:B------:R-:W-:-:S04]  /*9000*/  FSETP.GTU.FTZ.AND P2, PT, R36, UR10, PT ;  /* 0x0000000a24007c0b */ /* 0x000fc8000bf5c000 */
[----:B------:R-:W-:Y:S02]  /*9010*/  FSEL R68, R38, RZ, !P2 ;  /* 0x000000ff26447208 */ /* 0x000fe40005000000 */
[----:B------:R-:W-:-:S03]  /*9020*/  SEL R46, RZ, 0x1, P2 ;  /* 0x00000001ff2e7807 */ /* 0x000fc60001000000 */
[----:B------:R-:W-:-:S07]  /*9030*/  FFMA.FTZ R68, R68, R39, R83 ;  /* 0x0000002744447223 */ /* 0x000fce0000010053 */
.L_x_3921:
[----:B------:R-:W-:Y:S05]  /*9040*/  BSYNC.RECONVERGENT B1 ;  /* 0x0000000000017941 */ /* 0x000fea0003800200 */
.L_x_3920:
        /* <DEDUP_REMOVED lines=22> */
.L_x_3931:
        /* <DEDUP_REMOVED lines=13> */
.L_x_3933:
[----:B------:R-:W-:Y:S05]  /*9280*/  BSYNC.RECONVERGENT B3 ;  /* 0x0000000000037941 */ /* 0x000fea0003800200 */
.L_x_3932:
        /* <DEDUP_REMOVED lines=42> */
.L_x_3930:
[----:B------:R-:W-:Y:S05]  /*9530*/  BSYNC.RECONVERGENT B2 ;  /* 0x0000000000027941 */ /* 0x000fea0003800200 */
.L_x_3929:
        /* <DEDUP_REMOVED lines=12> */
.L_x_3928:
[----:B------:R-:W-:Y:S05]  /*9600*/  BSYNC.RECONVERGENT B1 ;  /* 0x0000000000017941 */ /* 0x000fea0003800200 */
.L_x_3927:
[----:B------:R-:W-:Y:S02]  /*9610*/  F2FP.F16.F32.PACK_AB R39, RZ, R85 ;  /* 0x00000055ff27723e */ /* 0x000fe400000000ff */
[----:B------:R-:W-:Y:S02]  /*9620*/  PRMT R38, R81, 0x5410, R84 ;  /* 0x0000541051267816 */ /* 0x000fe40000000054 */
[----:B------:R-:W-:Y:S02]  /*9630*/  PRMT R37, R79, 0x5410, R80 ;  /* 0x000054104f257816 */ /* 0x000fe40000000050 */
[----:B------:R-:W-:Y:S02]  /*9640*/  PRMT R36, R78, 0x5410, R77 ;  /* 0x000054104e247816 */ /* 0x000fe4000000004d */
[----:B------:R-:W-:Y:S01]  /*9650*/  PRMT R39, R76, 0x5410, R39 ;  /* 0x000054104c277816 */ /* 0x000fe20000000027 */
[----:B------:R-:W-:Y:S06]  /*9660*/  BRA `(.L_x_3934) ;  /* 0x0000002c00007947 */ /* 0x000fec0003800000 */
.L_x_3877:
[----:B------:R-:W-:Y:S01]  /*9670*/  BSSY.RECONVERGENT B1, `(.L_x_3935) ;  /* 0x0000059000017945 */ /* 0x000fe20003800200 */
[----:B0-----:R-:W-:Y:S01]  /*9680*/  MOV R75, RZ ;  /* 0x000000ff004b7202 */ /* 0x001fe20000000f00 */
[----:B------:R-:W-:Y:S01]  /*9690*/  IMAD.MOV.U32 R54, RZ, RZ, R68 ;  /* 0x000000ffff367224 */ /* 0x000fe200078e0044 */
[----:B-1----:R-:W-:Y:S01]  /*96a0*/  MOV R36, R80 ;  /* 0x0000005000247202 */ /* 0x002fe20000000f00 */
        /* <DEDUP_REMOVED lines=17> */
.L_x_3939:
        /* <DEDUP_REMOVED lines=13> */
.L_x_3941:
[----:B------:R-:W-:Y:S05]  /*9890*/  BSYNC.RECONVERGENT B3 ;  /* 0x0000000000037941 */ /* 0x000fea0003800200 */
.L_x_3940:
        /* <DEDUP_REMOVED lines=42> */
.L_x_3938:
[----:B------:R-:W-:Y:S05]  /*9b40*/  BSYNC.RECONVERGENT B2 ;  /* 0x0000000000027941 */ /* 0x000fea0003800200 */
.L_x_3937:
        /* <DEDUP_REMOVED lines=10> */
[----:B------:R-:W-:-:S07]  /*9bf0*/  FMUL.FTZ R75, R38, R75 ;  /* 0x0000004b264b7220 */ /* 0x000fce0000410000 */
.L_x_3936:
[----:B------:R-:W-:Y:S05]  /*9c00*/  BSYNC.RECONVERGENT B1 ;  /* 0x0000000000017941 */ /* 0x000fea0003800200 */
.L_x_3935:
        /* <DEDUP_REMOVED lines=18> */
.L_x_3946:
        /* <DEDUP_REMOVED lines=13> */
.L_x_3948:
[----:B------:R-:W-:Y:S05]  /*9e00*/  BSYNC.RECONVERGENT B3 ;  /* 0x0000000000037941 */ /* 0x000fea0003800200 */
.L_x_3947:
        /* <DEDUP_REMOVED lines=42> */
.L_x_3945:
[----:B------:R-:W-:Y:S05]  /*a0b0*/  BSYNC.RECONVERGENT B2 ;  /* 0x0000000000027941 */ /* 0x000fea0003800200 */
.L_x_3944:
        /* <DEDUP_REMOVED lines=10> */
[----:B------:R-:W-:-:S07]  /*a160*/  FMUL.FTZ R74, R39, R74 ;  /* 0x0000004a274a7220 */ /* 0x000fce0000410000 */
.L_x_3943:
[----:B------:R-:W-:Y:S05]  /*a170*/  BSYNC.RECONVERGENT B1 ;  /* 0x0000000000017941 */ /* 0x000fea0003800200 */
.L_x_3942:
[----:B------:R-:W-:Y:S01]  /*a180*/  BSSY.RECONVERGENT B1, `(.L_x_3949) ;  /* 0x0000056000017945 */ /* 0x000fe20003800200 */
[----:B------:R-:W-:Y:S01]  /*a190*/  F2FP.F16.F32.PACK_AB R77, RZ, R74 ;  /* 0x0000004aff4d723e */ /* 0x000fe200000000ff */
[----:B------:R-:W-:Y:S01]  /*a1a0*/  IMAD.MOV.U32 R36, RZ, RZ, R37 ;  /* 0x000000ffff247224 */ /* 0x000fe200078e0025 */
[----:B--2---:R-:W-:Y:S01]  /*a1b0*/  MOV R73, RZ ;  /* 0x000000ff00497202 */ /* 0x004fe20000000f00 */
        /* <DEDUP_REMOVED lines=14> */
.L_x_3953:
        /* <DEDUP_REMOVED lines=13> */
.L_x_3955:
[----:B------:R-:W-:Y:S05]  /*a370*/  BSYNC.RECONVERGENT B3 ;  /* 0x0000000000037941 */ /* 0x000fea0003800200 */
.L_x_3954:
        /* <DEDUP_REMOVED lines=42> */
.L_x_3952:
[----:B------:R-:W-:Y:S05]  /*a620*/  BSYNC.RECONVERGENT B2 ;  /* 0x0000000000027941 */ /* 0x000fea0003800200 */
.L_x_3951:
[----:B------:R-:W-:Y:S01]  /*a630*/  I2FP.F32.U32 R37, R38 ;  /* 0x0000002600257245 */ /* 0x000fe20000201000 */
[----:B------:R-:W-:Y:S02]  /*a640*/  HFMA2 R38, -RZ, RZ, 0.1171875, 0 ;  /* 0x2f800000ff267431 */ /* 0x000fe400000001ff */
        /* <DEDUP_REMOVED lines=9> */
.L_x_3950:
[----:B------:R-:W-:Y:S05]  /*a6e0*/  BSYNC.RECONVERGENT B1 ;  /* 0x0000000000017941 */ /* 0x000fea0003800200 */
.L_x_3949:
        /* <DEDUP_REMOVED lines=18> */
.L_x_3960:
        /* <DEDUP_REMOVED lines=13> */
.L_x_3962:
[----:B------:R-:W-:Y:S05]  /*a8e0*/  BSYNC.RECONVERGENT B3 ;  /* 0x0000000000037941 */ /* 0x000fea0003800200 */
.L_x_3961:
        /* <DEDUP_REMOVED lines=42> */
.L_x_3959:
[----:B------:R-:W-:Y:S05]  /*ab90*/  BSYNC.RECONVERGENT B2 ;  /* 0x0000000000027941 */ /* 0x000fea0003800200 */
.L_x_3958:
        /* <DEDUP_REMOVED lines=11> */
.L_x_3957:
[----:B------:R-:W-:Y:S05]  /*ac50*/  BSYNC.RECONVERGENT B1 ;  /* 0x0000000000017941 */ /* 0x000fea0003800200 */
.L_x_3956:
        /* <DEDUP_REMOVED lines=18> */
.L_x_3967:
        /* <DEDUP_REMOVED lines=13> */
.L_x_3969:
[----:B------:R-:W-:Y:S05]  /*ae50*/  BSYNC.RECONVERGENT B3 ;  /* 0x0000000000037941 */ /* 0x000fea0003800200 */
.L_x_3968:
        /* <DEDUP_REMOVED lines=42> */
.L_x_3966:
[----:B------:R-:W-:Y:S05]  /*b100*/  BSYNC.RECONVERGENT B2 ;  /* 0x0000000000027941 */ /* 0x000fea0003800200 */
.L_x_3965:
        /* <DEDUP_REMOVED lines=11> */
.L_x_3964:
[----:B------:R-:W-:Y:S05]  /*b1c0*/  BSYNC.RECONVERGENT B1 ;  /* 0x0000000000017941 */ /* 0x000fea0003800200 */
.L_x_3963:
        /* <DEDUP_REMOVED lines=18> */
.L_x_3974:
        /* <DEDUP_REMOVED lines=13> */
.L_x_3976:
[----:B------:R-:W-:Y:S05]  /*b3c0*/  BSYNC.RECONVERGENT B3 ;  /* 0x0000000000037941 */ /* 0x000fea0003800200 */
.L_x_3975:
        /* <DEDUP_REMOVED lines=42> */
.L_x_3973:
[----:B------:R-:W-:Y:S05]  /*b670*/  BSYNC.RECONVERGENT B2 ;  /* 0x0000000000027941 */ /* 0x000fea0003800200 */
.L_x_3972:
        /* <DEDUP_REMOVED lines=11> */
.L_x_3971:
[----:B------:R-:W-:Y:S05]  /*b730*/  BSYNC.RECONVERGENT B1 ;  /* 0x0000000000017941 */ /* 0x000fea0003800200 */
.L_x_3970:
        /* <DEDUP_REMOVED lines=18> */
.L_x_3981:
        /* <DEDUP_REMOVED lines=13> */
.L_x_3983:
[----:B------:R-:W-:Y:S05]  /*b930*/  BSYNC.RECONVERGENT B3 ;  /* 0x0000000000037941 */ /* 0x000fea0003800200 */
.L_x_3982:
        /* <DEDUP_REMOVED lines=42> */
.L_x_3980:
[----:B------:R-:W-:Y:S05]  /*bbe0*/  BSYNC.RECONVERGENT B2 ;  /* 0x0000000000027941 */ /* 0x000fea0003800200 */
.L_x_3979:
        /* <DEDUP_REMOVED lines=11> */
.L_x_3978:
[----:B------:R-:W-:Y:S05]  /*bca0*/  BSYNC.RECONVERGENT B1 ;  /* 0x0000000000017941 */ /* 0x000fea0003800200 */
.L_x_3977:
        /* <DEDUP_REMOVED lines=18> */
.L_x_3988:
[----:B------:R-:W-:Y:S01]  /*bdd0*/  VIADD R15, R15, 0x1 ;  /* 0x000000010f0f7836 */ /* 0x000fe20000000000 */
[----:B------:R-:W-:Y:S03]  /*bde0*/  BSSY.RECONVERGENT B3, `(.L_x_3989) ;  /* 0x000000c000037945 */ /* 0x000fe60003800200 */
[C---:B------:R-:W-:Y:S01]  /*bdf0*/  IMAD.WIDE.U32 R38, R15.reuse, -0x2daee0ad, RZ ;  /* 0xd2511f530f267825 */ /* 0x040fe200078e00ff */
[----:B------:R-:W-:-:S13]  /*be00*/  ISETP.NE.AND P0, PT, R15, RZ, PT ;  /* 0x000000ff0f00720c */ /* 0x000fda0003f05270 */
[----:B------:R-:W-:Y:S05]  /*be10*/  @P0 BRA `(.L_x_3990) ;  /* 0x0000000000200947 */ /* 0x000fea0003800000 */
[----:B------:R-:W-:-:S04]  /*be20*/  IADD3 R13, PT, PT, R13, 0x1, RZ ;  /* 0x000000010d0d7810 */ /* 0x000fc80007ffe0ff */
[----:B------:R-:W-:-:S13]  /*be30*/  ISETP.NE.AND P0, PT, R13, RZ, PT ;  /* 0x000000ff0d00720c */ /* 0x000fda0003f05270 */
[----:B------:R-:W-:Y:S01]  /*be40*/  @!P0 IADD3 R14, PT, PT, R14, 0x1, RZ ;  /* 0x000000010e0e8810 */ /* 0x000fe20007ffe0ff */
[----:B------:R-:W-:Y:S01]  /*be50*/  @!P0 VIADD R36, R53, 0x1 ;  /* 0x0000000135248836 */ /* 0x000fe20000000000 */
[----:B------:R-:W-:Y:S02]  /*be60*/  @!P0 MOV R13, RZ ;  /* 0x000000ff000d8202 */ /* 0x000fe40000000f00 */
[----:B------:R-:W-:-:S13]  /*be70*/  ISETP.NE.AND P2, PT, R14, RZ, !P0 ;  /* 0x000000ff0e00720c */ /* 0x000fda0004745270 */
[----:B------:R-:W-:-:S05]  /*be80*/  @P2 IADD3 R36, PT, PT, R53, RZ, RZ ;  /* 0x000000ff35242210 */ /* 0x000fca0007ffe0ff */
[----:B------:R-:W-:-:S07]  /*be90*/  @!P0 IMAD.MOV.U32 R53, RZ, RZ, R36 ;  /* 0x000000ffff358224 */ /* 0x000fce00078e0024 */
.L_x_3990:
[----:B------:R-:W-:Y:S05]  /*bea0*/  BSYNC.RECONVERGENT B3 ;  /* 0x0000000000037941 */ /* 0x000fea0003800200 */
.L_x_3989:
        /* <DEDUP_REMOVED lines=39> */
[----:B------:R-:W-:-:S04]  /*c120*/  LOP3.LUT R59, R36, UR31, R59, 0x96, !PT ;  /* 0x0000001f243b7c12 */ /* 0x000fc8000f8e963b */
[----:B------:R-:W-:Y:S02]  /*c130*/  LOP3.LUT R61, R38, UR32, R61, 0x96, !PT ;  /* 0x00000020263d7c12 */ /* 0x000fe4000f8e963d */
[----:B------:R-:W-:-:S07]  /*c140*/  MOV R54, R60 ;  /* 0x0000003c00367202 */ /* 0x000fce0000000f00 */
.L_x_3987:
[----:B------:R-:W-:Y:S05]  /*c150*/  BSYNC.RECONVERGENT B2 ;  /* 0x0000000000027941 */ /* 0x000fea0003800200 */
.L_x_3986:
        /* <DEDUP_REMOVED lines=11> */
.L_x_3985:
[----:B------:R-:W-:Y:S05]  /*c210*/  BSYNC.RECONVERGENT B1 ;  /* 0x0000000000017941 */ /* 0x000fea0003800200 */
.L_x_3984:
[----:B------:R-:W-:Y:S02]  /*c220*/  F2FP.F16.F32.PACK_AB R39, RZ, R85 ;  /* 0x00000055ff27723e */ /* 0x000fe400000000ff */
[----:B------:R-:W-:Y:S02]  /*c230*/  PRMT R38, R81, 0x5410, R82 ;  /* 0x0000541051267816 */ /* 0x000fe40000000052 */
[----:B------:R-:W-:Y:S02]  /*c240*/  PRMT R37, R79, 0x5410, R80 ;  /* 0x000054104f257816 */ /* 0x000fe40000000050 */
[----:B------:R-:W-:Y:S02]  /*c250*/  PRMT R36, R78, 0x5410, R77 ;  /* 0x000054104e247816 */ /* 0x000fe4000000004d */
[----:B------:R-:W-:-:S07]  /*c260*/  PRMT R39, R76, 0x5410, R39 ;  /* 0x000054104c277816 */ /* 0x000fce0000000027 */
.L_x_3934:
        /* <DEDUP_REMOVED lines=40> */
.L_x_3992:
[----:B------:R-:W-:Y:S05]  /*c4f0*/  BSYNC.RECONVERGENT B1 ;  /* 0x0000000000017941 */ /* 0x000fea0003800200 */
.L_x_3991:
[----:B------:R-:W-:Y:S01]  /*c500*/  UMOV UR33, 0xffffffff ;  /* 0xffffffff00217882 */ /* 0x000fe20000000000 */
[----:B0-----:R-:W-:Y:S02]  /*c510*/  FADD.FTZ R36, R40, R85 ;  /* 0x0000005528247221 */ /* 0x001fe40000010000 */
[----:B------:R-:W-:Y:S05]  /*c520*/  BRA.DIV UR33, `(.L_x_3993) ;  /* 0x0000000a21c07947 */ /* 0x000fea000b800000 */
        /* <DEDUP_REMOVED lines=53> */
.L_x_4008:
        /* <DEDUP_REMOVED lines=18> */
[----:B------:R-:W-:Y:S02]  /*c9a0*/  HADD2.F32 R77, -RZ, R21.H0_H0 ;  /* 0x20000015ff4d7230 */ /* 0x000fe40000004100 */
        /* <DEDUP_REMOVED lines=16> */
[----:B------:R-:W-:-:S02]  /*cab0*/  IMAD R69, R36, R69, RZ ;  /* 0x0000004524457224 */ /* 0x000fc400078e02ff */
[C---:B------:R-:W-:Y:S01]  /*cac0*/  FMUL.FTZ R36, R57.reuse, R66 ;  /* 0x0000004239247220 */ /* 0x040fe20000410000 */
[----:B------:R-:W-:Y:S02]  /*cad0*/  HADD2.F32 R41, -RZ, R12.H0_H0 ;  /* 0x2000000cff297230 */ /* 0x000fe40000004100 */
[C---:B------:R-:W-:Y:S01]  /*cae0*/  FMUL.FTZ R68, R57.reuse, R38 ;  /* 0x0000002639447220 */ /* 0x040fe20000410000 */
[----:B------:R-:W-:Y:S02]  /*caf0*/  HADD2.F32 R55, -RZ, R20.H0_H0 ;  /* 0x20000014ff377230 */ /* 0x000fe40000004100 */
[C---:B------:R-:W-:Y:S01]  /*cb00*/  FMUL.FTZ R70, R57.reuse, R64 ;  /* 0x0000004039467220 */ /* 0x040fe20000410000 */
[----:B------:R-:W-:Y:S02]  /*cb10*/  HADD2.F32 R71, -RZ, R12.H1_H1 ;  /* 0x3000000cff477230 */ /* 0x000fe40000004100 */
[----:B------:R-:W-:Y:S01]  /*cb20*/  FMUL.FTZ R64, R57, R40 ;  /* 0x0000002839407220 */ /* 0x000fe20000410000 */
[----:B------:R-:W-:-:S02]  /*cb30*/  HADD2.F32 R73, -RZ, R20.H1_H1 ;  /* 0x30000014ff497230 */ /* 0x000fc40000004100 */
[----:B------:R-:W-:Y:S01]  /*cb40*/  FFMA.FTZ R36, R36, R41, R55 ;  /* 0x0000002924247223 */ /* 0x000fe20000010037 */
[----:B------:R-:W-:Y:S02]  /*cb50*/  HADD2.F32 R75, -RZ, R11.H0_H0 ;  /* 0x2000000bff4b7230 */ /* 0x000fe40000004100 */
[C---:B------:R-:W-:Y:S01]  /*cb60*/  FMUL.FTZ R65, R57.reuse, R62 ;  /* 0x0000003e39417220 */ /* 0x040fe20000410000 */
[C---:B------:R-:W-:Y:S01]  /*cb70*/  FMUL.FTZ R67, R57.reuse, R42 ;  /* 0x0000002a39437220 */ /* 0x040fe20000410000 */
        /* <DEDUP_REMOVED lines=12> */
[----:B------:R-:W-:Y:S01]  /*cc40*/  HADD2.F32 R68, -RZ, R10.H0_H0 ;  /* 0x2000000aff447230 */ /* 0x000fe20000004100 */
[----:B------:R-:W-:Y:S01]  /*cc50*/  F2FP.F16.F32.PACK_AB R36, R41, R36 ;  /* 0x000000242924723e */ /* 0x000fe200000000ff */
[----:B------:R-:W-:-:S02]  /*cc60*/  HADD2.F32 R70, -RZ, R22.H0_H0 ;  /* 0x20000016ff467230 */ /* 0x000fc40000004100 */
[----:B------:R-:W-:Y:S02]  /*cc70*/  HADD2.F32 R57, -RZ, R11.H1_H1 ;  /* 0x3000000bff397230 */ /* 0x000fe40000004100 */
[----:B------:R-:W-:Y:S02]  /*cc80*/  HADD2.F32 R71, -RZ, R21.H1_H1 ;  /* 0x30000015ff477230 */ /* 0x000fe40000004100 */
[----:B------:R-:W-:Y:S01]  /*cc90*/  FFMA.FTZ R65, R65, R68, R70 ;  /* 0x0000004441417223 */ /* 0x000fe20000010046 */
[----:B------:R-:W-:Y:S02]  /*cca0*/  HADD2.F32 R73, -RZ, R10.H1_H1 ;  /* 0x3000000aff497230 */ /* 0x000fe40000004100 */
[----:B------:R-:W-:Y:S02]  /*ccb0*/  HADD2.F32 R75, -RZ, R22.H1_H1 ;  /* 0x30000016ff4b7230 */ /* 0x000fe40000004100 */
[----:B------:R-:W-:Y:S01]  /*ccc0*/  FFMA.FTZ R64, R64, R57, R71 ;  /* 0x0000003940407223 */ /* 0x000fe20000010047 */
[----:B------:R-:W-:-:S02]  /*ccd0*/  HADD2.F32 R77, -RZ, R9.H0_H0 ;  /* 0x20000009ff4d7230 */ /* 0x000fc40000004100 */
[----:B------:R-:W-:Y:S02]  /*cce0*/  HADD2.F32 R79, -RZ, R23.H0_H0 ;  /* 0x20000017ff4f7230 */ /* 0x000fe40000004100 */
[----:B------:R-:W-:Y:S01]  /*ccf0*/  FFMA.FTZ R68, R56, R73, R75 ;  /* 0x0000004938447223 */ /* 0x000fe2000001004b */
[----:B------:R-:W-:Y:S01]  /*cd00*/  HADD2.F32 R72, -RZ, R9.H1_H1 ;  /* 0x30000009ff487230 */ /* 0x000fe20000004100 */
[----:B------:R-:W0:Y:S01]  /*cd10*/  LDC.64 R56, c[0x0][0x428] ;  /* 0x00010a00ff387b82 */ /* 0x000e220000000a00 */
[----:B------:R-:W-:Y:S02]  /*cd20*/  HADD2.F32 R74, -RZ, R23.H1_H1 ;  /* 0x30000017ff4a7230 */ /* 0x000fe40000004100 */
[----:B------:R-:W-:Y:S01]  /*cd30*/  FFMA.FTZ R70, R66, R77, R79 ;  /* 0x0000004d42467223 */ /* 0x000fe2000001004f */
[----:B------:R-:W-:Y:S02]  /*cd40*/  HADD2.F32 R66, -RZ, R4.H0_H0 ;  /* 0x20000004ff427230 */ /* 0x000fe40000004100 */
[----:B------:R-:W-:-:S02]  /*cd50*/  HADD2.F32 R76, -RZ, R3.H0_H0 ;  /* 0x20000003ff4c7230 */ /* 0x000fc40000004100 */
[----:B------:R-:W-:Y:S01]  /*cd60*/  FFMA.FTZ R71, R67, R72, R74 ;  /* 0x0000004843477223 */ /* 0x000fe2000001004a */
[----:B------:R-:W-:Y:S01]  /*cd70*/  HADD2.F32 R72, -RZ, R24.H0_H0 ;  /* 0x20000018ff487230 */ /* 0x000fe20000004100 */
[----:B------:R-:W-:Y:S01]  /*cd80*/  SHF.R.S32.HI R74, RZ, 0x1f, R69 ;  /* 0x0000001fff4a7819 */ /* 0x000fe20000011445 */
[----:B------:R-:W-:Y:S02]  /*cd90*/  HADD2.F32 R78, -RZ, R25.H0_H0 ;  /* 0x20000019ff4e7230 */ /* 0x000fe40000004100 */
[----:B------:R-:W-:Y:S02]  /*cda0*/  HADD2.F32 R67, -RZ, R4.H1_H1 ;  /* 0x30000004ff437230 */ /* 0x000fe40000004100 */
[----:B------:R-:W-:Y:S01]  /*cdb0*/  FFMA.FTZ R66, R63, R66, R72 ;  /* 0x000000423f427223 */ /* 0x000fe20000010048 */
[----:B------:R-:W-:Y:S01]  /*cdc0*/  HADD2.F32 R73, -RZ, R24.H1_H1 ;  /* 0x30000018ff497230 */ /* 0x000fe20000004100 */
[----:B------:R-:W-:Y:S01]  /*cdd0*/  LEA.HI R74, R74, R69, RZ, 0x3 ;  /* 0x000000454a4a7211 */ /* 0x000fe200078f18ff */
[----:B------:R-:W-:-:S02]  /*cde0*/  HADD2.F32 R75, -RZ, R3.H1_H1 ;  /* 0x30000003ff4b7230 */ /* 0x000fc40000004100 */
[----:B------:R-:W-:Y:S01]  /*cdf0*/  FFMA.FTZ R72, R43, R76, R78 ;  /* 0x0000004c2b487223 */ /* 0x000fe2000001004e */
[----:B------:R-:W-:Y:S02]  /*ce00*/  HADD2.F32 R77, -RZ, R25.H1_H1 ;  /* 0x30000019ff4d7230 */ /* 0x000fe40000004100 */
[----:B------:R-:W-:Y:S01]  /*ce10*/  FFMA.FTZ R67, R62, R67, R73 ;  /* 0x000000433e437223 */ /* 0x000fe20000010049 */
[----:B------:R-:W-:Y:S01]  /*ce20*/  HADD2.F32 R43, -RZ, R2.H0_H0 ;  /* 0x20000002ff2b7230 */ /* 0x000fe20000004100 */
[----:B------:R-:W-:Y:S01]  /*ce30*/  LEA.HI.SX32 R63, R74, R17, 0x1d ;  /* 0x000000114a3f7211 */ /* 0x000fe200078feaff */
[----:B------:R-:W-:Y:S02]  /*ce40*/  HADD2.F32 R69, -RZ, R26.H0_H0 ;  /* 0x2000001aff457230 */ /* 0x000fe40000004100 */
[----:B------:R-:W-:Y:S01]  /*ce50*/  FFMA.FTZ R73, R42, R75, R77 ;  /* 0x0000004b2a497223 */ /* 0x000fe2000001004d */
[----:B------:R-:W-:Y:S02]  /*ce60*/  HADD2.F32 R62, -RZ, R2.H1_H1 ;  /* 0x30000002ff3e7230 */ /* 0x000fe40000004100 */
[----:B------:R-:W-:-:S02]  /*ce70*/  HADD2.F32 R76, -RZ, R26.H1_H1 ;  /* 0x3000001aff4c7230 */ /* 0x000fc40000004100 */
[----:B------:R-:W-:Y:S01]  /*ce80*/  FFMA.FTZ R42, R38, R43, R69 ;  /* 0x0000002b262a7223 */ /* 0x000fe20000010045 */
[--C-:B------:R-:W-:Y:S01]  /*ce90*/  HADD2.F32 R78, -RZ, R0.reuse.H0_H0 ;  /* 0x20000000ff4e7230 */ /* 0x100fe20000004100 */
[----:B------:R-:W-:Y:S01]  /*cea0*/  IADD3 R43, PT, PT, R63, 0x20, RZ ;  /* 0x000000203f2b7810 */ /* 0x000fe20007ffe0ff */
[--C-:B------:R-:W-:Y:S02]  /*ceb0*/  HADD2.F32 R80, -RZ, R27.reuse.H0_H0 ;  /* 0x2000001bff507230 */ /* 0x100fe40000004100 */
[----:B------:R-:W-:Y:S01]  /*cec0*/  FFMA.FTZ R69, R37, R62, R76 ;  /* 0x0000003e25457223 */ /* 0x000fe2000001004c */
[----:B------:R-:W-:Y:S01]  /*ced0*/  HADD2.F32 R75, -RZ, R0.H1_H1 ;  /* 0x30000000ff4b7230 */ /* 0x000fe20000004100 */
[----:B------:R-:W-:Y:S01]  /*cee0*/  F2FP.F16.F32.PACK_AB R38, R68, R65 ;  /* 0x000000414426723e */ /* 0x000fe200000000ff */
[----:B------:R-:W-:Y:S02]  /*cef0*/  HADD2.F32 R77, -RZ, R27.H1_H1 ;  /* 0x3000001bff4d7230 */ /* 0x000fe40000004100 */
[----:B------:R-:W-:Y:S01]  /*cf00*/  FFMA.FTZ R78, R39, R78, R80 ;  /* 0x0000004e274e7223 */ /* 0x000fe20000010050 */
[----:B0-----:R-:W-:Y:S01]  /*cf10*/  IMAD.WIDE.U32 R62, R63, 0x10, R56 ;  /* 0x000000103f3e7825 */ /* 0x001fe200078e0038 */
[----:B------:R-:W-:-:S03]  /*cf20*/  F2FP.F16.F32.PACK_AB R39, R71, R70 ;  /* 0x000000464727723e */ /* 0x000fc600000000ff */
[----:B------:R-:W-:Y:S01]  /*cf30*/  FFMA.FTZ R75, R40, R75, R77 ;  /* 0x0000004b284b7223 */ /* 0x000fe2000001004d */
[----:B------:R-:W-:Y:S01]  /*cf40*/  IMAD.WIDE.U32 R56, R43, 0x10, R56 ;  /* 0x000000102b387825 */ /* 0x000fe200078e0038 */
[----:B------:R-:W-:Y:S02]  /*cf50*/  F2FP.F16.F32.PACK_AB R37, R64, R55 ;  /* 0x000000374025723e */ /* 0x000fe400000000ff */
[----:B------:R-:W-:Y:S02]  /*cf60*/  F2FP.F16.F32.PACK_AB R42, R69, R42 ;  /* 0x0000002a452a723e */ /* 0x000fe400000000ff */
[----:B------:R-:W-:Y:S01]  /*cf70*/  F2FP.F16.F32.PACK_AB R43, R75, R78 ;  /* 0x0000004e4b2b723e */ /* 0x000fe200000000ff */
[----:B------:R1:W-:Y:S01]  /*cf80*/  STG.E.128 desc[UR8][R62.64], R36 ;  /* 0x000000243e007986 */ /* 0x0003e2000c101d08 */
[----:B------:R-:W-:Y:S02]  /*cf90*/  F2FP.F16.F32.PACK_AB R41, R73, R72 ;  /* 0x000000484929723e */ /* 0x000fe400000000ff */
[----:B------:R-:W-:-:S05]  /*cfa0*/  F2FP.F16.F32.PACK_AB R40, R67, R66 ;  /* 0x000000424328723e */ /* 0x000fca00000000ff */
[----:B------:R1:W-:Y:S02]  /*cfb0*/  STG.E.128 desc[UR8][R56.64], R40 ;  /* 0x0000002838007986 */ /* 0x0003e4000c101d08 */
.L_x_3995:
[----:B------:R-:W-:Y:S05]  /*cfc0*/  BSYNC.RECONVERGENT B1 ;  /* 0x0000000000017941 */ /* 0x000fea0003800200 */
.L_x_3994:
[----:B01----:R-:W0:Y:S02]  /*cfd0*/  LDC.64 R36, c[0x0][0x380] ;  /* 0x0000e000ff247b82 */ /* 0x003e240000000a00 */
[----:B0-----:R-:W-:-:S04]  /*cfe0*/  LEA R16, R36, R16, 0x2 ;  /* 0x0000001024107211 */ /* 0x001fc800078e10ff */
[----:B------:R-:W-:-:S13]  /*cff0*/  ISETP.GE.AND P0, PT, R16, R37, PT ;  /* 0x000000251000720c */ /* 0x000fda0003f06270 */
[----:B------:R-:W-:Y:S05]  /*d000*/  @!P0 BRA `(.L_x_3996) ;  /* 0xffffff3800948947 */ /* 0x000fea000383ffff */
[----:B------:R-:W-:Y:S05]  /*d010*/  BSYNC B0 ;  /* 0x0000000000007941 */ /* 0x000fea0003800000 */
.L_x_3760:
[----:B------:R-:W-:Y:S05]  /*d020*/  EXIT ;  /* 0x000000000000794d */ /* 0x000fea0003800000 */
.L_x_3993:
[----:B------:R-:W-:Y:S01]  /*d030*/  HFMA2 R78, -RZ, RZ, 0, 5.9604644775390625e-08 ;  /* 0x00000001ff4e7431 */ /* 0x000fe200000001ff */
[----:B------:R-:W-:Y:S01]  /*d040*/  BSSY B1, `(.L_x_3997) ;  /* 0x0000007000017945 */ /* 0x000fe20003800000 */
[----:B------:R-:W-:Y:S01]  /*d050*/  IMAD.MOV.U32 R77, RZ, RZ, R36 ;  /* 0x000000ffff4d7224 */ /* 0x000fe200078e0024 */
[----:B------:R-:W-:Y:S01]  /*d060*/  MOV R79, 0x1f ;  /* 0x0000001f004f7802 */ /* 0x000fe20000000f00 */
[----:B------:R-:W-:-:S07]  /*d070*/  IMAD.MOV.U32 R76, RZ, RZ, -0x1 ;  /* 0xffffffffff4c7424 */ /* 0x000fce00078e00ff */
[----:B-----5:R-:W-:Y:S05]  /*d080*/  WARPSYNC.COLLECTIVE R76, `(.L_x_3998) ;  /* 0x000000004c087348 */ /* 0x020fea0003c00000 */
[----:B------:R0:W1:Y:S02]  /*d090*/  SHFL.BFLY P0, R57, R77, R78, R79 ;  /* 0x0c00004e4d397389 */ /* 0x000064000000004f */
[----:B01---5:R-:W-:Y:S05]  /*d0a0*/  ENDCOLLECTIVE ;  /* 0x000000000000791b */ /* 0x023fea0003800000 */
.L_x_3998:
[----:B------:R-:W-:Y:S05]  /*d0b0*/  BSYNC B1 ;  /* 0x0000000000017941 */ /* 0x000fea0003800000 */
.L_x_3997:
        /* <DEDUP_REMOVED lines=9> */
.L_x_3999:
[----:B------:R-:W-:Y:S02]  /*d150*/  HFMA2 R78, -RZ, RZ, 0, 2.384185791015625e-07 ;  /* 0x00000004ff4e7431 */ /* 0x000fe400000001ff */
[----:B------:R-:W-:-:S04]  /*d160*/  IMAD.MOV.U32 R38, RZ, RZ, R57 ;  /* 0x000000ffff267224 */ /* 0x000fc800078e0039 */
[----:B------:R-:W-:-:S05]  /*d170*/  FADD.FTZ R38, R37, R38 ;  /* 0x0000002625267221 */ /* 0x000fca0000010000 */
[----:B------:R-:W-:-:S07]  /*d180*/  MOV R77, R38 ;  /* 0x00000026004d7202 */ /* 0x000fce0000000f00 */
[----:B------:R-:W-:Y:S05]  /*d190*/  WARPSYNC.COLLECTIVE R76, `(.L_x_4000) ;  /* 0x000000004c087348 */ /* 0x000fea0003c00000 */
[----:B------:R0:W1:Y:S02]  /*d1a0*/  SHFL.BFLY P0, R57, R77, R78, R79 ;  /* 0x0c00004e4d397389 */ /* 0x000064000000004f */
[----:B01----:R-:W-:Y:S05]  /*d1b0*/  ENDCOLLECTIVE ;  /* 0x000000000000791b */ /* 0x003fea0003800000 */
.L_x_4000:
[----:B------:R-:W-:Y:S02]  /*d1c0*/  HFMA2 R78, -RZ, RZ, 0, 4.76837158203125e-07 ;  /* 0x00000008ff4e7431 */ /* 0x000fe400000001ff */
[----:B------:R-:W-:-:S04]  /*d1d0*/  IMAD.MOV.U32 R39, RZ, RZ, R57 ;  /* 0x000000ffff277224 */ /* 0x000fc800078e0039 */
[----:B------:R-:W-:-:S05]  /*d1e0*/  FADD.FTZ R39, R38, R39 ;  /* 0x0000002726277221 */ /* 0x000fca0000010000 */
[----:B------:R-:W-:-:S07]  /*d1f0*/  MOV R77, R39 ;  /* 0x00000027004d7202 */ /* 0x000fce0000000f00 */
[----:B------:R-:W-:Y:S05]  /*d200*/  WARPSYNC.COLLECTIVE R76, `(.L_x_4001) ;  /* 0x000000004c087348 */ /* 0x000fea0003c00000 */
[----:B------:R0:W1:Y:S02]  /*d210*/  SHFL.BFLY P0, R57, R77, R78, R79 ;  /* 0x0c00004e4d397389 */ /* 0x000064000000004f */
[----:B01----:R-:W-:Y:S05]  /*d220*/  ENDCOLLECTIVE ;  /* 0x000000000000791b */ /* 0x003fea0003800000 */
.L_x_4001:
[----:B------:R-:W-:Y:S02]  /*d230*/  HFMA2 R78, -RZ, RZ, 0, 9.5367431640625e-07 ;  /* 0x00000010ff4e7431 */ /* 0x000fe400000001ff */
[----:B------:R-:W-:-:S04]  /*d240*/  IMAD.MOV.U32 R40, RZ, RZ, R57 ;  /* 0x000000ffff287224 */ /* 0x000fc800078e0039 */
[----:B------:R-:W-:Y:S02]  /*d250*/  FADD.FTZ R56, R39, R40 ;  /* 0x0000002827387221 */ /* 0x000fe40000010000 */
[----:B------:R-:W0:Y:S03]  /*d260*/  LDC R40, c[0x0][0x400] ;  /* 0x00010000ff287b82 */ /* 0x000e260000000800 */
[----:B------:R-:W-:-:S07]  /*d270*/  MOV R77, R56 ;  /* 0x00000038004d7202 */ /* 0x000fce0000000f00 */
[----:B0-----:R-:W-:Y:S05]  /*d280*/  WARPSYNC.COLLECTIVE R76, `(.L_x_4002) ;  /* 0x000000004c087348 */ /* 0x001fea0003c00000 */
[----:B------:R1:W2:Y:S02]  /*d290*/  SHFL.BFLY P0, R57, R77, R78, R79 ;  /* 0x0c00004e4d397389 */ /* 0x0002a4000000004f */
[----:B012---:R-:W-:Y:S05]  /*d2a0*/  ENDCOLLECTIVE ;  /* 0x000000000000791b */ /* 0x007fea0003800000 */
.L_x_4002:
        /* <DEDUP_REMOVED lines=40> */
.L_x_4003:
[----:B------:R-:W-:Y:S02]  /*d530*/  HFMA2 R78, -RZ, RZ, 0, 1.1920928955078125e-07 ;  /* 0x00000002ff4e7431 */ /* 0x000fe400000001ff */
[----:B------:R-:W-:-:S04]  /*d540*/  IMAD.MOV.U32 R37, RZ, RZ, R57 ;  /* 0x000000ffff257224 */ /* 0x000fc800078e0039 */
[----:B------:R-:W-:-:S05]  /*d550*/  FADD.FTZ R37, R36, R37 ;  /* 0x0000002524257221 */ /* 0x000fca0000010000 */
[----:B------:R-:W-:-:S07]  /*d560*/  MOV R77, R37 ;  /* 0x00000025004d7202 */ /* 0x000fce0000000f00 */
[----:B------:R-:W-:Y:S05]  /*d570*/  WARPSYNC.COLLECTIVE R76, `(.L_x_4004) ;  /* 0x000000004c087348 */ /* 0x000fea0003c00000 */
[----:B------:R0:W1:Y:S02]  /*d580*/  SHFL.BFLY P0, R57, R77, R78, R79 ;  /* 0x0c00004e4d397389 */ /* 0x000064000000004f */
[----:B01----:R-:W-:Y:S05]  /*d590*/  ENDCOLLECTIVE ;  /* 0x000000000000791b */ /* 0x003fea0003800000 */
.L_x_4004:
[----:B------:R-:W-:Y:S02]  /*d5a0*/  HFMA2 R78, -RZ, RZ, 0, 2.384185791015625e-07 ;  /* 0x00000004ff4e7431 */ /* 0x000fe400000001ff */
[----:B------:R-:W-:-:S04]  /*d5b0*/  IMAD.MOV.U32 R38, RZ, RZ, R57 ;  /* 0x000000ffff267224 */ /* 0x000fc800078e0039 */
[----:B------:R-:W-:-:S05]  /*d5c0*/  FADD.FTZ R38, R37, R38 ;  /* 0x0000002625267221 */ /* 0x000fca0000010000 */
[----:B------:R-:W-:-:S07]  /*d5d0*/  MOV R77, R38 ;  /* 0x00000026004d7202 */ /* 0x000fce0000000f00 */
[----:B------:R-:W-:Y:S05]  /*d5e0*/  WARPSYNC.COLLECTIVE R76, `(.L_x_4005) ;  /* 0x000000004c087348 */ /* 0x000fea0003c00000 */
[----:B------:R0:W1:Y:S02]  /*d5f0*/  SHFL.BFLY P0, R57, R77, R78, R79 ;  /* 0x0c00004e4d397389 */ /* 0x000064000000004f */
[----:B01----:R-:W-:Y:S05]  /*d600*/  ENDCOLLECTIVE ;  /* 0x000000000000791b */ /* 0x003fea0003800000 */
.L_x_4005:
[----:B------:R-:W-:Y:S02]  /*d610*/  HFMA2 R78, -RZ, RZ, 0, 4.76837158203125e-07 ;  /* 0x00000008ff4e7431 */ /* 0x000fe400000001ff */
[----:B------:R-:W-:-:S04]  /*d620*/  IMAD.MOV.U32 R39, RZ, RZ, R57 ;  /* 0x000000ffff277224 */ /* 0x000fc800078e0039 */
[----:B------:R-:W-:-:S05]  /*d630*/  FADD.FTZ R39, R38, R39 ;  /* 0x0000002726277221 */ /* 0x000fca0000010000 */
[----:B------:R-:W-:-:S07]  /*d640*/  MOV R77, R39 ;  /* 0x00000027004d7202 */ /* 0x000fce0000000f00 */
[----:B------:R-:W-:Y:S05]  /*d650*/  WARPSYNC.COLLECTIVE R76, `(.L_x_4006) ;  /* 0x000000004c087348 */ /* 0x000fea0003c00000 */
[----:B------:R0:W1:Y:S02]  /*d660*/  SHFL.BFLY P0, R57, R77, R78, R79 ;  /* 0x0c00004e4d397389 */ /* 0x000064000000004f */
[----:B01----:R-:W-:Y:S05]  /*d670*/  ENDCOLLECTIVE ;  /* 0x000000000000791b */ /* 0x003fea0003800000 */
.L_x_4006:
[----:B------:R-:W-:Y:S02]  /*d680*/  HFMA2 R78, -RZ, RZ, 0, 9.5367431640625e-07 ;  /* 0x00000010ff4e7431 */ /* 0x000fe400000001ff */
[----:B------:R-:W-:-:S04]  /*d690*/  IMAD.MOV.U32 R56, RZ, RZ, R57 ;  /* 0x000000ffff387224 */ /* 0x000fc800078e0039 */
[----:B------:R-:W-:-:S05]  /*d6a0*/  FADD.FTZ R56, R39, R56 ;  /* 0x0000003827387221 */ /* 0x000fca0000010000 */
[----:B------:R-:W-:-:S07]  /*d6b0*/  MOV R77, R56 ;  /* 0x00000038004d7202 */ /* 0x000fce0000000f00 */
[----:B------:R-:W-:Y:S05]  /*d6c0*/  WARPSYNC.COLLECTIVE R76, `(.L_x_4007) ;  /* 0x000000004c087348 */ /* 0x000fea0003c00000 */
[----:B------:R0:W1:Y:S02]  /*d6d0*/  SHFL.BFLY P0, R57, R77, R78, R79 ;  /* 0x0c00004e4d397389 */ /* 0x000064000000004f */
[----:B01----:R-:W-:Y:S05]  /*d6e0*/  ENDCOLLECTIVE ;  /* 0x000000000000791b */ /* 0x003fea0003800000 */
.L_x_4007:
[----:B------:R-:W-:Y:S05]  /*d6f0*/  BRA `(.L_x_4008) ;  /* 0xfffffff000607947 */ /* 0x000fea000383ffff */
.L_x_4009:
        /* <DEDUP_REMOVED lines=16> */
.L_x_20252:


//--------------------- .text._ZN10layer_norm13ln_fwd_kernelINS_13Kernel_traitsIf13__nv_bfloat16S2_S2_fjLj512ELj1ELj4ELj1ELj16ENS_18Kernel_traits_baseILj512EfS2_S2_S2_fjLj128EEEEELb0ELb0ELb0ELb0EEEvNS_9FwdParamsE --------------------------
	.section	.text._ZN10layer_norm13ln_fwd_kernelINS_13Kernel_traitsIf13__nv_bfloat16S2_S2_fjLj512ELj1ELj4ELj1ELj16ENS_18Kernel_traits_baseILj512EfS2_S2_S2_fjLj128EEEEELb0ELb0ELb0ELb0EEEvNS_9FwdParamsE,"ax",@progbits
	.align	128
        .global         _ZN10layer_norm13ln_fwd_kernelINS_13Kernel_traitsIf13__nv_bfloat16S2_S2_fjLj512ELj1ELj4ELj1ELj16ENS_18Kernel_traits_baseILj512EfS2_S2_S2_fjLj128EEEEELb0ELb0ELb0ELb0EEEvNS_9FwdParamsE
        .type           _ZN10layer_norm13ln_fwd_kernelINS_13Kernel_traitsIf13__nv_bfloat16S2_S2_fjLj512ELj1ELj4ELj1ELj16ENS_18Kernel_traits_baseILj512EfS2_S2_S2_fjLj128EEEEELb0ELb0ELb0ELb0EEEvNS_9FwdParamsE,@function
        .size           _ZN10layer_norm13ln_fwd_kernelINS_13Kernel_traitsIf13__nv_bfloat16S2_S2_fjLj512ELj1ELj4ELj1ELj16ENS_18Kernel_traits_baseILj512EfS2_S2_S2_fjLj128EEEEELb0ELb0ELb0ELb0EEEvNS_9FwdParamsE,(.L_x_20253 - _ZN10layer_norm13ln_fwd_kernelINS_13Kernel_traitsIf13__nv_bfloat16S2_S2_fjLj512ELj1ELj4ELj1ELj16ENS_18Kernel_traits_baseILj512EfS2_S2_S2_fjLj128EEEEELb0ELb0ELb0ELb0EEEvNS_9FwdParamsE)
        .other          _ZN10layer_norm13ln_fwd_kernelINS_13Kernel_traitsIf13__nv_bfloat16S2_S2_fjLj512ELj1ELj4ELj1ELj16ENS_18Kernel_traits_baseILj512EfS2_S2_S2_fjLj128EEEEELb0ELb0ELb0ELb0EEEvNS_9FwdParamsE,@"STO_CUDA_ENTRY STV_DEFAULT"
_ZN10layer_norm13ln_fwd_kernelINS_13Kernel_traitsIf13__nv_bfloat16S2_S2_fjLj512ELj1ELj4ELj1ELj16ENS_18Kernel_traits_baseILj512EfS2_S2_S2_fjLj128EEEEELb0ELb0ELb0ELb0EEEvNS_9FwdParamsE:
.text._ZN10layer_norm13ln_fwd_kernelINS_13Kernel_traitsIf13__nv_bfloat16S2_S2_fjLj512ELj1ELj4ELj1ELj16ENS_18Kernel_traits_baseILj512EfS2_S2_S2_fjLj128EEEEELb0ELb0ELb0ELb0EEEvNS_9FwdParamsE:
        /* <DEDUP_REMOVED lines=29> */
[----:B0-----:R-:W-:-:S05]  /*01d0*/  IMAD.WIDE.U32 R6, R3, 0x20, R6 ;  /* 0x0000002003067825 */ /* 0x001fca00078e0006 */
[----:B------:R0:W5:Y:S01]  /*01e0*/  LDG.E.128 R36, desc[UR6][R6.64] ;  /* 0x0000000606247981 */ /* 0x000162000c1e1d00 */
[----:B-1----:R-:W-:-:S03]  /*01f0*/  IMAD.WIDE.U32 R8, R3, 0x20, R8 ;  /* 0x0000002003087825 */ /* 0x002fc600078e0008 */
[----:B------:R0:W5:Y:S04]  /*0200*/  LDG.E.128 R32, desc[UR6][R6.64+0x10] ;  /* 0x0000100606207981 */ /* 0x000168000c1e1d00 */
[----:B------:R0:W5:Y:S04]  /*0210*/  LD.E.128 R28, desc[UR6][R8.64] ;  /* 0x00000006081c7980 */ /* 0x000168000c101d00 */
[----:B------:R0:W5:Y:S01]  /*0220*/  LD.E.128 R24, desc[UR6][R8.64+0x10] ;  /* 0x0000100608187980 */ /* 0x000162000c101d00 */
[----:B------:R-:W-:-:S07]  /*0230*/  LOP3.LUT R5, R3, 0x20, RZ, 0xfc, !PT ;  /* 0x0000002003057812 */ /* 0x000fce00078efcff */
.L_x_4013:
[----:B------:R-:W-:Y:S05]  /*0240*/  BSYNC.RECONVERGENT B1 ;  /* 0x0000000000017941 */ /* 0x000fea0003800200 */
.L_x_4012:
[----:B------:R-:W-:Y:S05]  /*0250*/  @!P2 BRA `(.L_x_4014) ;  /* 0x000000000074a947 */ /* 0x000fea0003800000 */
[----:B0-----:R-:W0:Y:S08]  /*0260*/  LDC.64 R6, c[0x0][0x3d0] ;  /* 0x0000f400ff067b82 */ /* 0x001e300000000a00 */
[----:B------:R-:W1:Y:S01]  /*0270*/  LDC.64 R40, c[0x0][0x438] ;  /* 0x00010e00ff287b82 */ /* 0x000e620000000a00 */
[----:B0-----:R-:W-:-:S05]  /*0280*/  IMAD.WIDE.U32 R6, R5, 0x20, R6 ;  /* 0x0000002005067825 */ /* 0x001fca00078e0006 */
[----:B------:R2:W5:Y:S01]  /*0290*/  LDG.E.128 R20, desc[UR6][R6.64] ;  /* 0x0000000606147981 */ /* 0x000562000c1e1d00 */
[----:B-1----:R-:W-:-:S03]  /*02a0*/  IMAD.WIDE.U32 R40, R5, 0x20, R40 ;  /* 0x0000002005287825 */ /* 0x002fc600078e0028 */
[----:B------:R2:W5:Y:S04]  /*02b0*/  LDG.E.128 R16, desc[UR6][R6.64+0x10] ;  /* 0x0000100606107981 */ /* 0x000568000c1e1d00 */
[----:B------:R2:W5:Y:S04]  /*02c0*/  LD.E.128 R12, desc[UR6][R40.64] ;  /* 0x00000006280c7980 */ /* 0x000568000c101d00 */
[----:B------:R2:W5:Y:S01]  /*02d0*/  LD.E.128 R8, desc[UR6][R40.64+0x10] ;  /* 0x0000100628087980 */ /* 0x000562000c101d00 */
[----:B------:R-:W-:Y:S05]  /*02e0*/  BRA `(.L_x_4014) ;  /* 0x0000000000507947 */ /* 0x000fea0003800000 */
.L_x_4011:
[C---:B------:R-:W-:Y:S02]  /*02f0*/  ISETP.GE.U32.AND P0, PT, R4.reuse, 0x20, PT ;  /* 0x000000200400780c */ /* 0x040fe40003f06070 */
[----:B------:R-:W-:Y:S02]  /*0300*/  ISETP.GE.U32.AND P2, PT, R4, 0x40, PT ;  /* 0x000000400400780c */ /* 0x000fe40003f46070 */
[----:B------:R-:W-:-:S09]  /*0310*/  MOV R5, R3 ;  /* 0x0000000300057202 */ /* 0x000fd20000000f00 */
[----:B------:R-:W0:Y:S01]  /*0320*/  @P0 LDC.64 R6, c[0x0][0x3d0] ;  /* 0x0000f400ff060b82 */ /* 0x000e220000000a00 */
[----:B------:R-:W-:-:S07]  /*0330*/  @P0 LOP3.LUT R5, R3, 0x20, RZ, 0xfc, !PT ;  /* 0x0000002003050812 */ /* 0x000fce00078efcff */
[----:B------:R-:W1:Y:S01]  /*0340*/  @P2 LDC.64 R24, c[0x0][0x3d0] ;  /* 0x0000f400ff182b82 */ /* 0x000e620000000a00 */
[----:B0-----:R-:W-:-:S05]  /*0350*/  @P0 IMAD.WIDE.U32 R40, R3, 0x20, R6 ;  /* 0x0000002003280825 */ /* 0x001fca00078e0006 */
[----:B------:R3:W5:Y:S01]  /*0360*/  @P0 LDG.E.128 R36, desc[UR6][R40.64] ;  /* 0x0000000628240981 */ /* 0x000762000c1e1d00 */
[----:B-1----:R-:W-:-:S03]  /*0370*/  @P2 IMAD.WIDE.U32 R6, R5, 0x20, R24 ;  /* 0x0000002005062825 */ /* 0x002fc600078e0018 */
[----:B------:R3:W5:Y:S04]  /*0380*/  @P0 LDG.E.128 R32, desc[UR6][R40.64+0x10] ;  /* 0x0000100628200981 */ /* 0x000768000c1e1d00 */
[----:B------:R3:W5:Y:S04]  /*0390*/  @P2 LDG.E.128 R20, desc[UR6][R6.64] ;  /* 0x0000000606142981 */ /* 0x000768000c1e1d00 */
[----:B------:R3:W5:Y:S01]  /*03a0*/  @P2 LDG.E.128 R16, desc[UR6][R6.64+0x10] ;  /* 0x0000100606102981 */ /* 0x000762000c1e1d00 */
[----:B------:R-:W-:Y:S02]  /*03b0*/  CS2R R26, SRZ ;  /* 0x00000000001a7805 */ /* 0x000fe4000001ff00 */
[----:B------:R-:W-:-:S02]  /*03c0*/  CS2R R24, SRZ ;  /* 0x0000000000187805 */ /* 0x000fc4000001ff00 */
[----:B------:R-:W-:Y:S02]  /*03d0*/  CS2R R30, SRZ ;  /* 0x00000000001e7805 */ /* 0x000fe4000001ff00 */
[----:B------:R-:W-:Y:S02]  /*03e0*/  CS2R R28, SRZ ;  /* 0x00000000001c7805 */ /* 0x000fe4000001ff00 */
[----:B------:R-:W-:Y:S02]  /*03f0*/  @P2 CS2R R10, SRZ ;  /* 0x00000000000a2805 */ /* 0x000fe4000001ff00 */
[----:B------:R-:W-:Y:S02]  /*0400*/  @P2 CS2R R8, SRZ ;  /* 0x0000000000082805 */ /* 0x000fe4000001ff00 */
[----:B------:R-:W-:Y:S02]  /*0410*/  @P2 CS2R R14, SRZ ;  /* 0x00000000000e2805 */ /* 0x000fe4000001ff00 */
[----:B---3--:R-:W-:-:S07]  /*0420*/  @P2 CS2R R12, SRZ ;  /* 0x00000000000c2805 */ /* 0x008fce000001ff00 */
.L_x_4014:
[----:B------:R-:W-:Y:S05]  /*0430*/  BSYNC.RECONVERGENT B0 ;  /* 0x0000000000007941 */ /* 0x000fea0003800200 */
.L_x_4010:
[----:B------:R-:W1:Y:S02]  /*0440*/  LDCU UR4, c[0x0][0x384] ;  /* 0x00007080ff0477ac */ /* 0x000e640008000800 */
[----:B-1----:R-:W-:-:S13]  /*0450*/  ISETP.GE.AND P0, PT, R2, UR4, PT ;  /* 0x0000000402007c0c */ /* 0x002fda000bf06270 */
[----:B------:R-:W-:Y:S05]  /*0460*/  @P0 EXIT ;  /* 0x000000000000094d */ /* 0x000fea0003800000 */
[----:B------:R-:W1:Y:S01]  /*0470*/  LDCU.U8 UR4, c[0x0][0x410] ;  /* 0x00008200ff0477ac */ /* 0x000e620008000000 */
[----:B------:R-:W-:Y:S01]  /*0480*/  ISETP.NE.U32.AND P0, PT, R42, RZ, PT ;  /* 0x000000ff2a00720c */ /* 0x000fe20003f05070 */
[----:B------:R-:W3:Y:S03]  /*0490*/  LDCU UR8, c[0x0][0x388] ;  /* 0x00007100ff0877ac */ /* 0x000ee60008000800 */
[----:B------:R-:W-:Y:S01]  /*04a0*/  ISETP.NE.AND.EX P0, PT, R43, RZ, PT, P0 ;  /* 0x000000ff2b00720c */ /* 0x000fe20003f05300 */
[----:B------:R-:W4:Y:S01]  /*04b0*/  LDCU UR5, c[0x0][0x448] ;  /* 0x00008900ff0577ac */ /* 0x000f220008000800 */
[----:B------:R-:W0:Y:S01]  /*04c0*/  LDCU.64 UR10, c[0x0][0x3a0] ;  /* 0x00007400ff0a77ac */ /* 0x000e220008000a00 */
[----:B------:R-:W0:Y:S01]  /*04d0*/  LDCU.64 UR12, c[0x0][0x3e0] ;  /* 0x00007c00ff0c77ac */ /* 0x000e220008000a00 */
[----:B-1----:R-:W-:-:S04]  /*04e0*/  ISETP.NE.AND P2, PT, RZ, UR4, PT ;  /* 0x00000004ff007c0c */ /* 0x002fc8000bf45270 */
[----:B---3--:R-:W-:-:S09]  /*04f0*/  P2R R5, PR, RZ, 0x4 ;  /* 0x00000004ff057803 */ /* 0x008fd20000000000 */
.L_x_4030:
[----:B------:R-:W1:Y:S02]  /*0500*/  @P0 LDC.64 R44, c[0x0][0x3e0] ;  /* 0x0000f800ff2c0b82 */ /* 0x000e640000000a00 */
[----:B-1----:R-:W-:-:S06]  /*0510*/  @P0 IMAD.WIDE R44, R2, 0x2, R44 ;  /* 0x00000002022c0825 */ /* 0x002fcc00078e022c */
[----:B------:R-:W3:Y:S01]  /*0520*/  @P0 LDG.E.U16 R44, desc[UR6][R44.64] ;  /* 0x000000062c2c0981 */ /* 0x000ee2000c1e1500 */
        /* <DEDUP_REMOVED lines=8> */
[----:B---3--:R-:W-:Y:S01]  /*05b0*/  @P0 SHF.L.U32 R62, R44, 0x10, RZ ;  /* 0x000000102c3e0819 */ /* 0x008fe200000006ff */
[----:B0-----:R-:W-:Y:S06]  /*05c0*/  @!P2 BRA `(.L_x_4016) ;  /* 0x00000004008ca947 */ /* 0x001fec0003800000 */
        /* <DEDUP_REMOVED lines=8> */
[----:B--2---:R-:W2:Y:S01]  /*0650*/  LDG.E.128 R40, desc[UR6][R42.64] ;  /* 0x000000062a287981 */ /* 0x004ea2000c1e1d00 */
[C---:B-----5:R-:W-:Y:S02]  /*0660*/  SHF.L.U32 R49, R44.reuse, 0x10, RZ ;  /* 0x000000102c317819 */ /* 0x060fe400000006ff */
[C---:B------:R-:W-:Y:S02]  /*0670*/  SHF.L.U32 R53, R45.reuse, 0x10, RZ ;  /* 0x000000102d357819 */ /* 0x040fe400000006ff */
[----:B------:R-:W-:Y:S02]  /*0680*/  PRMT R51, R44, 0x7632, R51 ;  /* 0x000076322c337816 */ /* 0x000fe40000000033 */
[----:B------:R-:W-:Y:S02]  /*0690*/  SHF.L.U32 R55, R46, 0x10, RZ ;  /* 0x000000102e377819 */ /* 0x000fe400000006ff */
[----:B------:R-:W-:Y:S02]  /*06a0*/  PRMT R44, R45, 0x7632, R44 ;  /* 0x000076322d2c7816 */ /* 0x000fe4000000002c */
[----:B------:R-:W-:-:S02]  /*06b0*/  PRMT R45, R47, 0x7632, R45 ;  /* 0x000076322f2d7816 */ /* 0x000fc4000000002d */
[----:B------:R-:W-:Y:S02]  /*06c0*/  SHF.L.U32 R47, R47, 0x10, RZ ;  /* 0x000000102f2f7819 */ /* 0x000fe400000006ff */
[----:B------:R-:W-:Y:S02]  /*06d0*/  SHF.L.U32 R45, R45, 0x10, RZ ;  /* 0x000000102d2d7819 */ /* 0x000fe400000006ff */
[----:B--2---:R-:W-:Y:S02]  /*06e0*/  SHF.L.U32 R6, R40, 0x10, RZ ;  /* 0x0000001028067819 */ /* 0x004fe400000006ff */
[----:B------:R-:W-:Y:S02]  /*06f0*/  PRMT R40, R46, 0x7632, R40 ;  /* 0x000076322e287816 */ /* 0x000fe40000000028 */
[----:B------:R-:W-:Y:S01]  /*0700*/  SHF.L.U32 R50, R41, 0x10, RZ ;  /* 0x0000001029327819 */ /* 0x000fe200000006ff */
[----:B------:R-:W-:Y:S01]  /*0710*/  FFMA.FTZ R6, R49, R62, R6 ;  /* 0x0000003e31067223 */ /* 0x000fe20000010006 */
[----:B------:R-:W-:-:S02]  /*0720*/  SHF.L.U32 R64, R42, 0x10, RZ ;  /* 0x000000102a407819 */ /* 0x000fc400000006ff */
[----:B------:R-:W-:Y:S01]  /*0730*/  PRMT R54, R42, 0x7632, R54 ;  /* 0x000076322a367816 */ /* 0x000fe20000000036 */
[-C--:B------:R-:W-:Y:S01]  /*0740*/  FFMA.FTZ R49, R53, R62.reuse, R50 ;  /* 0x0000003e35317223 */ /* 0x080fe20000010032 */
[C---:B------:R-:W-:Y:S01]  /*0750*/  PRMT R46, R40.reuse, 0x7632, R46 ;  /* 0x00007632282e7816 */ /* 0x040fe2000000002e */
[----:B------:R-:W-:Y:S01]  /*0760*/  FFMA.FTZ R50, R55, R62, R64 ;  /* 0x0000003e37327223 */ /* 0x000fe20000010040 */
[----:B------:R-:W-:Y:S02]  /*0770*/  PRMT R52, R41, 0x7632, R52 ;  /* 0x0000763229347816 */ /* 0x000fe40000000034 */
[----:B------:R-:W-:Y:S02]  /*0780*/  PRMT R63, R43, 0x7632, R63 ;  /* 0x000076322b3f7816 */ /* 0x000fe4000000003f */
[----:B------:R-:W-:Y:S02]  /*0790*/  SHF.L.U32 R53, R40, 0x10, RZ ;  /* 0x0000001028357819 */ /* 0x000fe400000006ff */
[----:B------:R-:W-:-:S02]  /*07a0*/  SHF.L.U32 R41, R44, 0x10, RZ ;  /* 0x000000102c297819 */ /* 0x000fc400000006ff */
[----:B------:R-:W-:Y:S02]  /*07b0*/  SHF.L.U32 R40, R54, 0x10, RZ ;  /* 0x0000001036287819 */ /* 0x000fe400000006ff */
[----:B------:R-:W-:Y:S02]  /*07c0*/  SHF.L.U32 R42, R43, 0x10, RZ ;  /* 0x000000102b2a7819 */ /* 0x000fe400000006ff */
        /* <DEDUP_REMOVED lines=8> */
[----:B------:R-:W-:-:S02]  /*0850*/  FFMA.FTZ R54, R41, R62, R54 ;  /* 0x0000003e29367223 */ /* 0x000fc40000010036 */
[----:B------:R-:W-:Y:S01]  /*0860*/  FFMA.FTZ R55, R55, R62, R46 ;  /* 0x0000003e37377223 */ /* 0x000fe2000001002e */
[----:B------:R-:W-:Y:S02]  /*0870*/  F2FP.BF16.F32.PACK_AB R43, R52, R51 ;  /* 0x00000033342b723e */ /* 0x000fe400000010ff */
[----:B------:R-:W-:Y:S02]  /*0880*/  F2FP.BF16.F32.PACK_AB R41, R54, R49 ;  /* 0x000000313629723e */ /* 0x000fe400000010ff */
[----:B------:R-:W-:Y:S01]  /*0890*/  F2FP.BF16.F32.PACK_AB R40, R55, R6 ;  /* 0x000000063728723e */ /* 0x000fe200000010ff */
[----:B------:R-:W-:Y:S06]  /*08a0*/  BRA `(.L_x_4018) ;  /* 0x0000000000c47947 */ /* 0x000fec0003800000 */
.L_x_4017:
[----:B------:R-:W-:-:S04]  /*08b0*/  UISETP.NE.U32.AND UP0, UPT, UR12, URZ, UPT ;  /* 0x000000ff0c00728c */ /* 0x000fc8000bf05070 */
[----:B------:R-:W-:-:S06]  /*08c0*/  UISETP.NE.AND.EX UP0, UPT, UR13, URZ, UPT, UP0 ;  /* 0x000000ff0d00728c */ /* 0x000fcc000bf05300 */
[----:B------:R-:W-:-:S13]  /*08d0*/  PLOP3.LUT P0, PT, PT, PT, UP0, 0x80, 0x8 ;  /* 0x000000000008781c */ /* 0x000fda0003f0f008 */
[----:B------:R-:W-:Y:S05]  /*08e0*/  @!P0 BRA `(.L_x_4019) ;  /* 0x0000000000648947 */ /* 0x000fea0003800000 */
[C---:B-----5:R-:W-:Y:S02]  /*08f0*/  PRMT R42, R45.reuse, 0x7632, R42 ;  /* 0x000076322d2a7816 */ /* 0x060fe4000000002a */
[C---:B--2---:R-:W-:Y:S02]  /*0900*/  SHF.L.U32 R41, R44.reuse, 0x10, RZ ;  /* 0x000000102c297819 */ /* 0x044fe400000006ff */
        /* <DEDUP_REMOVED lines=15> */
[----:B------:R-:W-:-:S02]  /*0a00*/  FMUL.FTZ R52, R45, R62 ;  /* 0x0000003e2d347220 */ /* 0x000fc40000410000 */
[----:B------:R-:W-:Y:S01]  /*0a10*/  FMUL.FTZ R53, R43, R62 ;  /* 0x0000003e2b357220 */ /* 0x000fe20000410000 */
[----:B------:R-:W-:Y:S01]  /*0a20*/  F2FP.BF16.F32.PACK_AB R40, R55, R6 ;  /* 0x000000063728723e */ /* 0x000fe200000010ff */
[----:B------:R-:W-:Y:S01]  /*0a30*/  FMUL.FTZ R54, R41, R62 ;  /* 0x0000003e29367220 */ /* 0x000fe20000410000 */
[----:B------:R-:W-:Y:S02]  /*0a40*/  F2FP.BF16.F32.PACK_AB R43, R52, R51 ;  /* 0x00000033342b723e */ /* 0x000fe400000010ff */
[----:B------:R-:W-:Y:S02]  /*0a50*/  F2FP.BF16.F32.PACK_AB R42, R53, R50 ;  /* 0x00000032352a723e */ /* 0x000fe400000010ff */
[----:B------:R-:W-:Y:S01]  /*0a60*/  F2FP.BF16.F32.PACK_AB R41, R54, R49 ;  /* 0x000000313629723e */ /* 0x000fe200000010ff */
[----:B------:R-:W-:Y:S06]  /*0a70*/  BRA `(.L_x_4018) ;  /* 0x0000000000507947 */ /* 0x000fec0003800000 */
.L_x_4019:
[C---:B-----5:R-:W-:Y:S02]  /*0a80*/  PRMT R49, R44.reuse, 0x7632, R49 ;  /* 0x000076322c317816 */ /* 0x060fe40000000031 */
[----:B------:R-:W-:Y:S02]  /*0a90*/  SHF.L.U32 R51, R44, 0x10, RZ ;  /* 0x000000102c337819 */ /* 0x000fe400000006ff */
[C---:B------:R-:W-:Y:S02]  /*0aa0*/  PRMT R44, R45.reuse, 0x7632, R44 ;  /* 0x000076322d2c7816 */ /* 0x040fe4000000002c */
[----:B------:R-:W-:Y:S01]  /*0ab0*/  SHF.L.U32 R45, R45, 0x10, RZ ;  /* 0x000000102d2d7819 */ /* 0x000fe200000006ff */
[----:B--2---:R-:W-:Y:S01]  /*0ac0*/  FMUL.FTZ R6, R51, R62 ;  /* 0x0000003e33067220 */ /* 0x004fe20000410000 */
[C---:B------:R-:W-:Y:S02]  /*0ad0*/  SHF.L.U32 R53, R46.reuse, 0x10, RZ ;  /* 0x000000102e357819 */ /* 0x040fe400000006ff */
[----:B------:R-:W-:-:S02]  /*0ae0*/  PRMT R52, R46, 0x7632, R52 ;  /* 0x000076322e347816 */ /* 0x000fc40000000034 */
[----:B------:R-:W-:Y:S01]  /*0af0*/  PRMT R46, R47, 0x7632, R46 ;  /* 0x000076322f2e7816 */ /* 0x000fe2000000002e */
[-C--:B------:R-:W-:Y:S01]  /*0b00*/  FMUL.FTZ R50, R53, R62.reuse ;  /* 0x0000003e35327220 */ /* 0x080fe20000410000 */
[----:B------:R-:W-:Y:S01]  /*0b10*/  SHF.L.U32 R55, R49, 0x10, RZ ;  /* 0x0000001031377819 */ /* 0x000fe200000006ff */
[-C--:B------:R-:W-:Y:S01]  /*0b20*/  FMUL.FTZ R49, R45, R62.reuse ;  /* 0x0000003e2d317220 */ /* 0x080fe20000410000 */
[----:B------:R-:W-:Y:S02]  /*0b30*/  SHF.L.U32 R47, R47, 0x10, RZ ;  /* 0x000000102f2f7819 */ /* 0x000fe400000006ff */
[----:B------:R-:W-:Y:S01]  /*0b40*/  SHF.L.U32 R45, R44, 0x10, RZ ;  /* 0x000000102c2d7819 */ /* 0x000fe200000006ff */
[-C--:B------:R-:W-:Y:S01]  /*0b50*/  FMUL.FTZ R55, R55, R62.reuse ;  /* 0x0000003e37377220 */ /* 0x080fe20000410000 */
[----:B------:R-:W-:Y:S01]  /*0b60*/  SHF.L.U32 R53, R52, 0x10, RZ ;  /* 0x0000001034357819 */ /* 0x000fe200000006ff */
[-C--:B------:R-:W-:Y:S01]  /*0b70*/  FMUL.FTZ R51, R47, R62.reuse ;  /* 0x0000003e2f337220 */ /* 0x080fe20000410000 */
[----:B------:R-:W-:Y:S01]  /*0b80*/  SHF.L.U32 R63, R46, 0x10, RZ ;  /* 0x000000102e3f7819 */ /* 0x000fe200000006ff */
[----:B------:R-:W-:-:S02]  /*0b90*/  FMUL.FTZ R54, R45, R62 ;  /* 0x0000003e2d367220 */ /* 0x000fc40000410000 */
[-C--:B------:R-:W-:Y:S02]  /*0ba0*/  FMUL.FTZ R53, R53, R62.reuse ;  /* 0x0000003e35357220 */ /* 0x080fe40000410000 */
[----:B------:R-:W-:-:S07]  /*0bb0*/  FMUL.FTZ R52, R63, R62 ;  /* 0x0000003e3f347220 */ /* 0x000fce0000410000 */
.L_x_4018:
[----:B------:R-:W0:Y:S01]  /*0bc0*/  @P1 LDC.64 R44, c[0x0][0x3a8] ;  /* 0x0000ea00ff2c1b82 */ /* 0x000e220000000a00 */
[C---:B------:R-:W-:Y:S01]  /*0bd0*/  IADD3 R63, PT, PT, R0.reuse, 0x20, RZ ;  /* 0x00000020003f7810 */ /* 0x040fe20007ffe0ff */
[----:B0-----:R-:W-:-:S05]  /*0be0*/  @P1 IMAD.WIDE.U32 R44, R0, 0x10, R44 ;  /* 0x00000010002c1825 */ /* 0x001fca00078e002c */
[----:B------:R1:W-:Y:S02]  /*0bf0*/  @P1 STG.E.128 desc[UR6][R44.64], R40 ;  /* 0x000000282c001986 */ /* 0x0003e4000c101d06 */
.L_x_4016:
[----:B0---4-:R-:W-:Y:S05]  /*0c00*/  BSYNC.RECONVERGENT B0 ;  /* 0x0000000000007941 */ /* 0x011fea0003800200 */
.L_x_4015:
[----:B------:R-:W-:Y:S01]  /*0c10*/  ISETP.GE.U32.AND P3, PT, R4, 0x40, PT ;  /* 0x000000400400780c */ /* 0x000fe20003f66070 */
[----:B------:R-:W-:-:S12]  /*0c20*/  BSSY.RECONVERGENT B0, `(.L_x_4020) ;  /* 0x0000063000007945 */ /* 0x000fd80003800200 */
[----:B------:R-:W-:Y:S05]  /*0c30*/  @!P3 BRA `(.L_x_4021) ;  /* 0x000000040084b947 */ /* 0x000fea0003800000 */
[----:B-1----:R-:W0:Y:S02]  /*0c40*/  LDC.64 R44, c[0x0][0x390] ;  /* 0x0000e400ff2c7b82 */ /* 0x002e240000000a00 */
[----:B0-----:R-:W-:-:S06]  /*0c50*/  IMAD.WIDE.U32 R44, R63, 0x10, R44 ;  /* 0x000000103f2c7825 */ /* 0x001fcc00078e002c */
[----:B------:R-:W5:Y:S01]  /*0c60*/  LDG.E.128 R44, desc[UR6][R44.64] ;  /* 0x000000062c2c7981 */ /* 0x000f62000c1e1d00 */
[----:B------:R-:W-:-:S04]  /*0c70*/  UISETP.NE.U32.AND UP0, UPT, UR10, URZ, UPT ;  /* 0x000000ff0a00728c */ /* 0x000fc8000bf05070 */
        /* <DEDUP_REMOVED lines=8> */
[----:B------:R-:W-:Y:S02]  /*0d00*/  PRMT R44, R45, 0x7632, R44 ;  /* 0x000076322d2c7816 */ /* 0x000fe4000000002c */
[C---:B------:R-:W-:Y:S02]  /*0d10*/  SHF.L.U32 R57, R46.reuse, 0x10, RZ ;  /* 0x000000102e397819 */ /* 0x040fe400000006ff */
[----:B------:R-:W-:-:S04]  /*0d20*/  PRMT R45, R46, 0x7632, R45 ;  /* 0x000076322e2d7816 */ /* 0x000fc8000000002d */
[----:B------:R-:W-:Y:S02]  /*0d30*/  SHF.L.U32 R45, R45, 0x10, RZ ;  /* 0x000000102d2d7819 */ /* 0x000fe400000006ff */
[----:B--2---:R-:W-:Y:S02]  /*0d40*/  SHF.L.U32 R48, R40, 0x10, RZ ;  /* 0x0000001028307819 */ /* 0x004fe400000006ff */
[----:B------:R-:W-:Y:S02]  /*0d50*/  PRMT R40, R47, 0x7632, R40 ;  /* 0x000076322f287816 */ /* 0x000fe40000000028 */
[----:B------:R-:W-:Y:S01]  /*0d60*/  SHF.L.U32 R58, R41, 0x10, RZ ;  /* 0x00000010293a7819 */ /* 0x000fe200000006ff */
[-C--:B------:R-:W-:Y:S01]  /*0d70*/  FFMA.FTZ R7, R7, R62.reuse, R48 ;  /* 0x0000003e07077223 */ /* 0x080fe20000010030 */
[----:B------:R-:W-:Y:S02]  /*0d80*/  PRMT R41, R40, 0x7632, R41 ;  /* 0x0000763228297816 */ /* 0x000fe40000000029 */
[----:B------:R-:W-:Y:S01]  /*0d90*/  SHF.L.U32 R60, R43, 0x10, RZ ;  /* 0x000000102b3c7819 */ /* 0x000fe200000006ff */
[----:B------:R-:W-:Y:S01]  /*0da0*/  FFMA.FTZ R48, R59, R62, R58 ;  /* 0x0000003e3b307223 */ /* 0x000fe2000001003a */
[----:B------:R-:W-:-:S02]  /*0db0*/  SHF.L.U32 R58, R42, 0x10, RZ ;  /* 0x000000102a3a7819 */ /* 0x000fc400000006ff */
[----:B------:R-:W-:Y:S02]  /*0dc0*/  PRMT R42, R41, 0x7632, R42 ;  /* 0x00007632292a7816 */ /* 0x000fe4000000002a */
[----:B------:R-:W-:Y:S01]  /*0dd0*/  PRMT R59, R43, 0x7632, R59 ;  /* 0x000076322b3b7816 */ /* 0x000fe2000000003b */
[----:B------:R-:W-:Y:S01]  /*0de0*/  FFMA.FTZ R58, R57, R62, R58 ;  /* 0x0000003e393a7223 */ /* 0x000fe2000001003a */
[----:B------:R-:W-:Y:S02]  /*0df0*/  PRMT R46, R42, 0x7632, R46 ;  /* 0x000076322a2e7816 */ /* 0x000fe4000000002e */
[----:B------:R-:W-:Y:S02]  /*0e00*/  SHF.L.U32 R43, R56, 0x10, RZ ;  /* 0x00000010382b7819 */ /* 0x000fe400000006ff */
[----:B------:R-:W-:Y:S02]  /*0e10*/  SHF.L.U32 R61, R40, 0x10, RZ ;  /* 0x00000010283d7819 */ /* 0x000fe400000006ff */
[----:B------:R-:W-:-:S02]  /*0e20*/  SHF.L.U32 R47, R47, 0x10, RZ ;  /* 0x000000102f2f7819 */ /* 0x000fc400000006ff */
[----:B------:R-:W-:Y:S02]  /*0e30*/  SHF.L.U32 R57, R44, 0x10, RZ ;  /* 0x000000102c397819 */ /* 0x000fe400000006ff */
[----:B------:R-:W-:Y:S01]  /*0e40*/  SHF.L.U32 R40, R59, 0x10, RZ ;  /* 0x000000103b287819 */ /* 0x000fe200000006ff */
[-C--:B------:R-:W-:Y:S01]  /*0e50*/  FFMA.FTZ R60, R47, R62.reuse, R60 ;  /* 0x0000003e2f3c7223 */ /* 0x080fe2000001003c */
[----:B------:R-:W-:Y:S02]  /*0e60*/  SHF.L.U32 R46, R46, 0x10, RZ ;  /* 0x000000102e2e7819 */ /* 0x000fe400000006ff */
[----:B------:R-:W-:Y:S01]  /*0e70*/  SHF.L.U32 R42, R42, 0x10, RZ ;  /* 0x000000102a2a7819 */ /* 0x000fe200000006ff */
[-C--:B------:R-:W-:Y:S01]  /*0e80*/  FFMA.FTZ R61, R61, R62.reuse, R40 ;  /* 0x0000003e3d3d7223 */ /* 0x080fe20000010028 */
[----:B------:R-:W-:Y:S01]  /*0e90*/  SHF.L.U32 R56, R41, 0x10, RZ ;  /* 0x0000001029387819 */ /* 0x000fe200000006ff */
[-C--:B------:R-:W-:Y:S02]  /*0ea0*/  FFMA.FTZ R59, R45, R62.reuse, R46 ;  /* 0x0000003e2d3b7223 */ /* 0x080fe4000001002e */
[----:B------:R-:W-:-:S02]  /*0eb0*/  FFMA.FTZ R57, R57, R62, R42 ;  /* 0x0000003e39397223 */ /* 0x000fc4000001002a */
[----:B------:R-:W-:Y:S01]  /*0ec0*/  FFMA.FTZ R56, R43, R62, R56 ;  /* 0x0000003e2b387223 */ /* 0x000fe20000010038 */
[----:B------:R-:W-:Y:S02]  /*0ed0*/  F2FP.BF16.F32.PACK_AB R43, R61, R60 ;  /* 0x0000003c3d2b723e */ /* 0x000fe400000010ff */
[----:B------:R-:W-:Y:S02]  /*0ee0*/  F2FP.BF16.F32.PACK_AB R42, R59, R58 ;  /* 0x0000003a3b2a723e */ /* 0x000fe400000010ff */
[----:B------:R-:W-:Y:S02]  /*0ef0*/  F2FP.BF16.F32.PACK_AB R41, R57, R48 ;  /* 0x000000303929723e */ /* 0x000fe400000010ff */
[----:B------:R-:W-:Y:S01]  /*0f00*/  F2FP.BF16.F32.PACK_AB R40, R56, R7 ;  /* 0x000000073828723e */ /* 0x000fe200000010ff */
[----:B------:R-:W-:Y:S06]  /*0f10*/  BRA `(.L_x_4023) ;  /* 0x0000000000c07947 */ /* 0x000fec0003800000 */
.L_x_4022:
[----:B------:R-:W-:-:S04]  /*0f20*/  UISETP.NE.U32.AND UP0, UPT, UR12, URZ, UPT ;  /* 0x000000ff0c00728c */ /* 0x000fc8000bf05070 */
[----:B------:R-:W-:-:S09]  /*0f30*/  UISETP.NE.AND.EX UP0, UPT, UR13, URZ, UPT, UP0 ;  /* 0x000000ff0d00728c */ /* 0x000fd2000bf05300 */
[----:B------:R-:W-:Y:S05]  /*0f40*/  BRA.U UP0, `(.L_x_4024) ;  /* 0x0000000100547547 */ /* 0x000fea000b800000 */
[----:B-----5:R-:W-:Y:S02]  /*0f50*/  PRMT R48, R44, 0x7632, R48 ;  /* 0x000076322c307816 */ /* 0x020fe40000000030 */
[----:B------:R-:W-:Y:S02]  /*0f60*/  SHF.L.U32 R57, R45, 0x10, RZ ;  /* 0x000000102d397819 */ /* 0x000fe400000006ff */
[----:B------:R-:W-:Y:S02]  /*0f70*/  SHF.L.U32 R59, R46, 0x10, RZ ;  /* 0x000000102e3b7819 */ /* 0x000fe400000006ff */
[----:B--2---:R-:W-:Y:S02]  /*0f80*/  SHF.L.U32 R7, R44, 0x10, RZ ;  /* 0x000000102c077819 */ /* 0x004fe400000006ff */
[----:B------:R-:W-:Y:S01]  /*0f90*/  PRMT R56, R46, 0x7632, R56 ;  /* 0x000076322e387816 */ /* 0x000fe20000000038 */
[-C--:B------:R-:W-:Y:S01]  /*0fa0*/  FMUL.FTZ R58, R59, R62.reuse ;  /* 0x0000003e3b3a7220 */ /* 0x080fe20000410000 */
[----:B------:R-:W-:Y:S01]  /*0fb0*/  PRMT R44, R45, 0x7632, R44 ;  /* 0x000076322d2c7816 */ /* 0x000fe2000000002c */
[----:B------:R-:W-:Y:S01]  /*0fc0*/  FMUL.FTZ R7, R7, R62 ;  /* 0x0000003e07077220 */ /* 0x000fe20000410000 */
[----:B------:R-:W-:-:S02]  /*0fd0*/  PRMT R46, R47, 0x7632, R46 ;  /* 0x000076322f2e7816 */ /* 0x000fc4000000002e */
[----:B------:R-:W-:Y:S01]  /*0fe0*/  SHF.L.U32 R45, R48, 0x10, RZ ;  /* 0x00000010302d7819 */ /* 0x000fe200000006ff */
[-C--:B------:R-:W-:Y:S01]  /*0ff0*/  FMUL.FTZ R48, R57, R62.reuse ;  /* 0x0000003e39307220 */ /* 0x080fe20000410000 */
[----:B------:R-:W-:Y:S02]  /*1000*/  SHF.L.U32 R47, R47, 0x10, RZ ;  /* 0x000000102f2f7819 */ /* 0x000fe400000006ff */
[----:B------:R-:W-:Y:S02]  /*1010*/  SHF.L.U32 R57, R44, 0x10, RZ ;  /* 0x000000102c397819 */ /* 0x000fe400000006ff */
        /* <DEDUP_REMOVED lines=8> */
.L_x_4024:
[C---:B--2--5:R-:W-:Y:S02]  /*10a0*/  PRMT R40, R44.reuse, 0x7632, R40 ;  /* 0x000076322c287816 */ /* 0x064fe40000000028 */
[----:B------:R-:W-:Y:S02]  /*10b0*/  SHF.L.U32 R7, R44, 0x10, RZ ;  /* 0x000000102c077819 */ /* 0x000fe400000006ff */
[----:B------:R-:W-:Y:S02]  /*10c0*/  PRMT R42, R45, 0x7632, R42 ;  /* 0x000076322d2a7816 */ /* 0x000fe4000000002a */
        /* <DEDUP_REMOVED lines=15> */
[-C--:B------:R-:W-:Y:S01]  /*11c0*/  FMUL.FTZ R59, R43, R62.reuse ;  /* 0x0000003e2b3b7220 */ /* 0x080fe20000410000 */
[----:B------:R-:W-:Y:S01]  /*11d0*/  F2FP.BF16.F32.PACK_AB R40, R56, R7 ;  /* 0x000000073828723e */ /* 0x000fe200000010ff */
[----:B------:R-:W-:Y:S01]  /*11e0*/  FMUL.FTZ R57, R57, R62 ;  /* 0x0000003e39397220 */ /* 0x000fe20000410000 */
[----:B------:R-:W-:Y:S02]  /*11f0*/  F2FP.BF16.F32.PACK_AB R43, R61, R60 ;  /* 0x0000003c3d2b723e */ /* 0x000fe400000010ff */
[----:B------:R-:W-:Y:S02]  /*1200*/  F2FP.BF16.F32.PACK_AB R42, R59, R58 ;  /* 0x0000003a3b2a723e */ /* 0x000fe400000010ff */
[----:B------:R-:W-:-:S07]  /*1210*/  F2FP.BF16.F32.PACK_AB R41, R57, R48 ;  /* 0x000000303929723e */ /* 0x000fce00000010ff */
.L_x_4023:
[----:B------:R-:W0:Y:S02]  /*1220*/  @P1 LDC.64 R44, c[0x0][0x3a8] ;  /* 0x0000ea00ff2c1b82 */ /* 0x000e240000000a00 */
[----:B0-----:R-:W-:-:S05]  /*1230*/  @P1 IMAD.WIDE.U32 R44, R63, 0x10, R44 ;  /* 0x000000103f2c1825 */ /* 0x001fca00078e002c */
[----:B------:R0:W-:Y:S02]  /*1240*/  @P1 STG.E.128 desc[UR6][R44.64], R40 ;  /* 0x000000282c001986 */ /* 0x0001e4000c101d06 */
.L_x_4021:
[----:B------:R-:W-:Y:S05]  /*1250*/  BSYNC.RECONVERGENT B0 ;  /* 0x0000000000007941 */ /* 0x000fea0003800200 */
.L_x_4020:
        /* <DEDUP_REMOVED lines=75> */
.L_x_4042:
[----:B------:R-:W-:Y:S01]  /*1710*/  FMUL.FTZ R44, R63, R63 ;  /* 0x0000003f3f2c7220 */ /* 0x000fe20000410000 */
[----:B------:R-:W-:Y:S01]  /*1720*/  ISETP.NE.AND P4, PT, R5, RZ, PT ;  /* 0x000000ff0500720c */ /* 0x000fe20003f85270 */
[----:B-1----:R-:W-:Y:S01]  /*1730*/  FADD.FTZ R62, R68, R64 ;  /* 0x00000040443e7221 */ /* 0x002fe20000010000 */
[----:B------:R-:W1:Y:S01]  /*1740*/  @!P5 LDC.64 R46, c[0x0][0x3c0] ;  /* 0x0000f000ff2edb82 */ /* 0x000e620000000a00 */
[----:B------:R-:W-:Y:S01]  /*1750*/  BSSY.RECONVERGENT B0, `(.L_x_4026) ;  /* 0x000002c000007945 */ /* 0x000fe20003800200 */
[----:B------:R-:W-:Y:S01]  /*1760*/  FSEL R65, R44, RZ, P4 ;  /* 0x000000ff2c417208 */ /* 0x000fe20002000000 */
[----:B------:R-:W-:-:S04]  /*1770*/  FFMA.FTZ R62, R62, R45, UR5 ;  /* 0x000000053e3e7e23 */ /* 0x000fc8000801002d */
[----:B------:R-:W-:Y:S01]  /*1780*/  FADD.FTZ R62, R62, R65 ;  /* 0x000000413e3e7221 */ /* 0x000fe20000010000 */
[----:B------:R-:W3:Y:S01]  /*1790*/  @!P5 LDC.64 R44, c[0x0][0x3c8] ;  /* 0x0000f200ff2cdb82 */ /* 0x000ee20000000a00 */
[----:B------:R-:W-:Y:S02]  /*17a0*/  FSEL R65, R63, RZ, !P4 ;  /* 0x000000ff3f417208 */ /* 0x000fe40006000000 */
[----:B------:R-:W4:Y:S01]  /*17b0*/  MUFU.RSQ R64, R62 ;  /* 0x0000003e00407308 */ /* 0x000f220000001400 */
[----:B-1----:R-:W-:-:S05]  /*17c0*/  @!P5 IMAD.WIDE R46, R2, 0x4, R46 ;  /* 0x00000004022ed825 */ /* 0x002fca00078e022e */
[----:B------:R1:W-:Y:S01]  /*17d0*/  @!P5 STG.E desc[UR6][R46.64], R63 ;  /* 0x0000003f2e00d986 */ /* 0x0003e2000c101906 */
[----:B---3--:R-:W-:-:S05]  /*17e0*/  @!P5 IMAD.WIDE R44, R2, 0x4, R44 ;  /* 0x00000004022cd825 */ /* 0x008fca00078e022c */
[----:B----4-:R1:W-:Y:S01]  /*17f0*/  @!P5 STG.E desc[UR6][R44.64], R64 ;  /* 0x000000402c00d986 */ /* 0x0103e2000c101906 */
[----:B------:R-:W-:Y:S05]  /*1800*/  @!P2 BRA `(.L_x_4027) ;  /* 0x000000000080a947 */ /* 0x000fea0003800000 */
[--C-:B-1----:R-:W-:Y:S01]  /*1810*/  FADD.FTZ R45, R6, -R65.reuse ;  /* 0x80000041062d7221 */ /* 0x102fe20000010000 */
[--C-:B------:R-:W-:Y:S01]  /*1820*/  FADD.FTZ R47, R55, -R65.reuse ;  /* 0x80000041372f7221 */ /* 0x100fe20000010000 */
[--C-:B------:R-:W-:Y:S01]  /*1830*/  FADD.FTZ R63, R50, -R65.reuse ;  /* 0x80000041323f7221 */ /* 0x100fe20000010000 */
[--C-:B------:R-:W-:Y:S01]  /*1840*/  FADD.FTZ R67, R53, -R65.reuse ;  /* 0x8000004135437221 */ /* 0x100fe20000010000 */
[C---:B------:R-:W-:Y:S01]  /*1850*/  FMUL.FTZ R45, R64.reuse, R45 ;  /* 0x0000002d402d7220 */ /* 0x040fe20000410000 */
[C---:B------:R-:W-:Y:S01]  /*1860*/  FMUL.FTZ R46, R64.reuse, R47 ;  /* 0x0000002f402e7220 */ /* 0x040fe20000410000 */
[----:B------:R-:W-:Y:S01]  /*1870*/  FADD.FTZ R47, R49, -R65 ;  /* 0x80000041312f7221 */ /* 0x000fe20000010000 */
[----:B------:R-:W-:Y:S01]  /*1880*/  FMUL.FTZ R63, R64, R63 ;  /* 0x0000003f403f7220 */ /* 0x000fe20000410000 */
[----:B-----5:R-:W-:Y:S01]  /*1890*/  FFMA.FTZ R44, R45, R36, R28 ;  /* 0x000000242d2c7223 */ /* 0x020fe2000001001c */
[----:B------:R-:W-:Y:S01]  /*18a0*/  FFMA.FTZ R45, R46, R37, R29 ;  /* 0x000000252e2d7223 */ /* 0x000fe2000001001d */
[C---:B------:R-:W-:Y:S01]  /*18b0*/  FMUL.FTZ R47, R64.reuse, R47 ;  /* 0x0000002f402f7220 */ /* 0x040fe20000410000 */
[----:B------:R-:W-:Y:S01]  /*18c0*/  FMUL.FTZ R62, R64, R67 ;  /* 0x00000043403e7220 */ /* 0x000fe20000410000 */
[----:B------:R-:W-:-:S02]  /*18d0*/  FADD.FTZ R67, R52, -R65 ;  /* 0x8000004134437221 */ /* 0x000fc40000010000 */
[----:B------:R-:W-:Y:S01]  /*18e0*/  F2FP.BF16.F32.PACK_AB R44, R45, R44 ;  /* 0x0000002c2d2c723e */ /* 0x000fe200000010ff */
[----:B------:R-:W-:Y:S01]  /*18f0*/  FADD.FTZ R45, R54, -R65 ;  /* 0x80000041362d7221 */ /* 0x000fe20000010000 */
[----:B------:R-:W-:-:S03]  /*1900*/  FFMA.FTZ R66, R62, R33, R25 ;  /* 0x000000213e427223 */ /* 0x000fc60000010019 */
[----:B------:R-:W-:Y:S01]  /*1910*/  FMUL.FTZ R46, R64, R45 ;  /* 0x0000002d402e7220 */ /* 0x000fe20000410000 */
[----:B------:R-:W-:Y:S01]  /*1920*/  FFMA.FTZ R45, R47, R38, R30 ;  /* 0x000000262f2d7223 */ /* 0x000fe2000001001e */
[----:B------:R-:W-:Y:S02]  /*1930*/  FFMA.FTZ R47, R63, R32, R24 ;  /* 0x000000203f2f7223 */ /* 0x000fe40000010018 */
[----:B------:R-:W1:Y:S01]  /*1940*/  LDC.64 R62, c[0x0][0x428] ;  /* 0x00010a00ff3e7b82 */ /* 0x000e620000000a00 */
[----:B------:R-:W-:-:S05]  /*1950*/  FFMA.FTZ R46, R46, R39, R31 ;  /* 0x000000272e2e7223 */ /* 0x000fca000001001f */
[----:B------:R-:W-:Y:S02]  /*1960*/  F2FP.BF16.F32.PACK_AB R45, R46, R45 ;  /* 0x0000002d2e2d723e */ /* 0x000fe400000010ff */
[----:B------:R-:W-:Y:S01]  /*1970*/  F2FP.BF16.F32.PACK_AB R46, R66, R47 ;  /* 0x0000002f422e723e */ /* 0x000fe200000010ff */
[----:B------:R-:W-:Y:S01]  /*1980*/  FADD.FTZ R47, R51, -R65 ;  /* 0x80000041332f7221 */ /* 0x000fe20000010000 */
[----:B------:R-:W-:-:S03]  /*1990*/  FMUL.FTZ R66, R64, R67 ;  /* 0x0000004340427220 */ /* 0x000fc60000410000 */
[----:B------:R-:W-:Y:S01]  /*19a0*/  FMUL.FTZ R47, R64, R47 ;  /* 0x0000002f402f7220 */ /* 0x000fe20000410000 */
[----:B------:R-:W-:-:S03]  /*19b0*/  FFMA.FTZ R66, R66, R35, R27 ;  /* 0x0000002342427223 */ /* 0x000fc6000001001b */
[----:B------:R-:W-:-:S05]  /*19c0*/  FFMA.FTZ R47, R47, R34, R26 ;  /* 0x000000222f2f7223 */ /* 0x000fca000001001a */
[----:B------:R-:W-:Y:S01]  /*19d0*/  F2FP.BF16.F32.PACK_AB R47, R66, R47 ;  /* 0x0000002f422f723e */ /* 0x000fe200000010ff */
[C---:B-1----:R-:W-:Y:S01]  /*19e0*/  IMAD.WIDE.U32 R62, R0.reuse, 0x10, R62 ;  /* 0x00000010003e7825 */ /* 0x042fe200078e003e */
[----:B------:R-:W-:-:S04]  /*19f0*/  IADD3 R0, PT, PT, R0, 0x20, RZ ;  /* 0x0000002000007810 */ /* 0x000fc80007ffe0ff */
[----:B------:R3:W-:Y:S03]  /*1a00*/  STG.E.128 desc[UR6][R62.64], R44 ;  /* 0x0000002c3e007986 */ /* 0x0007e6000c101d06 */
.L_x_4027:
[----:B------:R-:W-:Y:S05]  /*1a10*/  BSYNC.RECONVERGENT B0 ;  /* 0x0000000000007941 */ /* 0x000fea0003800200 */
.L_x_4026:
[----:B------:R-:W-:Y:S04]  /*1a20*/  BSSY.RECONVERGENT B0, `(.L_x_4028) ;  /* 0x0000021000007945 */ /* 0x000fe80003800200 */
[----:B------:R-:W-:Y:S05]  /*1a30*/  @!P3 BRA `(.L_x_4029) ;  /* 0x00000000007cb947 */ /* 0x000fea0003800000 */
[--C-:B-1-3--:R-:W-:Y:S01]  /*1a40*/  FADD.FTZ R44, R60, -R65.reuse ;  /* 0x800000413c2c7221 */ /* 0x10afe20000010000 */
[--C-:B------:R-:W-:Y:S01]  /*1a50*/  FADD.FTZ R62, R61, -R65.reuse ;  /* 0x800000413d3e7221 */ /* 0x100fe20000010000 */
[--C-:B------:R-:W-:Y:S01]  /*1a60*/  FADD.FTZ R45, R7, -R65.reuse ;  /* 0x80000041072d7221 */ /* 0x100fe20000010000 */
[--C-:B------:R-:W-:Y:S01]  /*1a70*/  FADD.FTZ R47, R56, -R65.reuse ;  /* 0x80000041382f7221 */ /* 0x100fe20000010000 */
[--C-:B------:R-:W-:Y:S01]  /*1a80*/  FADD.FTZ R46, R48, -R65.reuse ;  /* 0x80000041302e7221 */ /* 0x100fe20000010000 */
[--C-:B------:R-:W-:Y:S01]  /*1a90*/  FADD.FTZ R69, R57, -R65.reuse ;  /* 0x8000004139457221 */ /* 0x100fe20000010000 */
[--C-:B------:R-:W-:Y:S01]  /*1aa0*/  FADD.FTZ R67, R58, -R65.reuse ;  /* 0x800000413a437221 */ /* 0x100fe20000010000 */
[----:B------:R-:W-:Y:S01]  /*1ab0*/  FADD.FTZ R63, R59, -R65 ;  /* 0x800000413b3f7221 */ /* 0x000fe20000010000 */
[C---:B------:R-:W-:Y:S01]  /*1ac0*/  FMUL.FTZ R65, R64.reuse, R44 ;  /* 0x0000002c40417220 */ /* 0x040fe20000410000 */
[C---:B------:R-:W-:Y:S01]  /*1ad0*/  FMUL.FTZ R62, R64.reuse, R62 ;  /* 0x0000003e403e7220 */ /* 0x040fe20000410000 */
[C---:B------:R-:W-:Y:S01]  /*1ae0*/  FMUL.FTZ R44, R64.reuse, R47 ;  /* 0x0000002f402c7220 */ /* 0x040fe20000410000 */
[----:B------:R-:W-:Y:S01]  /*1af0*/  FMUL.FTZ R45, R64, R45 ;  /* 0x0000002d402d7220 */ /* 0x000fe20000410000 */
[----:B-----5:R-:W-:Y:S01]  /*1b00*/  FFMA.FTZ R47, R65, R18, R10 ;  /* 0x00000012412f7223 */ /* 0x020fe2000001000a */
[----:B------:R-:W-:Y:S01]  /*1b10*/  FFMA.FTZ R62, R62, R19, R11 ;  /* 0x000000133e3e7223 */ /* 0x000fe2000001000b */
[C---:B------:R-:W-:Y:S01]  /*1b20*/  FMUL.FTZ R65, R64.reuse, R46 ;  /* 0x0000002e40417220 */ /* 0x040fe20000410000 */
[C---:B------:R-:W-:Y:S01]  /*1b30*/  FMUL.FTZ R46, R64.reuse, R69 ;  /* 0x00000045402e7220 */ /* 0x040fe20000410000 */
[C---:B------:R-:W-:Y:S01]  /*1b40*/  FMUL.FTZ R67, R64.reuse, R67 ;  /* 0x0000004340437220 */ /* 0x040fe20000410000 */
[----:B------:R-:W-:Y:S01]  /*1b50*/  FMUL.FTZ R64, R64, R63 ;  /* 0x0000003f40407220 */ /* 0x000fe20000410000 */
[----:B------:R-:W-:Y:S01]  /*1b60*/  F2FP.BF16.F32.PACK_AB R47, R62, R47 ;  /* 0x0000002f3e2f723e */ /* 0x000fe200000010ff */
[----:B------:R-:W-:Y:S01]  /*1b70*/  FFMA.FTZ R66, R45, R20, R12 ;  /* 0x000000142d427223 */ /* 0x000fe2000001000c */
[----:B------:R-:W1:Y:S01]  /*1b80*/  LDC.64 R62, c[0x0][0x428] ;  /* 0x00010a00ff3e7b82 */ /* 0x000e620000000a00 */
[----:B------:R-:W-:Y:S01]  /*1b90*/  FFMA.FTZ R45, R65, R22, R14 ;  /* 0x00000016412d7223 */ /* 0x000fe2000001000e */
[----:B0-----:R-:W-:Y:S01]  /*1ba0*/  FFMA.FTZ R68, R64, R17, R9 ;  /* 0x0000001140447223 */ /* 0x001fe20000010009 */
[----:B------:R-:W-:Y:S01]  /*1bb0*/  FFMA.FTZ R67, R67, R16, R8 ;  /* 0x0000001043437223 */ /* 0x000fe20000010008 */
[----:B------:R-:W-:Y:S01]  /*1bc0*/  FFMA.FTZ R64, R46, R23, R15 ;  /* 0x000000172e407223 */ /* 0x000fe2000001000f */
[----:B------:R-:W-:-:S03]  /*1bd0*/  FFMA.FTZ R65, R44, R21, R13 ;  /* 0x000000152c417223 */ /* 0x000fc6000001000d */
[----:B------:R-:W-:Y:S02]  /*1be0*/  F2FP.BF16.F32.PACK_AB R46, R68, R67 ;  /* 0x00000043442e723e */ /* 0x000fe400000010ff */
[----:B------:R-:W-:Y:S02]  /*1bf0*/  F2FP.BF16.F32.PACK_AB R45, R64, R45 ;  /* 0x0000002d402d723e */ /* 0x000fe400000010ff */
[----:B------:R-:W-:Y:S01]  /*1c00*/  F2FP.BF16.F32.PACK_AB R44, R65, R66 ;  /* 0x00000042412c723e */ /* 0x000fe200000010ff */
[----:B-1----:R-:W-:-:S05]  /*1c10*/  IMAD.WIDE.U32 R62, R0, 0x10, R62 ;  /* 0x00000010003e7825 */ /* 0x002fca00078e003e */
[----:B------:R4:W-:Y:S02]  /*1c20*/  STG.E.128 desc[UR6][R62.64], R44 ;  /* 0x0000002c3e007986 */ /* 0x0009e4000c101d06 */
.L_x_4029:
[----:B------:R-:W-:Y:S05]  /*1c30*/  BSYNC.RECONVERGENT B0 ;  /* 0x0000000000007941 */ /* 0x000fea0003800200 */
.L_x_4028:
[----:B-1-34-:R-:W1:Y:S02]  /*1c40*/  LDC.64 R44, c[0x0][0x380] ;  /* 0x0000e000ff2c7b82 */ /* 0x01ae640000000a00 */
[----:B-1----:R-:W-:-:S04]  /*1c50*/  LEA R2, R44, R2, 0x2 ;  /* 0x000000022c027211 */ /* 0x002fc800078e10ff */
[----:B------:R-:W-:-:S13]  /*1c60*/  ISETP.GE.AND P2, PT, R2, R45, PT ;  /* 0x0000002d0200720c */ /* 0x000fda0003f46270 */
[----:B------:R-:W-:Y:S05]  /*1c70*/  @!P2 BRA `(.L_x_4030) ;  /* 0xffffffe80020a947 */ /* 0x000fea000383ffff */
[----:B------:R-:W-:Y:S05]  /*1c80*/  EXIT ;  /* 0x000000000000794d */ /* 0x000fea0003800000 */
.L_x_4025:
[----:B------:R-:W-:Y:S01]  /*1c90*/  HFMA2 R62, -RZ, RZ, 0, 5.9604644775390625e-08 ;  /* 0x00000001ff3e7431 */ /* 0x000fe200000001ff */
[----:B------:R-:W-:Y:S01]  /*1ca0*/  BSSY B0, `(.L_x_4031) ;  /* 0x0000007000007945 */ /* 0x000fe20003800000 */
[----:B------:R-:W-:Y:S02]  /*1cb0*/  MOV R69, R44 ;  /* 0x0000002c00457202 */ /* 0x000fe40000000f00 */
[----:B------:R-:W-:Y:S02]  /*1cc0*/  MOV R47, 0x1f ;  /* 0x0000001f002f7802 */ /* 0x000fe40000000f00 */
[----:B------:R-:W-:-:S07]  /*1cd0*/  MOV R46, 0xffffffff ;  /* 0xffffffff002e7802 */ /* 0x000fce0000000f00 */
[----:B--2--5:R-:W-:Y:S05]  /*1ce0*/  WARPSYNC.COLLECTIVE R46, `(.L_x_4032) ;  /* 0x000000002e087348 */ /* 0x024fea0003c00000 */
[----:B------:R0:W1:Y:S02]  /*1cf0*/  SHFL.BFLY P6, R64, R69, R62, R47 ;  /* 0x0c00003e45407389 */ /* 0x00006400000c002f */
[----:B012--5:R-:W-:Y:S05]  /*1d00*/  ENDCOLLECTIVE ;  /* 0x000000000000791b */ /* 0x027fea0003800000 */
.L_x_4032:
[----:B------:R-:W-:Y:S05]  /*1d10*/  BSYNC B0 ;  /* 0x0000000000007941 */ /* 0x000fea0003800000 */
.L_x_4031:
        /* <DEDUP_REMOVED lines=9> */
.L_x_4033:
[----:B------:R-:W-:Y:S02]  /*1db0*/  HFMA2 R62, -RZ, RZ, 0, 2.384185791015625e-07 ;  /* 0x00000004ff3e7431 */ /* 0x000fe400000001ff */
[----:B------:R-:W-:-:S05]  /*1dc0*/  FADD.FTZ R66, R65, R64 ;  /* 0x0000004041427221 */ /* 0x000fca0000010000 */
[----:B------:R-:W-:-:S07]  /*1dd0*/  MOV R69, R66 ;  /* 0x0000004200457202 */ /* 0x000fce0000000f00 */
[----:B------:R-:W-:Y:S05]  /*1de0*/  WARPSYNC.COLLECTIVE R46, `(.L_x_4034) ;  /* 0x000000002e087348 */ /* 0x000fea0003c00000 */
[----:B------:R0:W1:Y:S02]  /*1df0*/  SHFL.BFLY P6, R64, R69, R62, R47 ;  /* 0x0c00003e45407389 */ /* 0x00006400000c002f */
[----:B01----:R-:W-:Y:S05]  /*1e00*/  ENDCOLLECTIVE ;  /* 0x000000000000791b */ /* 0x003fea0003800000 */
.L_x_4034:
[----:B------:R-:W-:Y:S02]  /*1e10*/  HFMA2 R62, -RZ, RZ, 0, 4.76837158203125e-07 ;  /* 0x00000008ff3e7431 */ /* 0x000fe400000001ff */
[----:B------:R-:W-:-:S05]  /*1e20*/  FADD.FTZ R67, R66, R64 ;  /* 0x0000004042437221 */ /* 0x000fca0000010000 */
[----:B------:R-:W-:-:S07]  /*1e30*/  MOV R69, R67 ;  /* 0x0000004300457202 */ /* 0x000fce0000000f00 */
[----:B------:R-:W-:Y:S05]  /*1e40*/  WARPSYNC.COLLECTIVE R46, `(.L_x_4035) ;  /* 0x000000002e087348 */ /* 0x000fea0003c00000 */
[----:B------:R0:W1:Y:S02]  /*1e50*/  SHFL.BFLY P6, R64, R69, R62, R47 ;  /* 0x0c00003e45407389 */ /* 0x00006400000c002f */
[----:B01----:R-:W-:Y:S05]  /*1e60*/  ENDCOLLECTIVE ;  /* 0x000000000000791b */ /* 0x003fea0003800000 */
.L_x_4035:
[----:B------:R-:W-:Y:S02]  /*1e70*/  HFMA2 R62, -RZ, RZ, 0, 9.5367431640625e-07 ;  /* 0x00000010ff3e7431 */ /* 0x000fe400000001ff */
[----:B------:R-:W-:-:S05]  /*1e80*/  FADD.FTZ R68, R67, R64 ;  /* 0x0000004043447221 */ /* 0x000fca0000010000 */
[----:B------:R-:W-:-:S07]  /*1e90*/  MOV R69, R68 ;  /* 0x0000004400457202 */ /* 0x000fce0000000f00 */
[----:B------:R-:W-:Y:S05]  /*1ea0*/  WARPSYNC.COLLECTIVE R46, `(.L_x_4036) ;  /* 0x000000002e087348 */ /* 0x000fea0003c00000 */
[----:B------:R0:W1:Y:S02]  /*1eb0*/  SHFL.BFLY P6, R64, R69, R62, R47 ;  /* 0x0c00003e45407389 */ /* 0x00006400000c002f */
[----:B01----:R-:W-:Y:S05]  /*1ec0*/  ENDCOLLECTIVE ;  /* 0x000000000000791b */ /* 0x003fea0003800000 */
.L_x_4036:
[----:B------:R-:W-:Y:S02]  /*1ed0*/  HFMA2 R62, -RZ, RZ, 0, 5.9604644775390625e-08 ;  /* 0x00000001ff3e7431 */ /* 0x000fe400000001ff */
        /* <DEDUP_REMOVED lines=41> */
.L_x_4037:
[----:B------:R-:W-:Y:S02]  /*2170*/  HFMA2 R62, -RZ, RZ, 0, 1.1920928955078125e-07 ;  /* 0x00000002ff3e7431 */ /* 0x000fe400000001ff */
[----:B------:R-:W-:-:S05]  /*2180*/  FADD.FTZ R65, R44, R64 ;  /* 0x000000402c417221 */ /* 0x000fca0000010000 */
[----:B------:R-:W-:-:S07]  /*2190*/  MOV R69, R65 ;  /* 0x0000004100457202 */ /* 0x000fce0000000f00 */
[----:B------:R-:W-:Y:S05]  /*21a0*/  WARPSYNC.COLLECTIVE R46, `(.L_x_4038) ;  /* 0x000000002e087348 */ /* 0x000fea0003c00000 */
[----:B------:R0:W1:Y:S02]  /*21b0*/  SHFL.BFLY P6, R64, R69, R62, R47 ;  /* 0x0c00003e45407389 */ /* 0x00006400000c002f */
[----:B01----:R-:W-:Y:S05]  /*21c0*/  ENDCOLLECTIVE ;  /* 0x000000000000791b */ /* 0x003fea0003800000 */
.L_x_4038:
[----:B------:R-:W-:Y:S02]  /*21d0*/  HFMA2 R62, -RZ, RZ, 0, 2.384185791015625e-07 ;  /* 0x00000004ff3e7431 */ /* 0x000fe400000001ff */
[----:B------:R-:W-:-:S05]  /*21e0*/  FADD.FTZ R66, R65, R64 ;  /* 0x0000004041427221 */ /* 0x000fca0000010000 */
[----:B------:R-:W-:-:S07]  /*21f0*/  MOV R69, R66 ;  /* 0x0000004200457202 */ /* 0x000fce0000000f00 */
[----:B------:R-:W-:Y:S05]  /*2200*/  WARPSYNC.COLLECTIVE R46, `(.L_x_4039) ;  /* 0x000000002e087348 */ /* 0x000fea0003c00000 */
[----:B------:R0:W1:Y:S02]  /*2210*/  SHFL.BFLY P6, R64, R69, R62, R47 ;  /* 0x0c00003e45407389 */ /* 0x00006400000c002f */
[----:B01----:R-:W-:Y:S05]  /*2220*/  ENDCOLLECTIVE ;  /* 0x000000000000791b */ /* 0x003fea0003800000 */
.L_x_4039:
[----:B------:R-:W-:Y:S02]  /*2230*/  HFMA2 R62, -RZ, RZ, 0, 4.76837158203125e-07 ;  /* 0x00000008ff3e7431 */ /* 0x000fe400000001ff */
[----:B------:R-:W-:-:S05]  /*2240*/  FADD.FTZ R67, R66, R64 ;  /* 0x0000004042437221 */ /* 0x000fca0000010000 */
[----:B------:R-:W-:-:S07]  /*2250*/  MOV R69, R67 ;  /* 0x0000004300457202 */ /* 0x000fce0000000f00 */
[----:B------:R-:W-:Y:S05]  /*2260*/  WARPSYNC.COLLECTIVE R46, `(.L_x_4040) ;  /* 0x000000002e087348 */ /* 0x000fea0003c00000 */
[----:B------:R0:W1:Y:S02]  /*2270*/  SHFL.BFLY P6, R64, R69, R62, R47 ;  /* 0x0c00003e45407389 */ /* 0x00006400000c002f */
[----:B01----:R-:W-:Y:S05]  /*2280*/  ENDCOLLECTIVE ;  /* 0x000000000000791b */ /* 0x003fea0003800000 */
.L_x_4040:
[----:B------:R-:W-:Y:S02]  /*2290*/  HFMA2 R62, -RZ, RZ, 0, 9.5367431640625e-07 ;  /* 0x00000010ff3e7431 */ /* 0x000fe400000001ff */
[----:B------:R-:W-:-:S05]  /*22a0*/  FADD.FTZ R68, R67, R64 ;  /* 0x0000004043447221 */ /* 0x000fca0000010000 */
[----:B------:R-:W-:-:S07]  /*22b0*/  MOV R69, R68 ;  /* 0x0000004400457202 */ /* 0x000fce0000000f00 */
[----:B------:R-:W-:Y:S05]  /*22c0*/  WARPSYNC.COLLECTIVE R46, `(.L_x_4041) ;  /* 0x000000002e087348 */ /* 0x000fea0003c00000 */
[----:B------:R0:W1:Y:S02]  /*22d0*/  SHFL.BFLY P6, R64, R69, R62, R47 ;  /* 0x0c00003e45407389 */ /* 0x00006400000c002f */
[----:B01----:R-:W-:Y:S05]  /*22e0*/  ENDCOLLECTIVE ;  /* 0x000000000000791b */ /* 0x003fea0003800000 */
.L_x_4041:
[----:B------:R-:W-:Y:S05]  /*22f0*/  BRA `(.L_x_4042) ;  /* 0xfffffff400047947 */ /* 0x000fea000383ffff */
.L_x_4043:
        /* <DEDUP_REMOVED lines=16> */
.L_x_20253:


//--------------------- .text._ZN10layer_norm13ln_fwd_kernelINS_13Kernel_traitsIf13__nv_bfloat16S2_S2_fjLj512ELj1ELj4ELj1ELj16ENS_18Kernel_traits_baseILj512EfS2_S2_S2_fjLj128EEEEELb0ELb0ELb0ELb1EEEvNS_9FwdParamsE --------------------------
	.section	.text._ZN10layer_norm13ln_fwd_kernelINS_13Kernel_traitsIf13__nv_bfloat16S2_S2_fjLj512ELj1ELj4ELj1ELj16ENS_18Kernel_traits_baseILj512EfS2_S2_S2_fjLj128EEEEELb0ELb0ELb0ELb1EEEvNS_9FwdParamsE,"ax",@progbits
	.align	128
        .global         _ZN10layer_norm13ln_fwd_kernelINS_13Kernel_traitsIf13__nv_bfloat16S2_S2_fjLj512ELj1ELj4ELj1ELj16ENS_18Kernel_traits_baseILj512EfS2_S2_S2_fjLj128EEEEELb0ELb0ELb0ELb1EEEvNS_9FwdParamsE
        .type           _ZN10layer_norm13ln_fwd_kernelINS_13Kernel_traitsIf13__nv_bfloat16S2_S2_fjLj512ELj1ELj4ELj1ELj16ENS_18Kernel_traits_baseILj512EfS2_S2_S2_fjLj128EEEEELb0ELb0ELb0ELb1EEEvNS_9FwdParamsE,@function
        .size           _ZN10layer_norm13ln_fwd_kernelINS_13Kernel_traitsIf13__nv_bfloat16S2_S2_fjLj512ELj1ELj4ELj1ELj16ENS_18Kernel_traits_baseILj512EfS2_S2_S2_fjLj128EEEEELb0ELb0ELb0ELb1EEEvNS_9FwdParamsE,(.L_x_20254 - _ZN10layer_norm13ln_fwd_kernelINS_13Kernel_traitsIf13__nv_bfloat16S2_S2_fjLj512ELj1ELj4ELj1ELj16ENS_18Kernel_traits_baseILj512EfS2_S2_S2_fjLj128EEEEELb0ELb0ELb0ELb1EEEvNS_9FwdParamsE)
        .other          _ZN10layer_norm13ln_fwd_kernelINS_13Kernel_traitsIf13__nv_bfloat16S2_S2_fjLj512ELj1ELj4ELj1ELj16ENS_18Kernel_traits_baseILj512EfS2_S2_S2_fjLj128EEEEELb0ELb0ELb0ELb1EEEvNS_9FwdParamsE,@"STO_CUDA_ENTRY STV_DEFAULT"
_ZN10layer_norm13ln_fwd_kernelINS_13Kernel_traitsIf13__nv_bfloat16S2_S2_fjLj512ELj1ELj4ELj1ELj16ENS_18Kernel_traits_baseILj512EfS2_S2_S2_fjLj128EEEEELb0ELb0ELb0ELb1EEEvNS_9FwdParamsE:
.text._ZN10layer_norm13ln_fwd_kernelINS_13Kernel_traitsIf13__nv_bfloat16S2_S2_fjLj512ELj1ELj4ELj1ELj16ENS_18Kernel_traits_baseILj512EfS2_S2_S2_fjLj128EEEEELb0ELb0ELb0ELb1EEEvNS_9FwdParamsE:
        /* <DEDUP_REMOVED lines=15> */
[----:B------:R-:W3:Y:S04]  /*00f0*/  LDG.E.128 R36, desc[UR6][R2.64+0x10] ;  /* 0x0000100602247981 */ /* 0x000ee8000c1e1d00 */
[----:B------:R-:W3:Y:S04]  /*0100*/  LDG.E.128 R28, desc[UR6][R2.64+0x400] ;  /* 0x00040006021c7981 */ /* 0x000ee8000c1e1d00 */
[----:B------:R1:W3:Y:S01]  /*0110*/  LDG.E.128 R24, desc[UR6][R2.64+0x410] ;  /* 0x0004100602187981 */ /* 0x0002e2000c1e1d00 */
[----:B--2---:R-:W-:-:S05]  /*0120*/  @P0 IMAD.WIDE.U32 R34, R8, 0x20, R34 ;  /* 0x0000002008220825 */ /* 0x004fca00078e0022 */
[----:B------:R2:W5:Y:S04]  /*0130*/  @P0 LDG.E.128 R20, desc[UR6][R34.64] ;  /* 0x0000000622140981 */ /* 0x000568000c1e1d00 */
[----:B------:R2:W5:Y:S04]  /*0140*/  @P0 LDG.E.128 R16, desc[UR6][R34.64+0x10] ;  /* 0x0000100622100981 */ /* 0x000568000c1e1d00 */
[----:B------:R2:W5:Y:S04]  /*0150*/  @P0 LDG.E.128 R12, desc[UR6][R34.64+0x400] ;  /* 0x00040006220c0981 */ /* 0x000568000c1e1d00 */
[----:B------:R2:W5:Y:S01]  /*0160*/  @P0 LDG.E.128 R8, desc[UR6][R34.64+0x410] ;  /* 0x0004100622080981 */ /* 0x000562000c1e1d00 */
[----:B0-----:R-:W-:Y:S01]  /*0170*/  USHF.L.U32 UR4, UR4, 0x2, URZ ;  /* 0x0000000204047899 */ /* 0x001fe200080006ff */
[----:B-1----:R-:W-:-:S02]  /*0180*/  SHF.R.U32.HI R2, RZ, 0x5, R0 ;  /* 0x00000005ff027819 */ /* 0x002fc40000011600 */
[----:B----4-:R-:W-:-:S03]  /*0190*/  LOP3.LUT P1, RZ, R32, UR8, RZ, 0xfc, !PT ;  /* 0x0000000820ff7c12 */ /* 0x010fc6000f82fcff */
[----:B------:R-:W-:Y:S02]  /*01a0*/  LOP3.LUT R2, R2, UR4, RZ, 0xfc, !PT ;  /* 0x0000000402027c12 */ /* 0x000fe4000f8efcff */
[----:B------:R-:W-:Y:S02]  /*01b0*/  LOP3.LUT P1, RZ, R33, UR9, RZ, 0xfc, P1 ;  /* 0x0000000921ff7c12 */ /* 0x000fe4000882fcff */
[----:B------:R-:W-:Y:S02]  /*01c0*/  ISETP.GE.AND P2, PT, R2, UR5, PT ;  /* 0x0000000502007c0c */ /* 0x000fe4000bf46270 */
[----:B---3--:R-:W-:Y:S02]  /*01d0*/  @P0 MOV R61, R4 ;  /* 0x00000004003d0202 */ /* 0x008fe40000000f00 */
        /* <DEDUP_REMOVED lines=9> */
[----:B------:R-:W-:Y:S02]  /*0270*/  @P0 MOV R53, R37 ;  /* 0x0000002500350202 */ /* 0x000fe40000000f00 */
[----:B------:R-:W-:Y:S02]  /*0280*/  @P0 MOV R52, R38 ;  /* 0x0000002600340202 */ /* 0x000fe40000000f00 */
[----:B------:R-:W-:Y:S02]  /*0290*/  @P0 MOV R6, R39 ;  /* 0x0000002700060202 */ /* 0x000fe40000000f00 */
[----:B------:R-:W-:Y:S02]  /*02a0*/  @P0 MOV R5, R28 ;  /* 0x0000001c00050202 */ /* 0x000fe40000000f00 */
[----:B------:R-:W-:-:S02]  /*02b0*/  @P0 MOV R4, R29 ;  /* 0x0000001d00040202 */ /* 0x000fc40000000f00 */
[----:B------:R-:W-:Y:S02]  /*02c0*/  @P0 MOV R3, R30 ;  /* 0x0000001e00030202 */ /* 0x000fe40000000f00 */
[----:B------:R-:W-:Y:S02]  /*02d0*/  @P0 MOV R0, R31 ;  /* 0x0000001f00000202 */ /* 0x000fe40000000f00 */
[----:B------:R-:W-:Y:S02]  /*02e0*/  @P0 MOV R36, R24 ;  /* 0x0000001800240202 */ /* 0x000fe40000000f00 */
[----:B------:R-:W-:Y:S02]  /*02f0*/  @P0 MOV R7, R25 ;  /* 0x0000001900070202 */ /* 0x000fe40000000f00 */
[----:B------:R-:W-:Y:S02]  /*0300*/  @!P0 MOV R53, R37 ;  /* 0x0000002500358202 */ /* 0x000fe40000000f00 */
[----:B------:R-:W-:-:S02]  /*0310*/  @!P0 MOV R52, R38 ;  /* 0x0000002600348202 */ /* 0x000fc40000000f00 */
[----:B------:R-:W-:Y:S02]  /*0320*/  @!P0 MOV R6, R39 ;  /* 0x0000002700068202 */ /* 0x000fe40000000f00 */
[----:B------:R-:W-:Y:S02]  /*0330*/  @!P0 MOV R5, R28 ;  /* 0x0000001c00058202 */ /* 0x000fe40000000f00 */
[----:B------:R-:W-:Y:S02]  /*0340*/  @!P0 MOV R4, R29 ;  /* 0x0000001d00048202 */ /* 0x000fe40000000f00 */
[----:B------:R-:W-:Y:S02]  /*0350*/  @!P0 MOV R3, R30 ;  /* 0x0000001e00038202 */ /* 0x000fe40000000f00 */
[----:B------:R-:W-:Y:S02]  /*0360*/  @!P0 MOV R0, R31 ;  /* 0x0000001f00008202 */ /* 0x000fe40000000f00 */
[----:B------:R-:W-:-:S02]  /*0370*/  @!P0 MOV R36, R24 ;  /* 0x0000001800248202 */ /* 0x000fc40000000f00 */
[----:B------:R-:W-:Y:S01]  /*0380*/  @!P0 MOV R7, R25 ;  /* 0x0000001900078202 */ /* 0x000fe20000000f00 */
[----:B--2---:R-:W-:Y:S06]  /*0390*/  @P2 EXIT ;  /* 0x000000000000294d */ /* 0x004fec0003800000 */
[----:B------:R-:W0:Y:S01]  /*03a0*/  LDCU.U8 UR4, c[0x0][0x410] ;  /* 0x00008200ff0477ac */ /* 0x000e220008000000 */
[----:B------:R-:W-:Y:S02]  /*03b0*/  ISETP.NE.U32.AND P2, PT, R32, RZ, PT ;  /* 0x000000ff2000720c */ /* 0x000fe40003f45070 */
[----:B-----5:R-:W-:Y:S02]  /*03c0*/  @!P0 CS2R R22, SRZ ;  /* 0x0000000000168805 */ /* 0x020fe4000001ff00 */
[----:B------:R-:W-:Y:S02]  /*03d0*/  @P0 MOV R38, R26 ;  /* 0x0000001a00260202 */ /* 0x000fe40000000f00 */
[----:B------:R-:W-:Y:S02]  /*03e0*/  @!P0 CS2R R20, SRZ ;  /* 0x0000000000148805 */ /* 0x000fe4000001ff00 */
[----:B------:R-:W-:Y:S02]  /*03f0*/  @P0 MOV R37, R27 ;  /* 0x0000001b00250202 */ /* 0x000fe40000000f00 */
[----:B------:R-:W-:-:S02]  /*0400*/  @!P0 CS2R R18, SRZ ;  /* 0x0000000000128805 */ /* 0x000fc4000001ff00 */
[----:B------:R-:W-:Y:S02]  /*0410*/  @!P0 MOV R38, R26 ;  /* 0x0000001a00268202 */ /* 0x000fe40000000f00 */
[----:B------:R-:W-:Y:S02]  /*0420*/  @!P0 CS2R R16, SRZ ;  /* 0x0000000000108805 */ /* 0x000fe4000001ff00 */
[----:B------:R-:W-:Y:S02]  /*0430*/  @!P0 MOV R37, R27 ;  /* 0x0000001b00258202 */ /* 0x000fe40000000f00 */
[----:B------:R-:W-:Y:S02]  /*0440*/  @!P0 CS2R R14, SRZ ;  /* 0x00000000000e8805 */ /* 0x000fe4000001ff00 */
[----:B------:R-:W-:Y:S02]  /*0450*/  ISETP.NE.AND.EX P2, PT, R33, RZ, PT, P2 ;  /* 0x000000ff2100720c */ /* 0x000fe40003f45320 */
[----:B------:R-:W-:-:S02]  /*0460*/  @!P0 CS2R R12, SRZ ;  /* 0x00000000000c8805 */ /* 0x000fc4000001ff00 */
[----:B------:R-:W-:Y:S02]  /*0470*/  @!P0 CS2R R10, SRZ ;  /* 0x00000000000a8805 */ /* 0x000fe4000001ff00 */
[----:B------:R-:W-:Y:S01]  /*0480*/  @!P0 CS2R R8, SRZ ;  /* 0x0000000000088805 */ /* 0x000fe2000001ff00 */
[----:B------:R-:W1:Y:S01]  /*0490*/  LDCU UR5, c[0x0][0x388] ;  /* 0x00007100ff0577ac */ /* 0x000e620008000800 */
[----:B0-----:R-:W-:Y:S01]  /*04a0*/  ISETP.NE.AND P3, PT, RZ, UR4, PT ;  /* 0x00000004ff007c0c */ /* 0x001fe2000bf65270 */
[----:B------:R-:W0:Y:S01]  /*04b0*/  LDCU UR8, c[0x0][0x448] ;  /* 0x00008900ff0877ac */ /* 0x000e220008000800 */
[----:B------:R-:W2:Y:S01]  /*04c0*/  LDCU.64 UR12, c[0x0][0x3e0] ;  /* 0x00007c00ff0c77ac */ /* 0x000ea20008000a00 */
[----:B------:R-:W3:Y:S10]  /*04d0*/  LDCU.64 UR10, c[0x0][0x3a0] ;  /* 0x00007400ff0a77ac */ /* 0x000ef40008000a00 */
.L_x_4051:
[----:B----4-:R-:W4:Y:S01]  /*04e0*/  S2R R32, SR_TID.X ;  /* 0x0000000000207919 */ /* 0x010f220000002100 */
[----:B------:R-:W0:Y:S01]  /*04f0*/  @P2 LDC.64 R28, c[0x0][0x3e0] ;  /* 0x0000f800ff1c2b82 */ /* 0x000e220000000a00 */
[----:B-1----:R-:W-:-:S05]  /*0500*/  IMAD R30, R2, UR5, RZ ;  /* 0x00000005021e7c24 */ /* 0x002fca000f8e02ff */
[----:B------:R-:W-:Y:S02]  /*0510*/  SHF.R.S32.HI R31, RZ, 0x1f, R30 ;  /* 0x0000001fff1f7819 */ /* 0x000fe4000001141e */
[----:B------:R-:W1:Y:S02]  /*0520*/  LDC.64 R46, c[0x0][0x390] ;  /* 0x0000e400ff2e7b82 */ /* 0x000e640000000a00 */
[----:B------:R-:W-:Y:S01]  /*0530*/  LEA.HI R31, R31, R30, RZ, 0x3 ;  /* 0x0000001e1f1f7211 */ /* 0x000fe200078f18ff */
[----:B0-----:R-:W-:-:S05]  /*0540*/  @P2 IMAD.WIDE R28, R2, 0x2, R28 ;  /* 0x00000002021c2825 */ /* 0x001fca00078e021c */
[----:B------:R1:W2:Y:S01]  /*0550*/  @P2 LDG.E.U16 R34, desc[UR6][R28.64] ;  /* 0x000000061c222981 */ /* 0x0002a2000c1e1500 */
[----:B----4-:R-:W-:-:S04]  /*0560*/  LOP3.LUT R32, R32, 0x1f, RZ, 0xc0, !PT ;  /* 0x0000001f20207812 */ /* 0x010fc800078ec0ff */
[----:B------:R-:W-:-:S05]  /*0570*/  LEA.HI.SX32 R32, R31, R32, 0x1d ;  /* 0x000000201f207211 */ /* 0x000fca00078feaff */
[----:B-1----:R-:W-:-:S06]  /*0580*/  IMAD.WIDE.U32 R28, R32, 0x10, R46 ;  /* 0x00000010201c7825 */ /* 0x002fcc00078e002e */
[----:B------:R-:W5:Y:S01]  /*0590*/  LDG.E.128 R28, desc[UR6][R28.64] ;  /* 0x000000061c1c7981 */ /* 0x000f62000c1e1d00 */
[----:B---3--:R-:W-:-:S04]  /*05a0*/  UISETP.NE.U32.AND UP0, UPT, UR10, URZ, UPT ;  /* 0x000000ff0a00728c */ /* 0x008fc8000bf05070 */
[----:B------:R-:W-:Y:S01]  /*05b0*/  UISETP.NE.AND.EX UP0, UPT, UR11, URZ, UPT, UP0 ;  /* 0x000000ff0b00728c */ /* 0x000fe2000bf05300 */
[----:B------:R-:W-:Y:S01]  /*05c0*/  HFMA2 R33, -RZ, RZ, 1.875, 0 ;  /* 0x3f800000ff217431 */ /* 0x000fe200000001ff */
[----:B--2---:R-:W-:-:S07]  /*05d0*/  @P2 SHF.L.U32 R33, R34, 0x10, RZ ;  /* 0x0000001022212819 */ /* 0x004fce00000006ff */
[----:B------:R-:W-:Y:S05]  /*05e0*/  BRA.U !UP0, `(.L_x_4044) ;  /* 0x0000000108a07547 */ /* 0x000fea000b800000 */
[----:B------:R-:W0:Y:S02]  /*05f0*/  LDC.64 R24, c[0x0][0x3a0] ;  /* 0x0000e800ff187b82 */ /* 0x000e240000000a00 */
        /* <DEDUP_REMOVED lines=8> */
[C---:B------:R-:W-:Y:S02]  /*0680*/  PRMT R30, R31.reuse, 0x7632, R30 ;  /* 0x000076321f1e7816 */ /* 0x040fe4000000001e */
[----:B------:R-:W-:Y:S02]  /*0690*/  SHF.L.U32 R42, R31, 0x10, RZ ;  /* 0x000000101f2a7819 */ /* 0x000fe400000006ff */
[----:B------:R-:W-:Y:S02]  /*06a0*/  SHF.L.U32 R34, R34, 0x10, RZ ;  /* 0x0000001022227819 */ /* 0x000fe400000006ff */
[----:B------:R-:W-:Y:S02]  /*06b0*/  SHF.L.U32 R28, R28, 0x10, RZ ;  /* 0x000000101c1c7819 */ /* 0x000fe400000006ff */
[----:B------:R-:W-:Y:S02]  /*06c0*/  SHF.L.U32 R30, R30, 0x10, RZ ;  /* 0x000000101e1e7819 */ /* 0x000fe400000006ff */
[----:B--2---:R-:W-:-:S02]  /*06d0*/  PRMT R31, R24, 0x7632, R31 ;  /* 0x00007632181f7816 */ /* 0x004fc4000000001f */
[----:B------:R-:W-:Y:S02]  /*06e0*/  SHF.L.U32 R45, R24, 0x10, RZ ;  /* 0x00000010182d7819 */ /* 0x000fe400000006ff */
[C---:B------:R-:W-:Y:S02]  /*06f0*/  PRMT R24, R25.reuse, 0x7632, R24 ;  /* 0x0000763219187816 */ /* 0x040fe40000000018 */
[----:B------:R-:W-:Y:S01]  /*0700*/  SHF.L.U32 R35, R25, 0x10, RZ ;  /* 0x0000001019237819 */ /* 0x000fe200000006ff */
[-C--:B------:R-:W-:Y:S01]  /*0710*/  FFMA.FTZ R45, R40, R33.reuse, R45 ;  /* 0x00000021282d7223 */ /* 0x080fe2000001002d */
[C---:B------:R-:W-:Y:S02]  /*0720*/  PRMT R25, R26.reuse, 0x7632, R25 ;  /* 0x000076321a197816 */ /* 0x040fe40000000019 */
[----:B------:R-:W-:Y:S01]  /*0730*/  SHF.L.U32 R43, R26, 0x10, RZ ;  /* 0x000000101a2b7819 */ /* 0x000fe200000006ff */
[----:B------:R-:W-:Y:S01]  /*0740*/  FFMA.FTZ R44, R44, R33, R35 ;  /* 0x000000212c2c7223 */ /* 0x000fe20000010023 */
[----:B------:R-:W-:-:S02]  /*0750*/  PRMT R26, R27, 0x7632, R26 ;  /* 0x000076321b1a7816 */ /* 0x000fc4000000001a */
[----:B------:R-:W-:Y:S01]  /*0760*/  SHF.L.U32 R27, R27, 0x10, RZ ;  /* 0x000000101b1b7819 */ /* 0x000fe200000006ff */
[-C--:B------:R-:W-:Y:S01]  /*0770*/  FFMA.FTZ R43, R48, R33.reuse, R43 ;  /* 0x00000021302b7223 */ /* 0x080fe2000001002b */
[----:B------:R-:W-:Y:S02]  /*0780*/  SHF.L.U32 R40, R29, 0x10, RZ ;  /* 0x000000101d287819 */ /* 0x000fe400000006ff */
[----:B------:R-:W-:Y:S01]  /*0790*/  SHF.L.U32 R41, R26, 0x10, RZ ;  /* 0x000000101a297819 */ /* 0x000fe200000006ff */
[-C--:B------:R-:W-:Y:S01]  /*07a0*/  FFMA.FTZ R42, R42, R33.reuse, R27 ;  /* 0x000000212a2a7223 */ /* 0x080fe2000001001b */
[----:B------:R-:W-:Y:S02]  /*07b0*/  SHF.L.U32 R25, R25, 0x10, RZ ;  /* 0x0000001019197819 */ /* 0x000fe400000006ff */
[----:B------:R-:W-:Y:S01]  /*07c0*/  SHF.L.U32 R39, R24, 0x10, RZ ;  /* 0x0000001018277819 */ /* 0x000fe200000006ff */
[-C--:B------:R-:W-:Y:S01]  /*07d0*/  FFMA.FTZ R41, R30, R33.reuse, R41 ;  /* 0x000000211e297223 */ /* 0x080fe20000010029 */
[----:B------:R-:W-:Y:S01]  /*07e0*/  SHF.L.U32 R31, R31, 0x10, RZ ;  /* 0x000000101f1f7819 */ /* 0x000fe200000006ff */
[----:B------:R-:W-:-:S02]  /*07f0*/  FFMA.FTZ R40, R40, R33, R25 ;  /* 0x0000002128287223 */ /* 0x000fc40000010019 */
[-C--:B------:R-:W-:Y:S01]  /*0800*/  FFMA.FTZ R39, R28, R33.reuse, R39 ;  /* 0x000000211c277223 */ /* 0x080fe20000010027 */
[----:B------:R-:W-:Y:S01]  /*0810*/  F2FP.BF16.F32.PACK_AB R27, R41, R42 ;  /* 0x0000002a291b723e */ /* 0x000fe200000010ff */
[----:B------:R-:W-:Y:S01]  /*0820*/  FFMA.FTZ R35, R34, R33, R31 ;  /* 0x0000002122237223 */ /* 0x000fe2000001001f */
[----:B------:R-:W-:Y:S02]  /*0830*/  F2FP.BF16.F32.PACK_AB R26, R40, R43 ;  /* 0x0000002b281a723e */ /* 0x000fe400000010ff */
[----:B------:R-:W-:Y:S02]  /*0840*/  F2FP.BF16.F32.PACK_AB R25, R39, R44 ;  /* 0x0000002c2719723e */ /* 0x000fe400000010ff */
[----:B------:R-:W-:Y:S01]  /*0850*/  F2FP.BF16.F32.PACK_AB R24, R35, R45 ;  /* 0x0000002d2318723e */ /* 0x000fe200000010ff */
[----:B------:R-:W-:Y:S06]  /*0860*/  BRA `(.L_x_4045) ;  /* 0x0000000000c47947 */ /* 0x000fec0003800000 */
.L_x_4044:
[----:B------:R-:W-:-:S04]  /*0870*/  UISETP.NE.U32.AND UP1, UPT, UR12, URZ, UPT ;  /* 0x000000ff0c00728c */ /* 0x000fc8000bf25070 */
[----:B------:R-:W-:-:S06]  /*0880*/  UISETP.NE.AND.EX UP1, UPT, UR13, URZ, UPT, UP1 ;  /* 0x000000ff0d00728c */ /* 0x000fcc000bf25310 */
[----:B------:R-:W-:-:S13]  /*0890*/  PLOP3.LUT P2, PT, PT, PT, UP1, 0x80, 0x8 ;  /* 0x000000000008781c */ /* 0x000fda0003f4f018 */
[----:B------:R-:W-:Y:S05]  /*08a0*/  @!P2 BRA `(.L_x_4046) ;  /* 0x000000000064a947 */ /* 0x000fea0003800000 */
[C---:B-----5:R-:W-:Y:S02]  /*08b0*/  PRMT R24, R28.reuse, 0x7632, R24 ;  /* 0x000076321c187816 */ /* 0x060fe40000000018 */
[----:B------:R-:W-:Y:S02]  /*08c0*/  SHF.L.U32 R28, R28, 0x10, RZ ;  /* 0x000000101c1c7819 */ /* 0x000fe400000006ff */
[----:B------:R-:W-:Y:S02]  /*08d0*/  PRMT R26, R30, 0x7632, R26 ;  /* 0x000076321e1a7816 */ /* 0x000fe4000000001a */
[----:B------:R-:W-:Y:S01]  /*08e0*/  PRMT R25, R29, 0x7632, R25 ;  /* 0x000076321d197816 */ /* 0x000fe20000000019 */
        /* <DEDUP_REMOVED lines=14> */
[-C--:B------:R-:W-:Y:S02]  /*09d0*/  FMUL.FTZ R41, R28, R33.reuse ;  /* 0x000000211c297220 */ /* 0x080fe40000410000 */
[----:B------:R-:W-:Y:S01]  /*09e0*/  FMUL.FTZ R39, R26, R33 ;  /* 0x000000211a277220 */ /* 0x000fe20000410000 */
[----:B------:R-:W-:Y:S02]  /*09f0*/  F2FP.BF16.F32.PACK_AB R26, R40, R43 ;  /* 0x0000002b281a723e */ /* 0x000fe400000010ff */
[----:B------:R-:W-:Y:S02]  /*0a00*/  F2FP.BF16.F32.PACK_AB R27, R41, R42 ;  /* 0x0000002a291b723e */ /* 0x000fe400000010ff */
[----:B------:R-:W-:Y:S02]  /*0a10*/  F2FP.BF16.F32.PACK_AB R25, R39, R44 ;  /* 0x0000002c2719723e */ /* 0x000fe400000010ff */
[----:B------:R-:W-:Y:S01]  /*0a20*/  F2FP.BF16.F32.PACK_AB R24, R35, R45 ;  /* 0x0000002d2318723e */ /* 0x000fe200000010ff */
[----:B------:R-:W-:Y:S06]  /*0a30*/  BRA `(.L_x_4045) ;  /* 0x0000000000507947 */ /* 0x000fec0003800000 */
.L_x_4046:
[C---:B-----5:R-:W-:Y:S02]  /*0a40*/  PRMT R35, R29.reuse, 0x7632, R35 ;  /* 0x000076321d237816 */ /* 0x060fe40000000023 */
[----:B------:R-:W-:Y:S02]  /*0a50*/  SHF.L.U32 R44, R29, 0x10, RZ ;  /* 0x000000101d2c7819 */ /* 0x000fe400000006ff */
[----:B------:R-:W-:Y:S02]  /*0a60*/  PRMT R34, R28, 0x7632, R34 ;  /* 0x000076321c227816 */ /* 0x000fe40000000022 */
[----:B------:R-:W-:Y:S01]  /*0a70*/  PRMT R29, R30, 0x7632, R29 ;  /* 0x000076321e1d7816 */ /* 0x000fe2000000001d */
[----:B------:R-:W-:Y:S01]  /*0a80*/  FMUL.FTZ R44, R44, R33 ;  /* 0x000000212c2c7220 */ /* 0x000fe20000410000 */
[----:B------:R-:W-:Y:S02]  /*0a90*/  SHF.L.U32 R28, R28, 0x10, RZ ;  /* 0x000000101c1c7819 */ /* 0x000fe400000006ff */
[----:B------:R-:W-:-:S02]  /*0aa0*/  SHF.L.U32 R30, R30, 0x10, RZ ;  /* 0x000000101e1e7819 */ /* 0x000fc400000006ff */
[C---:B------:R-:W-:Y:S01]  /*0ab0*/  PRMT R39, R31.reuse, 0x7632, R39 ;  /* 0x000076321f277816 */ /* 0x040fe20000000027 */
        /* <DEDUP_REMOVED lines=12> */
.L_x_4045:
[----:B------:R-:W0:Y:S01]  /*0b80*/  @P1 LDC.64 R28, c[0x0][0x3a8] ;  /* 0x0000ea00ff1c1b82 */ /* 0x000e220000000a00 */
[----:B------:R-:W-:-:S05]  /*0b90*/  IADD3 R34, PT, PT, R32, 0x20, RZ ;  /* 0x0000002020227810 */ /* 0x000fca0007ffe0ff */
[----:B------:R-:W-:-:S04]  /*0ba0*/  IMAD.WIDE.U32 R30, R34, 0x10, R46 ;  /* 0x00000010221e7825 */ /* 0x000fc800078e002e */
[----:B0-----:R-:W-:-:S05]  /*0bb0*/  @P1 IMAD.WIDE.U32 R28, R32, 0x10, R28 ;  /* 0x00000010201c1825 */ /* 0x001fca00078e001c */
[----:B------:R0:W-:Y:S04]  /*0bc0*/  @P1 STG.E.128 desc[UR6][R28.64], R24 ;  /* 0x000000181c001986 */ /* 0x0001e8000c101d06 */
[----:B0-----:R-:W5:Y:S01]  /*0bd0*/  LDG.E.128 R28, desc[UR6][R30.64] ;  /* 0x000000061e1c7981 */ /* 0x001f62000c1e1d00 */
[----:B------:R-:W-:Y:S05]  /*0be0*/  BRA.U !UP0, `(.L_x_4047) ;  /* 0x0000000108a07547 */ /* 0x000fea000b800000 */
[----:B------:R-:W0:Y:S02]  /*0bf0*/  LDC.64 R24, c[0x0][0x3a0] ;  /* 0x0000e800ff187b82 */ /* 0x000e240000000a00 */
[----:B0-----:R-:W-:-:S06]  /*0c00*/  IMAD.WIDE.U32 R24, R34, 0x10, R24 ;  /* 0x0000001022187825 */ /* 0x001fcc00078e0018 */
[----:B------:R-:W2:Y:S01]  /*0c10*/  LDG.E.128 R24, desc[UR6][R24.64] ;  /* 0x0000000618187981 */ /* 0x000ea2000c1e1d00 */
[C---:B-----5:R-:W-:Y:S02]  /*0c20*/  SHF.L.U32 R50, R28.reuse, 0x10, RZ ;  /* 0x000000101c327819 */ /* 0x060fe400000006ff */
[----:B------:R-:W-:Y:S02]  /*0c30*/  PRMT R46, R28, 0x7632, R46 ;  /* 0x000076321c2e7816 */ /* 0x000fe4000000002e */
[C---:B------:R-:W-:Y:S02]  /*0c40*/  PRMT R28, R29.reuse, 0x7632, R28 ;  /* 0x000076321d1c7816 */ /* 0x040fe4000000001c */
[----:B------:R-:W-:Y:S02]  /*0c50*/  SHF.L.U32 R54, R29, 0x10, RZ ;  /* 0x000000101d367819 */ /* 0x000fe400000006ff */
[----:B------:R-:W-:Y:S02]  /*0c60*/  SHF.L.U32 R47, R30, 0x10, RZ ;  /* 0x000000101e2f7819 */ /* 0x000fe400000006ff */
[----:B------:R-:W-:-:S02]  /*0c70*/  PRMT R29, R31, 0x7632, R29 ;  /* 0x000076321f1d7816 */ /* 0x000fc4000000001d */
[----:B------:R-:W-:Y:S02]  /*0c80*/  SHF.L.U32 R48, R31, 0x10, RZ ;  /* 0x000000101f307819 */ /* 0x000fe400000006ff */
[----:B------:R-:W-:Y:S02]  /*0c90*/  SHF.L.U32 R46, R46, 0x10, RZ ;  /* 0x000000102e2e7819 */ /* 0x000fe400000006ff */
[----:B------:R-:W-:Y:S02]  /*0ca0*/  SHF.L.U32 R28, R28, 0x10, RZ ;  /* 0x000000101c1c7819 */ /* 0x000fe400000006ff */
[----:B------:R-:W-:Y:S02]  /*0cb0*/  SHF.L.U32 R29, R29, 0x10, RZ ;  /* 0x000000101d1d7819 */ /* 0x000fe400000006ff */
[----:B--2---:R-:W-:Y:S02]  /*0cc0*/  SHF.L.U32 R49, R24, 0x10, RZ ;  /* 0x0000001018317819 */ /* 0x004fe400000006ff */
[----:B------:R-:W-:-:S02]  /*0cd0*/  PRMT R24, R30, 0x7632, R24 ;  /* 0x000076321e187816 */ /* 0x000fc40000000018 */
[C---:B------:R-:W-:Y:S01]  /*0ce0*/  SHF.L.U32 R51, R25.reuse, 0x10, RZ ;  /* 0x0000001019337819 */ /* 0x040fe200000006ff */
[-CC-:B------:R-:W-:Y:S01]  /*0cf0*/  FFMA.FTZ R30, R50, R33.reuse, R49.reuse ;  /* 0x00000021321e7223 */ /* 0x180fe20000010031 */
[----:B------:R-:W-:Y:S02]  /*0d00*/  PRMT R49, R25, 0x7632, R49 ;  /* 0x0000763219317816 */ /* 0x000fe40000000031 */
[----:B------:R-:W-:Y:S01]  /*0d10*/  SHF.L.U32 R31, R26, 0x10, RZ ;  /* 0x000000101a1f7819 */ /* 0x000fe200000006ff */
[-C--:B------:R-:W-:Y:S01]  /*0d20*/  FFMA.FTZ R54, R54, R33.reuse, R51 ;  /* 0x0000002136367223 */ /* 0x080fe20000010033 */
[----:B------:R-:W-:Y:S02]  /*0d30*/  PRMT R50, R24, 0x7632, R50 ;  /* 0x0000763218327816 */ /* 0x000fe40000000032 */
[----:B------:R-:W-:Y:S01]  /*0d40*/  PRMT R26, R26, 0x7632, R26 ;  /* 0x000076321a1a7816 */ /* 0x000fe2000000001a */
[----:B------:R-:W-:Y:S01]  /*0d50*/  FFMA.FTZ R31, R47, R33, R31 ;  /* 0x000000212f1f7223 */ /* 0x000fe2000001001f */
[----:B------:R-:W-:-:S02]  /*0d60*/  PRMT R25, R27, 0x7632, R25 ;  /* 0x000076321b197816 */ /* 0x000fc40000000019 */
[----:B------:R-:W-:Y:S02]  /*0d70*/  SHF.L.U32 R27, R27, 0x10, RZ ;  /* 0x000000101b1b7819 */ /* 0x000fe400000006ff */
        /* <DEDUP_REMOVED lines=15> */
.L_x_4047:
[----:B------:R-:W-:-:S04]  /*0e70*/  UISETP.NE.U32.AND UP0, UPT, UR12, URZ, UPT ;  /* 0x000000ff0c00728c */ /* 0x000fc8000bf05070 */
[----:B------:R-:W-:-:S09]  /*0e80*/  UISETP.NE.AND.EX UP0, UPT, UR13, URZ, UPT, UP0 ;  /* 0x000000ff0d00728c */ /* 0x000fd2000bf05300 */
[----:B------:R-:W-:Y:S05]  /*0e90*/  BRA.U UP0, `(.L_x_4049) ;  /* 0x0000000100547547 */ /* 0x000fea000b800000 */
[C---:B-----5:R-:W-:Y:S02]  /*0ea0*/  PRMT R47, R28.reuse, 0x7632, R47 ;  /* 0x000076321c2f7816 */ /* 0x060fe4000000002f */
[----:B------:R-:W-:Y:S02]  /*0eb0*/  SHF.L.U32 R54, R28, 0x10, RZ ;  /* 0x000000101c367819 */ /* 0x000fe400000006ff */
[C---:B------:R-:W-:Y:S02]  /*0ec0*/  PRMT R46, R29.reuse, 0x7632, R46 ;  /* 0x000076321d2e7816 */ /* 0x040fe4000000002e */
[----:B------:R-:W-:Y:S02]  /*0ed0*/  SHF.L.U32 R49, R29, 0x10, RZ ;  /* 0x000000101d317819 */ /* 0x000fe400000006ff */
[----:B------:R-:W-:Y:S02]  /*0ee0*/  PRMT R28, R30, 0x7632, R28 ;  /* 0x000076321e1c7816 */ /* 0x000fe4000000001c */
[----:B------:R-:W-:-:S02]  /*0ef0*/  PRMT R29, R31, 0x7632, R29 ;  /* 0x000076321f1d7816 */ /* 0x000fc4000000001d */
        /* <DEDUP_REMOVED lines=14> */
[----:B------:R-:W-:Y:S06]  /*0fe0*/  BRA `(.L_x_4048) ;  /* 0x0000000000607947 */ /* 0x000fec0003800000 */
.L_x_4049:
[C---:B-----5:R-:W-:Y:S02]  /*0ff0*/  PRMT R24, R28.reuse, 0x7632, R24 ;  /* 0x000076321c187816 */ /* 0x060fe40000000018 */
[----:B------:R-:W-:Y:S02]  /*1000*/  SHF.L.U32 R28, R28, 0x10, RZ ;  /* 0x000000101c1c7819 */ /* 0x000fe400000006ff */
[C---:B------:R-:W-:Y:S02]  /*1010*/  PRMT R26, R30.reuse, 0x7632, R26 ;  /* 0x000076321e1a7816 */ /* 0x040fe4000000001a */
[----:B------:R-:W-:Y:S02]  /*1020*/  PRMT R25, R29, 0x7632, R25 ;  /* 0x000076321d197816 */ /* 0x000fe40000000019 */
[----:B------:R-:W-:Y:S02]  /*1030*/  PRMT R27, R31, 0x7632, R27 ;  /* 0x000076321f1b7816 */ /* 0x000fe4000000001b */
[----:B------:R-:W-:Y:S01]  /*1040*/  SHF.L.U32 R46, R30, 0x10, RZ ;  /* 0x000000101e2e7819 */ /* 0x000fe200000006ff */
[----:B------:R-:W-:Y:S01]  /*1050*/  FMUL.FTZ R30, R28, R33 ;  /* 0x000000211c1e7220 */ /* 0x000fe20000410000 */
        /* <DEDUP_REMOVED lines=10> */
[-C--:B------:R-:W-:Y:S01]  /*1100*/  FMUL.FTZ R51, R24, R33.reuse ;  /* 0x0000002118337220 */ /* 0x080fe20000410000 */
[----:B------:R-:W-:-:S02]  /*1110*/  FMUL.FTZ R49, R28, R33 ;  /* 0x000000211c317220 */ /* 0x000fc40000410000 */
[----:B------:R-:W-:Y:S01]  /*1120*/  FMUL.FTZ R55, R26, R33 ;  /* 0x000000211a377220 */ /* 0x000fe20000410000 */
[----:B------:R-:W-:Y:S02]  /*1130*/  F2FP.BF16.F32.PACK_AB R26, R50, R31 ;  /* 0x0000001f321a723e */ /* 0x000fe400000010ff */
[----:B------:R-:W-:Y:S02]  /*1140*/  F2FP.BF16.F32.PACK_AB R27, R49, R48 ;  /* 0x00000030311b723e */ /* 0x000fe400000010ff */
[----:B------:R-:W-:Y:S02]  /*1150*/  F2FP.BF16.F32.PACK_AB R25, R55, R54 ;  /* 0x000000363719723e */ /* 0x000fe400000010ff */
[----:B------:R-:W-:-:S07]  /*1160*/  F2FP.BF16.F32.PACK_AB R24, R51, R30 ;  /* 0x0000001e3318723e */ /* 0x000fce00000010ff */
.L_x_4048:
[----:B------:R-:W-:Y:S01]  /*1170*/  FADD.FTZ R28, RZ, R45 ;  /* 0x0000002dff1c7221 */ /* 0x000fe20000010000 */
[----:B------:R-:W0:Y:S01]  /*1180*/  S2R R47, SR_TID.X ;  /* 0x00000000002f7919 */ /* 0x000e220000002100 */
[----:B------:R-:W-:Y:S02]  /*1190*/  UMOV UR4, 0xffffffff ;  /* 0xffffffff00047882 */ /* 0x000fe40000000000 */
[----:B------:R-:W-:-:S04]  /*11a0*/  FADD.FTZ R29, R28, R35 ;  /* 0x000000231c1d7221 */ /* 0x000fc80000010000 */
[----:B------:R-:W-:-:S04]  /*11b0*/  FADD.FTZ R28, R29, R44 ;  /* 0x0000002c1d1c7221 */ /* 0x000fc80000010000 */
[----:B------:R-:W-:Y:S02]  /*11c0*/  FADD.FTZ R46, R28, R39 ;  /* 0x000000271c2e7221 */ /* 0x000fe40000010000 */
[----:B------:R-:W1:Y:S02]  /*11d0*/  @P1 LDC.64 R28, c[0x0][0x3a8] ;  /* 0x0000ea00ff1c1b82 */ /* 0x000e640000000a00 */
[----:B------:R-:W-:-:S04]  /*11e0*/  FADD.FTZ R33, R46, R43 ;  /* 0x0000002b2e217221 */ /* 0x000fc80000010000 */
[----:B------:R-:W-:-:S04]  /*11f0*/  FADD.FTZ R33, R33, R40 ;  /* 0x0000002821217221 */ /* 0x000fc80000010000 */
[----:B------:R-:W-:-:S04]  /*1200*/  FADD.FTZ R46, R33, R42 ;  /* 0x0000002a212e7221 */ /* 0x000fc80000010000 */
[----:B------:R-:W-:-:S04]  /*1210*/  FADD.FTZ R33, R46, R41 ;  /* 0x000000292e217221 */ /* 0x000fc80000010000 */
[----:B------:R-:W-:Y:S01]  /*1220*/  FADD.FTZ R46, R33, R30 ;  /* 0x0000001e212e7221 */ /* 0x000fe20000010000 */
[----:B0-----:R-:W-:-:S03]  /*1230*/  LOP3.LUT R47, R47, 0x1f, RZ, 0xc0, !PT ;  /* 0x0000001f2f2f7812 */ /* 0x001fc600078ec0ff */
[----:B------:R-:W-:Y:S01]  /*1240*/  FADD.FTZ R33, R46, R51 ;  /* 0x000000332e217221 */ /* 0x000fe20000010000 */
[----:B------:R-:W-:Y:S01]  /*1250*/  ISETP.NE.AND P0, PT, R47, RZ, PT ;  /* 0x000000ff2f00720c */ /* 0x000fe20003f05270 */
[----:B-1----:R-:W-:-:S04]  /*1260*/  @P1 IMAD.WIDE.U32 R28, R34, 0x10, R28 ;  /* 0x00000010221c1825 */ /* 0x002fc800078e001c */
        /* <DEDUP_REMOVED lines=61> */
.L_x_4063:
[----:B------:R-:W-:Y:S01]  /*1640*/  FMUL.FTZ R28, R46, R46 ;  /* 0x0000002e2e1c7220 */ /* 0x000fe20000410000 */
[----:B01----:R-:W-:-:S04]  /*1650*/  FADD.FTZ R47, R47, R29 ;  /* 0x0000001d2f2f7221 */ /* 0x003fc80000010000 */
[----:B------:R-:W-:Y:S01]  /*1660*/  FSEL R29, R28, RZ, P3 ;  /* 0x000000ff1c1d7208 */ /* 0x000fe20001800000 */
[----:B------:R-:W-:Y:S01]  /*1670*/  FFMA.FTZ R56, R47, R56, UR8 ;  /* 0x000000082f387e23 */ /* 0x000fe20008010038 */
[----:B------:R-:W-:-:S03]  /*1680*/  FSEL R28, R46, RZ, !P3 ;  /* 0x000000ff2e1c7208 */ /* 0x000fc60005800000 */
[----:B------:R-:W-:Y:S02]  /*1690*/  FADD.FTZ R47, R56, R29 ;  /* 0x0000001d382f7221 */ /* 0x000fe40000010000 */
[C---:B------:R-:W-:Y:S01]  /*16a0*/  FADD.FTZ R44, -R28.reuse, R44 ;  /* 0x0000002c1c2c7221 */ /* 0x040fe20000010100 */
[C---:B------:R-:W-:Y:S01]  /*16b0*/  FADD.FTZ R43, -R28.reuse, R43 ;  /* 0x0000002b1c2b7221 */ /* 0x040fe20000010100 */
[C---:B------:R-:W-:Y:S01]  /*16c0*/  FADD.FTZ R29, -R28.reuse, R39 ;  /* 0x000000271c1d7221 */ /* 0x040fe20000010100 */
[C---:B------:R-:W-:Y:S01]  /*16d0*/  FADD.FTZ R33, -R28.reuse, R30 ;  /* 0x0000001e1c217221 */ /* 0x040fe20000010100 */
[----:B------:R-:W0:Y:S01]  /*16e0*/  MUFU.RSQ R47, R47 ;  /* 0x0000002f002f7308 */ /* 0x000e220000001400 */
        /* <DEDUP_REMOVED lines=12> */
[C---:B0-----:R-:W-:Y:S01]  /*17b0*/  FMUL.FTZ R30, R47.reuse, R44 ;  /* 0x0000002c2f1e7220 */ /* 0x041fe20000410000 */
[C---:B------:R-:W-:Y:S01]  /*17c0*/  FMUL.FTZ R43, R47.reuse, R43 ;  /* 0x0000002b2f2b7220 */ /* 0x040fe20000410000 */
[C---:B------:R-:W-:Y:S01]  /*17d0*/  FMUL.FTZ R44, R47.reuse, R29 ;  /* 0x0000001d2f2c7220 */ /* 0x040fe20000410000 */
[----:B------:R-:W-:Y:S01]  /*17e0*/  FMUL.FTZ R31, R47, R42 ;  /* 0x0000002a2f1f7220 */ /* 0x000fe20000410000 */
[----:B------:R-:W-:Y:S01]  /*17f0*/  FFMA.FTZ R29, R30, R59, R22 ;  /* 0x0000003b1e1d7223 */ /* 0x000fe20000010016 */
[----:B------:R-:W-:Y:S01]  /*1800*/  FFMA.FTZ R30, R43, R57, R16 ;  /* 0x000000392b1e7223 */ /* 0x000fe20000010010 */
[C---:B------:R-:W-:Y:S01]  /*1810*/  FMUL.FTZ R40, R47.reuse, R40 ;  /* 0x000000282f287220 */ /* 0x040fe20000410000 */
[----:B------:R-:W0:Y:S01]  /*1820*/  LDC.64 R42, c[0x0][0x428] ;  /* 0x00010a00ff2a7b82 */ /* 0x000e220000000a00 */
[----:B------:R-:W-:Y:S01]  /*1830*/  FMUL.FTZ R41, R47, R41 ;  /* 0x000000292f297220 */ /* 0x000fe20000410000 */
[----:B------:R-:W-:Y:S01]  /*1840*/  FFMA.FTZ R31, R31, R52, R18 ;  /* 0x000000341f1f7223 */ /* 0x000fe20000010012 */
[----:B------:R-:W-:Y:S01]  /*1850*/  FFMA.FTZ R48, R40, R53, R17 ;  /* 0x0000003528307223 */ /* 0x000fe20000010011 */
[----:B------:R-:W-:Y:S01]  /*1860*/  FFMA.FTZ R44, R44, R58, R23 ;  /* 0x0000003a2c2c7223 */ /* 0x000fe20000010017 */
[----:B------:R-:W-:Y:S01]  /*1870*/  FFMA.FTZ R49, R41, R6, R19 ;  /* 0x0000000629317223 */ /* 0x000fe20000010013 */
[C---:B------:R-:W-:Y:S01]  /*1880*/  FMUL.FTZ R45, R47.reuse, R45 ;  /* 0x0000002d2f2d7220 */ /* 0x040fe20000410000 */
[C---:B------:R-:W-:Y:S01]  /*1890*/  FMUL.FTZ R35, R47.reuse, R35 ;  /* 0x000000232f237220 */ /* 0x040fe20000410000 */
[----:B------:R-:W-:Y:S01]  /*18a0*/  F2FP.BF16.F32.PACK_AB R30, R48, R30 ;  /* 0x0000001e301e723e */ /* 0x000fe200000010ff */
[----:B------:R-:W-:Y:S01]  /*18b0*/  FMUL.FTZ R56, R47, R56 ;  /* 0x000000382f387220 */ /* 0x000fe20000410000 */
[----:B------:R-:W-:Y:S01]  /*18c0*/  F2FP.BF16.F32.PACK_AB R31, R49, R31 ;  /* 0x0000001f311f723e */ /* 0x000fe200000010ff */
[----:B------:R-:W-:Y:S01]  /*18d0*/  FMUL.FTZ R28, R47, R28 ;  /* 0x0000001c2f1c7220 */ /* 0x000fe20000410000 */
[----:B------:R-:W1:Y:S01]  /*18e0*/  @!P0 LDC.64 R48, c[0x0][0x3c0] ;  /* 0x0000f000ff308b82 */ /* 0x000e620000000a00 */
[----:B------:R-:W-:Y:S01]  /*18f0*/  F2FP.BF16.F32.PACK_AB R29, R44, R29 ;  /* 0x0000001d2c1d723e */ /* 0x000fe200000010ff */
[----:B------:R-:W-:Y:S01]  /*1900*/  FFMA.FTZ R45, R45, R61, R20 ;  /* 0x0000003d2d2d7223 */ /* 0x000fe20000010014 */
[----:B------:R-:W-:Y:S01]  /*1910*/  FFMA.FTZ R35, R35, R60, R21 ;  /* 0x0000003c23237223 */ /* 0x000fe20000010015 */
[----:B------:R-:W-:Y:S01]  /*1920*/  FFMA.FTZ R56, R56, R38, R10 ;  /* 0x0000002638387223 */ /* 0x000fe2000001000a */
[----:B------:R-:W-:Y:S01]  /*1930*/  FFMA.FTZ R44, R28, R37, R11 ;  /* 0x000000251c2c7223 */ /* 0x000fe2000001000b */
[----:B------:R-:W-:-:S02]  /*1940*/  FMUL.FTZ R39, R47, R39 ;  /* 0x000000272f277220 */ /* 0x000fc40000410000 */
[----:B------:R-:W-:Y:S02]  /*1950*/  F2FP.BF16.F32.PACK_AB R28, R35, R45 ;  /* 0x0000002d231c723e */ /* 0x000fe400000010ff */
[----:B------:R-:W-:Y:S01]  /*1960*/  F2FP.BF16.F32.PACK_AB R35, R44, R56 ;  /* 0x000000382c23723e */ /* 0x000fe200000010ff */
[----:B------:R-:W-:Y:S01]  /*1970*/  FFMA.FTZ R39, R39, R4, R13 ;  /* 0x0000000427277223 */ /* 0x000fe2000001000d */
[----:B0-----:R-:W-:-:S04]  /*1980*/  IMAD.WIDE.U32 R40, R32, 0x10, R42 ;  /* 0x0000001020287825 */ /* 0x001fc800078e002a */
[----:B------:R-:W-:Y:S01]  /*1990*/  FMUL.FTZ R32, R47, R51 ;  /* 0x000000332f207220 */ /* 0x000fe20000410000 */
[----:B------:R-:W0:Y:S01]  /*19a0*/  LDC.64 R44, c[0x0][0x380] ;  /* 0x0000e000ff2c7b82 */ /* 0x000e220000000a00 */
[----:B------:R-:W-:-:S04]  /*19b0*/  IMAD.WIDE.U32 R42, R34, 0x10, R42 ;  /* 0x00000010222a7825 */ /* 0x000fc800078e002a */
[----:B------:R-:W-:Y:S01]  /*19c0*/  FMUL.FTZ R34, R47, R50 ;  /* 0x000000322f227220 */ /* 0x000fe20000410000 */
[----:B------:R-:W-:-:S03]  /*19d0*/  FFMA.FTZ R32, R32, R36, R8 ;  /* 0x0000002420207223 */ /* 0x000fc60000010008 */
[----:B------:R-:W-:Y:S01]  /*19e0*/  FFMA.FTZ R34, R34, R7, R9 ;  /* 0x0000000722227223 */ /* 0x000fe20000010009 */
[----:B------:R-:W2:Y:S01]  /*19f0*/  @!P0 LDC.64 R50, c[0x0][0x3c8] ;  /* 0x0000f200ff328b82 */ /* 0x000ea20000000a00 */
[----:B-1----:R-:W-:-:S03]  /*1a00*/  @!P0 IMAD.WIDE R48, R2, 0x4, R48 ;  /* 0x0000000402308825 */ /* 0x002fc600078e0230 */
[----:B------:R-:W-:Y:S01]  /*1a10*/  F2FP.BF16.F32.PACK_AB R34, R34, R32 ;  /* 0x000000202222723e */ /* 0x000fe200000010ff */
[C---:B------:R-:W-:Y:S01]  /*1a20*/  FMUL.FTZ R32, R47.reuse, R33 ;  /* 0x000000212f207220 */ /* 0x040fe20000410000 */
[C---:B------:R-:W-:Y:S01]  /*1a30*/  FMUL.FTZ R33, R47.reuse, R54 ;  /* 0x000000362f217220 */ /* 0x040fe20000410000 */
[----:B------:R-:W-:Y:S01]  /*1a40*/  FMUL.FTZ R54, R47, R55 ;  /* 0x000000372f367220 */ /* 0x000fe20000410000 */
[----:B------:R4:W-:Y:S01]  /*1a50*/  @!P0 STG.E desc[UR6][R48.64], R46 ;  /* 0x0000002e30008986 */ /* 0x0009e2000c101906 */
[----:B------:R-:W-:Y:S01]  /*1a60*/  FFMA.FTZ R32, R32, R5, R12 ;  /* 0x0000000520207223 */ /* 0x000fe2000001000c */
[----:B------:R-:W-:Y:S01]  /*1a70*/  FFMA.FTZ R33, R33, R3, R14 ;  /* 0x0000000321217223 */ /* 0x000fe2000001000e */
[----:B------:R-:W-:-:S03]  /*1a80*/  FFMA.FTZ R54, R54, R0, R15 ;  /* 0x0000000036367223 */ /* 0x000fc6000001000f */
[----:B------:R-:W-:Y:S02]  /*1a90*/  F2FP.BF16.F32.PACK_AB R32, R39, R32 ;  /* 0x000000202720723e */ /* 0x000fe400000010ff */
[----:B------:R-:W-:Y:S01]  /*1aa0*/  F2FP.BF16.F32.PACK_AB R33, R54, R33 ;  /* 0x000000213621723e */ /* 0x000fe200000010ff */
[----:B--2---:R-:W-:Y:S01]  /*1ab0*/  @!P0 IMAD.WIDE R50, R2, 0x4, R50 ;  /* 0x0000000402328825 */ /* 0x004fe200078e0232 */
[----:B0-----:R-:W-:-:S04]  /*1ac0*/  LEA R2, R44, R2, 0x2 ;  /* 0x000000022c027211 */ /* 0x001fc800078e10ff */
[----:B------:R4:W-:Y:S01]  /*1ad0*/  @!P0 STG.E desc[UR6][R50.64], R47 ;  /* 0x0000002f32008986 */ /* 0x0009e2000c101906 */
[----:B------:R-:W-:-:S03]  /*1ae0*/  ISETP.GE.AND P0, PT, R2, R45, PT ;  /* 0x0000002d0200720c */ /* 0x000fc60003f06270 */
[----:B------:R4:W-:Y:S04]  /*1af0*/  STG.E.128 desc[UR6][R40.64], R28 ;  /* 0x0000001c28007986 */ /* 0x0009e8000c101d06 */
[----:B------:R4:W-:Y:S06]  /*1b00*/  STG.E.128 desc[UR6][R42.64], R32 ;  /* 0x000000202a007986 */ /* 0x0009ec000c101d06 */
[----:B------:R-:W-:Y:S05]  /*1b10*/  @!P0 BRA `(.L_x_4051) ;  /* 0xffffffe800708947 */ /* 0x000fea000383ffff */
[----:B------:R-:W-:Y:S05]  /*1b20*/  EXIT ;  /* 0x000000000000794d */ /* 0x000fea0003800000 */
.L_x_4050:
[----:B------:R-:W-:Y:S01]  /*1b30*/  HFMA2 R33, -RZ, RZ, 0, 5.9604644775390625e-08 ;  /* 0x00000001ff217431 */ /* 0x000fe200000001ff */
[----:B------:R-:W-:Y:S01]  /*1b40*/  BSSY B0, `(.L_x_4052) ;  /* 0x0000006000007945 */ /* 0x000fe20003800000 */
[----:B------:R-:W-:Y:S02]  /*1b50*/  MOV R29, 0x1f ;  /* 0x0000001f001d7802 */ /* 0x000fe40000000f00 */
[----:B------:R-:W-:-:S07]  /*1b60*/  MOV R28, 0xffffffff ;  /* 0xffffffff001c7802 */ /* 0x000fce0000000f00 */
[----:B------:R-:W-:Y:S05]  /*1b70*/  WARPSYNC.COLLECTIVE R28, `(.L_x_4053) ;  /* 0x000000001c087348 */ /* 0x000fea0003c00000 */
[----:B------:R0:W1:Y:S02]  /*1b80*/  SHFL.BFLY P4, R28, R47, R33, R29 ;  /* 0x0c0000212f1c7389 */ /* 0x000064000008001d */
[----:B01----:R-:W-:Y:S05]  /*1b90*/  ENDCOLLECTIVE ;  /* 0x000000000000791b */ /* 0x003fea0003800000 */
.L_x_4053:
[----:B------:R-:W-:Y:S05]  /*1ba0*/  BSYNC B0 ;  /* 0x0000000000007941 */ /* 0x000fea0003800000 */
.L_x_4052:
[----:B------:R-:W-:Y:S01]  /*1bb0*/  FADD.FTZ R47, R47, R28 ;  /* 0x0000001c2f2f7221 */ /* 0x000fe20000010000 */
[----:B------:R-:W-:Y:S01]  /*1bc0*/  HFMA2 R33, -RZ, RZ, 0, 1.1920928955078125e-07 ;  /* 0x00000002ff217431 */ /* 0x000fe200000001ff */
[----:B------:R-:W-:Y:S02]  /*1bd0*/  MOV R28, 0xffffffff ;  /* 0xffffffff001c7802 */ /* 0x000fe40000000f00 */
[----:B------:R-:W-:-:S07]  /*1be0*/  MOV R29, 0x1f ;  /* 0x0000001f001d7802 */ /* 0x000fce0000000f00 */
[----:B------:R-:W-:Y:S05]  /*1bf0*/  WARPSYNC.COLLECTIVE R28, `(.L_x_4054) ;  /* 0x000000001c087348 */ /* 0x000fea0003c00000 */
[----:B------:R0:W1:Y:S02]  /*1c00*/  SHFL.BFLY P4, R28, R47, R33, R29 ;  /* 0x0c0000212f1c7389 */ /* 0x000064000008001d */
[----:B01----:R-:W-:Y:S05]  /*1c10*/  ENDCOLLECTIVE ;  /* 0x000000000000791b */ /* 0x003fea0003800000 */
.L_x_4054:
[----:B------:R-:W-:Y:S01]  /*1c20*/  HFMA2 R33, -RZ, RZ, 0, 2.384185791015625e-07 ;  /* 0x00000004ff217431 */ /* 0x000fe200000001ff */
[----:B------:R-:W-:Y:S02]  /*1c30*/  MOV R56, R28 ;  /* 0x0000001c00387202 */ /* 0x000fe40000000f00 */
[----:B------:R-:W-:-:S03]  /*1c40*/  MOV R28, 0xffffffff ;  /* 0xffffffff001c7802 */ /* 0x000fc60000000f00 */
[----:B------:R-:W-:-:S05]  /*1c50*/  FADD.FTZ R56, R47, R56 ;  /* 0x000000382f387221 */ /* 0x000fca0000010000 */
[----:B------:R-:W-:-:S07]  /*1c60*/  MOV R47, R56 ;  /* 0x00000038002f7202 */ /* 0x000fce0000000f00 */
[----:B------:R-:W-:Y:S05]  /*1c70*/  WARPSYNC.COLLECTIVE R28, `(.L_x_4055) ;  /* 0x000000001c087348 */ /* 0x000fea0003c00000 */
[----:B------:R0:W1:Y:S02]  /*1c80*/  SHFL.BFLY P4, R28, R47, R33, R29 ;  /* 0x0c0000212f1c7389 */ /* 0x000064000008001d */
[----:B01----:R-:W-:Y:S05]  /*1c90*/  ENDCOLLECTIVE ;  /* 0x000000000000791b */ /* 0x003fea0003800000 */
.L_x_4055:
[----:B------:R-:W-:Y:S01]  /*1ca0*/  HFMA2 R33, -RZ, RZ, 0, 4.76837158203125e-07 ;  /* 0x00000008ff217431 */ /* 0x000fe200000001ff */
[----:B------:R-:W-:Y:S02]  /*1cb0*/  MOV R46, R28 ;  /* 0x0000001c002e7202 */ /* 0x000fe40000000f00 */
[----:B------:R-:W-:-:S03]  /*1cc0*/  MOV R28, 0xffffffff ;  /* 0xffffffff001c7802 */ /* 0x000fc60000000f00 */
[----:B------:R-:W-:-:S05]  /*1cd0*/  FADD.FTZ R46, R56, R46 ;  /* 0x0000002e382e7221 */ /* 0x000fca0000010000 */
[----:B------:R-:W-:-:S07]  /*1ce0*/  MOV R47, R46 ;  /* 0x0000002e002f7202 */ /* 0x000fce0000000f00 */
[----:B------:R-:W-:Y:S05]  /*1cf0*/  WARPSYNC.COLLECTIVE R28, `(.L_x_4056) ;  /* 0x000000001c087348 */ /* 0x000fea0003c00000 */
[----:B------:R0:W1:Y:S02]  /*1d00*/  SHFL.BFLY P4, R28, R47, R33, R29 ;  /* 0x0c0000212f1c7389 */ /* 0x000064000008001d */
[----:B01----:R-:W-:Y:S05]  /*1d10*/  ENDCOLLECTIVE ;  /* 0x000000000000791b */ /* 0x003fea0003800000 */
.L_x_4056:
[----:B------:R-:W-:Y:S01]  /*1d20*/  HFMA2 R33, -RZ, RZ, 0, 9.5367431640625e-07 ;  /* 0x00000010ff217431 */ /* 0x000fe200000001ff */
[----:B------:R-:W-:Y:S02]  /*1d30*/  MOV R56, R28 ;  /* 0x0000001c00387202 */ /* 0x000fe40000000f00 */
[----:B------:R-:W-:-:S03]  /*1d40*/  MOV R28, 0xffffffff ;  /* 0xffffffff001c7802 */ /* 0x000fc60000000f00 */
[----:B------:R-:W-:Y:S02]  /*1d50*/  FADD.FTZ R46, R46, R56 ;  /* 0x000000382e2e7221 */ /* 0x000fe40000010000 */
[----:B------:R-:W0:Y:S03]  /*1d60*/  LDC R56, c[0x0][0x400] ;  /* 0x00010000ff387b82 */ /* 0x000e260000000800 */
[----:B------:R-:W-:-:S07]  /*1d70*/  MOV R47, R46 ;  /* 0x0000002e002f7202 */ /* 0x000fce0000000f00 */
[----:B0-----:R-:W-:Y:S05]  /*1d80*/  WARPSYNC.COLLECTIVE R28, `(.L_x_4057) ;  /* 0x000000001c087348 */ /* 0x001fea0003c00000 */
[----:B------:R1:W2:Y:S02]  /*1d90*/  SHFL.BFLY P4, R28, R47, R33, R29 ;  /* 0x0c0000212f1c7389 */ /* 0x0002a4000008001d */
[----:B012---:R-:W-:Y:S05]  /*1da0*/  ENDCOLLECTIVE ;  /* 0x000000000000791b */ /* 0x007fea0003800000 */
.L_x_4057:
        /* <DEDUP_REMOVED lines=35> */
[----:B------:R-:W-:Y:S01]  /*1fe0*/  FFMA.FTZ R47, R47, R47, R28 ;  /* 0x0000002f2f2f7223 */ /* 0x000fe2000001001c */
[----:B------:R-:W-:-:S07]  /*1ff0*/  MOV R28, 0xffffffff ;  /* 0xffffffff001c7802 */ /* 0x000fce0000000f00 */
[----:B------:R-:W-:Y:S05]  /*2000*/  WARPSYNC.COLLECTIVE R28, `(.L_x_4058) ;  /* 0x000000001c087348 */ /* 0x000fea0003c00000 */
[----:B------:R0:W1:Y:S02]  /*2010*/  SHFL.BFLY P4, R28, R47, R33, R29 ;  /* 0x0c0000212f1c7389 */ /* 0x000064000008001d */
[----:B01----:R-:W-:Y:S05]  /*2020*/  ENDCOLLECTIVE ;  /* 0x000000000000791b */ /* 0x003fea0003800000 */
.L_x_4058:
[----:B------:R-:W-:Y:S02]  /*2030*/  HFMA2 R33, -RZ, RZ, 0, 1.1920928955078125e-07 ;  /* 0x00000002ff217431 */ /* 0x000fe400000001ff */
[----:B------:R-:W-:Y:S01]  /*2040*/  FADD.FTZ R47, R47, R28 ;  /* 0x0000001c2f2f7221 */ /* 0x000fe20000010000 */
[----:B------:R-:W-:-:S07]  /*2050*/  MOV R28, 0xffffffff ;  /* 0xffffffff001c7802 */ /* 0x000fce0000000f00 */
[----:B------:R-:W-:Y:S05]  /*2060*/  WARPSYNC.COLLECTIVE R28, `(.L_x_4059) ;  /* 0x000000001c087348 */ /* 0x000fea0003c00000 */
[----:B------:R0:W1:Y:S02]  /*2070*/  SHFL.BFLY P4, R28, R47, R33, R29 ;  /* 0x0c0000212f1c7389 */ /* 0x000064000008001d */
[----:B01----:R-:W-:Y:S05]  /*2080*/  ENDCOLLECTIVE ;  /* 0x000000000000791b */ /* 0x003fea0003800000 */
.L_x_4059:
[----:B------:R-:W-:Y:S02]  /*2090*/  HFMA2 R33, -RZ, RZ, 0, 2.384185791015625e-07 ;  /* 0x00000004ff217431 */ /* 0x000fe400000001ff */
[----:B------:R-:W-:Y:S01]  /*20a0*/  FADD.FTZ R47, R47, R28 ;  /* 0x0000001c2f2f7221 */ /* 0x000fe20000010000 */
[----:B------:R-:W-:-:S07]  /*20b0*/  MOV R28, 0xffffffff ;  /* 0xffffffff001c7802 */ /* 0x000fce0000000f00 */
[----:B------:R-:W-:Y:S05]  /*20c0*/  WARPSYNC.COLLECTIVE R28, `(.L_x_4060) ;  /* 0x000000001c087348 */ /* 0x000fea0003c00000 */
[----:B------:R0:W1:Y:S02]  /*20d0*/  SHFL.BFLY P4, R28, R47, R33, R29 ;  /* 0x0c0000212f1c7389 */ /* 0x000064000008001d */
[----:B01----:R-:W-:Y:S05]  /*20e0*/  ENDCOLLECTIVE ;  /* 0x000000000000791b */ /* 0x003fea0003800000 */
.L_x_4060:
[----:B------:R-:W-:Y:S02]  /*20f0*/  HFMA2 R33, -RZ, RZ, 0, 4.76837158203125e-07 ;  /* 0x00000008ff217431 */ /* 0x000fe400000001ff */
[----:B------:R-:W-:Y:S01]  /*2100*/  FADD.FTZ R47, R47, R28 ;  /* 0x0000001c2f2f7221 */ /* 0x000fe20000010000 */
[----:B------:R-:W-:-:S07]  /*2110*/  MOV R28, 0xffffffff ;  /* 0xffffffff001c7802 */ /* 0x000fce0000000f00 */
[----:B------:R-:W-:Y:S05]  /*2120*/  WARPSYNC.COLLECTIVE R28, `(.L_x_4061) ;  /* 0x000000001c087348 */ /* 0x000fea0003c00000 */
[----:B------:R0:W1:Y:S02]  /*2130*/  SHFL.BFLY P4, R28, R47, R33, R29 ;  /* 0x0c0000212f1c7389 */ /* 0x000064000008001d */
[----:B01----:R-:W-:Y:S05]  /*2140*/  ENDCOLLECTIVE ;  /* 0x000000000000791b */ /* 0x003fea0003800000 */
.L_x_4061:
[----:B------:R-:W-:Y:S02]  /*2150*/  HFMA2 R33, -RZ, RZ, 0, 9.5367431640625e-07 ;  /* 0x00000010ff217431 */ /* 0x000fe400000001ff */
[----:B------:R-:W-:Y:S01]  /*2160*/  FADD.FTZ R47, R47, R28 ;  /* 0x0000001c2f2f7221 */ /* 0x000fe20000010000 */
[----:B------:R-:W-:-:S07]  /*2170*/  MOV R28, 0xffffffff ;  /* 0xffffffff001c7802 */ /* 0x000fce0000000f00 */
[----:B------:R-:W-:Y:S05]  /*2180*/  WARPSYNC.COLLECTIVE R28, `(.L_x_4062) ;  /* 0x000000001c087348 */ /* 0x000fea0003c00000 */
[----:B------:R0:W1:Y:S02]  /*2190*/  SHFL.BFLY P4, R28, R47, R33, R29 ;  /* 0x0c0000212f1c7389 */ /* 0x000064000008001d */
[----:B01----:R-:W-:Y:S05]  /*21a0*/  ENDCOLLECTIVE ;  /* 0x000000000000791b */ /* 0x003fea0003800000 */
.L_x_4062:
[----:B------:R-:W-:Y:S01]  /*21b0*/  MOV R29, R28 ;  /* 0x0000001c001d7202 */ /* 0x000fe20000000f00 */
[----:B------:R-:W-:Y:S06]  /*21c0*/  BRA `(.L_x_4063) ;  /* 0xfffffff4001c7947 */ /* 0x000fec000383ffff */
.L_x_4064:
        /* <DEDUP_REMOVED lines=11> */
.L_x_20254:


//--------------------- .text._ZN10layer_norm13ln_fwd_kernelINS_13Kernel_traitsIf13__nv_bfloat16S2_S2_fjLj512ELj1ELj4ELj1ELj16ENS_18Kernel_traits_baseILj512EfS2_S2_S2_fjLj128EEEEELb0ELb0ELb1ELb0EEEvNS_9FwdParamsE --------------------------
	.section	.text._ZN10layer_norm13ln_fwd_kernelINS_13Kernel_traitsIf13__nv_bfloat16S2_S2_fjLj512ELj1ELj4ELj1ELj16ENS_18Kernel_traits_baseILj512EfS2_S2_S2_fjLj128EEEEELb0ELb0ELb1ELb0EEEvNS_9FwdParamsE,"ax",@progbits
	.align	128
        .global         _ZN10layer_norm13ln_fwd_kernelINS_13Kernel_traitsIf13__nv_bfloat16S2_S2_fjLj512ELj1ELj4ELj1ELj16ENS_18Kernel_traits_baseILj512EfS2_S2_S2_fjLj128EEEEELb0ELb0ELb1ELb0EEEvNS_9FwdParamsE
        .type           _ZN10layer_norm13ln_fwd_kernelINS_13Kernel_traitsIf13__nv_bfloat16S2_S2_fjLj512ELj1ELj4ELj1ELj16ENS_18Kernel_traits_baseILj512EfS2_S2_S2_fjLj128EEEEELb0ELb0ELb1ELb0EEEvNS_9FwdParamsE,@function
        .size           _ZN10layer_norm13ln_fwd_kernelINS_13Kernel_traitsIf13__nv_bfloat16S2_S2_fjLj512ELj1ELj4ELj1ELj16ENS_18Kernel_traits_baseILj512EfS2_S2_S2_fjLj128EEEEELb0ELb0ELb1ELb0EEEvNS_9FwdParamsE,(.L_x_20255 - _ZN10layer_norm13ln_fwd_kernelINS_13Kernel_traitsIf13__nv_bfloat16S2_S2_fjLj512ELj1ELj4ELj1ELj16ENS_18Kernel_traits_baseILj512EfS2_S2_S2_fjLj128EEEEELb0ELb0ELb1ELb0EEEvNS_9FwdParamsE)
        .other          _ZN10layer_norm13ln_fwd_kernelINS_13Kernel_traitsIf13__nv_bfloat16S2_S2_fjLj512ELj1ELj4ELj1ELj16ENS_18Kernel_traits_baseILj512EfS2_S2_S2_fjLj128EEEEELb0ELb0ELb1ELb0EEEvNS_9FwdParamsE,@"STO_CUDA_ENTRY STV_DEFAULT"
_ZN10layer_norm13ln_fwd_kernelINS_13Kernel_traitsIf13__nv_bfloat16S2_S2_fjLj512ELj1ELj4ELj1ELj16ENS_18Kernel_traits_baseILj512EfS2_S2_S2_fjLj128EEEEELb0ELb0ELb1ELb0EEEvNS_9FwdParamsE:
.text._ZN10layer_norm13ln_fwd_kernelINS_13Kernel_traitsIf13__nv_bfloat16S2_S2_fjLj512ELj1ELj4ELj1ELj16ENS_18Kernel_traits_baseILj512EfS2_S2_S2_fjLj128EEEEELb0ELb0ELb1ELb0EEEvNS_9FwdParamsE:
        /* <DEDUP_REMOVED lines=32> */
.L_x_4068:
[----:B------:R-:W-:Y:S05]  /*0200*/  BSYNC.RECONVERGENT B1 ;  /* 0x0000000000017941 */ /* 0x000fea0003800200 */
.L_x_4067:
        /* <DEDUP_REMOVED lines=10> */
.L_x_4066:
        /* <DEDUP_REMOVED lines=20> */
.L_x_4069:
[----:B------:R-:W-:Y:S05]  /*03f0*/  BSYNC.RECONVERGENT B0 ;  /* 0x0000000000007941 */ /* 0x000fea0003800200 */
.L_x_4065:
[----:B------:R-:W1:Y:S02]  /*0400*/  LDCU UR4, c[0x0][0x384] ;  /* 0x00007080ff0477ac */ /* 0x000e640008000800 */
[----:B-1----:R-:W-:-:S13]  /*0410*/  ISETP.GE.AND P0, PT, R4, UR4, PT ;  /* 0x0000000404007c0c */ /* 0x002fda000bf06270 */
[----:B------:R-:W-:Y:S05]  /*0420*/  @P0 EXIT ;  /* 0x000000000000094d */ /* 0x000fea0003800000 */
[----:B------:R-:W1:Y:S01]  /*0430*/  LDCU.U8 UR4, c[0x0][0x410] ;  /* 0x00008200ff0477ac */ /* 0x000e620008000000 */
[----:B------:R-:W3:Y:S01]  /*0440*/  LDCU UR5, c[0x0][0x448] ;  /* 0x00008900ff0577ac */ /* 0x000ee20008000800 */
[----:B------:R-:W4:Y:S01]  /*0450*/  LDCU.64 UR8, c[0x0][0x3a0] ;  /* 0x00007400ff0877ac */ /* 0x000f220008000a00 */
[----:B-1----:R-:W-:-:S13]  /*0460*/  ISETP.NE.AND P0, PT, RZ, UR4, PT ;  /* 0x00000004ff007c0c */ /* 0x002fda000bf05270 */
.L_x_4087:
[----:B------:R-:W1:Y:S08]  /*0470*/  LDC.64 R44, c[0x0][0x3f0] ;  /* 0x0000fc00ff2c7b82 */ /* 0x000e700000000a00 */
[----:B0-----:R-:W0:Y:S01]  /*0480*/  LDC R61, c[0x0][0x388] ;  /* 0x0000e200ff3d7b82 */ /* 0x001e220000000800 */
[----:B-1----:R-:W-:-:S07]  /*0490*/  IMAD.WIDE R46, R4, 0x4, R44 ;  /* 0x00000004042e7825 */ /* 0x002fce00078e022c */
[----:B------:R-:W1:Y:S01]  /*04a0*/  LDC.64 R44, c[0x0][0x3f8] ;  /* 0x0000fe00ff2c7b82 */ /* 0x000e620000000a00 */
[----:B------:R-:W2:Y:S01]  /*04b0*/  LDG.E R63, desc[UR6][R46.64] ;  /* 0x000000062e3f7981 */ /* 0x000ea2000c1e1900 */
[----:B-1----:R-:W-:-:S05]  /*04c0*/  IMAD.WIDE R44, R4, 0x4, R44 ;  /* 0x00000004042c7825 */ /* 0x002fca00078e022c */
[----:B-----5:R1:W5:Y:S01]  /*04d0*/  LDG.E R60, desc[UR6][R44.64] ;  /* 0x000000062c3c7981 */ /* 0x020362000c1e1900 */
[----:B------:R-:W-:Y:S01]  /*04e0*/  ISETP.GE.U32.AND P1, PT, R6, 0x20, PT ;  /* 0x000000200600780c */ /* 0x000fe20003f26070 */
[----:B0-----:R-:W-:Y:S01]  /*04f0*/  IMAD R62, R4, R61, RZ ;  /* 0x0000003d043e7224 */ /* 0x001fe200078e02ff */
[----:B------:R-:W-:Y:S04]  /*0500*/  BSSY.RECONVERGENT B0, `(.L_x_4070) ;  /* 0x0000083000007945 */ /* 0x000fe80003800200 */
[----:B------:R-:W-:-:S04]  /*0510*/  SHF.R.S32.HI R65, RZ, 0x1f, R62 ;  /* 0x0000001fff417819 */ /* 0x000fc8000001143e */
[----:B------:R-:W-:-:S04]  /*0520*/  LEA.HI R62, R65, R62, RZ, 0x3 ;  /* 0x0000003e413e7211 */ /* 0x000fc800078f18ff */
[----:B------:R-:W-:Y:S02]  /*0530*/  LEA.HI.SX32 R62, R62, R5, 0x1d ;  /* 0x000000053e3e7211 */ /* 0x000fe400078feaff */
[----:B--2---:R-:W-:-:S13]  /*0540*/  ISETP.GE.AND P3, PT, R63, 0x1, PT ;  /* 0x000000013f00780c */ /* 0x004fda0003f66270 */
[----:B------:R-:W-:-:S05]  /*0550*/  @P3 IADD3 R64, PT, PT, R63, -0x1, RZ ;  /* 0xffffffff3f403810 */ /* 0x000fca0007ffe0ff */
[----:B------:R-:W-:-:S05]  /*0560*/  @P3 IMAD R64, R64, R61, RZ ;  /* 0x0000003d40403224 */ /* 0x000fca00078e02ff */
[----:B------:R-:W-:-:S04]  /*0570*/  @P3 SHF.R.S32.HI R67, RZ, 0x1f, R64 ;  /* 0x0000001fff433819 */ /* 0x000fc80000011440 */
[----:B------:R-:W-:Y:S01]  /*0580*/  @P3 LEA.HI R46, R67, R64, RZ, 0x3 ;  /* 0x00000040432e3211 */ /* 0x000fe200078f18ff */
[----:B------:R-:W-:-:S03]  /*0590*/  HFMA2 R64, -RZ, RZ, 0, 0 ;  /* 0x00000000ff407431 */ /* 0x000fc600000001ff */
[----:B------:R-:W-:Y:S01]  /*05a0*/  @P3 LEA.HI.SX32 R64, R46, R5, 0x1d ;  /* 0x000000052e403211 */ /* 0x000fe200078feaff */
[----:B-1----:R-:W-:Y:S06]  /*05b0*/  @!P1 BRA `(.L_x_4071) ;  /* 0x0000000400dc9947 */ /* 0x002fec0003800000 */
[----:B------:R-:W-:Y:S04]  /*05c0*/  BSSY.RECONVERGENT B1, `(.L_x_4072) ;  /* 0x0000005000017945 */ /* 0x000fe80003800200 */
[----:B------:R-:W-:Y:S05]  /*05d0*/  @!P3 BRA `(.L_x_4073) ;  /* 0x00000000000cb947 */ /* 0x000fea0003800000 */
[----:B------:R-:W0:Y:S02]  /*05e0*/  LDC.64 R8, c[0x0][0x390] ;  /* 0x0000e400ff087b82 */ /* 0x000e240000000a00 */
[----:B0-----:R-:W-:-:S06]  /*05f0*/  IMAD.WIDE.U32 R8, R64, 0x10, R8 ;  /* 0x0000001040087825 */ /* 0x001fcc00078e0008 */
[----:B------:R-:W5:Y:S02]  /*0600*/  LDG.E.128 R8, desc[UR6][R8.64] ;  /* 0x0000000608087981 */ /* 0x000f64000c1e1d00 */
.L_x_4073:
[----:B---34-:R-:W-:Y:S05]  /*0610*/  BSYNC.RECONVERGENT B1 ;  /* 0x0000000000017941 */ /* 0x018fea0003800200 */
.L_x_4072:
        /* <DEDUP_REMOVED lines=8> */
[----:B-----5:R-:W-:Y:S02]  /*06a0*/  @P2 SHF.L.U32 R2, R9, 0x10, RZ ;  /* 0x0000001009022819 */ /* 0x020fe400000006ff */
[----:B------:R-:W-:-:S05]  /*06b0*/  @P2 SHF.L.U32 R52, R10, 0x10, RZ ;  /* 0x000000100a342819 */ /* 0x000fca00000006ff */
[----:B------:R-:W1:Y:S08]  /*06c0*/  @P2 LDC R48, c[0x0][0x40c] ;  /* 0x00010300ff302b82 */ /* 0x000e700000000800 */
[----:B------:R-:W3:Y:S08]  /*06d0*/  @P2 LDC R51, c[0x0][0x40c] ;  /* 0x00010300ff332b82 */ /* 0x000ef00000000800 */
[----:B------:R-:W4:Y:S08]  /*06e0*/  @P2 LDC R56, c[0x0][0x40c] ;  /* 0x00010300ff382b82 */ /* 0x000f300000000800 */
[----:B------:R-:W4:Y:S08]  /*06f0*/  @P2 LDC R58, c[0x0][0x40c] ;  /* 0x00010300ff3a2b82 */ /* 0x000f300000000800 */
[----:B------:R-:W4:Y:S01]  /*0700*/  @P2 LDC R65, c[0x0][0x40c] ;  /* 0x00010300ff412b82 */ /* 0x000f220000000800 */
[----:B--2---:R-:W-:-:S02]  /*0710*/  SHF.L.U32 R3, R45, 0x10, RZ ;  /* 0x000000102d037819 */ /* 0x004fc400000006ff */
[----:B------:R-:W-:-:S03]  /*0720*/  PRMT R45, R45, 0x7632, R45 ;  /* 0x000076322d2d7816 */ /* 0x000fc6000000002d */
[----:B0-----:R-:W-:Y:S01]  /*0730*/  @P2 FFMA.FTZ R3, R2, R7, R3 ;  /* 0x0000000702032223 */ /* 0x001fe20000010003 */
[----:B------:R-:W-:Y:S02]  /*0740*/  PRMT R2, R44, 0x7632, R2 ;  /* 0x000076322c027816 */ /* 0x000fe40000000002 */
[----:B------:R-:W-:Y:S02]  /*0750*/  @P2 PRMT R7, R8, 0x7632, R7 ;  /* 0x0000763208072816 */ /* 0x000fe40000000007 */
[----:B------:R-:W-:Y:S02]  /*0760*/  SHF.L.U32 R2, R2, 0x10, RZ ;  /* 0x0000001002027819 */ /* 0x000fe400000006ff */
[----:B------:R-:W-:-:S05]  /*0770*/  @P2 SHF.L.U32 R7, R7, 0x10, RZ ;  /* 0x0000001007072819 */ /* 0x000fca00000006ff */
[----:B-1----:R-:W-:Y:S01]  /*0780*/  @P2 FFMA.FTZ R2, R7, R48, R2 ;  /* 0x0000003007022223 */ /* 0x002fe20000010002 */
[----:B------:R-:W-:Y:S02]  /*0790*/  @P2 PRMT R7, R9, 0x7632, R7 ;  /* 0x0000763209072816 */ /* 0x000fe40000000007 */
[----:B------:R-:W-:Y:S02]  /*07a0*/  SHF.L.U32 R48, R45, 0x10, RZ ;  /* 0x000000102d307819 */ /* 0x000fe400000006ff */
[----:B------:R-:W-:Y:S01]  /*07b0*/  @P2 PRMT R45, R10, 0x7632, R45 ;  /* 0x000076320a2d2816 */ /* 0x000fe2000000002d */
[----:B------:R-:W-:-:S04]  /*07c0*/  @P2 IMAD.U32 R7, R7, 0x10000, RZ ;  /* 0x0001000007072824 */ /* 0x000fc800078e00ff */
[----:B---3--:R-:W-:Y:S01]  /*07d0*/  @P2 FFMA.FTZ R48, R7, R51, R48 ;  /* 0x0000003307302223 */ /* 0x008fe20000010030 */
[C---:B------:R-:W-:Y:S02]  /*07e0*/  SHF.L.U32 R7, R46.reuse, 0x10, RZ ;  /* 0x000000102e077819 */ /* 0x040fe400000006ff */
[----:B------:R-:W-:-:S03]  /*07f0*/  PRMT R46, R46, 0x7632, R46 ;  /* 0x000076322e2e7816 */ /* 0x000fc6000000002e */
[----:B----4-:R-:W-:Y:S01]  /*0800*/  @P2 FFMA.FTZ R7, R52, R56, R7 ;  /* 0x0000003834072223 */ /* 0x010fe20000010007 */
[----:B------:R-:W-:Y:S01]  /*0810*/  SHF.L.U32 R51, R46, 0x10, RZ ;  /* 0x000000102e337819 */ /* 0x000fe200000006ff */
[----:B------:R-:W0:Y:S01]  /*0820*/  @P2 LDC R56, c[0x0][0x40c] ;  /* 0x00010300ff382b82 */ /* 0x000e220000000800 */
[----:B------:R-:W-:Y:S02]  /*0830*/  @P2 SHF.L.U32 R46, R45, 0x10, RZ ;  /* 0x000000102d2e2819 */ /* 0x000fe400000006ff */
[----:B------:R-:W-:Y:S02]  /*0840*/  SHF.L.U32 R52, R47, 0x10, RZ ;  /* 0x000000102f347819 */ /* 0x000fe400000006ff */
[----:B------:R-:W-:Y:S01]  /*0850*/  @P2 SHF.L.U32 R45, R11, 0x10, RZ ;  /* 0x000000100b2d2819 */ /* 0x000fe200000006ff */
[----:B------:R-:W-:Y:S01]  /*0860*/  @P2 FFMA.FTZ R51, R46, R58, R51 ;  /* 0x0000003a2e332223 */ /* 0x000fe20000010033 */
[----:B------:R-:W-:Y:S01]  /*0870*/  PRMT R47, R47, 0x7632, R47 ;  /* 0x000076322f2f7816 */ /* 0x000fe2000000002f */
[----:B------:R-:W1:Y:S01]  /*0880*/  @P2 LDC R46, c[0x0][0x40c] ;  /* 0x00010300ff2e2b82 */ /* 0x000e620000000800 */
[----:B------:R-:W-:-:S02]  /*0890*/  F2FP.BF16.F32.PACK_AB R67, RZ, R7 ;  /* 0x00000007ff43723e */ /* 0x000fc400000010ff */
[----:B------:R-:W-:Y:S01]  /*08a0*/  F2FP.BF16.F32.PACK_AB R68, RZ, R51 ;  /* 0x00000033ff44723e */ /* 0x000fe200000010ff */
[----:B------:R-:W-:Y:S02]  /*08b0*/  IMAD.U32 R58, R47, 0x10000, RZ ;  /* 0x000100002f3a7824 */ /* 0x000fe400078e00ff */
[----:B0-----:R-:W-:Y:S01]  /*08c0*/  @P2 FFMA.FTZ R52, R45, R56, R52 ;  /* 0x000000382d342223 */ /* 0x001fe20000010034 */
[----:B------:R-:W-:Y:S02]  /*08d0*/  SHF.L.U32 R56, R44, 0x10, RZ ;  /* 0x000000102c387819 */ /* 0x000fe400000006ff */
[----:B------:R-:W-:Y:S02]  /*08e0*/  @P2 SHF.L.U32 R44, R8, 0x10, RZ ;  /* 0x00000010082c2819 */ /* 0x000fe400000006ff */
[----:B------:R-:W-:-:S03]  /*08f0*/  F2FP.BF16.F32.PACK_AB R47, RZ, R52 ;  /* 0x00000034ff2f723e */ /* 0x000fc600000010ff */
[----:B------:R-:W-:Y:S01]  /*0900*/  @P2 FFMA.FTZ R56, R44, R65, R56 ;  /* 0x000000412c382223 */ /* 0x000fe20000010038 */
[----:B------:R-:W-:-:S04]  /*0910*/  @P2 PRMT R44, R11, 0x7632, R44 ;  /* 0x000076320b2c2816 */ /* 0x000fc8000000002c */
[----:B------:R-:W-:Y:S02]  /*0920*/  @P2 SHF.L.U32 R45, R44, 0x10, RZ ;  /* 0x000000102c2d2819 */ /* 0x000fe400000006ff */
[----:B------:R-:W-:Y:S02]  /*0930*/  F2FP.BF16.F32.PACK_AB R44, RZ, R2 ;  /* 0x00000002ff2c723e */ /* 0x000fe400000010ff */
[----:B------:R-:W-:Y:S01]  /*0940*/  F2FP.BF16.F32.PACK_AB R66, RZ, R56 ;  /* 0x00000038ff42723e */ /* 0x000fe200000010ff */
[----:B-1----:R-:W-:Y:S01]  /*0950*/  @P2 FFMA.FTZ R58, R45, R46, R58 ;  /* 0x0000002e2d3a2223 */ /* 0x002fe2000001003a */
        /* <DEDUP_REMOVED lines=8> */
.L_x_4074:
[----:B------:R-:W0:Y:S01]  /*09e0*/  @P3 LDC R46, c[0x0][0x40c] ;  /* 0x00010300ff2e3b82 */ /* 0x000e220000000800 */
[----:B-----5:R-:W-:Y:S01]  /*09f0*/  @P3 PRMT R7, R8, 0x7632, R7 ;  /* 0x0000763208073816 */ /* 0x020fe20000000007 */
[----:B------:R-:W-:Y:S01]  /*0a00*/  HFMA2 R48, -RZ, RZ, 0, 0 ;  /* 0x00000000ff307431 */ /* 0x000fe200000001ff */
[----:B------:R-:W-:Y:S01]  /*0a10*/  MOV R2, RZ ;  /* 0x000000ff00027202 */ /* 0x000fe20000000f00 */
[----:B------:R-:W-:Y:S01]  /*0a20*/  HFMA2 R58, -RZ, RZ, 0, 0 ;  /* 0x00000000ff3a7431 */ /* 0x000fe200000001ff */
[----:B------:R-:W-:Y:S02]  /*0a30*/  @P3 SHF.L.U32 R7, R7, 0x10, RZ ;  /* 0x0000001007073819 */ /* 0x000fe400000006ff */
[----:B------:R-:W-:Y:S01]  /*0a40*/  @P3 PRMT R45, R10, 0x7632, R45 ;  /* 0x000076320a2d3816 */ /* 0x000fe2000000002d */
[----:B------:R-:W1:Y:S01]  /*0a50*/  @P3 LDC R52, c[0x0][0x40c] ;  /* 0x00010300ff343b82 */ /* 0x000e620000000800 */
[----:B------:R-:W-:Y:S02]  /*0a60*/  @P3 PRMT R44, R9, 0x7632, R44 ;  /* 0x00007632092c3816 */ /* 0x000fe4000000002c */
[----:B------:R-:W-:-:S02]  /*0a70*/  @P3 SHF.L.U32 R45, R45, 0x10, RZ ;  /* 0x000000102d2d3819 */ /* 0x000fc400000006ff */
[----:B------:R-:W-:Y:S02]  /*0a80*/  @P3 SHF.L.U32 R44, R44, 0x10, RZ ;  /* 0x000000102c2c3819 */ /* 0x000fe400000006ff */
[----:B------:R-:W-:Y:S01]  /*0a90*/  MOV R51, RZ ;  /* 0x000000ff00337202 */ /* 0x000fe20000000f00 */
[----:B------:R-:W2:Y:S01]  /*0aa0*/  @P3 LDC R47, c[0x0][0x40c] ;  /* 0x00010300ff2f3b82 */ /* 0x000ea20000000800 */
[----:B------:R-:W-:-:S07]  /*0ab0*/  MOV R56, RZ ;  /* 0x000000ff00387202 */ /* 0x000fce0000000f00 */
[----:B------:R-:W3:Y:S01]  /*0ac0*/  @P3 LDC R3, c[0x0][0x40c] ;  /* 0x00010300ff033b82 */ /* 0x000ee20000000800 */
[----:B0-----:R-:W-:-:S07]  /*0ad0*/  @P3 FMUL.FTZ R2, R7, R46 ;  /* 0x0000002e07023220 */ /* 0x001fce0000410000 */
[----:B------:R-:W0:Y:S01]  /*0ae0*/  @P3 LDC R7, c[0x0][0x40c] ;  /* 0x00010300ff073b82 */ /* 0x000e220000000800 */
[----:B-1----:R-:W-:Y:S01]  /*0af0*/  @P3 FMUL.FTZ R51, R45, R52 ;  /* 0x000000342d333220 */ /* 0x002fe20000410000 */
[----:B------:R-:W-:-:S06]  /*0b00*/  HFMA2 R52, -RZ, RZ, 0, 0 ;  /* 0x00000000ff347431 */ /* 0x000fcc00000001ff */
[----:B------:R-:W1:Y:S01]  /*0b10*/  @P3 LDC R46, c[0x0][0x40c] ;  /* 0x00010300ff2e3b82 */ /* 0x000e620000000800 */
[----:B--2---:R-:W-:Y:S01]  /*0b20*/  @P3 FMUL.FTZ R48, R44, R47 ;  /* 0x0000002f2c303220 */ /* 0x004fe20000410000 */
[----:B------:R-:W-:-:S04]  /*0b30*/  @P3 PRMT R44, R11, 0x7632, R44 ;  /* 0x000076320b2c3816 */ /* 0x000fc8000000002c */
[----:B------:R-:W-:Y:S01]  /*0b40*/  F2FP.BF16.F32.PACK_AB R68, RZ, R48 ;  /* 0x00000030ff44723e */ /* 0x000fe200000010ff */
[----:B------:R-:W-:Y:S01]  /*0b50*/  @P3 IMAD.U32 R44, R44, 0x10000, RZ ;  /* 0x000100002c2c3824 */ /* 0x000fe200078e00ff */
[----:B------:R-:W2:Y:S03]  /*0b60*/  @P3 LDC R45, c[0x0][0x40c] ;  /* 0x00010300ff2d3b82 */ /* 0x000ea60000000800 */
[----:B---3--:R-:W-:Y:S01]  /*0b70*/  @P3 FMUL.FTZ R58, R44, R3 ;  /* 0x000000032c3a3220 */ /* 0x008fe20000410000 */
[----:B------:R-:W-:Y:S01]  /*0b80*/  @P3 SHF.L.U32 R44, R8, 0x10, RZ ;  /* 0x00000010082c3819 */ /* 0x000fe200000006ff */
[----:B------:R-:W-:-:S03]  /*0b90*/  HFMA2 R3, -RZ, RZ, 0, 0 ;  /* 0x00000000ff037431 */ /* 0x000fc600000001ff */
[----:B------:R-:W3:Y:S01]  /*0ba0*/  @P3 LDC R47, c[0x0][0x40c] ;  /* 0x00010300ff2f3b82 */ /* 0x000ee20000000800 */
[----:B0-----:R-:W-:Y:S01]  /*0bb0*/  @P3 FMUL.FTZ R56, R44, R7 ;  /* 0x000000072c383220 */ /* 0x001fe20000410000 */
[----:B------:R-:W-:Y:S02]  /*0bc0*/  @P3 SHF.L.U32 R7, R9, 0x10, RZ ;  /* 0x0000001009073819 */ /* 0x000fe400000006ff */
[----:B------:R-:W-:-:S03]  /*0bd0*/  @P3 SHF.L.U32 R44, R10, 0x10, RZ ;  /* 0x000000100a2c3819 */ /* 0x000fc600000006ff */
[----:B-1----:R-:W-:Y:S01]  /*0be0*/  @P3 FMUL.FTZ R3, R7, R46 ;  /* 0x0000002e07033220 */ /* 0x002fe20000410000 */
[----:B------:R-:W-:Y:S02]  /*0bf0*/  MOV R7, RZ ;  /* 0x000000ff00077202 */ /* 0x000fe40000000f00 */
[----:B------:R-:W-:Y:S02]  /*0c00*/  F2FP.BF16.F32.PACK_AB R46, RZ, R51 ;  /* 0x00000033ff2e723e */ /* 0x000fe400000010ff */
[----:B------:R-:W-:Y:S01]  /*0c10*/  F2FP.BF16.F32.PACK_AB R67, RZ, R3 ;  /* 0x00000003ff43723e */ /* 0x000fe200000010ff */
[----:B--2---:R-:W-:Y:S01]  /*0c20*/  @P3 FMUL.FTZ R7, R44, R45 ;  /* 0x0000002d2c073220 */ /* 0x004fe20000410000 */
[----:B------:R-:W-:Y:S02]  /*0c30*/  @P3 SHF.L.U32 R44, R11, 0x10, RZ ;  /* 0x000000100b2c3819 */ /* 0x000fe400000006ff */
[----:B------:R-:W-:Y:S02]  /*0c40*/  F2FP.BF16.F32.PACK_AB R45, RZ, R2 ;  /* 0x00000002ff2d723e */ /* 0x000fe400000010ff */
[----:B------:R-:W-:Y:S01]  /*0c50*/  F2FP.BF16.F32.PACK_AB R66, RZ, R7 ;  /* 0x00000007ff42723e */ /* 0x000fe200000010ff */
[----:B---3--:R-:W-:Y:S01]  /*0c60*/  @P3 FMUL.FTZ R52, R44, R47 ;  /* 0x0000002f2c343220 */ /* 0x008fe20000410000 */
[----:B------:R-:W-:-:S02]  /*0c70*/  F2FP.BF16.F32.PACK_AB R44, RZ, R56 ;  /* 0x00000038ff2c723e */ /* 0x000fc400000010ff */
[----:B------:R-:W-:Y:S02]  /*0c80*/  F2FP.BF16.F32.PACK_AB R47, RZ, R58 ;  /* 0x0000003aff2f723e */ /* 0x000fe400000010ff */
[----:B------:R-:W-:Y:S02]  /*0c90*/  F2FP.BF16.F32.PACK_AB R65, RZ, R52 ;  /* 0x00000034ff41723e */ /* 0x000fe400000010ff */
[----:B------:R-:W-:Y:S02]  /*0ca0*/  PRMT R44, R44, 0x5410, R45 ;  /* 0x000054102c2c7816 */ /* 0x000fe4000000002d */
[----:B------:R-:W-:Y:S02]  /*0cb0*/  PRMT R45, R67, 0x5410, R68 ;  /* 0x00005410432d7816 */ /* 0x000fe40000000044 */
[----:B------:R-:W-:Y:S02]  /*0cc0*/  PRMT R46, R66, 0x5410, R46 ;  /* 0x00005410422e7816 */ /* 0x000fe4000000002e */
[----:B------:R-:W-:-:S07]  /*0cd0*/  PRMT R47, R65, 0x5410, R47 ;  /* 0x00005410412f7816 */ /* 0x000fce000000002f */
.L_x_4075:
[----:B------:R-:W0:Y:S01]  /*0ce0*/  LDC.64 R66, c[0x0][0x3a8] ;  /* 0x0000ea00ff427b82 */ /* 0x000e220000000a00 */
[----:B------:R-:W-:Y:S02]  /*0cf0*/  VIADD R64, R64, 0x20 ;  /* 0x0000002040407836 */ /* 0x000fe40000000000 */
[C---:B0-----:R-:W-:Y:S01]  /*0d00*/  IMAD.WIDE.U32 R66, R62.reuse, 0x10, R66 ;  /* 0x000000103e427825 */ /* 0x041fe200078e0042 */
[----:B------:R-:W-:-:S04]  /*0d10*/  IADD3 R62, PT, PT, R62, 0x20, RZ ;  /* 0x000000203e3e7810 */ /* 0x000fc80007ffe0ff */
[----:B------:R0:W-:Y:S03]  /*0d20*/  STG.E.128 desc[UR6][R66.64], R44 ;  /* 0x0000002c42007986 */ /* 0x0001e6000c101d06 */
.L_x_4071:
[----:B---34-:R-:W-:Y:S05]  /*0d30*/  BSYNC.RECONVERGENT B0 ;  /* 0x0000000000007941 */ /* 0x018fea0003800200 */
.L_x_4070:
        /* <DEDUP_REMOVED lines=8> */
.L_x_4079:
[----:B------:R-:W-:Y:S05]  /*0dc0*/  BSYNC.RECONVERGENT B1 ;  /* 0x0000000000017941 */ /* 0x000fea0003800200 */
.L_x_4078:
        /* <DEDUP_REMOVED lines=8> */
[----:B-----5:R-:W-:-:S07]  /*0e50*/  @P3 SHF.L.U32 R55, R9, 0x10, RZ ;  /* 0x0000001009373819 */ /* 0x020fce00000006ff */
[----:B------:R-:W1:Y:S08]  /*0e60*/  @P3 LDC R57, c[0x0][0x40c] ;  /* 0x00010300ff393b82 */ /* 0x000e700000000800 */
[----:B------:R-:W3:Y:S08]  /*0e70*/  @P3 LDC R53, c[0x0][0x40c] ;  /* 0x00010300ff353b82 */ /* 0x000ef00000000800 */
[----:B------:R-:W4:Y:S01]  /*0e80*/  @P3 LDC R59, c[0x0][0x40c] ;  /* 0x00010300ff3b3b82 */ /* 0x000f220000000800 */
[----:B--2---:R-:W-:-:S02]  /*0e90*/  SHF.L.U32 R0, R45, 0x10, RZ ;  /* 0x000000102d007819 */ /* 0x004fc400000006ff */
[----:B------:R-:W-:-:S05]  /*0ea0*/  PRMT R49, R45, 0x7632, R49 ;  /* 0x000076322d317816 */ /* 0x000fca0000000031 */
[----:B------:R-:W2:Y:S01]  /*0eb0*/  @P3 LDC R45, c[0x0][0x40c] ;  /* 0x00010300ff2d3b82 */ /* 0x000ea20000000800 */
[----:B0-----:R-:W-:Y:S01]  /*0ec0*/  @P3 FFMA.FTZ R0, R55, R50, R0 ;  /* 0x0000003237003223 */ /* 0x001fe20000010000 */
[----:B------:R-:W-:Y:S02]  /*0ed0*/  @P3 PRMT R50, R9, 0x7632, R50 ;  /* 0x0000763209323816 */ /* 0x000fe40000000032 */
[----:B------:R-:W-:Y:S02]  /*0ee0*/  SHF.L.U32 R49, R49, 0x10, RZ ;  /* 0x0000001031317819 */ /* 0x000fe400000006ff */
[----:B------:R-:W-:Y:S02]  /*0ef0*/  @P3 SHF.L.U32 R50, R50, 0x10, RZ ;  /* 0x0000001032323819 */ /* 0x000fe400000006ff */
[----:B------:R-:W-:Y:S02]  /*0f00*/  SHF.L.U32 R54, R46, 0x10, RZ ;  /* 0x000000102e367819 */ /* 0x000fe400000006ff */
[----:B------:R-:W-:Y:S01]  /*0f10*/  @P3 SHF.L.U32 R55, R10, 0x10, RZ ;  /* 0x000000100a373819 */ /* 0x000fe200000006ff */
[----:B-1----:R-:W-:Y:S01]  /*0f20*/  @P3 FFMA.FTZ R49, R50, R57, R49 ;  /* 0x0000003932313223 */ /* 0x002fe20000010031 */
[----:B------:R-:W-:Y:S01]  /*0f30*/  PRMT R46, R46, 0x7632, R46 ;  /* 0x000076322e2e7816 */ /* 0x000fe2000000002e */
[----:B------:R-:W0:Y:S01]  /*0f40*/  @P3 LDC R57, c[0x0][0x40c] ;  /* 0x00010300ff393b82 */ /* 0x000e220000000800 */
[----:B------:R-:W-:Y:S01]  /*0f50*/  @!P3 MOV R50, R54 ;  /* 0x000000360032b202 */ /* 0x000fe20000000f00 */
[----:B---3--:R-:W-:Y:S01]  /*0f60*/  @P3 FFMA.FTZ R50, R55, R53, R54 ;  /* 0x0000003537323223 */ /* 0x008fe20000010036 */
[----:B------:R-:W-:Y:S01]  /*0f70*/  @P3 PRMT R53, R10, 0x7632, R53 ;  /* 0x000076320a353816 */ /* 0x000fe20000000035 */
[----:B------:R-:W-:Y:S01]  /*0f80*/  IMAD.U32 R54, R46, 0x10000, RZ ;  /* 0x000100002e367824 */ /* 0x000fe200078e00ff */
[----:B------:R-:W-:-:S02]  /*0f90*/  SHF.L.U32 R55, R47, 0x10, RZ ;  /* 0x000000102f377819 */ /* 0x000fc400000006ff */
[----:B------:R-:W-:Y:S02]  /*0fa0*/  @P3 SHF.L.U32 R46, R11, 0x10, RZ ;  /* 0x000000100b2e3819 */ /* 0x000fe400000006ff */
[----:B------:R-:W-:Y:S02]  /*0fb0*/  @P3 SHF.L.U32 R53, R53, 0x10, RZ ;  /* 0x0000001035353819 */ /* 0x000fe400000006ff */
[----:B------:R-:W-:Y:S01]  /*0fc0*/  PRMT R47, R47, 0x7632, R47 ;  /* 0x000076322f2f7816 */ /* 0x000fe2000000002f */
[----:B----4-:R-:W-:Y:S01]  /*0fd0*/  @P3 FFMA.FTZ R55, R46, R59, R55 ;  /* 0x0000003b2e373223 */ /* 0x010fe20000010037 */
[----:B------:R-:W-:Y:S01]  /*0fe0*/  @P3 PRMT R46, R8, 0x7632, R46 ;  /* 0x00007632082e3816 */ /* 0x000fe2000000002e */
[----:B------:R-:W1:Y:S01]  /*0ff0*/  @P3 LDC R59, c[0x0][0x40c] ;  /* 0x00010300ff3b3b82 */ /* 0x000e620000000800 */
[----:B--2---:R-:W-:Y:S01]  /*1000*/  @P3 FFMA.FTZ R54, R53, R45, R54 ;  /* 0x0000002d35363223 */ /* 0x004fe20000010036 */
[----:B------:R-:W-:Y:S02]  /*1010*/  PRMT R45, R44, 0x7632, R45 ;  /* 0x000076322c2d7816 */ /* 0x000fe4000000002d */
[----:B------:R-:W-:-:S02]  /*1020*/  @P3 SHF.L.U32 R46, R46, 0x10, RZ ;  /* 0x000000102e2e3819 */ /* 0x000fc400000006ff */
[----:B------:R-:W-:Y:S02]  /*1030*/  SHF.L.U32 R53, R45, 0x10, RZ ;  /* 0x000000102d357819 */ /* 0x000fe400000006ff */
[----:B------:R-:W2:Y:S01]  /*1040*/  @P3 LDC R45, c[0x0][0x40c] ;  /* 0x00010300ff2d3b82 */ /* 0x000ea20000000800 */
[----:B------:R-:W-:Y:S02]  /*1050*/  F2FP.BF16.F32.PACK_AB R64, RZ, R50 ;  /* 0x00000032ff40723e */ /* 0x000fe400000010ff */
[----:B0-----:R-:W-:Y:S01]  /*1060*/  @P3 FFMA.FTZ R53, R46, R57, R53 ;  /* 0x000000392e353223 */ /* 0x001fe20000010035 */
[----:B------:R-:W-:Y:S02]  /*1070*/  SHF.L.U32 R57, R44, 0x10, RZ ;  /* 0x000000102c397819 */ /* 0x000fe400000006ff */
[----:B------:R-:W-:Y:S02]  /*1080*/  @P3 SHF.L.U32 R44, R8, 0x10, RZ ;  /* 0x00000010082c3819 */ /* 0x000fe400000006ff */
[----:B------:R-:W-:-:S02]  /*1090*/  F2FP.BF16.F32.PACK_AB R46, RZ, R49 ;  /* 0x00000031ff2e723e */ /* 0x000fc400000010ff */
[----:B------:R-:W-:Y:S02]  /*10a0*/  F2FP.BF16.F32.PACK_AB R65, RZ, R54 ;  /* 0x00000036ff41723e */ /* 0x000fe400000010ff */
[----:B------:R-:W-:Y:S02]  /*10b0*/  F2FP.BF16.F32.PACK_AB R66, RZ, R55 ;  /* 0x00000037ff42723e */ /* 0x000fe400000010ff */
[----:B------:R-:W-:Y:S01]  /*10c0*/  F2FP.BF16.F32.PACK_AB R63, RZ, R53 ;  /* 0x00000035ff3f723e */ /* 0x000fe200000010ff */
[----:B-1----:R-:W-:Y:S01]  /*10d0*/  @P3 FFMA.FTZ R57, R44, R59, R57 ;  /* 0x0000003b2c393223 */ /* 0x002fe20000010039 */
[----:B------:R-:W-:Y:S02]  /*10e0*/  @P3 PRMT R44, R11, 0x7632, R44 ;  /* 0x000076320b2c3816 */ /* 0x000fe4000000002c */
[----:B------:R-:W-:-:S03]  /*10f0*/  SHF.L.U32 R59, R47, 0x10, RZ ;  /* 0x000000102f3b7819 */ /* 0x000fc600000006ff */
[----:B------:R-:W-:-:S04]  /*1100*/  @P3 IMAD.U32 R44, R44, 0x10000, RZ ;  /* 0x000100002c2c3824 */ /* 0x000fc800078e00ff */
[----:B--2---:R-:W-:Y:S01]  /*1110*/  @P3 FFMA.FTZ R59, R44, R45, R59 ;  /* 0x0000002d2c3b3223 */ /* 0x004fe2000001003b */
        /* <DEDUP_REMOVED lines=8> */
.L_x_4080:
[----:B0-----:R-:W0:Y:S01]  /*11a0*/  @P3 LDC R47, c[0x0][0x40c] ;  /* 0x00010300ff2f3b82 */ /* 0x001e220000000800 */
[----:B-----5:R-:W-:Y:S01]  /*11b0*/  @P3 PRMT R0, R8, 0x7632, R0 ;  /* 0x0000763208003816 */ /* 0x020fe20000000000 */
[----:B------:R-:W-:Y:S01]  /*11c0*/  HFMA2 R53, -RZ, RZ, 0, 0 ;  /* 0x00000000ff357431 */ /* 0x000fe200000001ff */
[----:B------:R-:W-:Y:S01]  /*11d0*/  MOV R49, RZ ;  /* 0x000000ff00317202 */ /* 0x000fe20000000f00 */
[----:B------:R-:W-:Y:S01]  /*11e0*/  HFMA2 R54, -RZ, RZ, 0, 0 ;  /* 0x00000000ff367431 */ /* 0x000fe200000001ff */
[----:B------:R-:W-:Y:S01]  /*11f0*/  @P3 SHF.L.U32 R0, R0, 0x10, RZ ;  /* 0x0000001000003819 */ /* 0x000fe200000006ff */
[----:B------:R-:W-:Y:S01]  /*1200*/  HFMA2 R59, -RZ, RZ, 0, 0 ;  /* 0x00000000ff3b7431 */ /* 0x000fe200000001ff */
[----:B------:R-:W-:Y:S01]  /*1210*/  MOV R57, RZ ;  /* 0x000000ff00397202 */ /* 0x000fe20000000f00 */
[----:B------:R-:W1:Y:S08]  /*1220*/  @P3 LDC R50, c[0x0][0x40c] ;  /* 0x00010300ff323b82 */ /* 0x000e700000000800 */
[----:B------:R-:W2:Y:S08]  /*1230*/  @P3 LDC R55, c[0x0][0x40c] ;  /* 0x00010300ff373b82 */ /* 0x000eb00000000800 */
[----:B------:R-:W3:Y:S01]  /*1240*/  @P3 LDC R45, c[0x0][0x40c] ;  /* 0x00010300ff2d3b82 */ /* 0x000ee20000000800 */
[----:B0-----:R-:W-:Y:S01]  /*1250*/  @P3 FMUL.FTZ R53, R0, R47 ;  /* 0x0000002f00353220 */ /* 0x001fe20000410000 */
[----:B------:R-:W-:-:S02]  /*1260*/  @P3 PRMT R47, R10, 0x7632, R47 ;  /* 0x000076320a2f3816 */ /* 0x000fc4000000002f */
[----:B------:R-:W-:Y:S02]  /*1270*/  @P3 PRMT R0, R9, 0x7632, R0 ;  /* 0x0000763209003816 */ /* 0x000fe40000000000 */
[----:B------:R-:W-:Y:S02]  /*1280*/  @P3 SHF.L.U32 R47, R47, 0x10, RZ ;  /* 0x000000102f2f3819 */ /* 0x000fe400000006ff */
[----:B------:R-:W0:Y:S01]  /*1290*/  @P3 LDC R46, c[0x0][0x40c] ;  /* 0x00010300ff2e3b82 */ /* 0x000e220000000800 */
[----:B------:R-:W-:Y:S02]  /*12a0*/  @P3 SHF.L.U32 R0, R0, 0x10, RZ ;  /* 0x0000001000003819 */ /* 0x000fe400000006ff */
[----:B-1----:R-:W-:Y:S01]  /*12b0*/  @P3 FMUL.FTZ R54, R47, R50 ;  /* 0x000000322f363220 */ /* 0x002fe20000410000 */
[----:B------:R-:W-:Y:S02]  /*12c0*/  @P3 SHF.L.U32 R50, R9, 0x10, RZ ;  /* 0x0000001009323819 */ /* 0x000fe400000006ff */
[----:B------:R-:W-:-:S02]  /*12d0*/  @P3 SHF.L.U32 R47, R8, 0x10, RZ ;  /* 0x00000010082f3819 */ /* 0x000fc400000006ff */
[----:B------:R-:W1:Y:S01]  /*12e0*/  @P3 LDC R44, c[0x0][0x40c] ;  /* 0x00010300ff2c3b82 */ /* 0x000e620000000800 */
[----:B--2---:R-:W-:Y:S01]  /*12f0*/  @P3 FMUL.FTZ R49, R0, R55 ;  /* 0x0000003700313220 */ /* 0x004fe20000410000 */
[----:B------:R-:W-:Y:S01]  /*1300*/  IMAD.MOV.U32 R0, RZ, RZ, RZ ;  /* 0x000000ffff007224 */ /* 0x000fe200078e00ff */
[----:B------:R-:W-:-:S05]  /*1310*/  MOV R55, RZ ;  /* 0x000000ff00377202 */ /* 0x000fca0000000f00 */
[----:B------:R-:W2:Y:S01]  /*1320*/  @P3 LDC R63, c[0x0][0x40c] ;  /* 0x00010300ff3f3b82 */ /* 0x000ea20000000800 */
[----:B---3--:R-:W-:Y:S01]  /*1330*/  @P3 FMUL.FTZ R0, R50, R45 ;  /* 0x0000002d32003220 */ /* 0x008fe20000410000 */
[----:B------:R-:W-:Y:S01]  /*1340*/  HFMA2 R50, -RZ, RZ, 0, 0 ;  /* 0x00000000ff327431 */ /* 0x000fe200000001ff */
[----:B------:R-:W-:-:S04]  /*1350*/  @P3 PRMT R45, R11, 0x7632, R45 ;  /* 0x000076320b2d3816 */ /* 0x000fc8000000002d */
[----:B------:R-:W-:Y:S01]  /*1360*/  @P3 SHF.L.U32 R45, R45, 0x10, RZ ;  /* 0x000000102d2d3819 */ /* 0x000fe200000006ff */
[----:B------:R-:W3:Y:S01]  /*1370*/  @P3 LDC R64, c[0x0][0x40c] ;  /* 0x00010300ff403b82 */ /* 0x000ee20000000800 */
[----:B0-----:R-:W-:Y:S01]  /*1380*/  @P3 FMUL.FTZ R57, R47, R46 ;  /* 0x0000002e2f393220 */ /* 0x001fe20000410000 */
[----:B------:R-:W-:Y:S02]  /*1390*/  @P3 SHF.L.U32 R47, R10, 0x10, RZ ;  /* 0x000000100a2f3819 */ /* 0x000fe400000006ff */
[----:B------:R-:W-:-:S03]  /*13a0*/  F2FP.BF16.F32.PACK_AB R46, RZ, R0 ;  /* 0x00000000ff2e723e */ /* 0x000fc600000010ff */
[----:B-1----:R-:W-:Y:S01]  /*13b0*/  @P3 FMUL.FTZ R50, R47, R44 ;  /* 0x0000002c2f323220 */ /* 0x002fe20000410000 */
[----:B------:R-:W-:Y:S02]  /*13c0*/  @P3 SHF.L.U32 R44, R11, 0x10, RZ ;  /* 0x000000100b2c3819 */ /* 0x000fe400000006ff */
[----:B------:R-:W-:-:S03]  /*13d0*/  F2FP.BF16.F32.PACK_AB R47, RZ, R49 ;  /* 0x00000031ff2f723e */ /* 0x000fc600000010ff */
        /* <DEDUP_REMOVED lines=12> */
.L_x_4081:
[----:B------:R-:W0:Y:S02]  /*14a0*/  LDC.64 R64, c[0x0][0x3a8] ;  /* 0x0000ea00ff407b82 */ /* 0x000e240000000a00 */
[----:B0-----:R-:W-:-:S05]  /*14b0*/  IMAD.WIDE.U32 R64, R62, 0x10, R64 ;  /* 0x000000103e407825 */ /* 0x001fca00078e0040 */
[----:B------:R1:W-:Y:S02]  /*14c0*/  STG.E.128 desc[UR6][R64.64], R44 ;  /* 0x0000002c40007986 */ /* 0x0003e4000c101d06 */
.L_x_4077:
[----:B------:R-:W-:Y:S05]  /*14d0*/  BSYNC.RECONVERGENT B0 ;  /* 0x0000000000007941 */ /* 0x000fea0003800200 */
.L_x_4076:
        /* <DEDUP_REMOVED lines=75> */
.L_x_4099:
[----:B------:R-:W-:Y:S01]  /*1990*/  FMUL.FTZ R44, R63, R63 ;  /* 0x0000003f3f2c7220 */ /* 0x000fe20000410000 */
[----:B-1----:R-:W-:Y:S01]  /*19a0*/  FADD.FTZ R62, R68, R64 ;  /* 0x00000040443e7221 */ /* 0x002fe20000010000 */
[----:B------:R-:W1:Y:S01]  /*19b0*/  @!P4 LDC.64 R46, c[0x0][0x3c0] ;  /* 0x0000f000ff2ecb82 */ /* 0x000e620000000a00 */
[----:B-----5:R-:W-:Y:S01]  /*19c0*/  ISETP.GE.AND P3, PT, R60, 0x1, PT ;  /* 0x000000013c00780c */ /* 0x020fe20003f66270 */
[----:B------:R-:W-:Y:S01]  /*19d0*/  BSSY.RECONVERGENT B0, `(.L_x_4083) ;  /* 0x0000054000007945 */ /* 0x000fe20003800200 */
[----:B------:R-:W-:Y:S01]  /*19e0*/  FFMA.FTZ R62, R62, R45, UR5 ;  /* 0x000000053e3e7e23 */ /* 0x000fe2000801002d */
        /* <DEDUP_REMOVED lines=8> */
[----:B------:R-:W-:Y:S05]  /*1a70*/  @!P3 BRA `(.L_x_4084) ;  /* 0x000000040024b947 */ /* 0x000fea0003800000 */
[----:B------:R-:W-:Y:S01]  /*1a80*/  IADD3 R60, PT, PT, R60, -0x1, RZ ;  /* 0xffffffff3c3c7810 */ /* 0x000fe20007ffe0ff */
[----:B------:R-:W-:Y:S01]  /*1a90*/  BSSY.RECONVERGENT B1, `(.L_x_4085) ;  /* 0x0000027000017945 */ /* 0x000fe20003800200 */
[----:B------:R-:W-:-:S03]  /*1aa0*/  FSEL R64, R63, RZ, !P0 ;  /* 0x000000ff3f407208 */ /* 0x000fc60004000000 */
[----:B------:R-:W-:-:S05]  /*1ab0*/  IMAD R60, R60, R61, RZ ;  /* 0x0000003d3c3c7224 */ /* 0x000fca00078e02ff */
[----:B-1----:R-:W-:-:S04]  /*1ac0*/  SHF.R.S32.HI R45, RZ, 0x1f, R60 ;  /* 0x0000001fff2d7819 */ /* 0x002fc8000001143c */
[----:B------:R-:W-:-:S04]  /*1ad0*/  LEA.HI R60, R45, R60, RZ, 0x3 ;  /* 0x0000003c2d3c7211 */ /* 0x000fc800078f18ff */
[----:B------:R-:W-:Y:S01]  /*1ae0*/  LEA.HI.SX32 R63, R60, R5, 0x1d ;  /* 0x000000053c3f7211 */ /* 0x000fe200078feaff */
[----:B------:R-:W-:Y:S06]  /*1af0*/  @!P1 BRA `(.L_x_4086) ;  /* 0x0000000000809947 */ /* 0x000fec0003800000 */
[--C-:B------:R-:W-:Y:S01]  /*1b00*/  FADD.FTZ R45, R56, -R64.reuse ;  /* 0x80000040382d7221 */ /* 0x100fe20000010000 */
[--C-:B------:R-:W-:Y:S01]  /*1b10*/  FADD.FTZ R47, R2, -R64.reuse ;  /* 0x80000040022f7221 */ /* 0x100fe20000010000 */
[--C-:B------:R-:W-:Y:S01]  /*1b20*/  FADD.FTZ R61, R7, -R64.reuse ;  /* 0x80000040073d7221 */ /* 0x100fe20000010000 */
[--C-:B------:R-:W-:Y:S01]  /*1b30*/  FADD.FTZ R65, R51, -R64.reuse ;  /* 0x8000004033417221 */ /* 0x100fe20000010000 */
[C---:B------:R-:W-:Y:S01]  /*1b40*/  FMUL.FTZ R45, R62.reuse, R45 ;  /* 0x0000002d3e2d7220 */ /* 0x040fe20000410000 */
[C---:B------:R-:W-:Y:S01]  /*1b50*/  FMUL.FTZ R46, R62.reuse, R47 ;  /* 0x0000002f3e2e7220 */ /* 0x040fe20000410000 */
[----:B------:R-:W-:Y:S01]  /*1b60*/  FADD.FTZ R47, R3, -R64 ;  /* 0x80000040032f7221 */ /* 0x000fe20000010000 */
[----:B------:R-:W-:Y:S01]  /*1b70*/  FMUL.FTZ R61, R62, R61 ;  /* 0x0000003d3e3d7220 */ /* 0x000fe20000410000 */
[----:B------:R-:W-:Y:S01]  /*1b80*/  FFMA.FTZ R44, R45, R40, R32 ;  /* 0x000000282d2c7223 */ /* 0x000fe20000010020 */
        /* <DEDUP_REMOVED lines=20> */
[----:B-1----:R-:W-:-:S04]  /*1cd0*/  IMAD.WIDE.U32 R60, R63, 0x10, R60 ;  /* 0x000000103f3c7825 */ /* 0x002fc800078e003c */
[----:B------:R-:W-:Y:S01]  /*1ce0*/  VIADD R63, R63, 0x20 ;  /* 0x000000203f3f7836 */ /* 0x000fe20000000000 */
[----:B------:R1:W-:Y:S06]  /*1cf0*/  STG.E.128 desc[UR6][R60.64], R44 ;  /* 0x0000002c3c007986 */ /* 0x0003ec000c101d06 */
.L_x_4086:
[----:B------:R-:W-:Y:S05]  /*1d00*/  BSYNC.RECONVERGENT B1 ;  /* 0x0000000000017941 */ /* 0x000fea0003800200 */
.L_x_4085:
[----:B------:R-:W-:Y:S05]  /*1d10*/  @!P2 BRA `(.L_x_4084) ;  /* 0x00000000007ca947 */ /* 0x000fea0003800000 */
[--C-:B-1----:R-:W-:Y:S01]  /*1d20*/  FADD.FTZ R44, R55, -R64.reuse ;  /* 0x80000040372c7221 */ /* 0x102fe20000010000 */
[--C-:B------:R-:W-:Y:S01]  /*1d30*/  FADD.FTZ R46, R59, -R64.reuse ;  /* 0x800000403b2e7221 */ /* 0x100fe20000010000 */
[--C-:B------:R-:W-:Y:S01]  /*1d40*/  FADD.FTZ R69, R53, -R64.reuse ;  /* 0x8000004035457221 */ /* 0x100fe20000010000 */
[--C-:B------:R-:W-:Y:S01]  /*1d50*/  FADD.FTZ R61, R49, -R64.reuse ;  /* 0x80000040313d7221 */ /* 0x100fe20000010000 */
[C---:B------:R-:W-:Y:S01]  /*1d60*/  FMUL.FTZ R60, R62.reuse, R44 ;  /* 0x0000002c3e3c7220 */ /* 0x040fe20000410000 */
[C---:B------:R-:W-:Y:S01]  /*1d70*/  FMUL.FTZ R46, R62.reuse, R46 ;  /* 0x0000002e3e2e7220 */ /* 0x040fe20000410000 */
[----:B------:R-:W-:Y:S01]  /*1d80*/  FMUL.FTZ R44, R62, R69 ;  /* 0x000000453e2c7220 */ /* 0x000fe20000410000 */
[----:B------:R-:W-:Y:S01]  /*1d90*/  FADD.FTZ R47, R54, -R64 ;  /* 0x80000040362f7221 */ /* 0x000fe20000010000 */
[----:B------:R-:W-:Y:S01]  /*1da0*/  FFMA.FTZ R60, R60, R22, R14 ;  /* 0x000000163c3c7223 */ /* 0x000fe2000001000e */
[----:B------:R-:W-:Y:S01]  /*1db0*/  FFMA.FTZ R69, R46, R23, R15 ;  /* 0x000000172e457223 */ /* 0x000fe2000001000f */
[--C-:B------:R-:W-:Y:S01]  /*1dc0*/  FADD.FTZ R45, R57, -R64.reuse ;  /* 0x80000040392d7221 */ /* 0x100fe20000010000 */
[--C-:B------:R-:W-:Y:S01]  /*1dd0*/  FADD.FTZ R65, R0, -R64.reuse ;  /* 0x8000004000417221 */ /* 0x100fe20000010000 */
[----:B------:R-:W-:Y:S01]  /*1de0*/  FADD.FTZ R67, R50, -R64 ;  /* 0x8000004032437221 */ /* 0x000fe20000010000 */
[C---:B------:R-:W-:Y:S01]  /*1df0*/  FMUL.FTZ R64, R62.reuse, R47 ;  /* 0x0000002f3e407220 */ /* 0x040fe20000410000 */
[C---:B------:R-:W-:Y:S01]  /*1e00*/  FMUL.FTZ R46, R62.reuse, R61 ;  /* 0x0000003d3e2e7220 */ /* 0x040fe20000410000 */
[----:B------:R-:W-:Y:S01]  /*1e10*/  F2FP.BF16.F32.PACK_AB R47, R69, R60 ;  /* 0x0000003c452f723e */ /* 0x000fe200000010ff */
[C---:B------:R-:W-:Y:S01]  /*1e20*/  FMUL.FTZ R45, R62.reuse, R45 ;  /* 0x0000002d3e2d7220 */ /* 0x040fe20000410000 */
[----:B------:R-:W1:Y:S01]  /*1e30*/  LDC.64 R60, c[0x0][0x428] ;  /* 0x00010a00ff3c7b82 */ /* 0x000e620000000a00 */
[C---:B------:R-:W-:Y:S01]  /*1e40*/  FMUL.FTZ R65, R62.reuse, R65 ;  /* 0x000000413e417220 */ /* 0x040fe20000410000 */
[----:B------:R-:W-:Y:S01]  /*1e50*/  FMUL.FTZ R67, R62, R67 ;  /* 0x000000433e437220 */ /* 0x000fe20000410000 */
[----:B------:R-:W-:Y:S01]  /*1e60*/  FFMA.FTZ R62, R45, R24, R16 ;  /* 0x000000182d3e7223 */ /* 0x000fe20000010010 */
[----:B------:R-:W-:Y:S01]  /*1e70*/  FFMA.FTZ R66, R64, R21, R13 ;  /* 0x0000001540427223 */ /* 0x000fe2000001000d */
[----:B------:R-:W-:Y:S01]  /*1e80*/  FFMA.FTZ R45, R65, R26, R18 ;  /* 0x0000001a412d7223 */ /* 0x000fe20000010012 */
        /* <DEDUP_REMOVED lines=8> */
.L_x_4084:
[----:B------:R-:W-:Y:S05]  /*1f10*/  BSYNC.RECONVERGENT B0 ;  /* 0x0000000000007941 */ /* 0x000fea0003800200 */
.L_x_4083:
[----:B-12---:R-:W1:Y:S02]  /*1f20*/  LDC.64 R44, c[0x0][0x380] ;  /* 0x0000e000ff2c7b82 */ /* 0x006e640000000a00 */
[----:B-1----:R-:W-:-:S04]  /*1f30*/  LEA R4, R44, R4, 0x2 ;  /* 0x000000042c047211 */ /* 0x002fc800078e10ff */
[----:B------:R-:W-:-:S13]  /*1f40*/  ISETP.GE.AND P1, PT, R4, R45, PT ;  /* 0x0000002d0400720c */ /* 0x000fda0003f26270 */
[----:B------:R-:W-:Y:S05]  /*1f50*/  @!P1 BRA `(.L_x_4087) ;  /* 0xffffffe400449947 */ /* 0x000fea000383ffff */
[----:B------:R-:W-:Y:S05]  /*1f60*/  EXIT ;  /* 0x000000000000794d */ /* 0x000fea0003800000 */
.L_x_4082:
        /* <DEDUP_REMOVED lines=8> */
.L_x_4089:
[----:B------:R-:W-:Y:S05]  /*1ff0*/  BSYNC B0 ;  /* 0x0000000000007941 */ /* 0x000fea0003800000 */
.L_x_4088:
[----:B------:R-:W-:Y:S01]  /*2000*/  FADD.FTZ R65, R44, R64 ;  /* 0x000000402c417221 */ /* 0x000fe20000010000 */
[----:B------:R-:W-:Y:S01]  /*2010*/  HFMA2 R62, -RZ, RZ, 0, 1.1920928955078125e-07 ;  /* 0x00000002ff3e7431 */ /* 0x000fe200000001ff */
[----:B------:R-:W-:Y:S01]  /*2020*/  MOV R47, 0x1f ;  /* 0x0000001f002f7802 */ /* 0x000fe20000000f00 */
[----:B------:R-:W-:Y:S01]  /*2030*/  IMAD.MOV.U32 R46, RZ, RZ, -0x1 ;  /* 0xffffffffff2e7424 */ /* 0x000fe200078e00ff */
[----:B------:R-:W0:Y:S01]  /*2040*/  LDC R45, c[0x0][0x400] ;  /* 0x00010000ff2d7b82 */ /* 0x000e220000000800 */
[----:B------:R-:W-:-:S07]  /*2050*/  MOV R69, R65 ;  /* 0x0000004100457202 */ /* 0x000fce0000000f00 */
[----:B0-----:R-:W-:Y:S05]  /*2060*/  WARPSYNC.COLLECTIVE R46, `(.L_x_4090) ;  /* 0x000000002e087348 */ /* 0x001fea0003c00000 */
[----:B------:R1:W2:Y:S02]  /*2070*/  SHFL.BFLY P5, R64, R69, R62, R47 ;  /* 0x0c00003e45407389 */ /* 0x0002a400000a002f */
[----:B012---:R-:W-:Y:S05]  /*2080*/  ENDCOLLECTIVE ;  /* 0x000000000000791b */ /* 0x007fea0003800000 */
.L_x_4090:
[----:B------:R-:W-:Y:S02]  /*2090*/  HFMA2 R62, -RZ, RZ, 0, 2.384185791015625e-07 ;  /* 0x00000004ff3e7431 */ /* 0x000fe400000001ff */
[----:B------:R-:W-:-:S05]  /*20a0*/  FADD.FTZ R66, R65, R64 ;  /* 0x0000004041427221 */ /* 0x000fca0000010000 */
[----:B------:R-:W-:-:S07]  /*20b0*/  MOV R69, R66 ;  /* 0x0000004200457202 */ /* 0x000fce0000000f00 */
[----:B------:R-:W-:Y:S05]  /*20c0*/  WARPSYNC.COLLECTIVE R46, `(.L_x_4091) ;  /* 0x000000002e087348 */ /* 0x000fea0003c00000 */
[----:B------:R0:W1:Y:S02]  /*20d0*/  SHFL.BFLY P5, R64, R69, R62, R47 ;  /* 0x0c00003e45407389 */ /* 0x00006400000a002f */
[----:B01----:R-:W-:Y:S05]  /*20e0*/  ENDCOLLECTIVE ;  /* 0x000000000000791b */ /* 0x003fea0003800000 */
.L_x_4091:
[----:B------:R-:W-:Y:S02]  /*20f0*/  HFMA2 R62, -RZ, RZ, 0, 4.76837158203125e-07 ;  /* 0x00000008ff3e7431 */ /* 0x000fe400000001ff */
[----:B------:R-:W-:-:S05]  /*2100*/  FADD.FTZ R67, R66, R64 ;  /* 0x0000004042437221 */ /* 0x000fca0000010000 */
[----:B------:R-:W-:-:S07]  /*2110*/  MOV R69, R67 ;  /* 0x0000004300457202 */ /* 0x000fce0000000f00 */
[----:B------:R-:W-:Y:S05]  /*2120*/  WARPSYNC.COLLECTIVE R46, `(.L_x_4092) ;  /* 0x000000002e087348 */ /* 0x000fea0003c00000 */
[----:B------:R0:W1:Y:S02]  /*2130*/  SHFL.BFLY P5, R64, R69, R62, R47 ;  /* 0x0c00003e45407389 */ /* 0x00006400000a002f */
[----:B01----:R-:W-:Y:S05]  /*2140*/  ENDCOLLECTIVE ;  /* 0x000000000000791b */ /* 0x003fea0003800000 */
.L_x_4092:
[----:B------:R-:W-:Y:S02]  /*2150*/  HFMA2 R62, -RZ, RZ, 0, 9.5367431640625e-07 ;  /* 0x00000010ff3e7431 */ /* 0x000fe400000001ff */
[----:B------:R-:W-:-:S05]  /*2160*/  FADD.FTZ R68, R67, R64 ;  /* 0x0000004043447221 */ /* 0x000fca0000010000 */
[----:B------:R-:W-:-:S07]  /*2170*/  MOV R69, R68 ;  /* 0x0000004400457202 */ /* 0x000fce0000000f00 */
[----:B------:R-:W-:Y:S05]  /*2180*/  WARPSYNC.COLLECTIVE R46, `(.L_x_4093) ;  /* 0x000000002e087348 */ /* 0x000fea0003c00000 */
[----:B------:R0:W1:Y:S02]  /*2190*/  SHFL.BFLY P5, R64, R69, R62, R47 ;  /* 0x0c00003e45407389 */ /* 0x00006400000a002f */
[----:B01----:R-:W-:Y:S05]  /*21a0*/  ENDCOLLECTIVE ;  /* 0x000000000000791b */ /* 0x003fea0003800000 */
.L_x_4093:
        /* <DEDUP_REMOVED lines=36> */
[----:B------:R-:W-:Y:S01]  /*23f0*/  IMAD.MOV.U32 R47, RZ, RZ, 0x1f ;  /* 0x0000001fff2f7424 */ /* 0x000fe200078e00ff */
[----:B------:R-:W-:-:S03]  /*2400*/  MOV R46, 0xffffffff ;  /* 0xffffffff002e7802 */ /* 0x000fc60000000f00 */
[----:B------:R-:W-:-:S07]  /*2410*/  MOV R69, R44 ;  /* 0x0000002c00457202 */ /* 0x000fce0000000f00 */
[----:B------:R-:W-:Y:S05]  /*2420*/  WARPSYNC.COLLECTIVE R46, `(.L_x_4094) ;  /* 0x000000002e087348 */ /* 0x000fea0003c00000 */
[----:B------:R0:W1:Y:S02]  /*2430*/  SHFL.BFLY P5, R64, R69, R62, R47 ;  /* 0x0c00003e45407389 */ /* 0x00006400000a002f */
[----:B01----:R-:W-:Y:S05]  /*2440*/  ENDCOLLECTIVE ;  /* 0x000000000000791b */ /* 0x003fea0003800000 */
.L_x_4094:
[----:B------:R-:W-:Y:S02]  /*2450*/  HFMA2 R62, -RZ, RZ, 0, 1.1920928955078125e-07 ;  /* 0x00000002ff3e7431 */ /* 0x000fe400000001ff */
[----:B------:R-:W-:-:S05]  /*2460*/  FADD.FTZ R65, R44, R64 ;  /* 0x000000402c417221 */ /* 0x000fca0000010000 */
[----:B------:R-:W-:-:S07]  /*2470*/  MOV R69, R65 ;  /* 0x0000004100457202 */ /* 0x000fce0000000f00 */
[----:B------:R-:W-:Y:S05]  /*2480*/  WARPSYNC.COLLECTIVE R46, `(.L_x_4095) ;  /* 0x000000002e087348 */ /* 0x000fea0003c00000 */
[----:B------:R0:W1:Y:S02]  /*2490*/  SHFL.BFLY P5, R64, R69, R62, R47 ;  /* 0x0c00003e45407389 */ /* 0x00006400000a002f */
[----:B01----:R-:W-:Y:S05]  /*24a0*/  ENDCOLLECTIVE ;  /* 0x000000000000791b */ /* 0x003fea0003800000 */
.L_x_4095:
[----:B------:R-:W-:Y:S02]  /*24b0*/  HFMA2 R62, -RZ, RZ, 0, 2.384185791015625e-07 ;  /* 0x00000004ff3e7431 */ /* 0x000fe400000001ff */
[----:B------:R-:W-:-:S05]  /*24c0*/  FADD.FTZ R66, R65, R64 ;  /* 0x0000004041427221 */ /* 0x000fca0000010000 */
[----:B------:R-:W-:-:S07]  /*24d0*/  MOV R69, R66 ;  /* 0x0000004200457202 */ /* 0x000fce0000000f00 */
[----:B------:R-:W-:Y:S05]  /*24e0*/  WARPSYNC.COLLECTIVE R46, `(.L_x_4096) ;  /* 0x000000002e087348 */ /* 0x000fea0003c00000 */
[----:B------:R0:W1:Y:S02]  /*24f0*/  SHFL.BFLY P5, R64, R69, R62, R47 ;  /* 0x0c00003e45407389 */ /* 0x00006400000a002f */
[----:B01----:R-:W-:Y:S05]  /*2500*/  ENDCOLLECTIVE ;  /* 0x000000000000791b */ /* 0x003fea0003800000 */
.L_x_4096:
[----:B------:R-:W-:Y:S02]  /*2510*/  HFMA2 R62, -RZ, RZ, 0, 4.76837158203125e-07 ;  /* 0x00000008ff3e7431 */ /* 0x000fe400000001ff */
[----:B------:R-:W-:-:S05]  /*2520*/  FADD.FTZ R67, R66, R64 ;  /* 0x0000004042437221 */ /* 0x000fca0000010000 */
[----:B------:R-:W-:-:S07]  /*2530*/  MOV R69, R67 ;  /* 0x0000004300457202 */ /* 0x000fce0000000f00 */
[----:B------:R-:W-:Y:S05]  /*2540*/  WARPSYNC.COLLECTIVE R46, `(.L_x_4097) ;  /* 0x000000002e087348 */ /* 0x000fea0003c00000 */
[----:B------:R0:W1:Y:S02]  /*2550*/  SHFL.BFLY P5, R64, R69, R62, R47 ;  /* 0x0c00003e45407389 */ /* 0x00006400000a002f */
[----:B01----:R-:W-:Y:S05]  /*2560*/  ENDCOLLECTIVE ;  /* 0x000000000000791b */ /* 0x003fea0003800000 */
.L_x_4097:
[----:B------:R-:W-:Y:S02]  /*2570*/  HFMA2 R62, -RZ, RZ, 0, 9.5367431640625e-07 ;  /* 0x00000010ff3e7431 */ /* 0x000fe400000001ff */
[----:B------:R-:W-:-:S05]  /*2580*/  FADD.FTZ R68, R67, R64 ;  /* 0x0000004043447221 */ /* 0x000fca0000010000 */
[----:B------:R-:W-:-:S07]  /*2590*/  MOV R69, R68 ;  /* 0x0000004400457202 */ /* 0x000fce0000000f00 */
[----:B------:R-:W-:Y:S05]  /*25a0*/  WARPSYNC.COLLECTIVE R46, `(.L_x_4098) ;  /* 0x000000002e087348 */ /* 0x000fea0003c00000 */
[----:B------:R0:W1:Y:S02]  /*25b0*/  SHFL.BFLY P5, R64, R69, R62, R47 ;  /* 0x0c00003e45407389 */ /* 0x00006400000a002f */
[----:B01----:R-:W-:Y:S05]  /*25c0*/  ENDCOLLECTIVE ;  /* 0x000000000000791b */ /* 0x003fea0003800000 */
.L_x_4098:
[----:B------:R-:W-:Y:S05]  /*25d0*/  BRA `(.L_x_4099) ;  /* 0xfffffff000ec7947 */ /* 0x000fea000383ffff */
.L_x_4100:
        /* <DEDUP_REMOVED lines=10> */
.L_x_20255:


//--------------------- .text._ZN10layer_norm13ln_fwd_kernelINS_13Kernel_traitsIf13__nv_bfloat16S2_S2_fjLj512ELj1ELj4ELj1ELj16ENS_18Kernel_traits_baseILj512EfS2_S2_S2_fjLj128EEEEELb0ELb0ELb1ELb1EEEvNS_9FwdParamsE --------------------------
	.section	.text._ZN10layer_norm13ln_fwd_kernelINS_13Kernel_traitsIf13__nv_bfloat16S2_S2_fjLj512ELj1ELj4ELj1ELj16ENS_18Kernel_traits_baseILj512EfS2_S2_S2_fjLj128EEEEELb0ELb0ELb1ELb1EEEvNS_9FwdParamsE,"ax",@progbits
	.align	128
        .global         _ZN10layer_norm13ln_fwd_kernelINS_13Kernel_traitsIf13__nv_bfloat16S2_S2_fjLj512ELj1ELj4ELj1ELj16ENS_18Kernel_traits_baseILj512EfS2_S2_S2_fjLj128EEEEELb0ELb0ELb1ELb1EEEvNS_9FwdParamsE
        .type           _ZN10layer_norm13ln_fwd_kernelINS_13Kernel_traitsIf13__nv_bfloat16S2_S2_fjLj512ELj1ELj4ELj1ELj16ENS_18Kernel_traits_baseILj512EfS2_S2_S2_fjLj128EEEEELb0ELb0ELb1ELb1EEEvNS_9FwdParamsE,@function
        .size           _ZN10layer_norm13ln_fwd_kernelINS_13Kernel_traitsIf13__nv_bfloat16S2_S2_fjLj512ELj1ELj4ELj1ELj16ENS_18Kernel_traits_baseILj512EfS2_S2_S2_fjLj128EEEEELb0ELb0ELb1ELb1EEEvNS_9FwdParamsE,(.L_x_20256 - _ZN10layer_norm13ln_fwd_kernelINS_13Kernel_traitsIf13__nv_bfloat16S2_S2_fjLj512ELj1ELj4ELj1ELj16ENS_18Kernel_traits_baseILj512EfS2_S2_S2_fjLj128EEEEELb0ELb0ELb1ELb1EEEvNS_9FwdParamsE)
        .other          _ZN10layer_norm13ln_fwd_kernelINS_13Kernel_traitsIf13__nv_bfloat16S2_S2_fjLj512ELj1ELj4ELj1ELj16ENS_18Kernel_traits_baseILj512EfS2_S2_S2_fjLj128EEEEELb0ELb0ELb1ELb1EEEvNS_9FwdParamsE,@"STO_CUDA_ENTRY STV_DEFAULT"
_ZN10layer_norm13ln_fwd_kernelINS_13Kernel_traitsIf13__nv_bfloat16S2_S2_fjLj512ELj1ELj4ELj1ELj16ENS_18Kernel_traits_baseILj512EfS2_S2_S2_fjLj128EEEEELb0ELb0ELb1ELb1EEEvNS_9FwdParamsE:
.text._ZN10layer_norm13ln_fwd_kernelINS_13Kernel_traitsIf13__nv_bfloat16S2_S2_fjLj512ELj1ELj4ELj1ELj16ENS_18Kernel_traits_baseILj512EfS2_S2_S2_fjLj128EEEEELb0ELb0ELb1ELb1EEEvNS_9FwdParamsE:
[----:B------:R-:W-:Y:S01]  /*0000*/  LDC R1, c[0x0][0x37c] ;  /* 0x0000df00ff017b82 */ /* 0x000fe20000000800 */
[----:B------:R-:W0:Y:S07]  /*0010*/  S2R R42, SR_TID.X ;  /* 0x00000000002a7919 */ /* 0x000e2e0000002100 */
[----:B------:R-:W1:Y:S01]  /*0020*/  LDC.64 R6, c[0x0][0x3d0] ;  /* 0x0000f400ff067b82 */ /* 0x000e620000000a00 */
[----:B------:R-:W2:Y:S01]  /*0030*/  LDCU.64 UR6, c[0x0][0x358] ;  /* 0x00006b00ff0677ac */ /* 0x000ea20008000a00 */
[----:B------:R-:W3:Y:S02]  /*0040*/  LDCU.64 UR4, c[0x0][0x438] ;  /* 0x00008700ff0477ac */ /* 0x000ee40008000a00 */
[----:B---3--:R-:W-:-:S02]  /*0050*/  ISETP.NE.U32.AND P0, PT, RZ, UR4, PT ;  /* 0x00000004ff007c0c */ /* 0x008fc4000bf05070 */
[----:B0-----:R-:W-:-:S05]  /*0060*/  LOP3.LUT R4, R42, 0x1f, RZ, 0xc0, !PT ;  /* 0x0000001f2a047812 */ /* 0x001fca00078ec0ff */
[----:B-1----:R-:W-:-:S05]  /*0070*/  IMAD.WIDE.U32 R6, R4, 0x20, R6 ;  /* 0x0000002004067825 */ /* 0x002fca00078e0006 */
[----:B--2---:R-:W2:Y:S01]  /*0080*/  LDG.E.128 R8, desc[UR6][R6.64] ;  /* 0x0000000606087981 */ /* 0x004ea2000c1e1d00 */
[----:B------:R-:W0:Y:S01]  /*0090*/  S2UR UR4, SR_CTAID.X ;  /* 0x00000000000479c3 */ /* 0x000e220000002500 */
[----:B------:R-:W-:Y:S01]  /*00a0*/  ISETP.NE.AND.EX P0, PT, RZ, UR5, PT, P0 ;  /* 0x00000005ff007c0c */ /* 0x000fe2000bf05300 */
[----:B------:R-:W1:Y:S01]  /*00b0*/  LDCU UR5, c[0x0][0x384] ;  /* 0x00007080ff0577ac */ /* 0x000e620008000800 */
[----:B------:R-:W3:Y:S04]  /*00c0*/  LDG.E.128 R32, desc[UR6][R6.64+0x10] ;  /* 0x0000100606207981 */ /* 0x000ee8000c1e1d00 */
[----:B------:R-:W4:Y:S04]  /*00d0*/  LDG.E.128 R36, desc[UR6][R6.64+0x400] ;  /* 0x0004000606247981 */ /* 0x000f28000c1e1d00 */
[----:B------:R1:W3:Y:S03]  /*00e0*/  LDG.E.128 R28, desc[UR6][R6.64+0x410] ;  /* 0x00041006061c7981 */ /* 0x0002e6000c1e1d00 */
[----:B------:R-:W0:Y:S01]  /*00f0*/  @P0 LDC.64 R40, c[0x0][0x438] ;  /* 0x00010e00ff280b82 */ /* 0x000e220000000a00 */
[----:B-1----:R-:W-:Y:S01]  /*0100*/  SHF.R.U32.HI R6, RZ, 0x5, R42 ;  /* 0x00000005ff067819 */ /* 0x002fe2000001162a */
[----:B0-----:R-:W-:-:S06]  /*0110*/  USHF.L.U32 UR4, UR4, 0x2, URZ ;  /* 0x0000000204047899 */ /* 0x001fcc00080006ff */
[----:B------:R-:W-:-:S04]  /*0120*/  LOP3.LUT R6, R6, UR4, RZ, 0xfc, !PT ;  /* 0x0000000406067c12 */ /* 0x000fc8000f8efcff */
[----:B------:R-:W-:Y:S01]  /*0130*/  ISETP.GE.AND P1, PT, R6, UR5, PT ;  /* 0x0000000506007c0c */ /* 0x000fe2000bf26270 */
[----:B------:R-:W-:-:S05]  /*0140*/  @P0 IMAD.WIDE.U32 R40, R4, 0x20, R40 ;  /* 0x0000002004280825 */ /* 0x000fca00078e0028 */
[----:B------:R-:W5:Y:S04]  /*0150*/  @P0 LDG.E.128 R24, desc[UR6][R40.64] ;  /* 0x0000000628180981 */ /* 0x000f68000c1e1d00 */
[----:B------:R-:W5:Y:S04]  /*0160*/  @P0 LDG.E.128 R20, desc[UR6][R40.64+0x10] ;  /* 0x0000100628140981 */ /* 0x000f68000c1e1d00 */
[----:B------:R-:W5:Y:S04]  /*0170*/  @P0 LDG.E.128 R16, desc[UR6][R40.64+0x400] ;  /* 0x0004000628100981 */ /* 0x000f68000c1e1d00 */
[----:B------:R4:W5:Y:S01]  /*0180*/  @P0 LDG.E.128 R12, desc[UR6][R40.64+0x410] ;  /* 0x00041006280c0981 */ /* 0x000962000c1e1d00 */
[----:B--2---:R-:W-:Y:S01]  /*0190*/  @P0 MOV R5, R8 ;  /* 0x0000000800050202 */ /* 0x004fe20000000f00 */
[----:B------:R-:W-:Y:S01]  /*01a0*/  @P0 IMAD.MOV.U32 R0, RZ, RZ, R11 ;  /* 0x000000ffff000224 */ /* 0x000fe200078e000b */
[----:B------:R-:W-:-:S02]  /*01b0*/  @P0 MOV R2, R9 ;  /* 0x0000000900020202 */ /* 0x000fc40000000f00 */
[----:B------:R-:W-:Y:S02]  /*01c0*/  @P0 MOV R3, R10 ;  /* 0x0000000a00030202 */ /* 0x000fe40000000f00 */
[----:B------:R-:W-:Y:S02]  /*01d0*/  @!P0 MOV R5, R8 ;  /* 0x0000000800058202 */ /* 0x000fe40000000f00 */
[----:B------:R-:W-:Y:S01]  /*01e0*/  @!P0 MOV R2, R9 ;  /* 0x0000000900028202 */ /* 0x000fe20000000f00 */
[----:B----4-:R-:W-:Y:S01]  /*01f0*/  @P0 IMAD.MOV.U32 R40, RZ, RZ, R39 ;  /* 0x000000ffff280224 */ /* 0x010fe200078e0027 */
[----:B------:R-:W-:Y:S02]  /*0200*/  @!P0 MOV R3, R10 ;  /* 0x0000000a00038202 */ /* 0x000fe40000000f00 */
[----:B------:R-:W-:Y:S01]  /*0210*/  @!P0 MOV R0, R11 ;  /* 0x0000000b00008202 */ /* 0x000fe20000000f00 */
[----:B---3--:R-:W-:Y:S01]  /*0220*/  @P0 IMAD.MOV.U32 R45, RZ, RZ, R28 ;  /* 0x000000ffff2d0224 */ /* 0x008fe200078e001c */
[----:B------:R-:W-:Y:S01]  /*0230*/  @P0 MOV R7, R32 ;  /* 0x0000002000070202 */ /* 0x000fe20000000f00 */
[----:B------:R-:W-:Y:S01]  /*0240*/  @!P0 IMAD.MOV.U32 R7, RZ, RZ, R32 ;  /* 0x000000ffff078224 */ /* 0x000fe200078e0020 */
[----:B------:R-:W-:-:S02]  /*0250*/  @P0 MOV R10, R33 ;  /* 0x00000021000a0202 */ /* 0x000fc40000000f00 */
[----:B------:R-:W-:Y:S01]  /*0260*/  @P0 MOV R9, R34 ;  /* 0x0000002200090202 */ /* 0x000fe20000000f00 */
[----:B------:R-:W-:Y:S01]  /*0270*/  @!P0 IMAD.MOV.U32 R9, RZ, RZ, R34 ;  /* 0x000000ffff098224 */ /* 0x000fe200078e0022 */
[----:B------:R-:W-:Y:S02]  /*0280*/  @P0 MOV R8, R35 ;  /* 0x0000002300080202 */ /* 0x000fe40000000f00 */
[----:B------:R-:W-:Y:S02]  /*0290*/  @P0 MOV R41, R36 ;  /* 0x0000002400290202 */ /* 0x000fe40000000f00 */
[----:B------:R-:W-:Y:S02]  /*02a0*/  @P0 MOV R42, R37 ;  /* 0x00000025002a0202 */ /* 0x000fe40000000f00 */
[----:B------:R-:W-:Y:S02]  /*02b0*/  @P0 MOV R11, R38 ;  /* 0x00000026000b0202 */ /* 0x000fe40000000f00 */
[----:B------:R-:W-:-:S02]  /*02c0*/  @!P0 MOV R10, R33 ;  /* 0x00000021000a8202 */ /* 0x000fc40000000f00 */
[----:B------:R-:W-:Y:S02]  /*02d0*/  @!P0 MOV R8, R35 ;  /* 0x0000002300088202 */ /* 0x000fe40000000f00 */
[----:B------:R-:W-:Y:S02]  /*02e0*/  @!P0 MOV R41, R36 ;  /* 0x0000002400298202 */ /* 0x000fe40000000f00 */
[----:B------:R-:W-:Y:S02]  /*02f0*/  @!P0 MOV R42, R37 ;  /* 0x00000025002a8202 */ /* 0x000fe40000000f00 */
[----:B------:R-:W-:Y:S02]  /*0300*/  @!P0 MOV R11, R38 ;  /* 0x00000026000b8202 */ /* 0x000fe40000000f00 */
[----:B------:R-:W-:Y:S02]  /*0310*/  @!P0 MOV R40, R39 ;  /* 0x0000002700288202 */ /* 0x000fe40000000f00 */
[----:B------:R-:W-:-:S02]  /*0320*/  @P0 MOV R46, R29 ;  /* 0x0000001d002e0202 */ /* 0x000fc40000000f00 */
[----:B------:R-:W-:Y:S01]  /*0330*/  @P0 MOV R43, R30 ;  /* 0x0000001e002b0202 */ /* 0x000fe20000000f00 */
[----:B------:R-:W-:Y:S06]  /*0340*/  @P1 EXIT ;  /* 0x000000000000194d */ /* 0x000fec0003800000 */
[----:B------:R-:W0:Y:S01]  /*0350*/  LDCU.U8 UR4, c[0x0][0x410] ;  /* 0x00008200ff0477ac */ /* 0x000e220008000000 */
[-C--:B------:R-:W-:Y:S01]  /*0360*/  @P0 MOV R44, R31.reuse ;  /* 0x0000001f002c0202 */ /* 0x080fe20000000f00 */
[----:B------:R-:W-:Y:S01]  /*0370*/  @!P0 IMAD.MOV.U32 R46, RZ, RZ, R29 ;  /* 0x000000ffff2e8224 */ /* 0x000fe200078e001d */
[----:B------:R-:W-:Y:S02]  /*0380*/  @!P0 MOV R45, R28 ;  /* 0x0000001c002d8202 */ /* 0x000fe40000000f00 */
[----:B-----5:R-:W-:Y:S02]  /*0390*/  @!P0 CS2R R26, SRZ ;  /* 0x00000000001a8805 */ /* 0x020fe4000001ff00 */
[----:B------:R-:W-:Y:S02]  /*03a0*/  @!P0 MOV R43, R30 ;  /* 0x0000001e002b8202 */ /* 0x000fe40000000f00 */
[----:B------:R-:W-:Y:S02]  /*03b0*/  @!P0 CS2R R24, SRZ ;  /* 0x0000000000188805 */ /* 0x000fe4000001ff00 */
[----:B------:R-:W-:-:S02]  /*03c0*/  @!P0 MOV R44, R31 ;  /* 0x0000001f002c8202 */ /* 0x000fc40000000f00 */
[----:B------:R-:W-:Y:S02]  /*03d0*/  @!P0 CS2R R22, SRZ ;  /* 0x0000000000168805 */ /* 0x000fe4000001ff00 */
[----:B------:R-:W-:Y:S02]  /*03e0*/  @!P0 CS2R R20, SRZ ;  /* 0x0000000000148805 */ /* 0x000fe4000001ff00 */
[----:B------:R-:W-:Y:S02]  /*03f0*/  @!P0 CS2R R18, SRZ ;  /* 0x0000000000128805 */ /* 0x000fe4000001ff00 */
[----:B------:R-:W-:Y:S02]  /*0400*/  @!P0 CS2R R16, SRZ ;  /* 0x0000000000108805 */ /* 0x000fe4000001ff00 */
[----:B------:R-:W-:Y:S02]  /*0410*/  @!P0 CS2R R14, SRZ ;  /* 0x00000000000e8805 */ /* 0x000fe4000001ff00 */
[----:B------:R-:W-:Y:S01]  /*0420*/  @!P0 CS2R R12, SRZ ;  /* 0x00000000000c8805 */ /* 0x000fe2000001ff00 */
[----:B------:R-:W1:Y:S01]  /*0430*/  LDCU UR5, c[0x0][0x448] ;  /* 0x00008900ff0577ac */ /* 0x000e620008000800 */
[----:B0-----:R-:W-:Y:S01]  /*0440*/  ISETP.NE.AND P1, PT, RZ, UR4, PT ;  /* 0x00000004ff007c0c */ /* 0x001fe2000bf25270 */
[----:B------:R-:W0:-:S12]  /*0450*/  LDCU.64 UR8, c[0x0][0x3a0] ;  /* 0x00007400ff0877ac */ /* 0x000e180008000a00 */
.L_x_4108:
[----:B------:R-:W2:Y:S08]  /*0460*/  LDC.64 R36, c[0x0][0x3f0] ;  /* 0x0000fc00ff247b82 */ /* 0x000eb00000000a00 */
[----:B------:R-:W3:Y:S01]  /*0470*/  LDC R39, c[0x0][0x388] ;  /* 0x0000e200ff277b82 */ /* 0x000ee20000000800 */
[----:B--2---:R-:W-:-:S05]  /*0480*/  IMAD.WIDE R36, R6, 0x4, R36 ;  /* 0x0000000406247825 */ /* 0x004fca00078e0224 */
[----:B------:R-:W2:Y:S01]  /*0490*/  LDG.E R55, desc[UR6][R36.64] ;  /* 0x0000000624377981 */ /* 0x000ea2000c1e1900 */
[----:B------:R-:W-:Y:S01]  /*04a0*/  HFMA2 R58, -RZ, RZ, 0, 0 ;  /* 0x00000000ff3a7431 */ /* 0x000fe200000001ff */
[----:B--2---:R-:W-:-:S13]  /*04b0*/  ISETP.GE.AND P0, PT, R55, 0x1, PT ;  /* 0x000000013700780c */ /* 0x004fda0003f06270 */
[----:B------:R-:W-:Y:S01]  /*04c0*/  @P0 IADD3 R34, PT, PT, R55, -0x1, RZ ;  /* 0xffffffff37220810 */ /* 0x000fe20007ffe0ff */
[----:B------:R-:W2:Y:S04]  /*04d0*/  @P0 LDC.64 R32, c[0x0][0x390] ;  /* 0x0000e400ff200b82 */ /* 0x000ea80000000a00 */
[----:B---3--:R-:W-:-:S04]  /*04e0*/  @P0 IMAD R38, R34, R39, RZ ;  /* 0x0000002722260224 */ /* 0x008fc800078e02ff */
[----:B------:R-:W3:Y:S01]  /*04f0*/  LDC.64 R34, c[0x0][0x3f8] ;  /* 0x0000fe00ff227b82 */ /* 0x000ee20000000a00 */
[----:B------:R-:W-:-:S04]  /*0500*/  @P0 SHF.R.S32.HI R47, RZ, 0x1f, R38 ;  /* 0x0000001fff2f0819 */ /* 0x000fc80000011426 */
[----:B------:R-:W-:-:S04]  /*0510*/  @P0 LEA.HI R47, R47, R38, RZ, 0x3 ;  /* 0x000000262f2f0211 */ /* 0x000fc800078f18ff */
[----:B------:R-:W-:-:S05]  /*0520*/  @P0 LEA.HI.SX32 R58, R47, R4, 0x1d ;  /* 0x000000042f3a0211 */ /* 0x000fca00078feaff */
[----:B--2---:R-:W-:-:S05]  /*0530*/  @P0 IMAD.WIDE.U32 R32, R58, 0x10, R32 ;  /* 0x000000103a200825 */ /* 0x004fca00078e0020 */
[----:B------:R-:W2:Y:S01]  /*0540*/  @P0 LDG.E.128 R28, desc[UR6][R32.64] ;  /* 0x00000006201c0981 */ /* 0x000ea2000c1e1d00 */
[----:B---3--:R-:W-:-:S05]  /*0550*/  IMAD.WIDE R34, R6, 0x4, R34 ;  /* 0x0000000406227825 */ /* 0x008fca00078e0222 */
[----:B------:R3:W5:Y:S01]  /*0560*/  LDG.E R38, desc[UR6][R34.64] ;  /* 0x0000000622267981 */ /* 0x000762000c1e1900 */
[----:B0-----:R-:W-:Y:S01]  /*0570*/  UISETP.NE.U32.AND UP0, UPT, UR8, URZ, UPT ;  /* 0x000000ff0800728c */ /* 0x001fe2000bf05070 */
[----:B------:R-:W-:-:S03]  /*0580*/  IMAD R36, R6, R39, RZ ;  /* 0x0000002706247224 */ /* 0x000fc600078e02ff */
[----:B------:R-:W-:Y:S02]  /*0590*/  UISETP.NE.AND.EX UP0, UPT, UR9, URZ, UPT, UP0 ;  /* 0x000000ff0900728c */ /* 0x000fe4000bf05300 */
[----:B------:R-:W-:-:S04]  /*05a0*/  SHF.R.S32.HI R37, RZ, 0x1f, R36 ;  /* 0x0000001fff257819 */ /* 0x000fc80000011424 */
[----:B------:R-:W-:-:S04]  /*05b0*/  LEA.HI R37, R37, R36, RZ, 0x3 ;  /* 0x0000002425257211 */ /* 0x000fc800078f18ff */
[----:B------:R-:W-:Y:S02]  /*05c0*/  LEA.HI.SX32 R63, R37, R4, 0x1d ;  /* 0x00000004253f7211 */ /* 0x000fe400078feaff */
[----:B--2---:R-:W-:Y:S02]  /*05d0*/  PRMT R36, R29, 0x7632, R36 ;  /* 0x000076321d247816 */ /* 0x004fe40000000024 */
[----:B------:R-:W-:Y:S01]  /*05e0*/  PRMT R37, R28, 0x7632, R37 ;  /* 0x000076321c257816 */ /* 0x000fe20000000025 */
[----:B---3--:R-:W-:Y:S06]  /*05f0*/  BRA.U !UP0, `(.L_x_4101) ;  /* 0x0000000108e47547 */ /* 0x008fec000b800000 */
[----:B------:R-:W0:Y:S02]  /*0600*/  LDC.64 R32, c[0x0][0x3a0] ;  /* 0x0000e800ff207b82 */ /* 0x000e240000000a00 */
[----:B0-----:R-:W-:-:S06]  /*0610*/  IMAD.WIDE.U32 R32, R63, 0x10, R32 ;  /* 0x000000103f207825 */ /* 0x001fcc00078e0020 */
[----:B------:R-:W2:Y:S01]  /*0620*/  LDG.E.128 R32, desc[UR6][R32.64] ;  /* 0x0000000620207981 */ /* 0x000ea2000c1e1d00 */
[----:B------:R-:W-:-:S13]  /*0630*/  ISETP.GT.AND P2, PT, R55, RZ, PT ;  /* 0x000000ff3700720c */ /* 0x000fda0003f44270 */
[----:B------:R-:W0:Y:S01]  /*0640*/  @P2 LDC R56, c[0x0][0x40c] ;  /* 0x00010300ff382b82 */ /* 0x000e220000000800 */
[----:B------:R-:W-:Y:S01]  /*0650*/  @P2 PRMT R48, R28, 0x7632, R48 ;  /* 0x000076321c302816 */ /* 0x000fe20000000030 */
[C---:B------:R-:W-:Y:S01]  /*0660*/  @P2 IMAD.U32 R51, R29.reuse, 0x10000, RZ ;  /* 0x000100001d332824 */ /* 0x040fe200078e00ff */
[----:B------:R-:W-:Y:S02]  /*0670*/  @P2 PRMT R53, R29, 0x7632, R53 ;  /* 0x000076321d352816 */ /* 0x000fe40000000035 */
[----:B------:R-:W-:-:S03]  /*0680*/  @P2 SHF.L.U32 R50, R48, 0x10, RZ ;  /* 0x0000001030322819 */ /* 0x000fc600000006ff */
[----:B------:R-:W3:Y:S08]  /*0690*/  @P2 LDC R57, c[0x0][0x40c] ;  /* 0x00010300ff392b82 */ /* 0x000ef00000000800 */
[----:B------:R-:W4:Y:S08]  /*06a0*/  @P2 LDC R54, c[0x0][0x40c] ;  /* 0x00010300ff362b82 */ /* 0x000f300000000800 */
[----:B------:R-:W1:Y:S08]  /*06b0*/  @P2 LDC R36, c[0x0][0x40c] ;  /* 0x00010300ff242b82 */ /* 0x000e700000000800 */
[----:B------:R-:W1:Y:S01]  /*06c0*/  @P2 LDC R37, c[0x0][0x40c] ;  /* 0x00010300ff252b82 */ /* 0x000e620000000800 */
[----:B--2---:R-:W-:-:S02]  /*06d0*/  PRMT R47, R32, 0x7632, R47 ;  /* 0x00007632202f7816 */ /* 0x004fc4000000002f */
[----:B------:R-:W-:Y:S02]  /*06e0*/  PRMT R52, R33, 0x7632, R52 ;  /* 0x0000763221347816 */ /* 0x000fe40000000034 */
[----:B------:R-:W-:Y:S02]  /*06f0*/  SHF.L.U32 R49, R47, 0x10, RZ ;  /* 0x000000102f317819 */ /* 0x000fe400000006ff */
[----:B------:R-:W-:Y:S02]  /*0700*/  SHF.L.U32 R48, R33, 0x10, RZ ;  /* 0x0000001021307819 */ /* 0x000fe400000006ff */
[----:B------:R-:W-:Y:S01]  /*0710*/  SHF.L.U32 R47, R52, 0x10, RZ ;  /* 0x00000010342f7819 */ /* 0x000fe200000006ff */
[----:B------:R-:W-:Y:S01]  /*0720*/  @P2 IMAD.U32 R52, R53, 0x10000, RZ ;  /* 0x0001000035342824 */ /* 0x000fe200078e00ff */
[----:B------:R-:W2:Y:S01]  /*0730*/  @P2 LDC R33, c[0x0][0x40c] ;  /* 0x00010300ff212b82 */ /* 0x000ea20000000800 */
[----:B0-----:R-:W-:Y:S01]  /*0740*/  @P2 FFMA.FTZ R48, R51, R56, R48 ;  /* 0x0000003833302223 */ /* 0x001fe20000010030 */
[----:B----4-:R-:W-:Y:S01]  /*0750*/  @P2 FFMA.FTZ R49, R50, R54, R49 ;  /* 0x0000003632312223 */ /* 0x010fe20000010031 */
[----:B---3--:R-:W-:Y:S01]  /*0760*/  @P2 FFMA.FTZ R47, R52, R57, R47 ;  /* 0x00000039342f2223 */ /* 0x008fe2000001002f */
[C---:B------:R-:W-:Y:S01]  /*0770*/  PRMT R50, R34.reuse, 0x7632, R50 ;  /* 0x0000763222327816 */ /* 0x040fe20000000032 */
[----:B------:R-:W-:Y:S01]  /*0780*/  IMAD.U32 R54, R35, 0x10000, RZ ;  /* 0x0001000023367824 */ /* 0x000fe200078e00ff */
[----:B------:R-:W-:-:S02]  /*0790*/  SHF.L.U32 R51, R34, 0x10, RZ ;  /* 0x0000001022337819 */ /* 0x000fc400000006ff */
[----:B------:R-:W0:Y:S01]  /*07a0*/  @P2 LDC R56, c[0x0][0x40c] ;  /* 0x00010300ff382b82 */ /* 0x000e220000000800 */
[C---:B------:R-:W-:Y:S02]  /*07b0*/  @P2 PRMT R52, R30.reuse, 0x7632, R52 ;  /* 0x000076321e342816 */ /* 0x040fe40000000034 */
[----:B------:R-:W-:Y:S02]  /*07c0*/  @P2 SHF.L.U32 R34, R30, 0x10, RZ ;  /* 0x000000101e222819 */ /* 0x000fe400000006ff */
[----:B------:R-:W-:Y:S02]  /*07d0*/  SHF.L.U32 R50, R50, 0x10, RZ ;  /* 0x0000001032327819 */ /* 0x000fe400000006ff */
[----:B------:R-:W-:Y:S01]  /*07e0*/  @P2 SHF.L.U32 R59, R52, 0x10, RZ ;  /* 0x00000010343b2819 */ /* 0x000fe200000006ff */
[----:B------:R-:W3:Y:S01]  /*07f0*/  @P2 LDC R57, c[0x0][0x40c] ;  /* 0x00010300ff392b82 */ /* 0x000ee20000000800 */
[----:B-1----:R-:W-:Y:S01]  /*0800*/  @P2 FFMA.FTZ R51, R34, R36, R51 ;  /* 0x0000002422332223 */ /* 0x002fe20000010033 */
[----:B------:R-:W-:-:S02]  /*0810*/  PRMT R52, R35, 0x7632, R52 ;  /* 0x0000763223347816 */ /* 0x000fc40000000034 */
[----:B------:R-:W-:Y:S01]  /*0820*/  @P2 PRMT R34, R31, 0x7632, R34 ;  /* 0x000076321f222816 */ /* 0x000fe20000000022 */
[----:B------:R-:W-:Y:S01]  /*0830*/  @P2 FFMA.FTZ R50, R59, R37, R50 ;  /* 0x000000253b322223 */ /* 0x000fe20000010032 */
[----:B------:R-:W-:Y:S02]  /*0840*/  SHF.L.U32 R53, R32, 0x10, RZ ;  /* 0x0000001020357819 */ /* 0x000fe400000006ff */
[----:B------:R-:W-:Y:S02]  /*0850*/  @P2 SHF.L.U32 R35, R31, 0x10, RZ ;  /* 0x000000101f232819 */ /* 0x000fe400000006ff */
[----:B------:R-:W-:Y:S02]  /*0860*/  @P2 SHF.L.U32 R32, R28, 0x10, RZ ;  /* 0x000000101c202819 */ /* 0x000fe400000006ff */
[----:B------:R-:W-:Y:S02]  /*0870*/  SHF.L.U32 R52, R52, 0x10, RZ ;  /* 0x0000001034347819 */ /* 0x000fe400000006ff */
[----:B------:R-:W-:Y:S01]  /*0880*/  @P2 SHF.L.U32 R37, R34, 0x10, RZ ;  /* 0x0000001022252819 */ /* 0x000fe200000006ff */
[----:B--2---:R-:W-:Y:S01]  /*0890*/  @P2 FFMA.FTZ R53, R32, R33, R53 ;  /* 0x0000002120352223 */ /* 0x004fe20000010035 */
[----:B0-----:R-:W-:Y:S01]  /*08a0*/  @P2 FFMA.FTZ R54, R35, R56, R54 ;  /* 0x0000003823362223 */ /* 0x001fe20000010036 */
[----:B------:R-:W-:-:S02]  /*08b0*/  F2FP.BF16.F32.PACK_AB R33, RZ, R48 ;  /* 0x00000030ff21723e */ /* 0x000fc400000010ff */
[----:B------:R-:W-:Y:S02]  /*08c0*/  F2FP.BF16.F32.PACK_AB R34, RZ, R47 ;  /* 0x0000002fff22723e */ /* 0x000fe400000010ff */
[----:B------:R-:W-:Y:S02]  /*08d0*/  F2FP.BF16.F32.PACK_AB R36, RZ, R49 ;  /* 0x00000031ff24723e */ /* 0x000fe400000010ff */
[----:B------:R-:W-:Y:S01]  /*08e0*/  F2FP.BF16.F32.PACK_AB R56, RZ, R50 ;  /* 0x00000032ff38723e */ /* 0x000fe200000010ff */
[----:B---3--:R-:W-:Y:S01]  /*08f0*/  @P2 FFMA.FTZ R52, R37, R57, R52 ;  /* 0x0000003925342223 */ /* 0x008fe20000010034 */
        /* <DEDUP_REMOVED lines=9> */
.L_x_4101:
[----:B------:R-:W0:Y:S01]  /*0990*/  @P0 LDC R53, c[0x0][0x40c] ;  /* 0x00010300ff350b82 */ /* 0x000e220000000800 */
[----:B------:R-:W-:Y:S01]  /*09a0*/  @P0 PRMT R32, R30, 0x7632, R32 ;  /* 0x000076321e200816 */ /* 0x000fe20000000020 */
[----:B------:R-:W-:Y:S01]  /*09b0*/  @P0 IMAD.U32 R36, R36, 0x10000, RZ ;  /* 0x0001000024240824 */ /* 0x000fe200078e00ff */
[----:B------:R-:W-:Y:S02]  /*09c0*/  @P0 PRMT R33, R31, 0x7632, R33 ;  /* 0x000076321f210816 */ /* 0x000fe40000000021 */
[----:B------:R-:W-:Y:S02]  /*09d0*/  @P0 SHF.L.U32 R32, R32, 0x10, RZ ;  /* 0x0000001020200819 */ /* 0x000fe400000006ff */
[----:B------:R-:W-:Y:S01]  /*09e0*/  @P0 SHF.L.U32 R37, R37, 0x10, RZ ;  /* 0x0000001025250819 */ /* 0x000fe200000006ff */
[----:B------:R-:W2:Y:S01]  /*09f0*/  @P0 LDC R48, c[0x0][0x40c] ;  /* 0x00010300ff300b82 */ /* 0x000ea20000000800 */
[----:B------:R-:W-:Y:S01]  /*0a00*/  @P0 IMAD.U32 R33, R33, 0x10000, RZ ;  /* 0x0001000021210824 */ /* 0x000fe200078e00ff */
[----:B------:R-:W-:-:S02]  /*0a10*/  MOV R50, RZ ;  /* 0x000000ff00327202 */ /* 0x000fc40000000f00 */
[----:B------:R-:W-:Y:S02]  /*0a20*/  MOV R52, RZ ;  /* 0x000000ff00347202 */ /* 0x000fe40000000f00 */
[----:B------:R-:W-:Y:S02]  /*0a30*/  MOV R47, RZ ;  /* 0x000000ff002f7202 */ /* 0x000fe40000000f00 */
[----:B------:R-:W3:Y:S01]  /*0a40*/  @P0 LDC R51, c[0x0][0x40c] ;  /* 0x00010300ff330b82 */ /* 0x000ee20000000800 */
[----:B------:R-:W-:Y:S02]  /*0a50*/  MOV R49, RZ ;  /* 0x000000ff00317202 */ /* 0x000fe40000000f00 */
[----:B------:R-:W-:-:S05]  /*0a60*/  MOV R54, RZ ;  /* 0x000000ff00367202 */ /* 0x000fca0000000f00 */
[----:B------:R-:W4:Y:S01]  /*0a70*/  @P0 LDC R34, c[0x0][0x40c] ;  /* 0x00010300ff220b82 */ /* 0x000f220000000800 */
[----:B0-----:R-:W-:Y:S01]  /*0a80*/  @P0 FMUL.FTZ R50, R32, R53 ;  /* 0x0000003520320220 */ /* 0x001fe20000410000 */
[----:B------:R-:W-:Y:S02]  /*0a90*/  @P0 SHF.L.U32 R32, R28, 0x10, RZ ;  /* 0x000000101c200819 */ /* 0x000fe400000006ff */
[----:B------:R-:W-:-:S04]  /*0aa0*/  MOV R53, RZ ;  /* 0x000000ff00357202 */ /* 0x000fc80000000f00 */
[----:B------:R-:W0:Y:S01]  /*0ab0*/  @P0 LDC R35, c[0x0][0x40c] ;  /* 0x00010300ff230b82 */ /* 0x000e220000000800 */
[----:B--2---:R-:W-:Y:S01]  /*0ac0*/  @P0 FMUL.FTZ R52, R33, R48 ;  /* 0x0000003021340220 */ /* 0x004fe20000410000 */
[----:B------:R-:W-:Y:S02]  /*0ad0*/  @P0 SHF.L.U32 R33, R29, 0x10, RZ ;  /* 0x000000101d210819 */ /* 0x000fe400000006ff */
[----:B------:R-:W-:-:S04]  /*0ae0*/  MOV R48, RZ ;  /* 0x000000ff00307202 */ /* 0x000fc80000000f00 */
[----:B------:R-:W2:Y:S01]  /*0af0*/  @P0 LDC R56, c[0x0][0x40c] ;  /* 0x00010300ff380b82 */ /* 0x000ea20000000800 */
[----:B---3--:R-:W-:Y:S01]  /*0b00*/  @P0 FMUL.FTZ R47, R36, R51 ;  /* 0x00000033242f0220 */ /* 0x008fe20000410000 */
[----:B------:R-:W-:Y:S02]  /*0b10*/  @P0 SHF.L.U32 R36, R31, 0x10, RZ ;  /* 0x000000101f240819 */ /* 0x000fe400000006ff */
[----:B------:R-:W-:-:S04]  /*0b20*/  MOV R51, RZ ;  /* 0x000000ff00337202 */ /* 0x000fc80000000f00 */
[----:B------:R-:W3:Y:S01]  /*0b30*/  @P0 LDC R57, c[0x0][0x40c] ;  /* 0x00010300ff390b82 */ /* 0x000ee20000000800 */
[----:B----4-:R-:W-:Y:S01]  /*0b40*/  @P0 FMUL.FTZ R49, R37, R34 ;  /* 0x0000002225310220 */ /* 0x010fe20000410000 */
[----:B------:R-:W-:Y:S01]  /*0b50*/  @P0 IMAD.U32 R34, R30, 0x10000, RZ ;  /* 0x000100001e220824 */ /* 0x000fe200078e00ff */
[----:B------:R-:W-:-:S05]  /*0b60*/  F2FP.BF16.F32.PACK_AB R37, RZ, R50 ;  /* 0x00000032ff25723e */ /* 0x000fca00000010ff */
[----:B------:R-:W4:Y:S01]  /*0b70*/  @P0 LDC R59, c[0x0][0x40c] ;  /* 0x00010300ff3b0b82 */ /* 0x000f220000000800 */
[----:B0-----:R-:W-:Y:S01]  /*0b80*/  @P0 FMUL.FTZ R53, R32, R35 ;  /* 0x0000002320350220 */ /* 0x001fe20000410000 */
[----:B------:R-:W-:-:S04]  /*0b90*/  F2FP.BF16.F32.PACK_AB R35, RZ, R47 ;  /* 0x0000002fff23723e */ /* 0x000fc800000010ff */
[----:B------:R-:W-:Y:S01]  /*0ba0*/  F2FP.BF16.F32.PACK_AB R32, RZ, R53 ;  /* 0x00000035ff20723e */ /* 0x000fe200000010ff */
[----:B--2---:R-:W-:Y:S01]  /*0bb0*/  @P0 FMUL.FTZ R48, R33, R56 ;  /* 0x0000003821300220 */ /* 0x004fe20000410000 */
[----:B------:R-:W-:-:S04]  /*0bc0*/  F2FP.BF16.F32.PACK_AB R33, RZ, R49 ;  /* 0x00000031ff21723e */ /* 0x000fc800000010ff */
[----:B------:R-:W-:Y:S01]  /*0bd0*/  PRMT R32, R32, 0x5410, R33 ;  /* 0x0000541020207816 */ /* 0x000fe20000000021 */
[----:B---3--:R-:W-:Y:S01]  /*0be0*/  @P0 FMUL.FTZ R51, R34, R57 ;  /* 0x0000003922330220 */ /* 0x008fe20000410000 */
[----:B------:R-:W-:Y:S02]  /*0bf0*/  F2FP.BF16.F32.PACK_AB R34, RZ, R48 ;  /* 0x00000030ff22723e */ /* 0x000fe400000010ff */
[----:B------:R-:W-:Y:S02]  /*0c00*/  F2FP.BF16.F32.PACK_AB R57, RZ, R52 ;  /* 0x00000034ff39723e */ /* 0x000fe400000010ff */
[----:B------:R-:W-:Y:S01]  /*0c10*/  PRMT R33, R34, 0x5410, R35 ;  /* 0x0000541022217816 */ /* 0x000fe20000000023 */
[----:B----4-:R-:W-:Y:S01]  /*0c20*/  @P0 FMUL.FTZ R54, R36, R59 ;  /* 0x0000003b24360220 */ /* 0x010fe20000410000 */
[----:B------:R-:W-:-:S04]  /*0c30*/  F2FP.BF16.F32.PACK_AB R36, RZ, R51 ;  /* 0x00000033ff24723e */ /* 0x000fc800000010ff */
[----:B------:R-:W-:Y:S02]  /*0c40*/  F2FP.BF16.F32.PACK_AB R56, RZ, R54 ;  /* 0x00000036ff38723e */ /* 0x000fe400000010ff */
[----:B------:R-:W-:Y:S02]  /*0c50*/  PRMT R34, R36, 0x5410, R37 ;  /* 0x0000541024227816 */ /* 0x000fe40000000025 */
[----:B------:R-:W-:-:S07]  /*0c60*/  PRMT R35, R56, 0x5410, R57 ;  /* 0x0000541038237816 */ /* 0x000fce0000000039 */
.L_x_4102:
        /* <DEDUP_REMOVED lines=14> */
[----:B-----5:R-:W-:-:S07]  /*0d50*/  @P0 IMAD.U32 R58, R29, 0x10000, RZ ;  /* 0x000100001d3a0824 */ /* 0x020fce00078e00ff */
[----:B------:R-:W3:Y:S08]  /*0d60*/  @P0 LDC R59, c[0x0][0x40c] ;  /* 0x00010300ff3b0b82 */ /* 0x000ef00000000800 */
[----:B------:R-:W4:Y:S08]  /*0d70*/  @P0 LDC R60, c[0x0][0x40c] ;  /* 0x00010300ff3c0b82 */ /* 0x000f300000000800 */
[----:B------:R-:W1:Y:S08]  /*0d80*/  @P0 LDC R62, c[0x0][0x40c] ;  /* 0x00010300ff3e0b82 */ /* 0x000e700000000800 */
[----:B------:R-:W1:Y:S08]  /*0d90*/  @P0 LDC R61, c[0x0][0x40c] ;  /* 0x00010300ff3d0b82 */ /* 0x000e700000000800 */
[----:B------:R-:W1:Y:S01]  /*0da0*/  @P0 LDC R64, c[0x0][0x40c] ;  /* 0x00010300ff400b82 */ /* 0x000e620000000800 */
[----:B--2---:R-:W-:-:S02]  /*0db0*/  SHF.L.U32 R55, R33, 0x10, RZ ;  /* 0x0000001021377819 */ /* 0x004fc400000006ff */
[----:B------:R-:W-:Y:S02]  /*0dc0*/  PRMT R56, R33, 0x7632, R56 ;  /* 0x0000763221387816 */ /* 0x000fe40000000038 */
[----:B------:R-:W-:Y:S01]  /*0dd0*/  @P0 SHF.L.U32 R33, R30, 0x10, RZ ;  /* 0x000000101e210819 */ /* 0x000fe200000006ff */
[----:B0-----:R-:W-:Y:S01]  /*0de0*/  @P0 FFMA.FTZ R55, R58, R57, R55 ;  /* 0x000000393a370223 */ /* 0x001fe20000010037 */
[----:B------:R-:W-:Y:S02]  /*0df0*/  @P0 PRMT R58, R29, 0x7632, R58 ;  /* 0x000076321d3a0816 */ /* 0x000fe4000000003a */
[----:B------:R-:W-:Y:S02]  /*0e00*/  SHF.L.U32 R57, R56, 0x10, RZ ;  /* 0x0000001038397819 */ /* 0x000fe400000006ff */
[----:B------:R-:W-:Y:S02]  /*0e10*/  @P0 SHF.L.U32 R58, R58, 0x10, RZ ;  /* 0x000000103a3a0819 */ /* 0x000fe400000006ff */
[----:B------:R-:W-:-:S02]  /*0e20*/  SHF.L.U32 R56, R34, 0x10, RZ ;  /* 0x0000001022387819 */ /* 0x000fc400000006ff */
[----:B------:R-:W-:Y:S01]  /*0e30*/  PRMT R34, R34, 0x7632, R34 ;  /* 0x0000763222227816 */ /* 0x000fe20000000022 */
[----:B---3--:R-:W-:Y:S01]  /*0e40*/  @P0 FFMA.FTZ R57, R58, R59, R57 ;  /* 0x0000003b3a390223 */ /* 0x008fe20000010039 */
[----:B------:R-:W-:Y:S01]  /*0e50*/  SHF.L.U32 R59, R35, 0x10, RZ ;  /* 0x00000010233b7819 */ /* 0x000fe200000006ff */
[----:B------:R-:W0:Y:S01]  /*0e60*/  @P0 LDC R58, c[0x0][0x40c] ;  /* 0x00010300ff3a0b82 */ /* 0x000e220000000800 */
[----:B----4-:R-:W-:Y:S01]  /*0e70*/  @P0 FFMA.FTZ R56, R33, R60, R56 ;  /* 0x0000003c21380223 */ /* 0x010fe20000010038 */
[----:B------:R-:W-:Y:S02]  /*0e80*/  SHF.L.U32 R60, R34, 0x10, RZ ;  /* 0x00000010223c7819 */ /* 0x000fe400000006ff */
[----:B------:R-:W-:Y:S02]  /*0e90*/  @P0 PRMT R33, R30, 0x7632, R33 ;  /* 0x000076321e210816 */ /* 0x000fe40000000021 */
[----:B------:R-:W-:Y:S02]  /*0ea0*/  @P0 SHF.L.U32 R34, R31, 0x10, RZ ;  /* 0x000000101f220819 */ /* 0x000fe400000006ff */
[----:B------:R-:W-:Y:S01]  /*0eb0*/  PRMT R35, R35, 0x7632, R35 ;  /* 0x0000763223237816 */ /* 0x000fe20000000023 */
[----:B------:R-:W-:Y:S01]  /*0ec0*/  @P0 IMAD.U32 R33, R33, 0x10000, RZ ;  /* 0x0001000021210824 */ /* 0x000fe200078e00ff */
[----:B------:R-:W-:Y:S01]  /*0ed0*/  F2FP.BF16.F32.PACK_AB R66, RZ, R56 ;  /* 0x00000038ff42723e */ /* 0x000fe200000010ff */
[----:B-1----:R-:W-:Y:S01]  /*0ee0*/  @P0 FFMA.FTZ R59, R34, R62, R59 ;  /* 0x0000003e223b0223 */ /* 0x002fe2000001003b */
[----:B------:R-:W-:Y:S01]  /*0ef0*/  SHF.L.U32 R62, R35, 0x10, RZ ;  /* 0x00000010233e7819 */ /* 0x000fe200000006ff */
[----:B------:R-:W1:Y:S03]  /*0f00*/  @P0 LDC R34, c[0x0][0x40c] ;  /* 0x00010300ff220b82 */ /* 0x000e660000000800 */
[----:B------:R-:W-:Y:S01]  /*0f10*/  F2FP.BF16.F32.PACK_AB R35, RZ, R59 ;  /* 0x0000003bff23723e */ /* 0x000fe200000010ff */
[----:B0-----:R-:W-:Y:S01]  /*0f20*/  @P0 FFMA.FTZ R60, R33, R58, R60 ;  /* 0x0000003a213c0223 */ /* 0x001fe2000001003c */
[----:B------:R-:W-:-:S04]  /*0f30*/  PRMT R33, R32, 0x7632, R33 ;  /* 0x0000763220217816 */ /* 0x000fc80000000021 */
[----:B------:R-:W-:Y:S02]  /*0f40*/  SHF.L.U32 R58, R33, 0x10, RZ ;  /* 0x00000010213a7819 */ /* 0x000fe400000006ff */
[----:B------:R-:W-:Y:S02]  /*0f50*/  @P0 PRMT R33, R28, 0x7632, R33 ;  /* 0x000076321c210816 */ /* 0x000fe40000000021 */
[----:B------:R-:W-:Y:S02]  /*0f60*/  F2FP.BF16.F32.PACK_AB R67, RZ, R60 ;  /* 0x0000003cff43723e */ /* 0x000fe400000010ff */
[----:B------:R-:W-:-:S05]  /*0f70*/  @P0 SHF.L.U32 R33, R33, 0x10, RZ ;  /* 0x0000001021210819 */ /* 0x000fca00000006ff */
[----:B------:R-:W-:Y:S01]  /*0f80*/  @P0 FFMA.FTZ R58, R33, R61, R58 ;  /* 0x0000003d213a0223 */ /* 0x000fe2000001003a */
[----:B------:R-:W-:Y:S01]  /*0f90*/  SHF.L.U32 R61, R32, 0x10, RZ ;  /* 0x00000010203d7819 */ /* 0x000fe200000006ff */
[----:B------:R-:W-:-:S03]  /*0fa0*/  @P0 IMAD.U32 R32, R28, 0x10000, RZ ;  /* 0x000100001c200824 */ /* 0x000fc600078e00ff */
[----:B------:R-:W-:Y:S01]  /*0fb0*/  F2FP.BF16.F32.PACK_AB R65, RZ, R58 ;  /* 0x0000003aff41723e */ /* 0x000fe200000010ff */
[----:B-1----:R-:W-:Y:S01]  /*0fc0*/  @P0 FFMA.FTZ R61, R32, R34, R61 ;  /* 0x00000022203d0223 */ /* 0x002fe2000001003d */
[----:B------:R-:W-:Y:S02]  /*0fd0*/  @P0 PRMT R32, R31, 0x7632, R32 ;  /* 0x000076321f200816 */ /* 0x000fe40000000020 */
[----:B------:R-:W-:Y:S02]  /*0fe0*/  F2FP.BF16.F32.PACK_AB R34, RZ, R57 ;  /* 0x00000039ff22723e */ /* 0x000fe400000010ff */
[----:B------:R-:W-:Y:S02]  /*0ff0*/  @P0 SHF.L.U32 R33, R32, 0x10, RZ ;  /* 0x0000001020210819 */ /* 0x000fe400000006ff */
[----:B------:R-:W-:-:S03]  /*1000*/  F2FP.BF16.F32.PACK_AB R32, RZ, R61 ;  /* 0x0000003dff20723e */ /* 0x000fc600000010ff */
[----:B------:R-:W-:Y:S01]  /*1010*/  @P0 FFMA.FTZ R62, R33, R64, R62 ;  /* 0x00000040213e0223 */ /* 0x000fe2000001003e */
[----:B------:R-:W-:Y:S02]  /*1020*/  F2FP.BF16.F32.PACK_AB R33, RZ, R55 ;  /* 0x00000037ff21723e */ /* 0x000fe400000010ff */
[----:B------:R-:W-:Y:S02]  /*1030*/  PRMT R32, R32, 0x5410, R65 ;  /* 0x0000541020207816 */ /* 0x000fe40000000041 */
[----:B------:R-:W-:Y:S02]  /*1040*/  F2FP.BF16.F32.PACK_AB R64, RZ, R62 ;  /* 0x0000003eff40723e */ /* 0x000fe400000010ff */
[----:B------:R-:W-:Y:S02]  /*1050*/  PRMT R33, R33, 0x5410, R34 ;  /* 0x0000541021217816 */ /* 0x000fe40000000022 */
[----:B------:R-:W-:Y:S02]  /*1060*/  PRMT R34, R66, 0x5410, R67 ;  /* 0x0000541042227816 */ /* 0x000fe40000000043 */
[----:B------:R-:W-:Y:S01]  /*1070*/  PRMT R35, R35, 0x5410, R64 ;  /* 0x0000541023237816 */ /* 0x000fe20000000040 */
[----:B------:R-:W-:Y:S06]  /*1080*/  BRA `(.L_x_4104) ;  /* 0x0000000000bc7947 */ /* 0x000fec0003800000 */
.L_x_4103:
[----:B0-----:R-:W0:Y:S01]  /*1090*/  @P0 LDC R56, c[0x0][0x40c] ;  /* 0x00010300ff380b82 */ /* 0x001e220000000800 */
[----:B-----5:R-:W-:Y:S01]  /*10a0*/  @P0 PRMT R32, R28, 0x7632, R32 ;  /* 0x000076321c200816 */ /* 0x020fe20000000020 */
[----:B------:R-:W-:Y:S01]  /*10b0*/  HFMA2 R57, -RZ, RZ, 0, 0 ;  /* 0x00000000ff397431 */ /* 0x000fe200000001ff */
[----:B------:R-:W-:Y:S02]  /*10c0*/  @P0 PRMT R35, R29, 0x7632, R35 ;  /* 0x000076321d230816 */ /* 0x000fe40000000023 */
[----:B------:R-:W-:Y:S02]  /*10d0*/  CS2R R60, SRZ ;  /* 0x00000000003c7805 */ /* 0x000fe4000001ff00 */
[----:B------:R-:W-:Y:S02]  /*10e0*/  @P0 SHF.L.U32 R34, R32, 0x10, RZ ;  /* 0x0000001020220819 */ /* 0x000fe400000006ff */
[----:B------:R-:W-:Y:S01]  /*10f0*/  MOV R58, RZ ;  /* 0x000000ff003a7202 */ /* 0x000fe20000000f00 */
[----:B------:R-:W2:Y:S01]  /*1100*/  @P0 LDC R59, c[0x0][0x40c] ;  /* 0x00010300ff3b0b82 */ /* 0x000ea20000000800 */
[----:B------:R-:W-:Y:S01]  /*1110*/  @P0 IMAD.U32 R35, R35, 0x10000, RZ ;  /* 0x0001000023230824 */ /* 0x000fe200078e00ff */
[----:B------:R-:W-:-:S04]  /*1120*/  @P0 PRMT R55, R30, 0x7632, R55 ;  /* 0x000076321e370816 */ /* 0x000fc80000000037 */
[----:B------:R-:W-:Y:S02]  /*1130*/  @P0 SHF.L.U32 R55, R55, 0x10, RZ ;  /* 0x0000001037370819 */ /* 0x000fe400000006ff */
[----:B------:R-:W3:Y:S08]  /*1140*/  @P0 LDC R62, c[0x0][0x40c] ;  /* 0x00010300ff3e0b82 */ /* 0x000ef00000000800 */
[----:B------:R-:W4:Y:S01]  /*1150*/  @P0 LDC R33, c[0x0][0x40c] ;  /* 0x00010300ff210b82 */ /* 0x000f220000000800 */
[----:B0-----:R-:W-:Y:S01]  /*1160*/  @P0 FMUL.FTZ R57, R35, R56 ;  /* 0x0000003823390220 */ /* 0x001fe20000410000 */
[----:B------:R-:W-:-:S06]  /*1170*/  MOV R56, RZ ;  /* 0x000000ff00387202 */ /* 0x000fcc0000000f00 */
[----:B------:R-:W0:Y:S01]  /*1180*/  @P0 LDC R32, c[0x0][0x40c] ;  /* 0x00010300ff200b82 */ /* 0x000e220000000800 */
[----:B--2---:R-:W-:Y:S01]  /*1190*/  @P0 FMUL.FTZ R58, R34, R59 ;  /* 0x0000003b223a0220 */ /* 0x004fe20000410000 */
[----:B------:R-:W-:-:S04]  /*11a0*/  @P0 PRMT R34, R31, 0x7632, R34 ;  /* 0x000076321f220816 */ /* 0x000fc80000000022 */
[----:B------:R-:W-:Y:S02]  /*11b0*/  @P0 SHF.L.U32 R34, R34, 0x10, RZ ;  /* 0x0000001022220819 */ /* 0x000fe400000006ff */
[----:B------:R-:W2:Y:S01]  /*11c0*/  @P0 LDC R35, c[0x0][0x40c] ;  /* 0x00010300ff230b82 */ /* 0x000ea20000000800 */
[----:B---3--:R-:W-:Y:S01]  /*11d0*/  @P0 FMUL.FTZ R60, R55, R62 ;  /* 0x0000003e373c0220 */ /* 0x008fe20000410000 */
[----:B------:R-:W-:Y:S01]  /*11e0*/  MOV R62, RZ ;  /* 0x000000ff003e7202 */ /* 0x000fe20000000f00 */
[----:B------:R-:W-:-:S03]  /*11f0*/  HFMA2 R55, -RZ, RZ, 0, 0 ;  /* 0x00000000ff377431 */ /* 0x000fc600000001ff */
[----:B------:R-:W-:Y:S02]  /*1200*/  F2FP.BF16.F32.PACK_AB R67, RZ, R60 ;  /* 0x0000003cff43723e */ /* 0x000fe400000010ff */
[----:B------:R-:W3:Y:S01]  /*1210*/  @P0 LDC R59, c[0x0][0x40c] ;  /* 0x00010300ff3b0b82 */ /* 0x000ee20000000800 */
[----:B----4-:R-:W-:Y:S01]  /*1220*/  @P0 FMUL.FTZ R62, R34, R33 ;  /* 0x00000021223e0220 */ /* 0x010fe20000410000 */
[----:B------:R-:W-:-:S06]  /*1230*/  @P0 SHF.L.U32 R33, R28, 0x10, RZ ;  /* 0x000000101c210819 */ /* 0x000fcc00000006ff */
[----:B------:R-:W4:Y:S01]  /*1240*/  @P0 LDC R65, c[0x0][0x40c] ;  /* 0x00010300ff410b82 */ /* 0x000f220000000800 */
[----:B0-----:R-:W-:Y:S01]  /*1250*/  @P0 FMUL.FTZ R61, R33, R32 ;  /* 0x00000020213d0220 */ /* 0x001fe20000410000 */
[----:B------:R-:W-:Y:S01]  /*1260*/  @P0 IMAD.U32 R32, R29, 0x10000, RZ ;  /* 0x000100001d200824 */ /* 0x000fe200078e00ff */
[----:B------:R-:W-:-:S03]  /*1270*/  F2FP.BF16.F32.PACK_AB R33, RZ, R58 ;  /* 0x0000003aff21723e */ /* 0x000fc600000010ff */
[----:B--2---:R-:W-:Y:S01]  /*1280*/  @P0 FMUL.FTZ R55, R32, R35 ;  /* 0x0000002320370220 */ /* 0x004fe20000410000 */
[----:B------:R-:W-:Y:S02]  /*1290*/  @P0 SHF.L.U32 R32, R30, 0x10, RZ ;  /* 0x000000101e200819 */ /* 0x000fe400000006ff */
[----:B------:R-:W-:Y:S02]  /*12a0*/  F2FP.BF16.F32.PACK_AB R35, RZ, R62 ;  /* 0x0000003eff23723e */ /* 0x000fe400000010ff */
[----:B------:R-:W-:Y:S01]  /*12b0*/  F2FP.BF16.F32.PACK_AB R34, RZ, R55 ;  /* 0x00000037ff22723e */ /* 0x000fe200000010ff */
[----:B---3--:R-:W-:Y:S01]  /*12c0*/  @P0 FMUL.FTZ R56, R32, R59 ;  /* 0x0000003b20380220 */ /* 0x008fe20000410000 */
[----:B------:R-:W-:Y:S01]  /*12d0*/  HFMA2 R59, -RZ, RZ, 0, 0 ;  /* 0x00000000ff3b7431 */ /* 0x000fe200000001ff */
[----:B------:R-:W-:-:S03]  /*12e0*/  @P0 SHF.L.U32 R32, R31, 0x10, RZ ;  /* 0x000000101f200819 */ /* 0x000fc600000006ff */
[----:B------:R-:W-:Y:S02]  /*12f0*/  F2FP.BF16.F32.PACK_AB R66, RZ, R56 ;  /* 0x00000038ff42723e */ /* 0x000fe400000010ff */
[----:B----4-:R-:W-:Y:S01]  /*1300*/  @P0 FMUL.FTZ R59, R32, R65 ;  /* 0x00000041203b0220 */ /* 0x010fe20000410000 */
[----:B------:R-:W-:Y:S02]  /*1310*/  F2FP.BF16.F32.PACK_AB R32, RZ, R61 ;  /* 0x0000003dff20723e */ /* 0x000fe400000010ff */
[----:B------:R-:W-:Y:S02]  /*1320*/  F2FP.BF16.F32.PACK_AB R65, RZ, R57 ;  /* 0x00000039ff41723e */ /* 0x000fe400000010ff */
[----:B------:R-:W-:Y:S02]  /*1330*/  F2FP.BF16.F32.PACK_AB R64, RZ, R59 ;  /* 0x0000003bff40723e */ /* 0x000fe400000010ff */
[----:B------:R-:W-:Y:S02]  /*1340*/  PRMT R32, R32, 0x5410, R33 ;  /* 0x0000541020207816 */ /* 0x000fe40000000021 */
[----:B------:R-:W-:-:S02]  /*1350*/  PRMT R33, R34, 0x5410, R65 ;  /* 0x0000541022217816 */ /* 0x000fc40000000041 */
[----:B------:R-:W-:Y:S02]  /*1360*/  PRMT R34, R66, 0x5410, R67 ;  /* 0x0000541042227816 */ /* 0x000fe40000000043 */
[----:B------:R-:W-:-:S07]  /*1370*/  PRMT R35, R64, 0x5410, R35 ;  /* 0x0000541040237816 */ /* 0x000fce0000000023 */
.L_x_4104:
        /* <DEDUP_REMOVED lines=28> */
[----:B------:R-:W2:Y:S02]  /*1540*/  SHFL.BFLY PT, R66, R65, 0x8, 0x1f ;  /* 0x0d001f0041427f89 */ /* 0x000ea400000e0000 */
[----:B--2---:R-:W-:-:S05]  /*1550*/  FADD.FTZ R66, R65, R66 ;  /* 0x0000004241427221 */ /* 0x004fca0000010000 */
[----:B------:R-:W2:Y:S02]  /*1560*/  SHFL.BFLY PT, R63, R66, 0x10, 0x1f ;  /* 0x0e001f00423f7f89 */ /* 0x000ea400000e0000 */
[----:B--2---:R-:W-:-:S04]  /*1570*/  FADD.FTZ R34, R66, R63 ;  /* 0x0000003f42227221 */ /* 0x004fc80000010000 */
        /* <DEDUP_REMOVED lines=42> */
.L_x_4120:
[----:B------:R-:W-:Y:S01]  /*1820*/  FMUL.FTZ R32, R63, R63 ;  /* 0x0000003f3f207220 */ /* 0x000fe20000410000 */
[----:B--2---:R-:W-:Y:S01]  /*1830*/  FADD.FTZ R36, R66, R67 ;  /* 0x0000004342247221 */ /* 0x004fe20000010000 */
[----:B------:R-:W2:Y:S01]  /*1840*/  @!P0 LDC.64 R34, c[0x0][0x3c8] ;  /* 0x0000f200ff228b82 */ /* 0x000ea20000000a00 */
[----:B------:R-:W-:Y:S02]  /*1850*/  BSSY.RECONVERGENT B0, `(.L_x_4106) ;  /* 0x0000050000007945 */ /* 0x000fe40003800200 */
[----:B-1----:R-:W-:Y:S01]  /*1860*/  FFMA.FTZ R36, R36, R33, UR5 ;  /* 0x0000000524247e23 */ /* 0x002fe20008010021 */
[----:B------:R-:W-:-:S04]  /*1870*/  FSEL R37, R32, RZ, P1 ;  /* 0x000000ff20257208 */ /* 0x000fc80000800000 */
[----:B------:R-:W1:Y:S01]  /*1880*/  @!P0 LDC.64 R32, c[0x0][0x3c0] ;  /* 0x0000f000ff208b82 */ /* 0x000e620000000a00 */
[----:B------:R-:W-:-:S06]  /*1890*/  FADD.FTZ R37, R36, R37 ;  /* 0x0000002524257221 */ /* 0x000fcc0000010000 */
[----:B------:R-:W3:Y:S01]  /*18a0*/  MUFU.RSQ R37, R37 ;  /* 0x0000002500257308 */ /* 0x000ee20000001400 */
[----:B--2---:R-:W-:-:S04]  /*18b0*/  @!P0 IMAD.WIDE R34, R6, 0x4, R34 ;  /* 0x0000000406228825 */ /* 0x004fc800078e0222 */
[----:B-1----:R-:W-:-:S05]  /*18c0*/  @!P0 IMAD.WIDE R32, R6, 0x4, R32 ;  /* 0x0000000406208825 */ /* 0x002fca00078e0220 */
[----:B------:R1:W-:Y:S04]  /*18d0*/  @!P0 STG.E desc[UR6][R32.64], R63 ;  /* 0x0000003f20008986 */ /* 0x0003e8000c101906 */
[----:B---3--:R1:W-:Y:S01]  /*18e0*/  @!P0 STG.E desc[UR6][R34.64], R37 ;  /* 0x0000002522008986 */ /* 0x0083e2000c101906 */
[----:B------:R-:W-:-:S13]  /*18f0*/  ISETP.GE.AND P0, PT, R38, 0x1, PT ;  /* 0x000000012600780c */ /* 0x000fda0003f06270 */
[----:B-1----:R-:W-:Y:S05]  /*1900*/  @!P0 BRA `(.L_x_4107) ;  /* 0x0000000400108947 */ /* 0x002fea0003800000 */
[----:B------:R-:W-:Y:S02]  /*1910*/  IADD3 R38, PT, PT, R38, -0x1, RZ ;  /* 0xffffffff26267810 */ /* 0x000fe40007ffe0ff */
[----:B------:R-:W-:-:S03]  /*1920*/  FSEL R32, R63, RZ, !P1 ;  /* 0x000000ff3f207208 */ /* 0x000fc60004800000 */
        /* <DEDUP_REMOVED lines=17> */
[----:B------:R-:W-:Y:S01]  /*1a40*/  SHF.R.S32.HI R35, RZ, 0x1f, R39 ;  /* 0x0000001fff237819 */ /* 0x000fe20000011427 */
[----:B------:R-:W0:Y:S01]  /*1a50*/  LDC.64 R32, c[0x0][0x428] ;  /* 0x00010a00ff207b82 */ /* 0x000e220000000a00 */
[C---:B------:R-:W-:Y:S01]  /*1a60*/  FMUL.FTZ R51, R37.reuse, R64 ;  /* 0x0000004025337220 */ /* 0x040fe20000410000 */
[----:B------:R-:W-:Y:S01]  /*1a70*/  FMUL.FTZ R49, R37, R48 ;  /* 0x0000003025317220 */ /* 0x000fe20000410000 */
[----:B------:R-:W-:Y:S01]  /*1a80*/  LEA.HI R35, R35, R39, RZ, 0x3 ;  /* 0x0000002723237211 */ /* 0x000fe200078f18ff */
[C---:B------:R-:W-:Y:S01]  /*1a90*/  FMUL.FTZ R38, R37.reuse, R38 ;  /* 0x0000002625267220 */ /* 0x040fe20000410000 */
[C---:B------:R-:W-:Y:S01]  /*1aa0*/  FMUL.FTZ R39, R37.reuse, R34 ;  /* 0x0000002225277220 */ /* 0x040fe20000410000 */
[----:B------:R-:W-:Y:S01]  /*1ab0*/  FMUL.FTZ R61, R37, R54 ;  /* 0x00000036253d7220 */ /* 0x000fe20000410000 */
[----:B------:R-:W-:Y:S01]  /*1ac0*/  LEA.HI.SX32 R35, R35, R4, 0x1d ;  /* 0x0000000423237211 */ /* 0x000fe200078feaff */
        /* <DEDUP_REMOVED lines=13> */
[----:B------:R-:W-:-:S02]  /*1ba0*/  VIADD R51, R35, 0x20 ;  /* 0x0000002023337836 */ /* 0x000fc40000000000 */
[----:B------:R-:W-:Y:S01]  /*1bb0*/  FFMA.FTZ R38, R38, R0, R27 ;  /* 0x0000000026267223 */ /* 0x000fe2000001001b */
[----:B------:R-:W-:Y:S01]  /*1bc0*/  FFMA.FTZ R57, R50, R10, R21 ;  /* 0x0000000a32397223 */ /* 0x000fe20000010015 */
[----:B0-----:R-:W-:-:S04]  /*1bd0*/  IMAD.WIDE.U32 R48, R35, 0x10, R32 ;  /* 0x0000001023307825 */ /* 0x001fc800078e0020 */
[----:B------:R-:W-:Y:S01]  /*1be0*/  FFMA.FTZ R61, R61, R9, R22 ;  /* 0x000000093d3d7223 */ /* 0x000fe20000010016 */
[----:B------:R-:W-:Y:S01]  /*1bf0*/  FFMA.FTZ R34, R34, R8, R23 ;  /* 0x0000000822227223 */ /* 0x000fe20000010017 */
[----:B------:R-:W-:Y:S01]  /*1c00*/  FFMA.FTZ R53, R53, R11, R18 ;  /* 0x0000000b35357223 */ /* 0x000fe20000010012 */
[----:B------:R-:W-:Y:S01]  /*1c10*/  IMAD.WIDE.U32 R50, R51, 0x10, R32 ;  /* 0x0000001033327825 */ /* 0x000fe200078e0020 */
[----:B------:R-:W-:-:S03]  /*1c20*/  F2FP.BF16.F32.PACK_AB R33, R38, R37 ;  /* 0x000000252621723e */ /* 0x000fc600000010ff */
        /* <DEDUP_REMOVED lines=9> */
[----:B------:R-:W-:Y:S02]  /*1cc0*/  F2FP.BF16.F32.PACK_AB R35, R34, R61 ;  /* 0x0000003d2223723e */ /* 0x000fe400000010ff */
[----:B------:R-:W-:-:S02]  /*1cd0*/  F2FP.BF16.F32.PACK_AB R34, R57, R54 ;  /* 0x000000363922723e */ /* 0x000fc400000010ff */
[----:B------:R-:W-:Y:S02]  /*1ce0*/  F2FP.BF16.F32.PACK_AB R32, R37, R32 ;  /* 0x000000202520723e */ /* 0x000fe400000010ff */
[----:B------:R-:W-:Y:S02]  /*1cf0*/  F2FP.BF16.F32.PACK_AB R39, R62, R39 ;  /* 0x000000273e27723e */ /* 0x000fe400000010ff */
[----:B------:R-:W-:Y:S01]  /*1d00*/  F2FP.BF16.F32.PACK_AB R38, R55, R38 ;  /* 0x000000263726723e */ /* 0x000fe200000010ff */
[----:B------:R1:W-:Y:S01]  /*1d10*/  STG.E.128 desc[UR6][R48.64], R32 ;  /* 0x0000002030007986 */ /* 0x0003e2000c101d06 */
[----:B------:R-:W-:Y:S02]  /*1d20*/  F2FP.BF16.F32.PACK_AB R37, R52, R53 ;  /* 0x000000353425723e */ /* 0x000fe400000010ff */
[----:B------:R-:W-:-:S05]  /*1d30*/  F2FP.BF16.F32.PACK_AB R36, R47, R36 ;  /* 0x000000242f24723e */ /* 0x000fca00000010ff */
[----:B------:R1:W-:Y:S02]  /*1d40*/  STG.E.128 desc[UR6][R50.64], R36 ;  /* 0x0000002432007986 */ /* 0x0003e4000c101d06 */
.L_x_4107:
[----:B------:R-:W-:Y:S05]  /*1d50*/  BSYNC.RECONVERGENT B0 ;  /* 0x0000000000007941 */ /* 0x000fea0003800200 */
.L_x_4106:
[----:B-1----:R-:W1:Y:S02]  /*1d60*/  LDC.64 R32, c[0x0][0x380] ;  /* 0x0000e000ff207b82 */ /* 0x002e640000000a00 */
[----:B-1----:R-:W-:-:S04]  /*1d70*/  LEA R6, R32, R6, 0x2 ;  /* 0x0000000620067211 */ /* 0x002fc800078e10ff */
[----:B------:R-:W-:-:S13]  /*1d80*/  ISETP.GE.AND P0, PT, R6, R33, PT ;  /* 0x000000210600720c */ /* 0x000fda0003f06270 */
[----:B------:R-:W-:Y:S05]  /*1d90*/  @!P0 BRA `(.L_x_4108) ;  /* 0xffffffe400b08947 */ /* 0x000fea000383ffff */
[----:B------:R-:W-:Y:S05]  /*1da0*/  EXIT ;  /* 0x000000000000794d */ /* 0x000fea0003800000 */
.L_x_4105:
        /* <DEDUP_REMOVED lines=8> */
.L_x_4110:
[----:B------:R-:W-:Y:S05]  /*1e30*/  BSYNC B0 ;  /* 0x0000000000007941 */ /* 0x000fea0003800000 */
.L_x_4109:
[----:B------:R-:W-:Y:S02]  /*1e40*/  IMAD.MOV.U32 R33, RZ, RZ, R67 ;  /* 0x000000ffff217224 */ /* 0x000fe400078e0043 */
[----:B------:R-:W-:Y:S01]  /*1e50*/  HFMA2 R36, -RZ, RZ, 0, 1.1920928955078125e-07 ;  /* 0x00000002ff247431 */ /* 0x000fe200000001ff */
[----:B------:R-:W-:Y:S01]  /*1e60*/  MOV R35, 0x1f ;  /* 0x0000001f00237802 */ /* 0x000fe20000000f00 */
[----:B------:R-:W-:Y:S01]  /*1e70*/  FADD.FTZ R37, R32, R33 ;  /* 0x0000002120257221 */ /* 0x000fe20000010000 */
[----:B------:R-:W-:-:S04]  /*1e80*/  MOV R34, 0xffffffff ;  /* 0xffffffff00227802 */ /* 0x000fc80000000f00 */
[----:B------:R-:W-:-:S07]  /*1e90*/  MOV R69, R37 ;  /* 0x0000002500457202 */ /* 0x000fce0000000f00 */
[----:B------:R-:W-:Y:S05]  /*1ea0*/  WARPSYNC.COLLECTIVE R34, `(.L_x_4111) ;  /* 0x0000000022087348 */ /* 0x000fea0003c00000 */
[----:B------:R0:W1:Y:S02]  /*1eb0*/  SHFL.BFLY P2, R67, R69, R36, R35 ;  /* 0x0c00002445437389 */ /* 0x0000640000040023 */
[----:B01----:R-:W-:Y:S05]  /*1ec0*/  ENDCOLLECTIVE ;  /* 0x000000000000791b */ /* 0x003fea0003800000 */
.L_x_4111:
[----:B------:R-:W-:Y:S01]  /*1ed0*/  HFMA2 R36, -RZ, RZ, 0, 2.384185791015625e-07 ;  /* 0x00000004ff247431 */ /* 0x000fe200000001ff */
[----:B------:R-:W-:-:S05]  /*1ee0*/  MOV R64, R67 ;  /* 0x0000004300407202 */ /* 0x000fca0000000f00 */
[----:B------:R-:W-:-:S04]  /*1ef0*/  FADD.FTZ R64, R37, R64 ;  /* 0x0000004025407221 */ /* 0x000fc80000010000 */
[----:B------:R-:W-:-:S07]  /*1f00*/  IMAD.MOV.U32 R69, RZ, RZ, R64 ;  /* 0x000000ffff457224 */ /* 0x000fce00078e0040 */
[----:B------:R-:W-:Y:S05]  /*1f10*/  WARPSYNC.COLLECTIVE R34, `(.L_x_4112) ;  /* 0x0000000022087348 */ /* 0x000fea0003c00000 */
[----:B------:R0:W1:Y:S02]  /*1f20*/  SHFL.BFLY P2, R67, R69, R36, R35 ;  /* 0x0c00002445437389 */ /* 0x0000640000040023 */
[----:B01----:R-:W-:Y:S05]  /*1f30*/  ENDCOLLECTIVE ;  /* 0x000000000000791b */ /* 0x003fea0003800000 */
.L_x_4112:
        /* <DEDUP_REMOVED lines=8> */
.L_x_4113:
[----:B------:R-:W-:Y:S01]  /*1fc0*/  HFMA2 R36, -RZ, RZ, 0, 9.5367431640625e-07 ;  /* 0x00000010ff247431 */ /* 0x000fe200000001ff */
[----:B------:R-:W-:-:S05]  /*1fd0*/  MOV R66, R67 ;  /* 0x0000004300427202 */ /* 0x000fca0000000f00 */
[----:B------:R-:W-:-:S04]  /*1fe0*/  FADD.FTZ R66, R65, R66 ;  /* 0x0000004241427221 */ /* 0x000fc80000010000 */
[----:B------:R-:W-:-:S07]  /*1ff0*/  IMAD.MOV.U32 R69, RZ, RZ, R66 ;  /* 0x000000ffff457224 */ /* 0x000fce00078e0042 */
[----:B------:R-:W-:Y:S05]  /*2000*/  WARPSYNC.COLLECTIVE R34, `(.L_x_4114) ;  /* 0x0000000022087348 */ /* 0x000fea0003c00000 */
[----:B------:R0:W1:Y:S02]  /*2010*/  SHFL.BFLY P2, R67, R69, R36, R35 ;  /* 0x0c00002445437389 */ /* 0x0000640000040023 */
[----:B01----:R-:W-:Y:S05]  /*2020*/  ENDCOLLECTIVE ;  /* 0x000000000000791b */ /* 0x003fea0003800000 */
.L_x_4114:
        /* <DEDUP_REMOVED lines=41> */
.L_x_4115:
[----:B------:R-:W-:Y:S02]  /*22c0*/  HFMA2 R36, -RZ, RZ, 0, 1.1920928955078125e-07 ;  /* 0x00000002ff247431 */ /* 0x000fe400000001ff */
[----:B------:R-:W-:-:S04]  /*22d0*/  IMAD.MOV.U32 R37, RZ, RZ, R67 ;  /* 0x000000ffff257224 */ /* 0x000fc800078e0043 */
[----:B------:R-:W-:-:S05]  /*22e0*/  FADD.FTZ R37, R32, R37 ;  /* 0x0000002520257221 */ /* 0x000fca0000010000 */
[----:B------:R-:W-:-:S07]  /*22f0*/  MOV R69, R37 ;  /* 0x0000002500457202 */ /* 0x000fce0000000f00 */
[----:B------:R-:W-:Y:S05]  /*2300*/  WARPSYNC.COLLECTIVE R34, `(.L_x_4116) ;  /* 0x0000000022087348 */ /* 0x000fea0003c00000 */
[----:B------:R0:W1:Y:S02]  /*2310*/  SHFL.BFLY P2, R67, R69, R36, R35 ;  /* 0x0c00002445437389 */ /* 0x0000640000040023 */
[----:B01----:R-:W-:Y:S05]  /*2320*/  ENDCOLLECTIVE ;  /* 0x000000000000791b */ /* 0x003fea0003800000 */
.L_x_4116:
[----:B------:R-:W-:Y:S01]  /*2330*/  HFMA2 R36, -RZ, RZ, 0, 2.384185791015625e-07 ;  /* 0x00000004ff247431 */ /* 0x000fe200000001ff */
[----:B------:R-:W-:-:S05]  /*2340*/  MOV R64, R67 ;  /* 0x0000004300407202 */ /* 0x000fca0000000f00 */
[----:B------:R-:W-:-:S05]  /*2350*/  FADD.FTZ R64, R37, R64 ;  /* 0x0000004025407221 */ /* 0x000fca0000010000 */
[----:B------:R-:W-:-:S07]  /*2360*/  MOV R69, R64 ;  /* 0x0000004000457202 */ /* 0x000fce0000000f00 */
[----:B------:R-:W-:Y:S05]  /*2370*/  WARPSYNC.COLLECTIVE R34, `(.L_x_4117) ;  /* 0x0000000022087348 */ /* 0x000fea0003c00000 */
[----:B------:R0:W1:Y:S02]  /*2380*/  SHFL.BFLY P2, R67, R69, R36, R35 ;  /* 0x0c00002445437389 */ /* 0x0000640000040023 */
[----:B01----:R-:W-:Y:S05]  /*2390*/  ENDCOLLECTIVE ;  /* 0x000000000000791b */ /* 0x003fea0003800000 */
.L_x_4117:
[----:B------:R-:W-:Y:S02]  /*23a0*/  HFMA2 R36, -RZ, RZ, 0, 4.76837158203125e-07 ;  /* 0x00000008ff247431 */ /* 0x000fe400000001ff */
[----:B------:R-:W-:-:S04]  /*23b0*/  IMAD.MOV.U32 R65, RZ, RZ, R67 ;  /* 0x000000ffff417224 */ /* 0x000fc800078e0043 */
[----:B------:R-:W-:-:S05]  /*23c0*/  FADD.FTZ R65, R64, R65 ;  /* 0x0000004140417221 */ /* 0x000fca0000010000 */
[----:B------:R-:W-:-:S07]  /*23d0*/  MOV R69, R65 ;  /* 0x0000004100457202 */ /* 0x000fce0000000f00 */
[----:B------:R-:W-:Y:S05]  /*23e0*/  WARPSYNC.COLLECTIVE R34, `(.L_x_4118) ;  /* 0x0000000022087348 */ /* 0x000fea0003c00000 */
[----:B------:R0:W1:Y:S02]  /*23f0*/  SHFL.BFLY P2, R67, R69, R36, R35 ;  /* 0x0c00002445437389 */ /* 0x0000640000040023 */
[----:B01----:R-:W-:Y:S05]  /*2400*/  ENDCOLLECTIVE ;  /* 0x000000000000791b */ /* 0x003fea0003800000 */
.L_x_4118:
[----:B------:R-:W-:Y:S01]  /*2410*/  HFMA2 R36, -RZ, RZ, 0, 9.5367431640625e-07 ;  /* 0x00000010ff247431 */ /* 0x000fe200000001ff */
[----:B------:R-:W-:-:S05]  /*2420*/  MOV R66, R67 ;  /* 0x0000004300427202 */ /* 0x000fca0000000f00 */
[----:B------:R-:W-:-:S05]  /*2430*/  FADD.FTZ R66, R65, R66 ;  /* 0x0000004241427221 */ /* 0x000fca0000010000 */
[----:B------:R-:W-:-:S07]  /*2440*/  MOV R69, R66 ;  /* 0x0000004200457202 */ /* 0x000fce0000000f00 */
[----:B------:R-:W-:Y:S05]  /*2450*/  WARPSYNC.COLLECTIVE R34, `(.L_x_4119) ;  /* 0x0000000022087348 */ /* 0x000fea0003c00000 */
[----:B------:R0:W1:Y:S02]  /*2460*/  SHFL.BFLY P2, R67, R69, R36, R35 ;  /* 0x0c00002445437389 */ /* 0x0000640000040023 */
[----:B01----:R-:W-:Y:S05]  /*2470*/  ENDCOLLECTIVE ;  /* 0x000000000000791b */ /* 0x003fea0003800000 */
.L_x_4119:
[----:B------:R-:W-:Y:S05]  /*2480*/  BRA `(.L_x_4120) ;  /* 0xfffffff000e47947 */ /* 0x000fea000383ffff */
.L_x_4121:
        /* <DEDUP_REMOVED lines=15> */
.L_x_20256:


//--------------------- .text._ZN10layer_norm13ln_fwd_kernelINS_13Kernel_traitsIf13__nv_bfloat16S2_S2_fjLj512ELj1ELj4ELj1ELj16ENS_18Kernel_traits_baseILj512EfS2_S2_S2_fjLj128EEEEELb0ELb1ELb0ELb0EEEvNS_9FwdParamsE --------------------------
	.section	.text._ZN10layer_norm13ln_fwd_kernelINS_13Kernel_traitsIf13__nv_bfloat16S2_S2_fjLj512ELj1ELj4ELj1ELj16ENS_18Kernel_traits_baseILj512EfS2_S2_S2_fjLj128EEEEELb0ELb1ELb0ELb0EEEvNS_9FwdParamsE,"ax",@progbits
	.align	128
        .global         _ZN10layer_norm13ln_fwd_kernelINS_13Kernel_traitsIf13__nv_bfloat16S2_S2_fjLj512ELj1ELj4ELj1ELj16ENS_18Kernel_traits_baseILj512EfS2_S2_S2_fjLj128EEEEELb0ELb1ELb0ELb0EEEvNS_9FwdParamsE
        .type           _ZN10layer_norm13ln_fwd_kernelINS_13Kernel_traitsIf13__nv_bfloat16S2_S2_fjLj512ELj1ELj4ELj1ELj16ENS_18Kernel_traits_baseILj512EfS2_S2_S2_fjLj128EEEEELb0ELb1ELb0ELb0EEEvNS_9FwdParamsE,@function
        .size           _ZN10layer_norm13ln_fwd_kernelINS_13Kernel_traitsIf13__nv_bfloat16S2_S2_fjLj512ELj1ELj4ELj1ELj16ENS_18Kernel_traits_baseILj512EfS2_S2_S2_fjLj128EEEEELb0ELb1ELb0ELb0EEEvNS_9FwdParamsE,(.L_x_20257 - _ZN10layer_norm13ln_fwd_kernelINS_13Kernel_traitsIf13__nv_bfloat16S2_S2_fjLj512ELj1ELj4ELj1ELj16ENS_18Kernel_traits_baseILj512EfS2_S2_S2_fjLj128EEEEELb0ELb1ELb0ELb0EEEvNS_9FwdParamsE)
        .other          _ZN10layer_norm13ln_fwd_kernelINS_13Kernel_traitsIf13__nv_bfloat16S2_S2_fjLj512ELj1ELj4ELj1ELj16ENS_18Kernel_traits_baseILj512EfS2_S2_S2_fjLj128EEEEELb0ELb1ELb0ELb0EEEvNS_9FwdParamsE,@"STO_CUDA_ENTRY STV_DEFAULT"
_ZN10layer_norm13ln_fwd_kernelINS_13Kernel_traitsIf13__nv_bfloat16S2_S2_fjLj512ELj1ELj4ELj1ELj16ENS_18Kernel_traits_baseILj512EfS2_S2_S2_fjLj128EEEEELb0ELb1ELb0ELb0EEEvNS_9FwdParamsE:
.text._ZN10layer_norm13ln_fwd_kernelINS_13Kernel_traitsIf13__nv_bfloat16S2_S2_fjLj512ELj1ELj4ELj1ELj16ENS_18Kernel_traits_baseILj512EfS2_S2_S2_fjLj128EEEEELb0ELb1ELb0ELb0EEEvNS_9FwdParamsE:
        /* <DEDUP_REMOVED lines=26> */
[----:B0-----:R-:W-:-:S05]  /*01a0*/  IMAD.WIDE.U32 R4, R2, 0x20, R4 ;  /* 0x0000002002047825 */ /* 0x001fca00078e0004 */
[----:B------:R0:W5:Y:S01]  /*01b0*/  LDG.E.128 R60, desc[UR6][R4.64] ;  /* 0x00000006043c7981 */ /* 0x000162000c1e1d00 */
[----:B-1----:R-:W-:-:S03]  /*01c0*/  IMAD.WIDE.U32 R6, R2, 0x20, R6 ;  /* 0x0000002002067825 */ /* 0x002fc600078e0006 */
[----:B------:R0:W5:Y:S04]  /*01d0*/  LDG.E.128 R56, desc[UR6][R4.64+0x10] ;  /* 0x0000100604387981 */ /* 0x000168000c1e1d00 */
[----:B------:R0:W5:Y:S01]  /*01e0*/  LD.E.128 R52, desc[UR6][R6.64] ;  /* 0x0000000606347980 */ /* 0x000162000c101d00 */
[----:B--2---:R-:W-:-:S03]  /*01f0*/  IMAD.WIDE.U32 R8, R2, 0x20, R8 ;  /* 0x0000002002087825 */ /* 0x004fc600078e0008 */
[----:B------:R0:W5:Y:S04]  /*0200*/  LD.E.128 R48, desc[UR6][R6.64+0x10] ;  /* 0x0000100606307980 */ /* 0x000168000c101d00 */
[----:B------:R0:W5:Y:S04]  /*0210*/  LDG.E.128 R44, desc[UR6][R8.64] ;  /* 0x00000006082c7981 */ /* 0x000168000c1e1d00 */
[----:B------:R0:W5:Y:S01]  /*0220*/  LDG.E.128 R40, desc[UR6][R8.64+0x10] ;  /* 0x0000100608287981 */ /* 0x000162000c1e1d00 */
[----:B------:R-:W-:-:S07]  /*0230*/  LOP3.LUT R11, R2, 0x20, RZ, 0xfc, !PT ;  /* 0x00000020020b7812 */ /* 0x000fce00078efcff */
.L_x_4125:
[----:B------:R-:W-:Y:S05]  /*0240*/  BSYNC.RECONVERGENT B1 ;  /* 0x0000000000017941 */ /* 0x000fea0003800200 */
.L_x_4124:
[----:B------:R-:W-:Y:S05]  /*0250*/  @!P1 BRA `(.L_x_4126) ;  /* 0x0000000000a49947 */ /* 0x000fea0003800000 */
[----:B0-----:R-:W0:Y:S08]  /*0260*/  LDC.64 R4, c[0x0][0x3d0] ;  /* 0x0000f400ff047b82 */ /* 0x001e300000000a00 */
        /* <DEDUP_REMOVED lines=11> */
[----:B------:R-:W-:Y:S05]  /*0320*/  BRA `(.L_x_4126) ;  /* 0x0000000000707947 */ /* 0x000fea0003800000 */
.L_x_4123:
[C---:B------:R-:W-:Y:S02]  /*0330*/  ISETP.GE.U32.AND P0, PT, R3.reuse, 0x20, PT ;  /* 0x000000200300780c */ /* 0x040fe40003f06070 */
[----:B------:R-:W-:Y:S02]  /*0340*/  ISETP.GE.U32.AND P1, PT, R3, 0x40, PT ;  /* 0x000000400300780c */ /* 0x000fe40003f26070 */
[----:B------:R-:W-:-:S09]  /*0350*/  MOV R49, R2 ;  /* 0x0000000200317202 */ /* 0x000fd20000000f00 */
[----:B------:R-:W0:Y:S01]  /*0360*/  @P0 LDC.64 R4, c[0x0][0x3d0] ;  /* 0x0000f400ff040b82 */ /* 0x000e220000000a00 */
[----:B------:R-:W-:-:S07]  /*0370*/  @P0 LOP3.LUT R49, R2, 0x20, RZ, 0xfc, !PT ;  /* 0x0000002002310812 */ /* 0x000fce00078efcff */
[----:B------:R-:W1:Y:S08]  /*0380*/  @P0 LDC.64 R6, c[0x0][0x3e8] ;  /* 0x0000fa00ff060b82 */ /* 0x000e700000000a00 */
[----:B------:R-:W2:Y:S08]  /*0390*/  @P1 LDC.64 R12, c[0x0][0x3d0] ;  /* 0x0000f400ff0c1b82 */ /* 0x000eb00000000a00 */
[----:B------:R-:W3:Y:S01]  /*03a0*/  @P1 LDC.64 R14, c[0x0][0x3e8] ;  /* 0x0000fa00ff0e1b82 */ /* 0x000ee20000000a00 */
[----:B0-----:R-:W-:-:S05]  /*03b0*/  @P0 IMAD.WIDE.U32 R8, R2, 0x20, R4 ;  /* 0x0000002002080825 */ /* 0x001fca00078e0004 */
[----:B------:R4:W5:Y:S01]  /*03c0*/  @P0 LDG.E.128 R60, desc[UR6][R8.64] ;  /* 0x00000006083c0981 */ /* 0x000962000c1e1d00 */
[----:B-1----:R-:W-:-:S03]  /*03d0*/  @P0 IMAD.WIDE.U32 R10, R2, 0x20, R6 ;  /* 0x00000020020a0825 */ /* 0x002fc600078e0006 */
[----:B------:R4:W5:Y:S04]  /*03e0*/  @P0 LDG.E.128 R56, desc[UR6][R8.64+0x10] ;  /* 0x0000100608380981 */ /* 0x000968000c1e1d00 */
[----:B------:R4:W5:Y:S01]  /*03f0*/  @P0 LDG.E.128 R44, desc[UR6][R10.64] ;  /* 0x000000060a2c0981 */ /* 0x000962000c1e1d00 */
[----:B--2---:R-:W-:-:S03]  /*0400*/  @P1 IMAD.WIDE.U32 R4, R49, 0x20, R12 ;  /* 0x0000002031041825 */ /* 0x004fc600078e000c */
[----:B------:R4:W5:Y:S04]  /*0410*/  @P0 LDG.E.128 R40, desc[UR6][R10.64+0x10] ;  /* 0x000010060a280981 */ /* 0x000968000c1e1d00 */
[----:B------:R4:W5:Y:S01]  /*0420*/  @P1 LDG.E.128 R36, desc[UR6][R4.64] ;  /* 0x0000000604241981 */ /* 0x000962000c1e1d00 */
[----:B---3--:R-:W-:-:S03]  /*0430*/  @P1 IMAD.WIDE.U32 R6, R49, 0x20, R14 ;  /* 0x0000002031061825 */ /* 0x008fc600078e000e */
        /* <DEDUP_REMOVED lines=10> */
[----:B----4-:R-:W-:-:S07]  /*04e0*/  @P1 CS2R R28, SRZ ;  /* 0x00000000001c1805 */ /* 0x010fce000001ff00 */
.L_x_4126:
[----:B------:R-:W-:Y:S05]  /*04f0*/  BSYNC.RECONVERGENT B0 ;  /* 0x0000000000007941 */ /* 0x000fea0003800200 */
.L_x_4122:
[----:B------:R-:W1:Y:S02]  /*0500*/  LDCU UR4, c[0x0][0x384] ;  /* 0x00007080ff0477ac */ /* 0x000e640008000800 */
[----:B-1----:R-:W-:-:S13]  /*0510*/  ISETP.GE.AND P0, PT, R0, UR4, PT ;  /* 0x0000000400007c0c */ /* 0x002fda000bf06270 */
[----:B------:R-:W-:Y:S05]  /*0520*/  @P0 EXIT ;  /* 0x000000000000094d */ /* 0x000fea0003800000 */
[----:B------:R-:W1:Y:S01]  /*0530*/  LDCU.64 UR8, c[0x0][0x3e0] ;  /* 0x00007c00ff0877ac */ /* 0x000e620008000a00 */
[----:B------:R-:W2:Y:S01]  /*0540*/  LDCU.U8 UR4, c[0x0][0x410] ;  /* 0x00008200ff0477ac */ /* 0x000ea20008000000 */
[----:B------:R-:W4:Y:S01]  /*0550*/  LDCU UR12, c[0x0][0x388] ;  /* 0x00007100ff0c77ac */ /* 0x000f220008000800 */
[----:B------:R-:W0:Y:S01]  /*0560*/  LDCU UR5, c[0x0][0x448] ;  /* 0x00008900ff0577ac */ /* 0x000e220008000800 */
[----:B------:R-:W0:Y:S01]  /*0570*/  LDCU.64 UR10, c[0x0][0x3a0] ;  /* 0x00007400ff0a77ac */ /* 0x000e220008000a00 */
[----:B-1----:R-:W-:-:S04]  /*0580*/  ISETP.NE.U32.AND P0, PT, RZ, UR8, PT ;  /* 0x00000008ff007c0c */ /* 0x002fc8000bf05070 */
[----:B------:R-:W-:Y:S02]  /*0590*/  ISETP.NE.AND.EX P0, PT, RZ, UR9, PT, P0 ;  /* 0x00000009ff007c0c */ /* 0x000fe4000bf05300 */
[----:B0-2-4-:R-:W-:-:S13]  /*05a0*/  ISETP.NE.AND P4, PT, RZ, UR4, PT ;  /* 0x00000004ff007c0c */ /* 0x015fda000bf85270 */
.L_x_4140:
        /* <DEDUP_REMOVED lines=13> */
[----:B---3--:R-:W0:Y:S02]  /*0680*/  LDC.64 R4, c[0x0][0x390] ;  /* 0x0000e400ff047b82 */ /* 0x008e240000000a00 */
        /* <DEDUP_REMOVED lines=11> */
[----:B------:R-:W-:Y:S02]  /*0740*/  SHF.L.U32 R64, R6, 0x10, RZ ;  /* 0x0000001006407819 */ /* 0x000fe400000006ff */
[----:B------:R-:W-:Y:S01]  /*0750*/  PRMT R9, R5, 0x7632, R9 ;  /* 0x0000763205097816 */ /* 0x000fe20000000009 */
[-C--:B------:R-:W-:Y:S01]  /*0760*/  FMUL.FTZ R5, R4, R77.reuse ;  /* 0x0000004d04057220 */ /* 0x080fe20000410000 */
[----:B------:R-:W-:Y:S01]  /*0770*/  PRMT R65, R6, 0x7632, R65 ;  /* 0x0000763206417816 */ /* 0x000fe20000000041 */
[-C--:B------:R-:W-:Y:S01]  /*0780*/  FMUL.FTZ R11, R10, R77.reuse ;  /* 0x0000004d0a0b7220 */ /* 0x080fe20000410000 */
[----:B------:R-:W-:Y:S01]  /*0790*/  FMUL.FTZ R67, R64, R77 ;  /* 0x0000004d40437220 */ /* 0x000fe20000410000 */
[----:B------:R-:W-:-:S02]  /*07a0*/  SHF.L.U32 R64, R7, 0x10, RZ ;  /* 0x0000001007407819 */ /* 0x000fc400000006ff */
[----:B------:R-:W-:Y:S02]  /*07b0*/  PRMT R66, R7, 0x7632, R66 ;  /* 0x0000763207427816 */ /* 0x000fe40000000042 */
[----:B------:R-:W-:Y:S01]  /*07c0*/  SHF.L.U32 R78, R65, 0x10, RZ ;  /* 0x00000010414e7819 */ /* 0x000fe200000006ff */
[-C--:B------:R-:W-:Y:S01]  /*07d0*/  FMUL.FTZ R7, R64, R77.reuse ;  /* 0x0000004d40077220 */ /* 0x080fe20000410000 */
[----:B------:R-:W-:Y:S02]  /*07e0*/  SHF.L.U32 R64, R9, 0x10, RZ ;  /* 0x0000001009407819 */ /* 0x000fe400000006ff */
[----:B------:R-:W-:Y:S01]  /*07f0*/  SHF.L.U32 R80, R66, 0x10, RZ ;  /* 0x0000001042507819 */ /* 0x000fe200000006ff */
[-C--:B------:R-:W-:Y:S02]  /*0800*/  FMUL.FTZ R78, R78, R77.reuse ;  /* 0x0000004d4e4e7220 */ /* 0x080fe40000410000 */
[-C--:B------:R-:W-:Y:S02]  /*0810*/  FMUL.FTZ R66, R64, R77.reuse ;  /* 0x0000004d40427220 */ /* 0x080fe40000410000 */
[----:B------:R-:W-:Y:S01]  /*0820*/  FMUL.FTZ R80, R80, R77 ;  /* 0x0000004d50507220 */ /* 0x000fe20000410000 */
[----:B--2---:R-:W-:-:S02]  /*0830*/  SHF.L.U32 R4, R12, 0x10, RZ ;  /* 0x000000100c047819 */ /* 0x004fc400000006ff */
[----:B------:R-:W-:Y:S02]  /*0840*/  SHF.L.U32 R6, R13, 0x10, RZ ;  /* 0x000000100d067819 */ /* 0x000fe400000006ff */
[C---:B------:R-:W-:Y:S01]  /*0850*/  SHF.L.U32 R10, R14.reuse, 0x10, RZ ;  /* 0x000000100e0a7819 */ /* 0x040fe200000006ff */
[----:B------:R-:W-:Y:S01]  /*0860*/  FFMA.FTZ R4, R5, R44, R4 ;  /* 0x0000002c05047223 */ /* 0x000fe20000010004 */
[----:B------:R-:W-:Y:S01]  /*0870*/  PRMT R64, R15, 0x7632, R64 ;  /* 0x000076320f407816 */ /* 0x000fe20000000040 */
[----:B------:R-:W-:Y:S01]  /*0880*/  FFMA.FTZ R5, R11, R46, R6 ;  /* 0x0000002e0b057223 */ /* 0x000fe20000010006 */
[----:B------:R-:W-:Y:S01]  /*0890*/  PRMT R11, R14, 0x7632, R11 ;  /* 0x000076320e0b7816 */ /* 0x000fe2000000000b */
[----:B------:R-:W-:Y:S01]  /*08a0*/  FFMA.FTZ R6, R67, R40, R10 ;  /* 0x0000002843067223 */ /* 0x000fe2000001000a */
[----:B------:R-:W-:Y:S02]  /*08b0*/  SHF.L.U32 R10, R15, 0x10, RZ ;  /* 0x000000100f0a7819 */ /* 0x000fe400000006ff */
[----:B------:R-:W-:-:S02]  /*08c0*/  PRMT R9, R13, 0x7632, R9 ;  /* 0x000076320d097816 */ /* 0x000fc40000000009 */
[----:B------:R-:W-:Y:S01]  /*08d0*/  SHF.L.U32 R67, R11, 0x10, RZ ;  /* 0x000000100b437819 */ /* 0x000fe200000006ff */
[----:B------:R-:W-:Y:S01]  /*08e0*/  FFMA.FTZ R7, R7, R42, R10 ;  /* 0x0000002a07077223 */ /* 0x000fe2000001000a */
[----:B------:R-:W-:Y:S02]  /*08f0*/  SHF.L.U32 R10, R8, 0x10, RZ ;  /* 0x00000010080a7819 */ /* 0x000fe400000006ff */
[----:B------:R-:W-:Y:S02]  /*0900*/  PRMT R8, R12, 0x7632, R8 ;  /* 0x000076320c087816 */ /* 0x000fe40000000008 */
[----:B------:R-:W-:Y:S01]  /*0910*/  SHF.L.U32 R79, R64, 0x10, RZ ;  /* 0x00000010404f7819 */ /* 0x000fe200000006ff */
[----:B------:R-:W-:Y:S01]  /*0920*/  FMUL.FTZ R64, R10, R77 ;  /* 0x0000004d0a407220 */ /* 0x000fe20000410000 */
[----:B------:R-:W-:Y:S01]  /*0930*/  SHF.L.U32 R65, R9, 0x10, RZ ;  /* 0x0000001009417819 */ /* 0x000fe200000006ff */
[----:B------:R-:W-:Y:S01]  /*0940*/  FFMA.FTZ R9, R78, R41, R67 ;  /* 0x000000294e097223 */ /* 0x000fe20000010043 */
[----:B------:R-:W-:Y:S01]  /*0950*/  SHF.L.U32 R11, R8, 0x10, RZ ;  /* 0x00000010080b7819 */ /* 0x000fe200000006ff */
[----:B------:R-:W-:-:S02]  /*0960*/  FFMA.FTZ R8, R80, R43, R79 ;  /* 0x0000002b50087223 */ /* 0x000fc4000001004f */
[----:B------:R-:W-:Y:S01]  /*0970*/  FFMA.FTZ R10, R66, R47, R65 ;  /* 0x0000002f420a7223 */ /* 0x000fe20000010041 */
[----:B------:R-:W-:Y:S01]  /*0980*/  F2FP.BF16.F32.PACK_AB R66, R9, R6 ;  /* 0x000000060942723e */ /* 0x000fe200000010ff */
[----:B------:R-:W-:Y:S01]  /*0990*/  FFMA.FTZ R11, R64, R45, R11 ;  /* 0x0000002d400b7223 */ /* 0x000fe2000001000b */
[----:B------:R-:W-:Y:S02]  /*09a0*/  F2FP.BF16.F32.PACK_AB R67, R8, R7 ;  /* 0x000000070843723e */ /* 0x000fe400000010ff */
[----:B------:R-:W-:Y:S02]  /*09b0*/  F2FP.BF16.F32.PACK_AB R65, R10, R5 ;  /* 0x000000050a41723e */ /* 0x000fe400000010ff */
[----:B------:R-:W-:Y:S01]  /*09c0*/  F2FP.BF16.F32.PACK_AB R64, R11, R4 ;  /* 0x000000040b40723e */ /* 0x000fe200000010ff */
[----:B------:R-:W-:Y:S06]  /*09d0*/  BRA `(.L_x_4130) ;  /* 0x0000000000807947 */ /* 0x000fec0003800000 */
.L_x_4129:
[----:B-----5:R-:W-:Y:S02]  /*09e0*/  PRMT R11, R6, 0x7632, R11 ;  /* 0x00007632060b7816 */ /* 0x020fe4000000000b */
[----:B------:R-:W-:Y:S02]  /*09f0*/  SHF.L.U32 R78, R7, 0x10, RZ ;  /* 0x00000010074e7819 */ /* 0x000fe400000006ff */
[C---:B------:R-:W-:Y:S02]  /*0a00*/  PRMT R8, R4.reuse, 0x7632, R8 ;  /* 0x0000763204087816 */ /* 0x040fe40000000008 */
[----:B------:R-:W-:Y:S02]  /*0a10*/  PRMT R9, R5, 0x7632, R9 ;  /* 0x0000763205097816 */ /* 0x000fe40000000009 */
        /* <DEDUP_REMOVED lines=14> */
[-C--:B------:R-:W-:Y:S01]  /*0b00*/  FMUL.FTZ R10, R6, R77.reuse ;  /* 0x0000004d060a7220 */ /* 0x080fe20000410000 */
[----:B------:R-:W-:Y:S01]  /*0b10*/  FMUL.FTZ R4, R5, R44 ;  /* 0x0000002c05047220 */ /* 0x000fe20000410000 */
[----:B------:R-:W-:Y:S01]  /*0b20*/  FMUL.FTZ R78, R78, R77 ;  /* 0x0000004d4e4e7220 */ /* 0x000fe20000410000 */
[----:B------:R-:W-:Y:S01]  /*0b30*/  FMUL.FTZ R5, R7, R46 ;  /* 0x0000002e07057220 */ /* 0x000fe20000410000 */
[----:B------:R-:W-:Y:S01]  /*0b40*/  FMUL.FTZ R6, R9, R40 ;  /* 0x0000002809067220 */ /* 0x000fe20000410000 */
        /* <DEDUP_REMOVED lines=9> */
.L_x_4130:
[----:B------:R-:W0:Y:S01]  /*0be0*/  LDC.64 R78, c[0x0][0x3a8] ;  /* 0x0000ea00ff4e7b82 */ /* 0x000e220000000a00 */
[C---:B------:R-:W-:Y:S01]  /*0bf0*/  IADD3 R81, PT, PT, R68.reuse, 0x20, RZ ;  /* 0x0000002044517810 */ /* 0x040fe20007ffe0ff */
[----:B0-----:R-:W-:-:S05]  /*0c00*/  IMAD.WIDE.U32 R78, R68, 0x10, R78 ;  /* 0x00000010444e7825 */ /* 0x001fca00078e004e */
[----:B------:R0:W-:Y:S02]  /*0c10*/  STG.E.128 desc[UR6][R78.64], R64 ;  /* 0x000000404e007986 */ /* 0x0001e4000c101d06 */
.L_x_4128:
[----:B------:R-:W-:Y:S05]  /*0c20*/  BSYNC.RECONVERGENT B0 ;  /* 0x0000000000007941 */ /* 0x000fea0003800200 */
.L_x_4127:
        /* <DEDUP_REMOVED lines=12> */
[----:B-----5:R-:W-:Y:S02]  /*0cf0*/  PRMT R72, R64, 0x7632, R72 ;  /* 0x0000763240487816 */ /* 0x020fe40000000048 */
[----:B------:R-:W-:Y:S02]  /*0d00*/  SHF.L.U32 R76, R66, 0x10, RZ ;  /* 0x00000010424c7819 */ /* 0x000fe400000006ff */
[----:B------:R-:W-:Y:S02]  /*0d10*/  SHF.L.U32 R64, R64, 0x10, RZ ;  /* 0x0000001040407819 */ /* 0x000fe400000006ff */
[C---:B0-----:R-:W-:Y:S01]  /*0d20*/  SHF.L.U32 R70, R65.reuse, 0x10, RZ ;  /* 0x0000001041467819 */ /* 0x041fe200000006ff */
[-C--:B------:R-:W-:Y:S01]  /*0d30*/  FMUL.FTZ R71, R76, R77.reuse ;  /* 0x0000004d4c477220 */ /* 0x080fe20000410000 */
[----:B------:R-:W-:Y:S01]  /*0d40*/  PRMT R73, R65, 0x7632, R73 ;  /* 0x0000763241497816 */ /* 0x000fe20000000049 */
[-C--:B------:R-:W-:Y:S01]  /*0d50*/  FMUL.FTZ R69, R64, R77.reuse ;  /* 0x0000004d40457220 */ /* 0x080fe20000410000 */
[----:B------:R-:W-:Y:S01]  /*0d60*/  SHF.L.U32 R78, R14, 0x10, RZ ;  /* 0x000000100e4e7819 */ /* 0x000fe200000006ff */
[----:B------:R-:W-:Y:S01]  /*0d70*/  FMUL.FTZ R65, R70, R77 ;  /* 0x0000004d46417220 */ /* 0x000fe20000410000 */
[----:B------:R-:W-:-:S02]  /*0d80*/  PRMT R75, R66, 0x7632, R75 ;  /* 0x00007632424b7816 */ /* 0x000fc4000000004b */
[----:B------:R-:W-:Y:S01]  /*0d90*/  SHF.L.U32 R74, R13, 0x10, RZ ;  /* 0x000000100d4a7819 */ /* 0x000fe200000006ff */
[----:B------:R-:W-:Y:S01]  /*0da0*/  FFMA.FTZ R71, R71, R16, R78 ;  /* 0x0000001047477223 */ /* 0x000fe2000001004e */
[----:B------:R-:W-:Y:S02]  /*0db0*/  SHF.L.U32 R66, R12, 0x10, RZ ;  /* 0x000000100c427819 */ /* 0x000fe400000006ff */
[----:B------:R-:W-:Y:S01]  /*0dc0*/  PRMT R79, R67, 0x7632, R79 ;  /* 0x00007632434f7816 */ /* 0x000fe2000000004f */
[----:B------:R-:W-:Y:S01]  /*0dd0*/  FFMA.FTZ R70, R65, R22, R74 ;  /* 0x0000001641467223 */ /* 0x000fe2000001004a */
[----:B------:R-:W-:Y:S01]  /*0de0*/  SHF.L.U32 R76, R67, 0x10, RZ ;  /* 0x00000010434c7819 */ /* 0x000fe200000006ff */
[----:B------:R-:W-:Y:S01]  /*0df0*/  FFMA.FTZ R69, R69, R20, R66 ;  /* 0x0000001445457223 */ /* 0x000fe20000010042 */
[----:B------:R-:W-:Y:S02]  /*0e00*/  SHF.L.U32 R72, R72, 0x10, RZ ;  /* 0x0000001048487819 */ /* 0x000fe400000006ff */
[----:B------:R-:W-:Y:S01]  /*0e10*/  SHF.L.U32 R64, R73, 0x10, RZ ;  /* 0x0000001049407819 */ /* 0x000fe200000006ff */
[-C--:B------:R-:W-:Y:S01]  /*0e20*/  FMUL.FTZ R73, R76, R77.reuse ;  /* 0x0000004d4c497220 */ /* 0x080fe20000410000 */
[----:B------:R-:W-:Y:S01]  /*0e30*/  SHF.L.U32 R78, R79, 0x10, RZ ;  /* 0x000000104f4e7819 */ /* 0x000fe200000006ff */
[-C--:B------:R-:W-:Y:S01]  /*0e40*/  FMUL.FTZ R76, R72, R77.reuse ;  /* 0x0000004d484c7220 */ /* 0x080fe20000410000 */
[----:B------:R-:W-:Y:S01]  /*0e50*/  SHF.L.U32 R74, R75, 0x10, RZ ;  /* 0x000000104b4a7819 */ /* 0x000fe200000006ff */
[-C--:B------:R-:W-:Y:S01]  /*0e60*/  FMUL.FTZ R66, R64, R77.reuse ;  /* 0x0000004d40427220 */ /* 0x080fe20000410000 */
[----:B------:R-:W-:Y:S01]  /*0e70*/  PRMT R65, R13, 0x7632, R65 ;  /* 0x000076320d417816 */ /* 0x000fe20000000041 */
[-C--:B------:R-:W-:Y:S01]  /*0e80*/  FMUL.FTZ R80, R78, R77.reuse ;  /* 0x0000004d4e507220 */ /* 0x080fe20000410000 */
[----:B------:R-:W-:Y:S01]  /*0e90*/  PRMT R64, R12, 0x7632, R64 ;  /* 0x000076320c407816 */ /* 0x000fe20000000040 */
[----:B------:R-:W-:Y:S01]  /*0ea0*/  FMUL.FTZ R74, R74, R77 ;  /* 0x0000004d4a4a7220 */ /* 0x000fe20000410000 */
[----:B------:R-:W-:-:S02]  /*0eb0*/  PRMT R72, R15, 0x7632, R72 ;  /* 0x000076320f487816 */ /* 0x000fc40000000048 */
[----:B------:R-:W-:Y:S02]  /*0ec0*/  PRMT R67, R14, 0x7632, R67 ;  /* 0x000076320e437816 */ /* 0x000fe40000000043 */
[----:B------:R-:W-:Y:S02]  /*0ed0*/  SHF.L.U32 R78, R15, 0x10, RZ ;  /* 0x000000100f4e7819 */ /* 0x000fe400000006ff */
[----:B------:R-:W-:Y:S02]  /*0ee0*/  SHF.L.U32 R75, R65, 0x10, RZ ;  /* 0x00000010414b7819 */ /* 0x000fe400000006ff */
[----:B------:R-:W-:Y:S01]  /*0ef0*/  SHF.L.U32 R77, R72, 0x10, RZ ;  /* 0x00000010484d7819 */ /* 0x000fe200000006ff */
[----:B------:R-:W-:Y:S01]  /*0f00*/  FFMA.FTZ R72, R73, R18, R78 ;  /* 0x0000001249487223 */ /* 0x000fe2000001004e */
[----:B------:R-:W-:Y:S01]  /*0f10*/  SHF.L.U32 R67, R67, 0x10, RZ ;  /* 0x0000001043437819 */ /* 0x000fe200000006ff */
[----:B------:R-:W-:Y:S01]  /*0f20*/  FFMA.FTZ R75, R66, R23, R75 ;  /* 0x00000017424b7223 */ /* 0x000fe2000001004b */
[----:B------:R-:W-:Y:S01]  /*0f30*/  SHF.L.U32 R65, R64, 0x10, RZ ;  /* 0x0000001040417819 */ /* 0x000fe200000006ff */
[----:B------:R-:W-:-:S02]  /*0f40*/  FFMA.FTZ R73, R80, R19, R77 ;  /* 0x0000001350497223 */ /* 0x000fc4000001004d */
[----:B------:R-:W-:Y:S02]  /*0f50*/  FFMA.FTZ R74, R74, R17, R67 ;  /* 0x000000114a4a7223 */ /* 0x000fe40000010043 */
[----:B------:R-:W-:Y:S01]  /*0f60*/  FFMA.FTZ R76, R76, R21, R65 ;  /* 0x000000154c4c7223 */ /* 0x000fe20000010041 */
[----:B------:R-:W-:Y:S02]  /*0f70*/  F2FP.BF16.F32.PACK_AB R67, R73, R72 ;  /* 0x000000484943723e */ /* 0x000fe400000010ff */
[----:B------:R-:W-:Y:S02]  /*0f80*/  F2FP.BF16.F32.PACK_AB R66, R74, R71 ;  /* 0x000000474a42723e */ /* 0x000fe400000010ff */
[----:B------:R-:W-:Y:S02]  /*0f90*/  F2FP.BF16.F32.PACK_AB R65, R75, R70 ;  /* 0x000000464b41723e */ /* 0x000fe400000010ff */
[----:B------:R-:W-:Y:S01]  /*0fa0*/  F2FP.BF16.F32.PACK_AB R64, R76, R69 ;  /* 0x000000454c40723e */ /* 0x000fe200000010ff */
[----:B------:R-:W-:Y:S06]  /*0fb0*/  BRA `(.L_x_4134) ;  /* 0x0000000000807947 */ /* 0x000fec0003800000 */
.L_x_4133:
[C---:B-----5:R-:W-:Y:S02]  /*0fc0*/  PRMT R69, R64.reuse, 0x7632, R69 ;  /* 0x0000763240457816 */ /* 0x060fe40000000045 */
[----:B------:R-:W-:Y:S02]  /*0fd0*/  SHF.L.U32 R64, R64, 0x10, RZ ;  /* 0x0000001040407819 */ /* 0x000fe400000006ff */
[C---:B------:R-:W-:Y:S02]  /*0fe0*/  SHF.L.U32 R72, R65.reuse, 0x10, RZ ;  /* 0x0000001041487819 */ /* 0x040fe400000006ff */
[----:B0-----:R-:W-:Y:S01]  /*0ff0*/  PRMT R70, R65, 0x7632, R70 ;  /* 0x0000763241467816 */ /* 0x001fe20000000046 */
[----:B------:R-:W-:Y:S01]  /*1000*/  FMUL.FTZ R65, R64, R77 ;  /* 0x0000004d40417220 */ /* 0x000fe20000410000 */
[----:B------:R-:W-:Y:S02]  /*1010*/  PRMT R71, R66, 0x7632, R71 ;  /* 0x0000763242477816 */ /* 0x000fe40000000047 */
[----:B------:R-:W-:-:S02]  /*1020*/  PRMT R74, R67, 0x7632, R74 ;  /* 0x00007632434a7816 */ /* 0x000fc4000000004a */
        /* <DEDUP_REMOVED lines=11> */
[----:B------:R-:W-:Y:S01]  /*10e0*/  FMUL.FTZ R71, R73, R16 ;  /* 0x0000001049477220 */ /* 0x000fe20000410000 */
        /* <DEDUP_REMOVED lines=13> */
.L_x_4134:
[----:B------:R-:W0:Y:S02]  /*11c0*/  LDC.64 R78, c[0x0][0x3a8] ;  /* 0x0000ea00ff4e7b82 */ /* 0x000e240000000a00 */
[----:B0-----:R-:W-:-:S05]  /*11d0*/  IMAD.WIDE.U32 R78, R81, 0x10, R78 ;  /* 0x00000010514e7825 */ /* 0x001fca00078e004e */
[----:B------:R1:W-:Y:S02]  /*11e0*/  STG.E.128 desc[UR6][R78.64], R64 ;  /* 0x000000404e007986 */ /* 0x0003e4000c101d06 */
.L_x_4132:
[----:B------:R-:W-:Y:S05]  /*11f0*/  BSYNC.RECONVERGENT B0 ;  /* 0x0000000000007941 */ /* 0x000fea0003800200 */
.L_x_4131:
        /* <DEDUP_REMOVED lines=75> */
.L_x_4152:
        /* <DEDUP_REMOVED lines=15> */
[----:B0-----:R-:W0:Y:S01]  /*17a0*/  LDC.64 R78, c[0x0][0x428] ;  /* 0x00010a00ff4e7b82 */ /* 0x001e220000000a00 */
[--C-:B------:R-:W-:Y:S01]  /*17b0*/  FADD.FTZ R64, R4, -R80.reuse ;  /* 0x8000005004407221 */ /* 0x100fe20000010000 */
[--C-:B------:R-:W-:Y:S01]  /*17c0*/  FADD.FTZ R66, R11, -R80.reuse ;  /* 0x800000500b427221 */ /* 0x100fe20000010000 */
[--C-:B------:R-:W-:Y:S01]  /*17d0*/  FADD.FTZ R82, R5, -R80.reuse ;  /* 0x8000005005527221 */ /* 0x100fe20000010000 */
[--C-:B------:R-:W-:Y:S01]  /*17e0*/  FADD.FTZ R84, R10, -R80.reuse ;  /* 0x800000500a547221 */ /* 0x100fe20000010000 */
[--C-:B------:R-:W-:Y:S01]  /*17f0*/  FADD.FTZ R86, R6, -R80.reuse ;  /* 0x8000005006567221 */ /* 0x100fe20000010000 */
[----:B------:R-:W-:Y:S01]  /*1800*/  FMUL.FTZ R65, R77, R64 ;  /* 0x000000404d417220 */ /* 0x000fe20000410000 */
[--C-:B------:R-:W-:Y:S01]  /*1810*/  FADD.FTZ R88, R9, -R80.reuse ;  /* 0x8000005009587221 */ /* 0x100fe20000010000 */
[--C-:B------:R-:W-:Y:S01]  /*1820*/  FADD.FTZ R90, R7, -R80.reuse ;  /* 0x80000050075a7221 */ /* 0x100fe20000010000 */
[----:B------:R-:W-:Y:S01]  /*1830*/  FADD.FTZ R64, R8, -R80 ;  /* 0x8000005008407221 */ /* 0x000fe20000010000 */
[C---:B------:R-:W-:Y:S01]  /*1840*/  FMUL.FTZ R66, R77.reuse, R66 ;  /* 0x000000424d427220 */ /* 0x040fe20000410000 */
[C---:B------:R-:W-:Y:S01]  /*1850*/  FMUL.FTZ R67, R77.reuse, R82 ;  /* 0x000000524d437220 */ /* 0x040fe20000410000 */
[C---:B------:R-:W-:Y:S01]  /*1860*/  FMUL.FTZ R84, R77.reuse, R84 ;  /* 0x000000544d547220 */ /* 0x040fe20000410000 */
[C---:B------:R-:W-:Y:S01]  /*1870*/  FMUL.FTZ R81, R77.reuse, R86 ;  /* 0x000000564d517220 */ /* 0x040fe20000410000 */
[C---:B------:R-:W-:Y:S01]  /*1880*/  FMUL.FTZ R88, R77.reuse, R88 ;  /* 0x000000584d587220 */ /* 0x040fe20000410000 */
[C---:B------:R-:W-:Y:S01]  /*1890*/  FMUL.FTZ R83, R77.reuse, R90 ;  /* 0x0000005a4d537220 */ /* 0x040fe20000410000 */
[----:B------:R-:W-:Y:S01]  /*18a0*/  FMUL.FTZ R82, R77, R64 ;  /* 0x000000404d527220 */ /* 0x000fe20000410000 */
[----:B-----5:R-:W-:Y:S01]  /*18b0*/  FFMA.FTZ R64, R65, R60, R52 ;  /* 0x0000003c41407223 */ /* 0x020fe20000010034 */
[----:B------:R-:W-:Y:S01]  /*18c0*/  FFMA.FTZ R65, R66, R61, R53 ;  /* 0x0000003d42417223 */ /* 0x000fe20000010035 */
[----:B------:R-:W-:Y:S01]  /*18d0*/  FFMA.FTZ R67, R67, R62, R54 ;  /* 0x0000003e43437223 */ /* 0x000fe20000010036 */
[----:B------:R-:W-:Y:S01]  /*18e0*/  FFMA.FTZ R84, R84, R63, R55 ;  /* 0x0000003f54547223 */ /* 0x000fe20000010037 */
[----:B------:R-:W-:Y:S01]  /*18f0*/  FFMA.FTZ R66, R81, R56, R48 ;  /* 0x0000003851427223 */ /* 0x000fe20000010030 */
[----:B------:R-:W-:Y:S01]  /*1900*/  FFMA.FTZ R81, R88, R57, R49 ;  /* 0x0000003958517223 */ /* 0x000fe20000010031 */
[----:B------:R-:W-:Y:S01]  /*1910*/  FFMA.FTZ R83, R83, R58, R50 ;  /* 0x0000003a53537223 */ /* 0x000fe20000010032 */
[----:B------:R-:W-:Y:S01]  /*1920*/  FFMA.FTZ R82, R82, R59, R51 ;  /* 0x0000003b52527223 */ /* 0x000fe20000010033 */
[----:B------:R-:W-:Y:S01]  /*1930*/  F2FP.BF16.F32.PACK_AB R64, R65, R64 ;  /* 0x000000404140723e */ /* 0x000fe200000010ff */
[----:B0-----:R-:W-:Y:S01]  /*1940*/  IMAD.WIDE.U32 R78, R68, 0x10, R78 ;  /* 0x00000010444e7825 */ /* 0x001fe200078e004e */
[----:B------:R-:W-:-:S02]  /*1950*/  F2FP.BF16.F32.PACK_AB R65, R84, R67 ;  /* 0x000000435441723e */ /* 0x000fc400000010ff */
[----:B------:R-:W-:Y:S02]  /*1960*/  F2FP.BF16.F32.PACK_AB R66, R81, R66 ;  /* 0x000000425142723e */ /* 0x000fe400000010ff */
[----:B------:R-:W-:Y:S02]  /*1970*/  F2FP.BF16.F32.PACK_AB R67, R82, R83 ;  /* 0x000000535243723e */ /* 0x000fe400000010ff */
[----:B------:R-:W-:-:S03]  /*1980*/  IADD3 R68, PT, PT, R68, 0x20, RZ ;  /* 0x0000002044447810 */ /* 0x000fc60007ffe0ff */
[----:B------:R1:W-:Y:S04]  /*1990*/  STG.E.128 desc[UR6][R78.64], R64 ;  /* 0x000000404e007986 */ /* 0x0003e8000c101d06 */
.L_x_4137:
[----:B------:R-:W-:Y:S05]  /*19a0*/  BSYNC.RECONVERGENT B0 ;  /* 0x0000000000007941 */ /* 0x000fea0003800200 */
.L_x_4136:
[----:B------:R-:W-:Y:S04]  /*19b0*/  BSSY.RECONVERGENT B0, `(.L_x_4138) ;  /* 0x0000021000007945 */ /* 0x000fe80003800200 */
[----:B------:R-:W-:Y:S05]  /*19c0*/  @!P2 BRA `(.L_x_4139) ;  /* 0x00000000007ca947 */ /* 0x000fea0003800000 */
[----:B01----:R-:W0:Y:S01]  /*19d0*/  LDC.64 R78, c[0x0][0x428] ;  /* 0x00010a00ff4e7b82 */ /* 0x003e220000000a00 */
[--C-:B------:R-:W-:Y:S01]  /*19e0*/  FADD.FTZ R64, R69, -R80.reuse ;  /* 0x8000005045407221 */ /* 0x100fe20000010000 */
        /* <DEDUP_REMOVED lines=27> */
[----:B------:R-:W-:-:S05]  /*1ba0*/  F2FP.BF16.F32.PACK_AB R64, R64, R77 ;  /* 0x0000004d4040723e */ /* 0x000fca00000010ff */
[----:B------:R2:W-:Y:S02]  /*1bb0*/  STG.E.128 desc[UR6][R78.64], R64 ;  /* 0x000000404e007986 */ /* 0x0005e4000c101d06 */
.L_x_4139:
[----:B------:R-:W-:Y:S05]  /*1bc0*/  BSYNC.RECONVERGENT B0 ;  /* 0x0000000000007941 */ /* 0x000fea0003800200 */
.L_x_4138:
[----:B012---:R-:W0:Y:S02]  /*1bd0*/  LDC.64 R64, c[0x0][0x380] ;  /* 0x0000e000ff407b82 */ /* 0x007e240000000a00 */
[----:B0-----:R-:W-:-:S04]  /*1be0*/  LEA R0, R64, R0, 0x2 ;  /* 0x0000000040007211 */ /* 0x001fc800078e10ff */
[----:B------:R-:W-:-:S13]  /*1bf0*/  ISETP.GE.AND P1, PT, R0, R65, PT ;  /* 0x000000410000720c */ /* 0x000fda0003f26270 */
[----:B------:R-:W-:Y:S05]  /*1c00*/  @!P1 BRA `(.L_x_4140) ;  /* 0xffffffe800689947 */ /* 0x000fea000383ffff */
[----:B------:R-:W-:Y:S05]  /*1c10*/  EXIT ;  /* 0x000000000000794d */ /* 0x000fea0003800000 */
.L_x_4135:
[----:B------:R-:W-:Y:S01]  /*1c20*/  HFMA2 R82, -RZ, RZ, 0, 5.9604644775390625e-08 ;  /* 0x00000001ff527431 */ /* 0x000fe200000001ff */
[----:B------:R-:W-:Y:S01]  /*1c30*/  BSSY B0, `(.L_x_4141) ;  /* 0x0000007000007945 */ /* 0x000fe20003800000 */
[----:B------:R-:W-:Y:S02]  /*1c40*/  MOV R83, R64 ;  /* 0x0000004000537202 */ /* 0x000fe40000000f00 */
[----:B------:R-:W-:Y:S02]  /*1c50*/  MOV R85, 0x1f ;  /* 0x0000001f00557802 */ /* 0x000fe40000000f00 */
[----:B------:R-:W-:-:S07]  /*1c60*/  MOV R80, 0xffffffff ;  /* 0xffffffff00507802 */ /* 0x000fce0000000f00 */
[----:B---3-5:R-:W-:Y:S05]  /*1c70*/  WARPSYNC.COLLECTIVE R80, `(.L_x_4142) ;  /* 0x0000000050087348 */ /* 0x028fea0003c00000 */
[----:B------:R0:W1:Y:S02]  /*1c80*/  SHFL.BFLY P6, R81, R83, R82, R85 ;  /* 0x0c00005253517389 */ /* 0x00006400000c0055 */
[----:B01-3-5:R-:W-:Y:S05]  /*1c90*/  ENDCOLLECTIVE ;  /* 0x000000000000791b */ /* 0x02bfea0003800000 */
.L_x_4142:
[----:B------:R-:W-:Y:S05]  /*1ca0*/  BSYNC B0 ;  /* 0x0000000000007941 */ /* 0x000fea0003800000 */
.L_x_4141:
        /* <DEDUP_REMOVED lines=10> */
.L_x_4143:
[----:B------:R-:W-:Y:S01]  /*1d50*/  HFMA2 R82, -RZ, RZ, 0, 2.384185791015625e-07 ;  /* 0x00000004ff527431 */ /* 0x000fe200000001ff */
[----:B------:R-:W-:-:S05]  /*1d60*/  MOV R66, R81 ;  /* 0x0000005100427202 */ /* 0x000fca0000000f00 */
[----:B------:R-:W-:-:S05]  /*1d70*/  FADD.FTZ R66, R65, R66 ;  /* 0x0000004241427221 */ /* 0x000fca0000010000 */
[----:B------:R-:W-:-:S07]  /*1d80*/  MOV R83, R66 ;  /* 0x0000004200537202 */ /* 0x000fce0000000f00 */
[----:B------:R-:W-:Y:S05]  /*1d90*/  WARPSYNC.COLLECTIVE R80, `(.L_x_4144) ;  /* 0x0000000050087348 */ /* 0x000fea0003c00000 */
[----:B------:R0:W1:Y:S02]  /*1da0*/  SHFL.BFLY P6, R81, R83, R82, R85 ;  /* 0x0c00005253517389 */ /* 0x00006400000c0055 */
[----:B01----:R-:W-:Y:S05]  /*1db0*/  ENDCOLLECTIVE ;  /* 0x000000000000791b */ /* 0x003fea0003800000 */
.L_x_4144:
[----:B------:R-:W-:Y:S01]  /*1dc0*/  HFMA2 R82, -RZ, RZ, 0, 4.76837158203125e-07 ;  /* 0x00000008ff527431 */ /* 0x000fe200000001ff */
[----:B------:R-:W-:-:S05]  /*1dd0*/  MOV R67, R81 ;  /* 0x0000005100437202 */ /* 0x000fca0000000f00 */
[----:B------:R-:W-:-:S05]  /*1de0*/  FADD.FTZ R67, R66, R67 ;  /* 0x0000004342437221 */ /* 0x000fca0000010000 */
[----:B------:R-:W-:-:S07]  /*1df0*/  MOV R83, R67 ;  /* 0x0000004300537202 */ /* 0x000fce0000000f00 */
[----:B------:R-:W-:Y:S05]  /*1e00*/  WARPSYNC.COLLECTIVE R80, `(.L_x_4145) ;  /* 0x0000000050087348 */ /* 0x000fea0003c00000 */
[----:B------:R0:W1:Y:S02]  /*1e10*/  SHFL.BFLY P6, R81, R83, R82, R85 ;  /* 0x0c00005253517389 */ /* 0x00006400000c0055 */
[----:B01----:R-:W-:Y:S05]  /*1e20*/  ENDCOLLECTIVE ;  /* 0x000000000000791b */ /* 0x003fea0003800000 */
.L_x_4145:
[----:B------:R-:W-:Y:S01]  /*1e30*/  HFMA2 R82, -RZ, RZ, 0, 9.5367431640625e-07 ;  /* 0x00000010ff527431 */ /* 0x000fe200000001ff */
[----:B------:R-:W-:-:S05]  /*1e40*/  MOV R78, R81 ;  /* 0x00000051004e7202 */ /* 0x000fca0000000f00 */
[----:B------:R-:W-:-:S05]  /*1e50*/  FADD.FTZ R78, R67, R78 ;  /* 0x0000004e434e7221 */ /* 0x000fca0000010000 */
[----:B------:R-:W-:-:S07]  /*1e60*/  MOV R83, R78 ;  /* 0x0000004e00537202 */ /* 0x000fce0000000f00 */
[----:B------:R-:W-:Y:S05]  /*1e70*/  WARPSYNC.COLLECTIVE R80, `(.L_x_4146) ;  /* 0x0000000050087348 */ /* 0x000fea0003c00000 */
[----:B------:R0:W1:Y:S02]  /*1e80*/  SHFL.BFLY P6, R81, R83, R82, R85 ;  /* 0x0c00005253517389 */ /* 0x00006400000c0055 */
[----:B01----:R-:W-:Y:S05]  /*1e90*/  ENDCOLLECTIVE ;  /* 0x000000000000791b */ /* 0x003fea0003800000 */
.L_x_4146:
        /* <DEDUP_REMOVED lines=41> */
.L_x_4147:
[----:B------:R-:W-:Y:S01]  /*2130*/  HFMA2 R82, -RZ, RZ, 0, 1.1920928955078125e-07 ;  /* 0x00000002ff527431 */ /* 0x000fe200000001ff */
[----:B------:R-:W-:-:S05]  /*2140*/  MOV R65, R81 ;  /* 0x0000005100417202 */ /* 0x000fca0000000f00 */
[----:B------:R-:W-:-:S05]  /*2150*/  FADD.FTZ R65, R64, R65 ;  /* 0x0000004140417221 */ /* 0x000fca0000010000 */
[----:B------:R-:W-:-:S07]  /*2160*/  MOV R83, R65 ;  /* 0x0000004100537202 */ /* 0x000fce0000000f00 */
[----:B------:R-:W-:Y:S05]  /*2170*/  WARPSYNC.COLLECTIVE R80, `(.L_x_4148) ;  /* 0x0000000050087348 */ /* 0x000fea0003c00000 */
[----:B------:R0:W1:Y:S02]  /*2180*/  SHFL.BFLY P6, R81, R83, R82, R85 ;  /* 0x0c00005253517389 */ /* 0x00006400000c0055 */
[----:B01----:R-:W-:Y:S05]  /*2190*/  ENDCOLLECTIVE ;  /* 0x000000000000791b */ /* 0x003fea0003800000 */
.L_x_4148:
[----:B------:R-:W-:Y:S01]  /*21a0*/  HFMA2 R82, -RZ, RZ, 0, 2.384185791015625e-07 ;  /* 0x00000004ff527431 */ /* 0x000fe200000001ff */
[----:B------:R-:W-:-:S05]  /*21b0*/  MOV R66, R81 ;  /* 0x0000005100427202 */ /* 0x000fca0000000f00 */
[----:B------:R-:W-:-:S05]  /*21c0*/  FADD.FTZ R66, R65, R66 ;  /* 0x0000004241427221 */ /* 0x000fca0000010000 */
[----:B------:R-:W-:-:S07]  /*21d0*/  MOV R83, R66 ;  /* 0x0000004200537202 */ /* 0x000fce0000000f00 */
[----:B------:R-:W-:Y:S05]  /*21e0*/  WARPSYNC.COLLECTIVE R80, `(.L_x_4149) ;  /* 0x0000000050087348 */ /* 0x000fea0003c00000 */
[----:B------:R0:W1:Y:S02]  /*21f0*/  SHFL.BFLY P6, R81, R83, R82, R85 ;  /* 0x0c00005253517389 */ /* 0x00006400000c0055 */
[----:B01----:R-:W-:Y:S05]  /*2200*/  ENDCOLLECTIVE ;  /* 0x000000000000791b */ /* 0x003fea0003800000 */
.L_x_4149:
[----:B------:R-:W-:Y:S01]  /*2210*/  HFMA2 R82, -RZ, RZ, 0, 4.76837158203125e-07 ;  /* 0x00000008ff527431 */ /* 0x000fe200000001ff */
[----:B------:R-:W-:-:S05]  /*2220*/  MOV R67, R81 ;  /* 0x0000005100437202 */ /* 0x000fca0000000f00 */
[----:B------:R-:W-:-:S05]  /*2230*/  FADD.FTZ R67, R66, R67 ;  /* 0x0000004342437221 */ /* 0x000fca0000010000 */
[----:B------:R-:W-:-:S07]  /*2240*/  MOV R83, R67 ;  /* 0x0000004300537202 */ /* 0x000fce0000000f00 */
[----:B------:R-:W-:Y:S05]  /*2250*/  WARPSYNC.COLLECTIVE R80, `(.L_x_4150) ;  /* 0x0000000050087348 */ /* 0x000fea0003c00000 */
[----:B------:R0:W1:Y:S02]  /*2260*/  SHFL.BFLY P6, R81, R83, R82, R85 ;  /* 0x0c00005253517389 */ /* 0x00006400000c0055 */
[----:B01----:R-:W-:Y:S05]  /*2270*/  ENDCOLLECTIVE ;  /* 0x000000000000791b */ /* 0x003fea0003800000 */
.L_x_4150:
[----:B------:R-:W-:Y:S01]  /*2280*/  HFMA2 R82, -RZ, RZ, 0, 9.5367431640625e-07 ;  /* 0x00000010ff527431 */ /* 0x000fe200000001ff */
[----:B------:R-:W-:-:S05]  /*2290*/  MOV R78, R81 ;  /* 0x00000051004e7202 */ /* 0x000fca0000000f00 */
[----:B------:R-:W-:-:S05]  /*22a0*/  FADD.FTZ R78, R67, R78 ;  /* 0x0000004e434e7221 */ /* 0x000fca0000010000 */
[----:B------:R-:W-:-:S07]  /*22b0*/  MOV R83, R78 ;  /* 0x0000004e00537202 */ /* 0x000fce0000000f00 */
[----:B------:R-:W-:Y:S05]  /*22c0*/  WARPSYNC.COLLECTIVE R80, `(.L_x_4151) ;  /* 0x0000000050087348 */ /* 0x000fea0003c00000 */
[----:B------:R0:W1:Y:S02]  /*22d0*/  SHFL.BFLY P6, R81, R83, R82, R85 ;  /* 0x0c00005253517389 */ /* 0x00006400000c0055 */
[----:B01----:R-:W-:Y:S05]  /*22e0*/  ENDCOLLECTIVE ;  /* 0x000000000000791b */ /* 0x003fea0003800000 */
.L_x_4151:
[----:B------:R-:W-:Y:S05]  /*22f0*/  BRA `(.L_x_4152) ;  /* 0xfffffff000ec7947 */ /* 0x000fea000383ffff */
.L_x_4153:
        /* <DEDUP_REMOVED lines=16> */
.L_x_20257:


//--------------------- .text._ZN10layer_norm13ln_fwd_kernelINS_13Kernel_traitsIf13__nv_bfloat16S2_S2_fjLj512ELj1ELj4ELj1ELj16ENS_18Kernel_traits_baseILj512EfS2_S2_S2_fjLj128EEEEELb0ELb1ELb0ELb1EEEvNS_9FwdParamsE --------------------------
	.section	.text._ZN10layer_norm13ln_fwd_kernelINS_13Kernel_traitsIf13__nv_bfloat16S2_S2_fjLj512ELj1ELj4ELj1ELj16ENS_18Kernel_traits_baseILj512EfS2_S2_S2_fjLj128EEEEELb0ELb1ELb0ELb1EEEvNS_9FwdParamsE,"ax",@progbits
	.align	128
        .global         _ZN10layer_norm13ln_fwd_kernelINS_13Kernel_traitsIf13__nv_bfloat16S2_S2_fjLj512ELj1ELj4ELj1ELj16ENS_18Kernel_traits_baseILj512EfS2_S2_S2_fjLj128EEEEELb0ELb1ELb0ELb1EEEvNS_9FwdParamsE
        .type           _ZN10layer_norm13ln_fwd_kernelINS_13Kernel_traitsIf13__nv_bfloat16S2_S2_fjLj512ELj1ELj4ELj1ELj16ENS_18Kernel_traits_baseILj512EfS2_S2_S2_fjLj128EEEEELb0ELb1ELb0ELb1EEEvNS_9FwdParamsE,@function
        .size           _ZN10layer_norm13ln_fwd_kernelINS_13Kernel_traitsIf13__nv_bfloat16S2_S2_fjLj512ELj1ELj4ELj1ELj16ENS_18Kernel_traits_baseILj512EfS2_S2_S2_fjLj128EEEEELb0ELb1ELb0ELb1EEEvNS_9FwdParamsE,(.L_x_20258 - _ZN10layer_norm13ln_fwd_kernelINS_13Kernel_traitsIf13__nv_bfloat16S2_S2_fjLj512ELj1ELj4ELj1ELj16ENS_18Kernel_traits_baseILj512EfS2_S2_S2_fjLj128EEEEELb0ELb1ELb0ELb1EEEvNS_9FwdParamsE)
        .other          _ZN10layer_norm13ln_fwd_kernelINS_13Kernel_traitsIf13__nv_bfloat16S2_S2_fjLj512ELj1ELj4ELj1ELj16ENS_18Kernel_traits_baseILj512EfS2_S2_S2_fjLj128EEEEELb0ELb1ELb0ELb1EEEvNS_9FwdParamsE,@"STO_CUDA_ENTRY STV_DEFAULT"
_ZN10layer_norm13ln_fwd_kernelINS_13Kernel_traitsIf13__nv_bfloat16S2_S2_fjLj512ELj1ELj4ELj1ELj16ENS_18Kernel_traits_baseILj512EfS2_S2_S2_fjLj128EEEEELb0ELb1ELb0ELb1EEEvNS_9FwdParamsE:
.text._ZN10layer_norm13ln_fwd_kernelINS_13Kernel_traitsIf13__nv_bfloat16S2_S2_fjLj512ELj1ELj4ELj1ELj16ENS_18Kernel_traits_baseILj512EfS2_S2_S2_fjLj128EEEEELb0ELb1ELb0ELb1EEEvNS_9FwdParamsE:
[----:B------:R-:W-:Y:S01]  /*0000*/  LDC R1, c[0x0][0x37c] ;  /* 0x0000df00ff017b82 */ /* 0x000fe20000000800 */
[----:B------:R-:W0:Y:S07]  /*0010*/  S2R R60, SR_TID.X ;  /* 0x00000000003c7919 */ /* 0x000e2e0000002100 */
[----:B------:R-:W1:Y:S01]  /*0020*/  LDC.64 R4, c[0x0][0x3e8] ;  /* 0x0000fa00ff047b82 */ /* 0x000e620000000a00 */
[----:B------:R-:W2:Y:S01]  /*0030*/  LDCU.64 UR6, c[0x0][0x358] ;  /* 0x00006b00ff0677ac */ /* 0x000ea20008000a00 */
[----:B------:R-:W3:Y:S06]  /*0040*/  LDCU.64 UR4, c[0x0][0x438] ;  /* 0x00008700ff0477ac */ /* 0x000eec0008000a00 */
[----:B------:R-:W4:Y:S01]  /*0050*/  LDC.64 R2, c[0x0][0x3d0] ;  /* 0x0000f400ff027b82 */ /* 0x000f220000000a00 */
[----:B0-----:R-:W-:-:S05]  /*0060*/  LOP3.LUT R8, R60, 0x1f, RZ, 0xc0, !PT ;  /* 0x0000001f3c087812 */ /* 0x001fca00078ec0ff */
[----:B-1----:R-:W-:-:S04]  /*0070*/  IMAD.WIDE.U32 R4, R8, 0x20, R4 ;  /* 0x0000002008047825 */ /* 0x002fc800078e0004 */
[----:B----4-:R-:W-:Y:S01]  /*0080*/  IMAD.WIDE.U32 R2, R8, 0x20, R2 ;  /* 0x0000002008027825 */ /* 0x010fe200078e0002 */
[----:B--2---:R-:W2:Y:S04]  /*0090*/  LDG.E.128 R12, desc[UR6][R4.64] ;  /* 0x00000006040c7981 */ /* 0x004ea8000c1e1d00 */
[----:B------:R-:W4:Y:S04]  /*00a0*/  LDG.E.128 R52, desc[UR6][R2.64+0x10] ;  /* 0x0000100602347981 */ /* 0x000f28000c1e1d00 */
[----:B------:R-:W4:Y:S04]  /*00b0*/  LDG.E.128 R56, desc[UR6][R2.64] ;  /* 0x0000000602387981 */ /* 0x000f28000c1e1d00 */
[----:B------:R-:W4:Y:S01]  /*00c0*/  LDG.E.128 R44, desc[UR6][R2.64+0x400] ;  /* 0x00040006022c7981 */ /* 0x000f22000c1e1d00 */
[----:B---3--:R-:W-:-:S03]  /*00d0*/  ISETP.NE.U32.AND P0, PT, RZ, UR4, PT ;  /* 0x00000004ff007c0c */ /* 0x008fc6000bf05070 */
[----:B------:R-:W5:Y:S01]  /*00e0*/  LDG.E.128 R40, desc[UR6][R4.64+0x10] ;  /* 0x0000100604287981 */ /* 0x000f62000c1e1d00 */
[----:B------:R-:W-:Y:S01]  /*00f0*/  ISETP.NE.AND.EX P0, PT, RZ, UR5, PT, P0 ;  /* 0x00000005ff007c0c */ /* 0x000fe2000bf05300 */
[----:B------:R-:W0:Y:S01]  /*0100*/  S2UR UR4, SR_CTAID.X ;  /* 0x00000000000479c3 */ /* 0x000e220000002500 */
[----:B------:R-:W1:Y:S01]  /*0110*/  LDCU UR5, c[0x0][0x384] ;  /* 0x00007080ff0577ac */ /* 0x000e620008000800 */
[----:B------:R-:W5:Y:S04]  /*0120*/  LDG.E.128 R48, desc[UR6][R2.64+0x410] ;  /* 0x0004100602307981 */ /* 0x000f68000c1e1d00 */
[----:B------:R-:W5:Y:S04]  /*0130*/  LDG.E.128 R36, desc[UR6][R4.64+0x400] ;  /* 0x0004000604247981 */ /* 0x000f68000c1e1d00 */
[----:B------:R-:W5:Y:S02]  /*0140*/  LDG.E.128 R32, desc[UR6][R4.64+0x410] ;  /* 0x0004100604207981 */ /* 0x000f64000c1e1d00 */
[----:B------:R-:W3:Y:S01]  /*0150*/  @P0 LDC.64 R10, c[0x0][0x438] ;  /* 0x00010e00ff0a0b82 */ /* 0x000ee20000000a00 */
[----:B0-----:R-:W-:Y:S01]  /*0160*/  USHF.L.U32 UR4, UR4, 0x2, URZ ;  /* 0x0000000204047899 */ /* 0x001fe200080006ff */
[----:B---3--:R-:W-:-:S05]  /*0170*/  @P0 IMAD.WIDE.U32 R10, R8, 0x20, R10 ;  /* 0x00000020080a0825 */ /* 0x008fca00078e000a */
[----:B------:R-:W5:Y:S04]  /*0180*/  @P0 LDG.E.128 R28, desc[UR6][R10.64] ;  /* 0x000000060a1c0981 */ /* 0x000f68000c1e1d00 */
[----:B------:R-:W5:Y:S04]  /*0190*/  @P0 LDG.E.128 R24, desc[UR6][R10.64+0x10] ;  /* 0x000010060a180981 */ /* 0x000f68000c1e1d00 */
[----:B------:R-:W5:Y:S04]  /*01a0*/  @P0 LDG.E.128 R20, desc[UR6][R10.64+0x400] ;  /* 0x000400060a140981 */ /* 0x000f68000c1e1d00 */
[----:B------:R2:W5:Y:S02]  /*01b0*/  @P0 LDG.E.128 R16, desc[UR6][R10.64+0x410] ;  /* 0x000410060a100981 */ /* 0x000564000c1e1d00 */
[----:B--2---:R-:W-:-:S02]  /*01c0*/  @P0 MOV R10, R13 ;  /* 0x0000000d000a0202 */ /* 0x004fc40000000f00 */
[----:B------:R-:W-:Y:S02]  /*01d0*/  @!P0 MOV R10, R13 ;  /* 0x0000000d000a8202 */ /* 0x000fe40000000f00 */
[----:B------:R-:W-:-:S04]  /*01e0*/  SHF.R.U32.HI R13, RZ, 0x5, R60 ;  /* 0x00000005ff0d7819 */ /* 0x000fc8000001163c */
[----:B------:R-:W-:-:S04]  /*01f0*/  LOP3.LUT R13, R13, UR4, RZ, 0xfc, !PT ;  /* 0x000000040d0d7c12 */ /* 0x000fc8000f8efcff */
[----:B-1----:R-:W-:Y:S02]  /*0200*/  ISETP.GE.AND P1, PT, R13, UR5, PT ;  /* 0x000000050d007c0c */ /* 0x002fe4000bf26270 */
[-C--:B------:R-:W-:Y:S02]  /*0210*/  @P0 MOV R11, R12.reuse ;  /* 0x0000000c000b0202 */ /* 0x080fe40000000f00 */
[----:B------:R-:W-:Y:S02]  /*0220*/  @!P0 MOV R11, R12 ;  /* 0x0000000c000b8202 */ /* 0x000fe40000000f00 */
[----:B----4-:R-:W-:Y:S02]  /*0230*/  @P0 MOV R5, R52 ;  /* 0x0000003400050202 */ /* 0x010fe40000000f00 */
[----:B------:R-:W-:Y:S02]  /*0240*/  @P0 MOV R2, R53 ;  /* 0x0000003500020202 */ /* 0x000fe40000000f00 */
[----:B------:R-:W-:-:S02]  /*0250*/  @P0 MOV R0, R55 ;  /* 0x0000003700000202 */ /* 0x000fc40000000f00 */
[----:B------:R-:W-:Y:S02]  /*0260*/  @P0 MOV R12, R14 ;  /* 0x0000000e000c0202 */ /* 0x000fe40000000f00 */
[----:B------:R-:W-:Y:S02]  /*0270*/  @!P0 MOV R5, R52 ;  /* 0x0000003400058202 */ /* 0x000fe40000000f00 */
[----:B------:R-:W-:Y:S02]  /*0280*/  @!P0 MOV R2, R53 ;  /* 0x0000003500028202 */ /* 0x000fe40000000f00 */
[----:B------:R-:W-:Y:S02]  /*0290*/  @!P0 MOV R0, R55 ;  /* 0x0000003700008202 */ /* 0x000fe40000000f00 */
[----:B------:R-:W-:Y:S02]  /*02a0*/  @!P0 MOV R12, R14 ;  /* 0x0000000e000c8202 */ /* 0x000fe40000000f00 */
[----:B------:R-:W-:-:S02]  /*02b0*/  @P0 MOV R9, R56 ;  /* 0x0000003800090202 */ /* 0x000fc40000000f00 */
[----:B------:R-:W-:Y:S02]  /*02c0*/  @P0 MOV R6, R57 ;  /* 0x0000003900060202 */ /* 0x000fe40000000f00 */
[----:B------:R-:W-:Y:S02]  /*02d0*/  @P0 MOV R7, R58 ;  /* 0x0000003a00070202 */ /* 0x000fe40000000f00 */
[----:B------:R-:W-:Y:S02]  /*02e0*/  @P0 MOV R4, R59 ;  /* 0x0000003b00040202 */ /* 0x000fe40000000f00 */
[----:B------:R-:W-:Y:S02]  /*02f0*/  @P0 MOV R3, R54 ;  /* 0x0000003600030202 */ /* 0x000fe40000000f00 */
        /* <DEDUP_REMOVED lines=9> */
[----:B------:R-:W-:Y:S02]  /*0390*/  @!P0 MOV R53, R44 ;  /* 0x0000002c00358202 */ /* 0x000fe40000000f00 */
[----:B------:R-:W-:Y:S02]  /*03a0*/  @!P0 MOV R52, R45 ;  /* 0x0000002d00348202 */ /* 0x000fe40000000f00 */
[----:B------:R-:W-:Y:S02]  /*03b0*/  @!P0 MOV R55, R46 ;  /* 0x0000002e00378202 */ /* 0x000fe40000000f00 */
[----:B------:R-:W-:Y:S01]  /*03c0*/  @!P0 MOV R14, R47 ;  /* 0x0000002f000e8202 */ /* 0x000fe20000000f00 */
[----:B------:R-:W-:Y:S06]  /*03d0*/  @P1 EXIT ;  /* 0x000000000000194d */ /* 0x000fec0003800000 */
[----:B------:R-:W0:Y:S01]  /*03e0*/  LDCU.64 UR4, c[0x0][0x3e0] ;  /* 0x00007c00ff0477ac */ /* 0x000e220008000a00 */
[----:B-----5:R-:W-:Y:S02]  /*03f0*/  @P0 MOV R54, R36 ;  /* 0x0000002400360202 */ /* 0x020fe40000000f00 */
[----:B------:R-:W-:Y:S02]  /*0400*/  @!P0 CS2R R30, SRZ ;  /* 0x00000000001e8805 */ /* 0x000fe4000001ff00 */
[----:B------:R-:W-:Y:S02]  /*0410*/  @P0 MOV R59, R37 ;  /* 0x00000025003b0202 */ /* 0x000fe40000000f00 */
[----:B------:R-:W-:Y:S02]  /*0420*/  @!P0 CS2R R28, SRZ ;  /* 0x00000000001c8805 */ /* 0x000fe4000001ff00 */
[----:B------:R-:W-:Y:S02]  /*0430*/  @P0 MOV R58, R38 ;  /* 0x00000026003a0202 */ /* 0x000fe40000000f00 */
[----:B------:R-:W-:-:S02]  /*0440*/  @!P0 CS2R R26, SRZ ;  /* 0x00000000001a8805 */ /* 0x000fc4000001ff00 */
[----:B------:R-:W-:Y:S02]  /*0450*/  @P0 MOV R57, R39 ;  /* 0x0000002700390202 */ /* 0x000fe40000000f00 */
        /* <DEDUP_REMOVED lines=9> */
[----:B------:R-:W-:Y:S01]  /*04f0*/  @!P0 MOV R54, R36 ;  /* 0x0000002400368202 */ /* 0x000fe20000000f00 */
[----:B0-----:R-:W-:Y:S01]  /*0500*/  UISETP.NE.U32.AND UP0, UPT, UR4, URZ, UPT ;  /* 0x000000ff0400728c */ /* 0x001fe2000bf05070 */
[----:B------:R-:W-:Y:S01]  /*0510*/  @!P0 MOV R59, R37 ;  /* 0x00000025003b8202 */ /* 0x000fe20000000f00 */
[----:B------:R-:W0:Y:S01]  /*0520*/  LDCU.U8 UR4, c[0x0][0x410] ;  /* 0x00008200ff0477ac */ /* 0x000e220008000000 */
[----:B------:R-:W-:-:S02]  /*0530*/  @!P0 MOV R58, R38 ;  /* 0x00000026003a8202 */ /* 0x000fc40000000f00 */
[----:B------:R-:W-:Y:S01]  /*0540*/  @!P0 MOV R57, R39 ;  /* 0x0000002700398202 */ /* 0x000fe20000000f00 */
[----:B------:R-:W-:Y:S01]  /*0550*/  UISETP.NE.AND.EX UP0, UPT, UR5, URZ, UPT, UP0 ;  /* 0x000000ff0500728c */ /* 0x000fe2000bf05300 */
[----:B------:R-:W-:Y:S02]  /*0560*/  @!P0 MOV R56, R32 ;  /* 0x0000002000388202 */ /* 0x000fe40000000f00 */
[----:B------:R-:W-:Y:S02]  /*0570*/  @!P0 MOV R64, R33 ;  /* 0x0000002100408202 */ /* 0x000fe40000000f00 */
[----:B------:R-:W-:Y:S02]  /*0580*/  @!P0 MOV R63, R34 ;  /* 0x00000022003f8202 */ /* 0x000fe40000000f00 */
[----:B------:R-:W-:Y:S02]  /*0590*/  @!P0 MOV R62, R35 ;  /* 0x00000023003e8202 */ /* 0x000fe40000000f00 */
[----:B------:R-:W-:Y:S05]  /*05a0*/  BRA.U !UP0, `(.L_x_4154) ;  /* 0x0000001508487547 */ /* 0x000fea000b800000 */
[----:B------:R-:W1:Y:S01]  /*05b0*/  LDCU.64 UR8, c[0x0][0x3a0] ;  /* 0x00007400ff0877ac */ /* 0x000e620008000a00 */
[----:B------:R-:W2:Y:S01]  /*05c0*/  LDCU UR5, c[0x0][0x388] ;  /* 0x00007100ff0577ac */ /* 0x000ea20008000800 */
[----:B------:R-:W3:Y:S01]  /*05d0*/  LDCU UR10, c[0x0][0x448] ;  /* 0x00008900ff0a77ac */ /* 0x000ee20008000800 */
[----:B-1----:R-:W-:-:S04]  /*05e0*/  ISETP.NE.U32.AND P0, PT, RZ, UR8, PT ;  /* 0x00000008ff007c0c */ /* 0x002fc8000bf05070 */
[----:B--23--:R-:W-:-:S13]  /*05f0*/  ISETP.NE.AND.EX P0, PT, RZ, UR9, PT, P0 ;  /* 0x00000009ff007c0c */ /* 0x00cfda000bf05300 */
.L_x_4160:
[----:B--2---:R-:W1:Y:S01]  /*0600*/  LDC.64 R46, c[0x0][0x3e0] ;  /* 0x0000f800ff2e7b82 */ /* 0x004e620000000a00 */
[----:B------:R-:W-:-:S05]  /*0610*/  IMAD R36, R13, UR5, RZ ;  /* 0x000000050d247c24 */ /* 0x000fca000f8e02ff */
[----:B------:R-:W-:Y:S02]  /*0620*/  SHF.R.S32.HI R37, RZ, 0x1f, R36 ;  /* 0x0000001fff257819 */ /* 0x000fe40000011424 */
[----:B------:R-:W2:Y:S02]  /*0630*/  LDC.64 R44, c[0x0][0x390] ;  /* 0x0000e400ff2c7b82 */ /* 0x000ea40000000a00 */
[----:B------:R-:W-:-:S04]  /*0640*/  LEA.HI R37, R37, R36, RZ, 0x3 ;  /* 0x0000002425257211 */ /* 0x000fc800078f18ff */
[----:B------:R-:W-:Y:S01]  /*0650*/  LEA.HI.SX32 R65, R37, R8, 0x1d ;  /* 0x0000000825417211 */ /* 0x000fe200078feaff */
[----:B-1----:R-:W-:-:S06]  /*0660*/  IMAD.WIDE R46, R13, 0x2, R46 ;  /* 0x000000020d2e7825 */ /* 0x002fcc00078e022e */
[----:B------:R-:W3:Y:S01]  /*0670*/  LDG.E.U16 R46, desc[UR6][R46.64] ;  /* 0x000000062e2e7981 */ /* 0x000ee2000c1e1500 */
[----:B--2---:R-:W-:-:S06]  /*0680*/  IMAD.WIDE.U32 R36, R65, 0x10, R44 ;  /* 0x0000001041247825 */ /* 0x004fcc00078e002c */
[----:B------:R-:W5:Y:S01]  /*0690*/  LDG.E.128 R36, desc[UR6][R36.64] ;  /* 0x0000000624247981 */ /* 0x000f62000c1e1d00 */
[----:B---3--:R-:W-:Y:S01]  /*06a0*/  SHF.L.U32 R78, R46, 0x10, RZ ;  /* 0x000000102e4e7819 */ /* 0x008fe200000006ff */
[----:B------:R-:W-:Y:S06]  /*06b0*/  @!P0 BRA `(.L_x_4155) ;  /* 0x0000000000c08947 */ /* 0x000fec0003800000 */
[----:B------:R-:W1:Y:S02]  /*06c0*/  LDC.64 R32, c[0x0][0x3a0] ;  /* 0x0000e800ff207b82 */ /* 0x000e640000000a00 */
[----:B-1----:R-:W-:-:S06]  /*06d0*/  IMAD.WIDE.U32 R32, R65, 0x10, R32 ;  /* 0x0000001041207825 */ /* 0x002fcc00078e0020 */
[----:B------:R-:W2:Y:S01]  /*06e0*/  LDG.E.128 R32, desc[UR6][R32.64] ;  /* 0x0000000620207981 */ /* 0x000ea2000c1e1d00 */
[C---:B-----5:R-:W-:Y:S02]  /*06f0*/  PRMT R46, R36.reuse, 0x7632, R46 ;  /* 0x00007632242e7816 */ /* 0x060fe4000000002e */
[----:B------:R-:W-:Y:S02]  /*0700*/  SHF.L.U32 R47, R36, 0x10, RZ ;  /* 0x00000010242f7819 */ /* 0x000fe400000006ff */
[C---:B------:R-:W-:Y:S02]  /*0710*/  PRMT R36, R37.reuse, 0x7632, R36 ;  /* 0x0000763225247816 */ /* 0x040fe40000000024 */
[----:B------:R-:W-:Y:S01]  /*0720*/  SHF.L.U32 R37, R37, 0x10, RZ ;  /* 0x0000001025257819 */ /* 0x000fe200000006ff */
[C---:B------:R-:W-:Y:S01]  /*0730*/  FMUL.FTZ R70, R78.reuse, R47 ;  /* 0x0000002f4e467220 */ /* 0x040fe20000410000 */
[C---:B------:R-:W-:Y:S02]  /*0740*/  PRMT R66, R39.reuse, 0x7632, R66 ;  /* 0x0000763227427816 */ /* 0x040fe40000000042 */
[----:B------:R-:W-:Y:S01]  /*0750*/  SHF.L.U32 R39, R39, 0x10, RZ ;  /* 0x0000001027277819 */ /* 0x000fe200000006ff */
[----:B------:R-:W-:Y:S01]  /*0760*/  FMUL.FTZ R47, R78, R37 ;  /* 0x000000254e2f7220 */ /* 0x000fe20000410000 */
[----:B------:R-:W-:-:S02]  /*0770*/  PRMT R60, R38, 0x7632, R60 ;  /* 0x00007632263c7816 */ /* 0x000fc4000000003c */
[----:B------:R-:W-:-:S05]  /*0780*/  SHF.L.U32 R61, R38, 0x10, RZ ;  /* 0x00000010263d7819 */ /* 0x000fca00000006ff */
[----:B------:R-:W-:Y:S01]  /*0790*/  FMUL.FTZ R61, R78, R61 ;  /* 0x0000003d4e3d7220 */ /* 0x000fe20000410000 */
[----:B--2---:R-:W-:Y:S02]  /*07a0*/  SHF.L.U32 R37, R32, 0x10, RZ ;  /* 0x0000001020257819 */ /* 0x004fe400000006ff */
[----:B------:R-:W-:Y:S02]  /*07b0*/  SHF.L.U32 R72, R33, 0x10, RZ ;  /* 0x0000001021487819 */ /* 0x000fe400000006ff */
[----:B------:R-:W-:Y:S01]  /*07c0*/  SHF.L.U32 R74, R35, 0x10, RZ ;  /* 0x00000010234a7819 */ /* 0x000fe200000006ff */
[----:B------:R-:W-:Y:S01]  /*07d0*/  FFMA.FTZ R70, R70, R11, R37 ;  /* 0x0000000b46467223 */ /* 0x000fe20000010025 */
[----:B------:R-:W-:Y:S01]  /*07e0*/  FMUL.FTZ R37, R78, R39 ;  /* 0x000000274e257220 */ /* 0x000fe20000410000 */
[----:B------:R-:W-:Y:S01]  /*07f0*/  FFMA.FTZ R72, R47, R12, R72 ;  /* 0x0000000c2f487223 */ /* 0x000fe20000010048 */
[----:B------:R-:W-:Y:S02]  /*0800*/  SHF.L.U32 R38, R34, 0x10, RZ ;  /* 0x0000001022267819 */ /* 0x000fe400000006ff */
[----:B------:R-:W-:Y:S01]  /*0810*/  SHF.L.U32 R39, R36, 0x10, RZ ;  /* 0x0000001024277819 */ /* 0x000fe200000006ff */
[----:B------:R-:W-:Y:S01]  /*0820*/  FFMA.FTZ R74, R37, R42, R74 ;  /* 0x0000002a254a7223 */ /* 0x000fe2000001004a */
[----:B------:R-:W-:Y:S01]  /*0830*/  SHF.L.U32 R47, R60, 0x10, RZ ;  /* 0x000000103c2f7819 */ /* 0x000fe200000006ff */
[--C-:B------:R-:W-:Y:S01]  /*0840*/  FFMA.FTZ R73, R61, R40, R38.reuse ;  /* 0x000000283d497223 */ /* 0x100fe20000010026 */
[----:B------:R-:W-:Y:S01]  /*0850*/  SHF.L.U32 R37, R46, 0x10, RZ ;  /* 0x000000102e257819 */ /* 0x000fe200000006ff */
[----:B------:R-:W-:Y:S01]  /*0860*/  FMUL.FTZ R46, R78, R39 ;  /* 0x000000274e2e7220 */ /* 0x000fe20000410000 */
[----:B------:R-:W-:Y:S01]  /*0870*/  SHF.L.U32 R61, R66, 0x10, RZ ;  /* 0x00000010423d7819 */ /* 0x000fe200000006ff */
[C---:B------:R-:W-:Y:S01]  /*0880*/  FMUL.FTZ R76, R78.reuse, R47 ;  /* 0x0000002f4e4c7220 */ /* 0x040fe20000410000 */
[----:B------:R-:W-:Y:S01]  /*0890*/  PRMT R47, R35, 0x7632, R47 ;  /* 0x00007632232f7816 */ /* 0x000fe2000000002f */
[----:B------:R-:W-:Y:S01]  /*08a0*/  FMUL.FTZ R37, R78, R37 ;  /* 0x000000254e257220 */ /* 0x000fe20000410000 */
        /* <DEDUP_REMOVED lines=17> */
.L_x_4155:
[C---:B-----5:R-:W-:Y:S02]  /*09c0*/  SHF.L.U32 R47, R36.reuse, 0x10, RZ ;  /* 0x00000010242f7819 */ /* 0x060fe400000006ff */
[----:B------:R-:W-:Y:S02]  /*09d0*/  PRMT R46, R36, 0x7632, R46 ;  /* 0x00007632242e7816 */ /* 0x000fe4000000002e */
[----:B------:R-:W-:Y:S01]  /*09e0*/  PRMT R60, R38, 0x7632, R60 ;  /* 0x00007632263c7816 */ /* 0x000fe2000000003c */
[----:B------:R-:W-:Y:S01]  /*09f0*/  FMUL.FTZ R70, R78, R47 ;  /* 0x0000002f4e467220 */ /* 0x000fe20000410000 */
[----:B------:R-:W-:Y:S02]  /*0a00*/  SHF.L.U32 R67, R38, 0x10, RZ ;  /* 0x0000001026437819 */ /* 0x000fe400000006ff */
[----:B------:R-:W-:Y:S01]  /*0a10*/  PRMT R36, R37, 0x7632, R36 ;  /* 0x0000763225247816 */ /* 0x000fe20000000024 */
[----:B------:R-:W-:Y:S01]  /*0a20*/  FMUL.FTZ R70, R70, R11 ;  /* 0x0000000b46467220 */ /* 0x000fe20000410000 */
[----:B------:R-:W-:Y:S01]  /*0a30*/  PRMT R38, R39, 0x7632, R38 ;  /* 0x0000763227267816 */ /* 0x000fe20000000026 */
[----:B------:R-:W-:Y:S01]  /*0a40*/  FMUL.FTZ R67, R78, R67 ;  /* 0x000000434e437220 */ /* 0x000fe20000410000 */
[----:B------:R-:W-:-:S02]  /*0a50*/  SHF.L.U32 R61, R37, 0x10, RZ ;  /* 0x00000010253d7819 */ /* 0x000fc400000006ff */
        /* <DEDUP_REMOVED lines=9> */
[C---:B------:R-:W-:Y:S01]  /*0af0*/  FMUL.FTZ R36, R78.reuse, R39 ;  /* 0x000000274e247220 */ /* 0x040fe20000410000 */
[----:B------:R-:W-:Y:S01]  /*0b00*/  FMUL.FTZ R72, R61, R12 ;  /* 0x0000000c3d487220 */ /* 0x000fe20000410000 */
[C---:B------:R-:W-:Y:S01]  /*0b10*/  FMUL.FTZ R76, R78.reuse, R47 ;  /* 0x0000002f4e4c7220 */ /* 0x040fe20000410000 */
        /* <DEDUP_REMOVED lines=10> */
.L_x_4156:
[----:B------:R-:W1:Y:S01]  /*0bc0*/  LDC.64 R60, c[0x0][0x3a8] ;  /* 0x0000ea00ff3c7b82 */ /* 0x000e620000000a00 */
[----:B------:R-:W-:-:S05]  /*0bd0*/  IADD3 R71, PT, PT, R65, 0x20, RZ ;  /* 0x0000002041477810 */ /* 0x000fca0007ffe0ff */
[----:B------:R-:W-:Y:S02]  /*0be0*/  IMAD.WIDE.U32 R44, R71, 0x10, R44 ;  /* 0x00000010472c7825 */ /* 0x000fe400078e002c */
[----:B------:R-:W2:Y:S02]  /*0bf0*/  @P0 LDC.64 R46, c[0x0][0x3a0] ;  /* 0x0000e800ff2e0b82 */ /* 0x000ea40000000a00 */
[----:B-1----:R-:W-:-:S05]  /*0c00*/  IMAD.WIDE.U32 R66, R65, 0x10, R60 ;  /* 0x0000001041427825 */ /* 0x002fca00078e003c */
[----:B------:R1:W-:Y:S01]  /*0c10*/  STG.E.128 desc[UR6][R66.64], R36 ;  /* 0x0000002442007986 */ /* 0x0003e2000c101d06 */
[----:B--2---:R-:W-:-:S03]  /*0c20*/  @P0 IMAD.WIDE.U32 R68, R71, 0x10, R46 ;  /* 0x0000001047440825 */ /* 0x004fc600078e002e */
[----:B------:R-:W5:Y:S04]  /*0c30*/  LDG.E.128 R44, desc[UR6][R44.64] ;  /* 0x000000062c2c7981 */ /* 0x000f68000c1e1d00 */
[----:B------:R1:W5:Y:S01]  /*0c40*/  @P0 LDG.E.128 R32, desc[UR6][R68.64] ;  /* 0x0000000644200981 */ /* 0x000362000c1e1d00 */
[----:B------:R-:W-:Y:S05]  /*0c50*/  @!P0 BRA `(.L_x_4157) ;  /* 0x0000000000b48947 */ /* 0x000fea0003800000 */
[----:B-1---5:R-:W-:Y:S02]  /*0c60*/  SHF.L.U32 R37, R44, 0x10, RZ ;  /* 0x000000102c257819 */ /* 0x022fe400000006ff */
[----:B------:R-:W-:Y:S02]  /*0c70*/  SHF.L.U32 R39, R46, 0x10, RZ ;  /* 0x000000102e277819 */ /* 0x000fe400000006ff */
[C---:B------:R-:W-:Y:S01]  /*0c80*/  PRMT R38, R45.reuse, 0x7632, R38 ;  /* 0x000076322d267816 */ /* 0x040fe20000000026 */
[C---:B------:R-:W-:Y:S01]  /*0c90*/  FMUL.FTZ R37, R78.reuse, R37 ;  /* 0x000000254e257220 */ /* 0x040fe20000410000 */
[----:B------:R-:W-:Y:S01]  /*0ca0*/  SHF.L.U32 R45, R45, 0x10, RZ ;  /* 0x000000102d2d7819 */ /* 0x000fe200000006ff */
[----:B------:R-:W-:Y:S01]  /*0cb0*/  FMUL.FTZ R39, R78, R39 ;  /* 0x000000274e277220 */ /* 0x000fe20000410000 */
[----:B------:R-:W-:Y:S02]  /*0cc0*/  SHF.L.U32 R68, R32, 0x10, RZ ;  /* 0x0000001020447819 */ /* 0x000fe400000006ff */
[----:B------:R-:W-:Y:S01]  /*0cd0*/  SHF.L.U32 R80, R34, 0x10, RZ ;  /* 0x0000001022507819 */ /* 0x000fe200000006ff */
[----:B------:R-:W-:Y:S01]  /*0ce0*/  FMUL.FTZ R45, R78, R45 ;  /* 0x0000002d4e2d7220 */ /* 0x000fe20000410000 */
[----:B------:R-:W-:Y:S01]  /*0cf0*/  PRMT R36, R44, 0x7632, R36 ;  /* 0x000076322c247816 */ /* 0x000fe20000000024 */
[----:B------:R-:W-:Y:S01]  /*0d00*/  FFMA.FTZ R68, R37, R54, R68 ;  /* 0x0000003625447223 */ /* 0x000fe20000010044 */
[----:B------:R-:W-:Y:S01]  /*0d10*/  PRMT R44, R46, 0x7632, R44 ;  /* 0x000076322e2c7816 */ /* 0x000fe2000000002c */
[----:B------:R-:W-:Y:S01]  /*0d20*/  FFMA.FTZ R80, R39, R56, R80 ;  /* 0x0000003827507223 */ /* 0x000fe20000010050 */
[----:B------:R-:W-:-:S02]  /*0d30*/  SHF.L.U32 R46, R33, 0x10, RZ ;  /* 0x00000010212e7819 */ /* 0x000fc400000006ff */
[----:B------:R-:W-:Y:S02]  /*0d40*/  PRMT R66, R47, 0x7632, R66 ;  /* 0x000076322f427816 */ /* 0x000fe40000000042 */
[----:B------:R-:W-:Y:S01]  /*0d50*/  SHF.L.U32 R37, R36, 0x10, RZ ;  /* 0x0000001024257819 */ /* 0x000fe200000006ff */
[----:B------:R-:W-:Y:S01]  /*0d60*/  FFMA.FTZ R46, R45, R58, R46 ;  /* 0x0000003a2d2e7223 */ /* 0x000fe2000001002e */
[----:B------:R-:W-:Y:S02]  /*0d70*/  SHF.L.U32 R39, R38, 0x10, RZ ;  /* 0x0000001026277819 */ /* 0x000fe400000006ff */
[----:B------:R-:W-:Y:S01]  /*0d80*/  SHF.L.U32 R47, R47, 0x10, RZ ;  /* 0x000000102f2f7819 */ /* 0x000fe200000006ff */
[----:B------:R-:W-:Y:S01]  /*0d90*/  FMUL.FTZ R82, R78, R37 ;  /* 0x000000254e527220 */ /* 0x000fe20000410000 */
[----:B------:R-:W-:Y:S01]  /*0da0*/  SHF.L.U32 R45, R44, 0x10, RZ ;  /* 0x000000102c2d7819 */ /* 0x000fe200000006ff */
[----:B------:R-:W-:Y:S01]  /*0db0*/  FMUL.FTZ R38, R78, R39 ;  /* 0x000000274e267220 */ /* 0x000fe20000410000 */
[----:B------:R-:W-:Y:S01]  /*0dc0*/  SHF.L.U32 R67, R66, 0x10, RZ ;  /* 0x0000001042437819 */ /* 0x000fe200000006ff */
[C---:B------:R-:W-:Y:S01]  /*0dd0*/  FMUL.FTZ R66, R78.reuse, R47 ;  /* 0x0000002f4e427220 */ /* 0x040fe20000410000 */
[----:B------:R-:W-:Y:S01]  /*0de0*/  PRMT R44, R35, 0x7632, R44 ;  /* 0x00007632232c7816 */ /* 0x000fe2000000002c */
[C---:B------:R-:W-:Y:S01]  /*0df0*/  FMUL.FTZ R69, R78.reuse, R45 ;  /* 0x0000002d4e457220 */ /* 0x040fe20000410000 */
        /* <DEDUP_REMOVED lines=19> */
.L_x_4157:
[C---:B-1---5:R-:W-:Y:S02]  /*0f30*/  PRMT R36, R44.reuse, 0x7632, R36 ;  /* 0x000076322c247816 */ /* 0x062fe40000000024 */
[----:B------:R-:W-:Y:S02]  /*0f40*/  SHF.L.U32 R37, R44, 0x10, RZ ;  /* 0x000000102c257819 */ /* 0x000fe400000006ff */
[C---:B------:R-:W-:Y:S02]  /*0f50*/  PRMT R44, R46.reuse, 0x7632, R44 ;  /* 0x000076322e2c7816 */ /* 0x040fe4000000002c */
[----:B------:R-:W-:Y:S01]  /*0f60*/  SHF.L.U32 R67, R46, 0x10, RZ ;  /* 0x000000102e437819 */ /* 0x000fe200000006ff */
[C---:B------:R-:W-:Y:S01]  /*0f70*/  FMUL.FTZ R37, R78.reuse, R37 ;  /* 0x000000254e257220 */ /* 0x040fe20000410000 */
[----:B------:R-:W-:Y:S02]  /*0f80*/  PRMT R38, R45, 0x7632, R38 ;  /* 0x000076322d267816 */ /* 0x000fe40000000026 */
[----:B------:R-:W-:Y:S01]  /*0f90*/  PRMT R46, R47, 0x7632, R46 ;  /* 0x000076322f2e7816 */ /* 0x000fe2000000002e */
        /* <DEDUP_REMOVED lines=25> */
.L_x_4158:
        /* <DEDUP_REMOVED lines=20> */
[----:B-1----:R-:W-:Y:S06]  /*1270*/  BRA.DIV UR8, `(.L_x_4159) ;  /* 0x0000001a08d07947 */ /* 0x002fec000b800000 */
        /* <DEDUP_REMOVED lines=53> */
.L_x_4178:
[----:B-12---:R-:W-:Y:S01]  /*15d0*/  FADD.FTZ R83, R83, R36 ;  /* 0x0000002453537221 */ /* 0x006fe20000010000 */
[----:B------:R-:W-:Y:S01]  /*15e0*/  FMUL.FTZ R36, R81, R81 ;  /* 0x0000005151247220 */ /* 0x000fe20000410000 */
[----:B0-----:R-:W-:Y:S01]  /*15f0*/  ISETP.NE.AND P1, PT, RZ, UR4, PT ;  /* 0x00000004ff007c0c */ /* 0x001fe2000bf25270 */
[----:B------:R-:W0:Y:S01]  /*1600*/  LDC.64 R66, c[0x0][0x428] ;  /* 0x00010a00ff427b82 */ /* 0x000e220000000a00 */
[----:B------:R-:W-:Y:S02]  /*1610*/  FFMA.FTZ R60, R83, R60, UR10 ;  /* 0x0000000a533c7e23 */ /* 0x000fe4000801003c */
[----:B------:R-:W-:Y:S02]  /*1620*/  FSEL R39, R36, RZ, P1 ;  /* 0x000000ff24277208 */ /* 0x000fe40000800000 */
        /* <DEDUP_REMOVED lines=15> */
[----:B------:R-:W-:Y:S01]  /*1720*/  FADD.FTZ R92, -R37, R75 ;  /* 0x0000004b255c7221 */ /* 0x000fe20000010100 */
[----:B0-----:R-:W-:-:S04]  /*1730*/  IMAD.WIDE.U32 R68, R65, 0x10, R66 ;  /* 0x0000001041447825 */ /* 0x001fc800078e0042 */
[C---:B------:R-:W-:Y:S01]  /*1740*/  FADD.FTZ R82, -R37.reuse, R82 ;  /* 0x0000005225527221 */ /* 0x040fe20000010100 */
[C---:B------:R-:W-:Y:S01]  /*1750*/  FADD.FTZ R46, -R37.reuse, R46 ;  /* 0x0000002e252e7221 */ /* 0x040fe20000010100 */
[----:B------:R-:W-:Y:S01]  /*1760*/  FADD.FTZ R74, -R37, R45 ;  /* 0x0000002d254a7221 */ /* 0x000fe20000010100 */
[----:B------:R-:W-:-:S04]  /*1770*/  IMAD.WIDE.U32 R66, R71, 0x10, R66 ;  /* 0x0000001047427825 */ /* 0x000fc800078e0042 */
[C---:B-1----:R-:W-:Y:S01]  /*1780*/  FMUL.FTZ R38, R77.reuse, R38 ;  /* 0x000000264d267220 */ /* 0x042fe20000410000 */
[----:B------:R-:W0:Y:S01]  /*1790*/  @!P2 LDC.64 R70, c[0x0][0x3c8] ;  /* 0x0000f200ff46ab82 */ /* 0x000e220000000a00 */
[----:B------:R-:W-:Y:S01]  /*17a0*/  FMUL.FTZ R61, R77, R86 ;  /* 0x000000564d3d7220 */ /* 0x000fe20000410000 */
[----:B------:R-:W-:Y:S01]  /*17b0*/  FADD.FTZ R80, -R37, R80 ;  /* 0x0000005025507221 */ /* 0x000fe20000010100 */
[C---:B------:R-:W-:Y:S01]  /*17c0*/  FMUL.FTZ R37, R77.reuse, R36 ;  /* 0x000000244d257220 */ /* 0x040fe20000410000 */
[C---:B------:R-:W-:Y:S01]  /*17d0*/  FMUL.FTZ R76, R77.reuse, R76 ;  /* 0x0000004c4d4c7220 */ /* 0x040fe20000410000 */
[C---:B------:R-:W-:Y:S01]  /*17e0*/  FMUL.FTZ R75, R77.reuse, R47 ;  /* 0x0000002f4d4b7220 */ /* 0x040fe20000410000 */
[C---:B------:R-:W-:Y:S01]  /*17f0*/  FMUL.FTZ R78, R77.reuse, R78 ;  /* 0x0000004e4d4e7220 */ /* 0x040fe20000410000 */
[----:B------:R-:W-:Y:S01]  /*1800*/  FFMA.FTZ R45, R38, R6, R29 ;  /* 0x00000006262d7223 */ /* 0x000fe2000001001d */
[----:B------:R-:W-:Y:S01]  /*1810*/  FMUL.FTZ R39, R77, R60 ;  /* 0x0000003c4d277220 */ /* 0x000fe20000410000 */
[----:B------:R-:W-:Y:S01]  /*1820*/  FFMA.FTZ R38, R61, R5, R24 ;  /* 0x000000053d267223 */ /* 0x000fe20000010018 */
[----:B------:R-:W-:Y:S01]  /*1830*/  FFMA.FTZ R36, R37, R9, R28 ;  /* 0x0000000925247223 */ /* 0x000fe2000001001c */
[----:B------:R-:W1:Y:S01]  /*1840*/  LDC.64 R60, c[0x0][0x380] ;  /* 0x0000e000ff3c7b82 */ /* 0x000e620000000a00 */
[----:B------:R-:W-:Y:S01]  /*1850*/  FFMA.FTZ R47, R76, R2, R25 ;  /* 0x000000024c2f7223 */ /* 0x000fe20000010019 */
[----:B------:R-:W-:Y:S01]  /*1860*/  FFMA.FTZ R75, R75, R50, R18 ;  /* 0x000000324b4b7223 */ /* 0x000fe20000010012 */
[----:B------:R-:W-:Y:S01]  /*1870*/  FFMA.FTZ R78, R78, R51, R19 ;  /* 0x000000334e4e7223 */ /* 0x000fe20000010013 */
[----:B------:R-:W-:Y:S01]  /*1880*/  FMUL.FTZ R65, R77, R90 ;  /* 0x0000005a4d417220 */ /* 0x000fe20000410000 */
[----:B------:R-:W-:Y:S01]  /*1890*/  FFMA.FTZ R37, R39, R7, R30 ;  /* 0x0000000727257223 */ /* 0x000fe2000001001e */
[----:B------:R-:W-:Y:S01]  /*18a0*/  F2FP.BF16.F32.PACK_AB R38, R47, R38 ;  /* 0x000000262f26723e */ /* 0x000fe200000010ff */
[----:B------:R-:W-:Y:S01]  /*18b0*/  FMUL.FTZ R84, R77, R84 ;  /* 0x000000544d547220 */ /* 0x000fe20000410000 */
[----:B------:R-:W-:Y:S01]  /*18c0*/  F2FP.BF16.F32.PACK_AB R36, R45, R36 ;  /* 0x000000242d24723e */ /* 0x000fe200000010ff */
[----:B------:R-:W-:Y:S01]  /*18d0*/  FFMA.FTZ R39, R65, R3, R26 ;  /* 0x0000000341277223 */ /* 0x000fe2000001001a */
[----:B------:R-:W-:Y:S01]  /*18e0*/  F2FP.BF16.F32.PACK_AB R47, R78, R75 ;  /* 0x0000004b4e2f723e */ /* 0x000fe200000010ff */
        /* <DEDUP_REMOVED lines=21> */
[----:B------:R-:W-:Y:S02]  /*1a40*/  F2FP.BF16.F32.PACK_AB R45, R74, R45 ;  /* 0x0000002d4a2d723e */ /* 0x000fe400000010ff */
[----:B------:R-:W-:Y:S01]  /*1a50*/  F2FP.BF16.F32.PACK_AB R44, R65, R44 ;  /* 0x0000002c412c723e */ /* 0x000fe200000010ff */
[----:B------:R2:W-:Y:S01]  /*1a60*/  @!P2 STG.E desc[UR6][R70.64], R77 ;  /* 0x0000004d4600a986 */ /* 0x0005e2000c101906 */
[----:B-1----:R-:W-:-:S03]  /*1a70*/  LEA R13, R60, R13, 0x2 ;  /* 0x0000000d3c0d7211 */ /* 0x002fc600078e10ff */
[----:B------:R2:W-:Y:S01]  /*1a80*/  STG.E.128 desc[UR6][R68.64], R36 ;  /* 0x0000002444007986 */ /* 0x0005e2000c101d06 */
[----:B------:R-:W-:-:S03]  /*1a90*/  ISETP.GE.AND P1, PT, R13, R61, PT ;  /* 0x0000003d0d00720c */ /* 0x000fc60003f26270 */
[----:B------:R2:W-:Y:S10]  /*1aa0*/  STG.E.128 desc[UR6][R66.64], R44 ;  /* 0x0000002c42007986 */ /* 0x0005f4000c101d06 */
[----:B------:R-:W-:Y:S05]  /*1ab0*/  @!P1 BRA `(.L_x_4160) ;  /* 0xffffffe800d09947 */ /* 0x000fea000383ffff */
[----:B------:R-:W-:Y:S05]  /*1ac0*/  EXIT ;  /* 0x000000000000794d */ /* 0x000fea0003800000 */
.L_x_4154:
[----:B------:R-:W1:Y:S01]  /*1ad0*/  LDCU.64 UR8, c[0x0][0x3a0] ;  /* 0x00007400ff0877ac */ /* 0x000e620008000a00 */
[----:B------:R-:W2:Y:S01]  /*1ae0*/  LDCU UR5, c[0x0][0x388] ;  /* 0x00007100ff0577ac */ /* 0x000ea20008000800 */
[----:B------:R-:W3:Y:S01]  /*1af0*/  LDCU UR10, c[0x0][0x448] ;  /* 0x00008900ff0a77ac */ /* 0x000ee20008000800 */
[----:B-1----:R-:W-:-:S04]  /*1b00*/  ISETP.NE.U32.AND P0, PT, RZ, UR8, PT ;  /* 0x00000008ff007c0c */ /* 0x002fc8000bf05070 */
[----:B--23--:R-:W-:-:S13]  /*1b10*/  ISETP.NE.AND.EX P0, PT, RZ, UR9, PT, P0 ;  /* 0x00000009ff007c0c */ /* 0x00cfda000bf05300 */
.L_x_4166:
[----:B-1----:R-:W1:Y:S01]  /*1b20*/  LDC.64 R44, c[0x0][0x390] ;  /* 0x0000e400ff2c7b82 */ /* 0x002e620000000a00 */
[----:B------:R-:W-:-:S05]  /*1b30*/  IMAD R36, R13, UR5, RZ ;  /* 0x000000050d247c24 */ /* 0x000fca000f8e02ff */
[----:B------:R-:W-:-:S04]  /*1b40*/  SHF.R.S32.HI R37, RZ, 0x1f, R36 ;  /* 0x0000001fff257819 */ /* 0x000fc80000011424 */
[----:B------:R-:W-:-:S04]  /*1b50*/  LEA.HI R37, R37, R36, RZ, 0x3 ;  /* 0x0000002425257211 */ /* 0x000fc800078f18ff */
[----:B------:R-:W-:-:S05]  /*1b60*/  LEA.HI.SX32 R65, R37, R8, 0x1d ;  /* 0x0000000825417211 */ /* 0x000fca00078feaff */
[----:B-1----:R-:W-:-:S06]  /*1b70*/  IMAD.WIDE.U32 R36, R65, 0x10, R44 ;  /* 0x0000001041247825 */ /* 0x002fcc00078e002c */
[----:B------:R-:W5:Y:S01]  /*1b80*/  LDG.E.128 R36, desc[UR6][R36.64] ;  /* 0x0000000624247981 */ /* 0x000f62000c1e1d00 */
[----:B------:R-:W-:Y:S05]  /*1b90*/  @!P0 BRA `(.L_x_4161) ;  /* 0x0000000000a08947 */ /* 0x000fea0003800000 */
[----:B------:R-:W1:Y:S02]  /*1ba0*/  LDC.64 R32, c[0x0][0x3a0] ;  /* 0x0000e800ff207b82 */ /* 0x000e640000000a00 */
[----:B-1----:R-:W-:-:S06]  /*1bb0*/  IMAD.WIDE.U32 R32, R65, 0x10, R32 ;  /* 0x0000001041207825 */ /* 0x002fcc00078e0020 */
[----:B------:R-:W2:Y:S01]  /*1bc0*/  LDG.E.128 R32, desc[UR6][R32.64] ;  /* 0x0000000620207981 */ /* 0x000ea2000c1e1d00 */
[C---:B-----5:R-:W-:Y:S02]  /*1bd0*/  PRMT R46, R36.reuse, 0x7632, R46 ;  /* 0x00007632242e7816 */ /* 0x060fe4000000002e */
[C---:B------:R-:W-:Y:S02]  /*1be0*/  PRMT R47, R37.reuse, 0x7632, R47 ;  /* 0x00007632252f7816 */ /* 0x040fe4000000002f */
[----:B------:R-:W-:Y:S02]  /*1bf0*/  SHF.L.U32 R61, R37, 0x10, RZ ;  /* 0x00000010253d7819 */ /* 0x000fe400000006ff */
        /* <DEDUP_REMOVED lines=8> */
[----:B--2---:R-:W-:-:S02]  /*1c80*/  SHF.L.U32 R37, R32, 0x10, RZ ;  /* 0x0000001020257819 */ /* 0x004fc400000006ff */
[----:B------:R-:W-:Y:S02]  /*1c90*/  SHF.L.U32 R38, R34, 0x10, RZ ;  /* 0x0000001022267819 */ /* 0x000fe400000006ff */
[----:B------:R-:W-:Y:S01]  /*1ca0*/  PRMT R46, R35, 0x7632, R46 ;  /* 0x00007632232e7816 */ /* 0x000fe2000000002e */
[----:B------:R-:W-:Y:S01]  /*1cb0*/  FFMA.FTZ R70, R36, R11, R37 ;  /* 0x0000000b24467223 */ /* 0x000fe20000010025 */
[----:B------:R-:W-:Y:S01]  /*1cc0*/  PRMT R36, R32, 0x7632, R36 ;  /* 0x0000763220247816 */ /* 0x000fe20000000024 */
[----:B------:R-:W-:Y:S01]  /*1cd0*/  FFMA.FTZ R73, R73, R40, R38 ;  /* 0x0000002849497223 */ /* 0x000fe20000010026 */
[----:B------:R-:W-:Y:S02]  /*1ce0*/  PRMT R39, R34, 0x7632, R39 ;  /* 0x0000763222277816 */ /* 0x000fe40000000027 */
[C---:B------:R-:W-:Y:S02]  /*1cf0*/  PRMT R37, R33.reuse, 0x7632, R37 ;  /* 0x0000763221257816 */ /* 0x040fe40000000025 */
[----:B------:R-:W-:-:S02]  /*1d00*/  SHF.L.U32 R72, R33, 0x10, RZ ;  /* 0x0000001021487819 */ /* 0x000fc400000006ff */
[----:B------:R-:W-:Y:S02]  /*1d10*/  SHF.L.U32 R38, R47, 0x10, RZ ;  /* 0x000000102f267819 */ /* 0x000fe400000006ff */
[----:B------:R-:W-:Y:S01]  /*1d20*/  SHF.L.U32 R74, R35, 0x10, RZ ;  /* 0x00000010234a7819 */ /* 0x000fe200000006ff */
[----:B------:R-:W-:Y:S01]  /*1d30*/  FFMA.FTZ R72, R61, R12, R72 ;  /* 0x0000000c3d487223 */ /* 0x000fe20000010048 */
[----:B------:R-:W-:Y:S02]  /*1d40*/  SHF.L.U32 R75, R46, 0x10, RZ ;  /* 0x000000102e4b7819 */ /* 0x000fe400000006ff */
[----:B------:R-:W-:Y:S01]  /*1d50*/  SHF.L.U32 R39, R39, 0x10, RZ ;  /* 0x0000001027277819 */ /* 0x000fe200000006ff */
[----:B------:R-:W-:Y:S01]  /*1d60*/  FFMA.FTZ R74, R67, R42, R74 ;  /* 0x0000002a434a7223 */ /* 0x000fe2000001004a */
        /* <DEDUP_REMOVED lines=11> */
.L_x_4161:
[C---:B-----5:R-:W-:Y:S02]  /*1e20*/  PRMT R46, R36.reuse, 0x7632, R46 ;  /* 0x00007632242e7816 */ /* 0x060fe4000000002e */
[----:B------:R-:W-:Y:S02]  /*1e30*/  SHF.L.U32 R36, R36, 0x10, RZ ;  /* 0x0000001024247819 */ /* 0x000fe400000006ff */
[C---:B------:R-:W-:Y:S02]  /*1e40*/  PRMT R60, R38.reuse, 0x7632, R60 ;  /* 0x00007632263c7816 */ /* 0x040fe4000000003c */
[----:B------:R-:W-:Y:S01]  /*1e50*/  SHF.L.U32 R73, R38, 0x10, RZ ;  /* 0x0000001026497819 */ /* 0x000fe200000006ff */
[----:B------:R-:W-:Y:S01]  /*1e60*/  FMUL.FTZ R70, R36, R11 ;  /* 0x0000000b24467220 */ /* 0x000fe20000410000 */
[----:B------:R-:W-:Y:S02]  /*1e70*/  PRMT R47, R37, 0x7632, R47 ;  /* 0x00007632252f7816 */ /* 0x000fe4000000002f */
[----:B------:R-:W-:Y:S01]  /*1e80*/  PRMT R38, R39, 0x7632, R38 ;  /* 0x0000763227267816 */ /* 0x000fe20000000026 */
[----:B------:R-:W-:Y:S01]  /*1e90*/  FMUL.FTZ R73, R73, R40 ;  /* 0x0000002849497220 */ /* 0x000fe20000410000 */
[----:B------:R-:W-:-:S02]  /*1ea0*/  SHF.L.U32 R37, R37, 0x10, RZ ;  /* 0x0000001025257819 */ /* 0x000fc400000006ff */
        /* <DEDUP_REMOVED lines=8> */
[----:B------:R-:W-:Y:S02]  /*1f30*/  FMUL.FTZ R75, R38, R43 ;  /* 0x0000002b264b7220 */ /* 0x000fe40000410000 */
[----:B------:R-:W-:-:S02]  /*1f40*/  FMUL.FTZ R76, R60, R41 ;  /* 0x000000293c4c7220 */ /* 0x000fc40000410000 */
[----:B------:R-:W-:Y:S01]  /*1f50*/  FMUL.FTZ R77, R36, R15 ;  /* 0x0000000f244d7220 */ /* 0x000fe20000410000 */
[----:B------:R-:W-:Y:S02]  /*1f60*/  F2FP.BF16.F32.PACK_AB R39, R75, R74 ;  /* 0x0000004a4b27723e */ /* 0x000fe400000010ff */
[----:B------:R-:W-:Y:S02]  /*1f70*/  F2FP.BF16.F32.PACK_AB R38, R76, R73 ;  /* 0x000000494c26723e */ /* 0x000fe400000010ff */
[----:B------:R-:W-:Y:S02]  /*1f80*/  F2FP.BF16.F32.PACK_AB R37, R77, R72 ;  /* 0x000000484d25723e */ /* 0x000fe400000010ff */
[----:B------:R-:W-:-:S07]  /*1f90*/  F2FP.BF16.F32.PACK_AB R36, R79, R70 ;  /* 0x000000464f24723e */ /* 0x000fce00000010ff */
.L_x_4162:
        /* <DEDUP_REMOVED lines=10> */
[C---:B-1---5:R-:W-:Y:S02]  /*2040*/  PRMT R66, R46.reuse, 0x7632, R66 ;  /* 0x000076322e427816 */ /* 0x062fe40000000042 */
[----:B------:R-:W-:Y:S02]  /*2050*/  SHF.L.U32 R69, R46, 0x10, RZ ;  /* 0x000000102e457819 */ /* 0x000fe400000006ff */
[C---:B------:R-:W-:Y:S02]  /*2060*/  PRMT R36, R44.reuse, 0x7632, R36 ;  /* 0x000076322c247816 */ /* 0x040fe40000000024 */
[----:B------:R-:W-:Y:S02]  /*2070*/  SHF.L.U32 R37, R44, 0x10, RZ ;  /* 0x000000102c257819 */ /* 0x000fe400000006ff */
[----:B------:R-:W-:Y:S02]  /*2080*/  PRMT R38, R45, 0x7632, R38 ;  /* 0x000076322d267816 */ /* 0x000fe40000000026 */
[----:B------:R-:W-:-:S02]  /*2090*/  SHF.L.U32 R46, R34, 0x10, RZ ;  /* 0x00000010222e7819 */ /* 0x000fc400000006ff */
[----:B------:R-:W-:Y:S02]  /*20a0*/  SHF.L.U32 R45, R45, 0x10, RZ ;  /* 0x000000102d2d7819 */ /* 0x000fe400000006ff */
[C---:B------:R-:W-:Y:S01]  /*20b0*/  SHF.L.U32 R82, R32.reuse, 0x10, RZ ;  /* 0x0000001020527819 */ /* 0x040fe200000006ff */
[----:B------:R-:W-:Y:S01]  /*20c0*/  FFMA.FTZ R69, R69, R56, R46 ;  /* 0x0000003845457223 */ /* 0x000fe2000001002e */
[----:B------:R-:W-:Y:S02]  /*20d0*/  SHF.L.U32 R44, R33, 0x10, RZ ;  /* 0x00000010212c7819 */ /* 0x000fe400000006ff */
[----:B------:R-:W-:Y:S01]  /*20e0*/  PRMT R68, R47, 0x7632, R68 ;  /* 0x000076322f447816 */ /* 0x000fe20000000044 */
[----:B------:R-:W-:Y:S01]  /*20f0*/  FFMA.FTZ R82, R37, R54, R82 ;  /* 0x0000003625527223 */ /* 0x000fe20000010052 */
[----:B------:R-:W-:Y:S01]  /*2100*/  PRMT R46, R35, 0x7632, R46 ;  /* 0x00007632232e7816 */ /* 0x000fe2000000002e */
[----:B------:R-:W-:Y:S01]  /*2110*/  FFMA.FTZ R45, R45, R58, R44 ;  /* 0x0000003a2d2d7223 */ /* 0x000fe2000001002c */
[----:B------:R-:W-:-:S02]  /*2120*/  PRMT R37, R32, 0x7632, R37 ;  /* 0x0000763220257816 */ /* 0x000fc40000000025 */
[----:B------:R-:W-:Y:S02]  /*2130*/  PRMT R39, R33, 0x7632, R39 ;  /* 0x0000763221277816 */ /* 0x000fe40000000027 */
[----:B------:R-:W-:Y:S02]  /*2140*/  PRMT R44, R34, 0x7632, R44 ;  /* 0x00007632222c7816 */ /* 0x000fe4000000002c */
[----:B------:R-:W-:Y:S02]  /*2150*/  SHF.L.U32 R78, R47, 0x10, RZ ;  /* 0x000000102f4e7819 */ /* 0x000fe400000006ff */
[----:B------:R-:W-:Y:S02]  /*2160*/  SHF.L.U32 R47, R35, 0x10, RZ ;  /* 0x00000010232f7819 */ /* 0x000fe400000006ff */
[----:B------:R-:W-:Y:S02]  /*2170*/  SHF.L.U32 R81, R68, 0x10, RZ ;  /* 0x0000001044517819 */ /* 0x000fe400000006ff */
[----:B------:R-:W-:Y:S01]  /*2180*/  SHF.L.U32 R46, R46, 0x10, RZ ;  /* 0x000000102e2e7819 */ /* 0x000fe200000006ff */
[----:B------:R-:W-:Y:S01]  /*2190*/  FFMA.FTZ R47, R78, R63, R47 ;  /* 0x0000003f4e2f7223 */ /* 0x000fe2000001002f */
[----:B------:R-:W-:-:S02]  /*21a0*/  SHF.L.U32 R36, R36, 0x10, RZ ;  /* 0x0000001024247819 */ /* 0x000fc400000006ff */
[----:B------:R-:W-:Y:S01]  /*21b0*/  SHF.L.U32 R38, R38, 0x10, RZ ;  /* 0x0000001026267819 */ /* 0x000fe200000006ff */
[----:B------:R-:W-:Y:S01]  /*21c0*/  FFMA.FTZ R68, R81, R62, R46 ;  /* 0x0000003e51447223 */ /* 0x000fe2000001002e */
[----:B------:R-:W-:Y:S02]  /*21d0*/  SHF.L.U32 R67, R66, 0x10, RZ ;  /* 0x0000001042437819 */ /* 0x000fe400000006ff */
[----:B------:R-:W-:Y:S02]  /*21e0*/  SHF.L.U32 R44, R44, 0x10, RZ ;  /* 0x000000102c2c7819 */ /* 0x000fe400000006ff */
[----:B------:R-:W-:Y:S02]  /*21f0*/  SHF.L.U32 R39, R39, 0x10, RZ ;  /* 0x0000001027277819 */ /* 0x000fe400000006ff */
        /* <DEDUP_REMOVED lines=9> */
.L_x_4163:
[C---:B-1---5:R-:W-:Y:S02]  /*2290*/  SHF.L.U32 R37, R44.reuse, 0x10, RZ ;  /* 0x000000102c257819 */ /* 0x062fe400000006ff */
[----:B------:R-:W-:Y:S02]  /*22a0*/  PRMT R36, R44, 0x7632, R36 ;  /* 0x000076322c247816 */ /* 0x000fe40000000024 */
[----:B------:R-:W-:Y:S01]  /*22b0*/  PRMT R38, R45, 0x7632, R38 ;  /* 0x000076322d267816 */ /* 0x000fe20000000026 */
[----:B------:R-:W-:Y:S01]  /*22c0*/  FMUL.FTZ R82, R37, R54 ;  /* 0x0000003625527220 */ /* 0x000fe20000410000 */
[C---:B------:R-:W-:Y:S02]  /*22d0*/  PRMT R39, R46.reuse, 0x7632, R39 ;  /* 0x000076322e277816 */ /* 0x040fe40000000027 */
[----:B------:R-:W-:Y:S02]  /*22e0*/  PRMT R44, R47, 0x7632, R44 ;  /* 0x000076322f2c7816 */ /* 0x000fe4000000002c */
        /* <DEDUP_REMOVED lines=18> */
.L_x_4164:
        /* <DEDUP_REMOVED lines=74> */
.L_x_4190:
[----:B------:R-:W-:Y:S01]  /*28b0*/  FMUL.FTZ R36, R81, R81 ;  /* 0x0000005151247220 */ /* 0x000fe20000410000 */
[----:B0-----:R-:W-:Y:S01]  /*28c0*/  ISETP.NE.AND P1, PT, RZ, UR4, PT ;  /* 0x00000004ff007c0c */ /* 0x001fe2000bf25270 */
[----:B-12---:R-:W-:Y:S01]  /*28d0*/  FADD.FTZ R83, R83, R84 ;  /* 0x0000005453537221 */ /* 0x006fe20000010000 */
[----:B------:R-:W0:Y:S02]  /*28e0*/  LDC.64 R66, c[0x0][0x428] ;  /* 0x00010a00ff427b82 */ /* 0x000e240000000a00 */
[----:B------:R-:W-:Y:S01]  /*28f0*/  FSEL R39, R36, RZ, P1 ;  /* 0x000000ff24277208 */ /* 0x000fe20000800000 */
[----:B------:R-:W-:Y:S01]  /*2900*/  FFMA.FTZ R60, R83, R60, UR10 ;  /* 0x0000000a533c7e23 */ /* 0x000fe2000801003c */
[----:B------:R-:W-:Y:S02]  /*2910*/  FSEL R37, R81, RZ, !P1 ;  /* 0x000000ff51257208 */ /* 0x000fe40004800000 */
[----:B------:R-:W-:Y:S01]  /*2920*/  ISETP.NE.AND P1, PT, R8, RZ, PT ;  /* 0x000000ff0800720c */ /* 0x000fe20003f25270 */
[----:B------:R-:W-:-:S02]  /*2930*/  FADD.FTZ R39, R60, R39 ;  /* 0x000000273c277221 */ /* 0x000fc40000010000 */
        /* <DEDUP_REMOVED lines=17> */
[--C-:B0-----:R-:W-:Y:S01]  /*2a50*/  IMAD.WIDE.U32 R68, R65, 0x10, R66.reuse ;  /* 0x0000001041447825 */ /* 0x101fe200078e0042 */
[----:B------:R-:W0:Y:S03]  /*2a60*/  @!P2 LDC.64 R72, c[0x0][0x3c0] ;  /* 0x0000f000ff48ab82 */ /* 0x000e260000000a00 */
[C---:B-1----:R-:W-:Y:S01]  /*2a70*/  FMUL.FTZ R37, R77.reuse, R36 ;  /* 0x000000244d257220 */ /* 0x042fe20000410000 */
[C---:B------:R-:W-:Y:S01]  /*2a80*/  FMUL.FTZ R39, R77.reuse, R44 ;  /* 0x0000002c4d277220 */ /* 0x040fe20000410000 */
[----:B------:R-:W-:Y:S01]  /*2a90*/  FMUL.FTZ R60, R77, R60 ;  /* 0x0000003c4d3c7220 */ /* 0x000fe20000410000 */
[----:B------:R-:W-:-:S04]  /*2aa0*/  IMAD.WIDE.U32 R66, R71, 0x10, R66 ;  /* 0x0000001047427825 */ /* 0x000fc800078e0042 */
[----:B------:R-:W-:Y:S01]  /*2ab0*/  FFMA.FTZ R36, R37, R9, R28 ;  /* 0x0000000925247223 */ /* 0x000fe2000001001c */
[----:B------:R-:W-:Y:S01]  /*2ac0*/  FMUL.FTZ R61, R77, R88 ;  /* 0x000000584d3d7220 */ /* 0x000fe20000410000 */
[----:B------:R-:W-:Y:S01]  /*2ad0*/  FFMA.FTZ R37, R39, R7, R30 ;  /* 0x0000000727257223 */ /* 0x000fe2000001001e */
[----:B------:R-:W1:Y:S01]  /*2ae0*/  @!P1 LDC.64 R70, c[0x0][0x3c8] ;  /* 0x0000f200ff469b82 */ /* 0x000e620000000a00 */
[----:B------:R-:W-:Y:S01]  /*2af0*/  FFMA.FTZ R60, R60, R4, R31 ;  /* 0x000000043c3c7223 */ /* 0x000fe2000001001f */
[C---:B------:R-:W-:Y:S01]  /*2b00*/  FMUL.FTZ R38, R77.reuse, R38 ;  /* 0x000000264d267220 */ /* 0x040fe20000410000 */
[C---:B------:R-:W-:Y:S01]  /*2b10*/  FMUL.FTZ R47, R77.reuse, R84 ;  /* 0x000000544d2f7220 */ /* 0x040fe20000410000 */
[C---:B------:R-:W-:Y:S01]  /*2b20*/  FMUL.FTZ R86, R77.reuse, R86 ;  /* 0x000000564d567220 */ /* 0x040fe20000410000 */
[C---:B------:R-:W-:Y:S01]  /*2b30*/  FMUL.FTZ R65, R77.reuse, R92 ;  /* 0x0000005c4d417220 */ /* 0x040fe20000410000 */
[----:B------:R-:W-:Y:S01]  /*2b40*/  FMUL.FTZ R44, R77, R45 ;  /* 0x0000002d4d2c7220 */ /* 0x000fe20000410000 */
[----:B------:R-:W-:Y:S01]  /*2b50*/  FFMA.FTZ R45, R38, R6, R29 ;  /* 0x00000006262d7223 */ /* 0x000fe2000001001d */
[----:B------:R-:W-:Y:S01]  /*2b60*/  FFMA.FTZ R39, R61, R3, R26 ;  /* 0x000000033d277223 */ /* 0x000fe2000001001a */
[----:B------:R-:W-:Y:S01]  /*2b70*/  F2FP.BF16.F32.PACK_AB R37, R60, R37 ;  /* 0x000000253c25723e */ /* 0x000fe200000010ff */
[----:B------:R-:W-:Y:S01]  /*2b80*/  FFMA.FTZ R38, R47, R5, R24 ;  /* 0x000000052f267223 */ /* 0x000fe20000010018 */
[----:B------:R-:W2:Y:S01]  /*2b90*/  LDC.64 R60, c[0x0][0x380] ;  /* 0x0000e000ff3c7b82 */ /* 0x000ea20000000a00 */
[----:B------:R-:W-:Y:S01]  /*2ba0*/  FFMA.FTZ R47, R86, R2, R25 ;  /* 0x00000002562f7223 */ /* 0x000fe20000010019 */
[----:B------:R-:W-:Y:S01]  /*2bb0*/  FFMA.FTZ R65, R65, R50, R18 ;  /* 0x0000003241417223 */ /* 0x000fe20000010012 */
[----:B------:R-:W-:Y:S01]  /*2bc0*/  FFMA.FTZ R44, R44, R51, R19 ;  /* 0x000000332c2c7223 */ /* 0x000fe20000010013 */
[----:B------:R-:W-:Y:S01]  /*2bd0*/  F2FP.BF16.F32.PACK_AB R36, R45, R36 ;  /* 0x000000242d24723e */ /* 0x000fe200000010ff */
[----:B------:R-:W-:Y:S01]  /*2be0*/  FMUL.FTZ R45, R77, R82 ;  /* 0x000000524d2d7220 */ /* 0x000fe20000410000 */
[----:B------:R-:W-:Y:S01]  /*2bf0*/  F2FP.BF16.F32.PACK_AB R38, R47, R38 ;  /* 0x000000262f26723e */ /* 0x000fe200000010ff */
[C---:B------:R-:W-:Y:S01]  /*2c00*/  FMUL.FTZ R90, R77.reuse, R90 ;  /* 0x0000005a4d5a7220 */ /* 0x040fe20000410000 */
[----:B------:R-:W-:Y:S01]  /*2c10*/  F2FP.BF16.F32.PACK_AB R47, R44, R65 ;  /* 0x000000412c2f723e */ /* 0x000fe200000010ff */
        /* <DEDUP_REMOVED lines=12> */
[----:B0-----:R-:W-:Y:S01]  /*2ce0*/  @!P2 IMAD.WIDE R72, R13, 0x4, R72 ;  /* 0x000000040d48a825 */ /* 0x001fe200078e0248 */
[----:B------:R-:W-:-:S02]  /*2cf0*/  F2FP.BF16.F32.PACK_AB R39, R90, R39 ;  /* 0x000000275a27723e */ /* 0x000fc400000010ff */
[----:B------:R-:W-:Y:S01]  /*2d00*/  F2FP.BF16.F32.PACK_AB R46, R78, R75 ;  /* 0x0000004b4e2e723e */ /* 0x000fe200000010ff */
[----:B-1----:R-:W-:Y:S01]  /*2d10*/  @!P1 IMAD.WIDE R70, R13, 0x4, R70 ;  /* 0x000000040d469825 */ /* 0x002fe200078e0246 */
[----:B------:R-:W-:Y:S01]  /*2d20*/  F2FP.BF16.F32.PACK_AB R45, R74, R45 ;  /* 0x0000002d4a2d723e */ /* 0x000fe200000010ff */
[----:B------:R1:W-:Y:S01]  /*2d30*/  @!P2 STG.E desc[UR6][R72.64], R81 ;  /* 0x000000514800a986 */ /* 0x0003e2000c101906 */
[----:B------:R-:W-:Y:S02]  /*2d40*/  F2FP.BF16.F32.PACK_AB R44, R65, R44 ;  /* 0x0000002c412c723e */ /* 0x000fe400000010ff */
[----:B--2---:R-:W-:Y:S01]  /*2d50*/  LEA R13, R60, R13, 0x2 ;  /* 0x0000000d3c0d7211 */ /* 0x004fe200078e10ff */
[----:B------:R1:W-:Y:S03]  /*2d60*/  @!P1 STG.E desc[UR6][R70.64], R77 ;  /* 0x0000004d46009986 */ /* 0x0003e6000c101906 */
[----:B------:R-:W-:Y:S01]  /*2d70*/  ISETP.GE.AND P1, PT, R13, R61, PT ;  /* 0x0000003d0d00720c */ /* 0x000fe20003f26270 */
[----:B------:R1:W-:Y:S04]  /*2d80*/  STG.E.128 desc[UR6][R68.64], R36 ;  /* 0x0000002444007986 */ /* 0x0003e8000c101d06 */
[----:B------:R1:W-:Y:S08]  /*2d90*/  STG.E.128 desc[UR6][R66.64], R44 ;  /* 0x0000002c42007986 */ /* 0x0003f0000c101d06 */
[----:B------:R-:W-:Y:S05]  /*2da0*/  @!P1 BRA `(.L_x_4166) ;  /* 0xffffffec005c9947 */ /* 0x000fea000383ffff */
[----:B------:R-:W-:Y:S05]  /*2db0*/  EXIT ;  /* 0x000000000000794d */ /* 0x000fea0003800000 */
.L_x_4159:
[----:B------:R-:W-:Y:S01]  /*2dc0*/  HFMA2 R38, -RZ, RZ, 0, 5.9604644775390625e-08 ;  /* 0x00000001ff267431 */ /* 0x000fe200000001ff */
[----:B------:R-:W-:Y:S01]  /*2dd0*/  BSSY B0, `(.L_x_4167) ;  /* 0x0000007000007945 */ /* 0x000fe20003800000 */
[----:B------:R-:W-:Y:S02]  /*2de0*/  MOV R37, R67 ;  /* 0x0000004300257202 */ /* 0x000fe40000000f00 */
[----:B------:R-:W-:Y:S02]  /*2df0*/  MOV R39, 0x1f ;  /* 0x0000001f00277802 */ /* 0x000fe40000000f00 */
[----:B------:R-:W-:-:S07]  /*2e00*/  MOV R44, 0xffffffff ;  /* 0xffffffff002c7802 */ /* 0x000fce0000000f00 */
[----:B0-----:R-:W-:Y:S05]  /*2e10*/  WARPSYNC.COLLECTIVE R44, `(.L_x_4168) ;  /* 0x000000002c087348 */ /* 0x001fea0003c00000 */
[----:B------:R1:W2:Y:S02]  /*2e20*/  SHFL.BFLY P1, R36, R37, R38, R39 ;  /* 0x0c00002625247389 */ /* 0x0002a40000020027 */
[----:B012---:R-:W-:Y:S05]  /*2e30*/  ENDCOLLECTIVE ;  /* 0x000000000000791b */ /* 0x007fea0003800000 */
.L_x_4168:
[----:B------:R-:W-:Y:S05]  /*2e40*/  BSYNC B0 ;  /* 0x0000000000007941 */ /* 0x000fea0003800000 */
.L_x_4167:
[----:B------:R-:W-:Y:S02]  /*2e50*/  HFMA2 R38, -RZ, RZ, 0, 1.1920928955078125e-07 ;  /* 0x00000002ff267431 */ /* 0x000fe400000001ff */
[----:B------:R-:W-:Y:S01]  /*2e60*/  FADD.FTZ R37, R67, R36 ;  /* 0x0000002443257221 */ /* 0x000fe20000010000 */
[----:B------:R-:W-:Y:S01]  /*2e70*/  MOV R39, 0x1f ;  /* 0x0000001f00277802 */ /* 0x000fe20000000f00 */
[----:B------:R-:W0:Y:S01]  /*2e80*/  LDC R60, c[0x0][0x400] ;  /* 0x00010000ff3c7b82 */ /* 0x000e220000000800 */
[----:B------:R-:W-:-:S07]  /*2e90*/  MOV R44, 0xffffffff ;  /* 0xffffffff002c7802 */ /* 0x000fce0000000f00 */
[----:B0-----:R-:W-:Y:S05]  /*2ea0*/  WARPSYNC.COLLECTIVE R44, `(.L_x_4169) ;  /* 0x000000002c087348 */ /* 0x001fea0003c00000 */
[----:B------:R1:W2:Y:S02]  /*2eb0*/  SHFL.BFLY P1, R36, R37, R38, R39 ;  /* 0x0c00002625247389 */ /* 0x0002a40000020027 */
[----:B012---:R-:W-:Y:S05]  /*2ec0*/  ENDCOLLECTIVE ;  /* 0x000000000000791b */ /* 0x007fea0003800000 */
.L_x_4169:
[----:B------:R-:W-:Y:S02]  /*2ed0*/  HFMA2 R38, -RZ, RZ, 0, 2.384185791015625e-07 ;  /* 0x00000004ff267431 */ /* 0x000fe400000001ff */
[----:B------:R-:W-:-:S05]  /*2ee0*/  FADD.FTZ R61, R37, R36 ;  /* 0x00000024253d7221 */ /* 0x000fca0000010000 */
[----:B------:R-:W-:-:S07]  /*2ef0*/  MOV R37, R61 ;  /* 0x0000003d00257202 */ /* 0x000fce0000000f00 */
[----:B------:R-:W-:Y:S05]  /*2f00*/  WARPSYNC.COLLECTIVE R44, `(.L_x_4170) ;  /* 0x000000002c087348 */ /* 0x000fea0003c00000 */
[----:B------:R0:W1:Y:S02]  /*2f10*/  SHFL.BFLY P1, R36, R37, R38, R39 ;  /* 0x0c00002625247389 */ /* 0x0000640000020027 */
[----:B01----:R-:W-:Y:S05]  /*2f20*/  ENDCOLLECTIVE ;  /* 0x000000000000791b */ /* 0x003fea0003800000 */
.L_x_4170:
[----:B------:R-:W-:Y:S02]  /*2f30*/  HFMA2 R38, -RZ, RZ, 0, 4.76837158203125e-07 ;  /* 0x00000008ff267431 */ /* 0x000fe400000001ff */
[----:B------:R-:W-:-:S05]  /*2f40*/  FADD.FTZ R66, R61, R36 ;  /* 0x000000243d427221 */ /* 0x000fca0000010000 */
[----:B------:R-:W-:-:S07]  /*2f50*/  MOV R37, R66 ;  /* 0x0000004200257202 */ /* 0x000fce0000000f00 */
[----:B------:R-:W-:Y:S05]  /*2f60*/  WARPSYNC.COLLECTIVE R44, `(.L_x_4171) ;  /* 0x000000002c087348 */ /* 0x000fea0003c00000 */
[----:B------:R0:W1:Y:S02]  /*2f70*/  SHFL.BFLY P1, R36, R37, R38, R39 ;  /* 0x0c00002625247389 */ /* 0x0000640000020027 */
[----:B01----:R-:W-:Y:S05]  /*2f80*/  ENDCOLLECTIVE ;  /* 0x000000000000791b */ /* 0x003fea0003800000 */
.L_x_4171:
[----:B------:R-:W-:Y:S02]  /*2f90*/  HFMA2 R38, -RZ, RZ, 0, 9.5367431640625e-07 ;  /* 0x00000010ff267431 */ /* 0x000fe400000001ff */
[----:B------:R-:W-:-:S05]  /*2fa0*/  FADD.FTZ R83, R66, R36 ;  /* 0x0000002442537221 */ /* 0x000fca0000010000 */
[----:B------:R-:W-:-:S07]  /*2fb0*/  MOV R37, R83 ;  /* 0x0000005300257202 */ /* 0x000fce0000000f00 */
[----:B------:R-:W-:Y:S05]  /*2fc0*/  WARPSYNC.COLLECTIVE R44, `(.L_x_4172) ;  /* 0x000000002c087348 */ /* 0x000fea0003c00000 */
[----:B------:R0:W1:Y:S02]  /*2fd0*/  SHFL.BFLY P1, R36, R37, R38, R39 ;  /* 0x0c00002625247389 */ /* 0x0000640000020027 */
[----:B01----:R-:W-:Y:S05]  /*2fe0*/  ENDCOLLECTIVE ;  /* 0x000000000000791b */ /* 0x003fea0003800000 */
.L_x_4172:
[----:B------:R-:W-:Y:S01]  /*2ff0*/  MOV R38, 0x1 ;  /* 0x0000000100267802 */ /* 0x000fe20000000f00 */
        /* <DEDUP_REMOVED lines=33> */
[----:B------:R-:W-:-:S07]  /*3210*/  FFMA.FTZ R37, R37, R37, R36 ;  /* 0x0000002525257223 */ /* 0x000fce0000010024 */
[----:B------:R-:W-:Y:S05]  /*3220*/  WARPSYNC.COLLECTIVE R44, `(.L_x_4173) ;  /* 0x000000002c087348 */ /* 0x000fea0003c00000 */
[----:B------:R0:W1:Y:S02]  /*3230*/  SHFL.BFLY P1, R36, R37, R38, R39 ;  /* 0x0c00002625247389 */ /* 0x0000640000020027 */
[----:B01----:R-:W-:Y:S05]  /*3240*/  ENDCOLLECTIVE ;  /* 0x000000000000791b */ /* 0x003fea0003800000 */
.L_x_4173:
[----:B------:R-:W-:Y:S02]  /*3250*/  HFMA2 R38, -RZ, RZ, 0, 1.1920928955078125e-07 ;  /* 0x00000002ff267431 */ /* 0x000fe400000001ff */
[----:B------:R-:W-:-:S05]  /*3260*/  FADD.FTZ R61, R37, R36 ;  /* 0x00000024253d7221 */ /* 0x000fca0000010000 */
[----:B------:R-:W-:-:S07]  /*3270*/  MOV R37, R61 ;  /* 0x0000003d00257202 */ /* 0x000fce0000000f00 */
[----:B------:R-:W-:Y:S05]  /*3280*/  WARPSYNC.COLLECTIVE R44, `(.L_x_4174) ;  /* 0x000000002c087348 */ /* 0x000fea0003c00000 */
[----:B------:R0:W1:Y:S02]  /*3290*/  SHFL.BFLY P1, R36, R37, R38, R39 ;  /* 0x0c00002625247389 */ /* 0x0000640000020027 */
[----:B01----:R-:W-:Y:S05]  /*32a0*/  ENDCOLLECTIVE ;  /* 0x000000000000791b */ /* 0x003fea0003800000 */
.L_x_4174:
[----:B------:R-:W-:Y:S02]  /*32b0*/  HFMA2 R38, -RZ, RZ, 0, 2.384185791015625e-07 ;  /* 0x00000004ff267431 */ /* 0x000fe400000001ff */
[----:B------:R-:W-:-:S05]  /*32c0*/  FADD.FTZ R66, R61, R36 ;  /* 0x000000243d427221 */ /* 0x000fca0000010000 */
[----:B------:R-:W-:-:S07]  /*32d0*/  MOV R37, R66 ;  /* 0x0000004200257202 */ /* 0x000fce0000000f00 */
[----:B------:R-:W-:Y:S05]  /*32e0*/  WARPSYNC.COLLECTIVE R44, `(.L_x_4175) ;  /* 0x000000002c087348 */ /* 0x000fea0003c00000 */
[----:B------:R0:W1:Y:S02]  /*32f0*/  SHFL.BFLY P1, R36, R37, R38, R39 ;  /* 0x0c00002625247389 */ /* 0x0000640000020027 */
[----:B01----:R-:W-:Y:S05]  /*3300*/  ENDCOLLECTIVE ;  /* 0x000000000000791b */ /* 0x003fea0003800000 */
.L_x_4175:
[----:B------:R-:W-:Y:S02]  /*3310*/  HFMA2 R38, -RZ, RZ, 0, 4.76837158203125e-07 ;  /* 0x00000008ff267431 */ /* 0x000fe400000001ff */
[----:B------:R-:W-:-:S05]  /*3320*/  FADD.FTZ R67, R66, R36 ;  /* 0x0000002442437221 */ /* 0x000fca0000010000 */
[----:B------:R-:W-:-:S07]  /*3330*/  MOV R37, R67 ;  /* 0x0000004300257202 */ /* 0x000fce0000000f00 */
[----:B------:R-:W-:Y:S05]  /*3340*/  WARPSYNC.COLLECTIVE R44, `(.L_x_4176) ;  /* 0x000000002c087348 */ /* 0x000fea0003c00000 */
[----:B------:R0:W1:Y:S02]  /*3350*/  SHFL.BFLY P1, R36, R37, R38, R39 ;  /* 0x0c00002625247389 */ /* 0x0000640000020027 */
[----:B01----:R-:W-:Y:S05]  /*3360*/  ENDCOLLECTIVE ;  /* 0x000000000000791b */ /* 0x003fea0003800000 */
.L_x_4176:
[----:B------:R-:W-:Y:S02]  /*3370*/  HFMA2 R38, -RZ, RZ, 0, 9.5367431640625e-07 ;  /* 0x00000010ff267431 */ /* 0x000fe400000001ff */
[----:B------:R-:W-:-:S05]  /*3380*/  FADD.FTZ R83, R67, R36 ;  /* 0x0000002443537221 */ /* 0x000fca0000010000 */
[----:B------:R-:W-:-:S07]  /*3390*/  MOV R37, R83 ;  /* 0x0000005300257202 */ /* 0x000fce0000000f00 */
[----:B------:R-:W-:Y:S05]  /*33a0*/  WARPSYNC.COLLECTIVE R44, `(.L_x_4177) ;  /* 0x000000002c087348 */ /* 0x000fea0003c00000 */
[----:B------:R0:W1:Y:S02]  /*33b0*/  SHFL.BFLY P1, R36, R37, R38, R39 ;  /* 0x0c00002625247389 */ /* 0x0000640000020027 */
[----:B01----:R-:W-:Y:S05]  /*33c0*/  ENDCOLLECTIVE ;  /* 0x000000000000791b */ /* 0x003fea0003800000 */
.L_x_4177:
[----:B------:R-:W-:Y:S05]  /*33d0*/  BRA `(.L_x_4178) ;  /* 0xffffffe0007c7947 */ /* 0x000fea000383ffff */
.L_x_4165:
        /* <DEDUP_REMOVED lines=8> */
.L_x_4180:
[----:B------:R-:W-:Y:S05]  /*3460*/  BSYNC B0 ;  /* 0x0000000000007941 */ /* 0x000fea0003800000 */
.L_x_4179:
        /* <DEDUP_REMOVED lines=8> */
.L_x_4181:
[----:B------:R-:W-:Y:S02]  /*34f0*/  HFMA2 R38, -RZ, RZ, 0, 2.384185791015625e-07 ;  /* 0x00000004ff267431 */ /* 0x000fe400000001ff */
[----:B------:R-:W-:-:S05]  /*3500*/  FADD.FTZ R61, R37, R36 ;  /* 0x00000024253d7221 */ /* 0x000fca0000010000 */
[----:B------:R-:W-:-:S07]  /*3510*/  MOV R37, R61 ;  /* 0x0000003d00257202 */ /* 0x000fce0000000f00 */
[----:B------:R-:W-:Y:S05]  /*3520*/  WARPSYNC.COLLECTIVE R44, `(.L_x_4182) ;  /* 0x000000002c087348 */ /* 0x000fea0003c00000 */
[----:B------:R0:W1:Y:S02]  /*3530*/  SHFL.BFLY P1, R36, R37, R38, R39 ;  /* 0x0c00002625247389 */ /* 0x0000640000020027 */
[----:B01----:R-:W-:Y:S05]  /*3540*/  ENDCOLLECTIVE ;  /* 0x000000000000791b */ /* 0x003fea0003800000 */
.L_x_4182:
[----:B------:R-:W-:Y:S02]  /*3550*/  HFMA2 R38, -RZ, RZ, 0, 4.76837158203125e-07 ;  /* 0x00000008ff267431 */ /* 0x000fe400000001ff */
[----:B------:R-:W-:-:S05]  /*3560*/  FADD.FTZ R66, R61, R36 ;  /* 0x000000243d427221 */ /* 0x000fca0000010000 */
[----:B------:R-:W-:-:S07]  /*3570*/  MOV R37, R66 ;  /* 0x0000004200257202 */ /* 0x000fce0000000f00 */
[----:B------:R-:W-:Y:S05]  /*3580*/  WARPSYNC.COLLECTIVE R44, `(.L_x_4183) ;  /* 0x000000002c087348 */ /* 0x000fea0003c00000 */
[----:B------:R0:W1:Y:S02]  /*3590*/  SHFL.BFLY P1, R36, R37, R38, R39 ;  /* 0x0c00002625247389 */ /* 0x0000640000020027 */
[----:B01----:R-:W-:Y:S05]  /*35a0*/  ENDCOLLECTIVE ;  /* 0x000000000000791b */ /* 0x003fea0003800000 */
.L_x_4183:
[----:B------:R-:W-:Y:S02]  /*35b0*/  HFMA2 R38, -RZ, RZ, 0, 9.5367431640625e-07 ;  /* 0x00000010ff267431 */ /* 0x000fe400000001ff */
[----:B------:R-:W-:-:S05]  /*35c0*/  FADD.FTZ R83, R66, R36 ;  /* 0x0000002442537221 */ /* 0x000fca0000010000 */
[----:B------:R-:W-:-:S07]  /*35d0*/  MOV R37, R83 ;  /* 0x0000005300257202 */ /* 0x000fce0000000f00 */
[----:B------:R-:W-:Y:S05]  /*35e0*/  WARPSYNC.COLLECTIVE R44, `(.L_x_4184) ;  /* 0x000000002c087348 */ /* 0x000fea0003c00000 */
[----:B------:R0:W1:Y:S02]  /*35f0*/  SHFL.BFLY P1, R36, R37, R38, R39 ;  /* 0x0c00002625247389 */ /* 0x0000640000020027 */
[----:B01----:R-:W-:Y:S05]  /*3600*/  ENDCOLLECTIVE ;  /* 0x000000000000791b */ /* 0x003fea0003800000 */
.L_x_4184:
        /* <DEDUP_REMOVED lines=38> */
.L_x_4185:
[----:B------:R-:W-:Y:S02]  /*3870*/  HFMA2 R38, -RZ, RZ, 0, 1.1920928955078125e-07 ;  /* 0x00000002ff267431 */ /* 0x000fe400000001ff */
[----:B------:R-:W-:-:S05]  /*3880*/  FADD.FTZ R61, R37, R36 ;  /* 0x00000024253d7221 */ /* 0x000fca0000010000 */
[----:B------:R-:W-:-:S07]  /*3890*/  MOV R37, R61 ;  /* 0x0000003d00257202 */ /* 0x000fce0000000f00 */
[----:B------:R-:W-:Y:S05]  /*38a0*/  WARPSYNC.COLLECTIVE R44, `(.L_x_4186) ;  /* 0x000000002c087348 */ /* 0x000fea0003c00000 */
[----:B------:R0:W1:Y:S02]  /*38b0*/  SHFL.BFLY P1, R36, R37, R38, R39 ;  /* 0x0c00002625247389 */ /* 0x0000640000020027 */
[----:B01----:R-:W-:Y:S05]  /*38c0*/  ENDCOLLECTIVE ;  /* 0x000000000000791b */ /* 0x003fea0003800000 */
.L_x_4186:
[----:B------:R-:W-:Y:S02]  /*38d0*/  HFMA2 R38, -RZ, RZ, 0, 2.384185791015625e-07 ;  /* 0x00000004ff267431 */ /* 0x000fe400000001ff */
[----:B------:R-:W-:-:S05]  /*38e0*/  FADD.FTZ R66, R61, R36 ;  /* 0x000000243d427221 */ /* 0x000fca0000010000 */
[----:B------:R-:W-:-:S07]  /*38f0*/  MOV R37, R66 ;  /* 0x0000004200257202 */ /* 0x000fce0000000f00 */
[----:B------:R-:W-:Y:S05]  /*3900*/  WARPSYNC.COLLECTIVE R44, `(.L_x_4187) ;  /* 0x000000002c087348 */ /* 0x000fea0003c00000 */
[----:B------:R0:W1:Y:S02]  /*3910*/  SHFL.BFLY P1, R36, R37, R38, R39 ;  /* 0x0c00002625247389 */ /* 0x0000640000020027 */
[----:B01----:R-:W-:Y:S05]  /*3920*/  ENDCOLLECTIVE ;  /* 0x000000000000791b */ /* 0x003fea0003800000 */
.L_x_4187:
[----:B------:R-:W-:Y:S02]  /*3930*/  HFMA2 R38, -RZ, RZ, 0, 4.76837158203125e-07 ;  /* 0x00000008ff267431 */ /* 0x000fe400000001ff */
[----:B------:R-:W-:-:S05]  /*3940*/  FADD.FTZ R67, R66, R36 ;  /* 0x0000002442437221 */ /* 0x000fca0000010000 */
[----:B------:R-:W-:-:S07]  /*3950*/  MOV R37, R67 ;  /* 0x0000004300257202 */ /* 0x000fce0000000f00 */
[----:B------:R-:W-:Y:S05]  /*3960*/  WARPSYNC.COLLECTIVE R44, `(.L_x_4188) ;  /* 0x000000002c087348 */ /* 0x000fea0003c00000 */
[----:B------:R0:W1:Y:S02]  /*3970*/  SHFL.BFLY P1, R36, R37, R38, R39 ;  /* 0x0c00002625247389 */ /* 0x0000640000020027 */
[----:B01----:R-:W-:Y:S05]  /*3980*/  ENDCOLLECTIVE ;  /* 0x000000000000791b */ /* 0x003fea0003800000 */
.L_x_4188:
[----:B------:R-:W-:Y:S02]  /*3990*/  HFMA2 R38, -RZ, RZ, 0, 9.5367431640625e-07 ;  /* 0x00000010ff267431 */ /* 0x000fe400000001ff */
[----:B------:R-:W-:-:S05]  /*39a0*/  FADD.FTZ R83, R67, R36 ;  /* 0x0000002443537221 */ /* 0x000fca0000010000 */
[----:B------:R-:W-:-:S07]  /*39b0*/  MOV R37, R83 ;  /* 0x0000005300257202 */ /* 0x000fce0000000f00 */
[----:B------:R-:W-:Y:S05]  /*39c0*/  WARPSYNC.COLLECTIVE R44, `(.L_x_4189) ;  /* 0x000000002c087348 */ /* 0x000fea0003c00000 */
[----:B------:R0:W1:Y:S02]  /*39d0*/  SHFL.BFLY P1, R36, R37, R38, R39 ;  /* 0x0c00002625247389 */ /* 0x0000640000020027 */
[----:B01----:R-:W-:Y:S05]  /*39e0*/  ENDCOLLECTIVE ;  /* 0x000000000000791b */ /* 0x003fea0003800000 */
.L_x_4189:
[----:B------:R-:W-:Y:S01]  /*39f0*/  MOV R84, R36 ;  /* 0x0000002400547202 */ /* 0x000fe20000000f00 */
[----:B------:R-:W-:Y:S06]  /*3a00*/  BRA `(.L_x_4190) ;  /* 0xffffffec00a87947 */ /* 0x000fec000383ffff */
.L_x_4191:
        /* <DEDUP_REMOVED lines=15> */
.L_x_20258:


//--------------------- .text._ZN10layer_norm13ln_fwd_kernelINS_13Kernel_traitsIf13__nv_bfloat16S2_S2_fjLj512ELj1ELj4ELj1ELj16ENS_18Kernel_traits_baseILj512EfS2_S2_S2_fjLj128EEEEELb0ELb1ELb1ELb0EEEvNS_9FwdParamsE --------------------------
	.section	.text._ZN10layer_norm13ln_fwd_kernelINS_13Kernel_traitsIf13__nv_bfloat16S2_S2_fjLj512ELj1ELj4ELj1ELj16ENS_18Kernel_traits_baseILj512EfS2_S2_S2_fjLj128EEEEELb0ELb1ELb1ELb0EEEvNS_9FwdParamsE,"ax",@progbits
	.align	128
        .global         _ZN10layer_norm13ln_fwd_kernelINS_13Kernel_traitsIf13__nv_bfloat16S2_S2_fjLj512ELj1ELj4ELj1ELj16ENS_18Kernel_traits_baseILj512EfS2_S2_S2_fjLj128EEEEELb0ELb1ELb1ELb0EEEvNS_9FwdParamsE
        .type           _ZN10layer_norm13ln_fwd_kernelINS_13Kernel_traitsIf13__nv_bfloat16S2_S2_fjLj512ELj1ELj4ELj1ELj16ENS_18Kernel_traits_baseILj512EfS2_S2_S2_fjLj128EEEEELb0ELb1ELb1ELb0EEEvNS_9FwdParamsE,@function
        .size           _ZN10layer_norm13ln_fwd_kernelINS_13Kernel_traitsIf13__nv_bfloat16S2_S2_fjLj512ELj1ELj4ELj1ELj16ENS_18Kernel_traits_baseILj512EfS2_S2_S2_fjLj128EEEEELb0ELb1ELb1ELb0EEEvNS_9FwdParamsE,(.L_x_20259 - _ZN10layer_norm13ln_fwd_kernelINS_13Kernel_traitsIf13__nv_bfloat16S2_S2_fjLj512ELj1ELj4ELj1ELj16ENS_18Kernel_traits_baseILj512EfS2_S2_S2_fjLj128EEEEELb0ELb1ELb1ELb0EEEvNS_9FwdParamsE)
        .other          _ZN10layer_norm13ln_fwd_kernelINS_13Kernel_traitsIf13__nv_bfloat16S2_S2_fjLj512ELj1ELj4ELj1ELj16ENS_18Kernel_traits_baseILj512EfS2_S2_S2_fjLj128EEEEELb0ELb1ELb1ELb0EEEvNS_9FwdParamsE,@"STO_CUDA_ENTRY STV_DEFAULT"
_ZN10layer_norm13ln_fwd_kernelINS_13Kernel_traitsIf13__nv_bfloat16S2_S2_fjLj512ELj1ELj4ELj1ELj16ENS_18Kernel_traits_baseILj512EfS2_S2_S2_fjLj128EEEEELb0ELb1ELb1ELb0EEEvNS_9FwdParamsE:
.text._ZN10layer_norm13ln_fwd_kernelINS_13Kernel_traitsIf13__nv_bfloat16S2_S2_fjLj512ELj1ELj4ELj1ELj16ENS_18Kernel_traits_baseILj512EfS2_S2_S2_fjLj128EEEEELb0ELb1ELb1ELb0EEEvNS_9FwdParamsE:
        /* <DEDUP_REMOVED lines=36> */
.L_x_4195:
[----:B------:R-:W-:Y:S05]  /*0240*/  BSYNC.RECONVERGENT B1 ;  /* 0x0000000000017941 */ /* 0x000fea0003800200 */
.L_x_4194:
        /* <DEDUP_REMOVED lines=14> */
.L_x_4193:
        /* <DEDUP_REMOVED lines=28> */
.L_x_4196:
[----:B------:R-:W-:Y:S05]  /*04f0*/  BSYNC.RECONVERGENT B0 ;  /* 0x0000000000007941 */ /* 0x000fea0003800200 */
.L_x_4192:
[----:B------:R-:W1:Y:S01]  /*0500*/  LDCU UR4, c[0x0][0x384] ;  /* 0x00007080ff0477ac */ /* 0x000e620008000800 */
[----:B------:R-:W2:Y:S01]  /*0510*/  LDCU.U8 UR5, c[0x0][0x410] ;  /* 0x00008200ff0577ac */ /* 0x000ea20008000000 */
[----:B------:R-:W4:Y:S01]  /*0520*/  LDCU UR10, c[0x0][0x448] ;  /* 0x00008900ff0a77ac */ /* 0x000f220008000800 */
[----:B------:R-:W0:Y:S01]  /*0530*/  LDCU.64 UR8, c[0x0][0x3a0] ;  /* 0x00007400ff0877ac */ /* 0x000e220008000a00 */
[----:B-1----:R-:W-:-:S13]  /*0540*/  ISETP.GE.AND P0, PT, R3, UR4, PT ;  /* 0x0000000403007c0c */ /* 0x002fda000bf06270 */
[----:B0-2-4-:R-:W-:Y:S05]  /*0550*/  @P0 EXIT ;  /* 0x000000000000094d */ /* 0x015fea0003800000 */
.L_x_4212:
[----:B------:R-:W0:Y:S08]  /*0560*/  LDC.64 R64, c[0x0][0x3f0] ;  /* 0x0000fc00ff407b82 */ /* 0x000e300000000a00 */
[----:B------:R-:W1:Y:S01]  /*0570*/  LDC R84, c[0x0][0x388] ;  /* 0x0000e200ff547b82 */ /* 0x000e620000000800 */
[----:B0-----:R-:W-:-:S07]  /*0580*/  IMAD.WIDE R66, R3, 0x4, R64 ;  /* 0x0000000403427825 */ /* 0x001fce00078e0240 */
[----:B------:R-:W0:Y:S01]  /*0590*/  LDC.64 R64, c[0x0][0x3f8] ;  /* 0x0000fe00ff407b82 */ /* 0x000e220000000a00 */
[----:B------:R-:W2:Y:S01]  /*05a0*/  LDG.E R85, desc[UR6][R66.64] ;  /* 0x0000000642557981 */ /* 0x000ea2000c1e1900 */
[----:B0-----:R-:W-:-:S05]  /*05b0*/  IMAD.WIDE R64, R3, 0x4, R64 ;  /* 0x0000000403407825 */ /* 0x001fca00078e0240 */
[----:B-----5:R0:W5:Y:S01]  /*05c0*/  LDG.E R82, desc[UR6][R64.64] ;  /* 0x0000000640527981 */ /* 0x020162000c1e1900 */
[----:B------:R-:W-:Y:S01]  /*05d0*/  ISETP.GE.U32.AND P2, PT, R0, 0x20, PT ;  /* 0x000000200000780c */ /* 0x000fe20003f46070 */
[----:B-1----:R-:W-:Y:S01]  /*05e0*/  IMAD R80, R3, R84, RZ ;  /* 0x0000005403507224 */ /* 0x002fe200078e02ff */
[----:B------:R-:W-:Y:S01]  /*05f0*/  BSSY.RECONVERGENT B0, `(.L_x_4197) ;  /* 0x000009f000007945 */ /* 0x000fe20003800200 */
[----:B--2---:R-:W-:-:S13]  /*0600*/  ISETP.GE.AND P3, PT, R85, 0x1, PT ;  /* 0x000000015500780c */ /* 0x004fda0003f66270 */
        /* <DEDUP_REMOVED lines=15> */
.L_x_4200:
[----:B------:R-:W-:Y:S05]  /*0700*/  BSYNC.RECONVERGENT B1 ;  /* 0x0000000000017941 */ /* 0x000fea0003800200 */
.L_x_4199:
[----:B------:R-:W-:-:S04]  /*0710*/  UISETP.NE.U32.AND UP0, UPT, UR8, URZ, UPT ;  /* 0x000000ff0800728c */ /* 0x000fc8000bf05070 */
[----:B------:R-:W-:-:S09]  /*0720*/  UISETP.NE.AND.EX UP0, UPT, UR9, URZ, UPT, UP0 ;  /* 0x000000ff0900728c */ /* 0x000fd2000bf05300 */
[----:B------:R-:W-:Y:S05]  /*0730*/  BRA.U !UP0, `(.L_x_4201) ;  /* 0x0000000508347547 */ /* 0x000fea000b800000 */
[----:B---3--:R-:W0:Y:S02]  /*0740*/  LDC.64 R8, c[0x0][0x3a0] ;  /* 0x0000e800ff087b82 */ /* 0x008e240000000a00 */
[----:B0-----:R-:W-:-:S06]  /*0750*/  IMAD.WIDE.U32 R8, R83, 0x10, R8 ;  /* 0x0000001053087825 */ /* 0x001fcc00078e0008 */
[----:B------:R-:W2:Y:S01]  /*0760*/  LDG.E.128 R8, desc[UR6][R8.64] ;  /* 0x0000000608087981 */ /* 0x000ea2000c1e1d00 */
[----:B------:R-:W-:-:S13]  /*0770*/  ISETP.GT.AND P0, PT, R85, RZ, PT ;  /* 0x000000ff5500720c */ /* 0x000fda0003f04270 */
[----:B------:R-:W0:Y:S01]  /*0780*/  @P0 LDC R65, c[0x0][0x40c] ;  /* 0x00010300ff410b82 */ /* 0x000e220000000800 */
[C---:B-----5:R-:W-:Y:S02]  /*0790*/  @P0 PRMT R5, R12.reuse, 0x7632, R5 ;  /* 0x000076320c050816 */ /* 0x060fe40000000005 */
[----:B------:R-:W-:Y:S02]  /*07a0*/  @P0 SHF.L.U32 R4, R12, 0x10, RZ ;  /* 0x000000100c040819 */ /* 0x000fe400000006ff */
[----:B------:R-:W-:Y:S02]  /*07b0*/  @P0 SHF.L.U32 R5, R5, 0x10, RZ ;  /* 0x0000001005050819 */ /* 0x000fe400000006ff */
[----:B------:R-:W-:Y:S01]  /*07c0*/  @P0 SHF.L.U32 R71, R14, 0x10, RZ ;  /* 0x000000100e470819 */ /* 0x000fe200000006ff */
[----:B------:R-:W1:Y:S01]  /*07d0*/  @P0 LDC R6, c[0x0][0x40c] ;  /* 0x00010300ff060b82 */ /* 0x000e620000000800 */
[----:B------:R-:W-:-:S04]  /*07e0*/  @P0 PRMT R80, R15, 0x7632, R80 ;  /* 0x000076320f500816 */ /* 0x000fc80000000050 */
[----:B------:R-:W-:-:S03]  /*07f0*/  @P0 SHF.L.U32 R80, R80, 0x10, RZ ;  /* 0x0000001050500819 */ /* 0x000fc600000006ff */
[----:B------:R-:W3:Y:S08]  /*0800*/  @P0 LDC R69, c[0x0][0x40c] ;  /* 0x00010300ff450b82 */ /* 0x000ef00000000800 */
[----:B------:R-:W4:Y:S01]  /*0810*/  @P0 LDC R7, c[0x0][0x40c] ;  /* 0x00010300ff070b82 */ /* 0x000f220000000800 */
[----:B0-----:R-:W-:-:S07]  /*0820*/  @P0 FMUL.FTZ R65, R4, R65 ;  /* 0x0000004104410220 */ /* 0x001fce0000410000 */
[----:B------:R-:W0:Y:S01]  /*0830*/  @P0 LDC R64, c[0x0][0x40c] ;  /* 0x00010300ff400b82 */ /* 0x000e220000000800 */
[----:B-1----:R-:W-:Y:S01]  /*0840*/  @P0 FMUL.FTZ R6, R5, R6 ;  /* 0x0000000605060220 */ /* 0x002fe20000410000 */
[----:B0-----:R-:W-:Y:S01]  /*0850*/  @P0 FMUL.FTZ R71, R71, R64 ;  /* 0x0000004047470220 */ /* 0x001fe20000410000 */
[C---:B--2---:R-:W-:Y:S02]  /*0860*/  @P0 PRMT R66, R8.reuse, 0x7632, R66 ;  /* 0x0000763208420816 */ /* 0x044fe40000000042 */
[C---:B------:R-:W-:Y:S02]  /*0870*/  @P0 SHF.L.U32 R68, R8.reuse, 0x10, RZ ;  /* 0x0000001008440819 */ /* 0x040fe400000006ff */
[C---:B------:R-:W-:Y:S02]  /*0880*/  @!P0 PRMT R5, R8.reuse, 0x7632, R5 ;  /* 0x0000763208058816 */ /* 0x040fe40000000005 */
[----:B------:R-:W-:Y:S01]  /*0890*/  @!P0 SHF.L.U32 R4, R8, 0x10, RZ ;  /* 0x0000001008048819 */ /* 0x000fe200000006ff */
[----:B------:R-:W-:Y:S01]  /*08a0*/  @P0 FFMA.FTZ R4, R65, R44, R68 ;  /* 0x0000002c41040223 */ /* 0x000fe20000010044 */
[----:B------:R-:W-:Y:S01]  /*08b0*/  @P0 SHF.L.U32 R67, R66, 0x10, RZ ;  /* 0x0000001042430819 */ /* 0x000fe200000006ff */
[----:B------:R-:W0:Y:S01]  /*08c0*/  @P0 LDC R65, c[0x0][0x40c] ;  /* 0x00010300ff410b82 */ /* 0x000e220000000800 */
[----:B------:R-:W-:-:S02]  /*08d0*/  @P0 SHF.L.U32 R66, R13, 0x10, RZ ;  /* 0x000000100d420819 */ /* 0x000fc400000006ff */
[----:B------:R-:W-:Y:S02]  /*08e0*/  @P0 PRMT R68, R13, 0x7632, R68 ;  /* 0x000076320d440816 */ /* 0x000fe40000000044 */
[----:B------:R-:W-:Y:S01]  /*08f0*/  @!P0 SHF.L.U32 R5, R5, 0x10, RZ ;  /* 0x0000001005058819 */ /* 0x000fe200000006ff */
[----:B------:R-:W-:Y:S01]  /*0900*/  @P0 FFMA.FTZ R5, R6, R45, R67 ;  /* 0x0000002d06050223 */ /* 0x000fe20000010043 */
[----:B---3--:R-:W-:Y:S01]  /*0910*/  @P0 FMUL.FTZ R67, R66, R69 ;  /* 0x0000004542430220 */ /* 0x008fe20000410000 */
[----:B------:R-:W-:Y:S02]  /*0920*/  @P0 SHF.L.U32 R68, R68, 0x10, RZ ;  /* 0x0000001044440819 */ /* 0x000fe400000006ff */
[C---:B------:R-:W-:Y:S02]  /*0930*/  @!P0 PRMT R66, R9.reuse, 0x7632, R66 ;  /* 0x0000763209428816 */ /* 0x040fe40000000042 */
[C---:B------:R-:W-:Y:S01]  /*0940*/  @P0 SHF.L.U32 R70, R9.reuse, 0x10, RZ ;  /* 0x0000001009460819 */ /* 0x040fe200000006ff */
[----:B----4-:R-:W-:Y:S01]  /*0950*/  @P0 FMUL.FTZ R68, R68, R7 ;  /* 0x0000000744440220 */ /* 0x010fe20000410000 */
[----:B------:R-:W-:-:S02]  /*0960*/  @P0 PRMT R69, R9, 0x7632, R69 ;  /* 0x0000763209450816 */ /* 0x000fc40000000045 */
[----:B------:R-:W-:Y:S01]  /*0970*/  @!P0 SHF.L.U32 R6, R9, 0x10, RZ ;  /* 0x0000001009068819 */ /* 0x000fe200000006ff */
[----:B------:R-:W-:Y:S01]  /*0980*/  @P0 FFMA.FTZ R6, R67, R46, R70 ;  /* 0x0000002e43060223 */ /* 0x000fe20000010046 */
[----:B------:R-:W-:Y:S01]  /*0990*/  @!P0 SHF.L.U32 R7, R66, 0x10, RZ ;  /* 0x0000001042078819 */ /* 0x000fe200000006ff */
[----:B------:R-:W1:Y:S01]  /*09a0*/  @P0 LDC R67, c[0x0][0x40c] ;  /* 0x00010300ff430b82 */ /* 0x000e620000000800 */
[----:B------:R-:W-:Y:S02]  /*09b0*/  @P0 SHF.L.U32 R69, R69, 0x10, RZ ;  /* 0x0000001045450819 */ /* 0x000fe400000006ff */
[----:B------:R-:W-:-:S03]  /*09c0*/  @P0 SHF.L.U32 R70, R10, 0x10, RZ ;  /* 0x000000100a460819 */ /* 0x000fc600000006ff */
[--C-:B------:R-:W-:Y:S01]  /*09d0*/  @P0 FFMA.FTZ R7, R68, R47, R69.reuse ;  /* 0x0000002f44070223 */ /* 0x100fe20000010045 */
[----:B------:R-:W-:Y:S01]  /*09e0*/  @P0 PRMT R69, R14, 0x7632, R69 ;  /* 0x000076320e450816 */ /* 0x000fe20000000045 */
[----:B------:R-:W2:Y:S01]  /*09f0*/  @P0 LDC R66, c[0x0][0x40c] ;  /* 0x00010300ff420b82 */ /* 0x000ea20000000800 */
[C---:B------:R-:W-:Y:S01]  /*0a00*/  @!P0 SHF.L.U32 R68, R10.reuse, 0x10, RZ ;  /* 0x000000100a448819 */ /* 0x040fe200000006ff */
[--C-:B------:R-:W-:Y:S01]  /*0a10*/  @P0 FFMA.FTZ R68, R71, R40, R70.reuse ;  /* 0x0000002847440223 */ /* 0x100fe20000010046 */
[----:B------:R-:W-:Y:S02]  /*0a20*/  @P0 SHF.L.U32 R64, R69, 0x10, RZ ;  /* 0x0000001045400819 */ /* 0x000fe400000006ff */
[C---:B------:R-:W-:Y:S02]  /*0a30*/  @P0 PRMT R70, R10.reuse, 0x7632, R70 ;  /* 0x000076320a460816 */ /* 0x040fe40000000046 */
[----:B------:R-:W-:Y:S01]  /*0a40*/  @!P0 PRMT R69, R10, 0x7632, R69 ;  /* 0x000076320a458816 */ /* 0x000fe20000000045 */
[----:B0-----:R-:W-:Y:S01]  /*0a50*/  @P0 FMUL.FTZ R64, R64, R65 ;  /* 0x0000004140400220 */ /* 0x001fe20000410000 */
[----:B------:R-:W-:-:S02]  /*0a60*/  @P0 SHF.L.U32 R65, R70, 0x10, RZ ;  /* 0x0000001046410819 */ /* 0x000fc400000006ff */
[----:B------:R-:W-:Y:S02]  /*0a70*/  @!P0 SHF.L.U32 R69, R69, 0x10, RZ ;  /* 0x0000001045458819 */ /* 0x000fe400000006ff */
[----:B------:R-:W-:Y:S01]  /*0a80*/  @P0 SHF.L.U32 R71, R15, 0x10, RZ ;  /* 0x000000100f470819 */ /* 0x000fe200000006ff */
[----:B------:R-:W-:Y:S01]  /*0a90*/  @P0 FFMA.FTZ R69, R64, R41, R65 ;  /* 0x0000002940450223 */ /* 0x000fe20000010041 */
[C---:B------:R-:W-:Y:S01]  /*0aa0*/  @P0 PRMT R64, R11.reuse, 0x7632, R64 ;  /* 0x000076320b400816 */ /* 0x040fe20000000040 */
[----:B-1----:R-:W-:Y:S01]  /*0ab0*/  @P0 FMUL.FTZ R80, R80, R67 ;  /* 0x0000004350500220 */ /* 0x002fe20000410000 */
[----:B------:R-:W-:Y:S02]  /*0ac0*/  @!P0 SHF.L.U32 R70, R11, 0x10, RZ ;  /* 0x000000100b468819 */ /* 0x000fe400000006ff */
[----:B------:R-:W-:Y:S02]  /*0ad0*/  @P0 SHF.L.U32 R67, R64, 0x10, RZ ;  /* 0x0000001040430819 */ /* 0x000fe400000006ff */
[----:B------:R-:W-:-:S02]  /*0ae0*/  F2FP.BF16.F32.PACK_AB R64, RZ, R4 ;  /* 0x00000004ff40723e */ /* 0x000fc400000010ff */
[----:B------:R-:W-:Y:S01]  /*0af0*/  F2FP.BF16.F32.PACK_AB R81, RZ, R68 ;  /* 0x00000044ff51723e */ /* 0x000fe200000010ff */
[----:B--2---:R-:W-:Y:S01]  /*0b00*/  @P0 FMUL.FTZ R65, R71, R66 ;  /* 0x0000004247410220 */ /* 0x004fe20000410000 */
[C---:B------:R-:W-:Y:S02]  /*0b10*/  @!P0 PRMT R71, R11.reuse, 0x7632, R71 ;  /* 0x000076320b478816 */ /* 0x040fe40000000047 */
[----:B------:R-:W-:Y:S02]  /*0b20*/  @P0 SHF.L.U32 R66, R11, 0x10, RZ ;  /* 0x000000100b420819 */ /* 0x000fe400000006ff */
[----:B------:R-:W-:Y:S01]  /*0b30*/  @!P0 SHF.L.U32 R71, R71, 0x10, RZ ;  /* 0x0000001047478819 */ /* 0x000fe200000006ff */
[----:B------:R-:W-:Y:S01]  /*0b40*/  @P0 FFMA.FTZ R71, R80, R43, R67 ;  /* 0x0000002b50470223 */ /* 0x000fe20000010043 */
[----:B------:R-:W-:Y:S01]  /*0b50*/  F2FP.BF16.F32.PACK_AB R80, RZ, R7 ;  /* 0x00000007ff50723e */ /* 0x000fe200000010ff */
[----:B------:R-:W-:Y:S01]  /*0b60*/  @P0 FFMA.FTZ R70, R65, R42, R66 ;  /* 0x0000002a41460223 */ /* 0x000fe20000010042 */
[----:B------:R-:W-:-:S02]  /*0b70*/  F2FP.BF16.F32.PACK_AB R65, RZ, R5 ;  /* 0x00000005ff41723e */ /* 0x000fc400000010ff */
[----:B------:R-:W-:Y:S02]  /*0b80*/  F2FP.BF16.F32.PACK_AB R66, RZ, R6 ;  /* 0x00000006ff42723e */ /* 0x000fe400000010ff */
        /* <DEDUP_REMOVED lines=8> */
.L_x_4201:
[----:B------:R-:W0:Y:S01]  /*0c10*/  @P3 LDC R68, c[0x0][0x40c] ;  /* 0x00010300ff443b82 */ /* 0x000e220000000800 */
[----:B-----5:R-:W-:Y:S01]  /*0c20*/  @P3 PRMT R65, R14, 0x7632, R65 ;  /* 0x000076320e413816 */ /* 0x020fe20000000041 */
[----:B------:R-:W-:Y:S01]  /*0c30*/  HFMA2 R71, -RZ, RZ, 0, 0 ;  /* 0x00000000ff477431 */ /* 0x000fe200000001ff */
[----:B---3--:R-:W-:Y:S02]  /*0c40*/  @P3 PRMT R5, R12, 0x7632, R5 ;  /* 0x000076320c053816 */ /* 0x008fe40000000005 */
[----:B------:R-:W-:Y:S02]  /*0c50*/  @P3 SHF.L.U32 R67, R65, 0x10, RZ ;  /* 0x0000001041433819 */ /* 0x000fe400000006ff */
[----:B------:R-:W-:Y:S01]  /*0c60*/  @P3 PRMT R7, R13, 0x7632, R7 ;  /* 0x000076320d073816 */ /* 0x000fe20000000007 */
[----:B------:R-:W1:Y:S01]  /*0c70*/  @P3 LDC R70, c[0x0][0x40c] ;  /* 0x00010300ff463b82 */ /* 0x000e620000000800 */
[----:B------:R-:W-:Y:S01]  /*0c80*/  @P3 PRMT R66, R15, 0x7632, R66 ;  /* 0x000076320f423816 */ /* 0x000fe20000000042 */
[----:B------:R-:W-:Y:S01]  /*0c90*/  @P3 IMAD.U32 R5, R5, 0x10000, RZ ;  /* 0x0001000005053824 */ /* 0x000fe200078e00ff */
[----:B------:R-:W-:-:S02]  /*0ca0*/  @P3 SHF.L.U32 R7, R7, 0x10, RZ ;  /* 0x0000001007073819 */ /* 0x000fc400000006ff */
[----:B------:R-:W-:Y:S02]  /*0cb0*/  @P3 SHF.L.U32 R69, R66, 0x10, RZ ;  /* 0x0000001042453819 */ /* 0x000fe400000006ff */
[----:B------:R-:W-:Y:S01]  /*0cc0*/  @P3 SHF.L.U32 R81, R14, 0x10, RZ ;  /* 0x000000100e513819 */ /* 0x000fe200000006ff */
[----:B------:R-:W2:Y:S01]  /*0cd0*/  @P3 LDC R80, c[0x0][0x40c] ;  /* 0x00010300ff503b82 */ /* 0x000ea20000000800 */
[----:B------:R-:W-:-:S07]  /*0ce0*/  @P3 SHF.L.U32 R87, R15, 0x10, RZ ;  /* 0x000000100f573819 */ /* 0x000fce00000006ff */
[----:B------:R-:W3:Y:S01]  /*0cf0*/  @P3 LDC R4, c[0x0][0x40c] ;  /* 0x00010300ff043b82 */ /* 0x000ee20000000800 */
[----:B0-----:R-:W-:Y:S01]  /*0d00*/  @P3 FMUL.FTZ R66, R5, R68 ;  /* 0x0000004405423220 */ /* 0x001fe20000410000 */
[----:B------:R-:W-:-:S03]  /*0d10*/  MOV R5, RZ ;  /* 0x000000ff00057202 */ /* 0x000fc60000000f00 */
[----:B------:R-:W-:Y:S01]  /*0d20*/  @P3 FMUL.FTZ R5, R66, R45 ;  /* 0x0000002d42053220 */ /* 0x000fe20000410000 */
[----:B------:R-:W-:Y:S02]  /*0d30*/  @P3 SHF.L.U32 R66, R12, 0x10, RZ ;  /* 0x000000100c423819 */ /* 0x000fe400000006ff */
[----:B------:R-:W0:Y:S01]  /*0d40*/  @P3 LDC R6, c[0x0][0x40c] ;  /* 0x00010300ff063b82 */ /* 0x000e220000000800 */
[----:B-1----:R-:W-:Y:S01]  /*0d50*/  @P3 FMUL.FTZ R68, R7, R70 ;  /* 0x0000004607443220 */ /* 0x002fe20000410000 */
[----:B------:R-:W-:-:S06]  /*0d60*/  HFMA2 R7, -RZ, RZ, 0, 0 ;  /* 0x00000000ff077431 */ /* 0x000fcc00000001ff */
[----:B------:R-:W1:Y:S01]  /*0d70*/  @P3 LDC R88, c[0x0][0x40c] ;  /* 0x00010300ff583b82 */ /* 0x000e620000000800 */
[----:B--2---:R-:W-:Y:S01]  /*0d80*/  @P3 FMUL.FTZ R70, R67, R80 ;  /* 0x0000005043463220 */ /* 0x004fe20000410000 */
[----:B------:R-:W-:Y:S01]  /*0d90*/  @P3 SHF.L.U32 R67, R13, 0x10, RZ ;  /* 0x000000100d433819 */ /* 0x000fe200000006ff */
[----:B------:R-:W-:Y:S01]  /*0da0*/  @P3 FMUL.FTZ R7, R68, R47 ;  /* 0x0000002f44073220 */ /* 0x000fe20000410000 */
[----:B------:R-:W-:-:S04]  /*0db0*/  HFMA2 R68, -RZ, RZ, 0, 0 ;  /* 0x00000000ff447431 */ /* 0x000fc800000001ff */
[----:B------:R-:W2:Y:S01]  /*0dc0*/  @P3 LDC R64, c[0x0][0x40c] ;  /* 0x00010300ff403b82 */ /* 0x000ea20000000800 */
[----:B---3--:R-:W-:Y:S01]  /*0dd0*/  @P3 FMUL.FTZ R67, R67, R4 ;  /* 0x0000000443433220 */ /* 0x008fe20000410000 */
[----:B------:R-:W-:-:S06]  /*0de0*/  HFMA2 R4, -RZ, RZ, 0, 0 ;  /* 0x00000000ff047431 */ /* 0x000fcc00000001ff */
[----:B------:R-:W3:Y:S01]  /*0df0*/  @P3 LDC R65, c[0x0][0x40c] ;  /* 0x00010300ff413b82 */ /* 0x000ee20000000800 */
[----:B0-----:R-:W-:Y:S01]  /*0e00*/  @P3 FMUL.FTZ R81, R81, R6 ;  /* 0x0000000651513220 */ /* 0x001fe20000410000 */
[----:B------:R-:W-:Y:S01]  /*0e10*/  MOV R6, RZ ;  /* 0x000000ff00067202 */ /* 0x000fe20000000f00 */
[----:B------:R-:W-:Y:S02]  /*0e20*/  @P3 FMUL.FTZ R6, R67, R46 ;  /* 0x0000002e43063220 */ /* 0x000fe40000410000 */
[----:B------:R-:W-:Y:S01]  /*0e30*/  @P3 FMUL.FTZ R68, R81, R40 ;  /* 0x0000002851443220 */ /* 0x000fe20000410000 */
[----:B-1----:R-:W-:Y:S01]  /*0e40*/  @P3 FMUL.FTZ R80, R69, R88 ;  /* 0x0000005845503220 */ /* 0x002fe20000410000 */
[----:B------:R-:W-:Y:S01]  /*0e50*/  MOV R69, RZ ;  /* 0x000000ff00457202 */ /* 0x000fe20000000f00 */
[----:B------:R-:W-:Y:S01]  /*0e60*/  @P3 FMUL.FTZ R69, R70, R41 ;  /* 0x0000002946453220 */ /* 0x000fe20000410000 */
[----:B------:R-:W-:Y:S01]  /*0e70*/  MOV R70, RZ ;  /* 0x000000ff00467202 */ /* 0x000fe20000000f00 */
[----:B------:R-:W-:Y:S01]  /*0e80*/  @P3 FMUL.FTZ R71, R80, R43 ;  /* 0x0000002b50473220 */ /* 0x000fe20000410000 */
[----:B------:R-:W-:-:S02]  /*0e90*/  F2FP.BF16.F32.PACK_AB R67, RZ, R68 ;  /* 0x00000044ff43723e */ /* 0x000fc400000010ff */
[----:B------:R-:W-:Y:S01]  /*0ea0*/  F2FP.BF16.F32.PACK_AB R81, RZ, R69 ;  /* 0x00000045ff51723e */ /* 0x000fe200000010ff */
[----:B--2---:R-:W-:Y:S01]  /*0eb0*/  @P3 FMUL.FTZ R87, R87, R64 ;  /* 0x0000004057573220 */ /* 0x004fe20000410000 */
[----:B------:R-:W-:Y:S02]  /*0ec0*/  F2FP.BF16.F32.PACK_AB R80, RZ, R5 ;  /* 0x00000005ff50723e */ /* 0x000fe400000010ff */
[----:B------:R-:W-:Y:S01]  /*0ed0*/  F2FP.BF16.F32.PACK_AB R88, RZ, R71 ;  /* 0x00000047ff58723e */ /* 0x000fe200000010ff */
[----:B------:R-:W-:Y:S01]  /*0ee0*/  @P3 FMUL.FTZ R70, R87, R42 ;  /* 0x0000002a57463220 */ /* 0x000fe20000410000 */
[----:B---3--:R-:W-:Y:S01]  /*0ef0*/  @P3 FMUL.FTZ R65, R66, R65 ;  /* 0x0000004142413220 */ /* 0x008fe20000410000 */
[----:B------:R-:W-:-:S03]  /*0f00*/  F2FP.BF16.F32.PACK_AB R66, RZ, R7 ;  /* 0x00000007ff42723e */ /* 0x000fc600000010ff */
[----:B------:R-:W-:Y:S01]  /*0f10*/  F2FP.BF16.F32.PACK_AB R87, RZ, R70 ;  /* 0x00000046ff57723e */ /* 0x000fe200000010ff */
[----:B------:R-:W-:Y:S01]  /*0f20*/  @P3 FMUL.FTZ R4, R65, R44 ;  /* 0x0000002c41043220 */ /* 0x000fe20000410000 */
[----:B------:R-:W-:-:S04]  /*0f30*/  F2FP.BF16.F32.PACK_AB R65, RZ, R6 ;  /* 0x00000006ff41723e */ /* 0x000fc800000010ff */
[----:B------:R-:W-:Y:S02]  /*0f40*/  F2FP.BF16.F32.PACK_AB R64, RZ, R4 ;  /* 0x00000004ff40723e */ /* 0x000fe400000010ff */
[----:B------:R-:W-:Y:S02]  /*0f50*/  PRMT R65, R65, 0x5410, R66 ;  /* 0x0000541041417816 */ /* 0x000fe40000000042 */
[----:B------:R-:W-:Y:S02]  /*0f60*/  PRMT R66, R67, 0x5410, R81 ;  /* 0x0000541043427816 */ /* 0x000fe40000000051 */
[----:B------:R-:W-:Y:S02]  /*0f70*/  PRMT R67, R87, 0x5410, R88 ;  /* 0x0000541057437816 */ /* 0x000fe40000000058 */
[----:B------:R-:W-:-:S07]  /*0f80*/  PRMT R64, R64, 0x5410, R80 ;  /* 0x0000541040407816 */ /* 0x000fce0000000050 */
.L_x_4202:
[----:B------:R-:W0:Y:S01]  /*0f90*/  LDC.64 R80, c[0x0][0x3a8] ;  /* 0x0000ea00ff507b82 */ /* 0x000e220000000a00 */
[----:B------:R-:W-:Y:S01]  /*0fa0*/  IADD3 R86, PT, PT, R86, 0x20, RZ ;  /* 0x0000002056567810 */ /* 0x000fe20007ffe0ff */
[C---:B0-----:R-:W-:Y:S01]  /*0fb0*/  IMAD.WIDE.U32 R80, R83.reuse, 0x10, R80 ;  /* 0x0000001053507825 */ /* 0x041fe200078e0050 */
[----:B------:R-:W-:-:S04]  /*0fc0*/  IADD3 R83, PT, PT, R83, 0x20, RZ ;  /* 0x0000002053537810 */ /* 0x000fc80007ffe0ff */
[----:B------:R0:W-:Y:S03]  /*0fd0*/  STG.E.128 desc[UR6][R80.64], R64 ;  /* 0x0000004050007986 */ /* 0x0001e6000c101d06 */
.L_x_4198:
[----:B------:R-:W-:Y:S05]  /*0fe0*/  BSYNC.RECONVERGENT B0 ;  /* 0x0000000000007941 */ /* 0x000fea0003800200 */
.L_x_4197:
        /* <DEDUP_REMOVED lines=10> */
[----:B---3--:R0:W5:Y:S01]  /*1090*/  @P0 LDG.E.128 R8, desc[UR6][R64.64] ;  /* 0x0000000640080981 */ /* 0x008162000c1e1d00 */
[----:B------:R-:W-:Y:S05]  /*10a0*/  @!P0 BRA `(.L_x_4205) ;  /* 0x0000000400048947 */ /* 0x000fea0003800000 */
[----:B------:R-:W-:Y:S02]  /*10b0*/  ISETP.GT.AND P0, PT, R85, RZ, PT ;  /* 0x000000ff5500720c */ /* 0x000fe40003f04270 */
[----:B-----5:R-:W-:Y:S02]  /*10c0*/  SHF.L.U32 R77, R9, 0x10, RZ ;  /* 0x00000010094d7819 */ /* 0x020fe400000006ff */
[----:B------:R-:W-:-:S09]  /*10d0*/  SHF.L.U32 R79, R10, 0x10, RZ ;  /* 0x000000100a4f7819 */ /* 0x000fd200000006ff */
[----:B------:R-:W1:Y:S01]  /*10e0*/  @P0 LDC R67, c[0x0][0x40c] ;  /* 0x00010300ff430b82 */ /* 0x000e620000000800 */
[----:B0-----:R-:W-:Y:S02]  /*10f0*/  @P0 PRMT R64, R12, 0x7632, R64 ;  /* 0x000076320c400816 */ /* 0x001fe40000000040 */
[C---:B------:R-:W-:Y:S02]  /*1100*/  @P0 SHF.L.U32 R66, R13.reuse, 0x10, RZ ;  /* 0x000000100d420819 */ /* 0x040fe400000006ff */
[----:B------:R-:W-:Y:S02]  /*1110*/  @P0 SHF.L.U32 R64, R64, 0x10, RZ ;  /* 0x0000001040400819 */ /* 0x000fe400000006ff */
[----:B------:R-:W-:Y:S01]  /*1120*/  @P0 PRMT R72, R13, 0x7632, R72 ;  /* 0x000076320d480816 */ /* 0x000fe20000000048 */
[----:B------:R-:W0:Y:S01]  /*1130*/  @P0 LDC R65, c[0x0][0x40c] ;  /* 0x00010300ff410b82 */ /* 0x000e220000000800 */
[----:B------:R-:W-:-:S07]  /*1140*/  @P0 SHF.L.U32 R81, R14, 0x10, RZ ;  /* 0x000000100e510819 */ /* 0x000fce00000006ff */
[----:B------:R-:W2:Y:S01]  /*1150*/  @P0 LDC R75, c[0x0][0x40c] ;  /* 0x00010300ff4b0b82 */ /* 0x000ea20000000800 */
[----:B-1----:R-:W-:-:S07]  /*1160*/  @P0 FMUL.FTZ R78, R66, R67 ;  /* 0x00000043424e0220 */ /* 0x002fce0000410000 */
[----:B------:R-:W1:Y:S01]  /*1170*/  @P0 LDC R66, c[0x0][0x40c] ;  /* 0x00010300ff420b82 */ /* 0x000e620000000800 */
[----:B0-----:R-:W-:Y:S01]  /*1180*/  @P0 FMUL.FTZ R76, R64, R65 ;  /* 0x00000041404c0220 */ /* 0x001fe20000410000 */
[----:B------:R-:W-:-:S06]  /*1190*/  PRMT R64, R8, 0x7632, R64 ;  /* 0x0000763208407816 */ /* 0x000fcc0000000040 */
[----:B------:R-:W0:Y:S01]  /*11a0*/  @P0 LDC R67, c[0x0][0x40c] ;  /* 0x00010300ff430b82 */ /* 0x000e220000000800 */
[----:B------:R-:W-:Y:S02]  /*11b0*/  PRMT R65, R9, 0x7632, R65 ;  /* 0x0000763209417816 */ /* 0x000fe40000000041 */
[----:B------:R-:W-:Y:S02]  /*11c0*/  SHF.L.U32 R73, R64, 0x10, RZ ;  /* 0x0000001040497819 */ /* 0x000fe400000006ff */
[----:B------:R-:W-:Y:S01]  /*11d0*/  @P0 SHF.L.U32 R64, R72, 0x10, RZ ;  /* 0x0000001048400819 */ /* 0x000fe200000006ff */
[----:B------:R-:W-:Y:S01]  /*11e0*/  IMAD.U32 R74, R65, 0x10000, RZ ;  /* 0x00010000414a7824 */ /* 0x000fe200078e00ff */
[----:B------:R-:W-:Y:S01]  /*11f0*/  @!P0 MOV R72, R77 ;  /* 0x0000004d00488202 */ /* 0x000fe20000000f00 */
[----:B------:R-:W3:Y:S01]  /*1200*/  @P0 LDC R65, c[0x0][0x40c] ;  /* 0x00010300ff410b82 */ /* 0x000ee20000000800 */
[----:B------:R-:W-:Y:S01]  /*1210*/  @P0 FFMA.FTZ R72, R78, R22, R77 ;  /* 0x000000164e480223 */ /* 0x000fe2000001004d */
[----:B--2---:R-:W-:Y:S01]  /*1220*/  @P0 FMUL.FTZ R75, R64, R75 ;  /* 0x0000004b404b0220 */ /* 0x004fe20000410000 */
[----:B------:R-:W-:Y:S01]  /*1230*/  @P0 FFMA.FTZ R73, R76, R21, R73 ;  /* 0x000000154c490223 */ /* 0x000fe20000010049 */
[----:B------:R-:W-:-:S02]  /*1240*/  @P0 PRMT R76, R14, 0x7632, R76 ;  /* 0x000076320e4c0816 */ /* 0x000fc4000000004c */
[----:B------:R-:W-:Y:S01]  /*1250*/  @P0 FFMA.FTZ R74, R75, R23, R74 ;  /* 0x000000174b4a0223 */ /* 0x000fe2000001004a */
[----:B------:R-:W-:Y:S01]  /*1260*/  PRMT R75, R10, 0x7632, R75 ;  /* 0x000076320a4b7816 */ /* 0x000fe2000000004b */
[----:B------:R-:W2:Y:S01]  /*1270*/  @P0 LDC R64, c[0x0][0x40c] ;  /* 0x00010300ff400b82 */ /* 0x000ea20000000800 */
[----:B------:R-:W-:Y:S01]  /*1280*/  @P0 SHF.L.U32 R78, R76, 0x10, RZ ;  /* 0x000000104c4e0819 */ /* 0x000fe200000006ff */
[----:B-1----:R-:W-:Y:S01]  /*1290*/  @P0 FMUL.FTZ R66, R81, R66 ;  /* 0x0000004251420220 */ /* 0x002fe20000410000 */
[----:B------:R-:W-:Y:S02]  /*12a0*/  SHF.L.U32 R76, R75, 0x10, RZ ;  /* 0x000000104b4c7819 */ /* 0x000fe400000006ff */
[----:B------:R-:W-:Y:S01]  /*12b0*/  @!P0 MOV R75, R79 ;  /* 0x0000004f004b8202 */ /* 0x000fe20000000f00 */
[----:B------:R-:W-:Y:S01]  /*12c0*/  @P0 FFMA.FTZ R75, R66, R16, R79 ;  /* 0x00000010424b0223 */ /* 0x000fe2000001004f */
[C---:B------:R-:W-:Y:S01]  /*12d0*/  @P0 PRMT R66, R15.reuse, 0x7632, R66 ;  /* 0x000076320f420816 */ /* 0x040fe20000000042 */
[----:B------:R-:W1:Y:S01]  /*12e0*/  @P0 LDC R77, c[0x0][0x40c] ;  /* 0x00010300ff4d0b82 */ /* 0x000e620000000800 */
[----:B0-----:R-:W-:Y:S01]  /*12f0*/  @P0 FMUL.FTZ R67, R78, R67 ;  /* 0x000000434e430220 */ /* 0x001fe20000410000 */
[----:B------:R-:W-:-:S02]  /*1300*/  @P0 SHF.L.U32 R78, R15, 0x10, RZ ;  /* 0x000000100f4e0819 */ /* 0x000fc400000006ff */
[----:B------:R-:W-:Y:S01]  /*1310*/  @P0 SHF.L.U32 R79, R12, 0x10, RZ ;  /* 0x000000100c4f0819 */ /* 0x000fe200000006ff */
[----:B------:R-:W-:Y:S01]  /*1320*/  @P0 FFMA.FTZ R76, R67, R17, R76 ;  /* 0x00000011434c0223 */ /* 0x000fe2000001004c */
[----:B------:R-:W-:Y:S01]  /*1330*/  @P0 SHF.L.U32 R66, R66, 0x10, RZ ;  /* 0x0000001042420819 */ /* 0x000fe200000006ff */
[----:B---3--:R-:W-:Y:S01]  /*1340*/  @P0 FMUL.FTZ R80, R78, R65 ;  /* 0x000000414e500220 */ /* 0x008fe20000410000 */
[C---:B------:R-:W-:Y:S02]  /*1350*/  PRMT R65, R11.reuse, 0x7632, R65 ;  /* 0x000076320b417816 */ /* 0x040fe40000000041 */
[----:B------:R-:W-:Y:S02]  /*1360*/  SHF.L.U32 R81, R11, 0x10, RZ ;  /* 0x000000100b517819 */ /* 0x000fe400000006ff */
[----:B------:R-:W-:Y:S02]  /*1370*/  SHF.L.U32 R78, R8, 0x10, RZ ;  /* 0x00000010084e7819 */ /* 0x000fe400000006ff */
[----:B------:R-:W-:Y:S01]  /*1380*/  F2FP.BF16.F32.PACK_AB R85, RZ, R76 ;  /* 0x0000004cff55723e */ /* 0x000fe200000010ff */
[----:B--2---:R-:W-:Y:S01]  /*1390*/  @P0 FMUL.FTZ R67, R79, R64 ;  /* 0x000000404f430220 */ /* 0x004fe20000410000 */
[----:B------:R-:W-:-:S02]  /*13a0*/  SHF.L.U32 R79, R65, 0x10, RZ ;  /* 0x00000010414f7819 */ /* 0x000fc400000006ff */
[----:B------:R-:W-:Y:S01]  /*13b0*/  F2FP.BF16.F32.PACK_AB R65, RZ, R72 ;  /* 0x00000048ff41723e */ /* 0x000fe200000010ff */
[----:B------:R-:W-:Y:S01]  /*13c0*/  @P0 FFMA.FTZ R78, R67, R20, R78 ;  /* 0x00000014434e0223 */ /* 0x000fe2000001004e */
[----:B-1----:R-:W-:Y:S01]  /*13d0*/  @P0 FMUL.FTZ R66, R66, R77 ;  /* 0x0000004d42420220 */ /* 0x002fe20000410000 */
[----:B------:R-:W-:Y:S01]  /*13e0*/  @!P0 MOV R77, R81 ;  /* 0x00000051004d8202 */ /* 0x000fe20000000f00 */
[----:B------:R-:W-:Y:S01]  /*13f0*/  @P0 FFMA.FTZ R77, R80, R18, R81 ;  /* 0x00000012504d0223 */ /* 0x000fe20000010051 */
[----:B------:R-:W-:Y:S01]  /*1400*/  F2FP.BF16.F32.PACK_AB R80, RZ, R73 ;  /* 0x00000049ff50723e */ /* 0x000fe200000010ff */
[----:B------:R-:W-:Y:S01]  /*1410*/  @P0 FFMA.FTZ R79, R66, R19, R79 ;  /* 0x00000013424f0223 */ /* 0x000fe2000001004f */
[----:B------:R-:W-:Y:S02]  /*1420*/  F2FP.BF16.F32.PACK_AB R66, RZ, R74 ;  /* 0x0000004aff42723e */ /* 0x000fe400000010ff */
[----:B------:R-:W-:Y:S02]  /*1430*/  F2FP.BF16.F32.PACK_AB R81, RZ, R75 ;  /* 0x0000004bff51723e */ /* 0x000fe400000010ff */
[----:B------:R-:W-:-:S02]  /*1440*/  F2FP.BF16.F32.PACK_AB R86, RZ, R77 ;  /* 0x0000004dff56723e */ /* 0x000fc400000010ff */
[----:B------:R-:W-:Y:S02]  /*1450*/  F2FP.BF16.F32.PACK_AB R64, RZ, R78 ;  /* 0x0000004eff40723e */ /* 0x000fe400000010ff */
[----:B------:R-:W-:Y:S02]  /*1460*/  F2FP.BF16.F32.PACK_AB R67, RZ, R79 ;  /* 0x0000004fff43723e */ /* 0x000fe400000010ff */
[----:B------:R-:W-:Y:S02]  /*1470*/  PRMT R65, R65, 0x5410, R66 ;  /* 0x0000541041417816 */ /* 0x000fe40000000042 */
[----:B------:R-:W-:Y:S02]  /*1480*/  PRMT R66, R81, 0x5410, R85 ;  /* 0x0000541051427816 */ /* 0x000fe40000000055 */
[----:B------:R-:W-:Y:S02]  /*1490*/  PRMT R64, R64, 0x5410, R80 ;  /* 0x0000541040407816 */ /* 0x000fe40000000050 */
[----:B------:R-:W-:Y:S01]  /*14a0*/  PRMT R67, R86, 0x5410, R67 ;  /* 0x0000541056437816 */ /* 0x000fe20000000043 */
[----:B------:R-:W-:Y:S06]  /*14b0*/  BRA `(.L_x_4206) ;  /* 0x0000000000dc7947 */ /* 0x000fec0003800000 */
.L_x_4205:
[----:B------:R-:W1:Y:S01]  /*14c0*/  @P3 LDC R75, c[0x0][0x40c] ;  /* 0x00010300ff4b3b82 */ /* 0x000e620000000800 */
[----:B0----5:R-:W-:Y:S01]  /*14d0*/  @P3 PRMT R65, R13, 0x7632, R65 ;  /* 0x000076320d413816 */ /* 0x021fe20000000041 */
[----:B------:R-:W-:Y:S01]  /*14e0*/  HFMA2 R79, -RZ, RZ, 0, 0 ;  /* 0x00000000ff4f7431 */ /* 0x000fe200000001ff */
[----:B------:R-:W-:Y:S02]  /*14f0*/  @P3 PRMT R64, R12, 0x7632, R64 ;  /* 0x000076320c403816 */ /* 0x000fe40000000040 */
[----:B------:R-:W-:Y:S02]  /*1500*/  @P3 SHF.L.U32 R73, R65, 0x10, RZ ;  /* 0x0000001041493819 */ /* 0x000fe400000006ff */
[----:B------:R-:W-:Y:S01]  /*1510*/  @P3 SHF.L.U32 R64, R64, 0x10, RZ ;  /* 0x0000001040403819 */ /* 0x000fe200000006ff */
[----:B------:R-:W0:Y:S01]  /*1520*/  @P3 LDC R76, c[0x0][0x40c] ;  /* 0x00010300ff4c3b82 */ /* 0x000e220000000800 */
[C---:B------:R-:W-:Y:S02]  /*1530*/  @P3 PRMT R77, R15.reuse, 0x7632, R77 ;  /* 0x000076320f4d3816 */ /* 0x040fe4000000004d */
[----:B------:R-:W-:-:S02]  /*1540*/  @P3 SHF.L.U32 R86, R15, 0x10, RZ ;  /* 0x000000100f563819 */ /* 0x000fc400000006ff */
[----:B------:R-:W-:Y:S02]  /*1550*/  @P3 SHF.L.U32 R77, R77, 0x10, RZ ;  /* 0x000000104d4d3819 */ /* 0x000fe400000006ff */
[----:B------:R-:W-:Y:S01]  /*1560*/  MOV R74, RZ ;  /* 0x000000ff004a7202 */ /* 0x000fe20000000f00 */
[----:B------:R-:W2:Y:S08]  /*1570*/  @P3 LDC R78, c[0x0][0x40c] ;  /* 0x00010300ff4e3b82 */ /* 0x000eb00000000800 */
[----:B------:R-:W3:Y:S01]  /*1580*/  @P3 LDC R80, c[0x0][0x40c] ;  /* 0x00010300ff503b82 */ /* 0x000ee20000000800 */
[----:B-1----:R-:W-:Y:S01]  /*1590*/  @P3 FMUL.FTZ R72, R64, R75 ;  /* 0x0000004b40483220 */ /* 0x002fe20000410000 */
[----:B------:R-:W-:-:S04]  /*15a0*/  @P3 PRMT R75, R14, 0x7632, R75 ;  /* 0x000076320e4b3816 */ /* 0x000fc8000000004b */
[----:B------:R-:W-:Y:S02]  /*15b0*/  @P3 SHF.L.U32 R75, R75, 0x10, RZ ;  /* 0x000000104b4b3819 */ /* 0x000fe400000006ff */
[----:B------:R-:W1:Y:S01]  /*15c0*/  @P3 LDC R65, c[0x0][0x40c] ;  /* 0x00010300ff413b82 */ /* 0x000e620000000800 */
[----:B0-----:R-:W-:Y:S01]  /*15d0*/  @P3 FMUL.FTZ R76, R73, R76 ;  /* 0x0000004c494c3220 */ /* 0x001fe20000410000 */
[----:B------:R-:W-:-:S03]  /*15e0*/  HFMA2 R73, -RZ, RZ, 0, 0 ;  /* 0x00000000ff497431 */ /* 0x000fc600000001ff */
[----:B------:R-:W-:-:S03]  /*15f0*/  @P3 FMUL.FTZ R74, R76, R23 ;  /* 0x000000174c4a3220 */ /* 0x000fc60000410000 */
[----:B------:R-:W0:Y:S01]  /*1600*/  @P3 LDC R66, c[0x0][0x40c] ;  /* 0x00010300ff423b82 */ /* 0x000e220000000800 */
[----:B------:R-:W-:Y:S01]  /*1610*/  @P3 FMUL.FTZ R73, R72, R21 ;  /* 0x0000001548493220 */ /* 0x000fe20000410000 */
[----:B--2---:R-:W-:Y:S01]  /*1620*/  @P3 FMUL.FTZ R72, R75, R78 ;  /* 0x0000004e4b483220 */ /* 0x004fe20000410000 */
[----:B------:R-:W-:-:S05]  /*1630*/  @P3 SHF.L.U32 R75, R14, 0x10, RZ ;  /* 0x000000100e4b3819 */ /* 0x000fca00000006ff */
[----:B------:R-:W2:Y:S01]  /*1640*/  @P3 LDC R67, c[0x0][0x40c] ;  /* 0x00010300ff433b82 */ /* 0x000ea20000000800 */
[----:B---3--:R-:W-:Y:S01]  /*1650*/  @P3 FMUL.FTZ R78, R77, R80 ;  /* 0x000000504d4e3220 */ /* 0x008fe20000410000 */
[----:B------:R-:W-:Y:S01]  /*1660*/  @P3 IMAD.U32 R80, R13, 0x10000, RZ ;  /* 0x000100000d503824 */ /* 0x000fe200078e00ff */
[----:B------:R-:W-:Y:S02]  /*1670*/  CS2R R76, SRZ ;  /* 0x00000000004c7805 */ /* 0x000fe4000001ff00 */
[----:B------:R-:W-:Y:S01]  /*1680*/  @P3 FMUL.FTZ R76, R72, R17 ;  /* 0x00000011484c3220 */ /* 0x000fe20000410000 */
[----:B------:R-:W-:Y:S01]  /*1690*/  MOV R72, RZ ;  /* 0x000000ff00487202 */ /* 0x000fe20000000f00 */
[----:B------:R-:W-:Y:S01]  /*16a0*/  @P3 FMUL.FTZ R79, R78, R19 ;  /* 0x000000134e4f3220 */ /* 0x000fe20000410000 */
[----:B------:R-:W3:Y:S01]  /*16b0*/  @P3 LDC R64, c[0x0][0x40c] ;  /* 0x00010300ff403b82 */ /* 0x000ee20000000800 */
[----:B-1----:R-:W-:Y:S01]  /*16c0*/  @P3 FMUL.FTZ R85, R86, R65 ;  /* 0x0000004156553220 */ /* 0x002fe20000410000 */
[----:B------:R-:W-:-:S02]  /*16d0*/  @P3 SHF.L.U32 R65, R12, 0x10, RZ ;  /* 0x000000100c413819 */ /* 0x000fc400000006ff */
[----:B------:R-:W-:Y:S01]  /*16e0*/  MOV R78, RZ ;  /* 0x000000ff004e7202 */ /* 0x000fe20000000f00 */
[----:B------:R-:W-:Y:S01]  /*16f0*/  @P3 FMUL.FTZ R77, R85, R18 ;  /* 0x00000012554d3220 */ /* 0x000fe20000410000 */
[----:B------:R-:W-:Y:S01]  /*1700*/  F2FP.BF16.F32.PACK_AB R86, RZ, R79 ;  /* 0x0000004fff56723e */ /* 0x000fe200000010ff */
[----:B0-----:R-:W-:Y:S01]  /*1710*/  @P3 FMUL.FTZ R81, R75, R66 ;  /* 0x000000424b513220 */ /* 0x001fe20000410000 */
[----:B------:R-:W-:Y:S01]  /*1720*/  HFMA2 R75, -RZ, RZ, 0, 0 ;  /* 0x00000000ff4b7431 */ /* 0x000fe200000001ff */
[----:B------:R-:W-:Y:S02]  /*1730*/  F2FP.BF16.F32.PACK_AB R66, RZ, R74 ;  /* 0x0000004aff42723e */ /* 0x000fe400000010ff */
[----:B------:R-:W-:Y:S01]  /*1740*/  F2FP.BF16.F32.PACK_AB R85, RZ, R77 ;  /* 0x0000004dff55723e */ /* 0x000fe200000010ff */
[----:B------:R-:W-:Y:S01]  /*1750*/  @P3 FMUL.FTZ R75, R81, R16 ;  /* 0x00000010514b3220 */ /* 0x000fe20000410000 */
[----:B--2---:R-:W-:Y:S01]  /*1760*/  @P3 FMUL.FTZ R67, R80, R67 ;  /* 0x0000004350433220 */ /* 0x004fe20000410000 */
[----:B------:R-:W-:-:S02]  /*1770*/  F2FP.BF16.F32.PACK_AB R81, RZ, R76 ;  /* 0x0000004cff51723e */ /* 0x000fc400000010ff */
[----:B------:R-:W-:Y:S01]  /*1780*/  F2FP.BF16.F32.PACK_AB R80, RZ, R73 ;  /* 0x00000049ff50723e */ /* 0x000fe200000010ff */
[----:B------:R-:W-:Y:S01]  /*1790*/  @P3 FMUL.FTZ R72, R67, R22 ;  /* 0x0000001643483220 */ /* 0x000fe20000410000 */
[----:B------:R-:W-:Y:S01]  /*17a0*/  F2FP.BF16.F32.PACK_AB R67, RZ, R75 ;  /* 0x0000004bff43723e */ /* 0x000fe200000010ff */
[----:B---3--:R-:W-:-:S04]  /*17b0*/  @P3 FMUL.FTZ R65, R65, R64 ;  /* 0x0000004041413220 */ /* 0x008fc80000410000 */
[----:B------:R-:W-:Y:S01]  /*17c0*/  @P3 FMUL.FTZ R78, R65, R20 ;  /* 0x00000014414e3220 */ /* 0x000fe20000410000 */
[----:B------:R-:W-:-:S04]  /*17d0*/  F2FP.BF16.F32.PACK_AB R65, RZ, R72 ;  /* 0x00000048ff41723e */ /* 0x000fc800000010ff */
[----:B------:R-:W-:Y:S02]  /*17e0*/  F2FP.BF16.F32.PACK_AB R64, RZ, R78 ;  /* 0x0000004eff40723e */ /* 0x000fe400000010ff */
[----:B------:R-:W-:Y:S02]  /*17f0*/  PRMT R65, R65, 0x5410, R66 ;  /* 0x0000541041417816 */ /* 0x000fe40000000042 */
[----:B------:R-:W-:Y:S02]  /*1800*/  PRMT R66, R67, 0x5410, R81 ;  /* 0x0000541043427816 */ /* 0x000fe40000000051 */
[----:B------:R-:W-:Y:S02]  /*1810*/  PRMT R67, R85, 0x5410, R86 ;  /* 0x0000541055437816 */ /* 0x000fe40000000056 */
[----:B------:R-:W-:-:S07]  /*1820*/  PRMT R64, R64, 0x5410, R80 ;  /* 0x0000541040407816 */ /* 0x000fce0000000050 */
.L_x_4206:
[----:B------:R-:W0:Y:S02]  /*1830*/  LDC.64 R80, c[0x0][0x3a8] ;  /* 0x0000ea00ff507b82 */ /* 0x000e240000000a00 */
[----:B0-----:R-:W-:-:S05]  /*1840*/  IMAD.WIDE.U32 R80, R83, 0x10, R80 ;  /* 0x0000001053507825 */ /* 0x001fca00078e0050 */
[----:B------:R1:W-:Y:S02]  /*1850*/  STG.E.128 desc[UR6][R80.64], R64 ;  /* 0x0000004050007986 */ /* 0x0003e4000c101d06 */
.L_x_4204:
[----:B------:R-:W-:Y:S05]  /*1860*/  BSYNC.RECONVERGENT B0 ;  /* 0x0000000000007941 */ /* 0x000fea0003800200 */
.L_x_4203:
        /* <DEDUP_REMOVED lines=75> */
.L_x_4224:
        /* <DEDUP_REMOVED lines=26> */
[----:B------:R-:W0:Y:S01]  /*1ec0*/  LDC.64 R80, c[0x0][0x428] ;  /* 0x00010a00ff507b82 */ /* 0x000e220000000a00 */
[--C-:B------:R-:W-:Y:S01]  /*1ed0*/  FADD.FTZ R86, R68, -R82.reuse ;  /* 0x8000005244567221 */ /* 0x100fe20000010000 */
[C---:B------:R-:W-:Y:S01]  /*1ee0*/  FMUL.FTZ R65, R83.reuse, R64 ;  /* 0x0000004053417220 */ /* 0x040fe20000410000 */
[----:B------:R-:W-:Y:S01]  /*1ef0*/  FMUL.FTZ R66, R83, R66 ;  /* 0x0000004253427220 */ /* 0x000fe20000410000 */
[--C-:B------:R-:W-:Y:S01]  /*1f00*/  FADD.FTZ R84, R7, -R82.reuse ;  /* 0x8000005207547221 */ /* 0x100fe20000010000 */
[----:B------:R-:W-:Y:S01]  /*1f10*/  FADD.FTZ R88, R70, -R82 ;  /* 0x8000005246587221 */ /* 0x000fe20000010000 */
[----:B------:R-:W-:Y:S01]  /*1f20*/  FFMA.FTZ R64, R65, R60, R52 ;  /* 0x0000003c41407223 */ /* 0x000fe20000010034 */
[----:B------:R-:W-:Y:S01]  /*1f30*/  FFMA.FTZ R65, R66, R61, R53 ;  /* 0x0000003d42417223 */ /* 0x000fe20000010035 */
[--C-:B------:R-:W-:Y:S01]  /*1f40*/  FADD.FTZ R66, R6, -R82.reuse ;  /* 0x8000005206427221 */ /* 0x100fe20000010000 */
[--C-:B------:R-:W-:Y:S01]  /*1f50*/  FADD.FTZ R90, R71, -R82.reuse ;  /* 0x80000052475a7221 */ /* 0x100fe20000010000 */
[C---:B------:R-:W-:Y:S01]  /*1f60*/  FMUL.FTZ R67, R83.reuse, R86 ;  /* 0x0000005653437220 */ /* 0x040fe20000410000 */
[----:B------:R-:W-:Y:S01]  /*1f70*/  FMUL.FTZ R84, R83, R84 ;  /* 0x0000005453547220 */ /* 0x000fe20000410000 */
[----:B------:R-:W-:Y:S01]  /*1f80*/  F2FP.BF16.F32.PACK_AB R64, R65, R64 ;  /* 0x000000404140723e */ /* 0x000fe200000010ff */
[----:B------:R-:W-:Y:S01]  /*1f90*/  FMUL.FTZ R65, R83, R66 ;  /* 0x0000004253417220 */ /* 0x000fe20000410000 */
[----:B------:R-:W-:Y:S01]  /*1fa0*/  FADD.FTZ R66, R69, -R82 ;  /* 0x8000005245427221 */ /* 0x000fe20000010000 */
[C---:B------:R-:W-:Y:S01]  /*1fb0*/  FMUL.FTZ R87, R83.reuse, R88 ;  /* 0x0000005853577220 */ /* 0x040fe20000410000 */
[----:B------:R-:W-:Y:S01]  /*1fc0*/  FMUL.FTZ R90, R83, R90 ;  /* 0x0000005a535a7220 */ /* 0x000fe20000410000 */
[----:B------:R-:W-:Y:S01]  /*1fd0*/  FFMA.FTZ R65, R65, R62, R54 ;  /* 0x0000003e41417223 */ /* 0x000fe20000010036 */
[----:B------:R-:W-:Y:S01]  /*1fe0*/  FMUL.FTZ R86, R83, R66 ;  /* 0x0000004253567220 */ /* 0x000fe20000410000 */
        /* <DEDUP_REMOVED lines=9> */
[----:B------:R-:W-:-:S03]  /*2080*/  IADD3 R85, PT, PT, R85, 0x20, RZ ;  /* 0x0000002055557810 */ /* 0x000fc60007ffe0ff */
[----:B------:R0:W-:Y:S04]  /*2090*/  STG.E.128 desc[UR6][R80.64], R64 ;  /* 0x0000004050007986 */ /* 0x0001e8000c101d06 */
.L_x_4211:
[----:B------:R-:W-:Y:S05]  /*20a0*/  BSYNC.RECONVERGENT B1 ;  /* 0x0000000000017941 */ /* 0x000fea0003800200 */
.L_x_4210:
[----:B------:R-:W-:Y:S05]  /*20b0*/  @!P1 BRA `(.L_x_4209) ;  /* 0x00000000007c9947 */ /* 0x000fea0003800000 */
[----:B0-----:R-:W0:Y:S01]  /*20c0*/  LDC.64 R64, c[0x0][0x428] ;  /* 0x00010a00ff407b82 */ /* 0x001e220000000a00 */
        /* <DEDUP_REMOVED lines=18> */
[C---:B------:R-:W-:Y:S01]  /*21f0*/  FMUL.FTZ R84, R83.reuse, R84 ;  /* 0x0000005453547220 */ /* 0x040fe20000410000 */
[----:B------:R-:W-:Y:S01]  /*2200*/  FMUL.FTZ R80, R83, R66 ;  /* 0x0000004253507220 */ /* 0x000fe20000410000 */
[----:B------:R-:W-:Y:S01]  /*2210*/  F2FP.BF16.F32.PACK_AB R67, R86, R67 ;  /* 0x000000435643723e */ /* 0x000fe200000010ff */
[----:B------:R-:W-:Y:S01]  /*2220*/  FFMA.FTZ R87, R87, R38, R30 ;  /* 0x0000002657577223 */ /* 0x000fe2000001001e */
[----:B------:R-:W-:Y:S01]  /*2230*/  F2FP.BF16.F32.PACK_AB R66, R89, R82 ;  /* 0x000000525942723e */ /* 0x000fe200000010ff */
[----:B------:R-:W-:Y:S01]  /*2240*/  FFMA.FTZ R82, R81, R36, R28 ;  /* 0x0000002451527223 */ /* 0x000fe2000001001c */
[----:B------:R-:W-:Y:S01]  /*2250*/  FFMA.FTZ R86, R80, R39, R31 ;  /* 0x0000002750567223 */ /* 0x000fe2000001001f */
[----:B------:R-:W-:Y:S01]  /*2260*/  FFMA.FTZ R83, R84, R37, R29 ;  /* 0x0000002554537223 */ /* 0x000fe2000001001d */
[----:B0-----:R-:W-:-:S03]  /*2270*/  IMAD.WIDE.U32 R80, R85, 0x10, R64 ;  /* 0x0000001055507825 */ /* 0x001fc600078e0040 */
[----:B------:R-:W-:Y:S02]  /*2280*/  F2FP.BF16.F32.PACK_AB R65, R86, R87 ;  /* 0x000000575641723e */ /* 0x000fe400000010ff */
[----:B------:R-:W-:-:S05]  /*2290*/  F2FP.BF16.F32.PACK_AB R64, R83, R82 ;  /* 0x000000525340723e */ /* 0x000fca00000010ff */
[----:B------:R1:W-:Y:S02]  /*22a0*/  STG.E.128 desc[UR6][R80.64], R64 ;  /* 0x0000004050007986 */ /* 0x0003e4000c101d06 */
.L_x_4209:
[----:B------:R-:W-:Y:S05]  /*22b0*/  BSYNC.RECONVERGENT B0 ;  /* 0x0000000000007941 */ /* 0x000fea0003800200 */
.L_x_4208:
[----:B01----:R-:W0:Y:S02]  /*22c0*/  LDC.64 R64, c[0x0][0x380] ;  /* 0x0000e000ff407b82 */ /* 0x003e240000000a00 */
[----:B0-----:R-:W-:-:S04]  /*22d0*/  LEA R3, R64, R3, 0x2 ;  /* 0x0000000340037211 */ /* 0x001fc800078e10ff */
[----:B------:R-:W-:-:S13]  /*22e0*/  ISETP.GE.AND P0, PT, R3, R65, PT ;  /* 0x000000410300720c */ /* 0x000fda0003f06270 */
[----:B------:R-:W-:Y:S05]  /*22f0*/  @!P0 BRA `(.L_x_4212) ;  /* 0xffffffe000988947 */ /* 0x000fea000383ffff */
[----:B------:R-:W-:Y:S05]  /*2300*/  EXIT ;  /* 0x000000000000794d */ /* 0x000fea0003800000 */
.L_x_4207:
        /* <DEDUP_REMOVED lines=8> */
.L_x_4214:
[----:B------:R-:W-:Y:S05]  /*2390*/  BSYNC B0 ;  /* 0x0000000000007941 */ /* 0x000fea0003800000 */
.L_x_4213:
        /* <DEDUP_REMOVED lines=9> */
.L_x_4215:
[----:B------:R-:W-:Y:S01]  /*2430*/  HFMA2 R88, -RZ, RZ, 0, 2.384185791015625e-07 ;  /* 0x00000004ff587431 */ /* 0x000fe200000001ff */
[----:B------:R-:W-:-:S05]  /*2440*/  MOV R65, R87 ;  /* 0x0000005700417202 */ /* 0x000fca0000000f00 */
[----:B------:R-:W-:-:S05]  /*2450*/  FADD.FTZ R80, R66, R65 ;  /* 0x0000004142507221 */ /* 0x000fca0000010000 */
[----:B------:R-:W-:-:S07]  /*2460*/  MOV R89, R80 ;  /* 0x0000005000597202 */ /* 0x000fce0000000f00 */
[----:B------:R-:W-:Y:S05]  /*2470*/  WARPSYNC.COLLECTIVE R86, `(.L_x_4216) ;  /* 0x0000000056087348 */ /* 0x000fea0003c00000 */
[----:B------:R0:W1:Y:S02]  /*2480*/  SHFL.BFLY P4, R87, R89, R88, R91 ;  /* 0x0c00005859577389 */ /* 0x000064000008005b */
[----:B01----:R-:W-:Y:S05]  /*2490*/  ENDCOLLECTIVE ;  /* 0x000000000000791b */ /* 0x003fea0003800000 */
.L_x_4216:
[----:B------:R-:W-:Y:S02]  /*24a0*/  HFMA2 R88, -RZ, RZ, 0, 4.76837158203125e-07 ;  /* 0x00000008ff587431 */ /* 0x000fe400000001ff */
[----:B------:R-:W-:-:S04]  /*24b0*/  IMAD.MOV.U32 R65, RZ, RZ, R87 ;  /* 0x000000ffff417224 */ /* 0x000fc800078e0057 */
[----:B------:R-:W-:Y:S02]  /*24c0*/  FADD.FTZ R83, R80, R65 ;  /* 0x0000004150537221 */ /* 0x000fe40000010000 */
[----:B------:R-:W0:Y:S03]  /*24d0*/  LDC R65, c[0x0][0x400] ;  /* 0x00010000ff417b82 */ /* 0x000e260000000800 */
[----:B------:R-:W-:-:S07]  /*24e0*/  MOV R89, R83 ;  /* 0x0000005300597202 */ /* 0x000fce0000000f00 */
[----:B0-----:R-:W-:Y:S05]  /*24f0*/  WARPSYNC.COLLECTIVE R86, `(.L_x_4217) ;  /* 0x0000000056087348 */ /* 0x001fea0003c00000 */
[----:B------:R1:W2:Y:S02]  /*2500*/  SHFL.BFLY P4, R87, R89, R88, R91 ;  /* 0x0c00005859577389 */ /* 0x0002a4000008005b */
[----:B012---:R-:W-:Y:S05]  /*2510*/  ENDCOLLECTIVE ;  /* 0x000000000000791b */ /* 0x007fea0003800000 */
.L_x_4217:
[----:B------:R-:W-:Y:S01]  /*2520*/  HFMA2 R88, -RZ, RZ, 0, 9.5367431640625e-07 ;  /* 0x00000010ff587431 */ /* 0x000fe200000001ff */
[----:B------:R-:W-:-:S05]  /*2530*/  MOV R64, R87 ;  /* 0x0000005700407202 */ /* 0x000fca0000000f00 */
[----:B------:R-:W-:-:S05]  /*2540*/  FADD.FTZ R85, R83, R64 ;  /* 0x0000004053557221 */ /* 0x000fca0000010000 */
[----:B------:R-:W-:-:S07]  /*2550*/  MOV R89, R85 ;  /* 0x0000005500597202 */ /* 0x000fce0000000f00 */
[----:B------:R-:W-:Y:S05]  /*2560*/  WARPSYNC.COLLECTIVE R86, `(.L_x_4218) ;  /* 0x0000000056087348 */ /* 0x000fea0003c00000 */
[----:B------:R0:W1:Y:S02]  /*2570*/  SHFL.BFLY P4, R87, R89, R88, R91 ;  /* 0x0c00005859577389 */ /* 0x000064000008005b */
[----:B01----:R-:W-:Y:S05]  /*2580*/  ENDCOLLECTIVE ;  /* 0x000000000000791b */ /* 0x003fea0003800000 */
.L_x_4218:
        /* <DEDUP_REMOVED lines=41> */
.L_x_4219:
[----:B------:R-:W-:Y:S01]  /*2820*/  HFMA2 R88, -RZ, RZ, 0, 1.1920928955078125e-07 ;  /* 0x00000002ff587431 */ /* 0x000fe200000001ff */
[----:B------:R-:W-:-:S05]  /*2830*/  MOV R67, R87 ;  /* 0x0000005700437202 */ /* 0x000fca0000000f00 */
[----:B------:R-:W-:-:S05]  /*2840*/  FADD.FTZ R67, R64, R67 ;  /* 0x0000004340437221 */ /* 0x000fca0000010000 */
[----:B------:R-:W-:-:S07]  /*2850*/  MOV R89, R67 ;  /* 0x0000004300597202 */ /* 0x000fce0000000f00 */
[----:B------:R-:W-:Y:S05]  /*2860*/  WARPSYNC.COLLECTIVE R86, `(.L_x_4220) ;  /* 0x0000000056087348 */ /* 0x000fea0003c00000 */
[----:B------:R0:W1:Y:S02]  /*2870*/  SHFL.BFLY P4, R87, R89, R88, R91 ;  /* 0x0c00005859577389 */ /* 0x000064000008005b */
[----:B01----:R-:W-:Y:S05]  /*2880*/  ENDCOLLECTIVE ;  /* 0x000000000000791b */ /* 0x003fea0003800000 */
.L_x_4220:
[----:B------:R-:W-:Y:S01]  /*2890*/  HFMA2 R88, -RZ, RZ, 0, 2.384185791015625e-07 ;  /* 0x00000004ff587431 */ /* 0x000fe200000001ff */
[----:B------:R-:W-:-:S05]  /*28a0*/  MOV R66, R87 ;  /* 0x0000005700427202 */ /* 0x000fca0000000f00 */
[----:B------:R-:W-:-:S05]  /*28b0*/  FADD.FTZ R66, R67, R66 ;  /* 0x0000004243427221 */ /* 0x000fca0000010000 */
[----:B------:R-:W-:-:S07]  /*28c0*/  MOV R89, R66 ;  /* 0x0000004200597202 */ /* 0x000fce0000000f00 */
[----:B------:R-:W-:Y:S05]  /*28d0*/  WARPSYNC.COLLECTIVE R86, `(.L_x_4221) ;  /* 0x0000000056087348 */ /* 0x000fea0003c00000 */
[----:B------:R0:W1:Y:S02]  /*28e0*/  SHFL.BFLY P4, R87, R89, R88, R91 ;  /* 0x0c00005859577389 */ /* 0x000064000008005b */
[----:B01----:R-:W-:Y:S05]  /*28f0*/  ENDCOLLECTIVE ;  /* 0x000000000000791b */ /* 0x003fea0003800000 */
.L_x_4221:
[----:B------:R-:W-:Y:S01]  /*2900*/  HFMA2 R88, -RZ, RZ, 0, 4.76837158203125e-07 ;  /* 0x00000008ff587431 */ /* 0x000fe200000001ff */
[----:B------:R-:W-:-:S05]  /*2910*/  MOV R83, R87 ;  /* 0x0000005700537202 */ /* 0x000fca0000000f00 */
[----:B------:R-:W-:-:S05]  /*2920*/  FADD.FTZ R83, R66, R83 ;  /* 0x0000005342537221 */ /* 0x000fca0000010000 */
[----:B------:R-:W-:-:S07]  /*2930*/  MOV R89, R83 ;  /* 0x0000005300597202 */ /* 0x000fce0000000f00 */
[----:B------:R-:W-:Y:S05]  /*2940*/  WARPSYNC.COLLECTIVE R86, `(.L_x_4222) ;  /* 0x0000000056087348 */ /* 0x000fea0003c00000 */
[----:B------:R0:W1:Y:S02]  /*2950*/  SHFL.BFLY P4, R87, R89, R88, R91 ;  /* 0x0c00005859577389 */ /* 0x000064000008005b */
[----:B01----:R-:W-:Y:S05]  /*2960*/  ENDCOLLECTIVE ;  /* 0x000000000000791b */ /* 0x003fea0003800000 */
.L_x_4222:
[----:B------:R-:W-:Y:S01]  /*2970*/  HFMA2 R88, -RZ, RZ, 0, 9.5367431640625e-07 ;  /* 0x00000010ff587431 */ /* 0x000fe200000001ff */
[----:B------:R-:W-:-:S05]  /*2980*/  MOV R80, R87 ;  /* 0x0000005700507202 */ /* 0x000fca0000000f00 */
[----:B------:R-:W-:-:S05]  /*2990*/  FADD.FTZ R80, R83, R80 ;  /* 0x0000005053507221 */ /* 0x000fca0000010000 */
[----:B------:R-:W-:-:S07]  /*29a0*/  MOV R89, R80 ;  /* 0x0000005000597202 */ /* 0x000fce0000000f00 */
[----:B------:R-:W-:Y:S05]  /*29b0*/  WARPSYNC.COLLECTIVE R86, `(.L_x_4223) ;  /* 0x0000000056087348 */ /* 0x000fea0003c00000 */
[----:B------:R0:W1:Y:S02]  /*29c0*/  SHFL.BFLY P4, R87, R89, R88, R91 ;  /* 0x0c00005859577389 */ /* 0x000064000008005b */
[----:B01----:R-:W-:Y:S05]  /*29d0*/  ENDCOLLECTIVE ;  /* 0x000000000000791b */ /* 0x003fea0003800000 */
.L_x_4223:
[----:B------:R-:W-:Y:S01]  /*29e0*/  MOV R85, R87 ;  /* 0x0000005700557202 */ /* 0x000fe20000000f00 */
[----:B------:R-:W-:Y:S06]  /*29f0*/  BRA `(.L_x_4224) ;  /* 0xfffffff000c87947 */ /* 0x000fec000383ffff */
.L_x_4225:
        /* <DEDUP_REMOVED lines=16> */
.L_x_20259:


//--------------------- .text._ZN10layer_norm13ln_fwd_kernelINS_13Kernel_traitsIf13__nv_bfloat16S2_S2_fjLj512ELj1ELj4ELj1ELj16ENS_18Kernel_traits_baseILj512EfS2_S2_S2_fjLj128EEEEELb0ELb1ELb1ELb1EEEvNS_9FwdParamsE --------------------------
	.section	.text._ZN10layer_norm13ln_fwd_kernelINS_13Kernel_traitsIf13__nv_bfloat16S2_S2_fjLj512ELj1ELj4ELj1ELj16ENS_18Kernel_traits_baseILj512EfS2_S2_S2_fjLj128EEEEELb0ELb1ELb1ELb1EEEvNS_9FwdParamsE,"ax",@progbits
	.align	128
        .global         _ZN10layer_norm13ln_fwd_kernelINS_13Kernel_traitsIf13__nv_bfloat16S2_S2_fjLj512ELj1ELj4ELj1ELj16ENS_18Kernel_traits_baseILj512EfS2_S2_S2_fjLj128EEEEELb0ELb1ELb1ELb1EEEvNS_9FwdParamsE
        .type           _ZN10layer_norm13ln_fwd_kernelINS_13Kernel_traitsIf13__nv_bfloat16S2_S2_fjLj512ELj1ELj4ELj1ELj16ENS_18Kernel_traits_baseILj512EfS2_S2_S2_fjLj128EEEEELb0ELb1ELb1ELb1EEEvNS_9FwdParamsE,@function
        .size           _ZN10layer_norm13ln_fwd_kernelINS_13Kernel_traitsIf13__nv_bfloat16S2_S2_fjLj512ELj1ELj4ELj1ELj16ENS_18Kernel_traits_baseILj512EfS2_S2_S2_fjLj128EEEEELb0ELb1ELb1ELb1EEEvNS_9FwdParamsE,(.L_x_20260 - _ZN10layer_norm13ln_fwd_kernelINS_13Kernel_traitsIf13__nv_bfloat16S2_S2_fjLj512ELj1ELj4ELj1ELj16ENS_18Kernel_traits_baseILj512EfS2_S2_S2_fjLj128EEEEELb0ELb1ELb1ELb1EEEvNS_9FwdParamsE)
        .other          _ZN10layer_norm13ln_fwd_kernelINS_13Kernel_traitsIf13__nv_bfloat16S2_S2_fjLj512ELj1ELj4ELj1ELj16ENS_18Kernel_traits_baseILj512EfS2_S2_S2_fjLj128EEEEELb0ELb1ELb1ELb1EEEvNS_9FwdParamsE,@"STO_CUDA_ENTRY STV_DEFAULT"
_ZN10layer_norm13ln_fwd_kernelINS_13Kernel_traitsIf13__nv_bfloat16S2_S2_fjLj512ELj1ELj4ELj1ELj16ENS_18Kernel_traits_baseILj512EfS2_S2_S2_fjLj128EEEEELb0ELb1ELb1ELb1EEEvNS_9FwdParamsE:
.text._ZN10layer_norm13ln_fwd_kernelINS_13Kernel_traitsIf13__nv_bfloat16S2_S2_fjLj512ELj1ELj4ELj1ELj16ENS_18Kernel_traits_baseILj512EfS2_S2_S2_fjLj128EEEEELb0ELb1ELb1ELb1EEEvNS_9FwdParamsE:
[----:B------:R-:W-:Y:S01]  /*0000*/  LDC R1, c[0x0][0x37c] ;  /* 0x0000df00ff017b82 */ /* 0x000fe20000000800 */
[----:B------:R-:W0:Y:S01]  /*0010*/  LDCU.64 UR4, c[0x0][0x438] ;  /* 0x00008700ff0477ac */ /* 0x000e220008000a00 */
[----:B------:R-:W1:Y:S06]  /*0020*/  S2R R68, SR_TID.X ;  /* 0x0000000000447919 */ /* 0x000e6c0000002100 */
[----:B------:R-:W2:Y:S01]  /*0030*/  LDC.64 R2, c[0x0][0x3d0] ;  /* 0x0000f400ff027b82 */ /* 0x000ea20000000a00 */
[----:B------:R-:W3:Y:S01]  /*0040*/  LDCU.64 UR6, c[0x0][0x358] ;  /* 0x00006b00ff0677ac */ /* 0x000ee20008000a00 */
[----:B------:R-:W4:Y:S06]  /*0050*/  LDCU.U8 UR10, c[0x0][0x410] ;  /* 0x00008200ff0a77ac */ /* 0x000f2c0008000000 */
[----:B------:R-:W3:Y:S01]  /*0060*/  LDC.64 R60, c[0x0][0x3e8] ;  /* 0x0000fa00ff3c7b82 */ /* 0x000ee20000000a00 */
[----:B------:R-:W2:Y:S01]  /*0070*/  LDCU UR11, c[0x0][0x448] ;  /* 0x00008900ff0b77ac */ /* 0x000ea20008000800 */
[----:B------:R-:W2:Y:S01]  /*0080*/  LDCU.64 UR8, c[0x0][0x3a0] ;  /* 0x00007400ff0877ac */ /* 0x000ea20008000a00 */
[----:B0-----:R-:W-:-:S04]  /*0090*/  ISETP.NE.U32.AND P0, PT, RZ, UR4, PT ;  /* 0x00000004ff007c0c */ /* 0x001fc8000bf05070 */
[----:B------:R-:W-:Y:S02]  /*00a0*/  ISETP.NE.AND.EX P0, PT, RZ, UR5, PT, P0 ;  /* 0x00000005ff007c0c */ /* 0x000fe4000bf05300 */
[----:B-1----:R-:W-:Y:S01]  /*00b0*/  LOP3.LUT R8, R68, 0x1f, RZ, 0xc0, !PT ;  /* 0x0000001f44087812 */ /* 0x002fe200078ec0ff */
[----:B------:R-:W0:Y:S01]  /*00c0*/  S2UR UR4, SR_CTAID.X ;  /* 0x00000000000479c3 */ /* 0x000e220000002500 */
[----:B------:R-:W1:Y:S03]  /*00d0*/  LDCU UR5, c[0x0][0x384] ;  /* 0x00007080ff0577ac */ /* 0x000e660008000800 */
[----:B--2---:R-:W-:-:S06]  /*00e0*/  IMAD.WIDE.U32 R2, R8, 0x20, R2 ;  /* 0x0000002008027825 */ /* 0x004fcc00078e0002 */
[----:B------:R-:W2:Y:S01]  /*00f0*/  @P0 LDC.64 R10, c[0x0][0x438] ;  /* 0x00010e00ff0a0b82 */ /* 0x000ea20000000a00 */
[C---:B---3--:R-:W-:Y:S01]  /*0100*/  IMAD.WIDE.U32 R60, R8.reuse, 0x20, R60 ;  /* 0x00000020083c7825 */ /* 0x048fe200078e003c */
[----:B------:R-:W3:Y:S04]  /*0110*/  LDG.E.128 R12, desc[UR6][R2.64+0x10] ;  /* 0x00001006020c7981 */ /* 0x000ee8000c1e1d00 */
[----:B------:R-:W4:Y:S04]  /*0120*/  LDG.E.128 R56, desc[UR6][R2.64] ;  /* 0x0000000602387981 */ /* 0x000f28000c1e1d00 */
[----:B------:R-:W4:Y:S04]  /*0130*/  LDG.E.128 R32, desc[UR6][R60.64] ;  /* 0x000000063c207981 */ /* 0x000f28000c1e1d00 */
[----:B------:R-:W4:Y:S04]  /*0140*/  LDG.E.128 R40, desc[UR6][R2.64+0x400] ;  /* 0x0004000602287981 */ /* 0x000f28000c1e1d00 */
[----:B------:R-:W4:Y:S04]  /*0150*/  LDG.E.128 R44, desc[UR6][R2.64+0x410] ;  /* 0x00041006022c7981 */ /* 0x000f28000c1e1d00 */
[----:B------:R-:W4:Y:S01]  /*0160*/  LDG.E.128 R48, desc[UR6][R60.64+0x400] ;  /* 0x000400063c307981 */ /* 0x000f22000c1e1d00 */
[----:B--2---:R-:W-:-:S03]  /*0170*/  @P0 IMAD.WIDE.U32 R10, R8, 0x20, R10 ;  /* 0x00000020080a0825 */ /* 0x004fc600078e000a */
[----:B------:R-:W2:Y:S04]  /*0180*/  LDG.E.128 R52, desc[UR6][R60.64+0x410] ;  /* 0x000410063c347981 */ /* 0x000ea8000c1e1d00 */
[----:B------:R-:W5:Y:S04]  /*0190*/  @P0 LDG.E.128 R28, desc[UR6][R10.64] ;  /* 0x000000060a1c0981 */ /* 0x000f68000c1e1d00 */
[----:B------:R-:W5:Y:S04]  /*01a0*/  @P0 LDG.E.128 R24, desc[UR6][R10.64+0x10] ;  /* 0x000010060a180981 */ /* 0x000f68000c1e1d00 */
[----:B------:R-:W5:Y:S04]  /*01b0*/  @P0 LDG.E.128 R20, desc[UR6][R10.64+0x400] ;  /* 0x000400060a140981 */ /* 0x000f68000c1e1d00 */
[----:B------:R4:W5:Y:S01]  /*01c0*/  @P0 LDG.E.128 R16, desc[UR6][R10.64+0x410] ;  /* 0x000410060a100981 */ /* 0x000962000c1e1d00 */
[----:B0-----:R-:W-:Y:S01]  /*01d0*/  USHF.L.U32 UR4, UR4, 0x2, URZ ;  /* 0x0000000204047899 */ /* 0x001fe200080006ff */
[----:B------:R-:W-:-:S02]  /*01e0*/  SHF.R.U32.HI R68, RZ, 0x5, R68 ;  /* 0x00000005ff447819 */ /* 0x000fc40000011644 */
[----:B------:R0:W5:Y:S03]  /*01f0*/  LDG.E.128 R36, desc[UR6][R60.64+0x10] ;  /* 0x000010063c247981 */ /* 0x000166000c1e1d00 */
[----:B------:R-:W-:-:S04]  /*0200*/  LOP3.LUT R68, R68, UR4, RZ, 0xfc, !PT ;  /* 0x0000000444447c12 */ /* 0x000fc8000f8efcff */
[----:B-1----:R-:W-:Y:S02]  /*0210*/  ISETP.GE.AND P1, PT, R68, UR5, PT ;  /* 0x0000000544007c0c */ /* 0x002fe4000bf26270 */
[-C--:B---3--:R-:W-:Y:S01]  /*0220*/  @P0 MOV R5, R12.reuse ;  /* 0x0000000c00050202 */ /* 0x088fe20000000f00 */
[----:B------:R-:W-:Y:S01]  /*0230*/  @P0 IMAD.MOV.U32 R0, RZ, RZ, R15 ;  /* 0x000000ffff000224 */ /* 0x000fe200078e000f */
[----:B------:R-:W-:Y:S02]  /*0240*/  @!P0 MOV R5, R12 ;  /* 0x0000000c00058202 */ /* 0x000fe40000000f00 */
[----:B----4-:R-:W-:Y:S02]  /*0250*/  @P0 MOV R9, R56 ;  /* 0x0000003800090202 */ /* 0x010fe40000000f00 */
[----:B------:R-:W-:Y:S01]  /*0260*/  @P0 MOV R6, R57 ;  /* 0x0000003900060202 */ /* 0x000fe20000000f00 */
[----:B------:R-:W-:Y:S01]  /*0270*/  @!P0 IMAD.MOV.U32 R6, RZ, RZ, R57 ;  /* 0x000000ffff068224 */ /* 0x000fe200078e0039 */
[----:B------:R-:W-:Y:S01]  /*0280*/  @P0 MOV R7, R58 ;  /* 0x0000003a00070202 */ /* 0x000fe20000000f00 */
[----:B------:R-:W-:Y:S01]  /*0290*/  @P0 IMAD.MOV.U32 R11, RZ, RZ, R33 ;  /* 0x000000ffff0b0224 */ /* 0x000fe200078e0021 */
[----:B------:R-:W-:-:S02]  /*02a0*/  @P0 MOV R4, R59 ;  /* 0x0000003b00040202 */ /* 0x000fc40000000f00 */
[----:B------:R-:W-:Y:S02]  /*02b0*/  @P0 MOV R2, R13 ;  /* 0x0000000d00020202 */ /* 0x000fe40000000f00 */
[----:B------:R-:W-:Y:S02]  /*02c0*/  @P0 MOV R3, R14 ;  /* 0x0000000e00030202 */ /* 0x000fe40000000f00 */
[----:B------:R-:W-:Y:S02]  /*02d0*/  @P0 MOV R10, R32 ;  /* 0x00000020000a0202 */ /* 0x000fe40000000f00 */
[----:B------:R-:W-:Y:S02]  /*02e0*/  @P0 MOV R12, R34 ;  /* 0x00000022000c0202 */ /* 0x000fe40000000f00 */
[----:B------:R-:W-:Y:S01]  /*02f0*/  @!P0 MOV R9, R56 ;  /* 0x0000003800098202 */ /* 0x000fe20000000f00 */
[----:B------:R-:W-:Y:S01]  /*0300*/  @P0 IMAD.MOV.U32 R56, RZ, RZ, R47 ;  /* 0x000000ffff380224 */ /* 0x000fe200078e002f */
[----:B------:R-:W-:-:S02]  /*0310*/  @!P0 MOV R7, R58 ;  /* 0x0000003a00078202 */ /* 0x000fc40000000f00 */
[----:B------:R-:W-:Y:S02]  /*0320*/  @!P0 MOV R4, R59 ;  /* 0x0000003b00048202 */ /* 0x000fe40000000f00 */
[----:B------:R-:W-:Y:S02]  /*0330*/  @!P0 MOV R2, R13 ;  /* 0x0000000d00028202 */ /* 0x000fe40000000f00 */
[----:B------:R-:W-:Y:S01]  /*0340*/  @!P0 MOV R3, R14 ;  /* 0x0000000e00038202 */ /* 0x000fe20000000f00 */
[----:B------:R-:W-:Y:S01]  /*0350*/  @P0 IMAD.MOV.U32 R14, RZ, RZ, R41 ;  /* 0x000000ffff0e0224 */ /* 0x000fe200078e0029 */
[----:B------:R-:W-:Y:S02]  /*0360*/  @!P0 MOV R0, R15 ;  /* 0x0000000f00008202 */ /* 0x000fe40000000f00 */
[----:B------:R-:W-:Y:S02]  /*0370*/  @!P0 MOV R10, R32 ;  /* 0x00000020000a8202 */ /* 0x000fe40000000f00 */
[----:B------:R-:W-:Y:S01]  /*0380*/  @!P0 MOV R11, R33 ;  /* 0x00000021000b8202 */ /* 0x000fe20000000f00 */
[----:B------:R-:W-:Y:S01]  /*0390*/  @P0 IMAD.MOV.U32 R33, RZ, RZ, R44 ;  /* 0x000000ffff210224 */ /* 0x000fe200078e002c */
[----:B------:R-:W-:-:S02]  /*03a0*/  @!P0 MOV R12, R34 ;  /* 0x00000022000c8202 */ /* 0x000fc40000000f00 */
[----:B------:R-:W-:Y:S02]  /*03b0*/  @!P0 CS2R R30, SRZ ;  /* 0x00000000001e8805 */ /* 0x000fe4000001ff00 */
[----:B------:R-:W-:Y:S02]  /*03c0*/  @P0 MOV R13, R40 ;  /* 0x00000028000d0202 */ /* 0x000fe40000000f00 */
[----:B------:R-:W-:Y:S02]  /*03d0*/  @!P0 CS2R R28, SRZ ;  /* 0x00000000001c8805 */ /* 0x000fe4000001ff00 */
[----:B------:R-:W-:Y:S02]  /*03e0*/  @P0 MOV R15, R42 ;  /* 0x0000002a000f0202 */ /* 0x000fe40000000f00 */
[----:B------:R-:W-:Y:S02]  /*03f0*/  @!P0 CS2R R26, SRZ ;  /* 0x00000000001a8805 */ /* 0x000fe4000001ff00 */
[----:B------:R-:W-:-:S02]  /*0400*/  @P0 MOV R32, R43 ;  /* 0x0000002b00200202 */ /* 0x000fc40000000f00 */
[----:B------:R-:W-:Y:S02]  /*0410*/  @!P0 CS2R R24, SRZ ;  /* 0x0000000000188805 */ /* 0x000fe4000001ff00 */
[----:B------:R-:W-:Y:S02]  /*0420*/  @P0 MOV R34, R45 ;  /* 0x0000002d00220202 */ /* 0x000fe40000000f00 */
[----:B------:R-:W-:Y:S02]  /*0430*/  @!P0 CS2R R22, SRZ ;  /* 0x0000000000168805 */ /* 0x000fe4000001ff00 */
[----:B------:R-:W-:Y:S02]  /*0440*/  @P0 MOV R57, R46 ;  /* 0x0000002e00390202 */ /* 0x000fe40000000f00 */
[----:B------:R-:W-:Y:S02]  /*0450*/  @!P0 CS2R R20, SRZ ;  /* 0x0000000000148805 */ /* 0x000fe4000001ff00 */
[----:B------:R-:W-:Y:S01]  /*0460*/  @P0 MOV R59, R48 ;  /* 0x00000030003b0202 */ /* 0x000fe20000000f00 */
[----:B------:R-:W-:Y:S01]  /*0470*/  @!P0 IMAD.MOV.U32 R59, RZ, RZ, R48 ;  /* 0x000000ffff3b8224 */ /* 0x000fe200078e0030 */
[----:B------:R-:W-:-:S02]  /*0480*/  @P0 MOV R58, R49 ;  /* 0x00000031003a0202 */ /* 0x000fc40000000f00 */
[----:B------:R-:W-:Y:S02]  /*0490*/  @!P0 CS2R R18, SRZ ;  /* 0x0000000000128805 */ /* 0x000fe4000001ff00 */
[----:B0-----:R-:W-:Y:S02]  /*04a0*/  @P0 MOV R60, R50 ;  /* 0x00000032003c0202 */ /* 0x001fe40000000f00 */
[----:B------:R-:W-:Y:S02]  /*04b0*/  @!P0 CS2R R16, SRZ ;  /* 0x0000000000108805 */ /* 0x000fe4000001ff00 */
[----:B------:R-:W-:Y:S01]  /*04c0*/  @P0 MOV R61, R51 ;  /* 0x00000033003d0202 */ /* 0x000fe20000000f00 */
[----:B------:R-:W-:Y:S01]  /*04d0*/  @!P0 IMAD.MOV.U32 R61, RZ, RZ, R51 ;  /* 0x000000ffff3d8224 */ /* 0x000fe200078e0033 */
[----:B--2---:R-:W-:Y:S02]  /*04e0*/  @P0 MOV R66, R52 ;  /* 0x0000003400420202 */ /* 0x004fe40000000f00 */
[----:B------:R-:W-:-:S02]  /*04f0*/  @P0 MOV R67, R53 ;  /* 0x0000003500430202 */ /* 0x000fc40000000f00 */
[----:B------:R-:W-:Y:S02]  /*0500*/  @P0 MOV R70, R54 ;  /* 0x0000003600460202 */ /* 0x000fe40000000f00 */
[----:B------:R-:W-:Y:S01]  /*0510*/  @P0 MOV R69, R55 ;  /* 0x0000003700450202 */ /* 0x000fe20000000f00 */
[----:B------:R-:W-:Y:S01]  /*0520*/  @!P0 IMAD.MOV.U32 R69, RZ, RZ, R55 ;  /* 0x000000ffff458224 */ /* 0x000fe200078e0037 */
        /* <DEDUP_REMOVED lines=10> */
[----:B------:R-:W-:Y:S02]  /*05d0*/  @!P0 MOV R66, R52 ;  /* 0x0000003400428202 */ /* 0x000fe40000000f00 */
[----:B------:R-:W-:Y:S02]  /*05e0*/  @!P0 MOV R67, R53 ;  /* 0x0000003500438202 */ /* 0x000fe40000000f00 */
[----:B------:R-:W-:Y:S01]  /*05f0*/  @!P0 MOV R70, R54 ;  /* 0x0000003600468202 */ /* 0x000fe20000000f00 */
[----:B------:R-:W-:Y:S06]  /*0600*/  @P1 EXIT ;  /* 0x000000000000194d */ /* 0x000fec0003800000 */
.L_x_4233:
[----:B0-----:R-:W0:Y:S08]  /*0610*/  LDC.64 R48, c[0x0][0x3f0] ;  /* 0x0000fc00ff307b82 */ /* 0x001e300000000a00 */
[----:B------:R-:W1:Y:S08]  /*0620*/  LDC R71, c[0x0][0x388] ;  /* 0x0000e200ff477b82 */ /* 0x000e700000000800 */
[----:B------:R-:W2:Y:S01]  /*0630*/  LDC.64 R72, c[0x0][0x3f8] ;  /* 0x0000fe00ff487b82 */ /* 0x000ea20000000a00 */
[----:B0-----:R-:W-:-:S05]  /*0640*/  IMAD.WIDE R50, R68, 0x4, R48 ;  /* 0x0000000444327825 */ /* 0x001fca00078e0230 */
[----:B------:R-:W3:Y:S01]  /*0650*/  LDG.E R81, desc[UR6][R50.64] ;  /* 0x0000000632517981 */ /* 0x000ee2000c1e1900 */
[----:B------:R-:W-:Y:S02]  /*0660*/  HFMA2 R63, -RZ, RZ, 0, 0 ;  /* 0x00000000ff3f7431 */ /* 0x000fe400000001ff */
[----:B--2---:R-:W-:-:S06]  /*0670*/  IMAD.WIDE R72, R68, 0x4, R72 ;  /* 0x0000000444487825 */ /* 0x004fcc00078e0248 */
        /* <DEDUP_REMOVED lines=26> */
[----:B------:R-:W1:Y:S08]  /*0820*/  @P2 LDC R50, c[0x0][0x40c] ;  /* 0x00010300ff322b82 */ /* 0x000e700000000800 */
[----:B------:R-:W3:Y:S08]  /*0830*/  @P2 LDC R55, c[0x0][0x40c] ;  /* 0x00010300ff372b82 */ /* 0x000ef00000000800 */
[----:B------:R-:W4:Y:S01]  /*0840*/  @P2 LDC R65, c[0x0][0x40c] ;  /* 0x00010300ff412b82 */ /* 0x000f220000000800 */
[----:B0-----:R-:W-:Y:S01]  /*0850*/  @P2 FMUL.FTZ R51, R48, R51 ;  /* 0x0000003330332220 */ /* 0x001fe20000410000 */
[----:B-1----:R-:W-:-:S06]  /*0860*/  @P2 FMUL.FTZ R48, R49, R50 ;  /* 0x0000003231302220 */ /* 0x002fcc0000410000 */
[----:B------:R-:W0:Y:S01]  /*0870*/  @P2 LDC R78, c[0x0][0x40c] ;  /* 0x00010300ff4e2b82 */ /* 0x000e220000000800 */
[----:B---3--:R-:W-:-:S07]  /*0880*/  @P2 FMUL.FTZ R55, R54, R55 ;  /* 0x0000003736372220 */ /* 0x008fce0000410000 */
[----:B------:R-:W1:Y:S01]  /*0890*/  @P2 LDC R50, c[0x0][0x40c] ;  /* 0x00010300ff322b82 */ /* 0x000e620000000800 */
[----:B------:R-:W-:-:S07]  /*08a0*/  @P2 PRMT R54, R42, 0x7632, R54 ;  /* 0x000076322a362816 */ /* 0x000fce0000000036 */
[----:B------:R-:W3:Y:S01]  /*08b0*/  @P2 LDC R49, c[0x0][0x40c] ;  /* 0x00010300ff312b82 */ /* 0x000ee20000000800 */
[C---:B--2---:R-:W-:Y:S01]  /*08c0*/  @P2 PRMT R52, R44.reuse, 0x7632, R52 ;  /* 0x000076322c342816 */ /* 0x044fe20000000034 */
[C---:B------:R-:W-:Y:S01]  /*08d0*/  @!P2 IMAD.U32 R73, R44.reuse, 0x10000, RZ ;  /* 0x000100002c49a824 */ /* 0x040fe200078e00ff */
[----:B------:R-:W-:Y:S02]  /*08e0*/  @!P2 PRMT R75, R44, 0x7632, R75 ;  /* 0x000076322c4ba816 */ /* 0x000fe4000000004b */
[----:B------:R-:W-:Y:S02]  /*08f0*/  @P2 SHF.L.U32 R53, R52, 0x10, RZ ;  /* 0x0000001034352819 */ /* 0x000fe400000006ff */
[----:B------:R-:W-:Y:S02]  /*0900*/  @P2 SHF.L.U32 R62, R44, 0x10, RZ ;  /* 0x000000102c3e2819 */ /* 0x000fe400000006ff */
[----:B------:R-:W-:Y:S01]  /*0910*/  @!P2 SHF.L.U32 R75, R75, 0x10, RZ ;  /* 0x000000104b4ba819 */ /* 0x000fe200000006ff */
[----:B------:R-:W-:Y:S01]  /*0920*/  @P2 FFMA.FTZ R75, R48, R11, R53 ;  /* 0x0000000b304b2223 */ /* 0x000fe20000010035 */
[----:B------:R-:W-:Y:S01]  /*0930*/  @P2 PRMT R52, R41, 0x7632, R52 ;  /* 0x0000763229342816 */ /* 0x000fe20000000034 */
[----:B------:R-:W2:Y:S01]  /*0940*/  @P2 LDC R48, c[0x0][0x40c] ;  /* 0x00010300ff302b82 */ /* 0x000ea20000000800 */
[----:B------:R-:W-:Y:S01]  /*0950*/  @P2 FFMA.FTZ R73, R51, R10, R62 ;  /* 0x0000000a33492223 */ /* 0x000fe2000001003e */
[----:B------:R-:W-:-:S02]  /*0960*/  @P2 PRMT R51, R45, 0x7632, R51 ;  /* 0x000076322d332816 */ /* 0x000fc40000000033 */
[----:B------:R-:W-:Y:S01]  /*0970*/  @P2 IMAD.U32 R52, R52, 0x10000, RZ ;  /* 0x0001000034342824 */ /* 0x000fe200078e00ff */
[C---:B------:R-:W-:Y:S02]  /*0980*/  @P2 SHF.L.U32 R64, R45.reuse, 0x10, RZ ;  /* 0x000000102d402819 */ /* 0x040fe400000006ff */
[----:B------:R-:W-:Y:S01]  /*0990*/  @!P2 PRMT R76, R45, 0x7632, R76 ;  /* 0x000076322d4ca816 */ /* 0x000fe2000000004c */
[----:B----4-:R-:W-:Y:S01]  /*09a0*/  @P2 FMUL.FTZ R52, R52, R65 ;  /* 0x0000004134342220 */ /* 0x010fe20000410000 */
[----:B------:R-:W-:Y:S02]  /*09b0*/  @P2 SHF.L.U32 R51, R51, 0x10, RZ ;  /* 0x0000001033332819 */ /* 0x000fe400000006ff */
[----:B------:R-:W-:Y:S01]  /*09c0*/  @!P2 SHF.L.U32 R74, R45, 0x10, RZ ;  /* 0x000000102d4aa819 */ /* 0x000fe200000006ff */
[----:B------:R-:W-:Y:S01]  /*09d0*/  @P2 FFMA.FTZ R74, R55, R12, R64 ;  /* 0x0000000c374a2223 */ /* 0x000fe20000010040 */
[----:B------:R-:W-:Y:S01]  /*09e0*/  @!P2 SHF.L.U32 R76, R76, 0x10, RZ ;  /* 0x000000104c4ca819 */ /* 0x000fe200000006ff */
[----:B------:R-:W-:Y:S01]  /*09f0*/  @P2 FFMA.FTZ R76, R52, R35, R51 ;  /* 0x00000023344c2223 */ /* 0x000fe20000010033 */
[----:B------:R-:W-:-:S02]  /*0a00*/  @P2 SHF.L.U32 R55, R54, 0x10, RZ ;  /* 0x0000001036372819 */ /* 0x000fc400000006ff */
[C---:B------:R-:W-:Y:S02]  /*0a10*/  @P2 SHF.L.U32 R54, R43.reuse, 0x10, RZ ;  /* 0x000000102b362819 */ /* 0x040fe400000006ff */
[----:B------:R-:W-:Y:S01]  /*0a20*/  @P2 PRMT R52, R43, 0x7632, R52 ;  /* 0x000076322b342816 */ /* 0x000fe20000000034 */
[----:B-1----:R-:W-:Y:S01]  /*0a30*/  @P2 FMUL.FTZ R50, R55, R50 ;  /* 0x0000003237322220 */ /* 0x002fe20000410000 */
[----:B------:R-:W-:Y:S01]  /*0a40*/  @P2 SHF.L.U32 R53, R42, 0x10, RZ ;  /* 0x000000102a352819 */ /* 0x000fe200000006ff */
[----:B---3--:R-:W-:Y:S01]  /*0a50*/  @P2 FMUL.FTZ R51, R54, R49 ;  /* 0x0000003136332220 */ /* 0x008fe20000410000 */
[----:B------:R-:W-:Y:S01]  /*0a60*/  @P2 PRMT R49, R46, 0x7632, R49 ;  /* 0x000076322e312816 */ /* 0x000fe20000000031 */
[----:B------:R-:W-:Y:S01]  /*0a70*/  @P2 IMAD.U32 R55, R52, 0x10000, RZ ;  /* 0x0001000034372824 */ /* 0x000fe200078e00ff */
[----:B------:R-:W-:Y:S01]  /*0a80*/  @P2 PRMT R52, R47, 0x7632, R52 ;  /* 0x000076322f342816 */ /* 0x000fe20000000034 */
[----:B0-----:R-:W-:Y:S01]  /*0a90*/  @P2 FMUL.FTZ R53, R53, R78 ;  /* 0x0000004e35352220 */ /* 0x001fe20000410000 */
[C---:B------:R-:W-:Y:S01]  /*0aa0*/  @P2 SHF.L.U32 R54, R46.reuse, 0x10, RZ ;  /* 0x000000102e362819 */ /* 0x040fe200000006ff */
[----:B------:R-:W-:Y:S01]  /*0ab0*/  @P2 IMAD.U32 R49, R49, 0x10000, RZ ;  /* 0x0001000031312824 */ /* 0x000fe200078e00ff */
[----:B------:R-:W-:Y:S01]  /*0ac0*/  @!P2 PRMT R79, R46, 0x7632, R79 ;  /* 0x000076322e4fa816 */ /* 0x000fe2000000004f */
[----:B--2---:R-:W-:Y:S01]  /*0ad0*/  @P2 FMUL.FTZ R48, R55, R48 ;  /* 0x0000003037302220 */ /* 0x004fe20000410000 */
[----:B------:R-:W-:-:S02]  /*0ae0*/  @P2 SHF.L.U32 R62, R47, 0x10, RZ ;  /* 0x000000102f3e2819 */ /* 0x000fc400000006ff */
[----:B------:R-:W-:Y:S02]  /*0af0*/  @!P2 PRMT R80, R47, 0x7632, R80 ;  /* 0x000076322f50a816 */ /* 0x000fe40000000050 */
[----:B------:R-:W-:Y:S02]  /*0b00*/  @P2 SHF.L.U32 R65, R52, 0x10, RZ ;  /* 0x0000001034412819 */ /* 0x000fe400000006ff */
[----:B------:R-:W-:Y:S01]  /*0b10*/  @!P2 SHF.L.U32 R77, R46, 0x10, RZ ;  /* 0x000000102e4da819 */ /* 0x000fe200000006ff */
[----:B------:R-:W-:Y:S01]  /*0b20*/  @P2 FFMA.FTZ R77, R53, R36, R54 ;  /* 0x00000024354d2223 */ /* 0x000fe20000010036 */
[----:B------:R-:W-:Y:S01]  /*0b30*/  @!P2 SHF.L.U32 R78, R47, 0x10, RZ ;  /* 0x000000102f4ea819 */ /* 0x000fe200000006ff */
[----:B------:R-:W-:Y:S01]  /*0b40*/  @P2 FFMA.FTZ R78, R51, R38, R62 ;  /* 0x00000026334e2223 */ /* 0x000fe2000001003e */
[----:B------:R-:W-:Y:S01]  /*0b50*/  @!P2 SHF.L.U32 R79, R79, 0x10, RZ ;  /* 0x000000104f4fa819 */ /* 0x000fe200000006ff */
[----:B------:R-:W-:Y:S01]  /*0b60*/  @P2 FFMA.FTZ R79, R50, R37, R49 ;  /* 0x00000025324f2223 */ /* 0x000fe20000010031 */
[----:B------:R-:W-:Y:S01]  /*0b70*/  @!P2 SHF.L.U32 R80, R80, 0x10, RZ ;  /* 0x000000105050a819 */ /* 0x000fe200000006ff */
        /* <DEDUP_REMOVED lines=14> */
.L_x_4226:
[----:B------:R-:W0:Y:S01]  /*0c60*/  @P1 LDC R50, c[0x0][0x40c] ;  /* 0x00010300ff321b82 */ /* 0x000e220000000800 */
[----:B-----5:R-:W-:Y:S02]  /*0c70*/  @P1 PRMT R49, R41, 0x7632, R49 ;  /* 0x0000763229311816 */ /* 0x020fe40000000031 */
[----:B------:R-:W-:Y:S02]  /*0c80*/  CS2R R76, SRZ ;  /* 0x00000000004c7805 */ /* 0x000fe4000001ff00 */
[----:B------:R-:W-:Y:S02]  /*0c90*/  @P1 PRMT R48, R40, 0x7632, R48 ;  /* 0x0000763228301816 */ /* 0x000fe40000000030 */
[----:B------:R-:W-:Y:S02]  /*0ca0*/  CS2R R78, SRZ ;  /* 0x00000000004e7805 */ /* 0x000fe4000001ff00 */
[----:B------:R-:W-:Y:S02]  /*0cb0*/  @P1 SHF.L.U32 R49, R49, 0x10, RZ ;  /* 0x0000001031311819 */ /* 0x000fe400000006ff */
[----:B------:R-:W-:Y:S01]  /*0cc0*/  @P1 SHF.L.U32 R48, R48, 0x10, RZ ;  /* 0x0000001030301819 */ /* 0x000fe200000006ff */
[----:B------:R-:W1:Y:S01]  /*0cd0*/  @P1 LDC R51, c[0x0][0x40c] ;  /* 0x00010300ff331b82 */ /* 0x000e620000000800 */
[----:B------:R-:W-:-:S02]  /*0ce0*/  MOV R75, RZ ;  /* 0x000000ff004b7202 */ /* 0x000fc40000000f00 */
[----:B------:R-:W-:Y:S02]  /*0cf0*/  @P1 SHF.L.U32 R55, R43, 0x10, RZ ;  /* 0x000000102b371819 */ /* 0x000fe400000006ff */
[----:B------:R-:W-:Y:S02]  /*0d00*/  MOV R80, RZ ;  /* 0x000000ff00507202 */ /* 0x000fe40000000f00 */
[----:B------:R-:W-:Y:S01]  /*0d10*/  MOV R73, RZ ;  /* 0x000000ff00497202 */ /* 0x000fe20000000f00 */
[----:B------:R-:W2:Y:S08]  /*0d20*/  @P1 LDC R62, c[0x0][0x40c] ;  /* 0x00010300ff3e1b82 */ /* 0x000eb00000000800 */
[----:B------:R-:W3:Y:S01]  /*0d30*/  @P1 LDC R74, c[0x0][0x40c] ;  /* 0x00010300ff4a1b82 */ /* 0x000ee20000000800 */
[----:B0-----:R-:W-:Y:S01]  /*0d40*/  @P1 FMUL.FTZ R50, R49, R50 ;  /* 0x0000003231321220 */ /* 0x001fe20000410000 */
[----:B------:R-:W-:-:S03]  /*0d50*/  @P1 PRMT R49, R42, 0x7632, R49 ;  /* 0x000076322a311816 */ /* 0x000fc60000000031 */
[----:B------:R-:W-:Y:S02]  /*0d60*/  @P1 FMUL.FTZ R76, R50, R35 ;  /* 0x00000023324c1220 */ /* 0x000fe40000410000 */
[----:B------:R-:W-:Y:S01]  /*0d70*/  @P1 IMAD.U32 R49, R49, 0x10000, RZ ;  /* 0x0001000031311824 */ /* 0x000fe200078e00ff */
[----:B------:R-:W0:Y:S01]  /*0d80*/  @P1 LDC R52, c[0x0][0x40c] ;  /* 0x00010300ff341b82 */ /* 0x000e220000000800 */
[----:B-1----:R-:W-:Y:S01]  /*0d90*/  @P1 FMUL.FTZ R48, R48, R51 ;  /* 0x0000003330301220 */ /* 0x002fe20000410000 */
[----:B------:R-:W-:-:S03]  /*0da0*/  @P1 PRMT R51, R43, 0x7632, R51 ;  /* 0x000076322b331816 */ /* 0x000fc60000000033 */
[----:B------:R-:W-:Y:S01]  /*0db0*/  @P1 FMUL.FTZ R75, R48, R11 ;  /* 0x0000000b304b1220 */ /* 0x000fe20000410000 */
[----:B------:R-:W-:Y:S02]  /*0dc0*/  @P1 SHF.L.U32 R51, R51, 0x10, RZ ;  /* 0x0000001033331819 */ /* 0x000fe400000006ff */
[----:B------:R-:W1:Y:S01]  /*0dd0*/  @P1 LDC R54, c[0x0][0x40c] ;  /* 0x00010300ff361b82 */ /* 0x000e620000000800 */
[----:B--2---:R-:W-:Y:S01]  /*0de0*/  @P1 FMUL.FTZ R48, R49, R62 ;  /* 0x0000003e31301220 */ /* 0x004fe20000410000 */
[----:B------:R-:W-:-:S03]  /*0df0*/  @P1 SHF.L.U32 R49, R41, 0x10, RZ ;  /* 0x0000001029311819 */ /* 0x000fc600000006ff */
[----:B------:R-:W-:Y:S01]  /*0e00*/  @P1 FMUL.FTZ R79, R48, R37 ;  /* 0x00000025304f1220 */ /* 0x000fe20000410000 */
[----:B------:R-:W-:Y:S02]  /*0e10*/  @P1 IMAD.U32 R48, R40, 0x10000, RZ ;  /* 0x0001000028301824 */ /* 0x000fe400078e00ff */
[----:B------:R-:W2:Y:S01]  /*0e20*/  @P1 LDC R64, c[0x0][0x40c] ;  /* 0x00010300ff401b82 */ /* 0x000ea20000000800 */
[----:B---3--:R-:W-:Y:S01]  /*0e30*/  @P1 FMUL.FTZ R50, R51, R74 ;  /* 0x0000004a33321220 */ /* 0x008fe20000410000 */
[----:B------:R-:W-:Y:S02]  /*0e40*/  @P1 SHF.L.U32 R51, R42, 0x10, RZ ;  /* 0x000000102a331819 */ /* 0x000fe400000006ff */
[----:B------:R-:W-:Y:S01]  /*0e50*/  MOV R74, RZ ;  /* 0x000000ff004a7202 */ /* 0x000fe20000000f00 */
[----:B------:R-:W-:Y:S01]  /*0e60*/  @P1 FMUL.FTZ R80, R50, R39 ;  /* 0x0000002732501220 */ /* 0x000fe20000410000 */
[----:B------:R-:W-:Y:S02]  /*0e70*/  F2FP.BF16.F32.PACK_AB R50, RZ, R76 ;  /* 0x0000004cff32723e */ /* 0x000fe400000010ff */
[----:B------:R-:W3:Y:S01]  /*0e80*/  @P1 LDC R53, c[0x0][0x40c] ;  /* 0x00010300ff351b82 */ /* 0x000ee20000000800 */
[----:B0-----:R-:W-:Y:S01]  /*0e90*/  @P1 FMUL.FTZ R49, R49, R52 ;  /* 0x0000003431311220 */ /* 0x001fe20000410000 */
[----:B------:R-:W-:-:S03]  /*0ea0*/  F2FP.BF16.F32.PACK_AB R52, RZ, R75 ;  /* 0x0000004bff34723e */ /* 0x000fc600000010ff */
[----:B------:R-:W-:Y:S01]  /*0eb0*/  @P1 FMUL.FTZ R74, R49, R12 ;  /* 0x0000000c314a1220 */ /* 0x000fe20000410000 */
[----:B-1----:R-:W-:-:S04]  /*0ec0*/  @P1 FMUL.FTZ R51, R51, R54 ;  /* 0x0000003633331220 */ /* 0x002fc80000410000 */
[----:B------:R-:W-:Y:S01]  /*0ed0*/  F2FP.BF16.F32.PACK_AB R49, RZ, R74 ;  /* 0x0000004aff31723e */ /* 0x000fe200000010ff */
[----:B------:R-:W-:-:S03]  /*0ee0*/  @P1 FMUL.FTZ R77, R51, R36 ;  /* 0x00000024334d1220 */ /* 0x000fc60000410000 */
[----:B------:R-:W-:Y:S01]  /*0ef0*/  PRMT R49, R49, 0x5410, R50 ;  /* 0x0000541031317816 */ /* 0x000fe20000000032 */
[----:B--2---:R-:W-:Y:S01]  /*0f00*/  @P1 FMUL.FTZ R55, R55, R64 ;  /* 0x0000004037371220 */ /* 0x004fe20000410000 */
[----:B------:R-:W-:-:S03]  /*0f10*/  F2FP.BF16.F32.PACK_AB R51, RZ, R77 ;  /* 0x0000004dff33723e */ /* 0x000fc600000010ff */
[----:B------:R-:W-:Y:S01]  /*0f20*/  @P1 FMUL.FTZ R78, R55, R38 ;  /* 0x00000026374e1220 */ /* 0x000fe20000410000 */
[----:B------:R-:W-:Y:S01]  /*0f30*/  F2FP.BF16.F32.PACK_AB R55, RZ, R80 ;  /* 0x00000050ff37723e */ /* 0x000fe200000010ff */
[----:B---3--:R-:W-:-:S03]  /*0f40*/  @P1 FMUL.FTZ R53, R48, R53 ;  /* 0x0000003530351220 */ /* 0x008fc60000410000 */
[----:B------:R-:W-:Y:S01]  /*0f50*/  F2FP.BF16.F32.PACK_AB R54, RZ, R78 ;  /* 0x0000004eff36723e */ /* 0x000fe200000010ff */
[----:B------:R-:W-:Y:S01]  /*0f60*/  @P1 FMUL.FTZ R73, R53, R10 ;  /* 0x0000000a35491220 */ /* 0x000fe20000410000 */
[----:B------:R-:W-:-:S04]  /*0f70*/  F2FP.BF16.F32.PACK_AB R53, RZ, R79 ;  /* 0x0000004fff35723e */ /* 0x000fc800000010ff */
[----:B------:R-:W-:Y:S02]  /*0f80*/  F2FP.BF16.F32.PACK_AB R48, RZ, R73 ;  /* 0x00000049ff30723e */ /* 0x000fe400000010ff */
[----:B------:R-:W-:Y:S02]  /*0f90*/  PRMT R50, R51, 0x5410, R53 ;  /* 0x0000541033327816 */ /* 0x000fe40000000035 */
[----:B------:R-:W-:Y:S02]  /*0fa0*/  PRMT R51, R54, 0x5410, R55 ;  /* 0x0000541036337816 */ /* 0x000fe40000000037 */
[----:B------:R-:W-:-:S07]  /*0fb0*/  PRMT R48, R48, 0x5410, R52 ;  /* 0x0000541030307816 */ /* 0x000fce0000000034 */
.L_x_4227:
[----:B------:R-:W0:Y:S01]  /*0fc0*/  LDC.64 R52, c[0x0][0x3a8] ;  /* 0x0000ea00ff347b82 */ /* 0x000e220000000a00 */
[----:B------:R-:W-:Y:S02]  /*0fd0*/  @P1 IADD3 R87, PT, PT, R63, 0x20, RZ ;  /* 0x000000203f571810 */ /* 0x000fe40007ffe0ff */
[----:B------:R-:W-:-:S05]  /*0fe0*/  IADD3 R83, PT, PT, R85, 0x20, RZ ;  /* 0x0000002055537810 */ /* 0x000fca0007ffe0ff */
        /* <DEDUP_REMOVED lines=9> */
[----:B------:R-:W-:Y:S01]  /*1080*/  ISETP.GT.AND P0, PT, R81, RZ, PT ;  /* 0x000000ff5100720c */ /* 0x000fe20003f04270 */
[----:B-----5:R-:W-:Y:S01]  /*1090*/  IMAD.U32 R85, R46, 0x10000, RZ ;  /* 0x000100002e557824 */ /* 0x020fe200078e00ff */
[----:B0-----:R-:W-:Y:S02]  /*10a0*/  PRMT R49, R44, 0x7632, R49 ;  /* 0x000076322c317816 */ /* 0x001fe40000000031 */
[----:B------:R-:W-:-:S03]  /*10b0*/  SHF.L.U32 R81, R45, 0x10, RZ ;  /* 0x000000102d517819 */ /* 0x000fc600000006ff */
[----:B------:R-:W-:-:S06]  /*10c0*/  IMAD.U32 R54, R49, 0x10000, RZ ;  /* 0x0001000031367824 */ /* 0x000fcc00078e00ff */
[----:B------:R-:W0:Y:S01]  /*10d0*/  @P0 LDC R62, c[0x0][0x40c] ;  /* 0x00010300ff3e0b82 */ /* 0x000e220000000800 */
[----:B------:R-:W-:Y:S01]  /*10e0*/  @P0 PRMT R50, R40, 0x7632, R50 ;  /* 0x0000763228320816 */ /* 0x000fe20000000032 */
[----:B------:R-:W-:Y:S01]  /*10f0*/  @P0 IMAD.U32 R84, R43, 0x10000, RZ ;  /* 0x000100002b540824 */ /* 0x000fe200078e00ff */
[C---:B------:R-:W-:Y:S02]  /*1100*/  @P0 SHF.L.U32 R49, R41.reuse, 0x10, RZ ;  /* 0x0000001029310819 */ /* 0x040fe400000006ff */
[----:B------:R-:W-:Y:S02]  /*1110*/  @P0 SHF.L.U32 R51, R50, 0x10, RZ ;  /* 0x0000001032330819 */ /* 0x000fe400000006ff */
[----:B------:R-:W-:Y:S01]  /*1120*/  @P0 PRMT R55, R41, 0x7632, R55 ;  /* 0x0000763229370816 */ /* 0x000fe20000000037 */
[----:B------:R-:W1:Y:S01]  /*1130*/  @P0 LDC R64, c[0x0][0x40c] ;  /* 0x00010300ff400b82 */ /* 0x000e620000000800 */
[----:B------:R-:W-:Y:S02]  /*1140*/  @P0 SHF.L.U32 R87, R42, 0x10, RZ ;  /* 0x000000102a570819 */ /* 0x000fe400000006ff */
[----:B------:R-:W-:-:S02]  /*1150*/  @P0 SHF.L.U32 R63, R55, 0x10, RZ ;  /* 0x00000010373f0819 */ /* 0x000fc400000006ff */
[----:B------:R-:W-:-:S03]  /*1160*/  @!P0 MOV R55, R81 ;  /* 0x0000005100378202 */ /* 0x000fc60000000f00 */
[----:B------:R-:W2:Y:S08]  /*1170*/  @P0 LDC R48, c[0x0][0x40c] ;  /* 0x00010300ff300b82 */ /* 0x000eb00000000800 */
[----:B------:R-:W3:Y:S01]  /*1180*/  @P0 LDC R50, c[0x0][0x40c] ;  /* 0x00010300ff320b82 */ /* 0x000ee20000000800 */
[----:B0-----:R-:W-:-:S04]  /*1190*/  @P0 FMUL.FTZ R51, R51, R62 ;  /* 0x0000003e33330220 */ /* 0x001fc80000410000 */
[----:B------:R-:W-:-:S03]  /*11a0*/  @P0 FFMA.FTZ R54, R51, R58, R54 ;  /* 0x0000003a33360223 */ /* 0x000fc60000010036 */
[----:B------:R-:W0:Y:S01]  /*11b0*/  @P0 LDC R51, c[0x0][0x40c] ;  /* 0x00010300ff330b82 */ /* 0x000e220000000800 */
[----:B-1----:R-:W-:Y:S01]  /*11c0*/  @P0 FMUL.FTZ R64, R49, R64 ;  /* 0x0000004031400220 */ /* 0x002fe20000410000 */
[----:B------:R-:W-:-:S03]  /*11d0*/  PRMT R49, R45, 0x7632, R49 ;  /* 0x000076322d317816 */ /* 0x000fc60000000031 */
[----:B------:R-:W-:Y:S01]  /*11e0*/  @P0 FFMA.FTZ R55, R64, R60, R81 ;  /* 0x0000003c40370223 */ /* 0x000fe20000010051 */
[----:B------:R-:W-:Y:S01]  /*11f0*/  SHF.L.U32 R62, R49, 0x10, RZ ;  /* 0x00000010313e7819 */ /* 0x000fe200000006ff */
[----:B--2---:R-:W-:Y:S01]  /*1200*/  @P0 FMUL.FTZ R65, R63, R48 ;  /* 0x000000303f410220 */ /* 0x004fe20000410000 */
[----:B------:R-:W1:Y:S01]  /*1210*/  @P0 LDC R49, c[0x0][0x40c] ;  /* 0x00010300ff310b82 */ /* 0x000e620000000800 */
[----:B------:R-:W-:Y:S02]  /*1220*/  @!P0 MOV R63, R85 ;  /* 0x00000055003f8202 */ /* 0x000fe40000000f00 */
[----:B------:R-:W-:Y:S01]  /*1230*/  @P0 FFMA.FTZ R62, R65, R61, R62 ;  /* 0x0000003d413e0223 */ /* 0x000fe2000001003e */
[----:B------:R-:W-:Y:S02]  /*1240*/  @P0 PRMT R65, R42, 0x7632, R65 ;  /* 0x000076322a410816 */ /* 0x000fe40000000041 */
[----:B------:R-:W-:Y:S01]  /*1250*/  PRMT R64, R46, 0x7632, R64 ;  /* 0x000076322e407816 */ /* 0x000fe20000000040 */
[----:B---3--:R-:W-:Y:S01]  /*1260*/  @P0 FMUL.FTZ R48, R87, R50 ;  /* 0x0000003257300220 */ /* 0x008fe20000410000 */
[----:B------:R-:W-:Y:S01]  /*1270*/  @P0 SHF.L.U32 R82, R65, 0x10, RZ ;  /* 0x0000001041520819 */ /* 0x000fe200000006ff */
[----:B------:R-:W2:Y:S01]  /*1280*/  @P0 LDC R50, c[0x0][0x40c] ;  /* 0x00010300ff320b82 */ /* 0x000ea20000000800 */
[----:B------:R-:W-:Y:S01]  /*1290*/  SHF.L.U32 R64, R64, 0x10, RZ ;  /* 0x0000001040407819 */ /* 0x000fe200000006ff */
[----:B------:R-:W-:Y:S01]  /*12a0*/  @P0 FFMA.FTZ R63, R48, R66, R85 ;  /* 0x00000042303f0223 */ /* 0x000fe20000010055 */
[----:B------:R-:W-:-:S02]  /*12b0*/  @P0 SHF.L.U32 R85, R40, 0x10, RZ ;  /* 0x0000001028550819 */ /* 0x000fc400000006ff */
[----:B------:R-:W-:Y:S01]  /*12c0*/  SHF.L.U32 R65, R47, 0x10, RZ ;  /* 0x000000102f417819 */ /* 0x000fe200000006ff */
[----:B0-----:R-:W-:Y:S01]  /*12d0*/  @P0 FMUL.FTZ R51, R82, R51 ;  /* 0x0000003352330220 */ /* 0x001fe20000410000 */
[----:B------:R-:W-:Y:S01]  /*12e0*/  SHF.L.U32 R81, R44, 0x10, RZ ;  /* 0x000000102c517819 */ /* 0x000fe200000006ff */
[----:B------:R-:W0:Y:S02]  /*12f0*/  @P0 LDC R48, c[0x0][0x40c] ;  /* 0x00010300ff300b82 */ /* 0x000e240000000800 */
[----:B------:R-:W-:Y:S01]  /*1300*/  @P0 FFMA.FTZ R64, R51, R67, R64 ;  /* 0x0000004333400223 */ /* 0x000fe20000010040 */
[----:B------:R-:W-:Y:S01]  /*1310*/  @P0 PRMT R51, R43, 0x7632, R51 ;  /* 0x000076322b330816 */ /* 0x000fe20000000033 */
[----:B-1----:R-:W-:Y:S01]  /*1320*/  @P0 FMUL.FTZ R84, R84, R49 ;  /* 0x0000003154540220 */ /* 0x002fe20000410000 */
[----:B------:R-:W-:Y:S02]  /*1330*/  PRMT R49, R47, 0x7632, R49 ;  /* 0x000076322f317816 */ /* 0x000fe40000000031 */
[----:B------:R-:W-:Y:S01]  /*1340*/  @P0 SHF.L.U32 R51, R51, 0x10, RZ ;  /* 0x0000001033330819 */ /* 0x000fe200000006ff */
[----:B------:R-:W-:Y:S01]  /*1350*/  @P0 FFMA.FTZ R65, R84, R70, R65 ;  /* 0x0000004654410223 */ /* 0x000fe20000010041 */
[----:B------:R-:W-:-:S02]  /*1360*/  SHF.L.U32 R82, R49, 0x10, RZ ;  /* 0x0000001031527819 */ /* 0x000fc400000006ff */
[----:B------:R-:W-:Y:S01]  /*1370*/  F2FP.BF16.F32.PACK_AB R49, RZ, R55 ;  /* 0x00000037ff31723e */ /* 0x000fe200000010ff */
[----:B--2---:R-:W-:Y:S01]  /*1380*/  @P0 FMUL.FTZ R50, R85, R50 ;  /* 0x0000003255320220 */ /* 0x004fe20000410000 */
[----:B------:R-:W-:Y:S02]  /*1390*/  F2FP.BF16.F32.PACK_AB R84, RZ, R54 ;  /* 0x00000036ff54723e */ /* 0x000fe400000010ff */
[----:B------:R-:W-:Y:S01]  /*13a0*/  F2FP.BF16.F32.PACK_AB R85, RZ, R63 ;  /* 0x0000003fff55723e */ /* 0x000fe200000010ff */
[----:B------:R-:W-:Y:S01]  /*13b0*/  @P0 FFMA.FTZ R81, R50, R59, R81 ;  /* 0x0000003b32510223 */ /* 0x000fe20000010051 */
[----:B------:R-:W-:Y:S02]  /*13c0*/  F2FP.BF16.F32.PACK_AB R50, RZ, R62 ;  /* 0x0000003eff32723e */ /* 0x000fe400000010ff */
[----:B------:R-:W-:Y:S01]  /*13d0*/  F2FP.BF16.F32.PACK_AB R86, RZ, R64 ;  /* 0x00000040ff56723e */ /* 0x000fe200000010ff */
[----:B0-----:R-:W-:Y:S01]  /*13e0*/  @P0 FMUL.FTZ R51, R51, R48 ;  /* 0x0000003033330220 */ /* 0x001fe20000410000 */
[----:B------:R-:W-:-:S02]  /*13f0*/  F2FP.BF16.F32.PACK_AB R87, RZ, R65 ;  /* 0x00000041ff57723e */ /* 0x000fc400000010ff */
[----:B------:R-:W-:Y:S01]  /*1400*/  F2FP.BF16.F32.PACK_AB R48, RZ, R81 ;  /* 0x00000051ff30723e */ /* 0x000fe200000010ff */
[----:B------:R-:W-:Y:S01]  /*1410*/  @P0 FFMA.FTZ R82, R51, R69, R82 ;  /* 0x0000004533520223 */ /* 0x000fe20000010052 */
[----:B------:R-:W-:Y:S02]  /*1420*/  PRMT R49, R49, 0x5410, R50 ;  /* 0x0000541031317816 */ /* 0x000fe40000000032 */
[----:B------:R-:W-:Y:S02]  /*1430*/  PRMT R50, R85, 0x5410, R86 ;  /* 0x0000541055327816 */ /* 0x000fe40000000056 */
[----:B------:R-:W-:Y:S02]  /*1440*/  F2FP.BF16.F32.PACK_AB R51, RZ, R82 ;  /* 0x00000052ff33723e */ /* 0x000fe400000010ff */
[----:B------:R-:W-:Y:S02]  /*1450*/  PRMT R48, R48, 0x5410, R84 ;  /* 0x0000541030307816 */ /* 0x000fe40000000054 */
[----:B------:R-:W-:Y:S01]  /*1460*/  PRMT R51, R87, 0x5410, R51 ;  /* 0x0000541057337816 */ /* 0x000fe20000000033 */
[----:B------:R-:W-:Y:S06]  /*1470*/  BRA `(.L_x_4229) ;  /* 0x0000000000dc7947 */ /* 0x000fec0003800000 */
.L_x_4228:
[----:B0-----:R-:W0:Y:S01]  /*1480*/  @P1 LDC R63, c[0x0][0x40c] ;  /* 0x00010300ff3f1b82 */ /* 0x001e220000000800 */
[----:B-----5:R-:W-:Y:S01]  /*1490*/  @P1 PRMT R50, R40, 0x7632, R50 ;  /* 0x0000763228321816 */ /* 0x020fe20000000032 */
[----:B------:R-:W-:Y:S01]  /*14a0*/  @P1 IMAD.U32 R88, R43, 0x10000, RZ ;  /* 0x000100002b581824 */ /* 0x000fe200078e00ff */
[----:B------:R-:W-:Y:S02]  /*14b0*/  @P1 PRMT R55, R42, 0x7632, R55 ;  /* 0x000076322a371816 */ /* 0x000fe40000000037 */
[----:B------:R-:W-:Y:S02]  /*14c0*/  @P1 PRMT R51, R41, 0x7632, R51 ;  /* 0x0000763229331816 */ /* 0x000fe40000000033 */
[----:B------:R-:W-:Y:S01]  /*14d0*/  @P1 SHF.L.U32 R50, R50, 0x10, RZ ;  /* 0x0000001032321819 */ /* 0x000fe200000006ff */
[----:B------:R-:W1:Y:S01]  /*14e0*/  @P1 LDC R81, c[0x0][0x40c] ;  /* 0x00010300ff511b82 */ /* 0x000e620000000800 */
[----:B------:R-:W-:Y:S01]  /*14f0*/  @P1 IMAD.U32 R62, R55, 0x10000, RZ ;  /* 0x00010000373e1824 */ /* 0x000fe200078e00ff */
[----:B------:R-:W-:-:S06]  /*1500*/  @P1 SHF.L.U32 R54, R51, 0x10, RZ ;  /* 0x0000001033361819 */ /* 0x000fcc00000006ff */
[----:B------:R-:W2:Y:S08]  /*1510*/  @P1 LDC R65, c[0x0][0x40c] ;  /* 0x00010300ff411b82 */ /* 0x000eb00000000800 */
[----:B------:R-:W3:Y:S01]  /*1520*/  @P1 LDC R86, c[0x0][0x40c] ;  /* 0x00010300ff561b82 */ /* 0x000ee20000000800 */
[----:B0-----:R-:W-:Y:S01]  /*1530*/  @P1 FMUL.FTZ R55, R50, R63 ;  /* 0x0000003f32371220 */ /* 0x001fe20000410000 */
[----:B------:R-:W-:-:S04]  /*1540*/  @P1 PRMT R63, R43, 0x7632, R63 ;  /* 0x000076322b3f1816 */ /* 0x000fc8000000003f */
[----:B------:R-:W-:Y:S02]  /*1550*/  @P1 SHF.L.U32 R63, R63, 0x10, RZ ;  /* 0x000000103f3f1819 */ /* 0x000fe400000006ff */
[----:B------:R-:W0:Y:S01]  /*1560*/  @P1 LDC R49, c[0x0][0x40c] ;  /* 0x00010300ff311b82 */ /* 0x000e220000000800 */
[----:B-1----:R-:W-:Y:S01]  /*1570*/  @P1 FMUL.FTZ R84, R62, R81 ;  /* 0x000000513e541220 */ /* 0x002fe20000410000 */
[----:B------:R-:W-:Y:S02]  /*1580*/  MOV R62, RZ ;  /* 0x000000ff003e7202 */ /* 0x000fe40000000f00 */
[----:B------:R-:W-:-:S04]  /*1590*/  MOV R81, RZ ;  /* 0x000000ff00517202 */ /* 0x000fc80000000f00 */
[----:B------:R-:W1:Y:S01]  /*15a0*/  @P1 LDC R48, c[0x0][0x40c] ;  /* 0x00010300ff301b82 */ /* 0x000e620000000800 */
[----:B--2---:R-:W-:Y:S01]  /*15b0*/  @P1 FMUL.FTZ R82, R54, R65 ;  /* 0x0000004136521220 */ /* 0x004fe20000410000 */
[----:B------:R-:W-:Y:S01]  /*15c0*/  CS2R R64, SRZ ;  /* 0x0000000000407805 */ /* 0x000fe2000001ff00 */
[----:B------:R-:W-:Y:S02]  /*15d0*/  HFMA2 R54, -RZ, RZ, 0, 0 ;  /* 0x00000000ff367431 */ /* 0x000fe400000001ff */
[----:B------:R-:W-:Y:S01]  /*15e0*/  @P1 FMUL.FTZ R64, R84, R67 ;  /* 0x0000004354401220 */ /* 0x000fe20000410000 */
[----:B------:R-:W-:Y:S01]  /*15f0*/  @P1 FMUL.FTZ R62, R82, R61 ;  /* 0x0000003d523e1220 */ /* 0x000fe20000410000 */
[----:B------:R-:W-:Y:S01]  /*1600*/  HFMA2 R82, -RZ, RZ, 0, 0 ;  /* 0x00000000ff527431 */ /* 0x000fe200000001ff */
[----:B------:R-:W2:Y:S01]  /*1610*/  @P1 LDC R51, c[0x0][0x40c] ;  /* 0x00010300ff331b82 */ /* 0x000ea20000000800 */
[----:B---3--:R-:W-:Y:S01]  /*1620*/  @P1 FMUL.FTZ R84, R63, R86 ;  /* 0x000000563f541220 */ /* 0x008fe20000410000 */
[----:B------:R-:W-:Y:S01]  /*1630*/  @P1 SHF.L.U32 R86, R41, 0x10, RZ ;  /* 0x0000001029561819 */ /* 0x000fe200000006ff */
[----:B------:R-:W-:Y:S01]  /*1640*/  @P1 FMUL.FTZ R54, R55, R58 ;  /* 0x0000003a37361220 */ /* 0x000fe20000410000 */
[----:B------:R-:W-:Y:S01]  /*1650*/  @P1 SHF.L.U32 R55, R42, 0x10, RZ ;  /* 0x000000102a371819 */ /* 0x000fe200000006ff */
[----:B------:R-:W-:-:S02]  /*1660*/  HFMA2 R63, -RZ, RZ, 0, 0 ;  /* 0x00000000ff3f7431 */ /* 0x000fc400000001ff */
[----:B------:R-:W-:Y:S01]  /*1670*/  @P1 FMUL.FTZ R82, R84, R69 ;  /* 0x0000004554521220 */ /* 0x000fe20000410000 */
[----:B------:R-:W3:Y:S01]  /*1680*/  @P1 LDC R50, c[0x0][0x40c] ;  /* 0x00010300ff321b82 */ /* 0x000ee20000000800 */
[----:B0-----:R-:W-:Y:S01]  /*1690*/  @P1 FMUL.FTZ R85, R86, R49 ;  /* 0x0000003156551220 */ /* 0x001fe20000410000 */
[----:B------:R-:W-:Y:S02]  /*16a0*/  @P1 SHF.L.U32 R49, R40, 0x10, RZ ;  /* 0x0000001028311819 */ /* 0x000fe400000006ff */
[----:B------:R-:W-:Y:S01]  /*16b0*/  F2FP.BF16.F32.PACK_AB R84, RZ, R54 ;  /* 0x00000036ff54723e */ /* 0x000fe200000010ff */
[----:B-1----:R-:W-:Y:S01]  /*16c0*/  @P1 FMUL.FTZ R87, R55, R48 ;  /* 0x0000003037571220 */ /* 0x002fe20000410000 */
[----:B------:R-:W-:Y:S01]  /*16d0*/  MOV R55, RZ ;  /* 0x000000ff00377202 */ /* 0x000fe20000000f00 */
[----:B------:R-:W-:Y:S01]  /*16e0*/  @P1 FMUL.FTZ R55, R85, R60 ;  /* 0x0000003c55371220 */ /* 0x000fe20000410000 */
[----:B------:R-:W-:Y:S01]  /*16f0*/  F2FP.BF16.F32.PACK_AB R85, RZ, R64 ;  /* 0x00000040ff55723e */ /* 0x000fe200000010ff */
[----:B------:R-:W-:Y:S01]  /*1700*/  @P1 FMUL.FTZ R63, R87, R66 ;  /* 0x00000042573f1220 */ /* 0x000fe20000410000 */
[----:B------:R-:W-:Y:S01]  /*1710*/  F2FP.BF16.F32.PACK_AB R87, RZ, R82 ;  /* 0x00000052ff57723e */ /* 0x000fe200000010ff */
[----:B--2---:R-:W-:-:S04]  /*1720*/  @P1 FMUL.FTZ R51, R88, R51 ;  /* 0x0000003358331220 */ /* 0x004fc80000410000 */
[----:B------:R-:W-:Y:S01]  /*1730*/  @P1 FMUL.FTZ R65, R51, R70 ;  /* 0x0000004633411220 */ /* 0x000fe20000410000 */
[----:B------:R-:W-:Y:S01]  /*1740*/  F2FP.BF16.F32.PACK_AB R51, RZ, R63 ;  /* 0x0000003fff33723e */ /* 0x000fe200000010ff */
[----:B---3--:R-:W-:Y:S01]  /*1750*/  @P1 FMUL.FTZ R50, R49, R50 ;  /* 0x0000003231321220 */ /* 0x008fe20000410000 */
[----:B------:R-:W-:Y:S02]  /*1760*/  F2FP.BF16.F32.PACK_AB R49, RZ, R55 ;  /* 0x00000037ff31723e */ /* 0x000fe400000010ff */
        /* <DEDUP_REMOVED lines=8> */
.L_x_4229:
        /* <DEDUP_REMOVED lines=74> */
.L_x_4245:
        /* <DEDUP_REMOVED lines=22> */
[----:B------:R-:W-:Y:S01]  /*1df0*/  SHF.R.S32.HI R62, RZ, 0x1f, R71 ;  /* 0x0000001fff3e7819 */ /* 0x000fe20000011447 */
[C---:B------:R-:W-:Y:S01]  /*1e00*/  FADD.FTZ R76, -R83.reuse, R76 ;  /* 0x0000004c534c7221 */ /* 0x040fe20000010100 */
[C---:B------:R-:W-:Y:S01]  /*1e10*/  FADD.FTZ R48, -R83.reuse, R73 ;  /* 0x0000004953307221 */ /* 0x040fe20000010100 */
[C---:B------:R-:W-:Y:S01]  /*1e20*/  FADD.FTZ R90, -R83.reuse, R64 ;  /* 0x00000040535a7221 */ /* 0x040fe20000010100 */
[----:B------:R-:W-:Y:S01]  /*1e30*/  LEA.HI R49, R62, R71, RZ, 0x3 ;  /* 0x000000473e317211 */ /* 0x000fe200078f18ff */
[C---:B------:R-:W-:Y:S01]  /*1e40*/  FADD.FTZ R50, -R83.reuse, R75 ;  /* 0x0000004b53327221 */ /* 0x040fe20000010100 */
[----:B------:R-:W1:Y:S01]  /*1e50*/  LDC.64 R62, c[0x0][0x428] ;  /* 0x00010a00ff3e7b82 */ /* 0x000e620000000a00 */
        /* <DEDUP_REMOVED lines=8> */
[----:B------:R-:W-:Y:S01]  /*1ee0*/  FADD.FTZ R82, -R83, R82 ;  /* 0x0000005253527221 */ /* 0x000fe20000010100 */
        /* <DEDUP_REMOVED lines=16> */
[----:B------:R-:W-:Y:S01]  /*1ff0*/  LEA.HI.SX32 R49, R49, R8, 0x1d ;  /* 0x0000000831317211 */ /* 0x000fe200078feaff */
[----:B------:R-:W-:Y:S01]  /*2000*/  FFMA.FTZ R52, R51, R7, R30 ;  /* 0x0000000733347223 */ /* 0x000fe2000001001e */
[----:B------:R-:W-:Y:S01]  /*2010*/  FFMA.FTZ R53, R76, R4, R31 ;  /* 0x000000044c357223 */ /* 0x000fe2000001001f */
[----:B------:R-:W-:Y:S01]  /*2020*/  FFMA.FTZ R50, R65, R5, R24 ;  /* 0x0000000541327223 */ /* 0x000fe20000010018 */
[C---:B------:R-:W-:Y:S01]  /*2030*/  IADD3 R81, PT, PT, R49.reuse, 0x20, RZ ;  /* 0x0000002031517810 */ /* 0x040fe20007ffe0ff */
[----:B-1----:R-:W-:-:S04]  /*2040*/  IMAD.WIDE.U32 R64, R49, 0x10, R62 ;  /* 0x0000001031407825 */ /* 0x002fc800078e003e */
[----:B------:R-:W-:Y:S01]  /*2050*/  FFMA.FTZ R51, R79, R3, R26 ;  /* 0x000000034f337223 */ /* 0x000fe2000001001a */
[----:B------:R-:W-:Y:S01]  /*2060*/  F2FP.BF16.F32.PACK_AB R49, R53, R52 ;  /* 0x000000343531723e */ /* 0x000fe200000010ff */
        /* <DEDUP_REMOVED lines=13> */
[----:B------:R-:W-:Y:S01]  /*2140*/  IMAD.WIDE.U32 R62, R81, 0x10, R62 ;  /* 0x00000010513e7825 */ /* 0x000fe200078e003e */
        /* <DEDUP_REMOVED lines=8> */
.L_x_4232:
[----:B------:R-:W-:Y:S05]  /*21d0*/  BSYNC.RECONVERGENT B0 ;  /* 0x0000000000007941 */ /* 0x000fea0003800200 */
.L_x_4231:
[----:B-1----:R-:W1:Y:S02]  /*21e0*/  LDC.64 R48, c[0x0][0x380] ;  /* 0x0000e000ff307b82 */ /* 0x002e640000000a00 */
[----:B-1----:R-:W-:-:S05]  /*21f0*/  IMAD R68, R48, 0x4, R68 ;  /* 0x0000000430447824 */ /* 0x002fca00078e0244 */
[----:B------:R-:W-:-:S13]  /*2200*/  ISETP.GE.AND P0, PT, R68, R49, PT ;  /* 0x000000314400720c */ /* 0x000fda0003f06270 */
[----:B------:R-:W-:Y:S05]  /*2210*/  @!P0 BRA `(.L_x_4233) ;  /* 0xffffffe000fc8947 */ /* 0x000fea000383ffff */
[----:B------:R-:W-:Y:S05]  /*2220*/  EXIT ;  /* 0x000000000000794d */ /* 0x000fea0003800000 */
.L_x_4230:
        /* <DEDUP_REMOVED lines=8> */
.L_x_4235:
[----:B------:R-:W-:Y:S05]  /*22b0*/  BSYNC B0 ;  /* 0x0000000000007941 */ /* 0x000fea0003800000 */
.L_x_4234:
        /* <DEDUP_REMOVED lines=10> */
.L_x_4236:
[----:B------:R-:W-:Y:S01]  /*2360*/  HFMA2 R87, -RZ, RZ, 0, 2.384185791015625e-07 ;  /* 0x00000004ff577431 */ /* 0x000fe200000001ff */
[----:B------:R-:W-:-:S05]  /*2370*/  MOV R48, R86 ;  /* 0x0000005600307202 */ /* 0x000fca0000000f00 */
[----:B------:R-:W-:-:S05]  /*2380*/  FADD.FTZ R50, R49, R48 ;  /* 0x0000003031327221 */ /* 0x000fca0000010000 */
[----:B------:R-:W-:-:S07]  /*2390*/  MOV R88, R50 ;  /* 0x0000003200587202 */ /* 0x000fce0000000f00 */
[----:B------:R-:W-:Y:S05]  /*23a0*/  WARPSYNC.COLLECTIVE R85, `(.L_x_4237) ;  /* 0x0000000055087348 */ /* 0x000fea0003c00000 */
[----:B------:R0:W1:Y:S02]  /*23b0*/  SHFL.BFLY P0, R86, R88, R87, R90 ;  /* 0x0c00005758567389 */ /* 0x000064000000005a */
[----:B01----:R-:W-:Y:S05]  /*23c0*/  ENDCOLLECTIVE ;  /* 0x000000000000791b */ /* 0x003fea0003800000 */
.L_x_4237:
[----:B------:R-:W-:Y:S01]  /*23d0*/  HFMA2 R87, -RZ, RZ, 0, 4.76837158203125e-07 ;  /* 0x00000008ff577431 */ /* 0x000fe200000001ff */
[----:B------:R-:W-:-:S05]  /*23e0*/  MOV R51, R86 ;  /* 0x0000005600337202 */ /* 0x000fca0000000f00 */
[----:B------:R-:W-:-:S04]  /*23f0*/  FADD.FTZ R51, R50, R51 ;  /* 0x0000003332337221 */ /* 0x000fc80000010000 */
[----:B------:R-:W-:-:S07]  /*2400*/  IMAD.MOV.U32 R88, RZ, RZ, R51 ;  /* 0x000000ffff587224 */ /* 0x000fce00078e0033 */
[----:B------:R-:W-:Y:S05]  /*2410*/  WARPSYNC.COLLECTIVE R85, `(.L_x_4238) ;  /* 0x0000000055087348 */ /* 0x000fea0003c00000 */
[----:B------:R0:W1:Y:S02]  /*2420*/  SHFL.BFLY P0, R86, R88, R87, R90 ;  /* 0x0c00005758567389 */ /* 0x000064000000005a */
[----:B01----:R-:W-:Y:S05]  /*2430*/  ENDCOLLECTIVE ;  /* 0x000000000000791b */ /* 0x003fea0003800000 */
.L_x_4238:
[----:B------:R-:W-:Y:S01]  /*2440*/  HFMA2 R87, -RZ, RZ, 0, 9.5367431640625e-07 ;  /* 0x00000010ff577431 */ /* 0x000fe200000001ff */
[----:B------:R-:W-:-:S05]  /*2450*/  MOV R48, R86 ;  /* 0x0000005600307202 */ /* 0x000fca0000000f00 */
[----:B------:R-:W-:-:S05]  /*2460*/  FADD.FTZ R53, R51, R48 ;  /* 0x0000003033357221 */ /* 0x000fca0000010000 */
[----:B------:R-:W-:-:S07]  /*2470*/  MOV R88, R53 ;  /* 0x0000003500587202 */ /* 0x000fce0000000f00 */
[----:B------:R-:W-:Y:S05]  /*2480*/  WARPSYNC.COLLECTIVE R85, `(.L_x_4239) ;  /* 0x0000000055087348 */ /* 0x000fea0003c00000 */
[----:B------:R0:W1:Y:S02]  /*2490*/  SHFL.BFLY P0, R86, R88, R87, R90 ;  /* 0x0c00005758567389 */ /* 0x000064000000005a */
[----:B01----:R-:W-:Y:S05]  /*24a0*/  ENDCOLLECTIVE ;  /* 0x000000000000791b */ /* 0x003fea0003800000 */
.L_x_4239:
[----:B------:R-:W-:Y:S01]  /*24b0*/  IMAD.MOV.U32 R87, RZ, RZ, 0x1 ;  /* 0x00000001ff577424 */ /* 0x000fe200078e00ff */
[----:B------:R-:W-:-:S05]  /*24c0*/  MOV R48, R86 ;  /* 0x0000005600307202 */ /* 0x000fca0000000f00 */
        /* <DEDUP_REMOVED lines=38> */
.L_x_4240:
[----:B------:R-:W-:Y:S01]  /*2730*/  HFMA2 R87, -RZ, RZ, 0, 1.1920928955078125e-07 ;  /* 0x00000002ff577431 */ /* 0x000fe200000001ff */
[----:B------:R-:W-:-:S05]  /*2740*/  MOV R49, R86 ;  /* 0x0000005600317202 */ /* 0x000fca0000000f00 */
[----:B------:R-:W-:-:S05]  /*2750*/  FADD.FTZ R49, R48, R49 ;  /* 0x0000003130317221 */ /* 0x000fca0000010000 */
[----:B------:R-:W-:-:S07]  /*2760*/  MOV R88, R49 ;  /* 0x0000003100587202 */ /* 0x000fce0000000f00 */
[----:B------:R-:W-:Y:S05]  /*2770*/  WARPSYNC.COLLECTIVE R85, `(.L_x_4241) ;  /* 0x0000000055087348 */ /* 0x000fea0003c00000 */
[----:B------:R0:W1:Y:S02]  /*2780*/  SHFL.BFLY P0, R86, R88, R87, R90 ;  /* 0x0c00005758567389 */ /* 0x000064000000005a */
[----:B01----:R-:W-:Y:S05]  /*2790*/  ENDCOLLECTIVE ;  /* 0x000000000000791b */ /* 0x003fea0003800000 */
.L_x_4241:
[----:B------:R-:W-:Y:S01]  /*27a0*/  HFMA2 R87, -RZ, RZ, 0, 2.384185791015625e-07 ;  /* 0x00000004ff577431 */ /* 0x000fe200000001ff */
[----:B------:R-:W-:-:S05]  /*27b0*/  MOV R50, R86 ;  /* 0x0000005600327202 */ /* 0x000fca0000000f00 */
[----:B------:R-:W-:-:S05]  /*27c0*/  FADD.FTZ R50, R49, R50 ;  /* 0x0000003231327221 */ /* 0x000fca0000010000 */
[----:B------:R-:W-:-:S07]  /*27d0*/  MOV R88, R50 ;  /* 0x0000003200587202 */ /* 0x000fce0000000f00 */
[----:B------:R-:W-:Y:S05]  /*27e0*/  WARPSYNC.COLLECTIVE R85, `(.L_x_4242) ;  /* 0x0000000055087348 */ /* 0x000fea0003c00000 */
[----:B------:R0:W1:Y:S02]  /*27f0*/  SHFL.BFLY P0, R86, R88, R87, R90 ;  /* 0x0c00005758567389 */ /* 0x000064000000005a */
[----:B01----:R-:W-:Y:S05]  /*2800*/  ENDCOLLECTIVE ;  /* 0x000000000000791b */ /* 0x003fea0003800000 */
.L_x_4242:
[----:B------:R-:W-:Y:S02]  /*2810*/  HFMA2 R87, -RZ, RZ, 0, 4.76837158203125e-07 ;  /* 0x00000008ff577431 */ /* 0x000fe400000001ff */
[----:B------:R-:W-:-:S04]  /*2820*/  IMAD.MOV.U32 R51, RZ, RZ, R86 ;  /* 0x000000ffff337224 */ /* 0x000fc800078e0056 */
[----:B------:R-:W-:-:S05]  /*2830*/  FADD.FTZ R51, R50, R51 ;  /* 0x0000003332337221 */ /* 0x000fca0000010000 */
[----:B------:R-:W-:-:S07]  /*2840*/  MOV R88, R51 ;  /* 0x0000003300587202 */ /* 0x000fce0000000f00 */
[----:B------:R-:W-:Y:S05]  /*2850*/  WARPSYNC.COLLECTIVE R85, `(.L_x_4243) ;  /* 0x0000000055087348 */ /* 0x000fea0003c00000 */
[----:B------:R0:W1:Y:S02]  /*2860*/  SHFL.BFLY P0, R86, R88, R87, R90 ;  /* 0x0c00005758567389 */ /* 0x000064000000005a */
[----:B01----:R-:W-:Y:S05]  /*2870*/  ENDCOLLECTIVE ;  /* 0x000000000000791b */ /* 0x003fea0003800000 */
.L_x_4243:
[----:B------:R-:W-:Y:S01]  /*2880*/  HFMA2 R87, -RZ, RZ, 0, 9.5367431640625e-07 ;  /* 0x00000010ff577431 */ /* 0x000fe200000001ff */
[----:B------:R-:W-:-:S05]  /*2890*/  MOV R84, R86 ;  /* 0x0000005600547202 */ /* 0x000fca0000000f00 */
[----:B------:R-:W-:-:S05]  /*28a0*/  FADD.FTZ R84, R51, R84 ;  /* 0x0000005433547221 */ /* 0x000fca0000010000 */
[----:B------:R-:W-:-:S07]  /*28b0*/  MOV R88, R84 ;  /* 0x0000005400587202 */ /* 0x000fce0000000f00 */
[----:B------:R-:W-:Y:S05]  /*28c0*/  WARPSYNC.COLLECTIVE R85, `(.L_x_4244) ;  /* 0x0000000055087348 */ /* 0x000fea0003c00000 */
[----:B------:R0:W1:Y:S02]  /*28d0*/  SHFL.BFLY P0, R86, R88, R87, R90 ;  /* 0x0c00005758567389 */ /* 0x000064000000005a */
[----:B01----:R-:W-:Y:S05]  /*28e0*/  ENDCOLLECTIVE ;  /* 0x000000000000791b */ /* 0x003fea0003800000 */
.L_x_4244:
[----:B------:R-:W-:Y:S01]  /*28f0*/  MOV R53, R86 ;  /* 0x0000005600357202 */ /* 0x000fe20000000f00 */
[----:B------:R-:W-:Y:S06]  /*2900*/  BRA `(.L_x_4245) ;  /* 0xfffffff000e07947 */ /* 0x000fec000383ffff */
.L_x_4246:
        /* <DEDUP_REMOVED lines=15> */
.L_x_20260:


//--------------------- .text._ZN10layer_norm13ln_fwd_kernelINS_13Kernel_traitsIf13__nv_bfloat16S2_S2_fjLj512ELj1ELj4ELj1ELj16ENS_18Kernel_traits_baseILj512EfS2_S2_S2_fjLj128EEEEELb1ELb0ELb0ELb0EEEvNS_9FwdParamsE --------------------------
	.section	.text._ZN10layer_norm13ln_fwd_kernelINS_13Kernel_traitsIf13__nv_bfloat16S2_S2_fjLj512ELj1ELj4ELj1ELj16ENS_18Kernel_traits_baseILj512EfS2_S2_S2_fjLj128EEEEELb1ELb0ELb0ELb0EEEvNS_9FwdParamsE,"ax",@progbits
	.align	128
        .global         _ZN10layer_norm13ln_fwd_kernelINS_13Kernel_traitsIf13__nv_bfloat16S2_S2_fjLj512ELj1ELj4ELj1ELj16ENS_18Kernel_traits_baseILj512EfS2_S2_S2_fjLj128EEEEELb1ELb0ELb0ELb0EEEvNS_9FwdParamsE
        .type           _ZN10layer_norm13ln_fwd_kernelINS_13Kernel_traitsIf13__nv_bfloat16S2_S2_fjLj512ELj1ELj4ELj1ELj16ENS_18Kernel_traits_baseILj512EfS2_S2_S2_fjLj128EEEEELb1ELb0ELb0ELb0EEEvNS_9FwdParamsE,@function
        .size           _ZN10layer_norm13ln_fwd_kernelINS_13Kernel_traitsIf13__nv_bfloat16S2_S2_fjLj512ELj1ELj4ELj1ELj16ENS_18Kernel_traits_baseILj512EfS2_S2_S2_fjLj128EEEEELb1ELb0ELb0ELb0EEEvNS_9FwdParamsE,(.L_x_20261 - _ZN10layer_norm13ln_fwd_kernelINS_13Kernel_traitsIf13__nv_bfloat16S2_S2_fjLj512ELj1ELj4ELj1ELj16ENS_18Kernel_traits_baseILj512EfS2_S2_S2_fjLj128EEEEELb1ELb0ELb0ELb0EEEvNS_9FwdParamsE)
        .other          _ZN10layer_norm13ln_fwd_kernelINS_13Kernel_traitsIf13__nv_bfloat16S2_S2_fjLj512ELj1ELj4ELj1ELj16ENS_18Kernel_traits_baseILj512EfS2_S2_S2_fjLj128EEEEELb1ELb0ELb0ELb0EEEvNS_9FwdParamsE,@"STO_CUDA_ENTRY STV_DEFAULT"
_ZN10layer_norm13ln_fwd_kernelINS_13Kernel_traitsIf13__nv_bfloat16S2_S2_fjLj512ELj1ELj4ELj1ELj16ENS_18Kernel_traits_baseILj512EfS2_S2_S2_fjLj128EEEEELb1ELb0ELb0ELb0EEEvNS_9FwdParamsE:
.text._ZN10layer_norm13ln_fwd_kernelINS_13Kernel_traitsIf13__nv_bfloat16S2_S2_fjLj512ELj1ELj4ELj1ELj16ENS_18Kernel_traits_baseILj512EfS2_S2_S2_fjLj128EEEEELb1ELb0ELb0ELb0EEEvNS_9FwdParamsE:
        /* <DEDUP_REMOVED lines=70> */
.L_x_4250:
[----:B------:R-:W-:Y:S05]  /*0460*/  BSYNC.RECONVERGENT B1 ;  /* 0x0000000000017941 */ /* 0x000fea0003800200 */
.L_x_4249:
        /* <DEDUP_REMOVED lines=10> */
.L_x_4248:
[C---:B------:R-:W-:Y:S01]  /*0510*/  ISETP.GE.U32.AND P0, PT, R11.reuse, 0x20, PT ;  /* 0x000000200b00780c */ /* 0x040fe20003f06070 */
[----:B------:R-:W-:Y:S01]  /*0520*/  IMAD.MOV.U32 R15, RZ, RZ, R9 ;  /* 0x000000ffff0f7224 */ /* 0x000fe200078e0009 */
[----:B------:R-:W-:-:S11]  /*0530*/  ISETP.GE.U32.AND P1, PT, R11, 0x40, PT ;  /* 0x000000400b00780c */ /* 0x000fd60003f26070 */
        /* <DEDUP_REMOVED lines=17> */
.L_x_4251:
[----:B------:R-:W-:Y:S05]  /*0650*/  BSYNC.RECONVERGENT B0 ;  /* 0x0000000000007941 */ /* 0x000fea0003800200 */
.L_x_4247:
[----:B------:R-:W1:Y:S02]  /*0660*/  LDCU UR4, c[0x0][0x384] ;  /* 0x00007080ff0477ac */ /* 0x000e640008000800 */
[----:B-1----:R-:W-:-:S13]  /*0670*/  ISETP.GE.AND P0, PT, R8, UR4, PT ;  /* 0x0000000408007c0c */ /* 0x002fda000bf06270 */
[----:B------:R-:W-:Y:S05]  /*0680*/  @P0 EXIT ;  /* 0x000000000000094d */ /* 0x000fea0003800000 */
[----:B0-2---:R-:W-:Y:S01]  /*0690*/  IMAD.HI.U32 R3, R10, -0x326172a9, RZ ;  /* 0xcd9e8d570a037827 */ /* 0x005fe200078e00ff */
        /* <DEDUP_REMOVED lines=69> */
.L_x_4425:
        /* <DEDUP_REMOVED lines=38> */
.L_x_20093:
[----:B------:R-:W-:Y:S05]  /*0d50*/  BRX R74 -0xd60                                     (*"BRANCH_TARGETS .L_x_20094,.L_x_20095,.L_x_20096"*) ;  /* 0xfffffff04aa87949 */ /* 0x000fea000383ffff */
.L_x_20096:
[----:B------:R-:W-:Y:S01]  /*0d60*/  IADD3 R14, PT, PT, R3, 0x1, RZ ;  /* 0x00000001030e7810 */ /* 0x000fe20007ffe0ff */
[----:B------:R-:W-:Y:S02]  /*0d70*/  IMAD.MOV.U32 R70, RZ, RZ, R71 ;  /* 0x000000ffff467224 */ /* 0x000fe400078e0047 */
[----:B------:R-:W-:Y:S01]  /*0d80*/  IMAD.MOV.U32 R13, RZ, RZ, R4 ;  /* 0x000000ffff0d7224 */ /* 0x000fe200078e0004 */
[----:B------:R-:W-:Y:S06]  /*0d90*/  BRA `(.L_x_4257) ;  /* 0x0000000000f47947 */ /* 0x000fec0003800000 */
.L_x_20094:
[----:B------:R-:W-:Y:S01]  /*0da0*/  MOV R70, R71 ;  /* 0x0000004700467202 */ /* 0x000fe20000000f00 */
[----:B------:R-:W-:Y:S02]  /*0db0*/  IMAD.MOV.U32 R14, RZ, RZ, 0x3 ;  /* 0x00000003ff0e7424 */ /* 0x000fe400078e00ff */
[----:B------:R-:W-:Y:S01]  /*0dc0*/  IMAD.MOV.U32 R13, RZ, RZ, R5 ;  /* 0x000000ffff0d7224 */ /* 0x000fe200078e0005 */
[----:B------:R-:W-:Y:S06]  /*0dd0*/  BRA `(.L_x_4257) ;  /* 0x0000000000e47947 */ /* 0x000fec0003800000 */
.L_x_20095:
        /* <DEDUP_REMOVED lines=13> */
.L_x_4259:
[----:B------:R-:W-:Y:S05]  /*0eb0*/  BSYNC.RECONVERGENT B3 ;  /* 0x0000000000037941 */ /* 0x000fea0003800200 */
.L_x_4258:
        /* <DEDUP_REMOVED lines=43> */
.L_x_4257:
[----:B------:R-:W-:Y:S05]  /*1170*/  BSYNC.RECONVERGENT B2 ;  /* 0x0000000000027941 */ /* 0x000fea0003800200 */
.L_x_4256:
        /* <DEDUP_REMOVED lines=11> */
[----:B------:R-:W-:-:S02]  /*1230*/  MOV R57, R0 ;  /* 0x0000000000397202 */ /* 0x000fc40000000f00 */
[----:B0-----:R-:W-:Y:S01]  /*1240*/  FMUL.FTZ R62, R62, R71 ;  /* 0x000000473e3e7220 */ /* 0x001fe20000410000 */
[----:B-1----:R-:W-:Y:S01]  /*1250*/  FSETP.GTU.FTZ.AND P0, PT, R58, R69, PT ;  /* 0x000000453a00720b */ /* 0x002fe20003f1c000 */
[C---:B------:R-:W-:Y:S01]  /*1260*/  IMAD.U32 R58, R48.reuse, 0x10000, RZ ;  /* 0x00010000303a7824 */ /* 0x040fe200078e00ff */
[----:B------:R-:W-:Y:S02]  /*1270*/  PRMT R48, R48, 0x7632, R48 ;  /* 0x0000763230307816 */ /* 0x000fe40000000030 */
        /* <DEDUP_REMOVED lines=13> */
.L_x_4262:
        /* <DEDUP_REMOVED lines=13> */
.L_x_4264:
[----:B------:R-:W-:Y:S05]  /*1420*/  BSYNC.RECONVERGENT B3 ;  /* 0x0000000000037941 */ /* 0x000fea0003800200 */
.L_x_4263:
        /* <DEDUP_REMOVED lines=39> */
[----:B------:R-:W-:Y:S01]  /*16a0*/  IMAD.WIDE.U32 R74, R74, -0x2daee0ad, RZ ;  /* 0xd2511f534a4a7825 */ /* 0x000fe200078e00ff */
[----:B------:R-:W-:-:S03]  /*16b0*/  MOV R0, R78 ;  /* 0x0000004e00007202 */ /* 0x000fc60000000f00 */
[----:B------:R-:W-:Y:S01]  /*16c0*/  IMAD.MOV.U32 R70, RZ, RZ, R74 ;  /* 0x000000ffff467224 */ /* 0x000fe200078e004a */
[----:B------:R-:W-:-:S07]  /*16d0*/  LOP3.LUT R5, R76, UR31, R75, 0x96, !PT ;  /* 0x0000001f4c057c12 */ /* 0x000fce000f8e964b */
.L_x_4261:
[----:B------:R-:W-:Y:S05]  /*16e0*/  BSYNC.RECONVERGENT B2 ;  /* 0x0000000000027941 */ /* 0x000fea0003800200 */
.L_x_4260:
[----:B------:R-:W-:Y:S01]  /*16f0*/  I2FP.F32.U32 R57, R57 ;  /* 0x0000003900397245 */ /* 0x000fe20000201000 */
[----:B------:R-:W-:Y:S01]  /*1700*/  IMAD.U32 R3, R3, 0x10000, RZ ;  /* 0x0001000003037824 */ /* 0x000fe200078e00ff */
[----:B------:R-:W-:Y:S01]  /*1710*/  ISETP.NE.AND P1, PT, R61, 0x1, PT ;  /* 0x000000013d00780c */ /* 0x000fe20003f25270 */
[----:B------:R-:W-:Y:S01]  /*1720*/  BSSY.RECONVERGENT B2, `(.L_x_4265) ;  /* 0x000004d000027945 */ /* 0x000fe20003800200 */
[----:B------:R-:W-:Y:S02]  /*1730*/  HFMA2 R62, -RZ, RZ, 0, 1.1920928955078125e-07 ;  /* 0x00000002ff3e7431 */ /* 0x000fe400000001ff */
[----:B------:R-:W-:Y:S01]  /*1740*/  FFMA.FTZ R14, R57, R66, 1.1641532182693481445e-10 ;  /* 0x2f000000390e7423 */ /* 0x000fe20000010042 */
[----:B------:R-:W-:Y:S01]  /*1750*/  FMUL.FTZ R58, R3, R68 ;  /* 0x00000044033a7220 */ /* 0x000fe20000410000 */
[----:B------:R-:W-:-:S03]  /*1760*/  IMAD.U32 R3, R48, 0x10000, RZ ;  /* 0x0001000030037824 */ /* 0x000fc600078e00ff */
        /* <DEDUP_REMOVED lines=15> */
.L_x_4267:
        /* <DEDUP_REMOVED lines=13> */
.L_x_4269:
[----:B------:R-:W-:Y:S05]  /*1930*/  BSYNC.RECONVERGENT B3 ;  /* 0x0000000000037941 */ /* 0x000fea0003800200 */
.L_x_4268:
        /* <DEDUP_REMOVED lines=41> */
[----:B------:R-:W-:Y:S02]  /*1bd0*/  LOP3.LUT R5, R76, UR31, R75, 0x96, !PT ;  /* 0x0000001f4c057c12 */ /* 0x000fe4000f8e964b */
[----:B------:R-:W-:-:S07]  /*1be0*/  MOV R70, R74 ;  /* 0x0000004a00467202 */ /* 0x000fce0000000f00 */
.L_x_4266:
[----:B------:R-:W-:Y:S05]  /*1bf0*/  BSYNC.RECONVERGENT B2 ;  /* 0x0000000000027941 */ /* 0x000fea0003800200 */
.L_x_4265:
[----:B------:R-:W-:Y:S01]  /*1c00*/  I2FP.F32.U32 R3, R3 ;  /* 0x0000000300037245 */ /* 0x000fe20000201000 */
[C---:B------:R-:W-:Y:S01]  /*1c10*/  IMAD.U32 R57, R53.reuse, 0x10000, RZ ;  /* 0x0001000035397824 */ /* 0x040fe200078e00ff */
[----:B------:R-:W-:Y:S01]  /*1c20*/  ISETP.NE.AND P2, PT, R62, 0x1, PT ;  /* 0x000000013e00780c */ /* 0x000fe20003f45270 */
[----:B------:R-:W-:Y:S01]  /*1c30*/  BSSY.RECONVERGENT B2, `(.L_x_4270) ;  /* 0x000004f000027945 */ /* 0x000fe20003800200 */
[----:B------:R-:W-:Y:S01]  /*1c40*/  PRMT R53, R53, 0x7632, R53 ;  /* 0x0000763235357816 */ /* 0x000fe20000000035 */
[----:B------:R-:W-:Y:S01]  /*1c50*/  FFMA.FTZ R48, R3, R66, 1.1641532182693481445e-10 ;  /* 0x2f00000003307423 */ /* 0x000fe20000010042 */
[----:B------:R-:W-:Y:S01]  /*1c60*/  FMUL.FTZ R58, R57, R68 ;  /* 0x00000044393a7220 */ /* 0x000fe20000410000 */
[----:B------:R-:W-:Y:S01]  /*1c70*/  PRMT R3, R49, 0x7632, R3 ;  /* 0x0000763231037816 */ /* 0x000fe20000000003 */
[----:B------:R-:W-:Y:S02]  /*1c80*/  IMAD.MOV.U32 R61, RZ, RZ, 0x2 ;  /* 0x00000002ff3d7424 */ /* 0x000fe400078e00ff */
[----:B------:R-:W-:Y:S01]  /*1c90*/  FMUL.FTZ R58, R58, R71 ;  /* 0x000000473a3a7220 */ /* 0x000fe20000410000 */
[----:B------:R-:W-:-:S02]  /*1ca0*/  FSETP.GTU.FTZ.AND P1, PT, R48, R69, PT ;  /* 0x000000453000720b */ /* 0x000fc40003f3c000 */
[----:B------:R-:W-:Y:S01]  /*1cb0*/  SHF.L.U32 R48, R49, 0x10, RZ ;  /* 0x0000001031307819 */ /* 0x000fe200000006ff */
[----:B------:R-:W-:Y:S01]  /*1cc0*/  IMAD.MOV.U32 R49, RZ, RZ, R0 ;  /* 0x000000ffff317224 */ /* 0x000fe200078e0000 */
        /* <DEDUP_REMOVED lines=12> */
.L_x_4272:
        /* <DEDUP_REMOVED lines=13> */
.L_x_4274:
[----:B------:R-:W-:Y:S05]  /*1e60*/  BSYNC.RECONVERGENT B3 ;  /* 0x0000000000037941 */ /* 0x000fea0003800200 */
.L_x_4273:
        /* <DEDUP_REMOVED lines=43> */
.L_x_4271:
[----:B------:R-:W-:Y:S05]  /*2120*/  BSYNC.RECONVERGENT B2 ;  /* 0x0000000000027941 */ /* 0x000fea0003800200 */
.L_x_4270:
[----:B------:R-:W-:Y:S01]  /*2130*/  I2FP.F32.U32 R49, R49 ;  /* 0x0000003100317245 */ /* 0x000fe20000201000 */
[----:B------:R-:W-:Y:S01]  /*2140*/  IMAD.U32 R3, R3, 0x10000, RZ ;  /* 0x0001000003037824 */ /* 0x000fe200078e00ff */
[----:B------:R-:W-:Y:S01]  /*2150*/  SHF.L.U32 R53, R53, 0x10, RZ ;  /* 0x0000001035357819 */ /* 0x000fe200000006ff */
[----:B------:R-:W-:Y:S01]  /*2160*/  BSSY.RECONVERGENT B2, `(.L_x_4275) ;  /* 0x000004d000027945 */ /* 0x000fe20003800200 */
[----:B------:R-:W-:Y:S01]  /*2170*/  ISETP.NE.AND P3, PT, R61, 0x1, PT ;  /* 0x000000013d00780c */ /* 0x000fe20003f65270 */
[----:B------:R-:W-:Y:S02]  /*2180*/  FFMA.FTZ R48, R49, R66, 1.1641532182693481445e-10 ;  /* 0x2f00000031307423 */ /* 0x000fe40000010042 */
[----:B------:R-:W-:Y:S01]  /*2190*/  FMUL.FTZ R58, R53, R68 ;  /* 0x00000044353a7220 */ /* 0x000fe20000410000 */
[----:B------:R-:W-:Y:S02]  /*21a0*/  IMAD.MOV.U32 R53, RZ, RZ, 0x2 ;  /* 0x00000002ff357424 */ /* 0x000fe400078e00ff */
[----:B------:R-:W-:Y:S01]  /*21b0*/  FSETP.GTU.FTZ.AND P2, PT, R48, R69, PT ;  /* 0x000000453000720b */ /* 0x000fe20003f5c000 */
[----:B------:R-:W-:-:S05]  /*21c0*/  FMUL.FTZ R58, R58, R71 ;  /* 0x000000473a3a7220 */ /* 0x000fca0000410000 */
        /* <DEDUP_REMOVED lines=13> */
.L_x_4277:
        /* <DEDUP_REMOVED lines=13> */
.L_x_4279:
[----:B------:R-:W-:Y:S05]  /*2370*/  BSYNC.RECONVERGENT B3 ;  /* 0x0000000000037941 */ /* 0x000fea0003800200 */
.L_x_4278:
        /* <DEDUP_REMOVED lines=42> */
[----:B------:R-:W-:-:S07]  /*2620*/  IMAD.MOV.U32 R70, RZ, RZ, R48 ;  /* 0x000000ffff467224 */ /* 0x000fce00078e0030 */
.L_x_4276:
[----:B------:R-:W-:Y:S05]  /*2630*/  BSYNC.RECONVERGENT B2 ;  /* 0x0000000000027941 */ /* 0x000fea0003800200 */
.L_x_4275:
[----:B------:R-:W-:Y:S01]  /*2640*/  I2FP.F32.U32 R3, R3 ;  /* 0x0000000300037245 */ /* 0x000fe20000201000 */
[C---:B------:R-:W-:Y:S01]  /*2650*/  IMAD.U32 R49, R54.reuse, 0x10000, RZ ;  /* 0x0001000036317824 */ /* 0x040fe200078e00ff */
[----:B------:R-:W-:Y:S01]  /*2660*/  ISETP.NE.AND P4, PT, R53, 0x1, PT ;  /* 0x000000013500780c */ /* 0x000fe20003f85270 */
[----:B------:R-:W-:Y:S01]  /*2670*/  BSSY.RECONVERGENT B2, `(.L_x_4280) ;  /* 0x000004f000027945 */ /* 0x000fe20003800200 */
[----:B------:R-:W-:Y:S02]  /*2680*/  HFMA2 R65, -RZ, RZ, 0, 1.1920928955078125e-07 ;  /* 0x00000002ff417431 */ /* 0x000fe400000001ff */
[----:B------:R-:W-:Y:S01]  /*2690*/  FFMA.FTZ R48, R3, R66, 1.1641532182693481445e-10 ;  /* 0x2f00000003307423 */ /* 0x000fe20000010042 */
[----:B------:R-:W-:Y:S01]  /*26a0*/  FMUL.FTZ R62, R49, R68 ;  /* 0x00000044313e7220 */ /* 0x000fe20000410000 */
[----:B------:R-:W-:Y:S01]  /*26b0*/  PRMT R54, R54, 0x7632, R54 ;  /* 0x0000763236367816 */ /* 0x000fe20000000036 */
[----:B------:R-:W-:Y:S02]  /*26c0*/  IMAD.MOV.U32 R3, RZ, RZ, R0 ;  /* 0x000000ffff037224 */ /* 0x000fe400078e0000 */
[----:B------:R-:W-:Y:S01]  /*26d0*/  FMUL.FTZ R62, R62, R71 ;  /* 0x000000473e3e7220 */ /* 0x000fe20000410000 */
[----:B------:R-:W-:Y:S01]  /*26e0*/  FSETP.GTU.FTZ.AND P3, PT, R48, R69, PT ;  /* 0x000000453000720b */ /* 0x000fe20003f7c000 */
[C---:B------:R-:W-:Y:S01]  /*26f0*/  IMAD.U32 R48, R50.reuse, 0x10000, RZ ;  /* 0x0001000032307824 */ /* 0x040fe200078e00ff */
        /* <DEDUP_REMOVED lines=13> */
.L_x_4282:
        /* <DEDUP_REMOVED lines=13> */
.L_x_4284:
[----:B------:R-:W-:Y:S05]  /*28a0*/  BSYNC.RECONVERGENT B3 ;  /* 0x0000000000037941 */ /* 0x000fea0003800200 */
.L_x_4283:
        /* <DEDUP_REMOVED lines=43> */
.L_x_4281:
[----:B------:R-:W-:Y:S05]  /*2b60*/  BSYNC.RECONVERGENT B2 ;  /* 0x0000000000027941 */ /* 0x000fea0003800200 */
.L_x_4280:
[----:B------:R-:W-:Y:S01]  /*2b70*/  I2FP.F32.U32 R3, R3 ;  /* 0x0000000300037245 */ /* 0x000fe20000201000 */
[----:B------:R-:W-:Y:S01]  /*2b80*/  IMAD.U32 R49, R54, 0x10000, RZ ;  /* 0x0001000036317824 */ /* 0x000fe200078e00ff */
[----:B------:R-:W-:Y:S01]  /*2b90*/  ISETP.NE.AND P5, PT, R65, 0x1, PT ;  /* 0x000000014100780c */ /* 0x000fe20003fa5270 */
[----:B------:R-:W-:Y:S02]  /*2ba0*/  BSSY.RECONVERGENT B2, `(.L_x_4285) ;  /* 0x000004d000027945 */ /* 0x000fe40003800200 */
        /* <DEDUP_REMOVED lines=19> */
.L_x_4287:
        /* <DEDUP_REMOVED lines=13> */
.L_x_4289:
[----:B------:R-:W-:Y:S05]  /*2db0*/  BSYNC.RECONVERGENT B3 ;  /* 0x0000000000037941 */ /* 0x000fea0003800200 */
.L_x_4288:
        /* <DEDUP_REMOVED lines=43> */
.L_x_4286:
[----:B------:R-:W-:Y:S05]  /*3070*/  BSYNC.RECONVERGENT B2 ;  /* 0x0000000000027941 */ /* 0x000fea0003800200 */
.L_x_4285:
        /* <DEDUP_REMOVED lines=25> */
.L_x_4292:
        /* <DEDUP_REMOVED lines=15> */
.L_x_4294:
[----:B------:R-:W-:Y:S05]  /*3300*/  BSYNC.RECONVERGENT B3 ;  /* 0x0000000000037941 */ /* 0x000fea0003800200 */
.L_x_4293:
        /* <DEDUP_REMOVED lines=40> */
[----:B------:R-:W-:-:S04]  /*3590*/  IMAD.WIDE.U32 R48, R0, -0x326172a9, RZ ;  /* 0xcd9e8d5700307825 */ /* 0x000fc800078e00ff */
[----:B------:R-:W-:Y:S01]  /*35a0*/  IMAD.MOV.U32 R0, RZ, RZ, R48 ;  /* 0x000000ffff007224 */ /* 0x000fe200078e0030 */
[----:B------:R-:W-:-:S07]  /*35b0*/  LOP3.LUT R4, R4, UR30, R49, 0x96, !PT ;  /* 0x0000001e04047c12 */ /* 0x000fce000f8e9631 */
.L_x_4291:
[----:B------:R-:W-:Y:S05]  /*35c0*/  BSYNC.RECONVERGENT B2 ;  /* 0x0000000000027941 */ /* 0x000fea0003800200 */
.L_x_4290:
[----:B------:R-:W-:Y:S01]  /*35d0*/  I2FP.F32.U32 R49, R50 ;  /* 0x0000003200317245 */ /* 0x000fe20000201000 */
[----:B------:R-:W-:Y:S01]  /*35e0*/  IMAD.U32 R55, R55, 0x10000, RZ ;  /* 0x0001000037377824 */ /* 0x000fe200078e00ff */
[----:B------:R-:W-:Y:S01]  /*35f0*/  F2FP.BF16.F32.PACK_AB R50, R62, R61 ;  /* 0x0000003d3e32723e */ /* 0x000fe200000010ff */
[----:B------:R-:W-:Y:S02]  /*3600*/  IMAD.U32 R53, R53, 0x10000, RZ ;  /* 0x0001000035357824 */ /* 0x000fe400078e00ff */
        /* <DEDUP_REMOVED lines=11> */
.L_x_4255:
        /* <DEDUP_REMOVED lines=16> */
.L_x_4298:
        /* <DEDUP_REMOVED lines=13> */
.L_x_4300:
[----:B------:R-:W-:Y:S05]  /*3890*/  BSYNC.RECONVERGENT B3 ;  /* 0x0000000000037941 */ /* 0x000fea0003800200 */
.L_x_4299:
        /* <DEDUP_REMOVED lines=43> */
.L_x_4297:
[----:B------:R-:W-:Y:S05]  /*3b50*/  BSYNC.RECONVERGENT B2 ;  /* 0x0000000000027941 */ /* 0x000fea0003800200 */
.L_x_4296:
        /* <DEDUP_REMOVED lines=26> */
.L_x_4303:
        /* <DEDUP_REMOVED lines=13> */
.L_x_4305:
[----:B------:R-:W-:Y:S05]  /*3dd0*/  BSYNC.RECONVERGENT B3 ;  /* 0x0000000000037941 */ /* 0x000fea0003800200 */
.L_x_4304:
        /* <DEDUP_REMOVED lines=43> */
.L_x_4302:
[----:B------:R-:W-:Y:S05]  /*4090*/  BSYNC.RECONVERGENT B2 ;  /* 0x0000000000027941 */ /* 0x000fea0003800200 */
.L_x_4301:
[----:B------:R-:W-:Y:S01]  /*40a0*/  I2FP.F32.U32 R49, R14 ;  /* 0x0000000e00317245 */ /* 0x000fe20000201000 */
[----:B------:R-:W-:Y:S01]  /*40b0*/  BSSY.RECONVERGENT B2, `(.L_x_4306) ;  /* 0x000004d000027945 */ /* 0x000fe20003800200 */
[----:B------:R-:W-:Y:S01]  /*40c0*/  ISETP.NE.AND P2, PT, R50, 0x1, PT ;  /* 0x000000013200780c */ /* 0x000fe20003f45270 */
[----:B------:R-:W-:Y:S01]  /*40d0*/  IMAD.MOV.U32 R51, RZ, RZ, 0x2 ;  /* 0x00000002ff337424 */ /* 0x000fe200078e00ff */
[----:B------:R-:W-:Y:S01]  /*40e0*/  SHF.L.U32 R3, R3, 0x10, RZ ;  /* 0x0000001003037819 */ /* 0x000fe200000006ff */
[----:B------:R-:W-:-:S04]  /*40f0*/  FFMA.FTZ R14, R49, R66, 1.1641532182693481445e-10 ;  /* 0x2f000000310e7423 */ /* 0x000fc80000010042 */
[----:B------:R-:W-:Y:S01]  /*4100*/  FMUL.FTZ R48, R3, R68 ;  /* 0x0000004403307220 */ /* 0x000fe20000410000 */
[----:B------:R-:W-:Y:S01]  /*4110*/  FSETP.GTU.FTZ.AND P1, PT, R14, R71, PT ;  /* 0x000000470e00720b */ /* 0x000fe20003f3c000 */
[----:B------:R-:W-:Y:S02]  /*4120*/  IMAD.MOV.U32 R3, RZ, RZ, R0 ;  /* 0x000000ffff037224 */ /* 0x000fe400078e0000 */
[----:B------:R-:W-:Y:S01]  /*4130*/  FMUL.FTZ R14, R48, R69 ;  /* 0x00000045300e7220 */ /* 0x000fe20000410000 */
[----:B------:R-:W-:-:S04]  /*4140*/  PLOP3.LUT P0, PT, P1, PT, PT, 0x8, 0x80 ;  /* 0x000000000080781c */ /* 0x000fc80000f0e170 */
[----:B------:R-:W-:Y:S01]  /*4150*/  FSEL R14, R14, RZ, !P1 ;  /* 0x000000ff0e0e7208 */ /* 0x000fe20004800000 */
        /* <DEDUP_REMOVED lines=9> */
.L_x_4308:
        /* <DEDUP_REMOVED lines=13> */
.L_x_4310:
[----:B------:R-:W-:Y:S05]  /*42c0*/  BSYNC.RECONVERGENT B3 ;  /* 0x0000000000037941 */ /* 0x000fea0003800200 */
.L_x_4309:
        /* <DEDUP_REMOVED lines=43> */
.L_x_4307:
[----:B------:R-:W-:Y:S05]  /*4580*/  BSYNC.RECONVERGENT B2 ;  /* 0x0000000000027941 */ /* 0x000fea0003800200 */
.L_x_4306:
[----:B------:R-:W-:Y:S01]  /*4590*/  ISETP.NE.AND P3, PT, R51, 0x1, PT ;  /* 0x000000013300780c */ /* 0x000fe20003f65270 */
[----:B------:R-:W-:Y:S01]  /*45a0*/  BSSY.RECONVERGENT B2, `(.L_x_4311) ;  /* 0x000004e000027945 */ /* 0x000fe20003800200 */
[----:B------:R-:W-:Y:S02]  /*45b0*/  I2FP.F32.U32 R3, R3 ;  /* 0x0000000300037245 */ /* 0x000fe40000201000 */
[C---:B------:R-:W-:Y:S02]  /*45c0*/  SHF.L.U32 R49, R53.reuse, 0x10, RZ ;  /* 0x0000001035317819 */ /* 0x040fe400000006ff */
[----:B------:R-:W-:Y:S01]  /*45d0*/  PRMT R53, R53, 0x7632, R53 ;  /* 0x0000763235357816 */ /* 0x000fe20000000035 */
[----:B------:R-:W-:Y:S01]  /*45e0*/  FFMA.FTZ R48, R3, R66, 1.1641532182693481445e-10 ;  /* 0x2f00000003307423 */ /* 0x000fe20000010042 */
[----:B------:R-:W-:Y:S02]  /*45f0*/  IMAD.MOV.U32 R3, RZ, RZ, R0 ;  /* 0x000000ffff037224 */ /* 0x000fe400078e0000 */
[----:B------:R-:W-:Y:S01]  /*4600*/  FMUL.FTZ R50, R49, R68 ;  /* 0x0000004431327220 */ /* 0x000fe20000410000 */
[----:B------:R-:W-:Y:S01]  /*4610*/  IMAD.MOV.U32 R49, RZ, RZ, 0x2 ;  /* 0x00000002ff317424 */ /* 0x000fe200078e00ff */
[----:B------:R-:W-:-:S02]  /*4620*/  FSETP.GTU.FTZ.AND P2, PT, R48, R71, PT ;  /* 0x000000473000720b */ /* 0x000fc40003f5c000 */
[----:B------:R-:W-:Y:S02]  /*4630*/  FMUL.FTZ R50, R50, R69 ;  /* 0x0000004532327220 */ /* 0x000fe40000410000 */
[----:B------:R-:W-:-:S03]  /*4640*/  PLOP3.LUT P1, PT, P2, PT, PT, 0x8, 0x80 ;  /* 0x000000000080781c */ /* 0x000fc6000172e170 */
[----:B------:R-:W-:Y:S01]  /*4650*/  FSEL R57, R50, RZ, !P2 ;  /* 0x000000ff32397208 */ /* 0x000fe20005000000 */
        /* <DEDUP_REMOVED lines=9> */
.L_x_4313:
        /* <DEDUP_REMOVED lines=13> */
.L_x_4315:
[----:B------:R-:W-:Y:S05]  /*47c0*/  BSYNC.RECONVERGENT B3 ;  /* 0x0000000000037941 */ /* 0x000fea0003800200 */
.L_x_4314:
        /* <DEDUP_REMOVED lines=43> */
.L_x_4312:
[----:B------:R-:W-:Y:S05]  /*4a80*/  BSYNC.RECONVERGENT B2 ;  /* 0x0000000000027941 */ /* 0x000fea0003800200 */
.L_x_4311:
[----:B------:R-:W-:Y:S01]  /*4a90*/  ISETP.NE.AND P4, PT, R49, 0x1, PT ;  /* 0x000000013100780c */ /* 0x000fe20003f85270 */
[----:B------:R-:W-:Y:S01]  /*4aa0*/  BSSY.RECONVERGENT B2, `(.L_x_4316) ;  /* 0x000004d000027945 */ /* 0x000fe20003800200 */
[----:B------:R-:W-:Y:S01]  /*4ab0*/  I2FP.F32.U32 R3, R3 ;  /* 0x0000000300037245 */ /* 0x000fe20000201000 */
[----:B------:R-:W-:Y:S01]  /*4ac0*/  IMAD.MOV.U32 R51, RZ, RZ, 0x2 ;  /* 0x00000002ff337424 */ /* 0x000fe200078e00ff */
[----:B------:R-:W-:-:S03]  /*4ad0*/  SHF.L.U32 R53, R53, 0x10, RZ ;  /* 0x0000001035357819 */ /* 0x000fc600000006ff */
[----:B------:R-:W-:Y:S01]  /*4ae0*/  FFMA.FTZ R48, R3, R66, 1.1641532182693481445e-10 ;  /* 0x2f00000003307423 */ /* 0x000fe20000010042 */
[----:B------:R-:W-:Y:S02]  /*4af0*/  IMAD.MOV.U32 R3, RZ, RZ, R0 ;  /* 0x000000ffff037224 */ /* 0x000fe400078e0000 */
[----:B------:R-:W-:Y:S02]  /*4b00*/  FMUL.FTZ R50, R53, R68 ;  /* 0x0000004435327220 */ /* 0x000fe40000410000 */
[----:B------:R-:W-:Y:S02]  /*4b10*/  FSETP.GTU.FTZ.AND P3, PT, R48, R71, PT ;  /* 0x000000473000720b */ /* 0x000fe40003f7c000 */
        /* <DEDUP_REMOVED lines=12> */
.L_x_4318:
        /* <DEDUP_REMOVED lines=13> */
.L_x_4320:
[----:B------:R-:W-:Y:S05]  /*4cb0*/  BSYNC.RECONVERGENT B3 ;  /* 0x0000000000037941 */ /* 0x000fea0003800200 */
.L_x_4319:
        /* <DEDUP_REMOVED lines=43> */
.L_x_4317:
[----:B------:R-:W-:Y:S05]  /*4f70*/  BSYNC.RECONVERGENT B2 ;  /* 0x0000000000027941 */ /* 0x000fea0003800200 */
.L_x_4316:
        /* <DEDUP_REMOVED lines=22> */
.L_x_4323:
        /* <DEDUP_REMOVED lines=13> */
.L_x_4325:
[----:B------:R-:W-:Y:S05]  /*51b0*/  BSYNC.RECONVERGENT B3 ;  /* 0x0000000000037941 */ /* 0x000fea0003800200 */
.L_x_4324:
        /* <DEDUP_REMOVED lines=43> */
.L_x_4322:
[----:B------:R-:W-:Y:S05]  /*5470*/  BSYNC.RECONVERGENT B2 ;  /* 0x0000000000027941 */ /* 0x000fea0003800200 */
.L_x_4321:
[----:B------:R-:W-:Y:S01]  /*5480*/  I2FP.F32.U32 R3, R3 ;  /* 0x0000000300037245 */ /* 0x000fe20000201000 */
[----:B------:R-:W-:Y:S01]  /*5490*/  BSSY.RECONVERGENT B2, `(.L_x_4326) ;  /* 0x000004d000027945 */ /* 0x000fe20003800200 */
[----:B------:R-:W-:Y:S01]  /*54a0*/  SHF.L.U32 R49, R54, 0x10, RZ ;  /* 0x0000001036317819 */ /* 0x000fe200000006ff */
[----:B------:R-:W-:Y:S01]  /*54b0*/  IMAD.MOV.U32 R51, RZ, RZ, 0x2 ;  /* 0x00000002ff337424 */ /* 0x000fe200078e00ff */
[----:B------:R-:W-:Y:S01]  /*54c0*/  ISETP.NE.AND P5, PT, R53, 0x1, PT ;  /* 0x000000013500780c */ /* 0x000fe20003fa5270 */
[----:B------:R-:W-:Y:S01]  /*54d0*/  FFMA.FTZ R48, R3, R66, 1.1641532182693481445e-10 ;  /* 0x2f00000003307423 */ /* 0x000fe20000010042 */
[----:B------:R-:W-:Y:S02]  /*54e0*/  IMAD.MOV.U32 R3, RZ, RZ, R0 ;  /* 0x000000ffff037224 */ /* 0x000fe400078e0000 */
[----:B------:R-:W-:Y:S02]  /*54f0*/  FMUL.FTZ R50, R49, R68 ;  /* 0x0000004431327220 */ /* 0x000fe40000410000 */
[----:B------:R-:W-:-:S02]  /*5500*/  FSETP.GTU.FTZ.AND P4, PT, R48, R71, PT ;  /* 0x000000473000720b */ /* 0x000fc40003f9c000 */
        /* <DEDUP_REMOVED lines=12> */
.L_x_4328:
        /* <DEDUP_REMOVED lines=13> */
.L_x_4330:
[----:B------:R-:W-:Y:S05]  /*56a0*/  BSYNC.RECONVERGENT B3 ;  /* 0x0000000000037941 */ /* 0x000fea0003800200 */
.L_x_4329:
        /* <DEDUP_REMOVED lines=43> */
.L_x_4327:
[----:B------:R-:W-:Y:S05]  /*5960*/  BSYNC.RECONVERGENT B2 ;  /* 0x0000000000027941 */ /* 0x000fea0003800200 */
.L_x_4326:
[----:B------:R-:W-:Y:S01]  /*5970*/  I2FP.F32.U32 R3, R3 ;  /* 0x0000000300037245 */ /* 0x000fe20000201000 */
[----:B------:R-:W-:Y:S01]  /*5980*/  BSSY.RECONVERGENT B2, `(.L_x_4331) ;  /* 0x0000050000027945 */ /* 0x000fe20003800200 */
[----:B------:R-:W-:Y:S02]  /*5990*/  SHF.L.U32 R49, R55, 0x10, RZ ;  /* 0x0000001037317819 */ /* 0x000fe400000006ff */
[----:B------:R-:W-:Y:S01]  /*59a0*/  ISETP.NE.AND P6, PT, R51, 0x1, PT ;  /* 0x000000013300780c */ /* 0x000fe20003fc5270 */
[----:B------:R-:W-:Y:S01]  /*59b0*/  FFMA.FTZ R48, R3, R66, 1.1641532182693481445e-10 ;  /* 0x2f00000003307423 */ /* 0x000fe20000010042 */
[----:B------:R-:W-:Y:S01]  /*59c0*/  PRMT R55, R55, 0x7632, R55 ;  /* 0x0000763237377816 */ /* 0x000fe20000000037 */
[----:B------:R-:W-:Y:S01]  /*59d0*/  FMUL.FTZ R50, R49, R68 ;  /* 0x0000004431327220 */ /* 0x000fe20000410000 */
[----:B------:R-:W-:Y:S02]  /*59e0*/  IMAD.MOV.U32 R3, RZ, RZ, 0x2 ;  /* 0x00000002ff037424 */ /* 0x000fe400078e00ff */
[----:B------:R-:W-:Y:S01]  /*59f0*/  FSETP.GTU.FTZ.AND P5, PT, R48, R71, PT ;  /* 0x000000473000720b */ /* 0x000fe20003fbc000 */
[----:B------:R-:W-:-:S05]  /*5a00*/  FMUL.FTZ R50, R50, R69 ;  /* 0x0000004532327220 */ /* 0x000fca0000410000 */
        /* <DEDUP_REMOVED lines=12> */
.L_x_4333:
        /* <DEDUP_REMOVED lines=15> */
.L_x_4335:
[----:B------:R-:W-:Y:S05]  /*5bc0*/  BSYNC.RECONVERGENT B3 ;  /* 0x0000000000037941 */ /* 0x000fea0003800200 */
.L_x_4334:
        /* <DEDUP_REMOVED lines=38> */
[----:B------:R-:W-:Y:S01]  /*5e30*/  IMAD.MOV.U32 R50, RZ, RZ, R70 ;  /* 0x000000ffff327224 */ /* 0x000fe200078e0046 */
[----:B------:R-:W-:Y:S01]  /*5e40*/  MOV R70, R48 ;  /* 0x0000003000467202 */ /* 0x000fe20000000f00 */
[----:B------:R-:W-:-:S04]  /*5e50*/  IMAD.WIDE.U32 R48, R0, -0x326172a9, RZ ;  /* 0xcd9e8d5700307825 */ /* 0x000fc800078e00ff */
[----:B------:R-:W-:Y:S01]  /*5e60*/  IMAD.MOV.U32 R0, RZ, RZ, R48 ;  /* 0x000000ffff007224 */ /* 0x000fe200078e0030 */
[----:B------:R-:W-:-:S07]  /*5e70*/  LOP3.LUT R4, R4, UR30, R49, 0x96, !PT ;  /* 0x0000001e04047c12 */ /* 0x000fce000f8e9631 */
.L_x_4332:
[----:B------:R-:W-:Y:S05]  /*5e80*/  BSYNC.RECONVERGENT B2 ;  /* 0x0000000000027941 */ /* 0x000fea0003800200 */
.L_x_4331:
[----:B------:R-:W-:Y:S02]  /*5e90*/  I2FP.F32.U32 R49, R50 ;  /* 0x0000003200317245 */ /* 0x000fe40000201000 */
[----:B------:R-:W-:Y:S02]  /*5ea0*/  SHF.L.U32 R55, R55, 0x10, RZ ;  /* 0x0000001037377819 */ /* 0x000fe400000006ff */
[----:B------:R-:W-:Y:S01]  /*5eb0*/  F2FP.BF16.F32.PACK_AB R50, R62, R61 ;  /* 0x0000003d3e32723e */ /* 0x000fe200000010ff */
[----:B------:R-:W-:Y:S01]  /*5ec0*/  FFMA.FTZ R66, R49, R66, 1.1641532182693481445e-10 ;  /* 0x2f00000031427423 */ /* 0x000fe20000010042 */
[----:B------:R-:W-:Y:S01]  /*5ed0*/  F2FP.BF16.F32.PACK_AB R49, R58, R57 ;  /* 0x000000393a31723e */ /* 0x000fe200000010ff */
[----:B------:R-:W-:-:S03]  /*5ee0*/  FMUL.FTZ R48, R55, R68 ;  /* 0x0000004437307220 */ /* 0x000fc60000410000 */
[----:B------:R-:W-:Y:S01]  /*5ef0*/  FSETP.GTU.FTZ.AND P6, PT, R66, R71, PT ;  /* 0x000000474200720b */ /* 0x000fe20003fdc000 */
[----:B------:R-:W-:-:S05]  /*5f00*/  FMUL.FTZ R48, R48, R69 ;  /* 0x0000004530307220 */ /* 0x000fca0000410000 */
[----:B------:R-:W-:Y:S02]  /*5f10*/  FSEL R66, R48, RZ, !P6 ;  /* 0x000000ff30427208 */ /* 0x000fe40007000000 */
[----:B------:R-:W-:Y:S02]  /*5f20*/  PLOP3.LUT P6, PT, P6, PT, PT, 0x8, 0x80 ;  /* 0x000000000080781c */ /* 0x000fe400037ce170 */
[----:B------:R-:W-:Y:S02]  /*5f30*/  F2FP.BF16.F32.PACK_AB R48, R14, R13 ;  /* 0x0000000d0e30723e */ /* 0x000fe400000010ff */
[----:B------:R-:W-:-:S09]  /*5f40*/  F2FP.BF16.F32.PACK_AB R51, R66, R65 ;  /* 0x000000414233723e */ /* 0x000fd200000010ff */
.L_x_4295:
[----:B------:R-:W-:Y:S01]  /*5f50*/  SEL R75, RZ, 0x1000000, !P6 ;  /* 0x01000000ff4b7807 */ /* 0x000fe20007000000 */
[----:B------:R-:W0:Y:S01]  /*5f60*/  LDC.64 R54, c[0x0][0x3a8] ;  /* 0x0000ea00ff367b82 */ /* 0x000e220000000a00 */
[----:B------:R-:W-:Y:S02]  /*5f70*/  ISETP.NE.AND P6, PT, R52, RZ, PT ;  /* 0x000000ff3400720c */ /* 0x000fe40003fc5270 */
[----:B------:R-:W-:Y:S02]  /*5f80*/  SEL R73, RZ, 0x10000, !P5 ;  /* 0x00010000ff497807 */ /* 0x000fe40006800000 */
[----:B------:R-:W-:Y:S02]  /*5f90*/  SEL R76, RZ, 0x100, !P4 ;  /* 0x00000100ff4c7807 */ /* 0x000fe40006000000 */
[----:B------:R-:W-:Y:S01]  /*5fa0*/  SEL R71, RZ, 0x1000000, !P2 ;  /* 0x01000000ff477807 */ /* 0x000fe20005000000 */
[----:B------:R-:W1:Y:S01]  /*5fb0*/  LDC.64 R52, c[0x0][0x3b0] ;  /* 0x0000ec00ff347b82 */ /* 0x000e620000000a00 */
[----:B------:R-:W-:-:S02]  /*5fc0*/  SEL R74, RZ, 0x10000, !P1 ;  /* 0x00010000ff4a7807 */ /* 0x000fc40004800000 */
[----:B------:R-:W-:Y:S02]  /*5fd0*/  SEL R69, RZ, 0x100, !P0 ;  /* 0x00000100ff457807 */ /* 0x000fe40004000000 */
[----:B------:R-:W-:Y:S02]  /*5fe0*/  LOP3.LUT R76, R76, R75, R73, 0xfe, !PT ;  /* 0x0000004b4c4c7212 */ /* 0x000fe400078efe49 */
[----:B------:R-:W-:Y:S01]  /*5ff0*/  LOP3.LUT R69, R69, R71, R74, 0xfe, !PT ;  /* 0x0000004745457212 */ /* 0x000fe200078efe4a */
[----:B------:R-:W-:Y:S01]  /*6000*/  IMAD.MOV.U32 R71, RZ, RZ, R70 ;  /* 0x000000ffff477224 */ /* 0x000fe200078e0046 */
[----:B------:R-:W-:Y:S02]  /*6010*/  SEL R75, RZ, 0x1, !P3 ;  /* 0x00000001ff4b7807 */ /* 0x000fe40005800000 */
[----:B------:R-:W-:Y:S02]  /*6020*/  SEL R74, RZ, 0x1, !P6 ;  /* 0x00000001ff4a7807 */ /* 0x000fe40007000000 */
[----:B------:R-:W-:-:S02]  /*6030*/  LOP3.LUT R75, R76, R75, RZ, 0xfc, !PT ;  /* 0x0000004b4c4b7212 */ /* 0x000fc400078efcff */
[----:B------:R-:W-:Y:S01]  /*6040*/  LOP3.LUT R74, R69, R74, RZ, 0xfc, !PT ;  /* 0x0000004a454a7212 */ /* 0x000fe200078efcff */
[----:B0-----:R-:W-:-:S04]  /*6050*/  IMAD.WIDE.U32 R54, R12, 0x10, R54 ;  /* 0x000000100c367825 */ /* 0x001fc800078e0036 */
[C---:B------:R-:W-:Y:S01]  /*6060*/  VIADD R69, R12.reuse, 0x20 ;  /* 0x000000200c457836 */ /* 0x040fe20000000000 */
[----:B------:R0:W-:Y:S01]  /*6070*/  STG.E.128 desc[UR8][R54.64], R48 ;  /* 0x0000003036007986 */ /* 0x0001e2000c101d08 */
[----:B-1----:R-:W-:-:S05]  /*6080*/  IMAD.WIDE.U32 R52, R12, 0x8, R52 ;  /* 0x000000080c347825 */ /* 0x002fca00078e0034 */
[----:B------:R0:W-:Y:S02]  /*6090*/  STG.E.64 desc[UR8][R52.64], R74 ;  /* 0x0000004a34007986 */ /* 0x0001e4000c101b08 */
.L_x_4254:
[----:B------:R-:W-:Y:S05]  /*60a0*/  BSYNC.RECONVERGENT B1 ;  /* 0x0000000000017941 */ /* 0x000fea0003800200 */
.L_x_4253:
        /* <DEDUP_REMOVED lines=28> */
.L_x_4341:
        /* <DEDUP_REMOVED lines=13> */
.L_x_4343:
[----:B------:R-:W-:Y:S05]  /*6340*/  BSYNC.RECONVERGENT B3 ;  /* 0x0000000000037941 */ /* 0x000fea0003800200 */
.L_x_4342:
        /* <DEDUP_REMOVED lines=43> */
.L_x_4340:
[----:B------:R-:W-:Y:S05]  /*6600*/  BSYNC.RECONVERGENT B2 ;  /* 0x0000000000027941 */ /* 0x000fea0003800200 */
.L_x_4339:
        /* <DEDUP_REMOVED lines=10> */
[----:B------:R-:W-:-:S03]  /*66b0*/  MOV R3, R0 ;  /* 0x0000000000037202 */ /* 0x000fc60000000f00 */
        /* <DEDUP_REMOVED lines=8> */
[----:B------:R-:W-:Y:S01]  /*6740*/  IMAD.MOV.U32 R60, RZ, RZ, 0x2 ;  /* 0x00000002ff3c7424 */ /* 0x000fe200078e00ff */
        /* <DEDUP_REMOVED lines=9> */
.L_x_4346:
        /* <DEDUP_REMOVED lines=13> */
.L_x_4348:
[----:B------:R-:W-:Y:S05]  /*68b0*/  BSYNC.RECONVERGENT B3 ;  /* 0x0000000000037941 */ /* 0x000fea0003800200 */
.L_x_4347:
        /* <DEDUP_REMOVED lines=43> */
.L_x_4345:
[----:B------:R-:W-:Y:S05]  /*6b70*/  BSYNC.RECONVERGENT B2 ;  /* 0x0000000000027941 */ /* 0x000fea0003800200 */
.L_x_4344:
        /* <DEDUP_REMOVED lines=24> */
.L_x_4351:
        /* <DEDUP_REMOVED lines=13> */
.L_x_4353:
[----:B------:R-:W-:Y:S05]  /*6dd0*/  BSYNC.RECONVERGENT B3 ;  /* 0x0000000000037941 */ /* 0x000fea0003800200 */
.L_x_4352:
        /* <DEDUP_REMOVED lines=43> */
.L_x_4350:
[----:B------:R-:W-:Y:S05]  /*7090*/  BSYNC.RECONVERGENT B2 ;  /* 0x0000000000027941 */ /* 0x000fea0003800200 */
.L_x_4349:
[----:B------:R-:W-:Y:S01]  /*70a0*/  I2FP.F32.U32 R3, R3 ;  /* 0x0000000300037245 */ /* 0x000fe20000201000 */
[----:B------:R-:W-:Y:S01]  /*70b0*/  IMAD.U32 R59, R49, 0x10000, RZ ;  /* 0x00010000313b7824 */ /* 0x000fe200078e00ff */
[----:B------:R-:W-:Y:S01]  /*70c0*/  ISETP.NE.AND P2, PT, R63, 0x1, PT ;  /* 0x000000013f00780c */ /* 0x000fe20003f45270 */
[----:B------:R-:W-:Y:S01]  /*70d0*/  BSSY.RECONVERGENT B2, `(.L_x_4354) ;  /* 0x000004f000027945 */ /* 0x000fe20003800200 */
[----:B------:R-:W-:Y:S02]  /*70e0*/  IMAD.MOV.U32 R64, RZ, RZ, 0x2 ;  /* 0x00000002ff407424 */ /* 0x000fe400078e00ff */
[----:B------:R-:W-:Y:S01]  /*70f0*/  FFMA.FTZ R48, R3, R72, 1.1641532182693481445e-10 ;  /* 0x2f00000003307423 */ /* 0x000fe20000010048 */
[----:B------:R-:W-:Y:S01]  /*7100*/  FMUL.FTZ R59, R59, R68 ;  /* 0x000000443b3b7220 */ /* 0x000fe20000410000 */
[----:B------:R-:W-:Y:S01]  /*7110*/  PRMT R3, R49, 0x7632, R3 ;  /* 0x0000763231037816 */ /* 0x000fe20000000003 */
[----:B------:R-:W-:Y:S02]  /*7120*/  IMAD.MOV.U32 R49, RZ, RZ, R0 ;  /* 0x000000ffff317224 */ /* 0x000fe400078e0000 */
[----:B------:R-:W-:Y:S01]  /*7130*/  FMUL.FTZ R59, R59, R74 ;  /* 0x0000004a3b3b7220 */ /* 0x000fe20000410000 */
[----:B------:R-:W-:-:S02]  /*7140*/  FSETP.GTU.FTZ.AND P1, PT, R48, R73, PT ;  /* 0x000000493000720b */ /* 0x000fc40003f3c000 */
[----:B------:R-:W-:Y:S02]  /*7150*/  SHF.L.U32 R48, R53, 0x10, RZ ;  /* 0x0000001035307819 */ /* 0x000fe400000006ff */
[----:B------:R-:W-:Y:S02]  /*7160*/  FSEL R59, R59, RZ, !P1 ;  /* 0x000000ff3b3b7208 */ /* 0x000fe40004800000 */
[----:B------:R-:W-:Y:S02]  /*7170*/  PLOP3.LUT P1, PT, P1, PT, PT, 0x8, 0x80 ;  /* 0x000000000080781c */ /* 0x000fe40000f2e170 */
[----:B------:R-:W-:Y:S01]  /*7180*/  PRMT R53, R53, 0x7632, R53 ;  /* 0x0000763235357816 */ /* 0x000fe20000000035 */
        /* <DEDUP_REMOVED lines=10> */
.L_x_4356:
        /* <DEDUP_REMOVED lines=13> */
.L_x_4358:
[----:B------:R-:W-:Y:S05]  /*7300*/  BSYNC.RECONVERGENT B3 ;  /* 0x0000000000037941 */ /* 0x000fea0003800200 */
.L_x_4357:
        /* <DEDUP_REMOVED lines=43> */
.L_x_4355:
[----:B------:R-:W-:Y:S05]  /*75c0*/  BSYNC.RECONVERGENT B2 ;  /* 0x0000000000027941 */ /* 0x000fea0003800200 */
.L_x_4354:
        /* <DEDUP_REMOVED lines=23> */
.L_x_4361:
        /* <DEDUP_REMOVED lines=13> */
.L_x_4363:
[----:B------:R-:W-:Y:S05]  /*7810*/  BSYNC.RECONVERGENT B3 ;  /* 0x0000000000037941 */ /* 0x000fea0003800200 */
.L_x_4362:
        /* <DEDUP_REMOVED lines=43> */
.L_x_4360:
[----:B------:R-:W-:Y:S05]  /*7ad0*/  BSYNC.RECONVERGENT B2 ;  /* 0x0000000000027941 */ /* 0x000fea0003800200 */
.L_x_4359:
        /* <DEDUP_REMOVED lines=25> */
.L_x_4366:
        /* <DEDUP_REMOVED lines=13> */
.L_x_4368:
[----:B------:R-:W-:Y:S05]  /*7d40*/  BSYNC.RECONVERGENT B3 ;  /* 0x0000000000037941 */ /* 0x000fea0003800200 */
.L_x_4367:
        /* <DEDUP_REMOVED lines=43> */
.L_x_4365:
[----:B------:R-:W-:Y:S05]  /*8000*/  BSYNC.RECONVERGENT B2 ;  /* 0x0000000000027941 */ /* 0x000fea0003800200 */
.L_x_4364:
[----:B------:R-:W-:Y:S01]  /*8010*/  I2FP.F32.U32 R3, R3 ;  /* 0x0000000300037245 */ /* 0x000fe20000201000 */
[----:B------:R-:W-:Y:S01]  /*8020*/  IMAD.U32 R49, R50, 0x10000, RZ ;  /* 0x0001000032317824 */ /* 0x000fe200078e00ff */
[----:B------:R-:W-:Y:S01]  /*8030*/  ISETP.NE.AND P5, PT, R67, 0x1, PT ;  /* 0x000000014300780c */ /* 0x000fe20003fa5270 */
[----:B------:R-:W-:Y:S01]  /*8040*/  BSSY.RECONVERGENT B2, `(.L_x_4369) ;  /* 0x000004d000027945 */ /* 0x000fe20003800200 */
[----:B------:R-:W-:Y:S01]  /*8050*/  SHF.L.U32 R54, R54, 0x10, RZ ;  /* 0x0000001036367819 */ /* 0x000fe200000006ff */
        /* <DEDUP_REMOVED lines=18> */
.L_x_4371:
        /* <DEDUP_REMOVED lines=13> */
.L_x_4373:
[----:B------:R-:W-:Y:S05]  /*8250*/  BSYNC.RECONVERGENT B3 ;  /* 0x0000000000037941 */ /* 0x000fea0003800200 */
.L_x_4372:
        /* <DEDUP_REMOVED lines=41> */
[----:B------:R-:W-:Y:S01]  /*84f0*/  IMAD.MOV.U32 R49, RZ, RZ, RZ ;  /* 0x000000ffff317224 */ /* 0x000fe200078e00ff */
[----:B------:R-:W-:-:S07]  /*8500*/  MOV R0, R48 ;  /* 0x0000003000007202 */ /* 0x000fce0000000f00 */
.L_x_4370:
[----:B------:R-:W-:Y:S05]  /*8510*/  BSYNC.RECONVERGENT B2 ;  /* 0x0000000000027941 */ /* 0x000fea0003800200 */
.L_x_4369:
[----:B------:R-:W-:Y:S01]  /*8520*/  I2FP.F32.U32 R3, R3 ;  /* 0x0000000300037245 */ /* 0x000fe20000201000 */
[----:B------:R-:W-:Y:S01]  /*8530*/  BSSY.RECONVERGENT B2, `(.L_x_4374) ;  /* 0x0000053000027945 */ /* 0x000fe20003800200 */
[----:B------:R-:W-:Y:S01]  /*8540*/  ISETP.NE.AND P6, PT, R49, 0x1, PT ;  /* 0x000000013100780c */ /* 0x000fe20003fc5270 */
[----:B------:R-:W-:Y:S01]  /*8550*/  IMAD.MOV.U32 R50, RZ, RZ, R0 ;  /* 0x000000ffff327224 */ /* 0x000fe200078e0000 */
[----:B------:R-:W-:Y:S01]  /*8560*/  PRMT R53, R51, 0x7632, R53 ;  /* 0x0000763233357816 */ /* 0x000fe20000000035 */
[----:B------:R-:W-:Y:S01]  /*8570*/  FFMA.FTZ R48, R3, R72, 1.1641532182693481445e-10 ;  /* 0x2f00000003307423 */ /* 0x000fe20000010048 */
[----:B------:R-:W-:-:S04]  /*8580*/  SHF.L.U32 R3, R51, 0x10, RZ ;  /* 0x0000001033037819 */ /* 0x000fc800000006ff */
[----:B------:R-:W-:Y:S01]  /*8590*/  FSETP.GTU.FTZ.AND P5, PT, R48, R73, PT ;  /* 0x000000493000720b */ /* 0x000fe20003fbc000 */
[----:B------:R-:W-:Y:S01]  /*85a0*/  FMUL.FTZ R3, R3, R68 ;  /* 0x0000004403037220 */ /* 0x000fe20000410000 */
[C---:B------:R-:W-:Y:S01]  /*85b0*/  IMAD.U32 R48, R55.reuse, 0x10000, RZ ;  /* 0x0001000037307824 */ /* 0x040fe200078e00ff */
[----:B------:R-:W-:Y:S02]  /*85c0*/  PRMT R55, R55, 0x7632, R55 ;  /* 0x0000763237377816 */ /* 0x000fe40000000037 */
[----:B------:R-:W-:-:S05]  /*85d0*/  FMUL.FTZ R3, R3, R74 ;  /* 0x0000004a03037220 */ /* 0x000fca0000410000 */
        /* <DEDUP_REMOVED lines=13> */
.L_x_4376:
        /* <DEDUP_REMOVED lines=15> */
.L_x_4378:
[----:B------:R-:W-:Y:S05]  /*87a0*/  BSYNC.RECONVERGENT B3 ;  /* 0x0000000000037941 */ /* 0x000fea0003800200 */
.L_x_4377:
        /* <DEDUP_REMOVED lines=43> */
.L_x_4375:
[----:B------:R-:W-:Y:S05]  /*8a60*/  BSYNC.RECONVERGENT B2 ;  /* 0x0000000000027941 */ /* 0x000fea0003800200 */
.L_x_4374:
        /* <DEDUP_REMOVED lines=15> */
.L_x_4338:
        /* <DEDUP_REMOVED lines=16> */
.L_x_4382:
        /* <DEDUP_REMOVED lines=13> */
.L_x_4384:
[----:B------:R-:W-:Y:S05]  /*8d30*/  BSYNC.RECONVERGENT B3 ;  /* 0x0000000000037941 */ /* 0x000fea0003800200 */
.L_x_4383:
        /* <DEDUP_REMOVED lines=43> */
.L_x_4381:
[----:B------:R-:W-:Y:S05]  /*8ff0*/  BSYNC.RECONVERGENT B2 ;  /* 0x0000000000027941 */ /* 0x000fea0003800200 */
.L_x_4380:
        /* <DEDUP_REMOVED lines=26> */
.L_x_4387:
        /* <DEDUP_REMOVED lines=13> */
.L_x_4389:
[----:B------:R-:W-:Y:S05]  /*9270*/  BSYNC.RECONVERGENT B3 ;  /* 0x0000000000037941 */ /* 0x000fea0003800200 */
.L_x_4388:
        /* <DEDUP_REMOVED lines=43> */
.L_x_4386:
[----:B------:R-:W-:Y:S05]  /*9530*/  BSYNC.RECONVERGENT B2 ;  /* 0x0000000000027941 */ /* 0x000fea0003800200 */
.L_x_4385:
        /* <DEDUP_REMOVED lines=22> */
.L_x_4392:
        /* <DEDUP_REMOVED lines=13> */
.L_x_4394:
[----:B------:R-:W-:Y:S05]  /*9770*/  BSYNC.RECONVERGENT B3 ;  /* 0x0000000000037941 */ /* 0x000fea0003800200 */
.L_x_4393:
        /* <DEDUP_REMOVED lines=43> */
.L_x_4391:
[----:B------:R-:W-:Y:S05]  /*9a30*/  BSYNC.RECONVERGENT B2 ;  /* 0x0000000000027941 */ /* 0x000fea0003800200 */
.L_x_4390:
        /* <DEDUP_REMOVED lines=22> */
.L_x_4397:
        /* <DEDUP_REMOVED lines=13> */
.L_x_4399:
[----:B------:R-:W-:Y:S05]  /*9c70*/  BSYNC.RECONVERGENT B3 ;  /* 0x0000000000037941 */ /* 0x000fea0003800200 */
.L_x_4398:
        /* <DEDUP_REMOVED lines=39> */
[----:B------:R-:W-:-:S04]  /*9ef0*/  MOV R0, R74 ;  /* 0x0000004a00007202 */ /* 0x000fc80000000f00 */
[----:B------:R-:W-:Y:S01]  /*9f00*/  LOP3.LUT R5, R72, UR31, R49, 0x96, !PT ;  /* 0x0000001f48057c12 */ /* 0x000fe2000f8e9631 */
[----:B------:R-:W-:Y:S01]  /*9f10*/  IMAD.MOV.U32 R49, RZ, RZ, R70 ;  /* 0x000000ffff317224 */ /* 0x000fe200078e0046 */
[----:B------:R-:W-:-:S07]  /*9f20*/  MOV R70, R48 ;  /* 0x0000003000467202 */ /* 0x000fce0000000f00 */
.L_x_4396:
[----:B------:R-:W-:Y:S05]  /*9f30*/  BSYNC.RECONVERGENT B2 ;  /* 0x0000000000027941 */ /* 0x000fea0003800200 */
.L_x_4395:
        /* <DEDUP_REMOVED lines=21> */
.L_x_4402:
        /* <DEDUP_REMOVED lines=13> */
.L_x_4404:
[----:B------:R-:W-:Y:S05]  /*a160*/  BSYNC.RECONVERGENT B3 ;  /* 0x0000000000037941 */ /* 0x000fea0003800200 */
.L_x_4403:
        /* <DEDUP_REMOVED lines=43> */
.L_x_4401:
[----:B------:R-:W-:Y:S05]  /*a420*/  BSYNC.RECONVERGENT B2 ;  /* 0x0000000000027941 */ /* 0x000fea0003800200 */
.L_x_4400:
        /* <DEDUP_REMOVED lines=22> */
.L_x_4407:
        /* <DEDUP_REMOVED lines=13> */
.L_x_4409:
[----:B------:R-:W-:Y:S05]  /*a660*/  BSYNC.RECONVERGENT B3 ;  /* 0x0000000000037941 */ /* 0x000fea0003800200 */
.L_x_4408:
        /* <DEDUP_REMOVED lines=41> */
[----:B------:R-:W-:Y:S02]  /*a900*/  LOP3.LUT R4, R4, UR30, R73, 0x96, !PT ;  /* 0x0000001e04047c12 */ /* 0x000fe4000f8e9649 */
[----:B------:R-:W-:-:S07]  /*a910*/  MOV R0, R72 ;  /* 0x0000004800007202 */ /* 0x000fce0000000f00 */
.L_x_4406:
[----:B------:R-:W-:Y:S05]  /*a920*/  BSYNC.RECONVERGENT B2 ;  /* 0x0000000000027941 */ /* 0x000fea0003800200 */
.L_x_4405:
        /* <DEDUP_REMOVED lines=21> */
.L_x_4412:
        /* <DEDUP_REMOVED lines=13> */
.L_x_4414:
[----:B------:R-:W-:Y:S05]  /*ab50*/  BSYNC.RECONVERGENT B3 ;  /* 0x0000000000037941 */ /* 0x000fea0003800200 */
.L_x_4413:
        /* <DEDUP_REMOVED lines=43> */
.L_x_4411:
[----:B------:R-:W-:Y:S05]  /*ae10*/  BSYNC.RECONVERGENT B2 ;  /* 0x0000000000027941 */ /* 0x000fea0003800200 */
.L_x_4410:
        /* <DEDUP_REMOVED lines=9> */
[----:B------:R-:W-:-:S05]  /*aeb0*/  FMUL.FTZ R3, R3, R54 ;  /* 0x0000003603037220 */ /* 0x000fca0000410000 */
        /* <DEDUP_REMOVED lines=12> */
.L_x_4417:
        /* <DEDUP_REMOVED lines=15> */
.L_x_4419:
[----:B------:R-:W-:Y:S05]  /*b070*/  BSYNC.RECONVERGENT B3 ;  /* 0x0000000000037941 */ /* 0x000fea0003800200 */
.L_x_4418:
        /* <DEDUP_REMOVED lines=43> */
.L_x_4416:
[----:B------:R-:W-:Y:S05]  /*b330*/  BSYNC.RECONVERGENT B2 ;  /* 0x0000000000027941 */ /* 0x000fea0003800200 */
.L_x_4415:
        /* <DEDUP_REMOVED lines=12> */
.L_x_4379:
[----:B------:R-:W-:Y:S01]  /*b400*/  SEL R74, RZ, 0x10000, !P5 ;  /* 0x00010000ff4a7807 */ /* 0x000fe20006800000 */
[----:B------:R-:W0:Y:S01]  /*b410*/  LDC.64 R54, c[0x0][0x3a8] ;  /* 0x0000ea00ff367b82 */ /* 0x000e220000000a00 */
[----:B------:R-:W-:Y:S02]  /*b420*/  ISETP.NE.AND P5, PT, R52, RZ, PT ;  /* 0x000000ff3400720c */ /* 0x000fe40003fa5270 */
[----:B------:R-:W-:Y:S02]  /*b430*/  SEL R76, RZ, 0x1000000, !P6 ;  /* 0x01000000ff4c7807 */ /* 0x000fe40007000000 */
[----:B------:R-:W-:Y:S02]  /*b440*/  ISETP.NE.AND P6, PT, R71, RZ, PT ;  /* 0x000000ff4700720c */ /* 0x000fe40003fc5270 */
[----:B------:R-:W-:Y:S01]  /*b450*/  SEL R75, RZ, 0x100, !P4 ;  /* 0x00000100ff4b7807 */ /* 0x000fe20006000000 */
[----:B------:R-:W1:Y:S01]  /*b460*/  LDC.64 R52, c[0x0][0x3b0] ;  /* 0x0000ec00ff347b82 */ /* 0x000e620000000a00 */
[----:B------:R-:W-:-:S02]  /*b470*/  SEL R73, RZ, 0x1000000, !P2 ;  /* 0x01000000ff497807 */ /* 0x000fc40005000000 */
[----:B------:R-:W-:Y:S02]  /*b480*/  SEL R71, RZ, 0x10000, !P1 ;  /* 0x00010000ff477807 */ /* 0x000fe40004800000 */
[----:B------:R-:W-:Y:S02]  /*b490*/  SEL R68, RZ, 0x100, !P5 ;  /* 0x00000100ff447807 */ /* 0x000fe40006800000 */
[----:B------:R-:W-:Y:S02]  /*b4a0*/  LOP3.LUT R75, R75, R76, R74, 0xfe, !PT ;  /* 0x0000004c4b4b7212 */ /* 0x000fe400078efe4a */
[----:B------:R-:W-:Y:S02]  /*b4b0*/  LOP3.LUT R68, R68, R73, R71, 0xfe, !PT ;  /* 0x0000004944447212 */ /* 0x000fe400078efe47 */
[----:B------:R-:W-:Y:S02]  /*b4c0*/  SEL R74, RZ, 0x1, !P3 ;  /* 0x00000001ff4a7807 */ /* 0x000fe40005800000 */
        /* <DEDUP_REMOVED lines=8> */
.L_x_4337:
[----:B------:R-:W-:Y:S05]  /*b550*/  BSYNC.RECONVERGENT B1 ;  /* 0x0000000000017941 */ /* 0x000fea0003800200 */
.L_x_4336:
        /* <DEDUP_REMOVED lines=76> */
.L_x_4437:
        /* <DEDUP_REMOVED lines=18> */
[----:B------:R-:W0:Y:S01]  /*bb40*/  LDC.64 R52, c[0x0][0x428] ;  /* 0x00010a00ff347b82 */ /* 0x000e220000000a00 */
[--C-:B------:R-:W-:Y:S01]  /*bb50*/  FADD.FTZ R70, R61, -R54.reuse ;  /* 0x800000363d467221 */ /* 0x100fe20000010000 */
[C---:B------:R-:W-:Y:S01]  /*bb60*/  FMUL.FTZ R49, R55.reuse, R48 ;  /* 0x0000003037317220 */ /* 0x040fe20000410000 */
[----:B------:R-:W-:Y:S01]  /*bb70*/  FMUL.FTZ R50, R55, R50 ;  /* 0x0000003237327220 */ /* 0x000fe20000410000 */
[--C-:B------:R-:W-:Y:S01]  /*bb80*/  FADD.FTZ R68, R58, -R54.reuse ;  /* 0x800000363a447221 */ /* 0x100fe20000010000 */
[----:B------:R-:W-:Y:S01]  /*bb90*/  FADD.FTZ R74, R65, -R54 ;  /* 0x80000036414a7221 */ /* 0x000fe20000010000 */
[----:B-----5:R-:W-:Y:S01]  /*bba0*/  FFMA.FTZ R48, R49, R44, R36 ;  /* 0x0000002c31307223 */ /* 0x020fe20000010024 */
[----:B------:R-:W-:Y:S01]  /*bbb0*/  FFMA.FTZ R49, R50, R45, R37 ;  /* 0x0000002d32317223 */ /* 0x000fe20000010025 */
[--C-:B------:R-:W-:Y:S01]  /*bbc0*/  FADD.FTZ R50, R57, -R54.reuse ;  /* 0x8000003639327221 */ /* 0x100fe20000010000 */
[--C-:B------:R-:W-:Y:S01]  /*bbd0*/  FADD.FTZ R76, R66, -R54.reuse ;  /* 0x80000036424c7221 */ /* 0x100fe20000010000 */
[C---:B------:R-:W-:Y:S01]  /*bbe0*/  FMUL.FTZ R51, R55.reuse, R70 ;  /* 0x0000004637337220 */ /* 0x040fe20000410000 */
[----:B------:R-:W-:Y:S01]  /*bbf0*/  FMUL.FTZ R68, R55, R68 ;  /* 0x0000004437447220 */ /* 0x000fe20000410000 */
[----:B------:R-:W-:Y:S01]  /*bc00*/  F2FP.BF16.F32.PACK_AB R48, R49, R48 ;  /* 0x000000303130723e */ /* 0x000fe200000010ff */
[C---:B------:R-:W-:Y:S01]  /*bc10*/  FMUL.FTZ R49, R55.reuse, R50 ;  /* 0x0000003237317220 */ /* 0x040fe20000410000 */
        /* <DEDUP_REMOVED lines=16> */
.L_x_4422:
[----:B------:R-:W-:Y:S05]  /*bd20*/  BSYNC.RECONVERGENT B1 ;  /* 0x0000000000017941 */ /* 0x000fea0003800200 */
.L_x_4421:
        /* <DEDUP_REMOVED lines=16> */
[----:B------:R-:W-:Y:S01]  /*be30*/  FMUL.FTZ R76, R55, R76 ;  /* 0x0000004c374c7220 */ /* 0x000fe20000410000 */
[----:B------:R-:W-:Y:S01]  /*be40*/  FFMA.FTZ R51, R69, R26, R18 ;  /* 0x0000001a45337223 */ /* 0x000fe20000010012 */
[----:B------:R-:W-:Y:S01]  /*be50*/  FFMA.FTZ R54, R54, R27, R19 ;  /* 0x0000001b36367223 */ /* 0x000fe20000010013 */
[C---:B------:R-:W-:Y:S01]  /*be60*/  FMUL.FTZ R52, R55.reuse, R52 ;  /* 0x0000003437347220 */ /* 0x040fe20000410000 */
[C---:B------:R-:W-:Y:S01]  /*be70*/  FMUL.FTZ R69, R55.reuse, R68 ;  /* 0x0000004437457220 */ /* 0x040fe20000410000 */
[----:B------:R-:W-:Y:S01]  /*be80*/  FMUL.FTZ R70, R55, R70 ;  /* 0x0000004637467220 */ /* 0x000fe20000410000 */
[----:B------:R-:W-:Y:S01]  /*be90*/  FFMA.FTZ R73, R76, R25, R17 ;  /* 0x000000194c497223 */ /* 0x000fe20000010011 */
[----:B------:R-:W-:Y:S01]  /*bea0*/  F2FP.BF16.F32.PACK_AB R51, R54, R51 ;  /* 0x000000333633723e */ /* 0x000fe200000010ff */
[----:B------:R-:W-:Y:S01]  /*beb0*/  FFMA.FTZ R54, R53, R28, R20 ;  /* 0x0000001c35367223 */ /* 0x000fe20000010014 */
[----:B------:R-:W-:Y:S01]  /*bec0*/  FFMA.FTZ R69, R69, R30, R22 ;  /* 0x0000001e45457223 */ /* 0x000fe20000010016 */
[----:B------:R-:W-:Y:S01]  /*bed0*/  FFMA.FTZ R70, R70, R31, R23 ;  /* 0x0000001f46467223 */ /* 0x000fe20000010017 */
[----:B------:R-:W-:Y:S01]  /*bee0*/  FFMA.FTZ R55, R52, R29, R21 ;  /* 0x0000001d34377223 */ /* 0x000fe20000010015 */
[----:B0-----:R-:W-:Y:S01]  /*bef0*/  IMAD.WIDE.U32 R52, R12, 0x10, R48 ;  /* 0x000000100c347825 */ /* 0x001fe200078e0030 */
[----:B------:R-:W-:-:S02]  /*bf00*/  F2FP.BF16.F32.PACK_AB R50, R73, R50 ;  /* 0x000000324932723e */ /* 0x000fc400000010ff */
[----:B------:R-:W-:Y:S02]  /*bf10*/  F2FP.BF16.F32.PACK_AB R49, R70, R69 ;  /* 0x000000454631723e */ /* 0x000fe400000010ff */
[----:B------:R-:W-:-:S05]  /*bf20*/  F2FP.BF16.F32.PACK_AB R48, R55, R54 ;  /* 0x000000363730723e */ /* 0x000fca00000010ff */
[----:B------:R2:W-:Y:S02]  /*bf30*/  STG.E.128 desc[UR8][R52.64], R48 ;  /* 0x0000003034007986 */ /* 0x0005e4000c101d08 */
.L_x_4424:
[----:B------:R-:W-:Y:S05]  /*bf40*/  BSYNC.RECONVERGENT B1 ;  /* 0x0000000000017941 */ /* 0x000fea0003800200 */
.L_x_4423:
[----:B012---:R-:W0:Y:S02]  /*bf50*/  LDC.64 R48, c[0x0][0x380] ;  /* 0x0000e000ff307b82 */ /* 0x007e240000000a00 */
[----:B0-----:R-:W-:-:S05]  /*bf60*/  IMAD R8, R48, 0x4, R8 ;  /* 0x0000000430087824 */ /* 0x001fca00078e0208 */
[----:B------:R-:W-:-:S13]  /*bf70*/  ISETP.GE.AND P0, PT, R8, R49, PT ;  /* 0x000000310800720c */ /* 0x000fda0003f06270 */
[----:B------:R-:W-:Y:S05]  /*bf80*/  @!P0 BRA `(.L_x_4425) ;  /* 0xffffff4800d88947 */ /* 0x000fea000383ffff */
[----:B------:R-:W-:Y:S05]  /*bf90*/  BSYNC B0 ;  /* 0x0000000000007941 */ /* 0x000fea0003800000 */
.L_x_4252:
[----:B------:R-:W-:Y:S05]  /*bfa0*/  EXIT ;  /* 0x000000000000794d */ /* 0x000fea0003800000 */
.L_x_4420:
        /* <DEDUP_REMOVED lines=8> */
.L_x_4427:
[----:B------:R-:W-:Y:S05]  /*c030*/  BSYNC B1 ;  /* 0x0000000000017941 */ /* 0x000fea0003800000 */
.L_x_4426:
        /* <DEDUP_REMOVED lines=9> */
.L_x_4428:
[----:B------:R-:W-:Y:S02]  /*c0d0*/  IMAD.MOV.U32 R70, RZ, RZ, 0x4 ;  /* 0x00000004ff467424 */ /* 0x000fe400078e00ff */
[----:B------:R-:W-:-:S04]  /*c0e0*/  IMAD.MOV.U32 R50, RZ, RZ, R55 ;  /* 0x000000ffff327224 */ /* 0x000fc800078e0037 */
[----:B------:R-:W-:-:S05]  /*c0f0*/  FADD.FTZ R50, R49, R50 ;  /* 0x0000003231327221 */ /* 0x000fca0000010000 */
[----:B------:R-:W-:-:S07]  /*c100*/  MOV R69, R50 ;  /* 0x0000003200457202 */ /* 0x000fce0000000f00 */
[----:B------:R-:W-:Y:S05]  /*c110*/  WARPSYNC.COLLECTIVE R68, `(.L_x_4429) ;  /* 0x0000000044087348 */ /* 0x000fea0003c00000 */
[----:B------:R0:W1:Y:S02]  /*c120*/  SHFL.BFLY P3, R55, R69, R70, R73 ;  /* 0x0c00004645377389 */ /* 0x0000640000060049 */
[----:B01----:R-:W-:Y:S05]  /*c130*/  ENDCOLLECTIVE ;  /* 0x000000000000791b */ /* 0x003fea0003800000 */
.L_x_4429:
[----:B------:R-:W-:Y:S01]  /*c140*/  HFMA2 R70, -RZ, RZ, 0, 4.76837158203125e-07 ;  /* 0x00000008ff467431 */ /* 0x000fe200000001ff */
[----:B------:R-:W-:-:S05]  /*c150*/  MOV R51, R55 ;  /* 0x0000003700337202 */ /* 0x000fca0000000f00 */
[----:B------:R-:W-:-:S04]  /*c160*/  FADD.FTZ R51, R50, R51 ;  /* 0x0000003332337221 */ /* 0x000fc80000010000 */
[----:B------:R-:W-:-:S07]  /*c170*/  IMAD.MOV.U32 R69, RZ, RZ, R51 ;  /* 0x000000ffff457224 */ /* 0x000fce00078e0033 */
[----:B------:R-:W-:Y:S05]  /*c180*/  WARPSYNC.COLLECTIVE R68, `(.L_x_4430) ;  /* 0x0000000044087348 */ /* 0x000fea0003c00000 */
[----:B------:R0:W1:Y:S02]  /*c190*/  SHFL.BFLY P3, R55, R69, R70, R73 ;  /* 0x0c00004645377389 */ /* 0x0000640000060049 */
[----:B01----:R-:W-:Y:S05]  /*c1a0*/  ENDCOLLECTIVE ;  /* 0x000000000000791b */ /* 0x003fea0003800000 */
.L_x_4430:
        /* <DEDUP_REMOVED lines=8> */
.L_x_4431:
        /* <DEDUP_REMOVED lines=41> */
.L_x_4432:
[----:B------:R-:W-:Y:S02]  /*c4c0*/  IMAD.MOV.U32 R70, RZ, RZ, 0x2 ;  /* 0x00000002ff467424 */ /* 0x000fe400078e00ff */
[----:B------:R-:W-:-:S04]  /*c4d0*/  IMAD.MOV.U32 R49, RZ, RZ, R55 ;  /* 0x000000ffff317224 */ /* 0x000fc800078e0037 */
[----:B------:R-:W-:-:S05]  /*c4e0*/  FADD.FTZ R49, R48, R49 ;  /* 0x0000003130317221 */ /* 0x000fca0000010000 */
[----:B------:R-:W-:-:S07]  /*c4f0*/  MOV R69, R49 ;  /* 0x0000003100457202 */ /* 0x000fce0000000f00 */
[----:B------:R-:W-:Y:S05]  /*c500*/  WARPSYNC.COLLECTIVE R68, `(.L_x_4433) ;  /* 0x0000000044087348 */ /* 0x000fea0003c00000 */
[----:B------:R0:W1:Y:S02]  /*c510*/  SHFL.BFLY P3, R55, R69, R70, R73 ;  /* 0x0c00004645377389 */ /* 0x0000640000060049 */
[----:B01----:R-:W-:Y:S05]  /*c520*/  ENDCOLLECTIVE ;  /* 0x000000000000791b */ /* 0x003fea0003800000 */
.L_x_4433:
[----:B------:R-:W-:Y:S01]  /*c530*/  HFMA2 R70, -RZ, RZ, 0, 2.384185791015625e-07 ;  /* 0x00000004ff467431 */ /* 0x000fe200000001ff */
[----:B------:R-:W-:-:S05]  /*c540*/  MOV R50, R55 ;  /* 0x0000003700327202 */ /* 0x000fca0000000f00 */
[----:B------:R-:W-:-:S04]  /*c550*/  FADD.FTZ R50, R49, R50 ;  /* 0x0000003231327221 */ /* 0x000fc80000010000 */
[----:B------:R-:W-:-:S07]  /*c560*/  IMAD.MOV.U32 R69, RZ, RZ, R50 ;  /* 0x000000ffff457224 */ /* 0x000fce00078e0032 */
[----:B------:R-:W-:Y:S05]  /*c570*/  WARPSYNC.COLLECTIVE R68, `(.L_x_4434) ;  /* 0x0000000044087348 */ /* 0x000fea0003c00000 */
[----:B------:R0:W1:Y:S02]  /*c580*/  SHFL.BFLY P3, R55, R69, R70, R73 ;  /* 0x0c00004645377389 */ /* 0x0000640000060049 */
[----:B01----:R-:W-:Y:S05]  /*c590*/  ENDCOLLECTIVE ;  /* 0x000000000000791b */ /* 0x003fea0003800000 */
.L_x_4434:
[----:B------:R-:W-:Y:S02]  /*c5a0*/  IMAD.MOV.U32 R70, RZ, RZ, 0x8 ;  /* 0x00000008ff467424 */ /* 0x000fe400078e00ff */
[----:B------:R-:W-:-:S04]  /*c5b0*/  IMAD.MOV.U32 R51, RZ, RZ, R55 ;  /* 0x000000ffff337224 */ /* 0x000fc800078e0037 */
[----:B------:R-:W-:-:S05]  /*c5c0*/  FADD.FTZ R51, R50, R51 ;  /* 0x0000003332337221 */ /* 0x000fca0000010000 */
[----:B------:R-:W-:-:S07]  /*c5d0*/  MOV R69, R51 ;  /* 0x0000003300457202 */ /* 0x000fce0000000f00 */
[----:B------:R-:W-:Y:S05]  /*c5e0*/  WARPSYNC.COLLECTIVE R68, `(.L_x_4435) ;  /* 0x0000000044087348 */ /* 0x000fea0003c00000 */
[----:B------:R0:W1:Y:S02]  /*c5f0*/  SHFL.BFLY P3, R55, R69, R70, R73 ;  /* 0x0c00004645377389 */ /* 0x0000640000060049 */
[----:B01----:R-:W-:Y:S05]  /*c600*/  ENDCOLLECTIVE ;  /* 0x000000000000791b */ /* 0x003fea0003800000 */
.L_x_4435:
[----:B------:R-:W-:Y:S01]  /*c610*/  HFMA2 R70, -RZ, RZ, 0, 9.5367431640625e-07 ;  /* 0x00000010ff467431 */ /* 0x000fe200000001ff */
[----:B------:R-:W-:-:S05]  /*c620*/  MOV R54, R55 ;  /* 0x0000003700367202 */ /* 0x000fca0000000f00 */
[----:B------:R-:W-:-:S04]  /*c630*/  FADD.FTZ R54, R51, R54 ;  /* 0x0000003633367221 */ /* 0x000fc80000010000 */
[----:B------:R-:W-:-:S07]  /*c640*/  IMAD.MOV.U32 R69, RZ, RZ, R54 ;  /* 0x000000ffff457224 */ /* 0x000fce00078e0036 */
[----:B------:R-:W-:Y:S05]  /*c650*/  WARPSYNC.COLLECTIVE R68, `(.L_x_4436) ;  /* 0x0000000044087348 */ /* 0x000fea0003c00000 */
[----:B------:R0:W1:Y:S02]  /*c660*/  SHFL.BFLY P3, R55, R69, R70, R73 ;  /* 0x0c00004645377389 */ /* 0x0000640000060049 */
[----:B01----:R-:W-:Y:S05]  /*c670*/  ENDCOLLECTIVE ;  /* 0x000000000000791b */ /* 0x003fea0003800000 */
.L_x_4436:
[----:B------:R-:W-:Y:S05]  /*c680*/  BRA `(.L_x_4437) ;  /* 0xfffffff000e47947 */ /* 0x000fea000383ffff */
.L_x_4438:
        /* <DEDUP_REMOVED lines=15> */
.L_x_20261:


//--------------------- .text._ZN10layer_norm13ln_fwd_kernelINS_13Kernel_traitsIf13__nv_bfloat16S2_S2_fjLj512ELj1ELj4ELj1ELj16ENS_18Kernel_traits_baseILj512EfS2_S2_S2_fjLj128EEEEELb1ELb0ELb0ELb1EEEvNS_9FwdParamsE --------------------------
	.section	.text._ZN10layer_norm13ln_fwd_kernelINS_13Kernel_traitsIf13__nv_bfloat16S2_S2_fjLj512ELj1ELj4ELj1ELj16ENS_18Kernel_traits_baseILj512EfS2_S2_S2_fjLj128EEEEELb1ELb0ELb0ELb1EEEvNS_9FwdParamsE,"ax",@progbits
	.align	128
        .global         _ZN10layer_norm13ln_fwd_kernelINS_13Kernel_traitsIf13__nv_bfloat16S2_S2_fjLj512ELj1ELj4ELj1ELj16ENS_18Kernel_traits_baseILj512EfS2_S2_S2_fjLj128EEEEELb1ELb0ELb0ELb1EEEvNS_9FwdParamsE
        .type           _ZN10layer_norm13ln_fwd_kernelINS_13Kernel_traitsIf13__nv_bfloat16S2_S2_fjLj512ELj1ELj4ELj1ELj16ENS_18Kernel_traits_baseILj512EfS2_S2_S2_fjLj128EEEEELb1ELb0ELb0ELb1EEEvNS_9FwdParamsE,@function
        .size           _ZN10layer_norm13ln_fwd_kernelINS_13Kernel_traitsIf13__nv_bfloat16S2_S2_fjLj512ELj1ELj4ELj1ELj16ENS_18Kernel_traits_baseILj512EfS2_S2_S2_fjLj128EEEEELb1ELb0ELb0ELb1EEEvNS_9FwdParamsE,(.L_x_20262 - _ZN10layer_norm13ln_fwd_kernelINS_13Kernel_traitsIf13__nv_bfloat16S2_S2_fjLj512ELj1ELj4ELj1ELj16ENS_18Kernel_traits_baseILj512EfS2_S2_S2_fjLj128EEEEELb1ELb0ELb0ELb1EEEvNS_9FwdParamsE)
        .other          _ZN10layer_norm13ln_fwd_kernelINS_13Kernel_traitsIf13__nv_bfloat16S2_S2_fjLj512ELj1ELj4ELj1ELj16ENS_18Kernel_traits_baseILj512EfS2_S2_S2_fjLj128EEEEELb1ELb0ELb0ELb1EEEvNS_9FwdParamsE,@"STO_CUDA_ENTRY STV_DEFAULT"
_ZN10layer_norm13ln_fwd_kernelINS_13Kernel_traitsIf13__nv_bfloat16S2_S2_fjLj512ELj1ELj4ELj1ELj16ENS_18Kernel_traits_baseILj512EfS2_S2_S2_fjLj128EEEEELb1ELb0ELb0ELb1EEEvNS_9FwdParamsE:
.text._ZN10layer_norm13ln_fwd_kernelINS_13Kernel_traitsIf13__nv_bfloat16S2_S2_fjLj512ELj1ELj4ELj1ELj16ENS_18Kernel_traits_baseILj512EfS2_S2_S2_fjLj128EEEEELb1ELb0ELb0ELb1EEEvNS_9FwdParamsE:
        /* <DEDUP_REMOVED lines=23> */
[----:B------:R4:W5:Y:S04]  /*0170*/  LDG.E.128 R20, desc[UR8][R28.64+0x10] ;  /* 0x000010081c147981 */ /* 0x000968000c1e1d00 */
[----:B------:R4:W5:Y:S04]  /*0180*/  LDG.E.128 R12, desc[UR8][R28.64+0x400] ;  /* 0x000400081c0c7981 */ /* 0x000968000c1e1d00 */
[----:B------:R4:W5:Y:S01]  /*0190*/  LDG.E.128 R8, desc[UR8][R28.64+0x410] ;  /* 0x000410081c087981 */ /* 0x000962000c1e1d00 */
[----:B0-----:R-:W-:-:S05]  /*01a0*/  @P0 IMAD.WIDE.U32 R30, R76, 0x20, R30 ;  /* 0x000000204c1e0825 */ /* 0x001fca00078e001e */
[----:B------:R4:W5:Y:S04]  /*01b0*/  @P0 LDG.E.128 R16, desc[UR8][R30.64] ;  /* 0x000000081e100981 */ /* 0x000968000c1e1d00 */
[----:B------:R4:W5:Y:S04]  /*01c0*/  @P0 LDG.E.128 R48, desc[UR8][R30.64+0x10] ;  /* 0x000010081e300981 */ /* 0x000968000c1e1d00 */
        /* <DEDUP_REMOVED lines=18> */
[----:B-----5:R-:W-:Y:S01]  /*02f0*/  @P0 MOV R74, R24 ;  /* 0x00000018004a0202 */ /* 0x020fe20000000f00 */
[----:B------:R-:W-:Y:S01]  /*0300*/  IMAD.HI.U32 R5, R2, -0x326172a9, RZ ;  /* 0xcd9e8d5702057827 */ /* 0x000fe200078e00ff */
[----:B------:R-:W-:Y:S01]  /*0310*/  UIADD3 UR15, UPT, UPT, UR7, -0x4498517b, URZ ;  /* 0xbb67ae85070f7890 */ /* 0x000fe2000fffe0ff */
[-C--:B------:R-:W-:Y:S01]  /*0320*/  @P0 MOV R70, R20.reuse ;  /* 0x0000001400460202 */ /* 0x080fe20000000f00 */
[----:B------:R-:W-:Y:S01]  /*0330*/  UIADD3 UR16, UPT, UPT, UR6, 0x3c6ef372, URZ ;  /* 0x3c6ef37206107890 */ /* 0x000fe2000fffe0ff */
[C---:B------:R-:W-:Y:S01]  /*0340*/  IMAD.HI.U32 R7, R3.reuse, -0x2daee0ad, RZ ;  /* 0xd2511f5303077827 */ /* 0x040fe200078e00ff */
[----:B------:R-:W-:Y:S01]  /*0350*/  LOP3.LUT R5, R4, UR6, R5, 0x96, !PT ;  /* 0x0000000604057c12 */ /* 0x000fe2000f8e9605 */
[----:B------:R-:W-:Y:S01]  /*0360*/  UIADD3 UR17, UPT, UPT, UR7, 0x76cf5d0a, URZ ;  /* 0x76cf5d0a07117890 */ /* 0x000fe2000fffe0ff */
[----:B------:R-:W-:Y:S01]  /*0370*/  @!P0 MOV R70, R20 ;  /* 0x0000001400468202 */ /* 0x000fe20000000f00 */
[----:B------:R-:W-:Y:S01]  /*0380*/  IMAD R31, R3, -0x2daee0ad, RZ ;  /* 0xd2511f53031f7824 */ /* 0x000fe200078e02ff */
[----:B------:R-:W-:Y:S01]  /*0390*/  LOP3.LUT R7, R7, UR7, RZ, 0x3c, !PT ;  /* 0x0000000707077c12 */ /* 0x000fe2000f8e3cff */
[----:B------:R-:W-:Y:S01]  /*03a0*/  IMAD.HI.U32 R30, R5, -0x2daee0ad, RZ ;  /* 0xd2511f53051e7827 */ /* 0x000fe200078e00ff */
        /* <DEDUP_REMOVED lines=8> */
[----:B------:R-:W-:Y:S01]  /*0430*/  UIADD3 UR21, UPT, UPT, UR7, -0x126145ec, URZ ;  /* 0xed9eba1407157890 */ /* 0x000fe2000fffe0ff */
[----:B------:R-:W-:Y:S01]  /*0440*/  IMAD R32, R7, -0x326172a9, RZ ;  /* 0xcd9e8d5707207824 */ /* 0x000fe200078e02ff */
[----:B------:R-:W-:Y:S01]  /*0450*/  LOP3.LUT R28, R29, UR14, R28, 0x96, !PT ;  /* 0x0000000e1d1c7c12 */ /* 0x000fe2000f8e961c */
[----:B------:R-:W-:Y:S01]  /*0460*/  IMAD R34, R5, -0x2daee0ad, RZ ;  /* 0xd2511f5305227824 */ /* 0x000fe200078e02ff */
[----:B------:R-:W-:Y:S01]  /*0470*/  UIADD3 UR22, UPT, UPT, UR6, 0x1715609d, URZ ;  /* 0x1715609d06167890 */ /* 0x000fe2000fffe0ff */
[----:B------:R-:W-:Y:S01]  /*0480*/  IMAD.HI.U32 R7, R30, -0x326172a9, RZ ;  /* 0xcd9e8d571e077827 */ /* 0x000fe200078e00ff */
[----:B------:R-:W-:Y:S01]  /*0490*/  UIADD3 UR23, UPT, UPT, UR7, -0x56f99767, URZ ;  /* 0xa906689907177890 */ /* 0x000fe2000fffe0ff */
[----:B------:R-:W-:Y:S01]  /*04a0*/  BSSY B0, `(.L_x_4439) ;  /* 0x0000b9b000007945 */ /* 0x000fe20003800000 */
[----:B------:R-:W-:Y:S01]  /*04b0*/  UIADD3 UR24, UPT, UPT, UR6, -0x4ab325aa, URZ ;  /* 0xb54cda5606187890 */ /* 0x000fe2000fffe0ff */
[----:B------:R-:W-:Y:S01]  /*04c0*/  IMAD.HI.U32 R5, R28, -0x2daee0ad, RZ ;  /* 0xd2511f531c057827 */ /* 0x000fe200078e00ff */
[----:B------:R-:W-:Y:S01]  /*04d0*/  LOP3.LUT R7, R32, UR16, R7, 0x96, !PT ;  /* 0x0000001020077c12 */ /* 0x000fe2000f8e9607 */
[----:B------:R-:W-:Y:S01]  /*04e0*/  UIADD3 UR25, UPT, UPT, UR7, 0x646e171e, URZ ;  /* 0x646e171e07197890 */ /* 0x000fe2000fffe0ff */
[-C--:B------:R-:W-:Y:S01]  /*04f0*/  @P0 MOV R67, R23.reuse ;  /* 0x0000001700430202 */ /* 0x080fe20000000f00 */
[----:B------:R-:W-:Y:S01]  /*0500*/  IMAD R29, R30, -0x326172a9, RZ ;  /* 0xcd9e8d571e1d7824 */ /* 0x000fe200078e02ff */
[----:B------:R-:W-:Y:S01]  /*0510*/  LOP3.LUT R5, R34, UR17, R5, 0x96, !PT ;  /* 0x0000001122057c12 */ /* 0x000fe2000f8e9605 */
[----:B------:R-:W-:Y:S01]  /*0520*/  IMAD R31, R28, -0x2daee0ad, RZ ;  /* 0xd2511f531c1f7824 */ /* 0x000fe200078e02ff */
[----:B------:R-:W-:Y:S01]  /*0530*/  UIADD3 UR26, UPT, UPT, UR6, 0x5384540f, URZ ;  /* 0x5384540f061a7890 */ /* 0x000fe2000fffe0ff */
[----:B------:R-:W-:Y:S01]  /*0540*/  IMAD.HI.U32 R30, R7, -0x2daee0ad, RZ ;  /* 0xd2511f53071e7827 */ /* 0x000fe200078e00ff */
[----:B------:R-:W-:Y:S01]  /*0550*/  UIADD3 UR27, UPT, UPT, UR7, 0x1fd5c5a3, URZ ;  /* 0x1fd5c5a3071b7890 */ /* 0x000fe2000fffe0ff */
[----:B------:R-:W-:Y:S01]  /*0560*/  @!P0 MOV R67, R23 ;  /* 0x0000001700438202 */ /* 0x000fe20000000f00 */
[----:B------:R-:W0:Y:S01]  /*0570*/  LDCU.64 UR4, c[0x0][0x3e0] ;  /* 0x00007c00ff0477ac */ /* 0x000e220008000a00 */
[----:B------:R-:W-:Y:S01]  /*0580*/  IMAD.HI.U32 R28, R5, -0x326172a9, RZ ;  /* 0xcd9e8d57051c7827 */ /* 0x000fe200078e00ff */
[----:B------:R-:W-:-:S02]  /*0590*/  LOP3.LUT R30, R31, UR19, R30, 0x96, !PT ;  /* 0x000000131f1e7c12 */ /* 0x000fc4000f8e961e */
[----:B------:R-:W-:Y:S01]  /*05a0*/  @!P0 CS2R R18, SRZ ;  /* 0x0000000000128805 */ /* 0x000fe2000001ff00 */
[----:B------:R-:W-:Y:S01]  /*05b0*/  UIADD3 UR28, UPT, UPT, UR6, -0xe443238, URZ ;  /* 0xf1bbcdc8061c7890 */ /* 0x000fe2000fffe0ff */
[----:B------:R-:W-:Y:S01]  /*05c0*/  @!P0 IMAD.MOV.U32 R74, RZ, RZ, R24 ;  /* 0x000000ffff4a8224 */ /* 0x000fe200078e0018 */
[----:B------:R-:W-:Y:S01]  /*05d0*/  LOP3.LUT R28, R29, UR18, R28, 0x96, !PT ;  /* 0x000000121d1c7c12 */ /* 0x000fe2000f8e961c */
[----:B------:R-:W-:Y:S01]  /*05e0*/  IMAD R24, R5, -0x326172a9, RZ ;  /* 0xcd9e8d5705187824 */ /* 0x000fe200078e02ff */
[----:B------:R-:W-:Y:S01]  /*05f0*/  UIADD3 UR29, UPT, UPT, UR7, -0x24c28bd8, URZ ;  /* 0xdb3d7428071d7890 */ /* 0x000fe2000fffe0ff */
[----:B------:R-:W-:Y:S01]  /*0600*/  IMAD R32, R7, -0x2daee0ad, RZ ;  /* 0xd2511f5307207824 */ /* 0x000fe200078e02ff */
[----:B------:R-:W-:Y:S01]  /*0610*/  UIADD3 UR30, UPT, UPT, UR6, -0x700cb87f, URZ ;  /* 0x8ff34781061e7890 */ /* 0x000fe2000fffe0ff */
[----:B------:R-:W-:Y:S01]  /*0620*/  IMAD.HI.U32 R5, R30, -0x326172a9, RZ ;  /* 0xcd9e8d571e057827 */ /* 0x000fe200078e00ff */
[----:B------:R-:W-:Y:S01]  /*0630*/  UIADD3 UR31, UPT, UPT, UR7, -0x695add53, URZ ;  /* 0x96a522ad071f7890 */ /* 0x000fe2000fffe0ff */
[----:B------:R-:W-:-:S02]  /*0640*/  @!P0 CS2R R16, SRZ ;  /* 0x0000000000108805 */ /* 0x000fc4000001ff00 */
[----:B------:R-:W-:Y:S01]  /*0650*/  @!P0 CS2R R50, SRZ ;  /* 0x0000000000328805 */ /* 0x000fe2000001ff00 */
[----:B------:R-:W-:Y:S01]  /*0660*/  IMAD.HI.U32 R7, R28, -0x2daee0ad, RZ ;  /* 0xd2511f531c077827 */ /* 0x000fe200078e00ff */
[----:B------:R-:W-:Y:S02]  /*0670*/  LOP3.LUT R5, R24, UR20, R5, 0x96, !PT ;  /* 0x0000001418057c12 */ /* 0x000fe4000f8e9605 */
[----:B------:R-:W-:Y:S01]  /*0680*/  @!P0 CS2R R48, SRZ ;  /* 0x0000000000308805 */ /* 0x000fe2000001ff00 */
[----:B0-----:R-:W-:Y:S01]  /*0690*/  UISETP.NE.U32.AND UP0, UPT, UR4, URZ, UPT ;  /* 0x000000ff0400728c */ /* 0x001fe2000bf05070 */
[----:B------:R-:W-:Y:S01]  /*06a0*/  @P0 IMAD.MOV.U32 R73, RZ, RZ, R25 ;  /* 0x000000ffff490224 */ /* 0x000fe200078e0019 */
[----:B------:R-:W-:Y:S01]  /*06b0*/  LOP3.LUT R7, R32, UR21, R7, 0x96, !PT ;  /* 0x0000001520077c12 */ /* 0x000fe2000f8e9607 */
[--C-:B------:R-:W-:Y:S01]  /*06c0*/  @P0 IMAD.MOV.U32 R71, RZ, RZ, R27.reuse ;  /* 0x000000ffff470224 */ /* 0x100fe200078e001b */
[----:B------:R-:W-:Y:S01]  /*06d0*/  @!P0 MOV R73, R25 ;  /* 0x0000001900498202 */ /* 0x000fe20000000f00 */
[----:B------:R-:W-:Y:S01]  /*06e0*/  @!P0 IMAD.MOV.U32 R71, RZ, RZ, R27 ;  /* 0x000000ffff478224 */ /* 0x000fe200078e001b */
[----:B------:R-:W-:Y:S01]  /*06f0*/  @!P0 CS2R R54, SRZ ;  /* 0x0000000000368805 */ /* 0x000fe2000001ff00 */
[----:B------:R-:W-:Y:S01]  /*0700*/  IMAD R25, R30, -0x326172a9, RZ ;  /* 0xcd9e8d571e197824 */ /* 0x000fe200078e02ff */
[----:B------:R-:W-:Y:S01]  /*0710*/  @!P0 CS2R R52, SRZ ;  /* 0x0000000000348805 */ /* 0x000fe2000001ff00 */
[----:B------:R-:W-:Y:S01]  /*0720*/  IMAD R27, R28, -0x2daee0ad, RZ ;  /* 0xd2511f531c1b7824 */ /* 0x000fe200078e02ff */
[----:B------:R-:W-:Y:S01]  /*0730*/  @!P0 CS2R R58, SRZ ;  /* 0x00000000003a8805 */ /* 0x000fe2000001ff00 */
[----:B------:R-:W-:Y:S01]  /*0740*/  IMAD.HI.U32 R20, R7, -0x326172a9, RZ ;  /* 0xcd9e8d5707147827 */ /* 0x000fe200078e00ff */
[----:B------:R-:W-:-:S02]  /*0750*/  @!P0 CS2R R56, SRZ ;  /* 0x0000000000388805 */ /* 0x000fc4000001ff00 */
[----:B------:R-:W-:Y:S01]  /*0760*/  LOP3.LUT R41, R6, 0x3, RZ, 0xc0, !PT ;  /* 0x0000000306297812 */ /* 0x000fe200078ec0ff */
[----:B------:R-:W-:Y:S01]  /*0770*/  UISETP.NE.AND.EX UP0, UPT, UR5, URZ, UPT, UP0 ;  /* 0x000000ff0500728c */ /* 0x000fe2000bf05300 */
[----:B------:R-:W-:Y:S01]  /*0780*/  IMAD.HI.U32 R24, R5, -0x2daee0ad, RZ ;  /* 0xd2511f5305187827 */ /* 0x000fe200078e00ff */
[----:B------:R-:W-:Y:S01]  /*0790*/  LOP3.LUT R20, R25, UR22, R20, 0x96, !PT ;  /* 0x0000001619147c12 */ /* 0x000fe2000f8e9614 */
[----:B------:R-:W0:Y:S02]  /*07a0*/  LDCU UR33, c[0x0][0x404] ;  /* 0x00008080ff2177ac */ /* 0x000e240008000800 */
[----:B------:R-:W-:Y:S01]  /*07b0*/  @P0 IMAD.MOV.U32 R72, RZ, RZ, R26 ;  /* 0x000000ffff480224 */ /* 0x000fe200078e001a */
[----:B------:R-:W-:Y:S01]  /*07c0*/  LOP3.LUT R24, R27, UR23, R24, 0x96, !PT ;  /* 0x000000171b187c12 */ /* 0x000fe2000f8e9618 */
[----:B------:R-:W-:Y:S01]  /*07d0*/  @P0 IMAD.MOV.U32 R68, RZ, RZ, R22 ;  /* 0x000000ffff440224 */ /* 0x000fe200078e0016 */
[----:B------:R-:W1:Y:S01]  /*07e0*/  LDCU UR34, c[0x0][0x408] ;  /* 0x00008100ff2277ac */ /* 0x000e620008000800 */
[----:B------:R-:W-:-:S02]  /*07f0*/  @!P0 IMAD.MOV.U32 R72, RZ, RZ, R26 ;  /* 0x000000ffff488224 */ /* 0x000fc400078e001a */
[----:B------:R-:W-:Y:S01]  /*0800*/  @!P0 IMAD.MOV.U32 R68, RZ, RZ, R22 ;  /* 0x000000ffff448224 */ /* 0x000fe200078e0016 */
[----:B------:R-:W2:Y:S01]  /*0810*/  LDCU UR12, c[0x0][0x388] ;  /* 0x00007100ff0c77ac */ /* 0x000ea20008000800 */
[----:B------:R-:W-:Y:S02]  /*0820*/  IMAD R22, R7, -0x326172a9, RZ ;  /* 0xcd9e8d5707167824 */ /* 0x000fe400078e02ff */
[----:B------:R-:W-:Y:S01]  /*0830*/  IMAD R26, R5, -0x2daee0ad, RZ ;  /* 0xd2511f53051a7824 */ /* 0x000fe200078e02ff */
[----:B------:R-:W3:Y:S01]  /*0840*/  LDCU.U8 UR32, c[0x0][0x410] ;  /* 0x00008200ff2077ac */ /* 0x000ee20008000000 */
[----:B------:R-:W-:Y:S01]  /*0850*/  IMAD.HI.U32 R5, R24, -0x326172a9, RZ ;  /* 0xcd9e8d5718057827 */ /* 0x000fe200078e00ff */
[----:B------:R-:W4:Y:S03]  /*0860*/  LDCU UR13, c[0x0][0x448] ;  /* 0x00008900ff0d77ac */ /* 0x000f260008000800 */
[----:B------:R-:W-:Y:S01]  /*0870*/  IMAD.HI.U32 R7, R20, -0x2daee0ad, RZ ;  /* 0xd2511f5314077827 */ /* 0x000fe200078e00ff */
[----:B------:R-:W-:Y:S01]  /*0880*/  LOP3.LUT R5, R22, UR24, R5, 0x96, !PT ;  /* 0x0000001816057c12 */ /* 0x000fe2000f8e9605 */
[----:B------:R-:W0:Y:S02]  /*0890*/  LDCU.64 UR10, c[0x0][0x3a0] ;  /* 0x00007400ff0a77ac */ /* 0x000e240008000a00 */
[----:B------:R-:W-:Y:S01]  /*08a0*/  @P0 IMAD.MOV.U32 R69, RZ, RZ, R21 ;  /* 0x000000ffff450224 */ /* 0x000fe200078e0015 */
[----:B------:R-:W-:Y:S01]  /*08b0*/  LOP3.LUT R7, R26, UR25, R7, 0x96, !PT ;  /* 0x000000191a077c12 */ /* 0x000fe2000f8e9607 */
[----:B------:R-:W-:-:S02]  /*08c0*/  @P0 IMAD.MOV.U32 R66, RZ, RZ, R12 ;  /* 0x000000ffff420224 */ /* 0x000fc400078e000c */
[----:B------:R-:W-:Y:S02]  /*08d0*/  @P0 IMAD.MOV.U32 R65, RZ, RZ, R13 ;  /* 0x000000ffff410224 */ /* 0x000fe400078e000d */
[----:B------:R-:W-:Y:S02]  /*08e0*/  @!P0 IMAD.MOV.U32 R69, RZ, RZ, R21 ;  /* 0x000000ffff458224 */ /* 0x000fe400078e0015 */
[----:B------:R-:W-:Y:S02]  /*08f0*/  @!P0 IMAD.MOV.U32 R66, RZ, RZ, R12 ;  /* 0x000000ffff428224 */ /* 0x000fe400078e000c */
[----:B------:R-:W-:Y:S02]  /*0900*/  @!P0 IMAD.MOV.U32 R65, RZ, RZ, R13 ;  /* 0x000000ffff418224 */ /* 0x000fe400078e000d */
[----:B------:R-:W-:Y:S02]  /*0910*/  IMAD R13, R24, -0x326172a9, RZ ;  /* 0xcd9e8d57180d7824 */ /* 0x000fe400078e02ff */
[----:B------:R-:W-:-:S04]  /*0920*/  IMAD.HI.U32 R12, R7, -0x326172a9, RZ ;  /* 0xcd9e8d57070c7827 */ /* 0x000fc800078e00ff */
[----:B------:R-:W-:Y:S01]  /*0930*/  IMAD R21, R20, -0x2daee0ad, RZ ;  /* 0xd2511f5314157824 */ /* 0x000fe200078e02ff */
[----:B------:R-:W-:Y:S01]  /*0940*/  LOP3.LUT R12, R13, UR26, R12, 0x96, !PT ;  /* 0x0000001a0d0c7c12 */ /* 0x000fe2000f8e960c */
[----:B------:R-:W-:-:S04]  /*0950*/  IMAD.HI.U32 R14, R5, -0x2daee0ad, RZ ;  /* 0xd2511f53050e7827 */ /* 0x000fc800078e00ff */
        /* <DEDUP_REMOVED lines=10> */
[----:B------:R-:W-:Y:S01]  /*0a00*/  IMAD R5, R12, -0x2daee0ad, RZ ;  /* 0xd2511f530c057824 */ /* 0x000fe200078e02ff */
[----:B------:R-:W-:Y:S01]  /*0a10*/  @!P0 MOV R61, R9 ;  /* 0x00000009003d8202 */ /* 0x000fe20000000f00 */
[----:B------:R-:W-:Y:S02]  /*0a20*/  IMAD R9, R14, -0x326172a9, RZ ;  /* 0xcd9e8d570e097824 */ /* 0x000fe400078e02ff */
[----:B------:R-:W-:-:S04]  /*0a30*/  IMAD.HI.U32 R40, R7, -0x2daee0ad, RZ ;  /* 0xd2511f5307287827 */ /* 0x000fc800078e00ff */
[----:B------:R-:W-:Y:S01]  /*0a40*/  IMAD.HI.U32 R36, R20, -0x326172a9, RZ ;  /* 0xcd9e8d5714247827 */ /* 0x000fe200078e00ff */
[----:B------:R-:W-:-:S03]  /*0a50*/  LOP3.LUT R40, R5, UR31, R40, 0x96, !PT ;  /* 0x0000001f05287c12 */ /* 0x000fc6000f8e9628 */
[----:B------:R-:W-:Y:S01]  /*0a60*/  @P0 IMAD.MOV.U32 R63, RZ, RZ, R15 ;  /* 0x000000ffff3f0224 */ /* 0x000fe200078e000f */
[----:B------:R-:W-:Y:S01]  /*0a70*/  LOP3.LUT R36, R9, UR30, R36, 0x96, !PT ;  /* 0x0000001e09247c12 */ /* 0x000fe2000f8e9624 */
[----:B------:R-:W-:Y:S01]  /*0a80*/  @P0 IMAD.MOV.U32 R60, RZ, RZ, R10 ;  /* 0x000000ffff3c0224 */ /* 0x000fe200078e000a */
[----:B------:R-:W-:Y:S01]  /*0a90*/  @!P0 MOV R63, R15 ;  /* 0x0000000f003f8202 */ /* 0x000fe20000000f00 */
[--C-:B------:R-:W-:Y:S01]  /*0aa0*/  @P0 IMAD.MOV.U32 R47, RZ, RZ, R11.reuse ;  /* 0x000000ffff2f0224 */ /* 0x100fe200078e000b */
[----:B------:R-:W-:Y:S01]  /*0ab0*/  @!P0 MOV R60, R10 ;  /* 0x0000000a003c8202 */ /* 0x000fe20000000f00 */
[----:B------:R-:W-:Y:S02]  /*0ac0*/  @!P0 IMAD.MOV.U32 R47, RZ, RZ, R11 ;  /* 0x000000ffff2f8224 */ /* 0x000fe400078e000b */
[----:B------:R-:W-:Y:S02]  /*0ad0*/  IMAD.MOV.U32 R5, RZ, RZ, RZ ;  /* 0x000000ffff057224 */ /* 0x000fe400078e00ff */
[----:B------:R-:W-:-:S02]  /*0ae0*/  IMAD R9, R7, -0x2daee0ad, RZ ;  /* 0xd2511f5307097824 */ /* 0x000fc400078e02ff */
[----:B01234-:R-:W-:-:S07]  /*0af0*/  IMAD R37, R20, -0x326172a9, RZ ;  /* 0xcd9e8d5714257824 */ /* 0x01ffce00078e02ff */
.L_x_4604:
[----:B0-----:R-:W0:Y:S01]  /*0b00*/  @UP0 LDCU.64 UR4, c[0x0][0x3e0] ;  /* 0x00007c00ff0407ac */ /* 0x001e220008000a00 */
[----:B------:R-:W1:Y:S01]  /*0b10*/  LDC.64 R42, c[0x0][0x390] ;  /* 0x0000e400ff2a7b82 */ /* 0x000e620000000a00 */
[----:B------:R-:W-:Y:S01]  /*0b20*/  PLOP3.LUT P0, PT, PT, PT, UP0, 0x80, 0x8 ;  /* 0x000000000008781c */ /* 0x000fe20003f0f008 */
[----:B------:R-:W-:Y:S01]  /*0b30*/  IMAD R8, R0, UR12, RZ ;  /* 0x0000000c00087c24 */ /* 0x000fe2000f8e02ff */
[----:B------:R-:W-:-:S04]  /*0b40*/  PLOP3.LUT P1, PT, PT, PT, UP0, 0x80, 0x8 ;  /* 0x000000000008781c */ /* 0x000fc80003f2f008 */
[----:B------:R-:W-:-:S04]  /*0b50*/  SHF.R.S32.HI R11, RZ, 0x1f, R8 ;  /* 0x0000001fff0b7819 */ /* 0x000fc80000011408 */
[----:B------:R-:W-:Y:S02]  /*0b60*/  LEA.HI R11, R11, R8, RZ, 0x3 ;  /* 0x000000080b0b7211 */ /* 0x000fe400078f18ff */
[----:B0-----:R-:W-:Y:S01]  /*0b70*/  MOV R6, UR4 ;  /* 0x0000000400067c02 */ /* 0x001fe20008000f00 */
[----:B------:R-:W-:-:S04]  /*0b80*/  IMAD.U32 R7, RZ, RZ, UR5 ;  /* 0x00000005ff077e24 */ /* 0x000fc8000f8e00ff */
[----:B------:R-:W-:Y:S01]  /*0b90*/  @P0 IMAD.WIDE R12, R0, 0x2, R6 ;  /* 0x00000002000c0825 */ /* 0x000fe200078e0206 */
[----:B------:R-:W-:-:S05]  /*0ba0*/  LEA.HI.SX32 R6, R11, R76, 0x1d ;  /* 0x0000004c0b067211 */ /* 0x000fca00078feaff */
[----:B-1----:R-:W-:Y:S01]  /*0bb0*/  IMAD.WIDE.U32 R24, R6, 0x10, R42 ;  /* 0x0000001006187825 */ /* 0x002fe200078e002a */
[----:B------:R-:W2:Y:S05]  /*0bc0*/  @P1 LDG.E.U16 R12, desc[UR8][R12.64] ;  /* 0x000000080c0c1981 */ /* 0x000eaa000c1e1500 */
        /* <DEDUP_REMOVED lines=9> */
[----:B0-----:R-:W-:-:S05]  /*0c60*/  IMAD.WIDE.U32 R12, R6, 0x10, R12 ;  /* 0x00000010060c7825 */ /* 0x001fca00078e000c */
[----:B------:R0:W5:Y:S01]  /*0c70*/  LDG.E.128 R20, desc[UR8][R12.64] ;  /* 0x000000080c147981 */ /* 0x000162000c1e1d00 */
[----:B------:R-:W-:Y:S01]  /*0c80*/  ISETP.NE.AND P1, PT, R41, 0x1, PT ;  /* 0x000000012900780c */ /* 0x000fe20003f25270 */
[----:B------:R-:W-:Y:S01]  /*0c90*/  BSSY.RECONVERGENT B1, `(.L_x_4441) ;  /* 0x000004b000017945 */ /* 0x000fe20003800200 */
[----:B------:R-:W-:Y:S01]  /*0ca0*/  IMAD.MOV.U32 R8, RZ, RZ, 0x2 ;  /* 0x00000002ff087424 */ /* 0x000fe200078e00ff */
[----:B------:R-:W-:Y:S01]  /*0cb0*/  MOV R7, R37 ;  /* 0x0000002500077202 */ /* 0x000fe20000000f00 */
[----:B------:R-:W-:-:S09]  /*0cc0*/  IMAD.MOV.U32 R32, RZ, RZ, R9 ;  /* 0x000000ffff207224 */ /* 0x000fd200078e0009 */
[----:B0-----:R-:W-:Y:S05]  /*0cd0*/  @!P1 BRA `(.L_x_4442) ;  /* 0x0000000400189947 */ /* 0x001fea0003800000 */
[----:B------:R-:W-:-:S05]  /*0ce0*/  IMAD.MOV.U32 R8, RZ, RZ, 0x2 ;  /* 0x00000002ff087424 */ /* 0x000fca00078e00ff */
[----:B------:R-:W-:-:S04]  /*0cf0*/  VIADDMNMX.U32 R7, R41, 0xfffffffe, R8, PT ;  /* 0xfffffffe29077846 */ /* 0x000fc80003800008 */
[----:B------:R-:W-:-:S04]  /*0d00*/  SHF.L.U32 R7, R7, 0x2, RZ ;  /* 0x0000000207077819 */ /* 0x000fc800000006ff */
[----:B------:R-:W0:Y:S02]  /*0d10*/  LDC R12, c[0x2][R7] ;  /* 0x00800000070c7b82 */ /* 0x000e240000000800 */
[----:B0-----:R-:W-:-:S04]  /*0d20*/  SHF.R.S32.HI R13, RZ, 0x1f, R12 ;  /* 0x0000001fff0d7819 */ /* 0x001fc8000001140c */
.L_x_20097:
[----:B------:R-:W-:Y:S05]  /*0d30*/  BRX R12 -0xd40                                     (*"BRANCH_TARGETS .L_x_20098,.L_x_20099,.L_x_20100"*) ;  /* 0xfffffff00cb07949 */ /* 0x000fea000383ffff */
.L_x_20100:
[----:B------:R-:W-:Y:S01]  /*0d40*/  VIADD R8, R41, 0x1 ;  /* 0x0000000129087836 */ /* 0x000fe20000000000 */
[----:B------:R-:W-:Y:S01]  /*0d50*/  MOV R7, R36 ;  /* 0x0000002400077202 */ /* 0x000fe20000000f00 */
[----:B------:R-:W-:Y:S01]  /*0d60*/  IMAD.MOV.U32 R32, RZ, RZ, R9 ;  /* 0x000000ffff207224 */ /* 0x000fe200078e0009 */
[----:B------:R-:W-:Y:S06]  /*0d70*/  BRA `(.L_x_4442) ;  /* 0x0000000000f07947 */ /* 0x000fec0003800000 */
.L_x_20098:
[----:B------:R-:W-:Y:S01]  /*0d80*/  IMAD.MOV.U32 R32, RZ, RZ, R9 ;  /* 0x000000ffff207224 */ /* 0x000fe200078e0009 */
[----:B------:R-:W-:Y:S01]  /*0d90*/  MOV R7, R40 ;  /* 0x0000002800077202 */ /* 0x000fe20000000f00 */
[----:B------:R-:W-:Y:S01]  /*0da0*/  IMAD.MOV.U32 R8, RZ, RZ, 0x3 ;  /* 0x00000003ff087424 */ /* 0x000fe200078e00ff */
[----:B------:R-:W-:Y:S06]  /*0db0*/  BRA `(.L_x_4442) ;  /* 0x0000000000e07947 */ /* 0x000fec0003800000 */
.L_x_20099:
        /* <DEDUP_REMOVED lines=13> */
.L_x_4444:
[----:B------:R-:W-:Y:S05]  /*0e90*/  BSYNC.RECONVERGENT B2 ;  /* 0x0000000000027941 */ /* 0x000fea0003800200 */
.L_x_4443:
        /* <DEDUP_REMOVED lines=42> */
.L_x_4442:
[----:B------:R-:W-:Y:S05]  /*1140*/  BSYNC.RECONVERGENT B1 ;  /* 0x0000000000017941 */ /* 0x000fea0003800200 */
.L_x_4441:
[----:B------:R-:W-:Y:S01]  /*1150*/  I2FP.F32.U32 R12, R7 ;  /* 0x00000007000c7245 */ /* 0x000fe20000201000 */
[----:B-----5:R-:W-:Y:S01]  /*1160*/  IMAD.U32 R9, R24, 0x10000, RZ ;  /* 0x0001000018097824 */ /* 0x020fe200078e00ff */
[----:B------:R-:W-:Y:S01]  /*1170*/  MOV R11, UR34 ;  /* 0x00000022000b7c02 */ /* 0x000fe20008000f00 */
[----:B------:R-:W-:Y:S01]  /*1180*/  IMAD.U32 R28, R20, 0x10000, RZ ;  /* 0x00010000141c7824 */ /* 0x000fe200078e00ff */
[----:B------:R-:W-:Y:S01]  /*1190*/  ISETP.NE.AND P2, PT, R8, 0x1, PT ;  /* 0x000000010800780c */ /* 0x000fe20003f45270 */
[----:B------:R-:W-:Y:S01]  /*11a0*/  FFMA.FTZ R7, R12, R75, 1.1641532182693481445e-10 ;  /* 0x2f0000000c077423 */ /* 0x000fe2000001004b */
[----:B------:R-:W-:Y:S01]  /*11b0*/  FMUL.FTZ R14, R9, R10 ;  /* 0x0000000a090e7220 */ /* 0x000fe20000410000 */
[----:B------:R-:W-:Y:S01]  /*11c0*/  IMAD.U32 R12, RZ, RZ, UR33 ;  /* 0x00000021ff0c7e24 */ /* 0x000fe2000f8e00ff */
[----:B------:R-:W-:Y:S01]  /*11d0*/  BSSY.RECONVERGENT B1, `(.L_x_4445) ;  /* 0x000004d000017945 */ /* 0x000fe20003800200 */
[----:B------:R-:W-:Y:S01]  /*11e0*/  PRMT R24, R24, 0x7632, R24 ;  /* 0x0000763218187816 */ /* 0x000fe20000000018 */
[----:B------:R-:W-:Y:S01]  /*11f0*/  FMUL.FTZ R14, R14, R11 ;  /* 0x0000000b0e0e7220 */ /* 0x000fe20000410000 */
[----:B------:R-:W-:Y:S01]  /*1200*/  PRMT R20, R20, 0x7632, R20 ;  /* 0x0000763214147816 */ /* 0x000fe20000000014 */
[----:B------:R-:W-:Y:S01]  /*1210*/  IMAD.MOV.U32 R13, RZ, RZ, R37 ;  /* 0x000000ffff0d7224 */ /* 0x000fe200078e0025 */
[----:B------:R-:W-:-:S04]  /*1220*/  FSETP.GTU.FTZ.AND P1, PT, R7, R12, PT ;  /* 0x0000000c0700720b */ /* 0x000fc80003f3c000 */
[----:B------:R-:W-:Y:S01]  /*1230*/  FSEL R7, R14, RZ, !P1 ;  /* 0x000000ff0e077208 */ /* 0x000fe20004800000 */
[----:B------:R-:W-:Y:S01]  /*1240*/  HFMA2 R14, -RZ, RZ, 0, 1.1920928955078125e-07 ;  /* 0x00000002ff0e7431 */ /* 0x000fe200000001ff */
        /* <DEDUP_REMOVED lines=12> */
.L_x_4447:
        /* <DEDUP_REMOVED lines=13> */
.L_x_4449:
[----:B------:R-:W-:Y:S05]  /*13e0*/  BSYNC.RECONVERGENT B2 ;  /* 0x0000000000027941 */ /* 0x000fea0003800200 */
.L_x_4448:
        /* <DEDUP_REMOVED lines=43> */
.L_x_4446:
[----:B------:R-:W-:Y:S05]  /*16a0*/  BSYNC.RECONVERGENT B1 ;  /* 0x0000000000017941 */ /* 0x000fea0003800200 */
.L_x_4445:
        /* <DEDUP_REMOVED lines=24> */
.L_x_4452:
        /* <DEDUP_REMOVED lines=13> */
.L_x_4454:
[----:B------:R-:W-:Y:S05]  /*1900*/  BSYNC.RECONVERGENT B2 ;  /* 0x0000000000027941 */ /* 0x000fea0003800200 */
.L_x_4453:
        /* <DEDUP_REMOVED lines=43> */
.L_x_4451:
[----:B------:R-:W-:Y:S05]  /*1bc0*/  BSYNC.RECONVERGENT B1 ;  /* 0x0000000000017941 */ /* 0x000fea0003800200 */
.L_x_4450:
        /* <DEDUP_REMOVED lines=25> */
.L_x_4457:
        /* <DEDUP_REMOVED lines=13> */
.L_x_4459:
[----:B------:R-:W-:Y:S05]  /*1e30*/  BSYNC.RECONVERGENT B2 ;  /* 0x0000000000027941 */ /* 0x000fea0003800200 */
.L_x_4458:
        /* <DEDUP_REMOVED lines=43> */
.L_x_4456:
[----:B------:R-:W-:Y:S05]  /*20f0*/  BSYNC.RECONVERGENT B1 ;  /* 0x0000000000017941 */ /* 0x000fea0003800200 */
.L_x_4455:
[----:B------:R-:W-:Y:S01]  /*2100*/  I2FP.F32.U32 R14, R15 ;  /* 0x0000000f000e7245 */ /* 0x000fe20000201000 */
[----:B------:R-:W-:Y:S01]  /*2110*/  IMAD.U32 R25, R25, 0x10000, RZ ;  /* 0x0001000019197824 */ /* 0x000fe200078e00ff */
[----:B------:R-:W-:Y:S01]  /*2120*/  ISETP.NE.AND P3, PT, R20, 0x1, PT ;  /* 0x000000011400780c */ /* 0x000fe20003f65270 */
[----:B------:R-:W-:Y:S01]  /*2130*/  IMAD.U32 R21, R21, 0x10000, RZ ;  /* 0x0001000015157824 */ /* 0x000fe200078e00ff */
        /* <DEDUP_REMOVED lines=19> */
.L_x_4462:
        /* <DEDUP_REMOVED lines=13> */
.L_x_4464:
[----:B------:R-:W-:Y:S05]  /*2340*/  BSYNC.RECONVERGENT B2 ;  /* 0x0000000000027941 */ /* 0x000fea0003800200 */
.L_x_4463:
        /* <DEDUP_REMOVED lines=43> */
.L_x_4461:
[----:B------:R-:W-:Y:S05]  /*2600*/  BSYNC.RECONVERGENT B1 ;  /* 0x0000000000017941 */ /* 0x000fea0003800200 */
.L_x_4460:
[----:B------:R-:W-:Y:S01]  /*2610*/  I2FP.F32.U32 R20, R15 ;  /* 0x0000000f00147245 */ /* 0x000fe20000201000 */
[----:B------:R-:W-:Y:S01]  /*2620*/  IMAD.U32 R21, R26, 0x10000, RZ ;  /* 0x000100001a157824 */ /* 0x000fe200078e00ff */
[----:B------:R-:W-:Y:S01]  /*2630*/  ISETP.NE.AND P4, PT, R25, 0x1, PT ;  /* 0x000000011900780c */ /* 0x000fe20003f85270 */
[----:B------:R-:W-:Y:S01]  /*2640*/  BSSY.RECONVERGENT B1, `(.L_x_4465) ;  /* 0x000004f000017945 */ /* 0x000fe20003800200 */
[----:B------:R-:W-:Y:S01]  /*2650*/  SHF.L.U32 R28, R22, 0x10, RZ ;  /* 0x00000010161c7819 */ /* 0x000fe200000006ff */
[----:B------:R-:W-:Y:S01]  /*2660*/  FFMA.FTZ R15, R20, R75, 1.1641532182693481445e-10 ;  /* 0x2f000000140f7423 */ /* 0x000fe2000001004b */
[----:B------:R-:W-:Y:S01]  /*2670*/  FMUL.FTZ R20, R21, R10 ;  /* 0x0000000a15147220 */ /* 0x000fe20000410000 */
[----:B------:R-:W-:Y:S01]  /*2680*/  PRMT R26, R26, 0x7632, R26 ;  /* 0x000076321a1a7816 */ /* 0x000fe2000000001a */
[----:B------:R-:W-:Y:S01]  /*2690*/  IMAD.MOV.U32 R29, RZ, RZ, 0x2 ;  /* 0x00000002ff1d7424 */ /* 0x000fe200078e00ff */
[----:B------:R-:W-:Y:S01]  /*26a0*/  PRMT R22, R22, 0x7632, R22 ;  /* 0x0000763216167816 */ /* 0x000fe20000000016 */
        /* <DEDUP_REMOVED lines=15> */
.L_x_4467:
        /* <DEDUP_REMOVED lines=13> */
.L_x_4469:
[----:B------:R-:W-:Y:S05]  /*2870*/  BSYNC.RECONVERGENT B2 ;  /* 0x0000000000027941 */ /* 0x000fea0003800200 */
.L_x_4468:
        /* <DEDUP_REMOVED lines=43> */
.L_x_4466:
[----:B------:R-:W-:Y:S05]  /*2b30*/  BSYNC.RECONVERGENT B1 ;  /* 0x0000000000017941 */ /* 0x000fea0003800200 */
.L_x_4465:
        /* <DEDUP_REMOVED lines=24> */
.L_x_4472:
        /* <DEDUP_REMOVED lines=13> */
.L_x_4474:
[----:B------:R-:W-:Y:S05]  /*2d90*/  BSYNC.RECONVERGENT B2 ;  /* 0x0000000000027941 */ /* 0x000fea0003800200 */
.L_x_4473:
        /* <DEDUP_REMOVED lines=43> */
.L_x_4471:
[----:B------:R-:W-:Y:S05]  /*3050*/  BSYNC.RECONVERGENT B1 ;  /* 0x0000000000017941 */ /* 0x000fea0003800200 */
.L_x_4470:
[----:B------:R-:W-:Y:S01]  /*3060*/  I2FP.F32.U32 R22, R21 ;  /* 0x0000001500167245 */ /* 0x000fe20000201000 */
[----:B------:R-:W-:Y:S01]  /*3070*/  IMAD.U32 R25, R27, 0x10000, RZ ;  /* 0x000100001b197824 */ /* 0x000fe200078e00ff */
[----:B------:R-:W-:Y:S01]  /*3080*/  ISETP.NE.AND P6, PT, R26, 0x1, PT ;  /* 0x000000011a00780c */ /* 0x000fe20003fc5270 */
[----:B------:R-:W-:Y:S01]  /*3090*/  BSSY.RECONVERGENT B1, `(.L_x_4475) ;  /* 0x0000052000017945 */ /* 0x000fe20003800200 */
[----:B------:R-:W-:Y:S02]  /*30a0*/  IMAD.MOV.U32 R33, RZ, RZ, 0x2 ;  /* 0x00000002ff217424 */ /* 0x000fe400078e00ff */
[----:B------:R-:W-:Y:S01]  /*30b0*/  FFMA.FTZ R21, R22, R75, 1.1641532182693481445e-10 ;  /* 0x2f00000016157423 */ /* 0x000fe2000001004b */
[----:B------:R-:W-:Y:S01]  /*30c0*/  FMUL.FTZ R22, R25, R10 ;  /* 0x0000000a19167220 */ /* 0x000fe20000410000 */
[C---:B------:R-:W-:Y:S02]  /*30d0*/  SHF.L.U32 R25, R23.reuse, 0x10, RZ ;  /* 0x0000001017197819 */ /* 0x040fe400000006ff */
[----:B------:R-:W-:Y:S01]  /*30e0*/  PRMT R23, R23, 0x7632, R23 ;  /* 0x0000763217177816 */ /* 0x000fe20000000017 */
[----:B------:R-:W-:Y:S01]  /*30f0*/  FMUL.FTZ R22, R22, R11 ;  /* 0x0000000b16167220 */ /* 0x000fe20000410000 */
[----:B------:R-:W-:-:S02]  /*3100*/  FSETP.GTU.FTZ.AND P5, PT, R21, R12, PT ;  /* 0x0000000c1500720b */ /* 0x000fc40003fbc000 */
[----:B------:R-:W-:Y:S02]  /*3110*/  PRMT R21, R27, 0x7632, R21 ;  /* 0x000076321b157816 */ /* 0x000fe40000000015 */
[----:B------:R-:W-:Y:S02]  /*3120*/  FSEL R22, R22, RZ, !P5 ;  /* 0x000000ff16167208 */ /* 0x000fe40006800000 */
[----:B------:R-:W-:-:S03]  /*3130*/  PLOP3.LUT P5, PT, P5, PT, PT, 0x8, 0x80 ;  /* 0x000000000080781c */ /* 0x000fc60002fae170 */
[----:B------:R-:W-:Y:S01]  /*3140*/  FADD.FTZ R25, R22, R25 ;  /* 0x0000001916197221 */ /* 0x000fe20000010000 */
[----:B------:R-:W-:-:S04]  /*3150*/  IMAD.MOV.U32 R22, RZ, RZ, R37 ;  /* 0x000000ffff167224 */ /* 0x000fc800078e0025 */
        /* <DEDUP_REMOVED lines=10> */
.L_x_4477:
        /* <DEDUP_REMOVED lines=15> */
.L_x_4479:
[----:B------:R-:W-:Y:S05]  /*32f0*/  BSYNC.RECONVERGENT B2 ;  /* 0x0000000000027941 */ /* 0x000fea0003800200 */
.L_x_4478:
        /* <DEDUP_REMOVED lines=43> */
.L_x_4476:
[----:B------:R-:W-:Y:S05]  /*35b0*/  BSYNC.RECONVERGENT B1 ;  /* 0x0000000000017941 */ /* 0x000fea0003800200 */
.L_x_4475:
[----:B------:R-:W-:Y:S01]  /*35c0*/  I2FP.F32.U32 R22, R22 ;  /* 0x0000001600167245 */ /* 0x000fe20000201000 */
[----:B------:R-:W-:Y:S02]  /*35d0*/  IMAD.U32 R27, R21, 0x10000, RZ ;  /* 0x00010000151b7824 */ /* 0x000fe400078e00ff */
        /* <DEDUP_REMOVED lines=8> */
[----:B------:R-:W-:Y:S01]  /*3660*/  FADD.FTZ R30, R22, R23 ;  /* 0x00000017161e7221 */ /* 0x000fe20000010000 */
[----:B------:R-:W-:Y:S02]  /*3670*/  F2FP.BF16.F32.PACK_AB R22, R20, R15 ;  /* 0x0000000f1416723e */ /* 0x000fe400000010ff */
[----:B------:R-:W-:Y:S02]  /*3680*/  F2FP.BF16.F32.PACK_AB R20, R8, R7 ;  /* 0x000000070814723e */ /* 0x000fe400000010ff */
[----:B------:R-:W-:Y:S01]  /*3690*/  F2FP.BF16.F32.PACK_AB R23, R30, R25 ;  /* 0x000000191e17723e */ /* 0x000fe200000010ff */
[----:B------:R-:W-:Y:S06]  /*36a0*/  BRA `(.L_x_4480) ;  /* 0x0000002800287947 */ /* 0x000fec0003800000 */
.L_x_4440:
        /* <DEDUP_REMOVED lines=16> */
.L_x_4483:
        /* <DEDUP_REMOVED lines=13> */
.L_x_4485:
[----:B------:R-:W-:Y:S05]  /*3880*/  BSYNC.RECONVERGENT B2 ;  /* 0x0000000000027941 */ /* 0x000fea0003800200 */
.L_x_4484:
        /* <DEDUP_REMOVED lines=42> */
.L_x_4482:
[----:B------:R-:W-:Y:S05]  /*3b30*/  BSYNC.RECONVERGENT B1 ;  /* 0x0000000000017941 */ /* 0x000fea0003800200 */
.L_x_4481:
        /* <DEDUP_REMOVED lines=12> */
[----:B------:R-:W-:-:S02]  /*3c00*/  IMAD.MOV.U32 R8, RZ, RZ, R37 ;  /* 0x000000ffff087224 */ /* 0x000fc400078e0025 */
        /* <DEDUP_REMOVED lines=12> */
.L_x_4488:
        /* <DEDUP_REMOVED lines=13> */
.L_x_4490:
[----:B------:R-:W-:Y:S05]  /*3da0*/  BSYNC.RECONVERGENT B2 ;  /* 0x0000000000027941 */ /* 0x000fea0003800200 */
.L_x_4489:
        /* <DEDUP_REMOVED lines=43> */
.L_x_4487:
[----:B------:R-:W-:Y:S05]  /*4060*/  BSYNC.RECONVERGENT B1 ;  /* 0x0000000000017941 */ /* 0x000fea0003800200 */
.L_x_4486:
        /* <DEDUP_REMOVED lines=22> */
.L_x_4493:
        /* <DEDUP_REMOVED lines=13> */
.L_x_4495:
[----:B------:R-:W-:Y:S05]  /*42a0*/  BSYNC.RECONVERGENT B2 ;  /* 0x0000000000027941 */ /* 0x000fea0003800200 */
.L_x_4494:
        /* <DEDUP_REMOVED lines=43> */
.L_x_4492:
[----:B------:R-:W-:Y:S05]  /*4560*/  BSYNC.RECONVERGENT B1 ;  /* 0x0000000000017941 */ /* 0x000fea0003800200 */
.L_x_4491:
[----:B------:R-:W-:Y:S01]  /*4570*/  I2FP.F32.U32 R14, R13 ;  /* 0x0000000d000e7245 */ /* 0x000fe20000201000 */
[----:B------:R-:W-:Y:S01]  /*4580*/  BSSY.RECONVERGENT B1, `(.L_x_4496) ;  /* 0x000004e000017945 */ /* 0x000fe20003800200 */
[----:B------:R-:W-:Y:S01]  /*4590*/  ISETP.NE.AND P3, PT, R20, 0x1, PT ;  /* 0x000000011400780c */ /* 0x000fe20003f65270 */
[----:B------:R-:W-:Y:S01]  /*45a0*/  IMAD.MOV.U32 R21, RZ, RZ, 0x2 ;  /* 0x00000002ff157424 */ /* 0x000fe200078e00ff */
[C---:B------:R-:W-:Y:S01]  /*45b0*/  SHF.L.U32 R15, R25.reuse, 0x10, RZ ;  /* 0x00000010190f7819 */ /* 0x040fe200000006ff */
[----:B------:R-:W-:Y:S01]  /*45c0*/  FFMA.FTZ R13, R14, R75, 1.1641532182693481445e-10 ;  /* 0x2f0000000e0d7423 */ /* 0x000fe2000001004b */
[----:B------:R-:W-:-:S03]  /*45d0*/  PRMT R25, R25, 0x7632, R25 ;  /* 0x0000763219197816 */ /* 0x000fc60000000019 */
        /* <DEDUP_REMOVED lines=15> */
.L_x_4498:
        /* <DEDUP_REMOVED lines=13> */
.L_x_4500:
[----:B------:R-:W-:Y:S05]  /*47a0*/  BSYNC.RECONVERGENT B2 ;  /* 0x0000000000027941 */ /* 0x000fea0003800200 */
.L_x_4499:
        /* <DEDUP_REMOVED lines=43> */
.L_x_4497:
[----:B------:R-:W-:Y:S05]  /*4a60*/  BSYNC.RECONVERGENT B1 ;  /* 0x0000000000017941 */ /* 0x000fea0003800200 */
.L_x_4496:
        /* <DEDUP_REMOVED lines=21> */
.L_x_4503:
        /* <DEDUP_REMOVED lines=13> */
.L_x_4505:
[----:B------:R-:W-:Y:S05]  /*4c90*/  BSYNC.RECONVERGENT B2 ;  /* 0x0000000000027941 */ /* 0x000fea0003800200 */
.L_x_4504:
        /* <DEDUP_REMOVED lines=43> */
.L_x_4502:
[----:B------:R-:W-:Y:S05]  /*4f50*/  BSYNC.RECONVERGENT B1 ;  /* 0x0000000000017941 */ /* 0x000fea0003800200 */
.L_x_4501:
[----:B------:R-:W-:Y:S01]  /*4f60*/  I2FP.F32.U32 R20, R15 ;  /* 0x0000000f00147245 */ /* 0x000fe20000201000 */
[----:B------:R-:W-:Y:S01]  /*4f70*/  BSSY.RECONVERGENT B1, `(.L_x_4506) ;  /* 0x000004e000017945 */ /* 0x000fe20003800200 */
[----:B------:R-:W-:Y:S01]  /*4f80*/  SHF.L.U32 R21, R26, 0x10, RZ ;  /* 0x000000101a157819 */ /* 0x000fe200000006ff */
        /* <DEDUP_REMOVED lines=19> */
.L_x_4508:
        /* <DEDUP_REMOVED lines=13> */
.L_x_4510:
[----:B------:R-:W-:Y:S05]  /*5190*/  BSYNC.RECONVERGENT B2 ;  /* 0x0000000000027941 */ /* 0x000fea0003800200 */
.L_x_4509:
        /* <DEDUP_REMOVED lines=43> */
.L_x_4507:
[----:B------:R-:W-:Y:S05]  /*5450*/  BSYNC.RECONVERGENT B1 ;  /* 0x0000000000017941 */ /* 0x000fea0003800200 */
.L_x_4506:
        /* <DEDUP_REMOVED lines=9> */
[----:B------:R-:W-:-:S04]  /*54f0*/  IMAD.MOV.U32 R21, RZ, RZ, R37 ;  /* 0x000000ffff157224 */ /* 0x000fc800078e0025 */
        /* <DEDUP_REMOVED lines=12> */
.L_x_4513:
        /* <DEDUP_REMOVED lines=13> */
.L_x_4515:
[----:B------:R-:W-:Y:S05]  /*5690*/  BSYNC.RECONVERGENT B2 ;  /* 0x0000000000027941 */ /* 0x000fea0003800200 */
.L_x_4514:
        /* <DEDUP_REMOVED lines=43> */
.L_x_4512:
[----:B------:R-:W-:Y:S05]  /*5950*/  BSYNC.RECONVERGENT B1 ;  /* 0x0000000000017941 */ /* 0x000fea0003800200 */
.L_x_4511:
[----:B------:R-:W-:Y:S01]  /*5960*/  I2FP.F32.U32 R22, R21 ;  /* 0x0000001500167245 */ /* 0x000fe20000201000 */
[----:B------:R-:W-:Y:S01]  /*5970*/  IMAD.U32 R21, R27, 0x10000, RZ ;  /* 0x000100001b157824 */ /* 0x000fe200078e00ff */
[----:B------:R-:W-:Y:S01]  /*5980*/  ISETP.NE.AND P6, PT, R26, 0x1, PT ;  /* 0x000000011a00780c */ /* 0x000fe20003fc5270 */
[----:B------:R-:W-:Y:S01]  /*5990*/  BSSY.RECONVERGENT B1, `(.L_x_4516) ;  /* 0x000004f000017945 */ /* 0x000fe20003800200 */
[----:B------:R-:W-:Y:S02]  /*59a0*/  IMAD.MOV.U32 R33, RZ, RZ, 0x2 ;  /* 0x00000002ff217424 */ /* 0x000fe400078e00ff */
[----:B------:R-:W-:Y:S01]  /*59b0*/  FFMA.FTZ R23, R22, R75, 1.1641532182693481445e-10 ;  /* 0x2f00000016177423 */ /* 0x000fe2000001004b */
[----:B------:R-:W-:Y:S01]  /*59c0*/  FMUL.FTZ R22, R21, R10 ;  /* 0x0000000a15167220 */ /* 0x000fe20000410000 */
[----:B------:R-:W-:-:S03]  /*59d0*/  PRMT R21, R27, 0x7632, R21 ;  /* 0x000076321b157816 */ /* 0x000fc60000000015 */
[----:B------:R-:W-:Y:S01]  /*59e0*/  FMUL.FTZ R22, R22, R11 ;  /* 0x0000000b16167220 */ /* 0x000fe20000410000 */
[----:B------:R-:W-:-:S04]  /*59f0*/  FSETP.GTU.FTZ.AND P5, PT, R23, R12, PT ;  /* 0x0000000c1700720b */ /* 0x000fc80003fbc000 */
[----:B------:R-:W-:Y:S02]  /*5a00*/  FSEL R23, R22, RZ, !P5 ;  /* 0x000000ff16177208 */ /* 0x000fe40006800000 */
[----:B------:R-:W-:Y:S02]  /*5a10*/  MOV R22, R37 ;  /* 0x0000002500167202 */ /* 0x000fe40000000f00 */
[----:B------:R-:W-:Y:S01]  /*5a20*/  PLOP3.LUT P5, PT, P5, PT, PT, 0x8, 0x80 ;  /* 0x000000000080781c */ /* 0x000fe20002fae170 */
[----:B------:R-:W-:Y:S01]  /*5a30*/  IMAD.MOV.U32 R29, RZ, RZ, R23 ;  /* 0x000000ffff1d7224 */ /* 0x000fe200078e0017 */
[----:B------:R-:W-:Y:S11]  /*5a40*/  @!P6 BRA `(.L_x_4517) ;  /* 0x00000004000ce947 */ /* 0x000ff60003800000 */
        /* <DEDUP_REMOVED lines=8> */
.L_x_4518:
        /* <DEDUP_REMOVED lines=15> */
.L_x_4520:
[----:B------:R-:W-:Y:S05]  /*5bc0*/  BSYNC.RECONVERGENT B2 ;  /* 0x0000000000027941 */ /* 0x000fea0003800200 */
.L_x_4519:
        /* <DEDUP_REMOVED lines=43> */
.L_x_4517:
[----:B------:R-:W-:Y:S05]  /*5e80*/  BSYNC.RECONVERGENT B1 ;  /* 0x0000000000017941 */ /* 0x000fea0003800200 */
.L_x_4516:
[----:B------:R-:W-:Y:S01]  /*5e90*/  I2FP.F32.U32 R22, R22 ;  /* 0x0000001600167245 */ /* 0x000fe20000201000 */
[----:B------:R-:W-:-:S04]  /*5ea0*/  IMAD.U32 R25, R21, 0x10000, RZ ;  /* 0x0001000015197824 */ /* 0x000fc800078e00ff */
[----:B------:R-:W-:Y:S01]  /*5eb0*/  FFMA.FTZ R21, R22, R75, 1.1641532182693481445e-10 ;  /* 0x2f00000016157423 */ /* 0x000fe2000001004b */
[----:B------:R-:W-:-:S04]  /*5ec0*/  FMUL.FTZ R22, R25, R10 ;  /* 0x0000000a19167220 */ /* 0x000fc80000410000 */
[----:B------:R-:W-:Y:S01]  /*5ed0*/  FMUL.FTZ R22, R22, R11 ;  /* 0x0000000b16167220 */ /* 0x000fe20000410000 */
[----:B------:R-:W-:Y:S02]  /*5ee0*/  FSETP.GTU.FTZ.AND P6, PT, R21, R12, PT ;  /* 0x0000000c1500720b */ /* 0x000fe40003fdc000 */
[----:B------:R-:W-:Y:S02]  /*5ef0*/  F2FP.BF16.F32.PACK_AB R21, R14, R13 ;  /* 0x0000000d0e15723e */ /* 0x000fe400000010ff */
[----:B------:R-:W-:Y:S02]  /*5f00*/  FSEL R30, R22, RZ, !P6 ;  /* 0x000000ff161e7208 */ /* 0x000fe40007000000 */
[----:B------:R-:W-:Y:S02]  /*5f10*/  F2FP.BF16.F32.PACK_AB R22, R20, R15 ;  /* 0x0000000f1416723e */ /* 0x000fe400000010ff */
[----:B------:R-:W-:Y:S02]  /*5f20*/  PLOP3.LUT P6, PT, P6, PT, PT, 0x8, 0x80 ;  /* 0x000000000080781c */ /* 0x000fe400037ce170 */
[----:B------:R-:W-:-:S02]  /*5f30*/  F2FP.BF16.F32.PACK_AB R20, R8, R7 ;  /* 0x000000070814723e */ /* 0x000fc400000010ff */
[----:B------:R-:W-:-:S09]  /*5f40*/  F2FP.BF16.F32.PACK_AB R23, R30, R23 ;  /* 0x000000171e17723e */ /* 0x000fd200000010ff */
.L_x_4480:
        /* <DEDUP_REMOVED lines=12> */
[----:B------:R-:W-:Y:S02]  /*6010*/  LOP3.LUT R9, R9, R25, R24, 0xfe, !PT ;  /* 0x0000001909097212 */ /* 0x000fe400078efe18 */
[----:B------:R-:W-:-:S02]  /*6020*/  SEL R24, RZ, 0x1, !P6 ;  /* 0x00000001ff187807 */ /* 0x000fc40007000000 */
[C---:B------:R-:W-:Y:S02]  /*6030*/  IADD3 R31, PT, PT, R6.reuse, 0x20, RZ ;  /* 0x00000020061f7810 */ /* 0x040fe40007ffe0ff */
[----:B------:R-:W-:Y:S01]  /*6040*/  LOP3.LUT R25, R27, R26, RZ, 0xfc, !PT ;  /* 0x0000001a1b197212 */ /* 0x000fe200078efcff */
[----:B0-----:R-:W-:Y:S01]  /*6050*/  IMAD.WIDE.U32 R26, R6, 0x10, R38 ;  /* 0x00000010061a7825 */ /* 0x001fe200078e0026 */
[----:B------:R-:W-:-:S03]  /*6060*/  LOP3.LUT R24, R9, R24, RZ, 0xfc, !PT ;  /* 0x0000001809187212 */ /* 0x000fc600078efcff */
[----:B-1----:R-:W-:Y:S01]  /*6070*/  IMAD.WIDE.U32 R34, R6, 0x8, R34 ;  /* 0x0000000806227825 */ /* 0x002fe200078e0022 */
[----:B------:R0:W-:Y:S03]  /*6080*/  STG.E.128 desc[UR8][R26.64], R20 ;  /* 0x000000141a007986 */ /* 0x0001e6000c101d08 */
[----:B------:R-:W-:Y:S01]  /*6090*/  IMAD.WIDE.U32 R38, R31, 0x10, R42 ;  /* 0x000000101f267825 */ /* 0x000fe200078e002a */
        /* <DEDUP_REMOVED lines=22> */
.L_x_4524:
        /* <DEDUP_REMOVED lines=13> */
.L_x_4526:
[----:B------:R-:W-:Y:S05]  /*62d0*/  BSYNC.RECONVERGENT B2 ;  /* 0x0000000000027941 */ /* 0x000fea0003800200 */
.L_x_4525:
        /* <DEDUP_REMOVED lines=43> */
.L_x_4523:
[----:B------:R-:W-:Y:S05]  /*6590*/  BSYNC.RECONVERGENT B1 ;  /* 0x0000000000017941 */ /* 0x000fea0003800200 */
.L_x_4522:
[----:B------:R-:W-:Y:S01]  /*65a0*/  I2FP.F32.U32 R32, R35 ;  /* 0x0000002300207245 */ /* 0x000fe20000201000 */
[----:B------:R-:W-:Y:S01]  /*65b0*/  BSSY.RECONVERGENT B1, `(.L_x_4527) ;  /* 0x0000052000017945 */ /* 0x000fe20003800200 */
[----:B-----5:R-:W-:Y:S02]  /*65c0*/  SHF.L.U32 R35, R20, 0x10, RZ ;  /* 0x0000001014237819 */ /* 0x020fe400000006ff */
[----:B------:R-:W-:Y:S01]  /*65d0*/  ISETP.NE.AND P1, PT, R34, 0x1, PT ;  /* 0x000000012200780c */ /* 0x000fe20003f25270 */
[----:B------:R-:W-:Y:S01]  /*65e0*/  FFMA.FTZ R33, R32, R75, 1.1641532182693481445e-10 ;  /* 0x2f00000020217423 */ /* 0x000fe2000001004b */
[----:B------:R-:W-:Y:S01]  /*65f0*/  PRMT R20, R20, 0x7632, R20 ;  /* 0x0000763214147816 */ /* 0x000fe20000000014 */
[----:B------:R-:W-:Y:S01]  /*6600*/  FMUL.FTZ R32, R35, R10 ;  /* 0x0000000a23207220 */ /* 0x000fe20000410000 */
[----:B------:R-:W-:Y:S02]  /*6610*/  IMAD.MOV.U32 R35, RZ, RZ, 0x2 ;  /* 0x00000002ff237424 */ /* 0x000fe400078e00ff */
[----:B------:R-:W-:Y:S01]  /*6620*/  FSETP.GTU.FTZ.AND P0, PT, R33, R12, PT ;  /* 0x0000000c2100720b */ /* 0x000fe20003f1c000 */
[----:B------:R-:W-:Y:S01]  /*6630*/  FMUL.FTZ R32, R32, R11 ;  /* 0x0000000b20207220 */ /* 0x000fe20000410000 */
[C---:B------:R-:W-:Y:S01]  /*6640*/  IMAD.U32 R33, R24.reuse, 0x10000, RZ ;  /* 0x0001000018217824 */ /* 0x040fe200078e00ff */
[----:B------:R-:W-:-:S03]  /*6650*/  PRMT R24, R24, 0x7632, R24 ;  /* 0x0000763218187816 */ /* 0x000fc60000000018 */
        /* <DEDUP_REMOVED lines=14> */
.L_x_4529:
        /* <DEDUP_REMOVED lines=13> */
.L_x_4531:
[----:B------:R-:W-:Y:S05]  /*6810*/  BSYNC.RECONVERGENT B2 ;  /* 0x0000000000027941 */ /* 0x000fea0003800200 */
.L_x_4530:
        /* <DEDUP_REMOVED lines=41> */
[----:B------:R-:W-:Y:S01]  /*6ab0*/  LOP3.LUT R40, R38, UR31, R35, 0x96, !PT ;  /* 0x0000001f26287c12 */ /* 0x000fe2000f8e9623 */
[----:B------:R-:W-:-:S07]  /*6ac0*/  HFMA2 R35, -RZ, RZ, 0, 0 ;  /* 0x00000000ff237431 */ /* 0x000fce00000001ff */
.L_x_4528:
[----:B------:R-:W-:Y:S05]  /*6ad0*/  BSYNC.RECONVERGENT B1 ;  /* 0x0000000000017941 */ /* 0x000fea0003800200 */
.L_x_4527:
[----:B------:R-:W-:Y:S01]  /*6ae0*/  I2FP.F32.U32 R34, R33 ;  /* 0x0000002100227245 */ /* 0x000fe20000201000 */
[----:B------:R-:W-:Y:S01]  /*6af0*/  IMAD.U32 R39, R20, 0x10000, RZ ;  /* 0x0001000014277824 */ /* 0x000fe200078e00ff */
[----:B------:R-:W-:Y:S01]  /*6b00*/  ISETP.NE.AND P1, PT, R35, 0x1, PT ;  /* 0x000000012300780c */ /* 0x000fe20003f25270 */
[----:B------:R-:W-:Y:S02]  /*6b10*/  BSSY.RECONVERGENT B1, `(.L_x_4532) ;  /* 0x000004e000017945 */ /* 0x000fe40003800200 */
[----:B------:R-:W-:Y:S01]  /*6b20*/  FFMA.FTZ R33, R34, R75, 1.1641532182693481445e-10 ;  /* 0x2f00000022217423 */ /* 0x000fe2000001004b */
[----:B------:R-:W-:Y:S01]  /*6b30*/  FMUL.FTZ R20, R39, R10 ;  /* 0x0000000a27147220 */ /* 0x000fe20000410000 */
[----:B------:R-:W-:-:S03]  /*6b40*/  HFMA2 R39, -RZ, RZ, 0, 1.1920928955078125e-07 ;  /* 0x00000002ff277431 */ /* 0x000fc600000001ff */
[----:B------:R-:W-:Y:S01]  /*6b50*/  FMUL.FTZ R20, R20, R11 ;  /* 0x0000000b14147220 */ /* 0x000fe20000410000 */
[----:B------:R-:W-:Y:S01]  /*6b60*/  FSETP.GTU.FTZ.AND P0, PT, R33, R12, PT ;  /* 0x0000000c2100720b */ /* 0x000fe20003f1c000 */
[----:B------:R-:W-:-:S03]  /*6b70*/  IMAD.U32 R33, R24, 0x10000, RZ ;  /* 0x0001000018217824 */ /* 0x000fc600078e00ff */
[----:B------:R-:W-:Y:S02]  /*6b80*/  FSEL R20, R20, RZ, !P0 ;  /* 0x000000ff14147208 */ /* 0x000fe40004000000 */
[----:B------:R-:W-:-:S03]  /*6b90*/  PLOP3.LUT P0, PT, P0, PT, PT, 0x8, 0x80 ;  /* 0x000000000080781c */ /* 0x000fc6000070e170 */
[----:B------:R-:W-:Y:S01]  /*6ba0*/  FADD.FTZ R20, R20, R33 ;  /* 0x0000002114147221 */ /* 0x000fe20000010000 */
        /* <DEDUP_REMOVED lines=11> */
.L_x_4534:
        /* <DEDUP_REMOVED lines=13> */
.L_x_4536:
[----:B------:R-:W-:Y:S05]  /*6d30*/  BSYNC.RECONVERGENT B2 ;  /* 0x0000000000027941 */ /* 0x000fea0003800200 */
.L_x_4535:
        /* <DEDUP_REMOVED lines=43> */
.L_x_4533:
[----:B------:R-:W-:Y:S05]  /*6ff0*/  BSYNC.RECONVERGENT B1 ;  /* 0x0000000000017941 */ /* 0x000fea0003800200 */
.L_x_4532:
        /* <DEDUP_REMOVED lines=10> */
[----:B------:R-:W-:-:S04]  /*70a0*/  IMAD.U32 R33, R25, 0x10000, RZ ;  /* 0x0001000019217824 */ /* 0x000fc800078e00ff */
[----:B------:R-:W-:Y:S02]  /*70b0*/  FSEL R34, R34, RZ, !P1 ;  /* 0x000000ff22227208 */ /* 0x000fe40004800000 */
[----:B------:R-:W-:-:S03]  /*70c0*/  PLOP3.LUT P1, PT, P1, PT, PT, 0x8, 0x80 ;  /* 0x000000000080781c */ /* 0x000fc60000f2e170 */
[--C-:B------:R-:W-:Y:S01]  /*70d0*/  FADD.FTZ R38, R34, R33.reuse ;  /* 0x0000002122267221 */ /* 0x100fe20000010000 */
[----:B------:R-:W-:Y:S01]  /*70e0*/  PRMT R33, R25, 0x7632, R33 ;  /* 0x0000763219217816 */ /* 0x000fe20000000021 */
        /* <DEDUP_REMOVED lines=11> */
.L_x_4539:
        /* <DEDUP_REMOVED lines=13> */
.L_x_4541:
[----:B------:R-:W-:Y:S05]  /*7270*/  BSYNC.RECONVERGENT B2 ;  /* 0x0000000000027941 */ /* 0x000fea0003800200 */
.L_x_4540:
        /* <DEDUP_REMOVED lines=43> */
.L_x_4538:
[----:B------:R-:W-:Y:S05]  /*7530*/  BSYNC.RECONVERGENT B1 ;  /* 0x0000000000017941 */ /* 0x000fea0003800200 */
.L_x_4537:
[----:B------:R-:W-:Y:S01]  /*7540*/  I2FP.F32.U32 R42, R35 ;  /* 0x00000023002a7245 */ /* 0x000fe20000201000 */
[----:B------:R-:W-:Y:S01]  /*7550*/  IMAD.U32 R35, R21, 0x10000, RZ ;  /* 0x0001000015237824 */ /* 0x000fe200078e00ff */
[----:B------:R-:W-:Y:S01]  /*7560*/  ISETP.NE.AND P3, PT, R34, 0x1, PT ;  /* 0x000000012200780c */ /* 0x000fe20003f65270 */
[----:B------:R-:W-:Y:S01]  /*7570*/  BSSY.RECONVERGENT B1, `(.L_x_4542) ;  /* 0x000004e000017945 */ /* 0x000fe20003800200 */
[----:B------:R-:W-:Y:S01]  /*7580*/  SHF.L.U32 R44, R33, 0x10, RZ ;  /* 0x00000010212c7819 */ /* 0x000fe200000006ff */
        /* <DEDUP_REMOVED lines=19> */
.L_x_4544:
        /* <DEDUP_REMOVED lines=13> */
.L_x_4546:
[----:B------:R-:W-:Y:S05]  /*7790*/  BSYNC.RECONVERGENT B2 ;  /* 0x0000000000027941 */ /* 0x000fea0003800200 */
.L_x_4545:
        /* <DEDUP_REMOVED lines=43> */
.L_x_4543:
[----:B------:R-:W-:Y:S05]  /*7a50*/  BSYNC.RECONVERGENT B1 ;  /* 0x0000000000017941 */ /* 0x000fea0003800200 */
.L_x_4542:
[----:B------:R-:W-:Y:S01]  /*7a60*/  I2FP.F32.U32 R34, R35 ;  /* 0x0000002300227245 */ /* 0x000fe20000201000 */
[C---:B------:R-:W-:Y:S01]  /*7a70*/  IMAD.U32 R41, R22.reuse, 0x10000, RZ ;  /* 0x0001000016297824 */ /* 0x040fe200078e00ff */
[----:B------:R-:W-:Y:S01]  /*7a80*/  ISETP.NE.AND P4, PT, R39, 0x1, PT ;  /* 0x000000012700780c */ /* 0x000fe20003f85270 */
[----:B------:R-:W-:Y:S01]  /*7a90*/  BSSY.RECONVERGENT B1, `(.L_x_4547) ;  /* 0x000004f000017945 */ /* 0x000fe20003800200 */
[----:B------:R-:W-:Y:S01]  /*7aa0*/  PRMT R22, R22, 0x7632, R22 ;  /* 0x0000763216167816 */ /* 0x000fe20000000016 */
[----:B------:R-:W-:Y:S01]  /*7ab0*/  FFMA.FTZ R35, R34, R75, 1.1641532182693481445e-10 ;  /* 0x2f00000022237423 */ /* 0x000fe2000001004b */
[----:B------:R-:W-:Y:S01]  /*7ac0*/  FMUL.FTZ R34, R41, R10 ;  /* 0x0000000a29227220 */ /* 0x000fe20000410000 */
[----:B------:R-:W-:-:S03]  /*7ad0*/  MOV R41, R37 ;  /* 0x0000002500297202 */ /* 0x000fc60000000f00 */
[----:B------:R-:W-:Y:S01]  /*7ae0*/  FMUL.FTZ R34, R34, R11 ;  /* 0x0000000b22227220 */ /* 0x000fe20000410000 */
[----:B------:R-:W-:Y:S02]  /*7af0*/  FSETP.GTU.FTZ.AND P3, PT, R35, R12, PT ;  /* 0x0000000c2300720b */ /* 0x000fe40003f7c000 */
[----:B------:R-:W-:Y:S02]  /*7b00*/  SHF.L.U32 R35, R26, 0x10, RZ ;  /* 0x000000101a237819 */ /* 0x000fe400000006ff */
[----:B------:R-:W-:Y:S02]  /*7b10*/  FSEL R34, R34, RZ, !P3 ;  /* 0x000000ff22227208 */ /* 0x000fe40005800000 */
[----:B------:R-:W-:Y:S02]  /*7b20*/  PLOP3.LUT P3, PT, P3, PT, PT, 0x8, 0x80 ;  /* 0x000000000080781c */ /* 0x000fe40001f6e170 */
[----:B------:R-:W-:Y:S01]  /*7b30*/  PRMT R26, R26, 0x7632, R26 ;  /* 0x000076321a1a7816 */ /* 0x000fe2000000001a */
        /* <DEDUP_REMOVED lines=11> */
.L_x_4549:
        /* <DEDUP_REMOVED lines=13> */
.L_x_4551:
[----:B------:R-:W-:Y:S05]  /*7cc0*/  BSYNC.RECONVERGENT B2 ;  /* 0x0000000000027941 */ /* 0x000fea0003800200 */
.L_x_4550:
        /* <DEDUP_REMOVED lines=41> */
[----:B------:R-:W-:Y:S02]  /*7f60*/  LOP3.LUT R40, R40, UR31, R43, 0x96, !PT ;  /* 0x0000001f28287c12 */ /* 0x000fe4000f8e962b */
[----:B------:R-:W-:-:S07]  /*7f70*/  MOV R9, R42 ;  /* 0x0000002a00097202 */ /* 0x000fce0000000f00 */
.L_x_4548:
[----:B------:R-:W-:Y:S05]  /*7f80*/  BSYNC.RECONVERGENT B1 ;  /* 0x0000000000017941 */ /* 0x000fea0003800200 */
.L_x_4547:
[----:B------:R-:W-:Y:S01]  /*7f90*/  I2FP.F32.U32 R42, R41 ;  /* 0x00000029002a7245 */ /* 0x000fe20000201000 */
[----:B------:R-:W-:Y:S01]  /*7fa0*/  BSSY.RECONVERGENT B1, `(.L_x_4552) ;  /* 0x0000050000017945 */ /* 0x000fe20003800200 */
[----:B------:R-:W-:Y:S02]  /*7fb0*/  SHF.L.U32 R39, R22, 0x10, RZ ;  /* 0x0000001016277819 */ /* 0x000fe400000006ff */
[----:B------:R-:W-:Y:S01]  /*7fc0*/  ISETP.NE.AND P5, PT, R35, 0x1, PT ;  /* 0x000000012300780c */ /* 0x000fe20003fa5270 */
[----:B------:R-:W-:Y:S01]  /*7fd0*/  FFMA.FTZ R41, R42, R75, 1.1641532182693481445e-10 ;  /* 0x2f0000002a297423 */ /* 0x000fe2000001004b */
[----:B------:R-:W-:Y:S02]  /*7fe0*/  HFMA2 R42, -RZ, RZ, 0, 1.1920928955078125e-07 ;  /* 0x00000002ff2a7431 */ /* 0x000fe400000001ff */
[----:B------:R-:W-:Y:S01]  /*7ff0*/  FMUL.FTZ R22, R39, R10 ;  /* 0x0000000a27167220 */ /* 0x000fe20000410000 */
[----:B------:R-:W-:Y:S01]  /*8000*/  IMAD.U32 R39, R26, 0x10000, RZ ;  /* 0x000100001a277824 */ /* 0x000fe200078e00ff */
[----:B------:R-:W-:-:S02]  /*8010*/  FSETP.GTU.FTZ.AND P4, PT, R41, R12, PT ;  /* 0x0000000c2900720b */ /* 0x000fc40003f9c000 */
[----:B------:R-:W-:-:S05]  /*8020*/  FMUL.FTZ R22, R22, R11 ;  /* 0x0000000b16167220 */ /* 0x000fca0000410000 */
        /* <DEDUP_REMOVED lines=14> */
.L_x_4554:
        /* <DEDUP_REMOVED lines=13> */
.L_x_4556:
[----:B------:R-:W-:Y:S05]  /*81e0*/  BSYNC.RECONVERGENT B2 ;  /* 0x0000000000027941 */ /* 0x000fea0003800200 */
.L_x_4555:
        /* <DEDUP_REMOVED lines=43> */
.L_x_4553:
[----:B------:R-:W-:Y:S05]  /*84a0*/  BSYNC.RECONVERGENT B1 ;  /* 0x0000000000017941 */ /* 0x000fea0003800200 */
.L_x_4552:
[----:B------:R-:W-:Y:S01]  /*84b0*/  I2FP.F32.U32 R35, R39 ;  /* 0x0000002700237245 */ /* 0x000fe20000201000 */
[----:B------:R-:W-:Y:S01]  /*84c0*/  BSSY.RECONVERGENT B1, `(.L_x_4557) ;  /* 0x0000054000017945 */ /* 0x000fe20003800200 */
[----:B------:R-:W-:Y:S01]  /*84d0*/  SHF.L.U32 R39, R23, 0x10, RZ ;  /* 0x0000001017277819 */ /* 0x000fe200000006ff */
[----:B------:R-:W-:Y:S01]  /*84e0*/  IMAD.MOV.U32 R43, RZ, RZ, R37 ;  /* 0x000000ffff2b7224 */ /* 0x000fe200078e0025 */
[----:B------:R-:W-:Y:S01]  /*84f0*/  ISETP.NE.AND P6, PT, R42, 0x1, PT ;  /* 0x000000012a00780c */ /* 0x000fe20003fc5270 */
[----:B------:R-:W-:Y:S02]  /*8500*/  FFMA.FTZ R35, R35, R75, 1.1641532182693481445e-10 ;  /* 0x2f00000023237423 */ /* 0x000fe4000001004b */
[----:B------:R-:W-:-:S03]  /*8510*/  FMUL.FTZ R39, R39, R10 ;  /* 0x0000000a27277220 */ /* 0x000fc60000410000 */
[----:B------:R-:W-:Y:S01]  /*8520*/  FSETP.GTU.FTZ.AND P5, PT, R35, R12, PT ;  /* 0x0000000c2300720b */ /* 0x000fe20003fbc000 */
[----:B------:R-:W-:Y:S01]  /*8530*/  FMUL.FTZ R39, R39, R11 ;  /* 0x0000000b27277220 */ /* 0x000fe20000410000 */
[C---:B------:R-:W-:Y:S01]  /*8540*/  IMAD.U32 R35, R27.reuse, 0x10000, RZ ;  /* 0x000100001b237824 */ /* 0x040fe200078e00ff */
[----:B------:R-:W-:-:S03]  /*8550*/  PRMT R27, R27, 0x7632, R27 ;  /* 0x000076321b1b7816 */ /* 0x000fc6000000001b */
[----:B------:R-:W-:Y:S02]  /*8560*/  FSEL R41, R39, RZ, !P5 ;  /* 0x000000ff27297208 */ /* 0x000fe40006800000 */
[----:B------:R-:W-:Y:S02]  /*8570*/  PRMT R39, R23, 0x7632, R39 ;  /* 0x0000763217277816 */ /* 0x000fe40000000027 */
[----:B------:R-:W-:Y:S01]  /*8580*/  PLOP3.LUT P5, PT, P5, PT, PT, 0x8, 0x80 ;  /* 0x000000000080781c */ /* 0x000fe20002fae170 */
        /* <DEDUP_REMOVED lines=12> */
.L_x_4559:
        /* <DEDUP_REMOVED lines=15> */
.L_x_4561:
[----:B------:R-:W-:Y:S05]  /*8740*/  BSYNC.RECONVERGENT B2 ;  /* 0x0000000000027941 */ /* 0x000fea0003800200 */
.L_x_4560:
        /* <DEDUP_REMOVED lines=43> */
.L_x_4558:
[----:B------:R-:W-:Y:S05]  /*8a00*/  BSYNC.RECONVERGENT B1 ;  /* 0x0000000000017941 */ /* 0x000fea0003800200 */
.L_x_4557:
        /* <DEDUP_REMOVED lines=15> */
.L_x_4521:
        /* <DEDUP_REMOVED lines=16> */
.L_x_4565:
        /* <DEDUP_REMOVED lines=13> */
.L_x_4567:
[----:B------:R-:W-:Y:S05]  /*8cd0*/  BSYNC.RECONVERGENT B2 ;  /* 0x0000000000027941 */ /* 0x000fea0003800200 */
.L_x_4566:
        /* <DEDUP_REMOVED lines=43> */
.L_x_4564:
[----:B------:R-:W-:Y:S05]  /*8f90*/  BSYNC.RECONVERGENT B1 ;  /* 0x0000000000017941 */ /* 0x000fea0003800200 */
.L_x_4563:
[----:B------:R-:W-:Y:S01]  /*8fa0*/  I2FP.F32.U32 R24, R24 ;  /* 0x0000001800187245 */ /* 0x000fe20000201000 */
[----:B------:R-:W-:Y:S01]  /*8fb0*/  BSSY.RECONVERGENT B1, `(.L_x_4568) ;  /* 0x0000050000017945 */ /* 0x000fe20003800200 */
[----:B-----5:R-:W-:Y:S01]  /*8fc0*/  SHF.L.U32 R27, R20, 0x10, RZ ;  /* 0x00000010141b7819 */ /* 0x020fe200000006ff */
[----:B------:R-:W-:Y:S01]  /*8fd0*/  IMAD.MOV.U32 R26, RZ, RZ, 0x2 ;  /* 0x00000002ff1a7424 */ /* 0x000fe200078e00ff */
[----:B------:R-:W-:Y:S01]  /*8fe0*/  ISETP.NE.AND P1, PT, R34, 0x1, PT ;  /* 0x000000012200780c */ /* 0x000fe20003f25270 */
[----:B------:R-:W-:Y:S01]  /*8ff0*/  FFMA.FTZ R25, R24, R75, 1.1641532182693481445e-10 ;  /* 0x2f00000018197423 */ /* 0x000fe2000001004b */
[----:B------:R-:W-:Y:S01]  /*9000*/  PRMT R20, R20, 0x7632, R20 ;  /* 0x0000763214147816 */ /* 0x000fe20000000014 */
[----:B------:R-:W-:-:S03]  /*9010*/  FMUL.FTZ R24, R27, R10 ;  /* 0x0000000a1b187220 */ /* 0x000fc60000410000 */
[----:B------:R-:W-:Y:S01]  /*9020*/  FSETP.GTU.FTZ.AND P0, PT, R25, R12, PT ;  /* 0x0000000c1900720b */ /* 0x000fe20003f1c000 */
[----:B------:R-:W-:Y:S01]  /*9030*/  FMUL.FTZ R24, R24, R11 ;  /* 0x0000000b18187220 */ /* 0x000fe20000410000 */
[----:B------:R-:W-:Y:S02]  /*9040*/  MOV R25, R37 ;  /* 0x0000002500197202 */ /* 0x000fe40000000f00 */
[----:B------:R-:W-:Y:S02]  /*9050*/  PLOP3.LUT P2, PT, P0, PT, PT, 0x8, 0x80 ;  /* 0x000000000080781c */ /* 0x000fe4000074e170 */
[----:B------:R-:W-:Y:S02]  /*9060*/  FSEL R27, R24, RZ, !P0 ;  /* 0x000000ff181b7208 */ /* 0x000fe40004000000 */
[----:B------:R-:W-:-:S03]  /*9070*/  P2R R46, PR, RZ, 0x4 ;  /* 0x00000004ff2e7803 */ /* 0x000fc60000000000 */
        /* <DEDUP_REMOVED lines=10> */
.L_x_4570:
        /* <DEDUP_REMOVED lines=13> */
.L_x_4572:
[----:B------:R-:W-:Y:S05]  /*91f0*/  BSYNC.RECONVERGENT B2 ;  /* 0x0000000000027941 */ /* 0x000fea0003800200 */
.L_x_4571:
        /* <DEDUP_REMOVED lines=43> */
.L_x_4569:
[----:B------:R-:W-:Y:S05]  /*94b0*/  BSYNC.RECONVERGENT B1 ;  /* 0x0000000000017941 */ /* 0x000fea0003800200 */
.L_x_4568:
        /* <DEDUP_REMOVED lines=9> */
[----:B------:R-:W-:-:S03]  /*9550*/  IMAD.MOV.U32 R25, RZ, RZ, R37 ;  /* 0x000000ffff197224 */ /* 0x000fc600078e0025 */
        /* <DEDUP_REMOVED lines=12> */
.L_x_4575:
        /* <DEDUP_REMOVED lines=13> */
.L_x_4577:
[----:B------:R-:W-:Y:S05]  /*96f0*/  BSYNC.RECONVERGENT B2 ;  /* 0x0000000000027941 */ /* 0x000fea0003800200 */
.L_x_4576:
        /* <DEDUP_REMOVED lines=43> */
.L_x_4574:
[----:B------:R-:W-:Y:S05]  /*99b0*/  BSYNC.RECONVERGENT B1 ;  /* 0x0000000000017941 */ /* 0x000fea0003800200 */
.L_x_4573:
        /* <DEDUP_REMOVED lines=8> */
[----:B------:R-:W-:-:S03]  /*9a40*/  FSETP.GTU.FTZ.AND P2, PT, R25, R12, PT ;  /* 0x0000000c1900720b */ /* 0x000fc60003f5c000 */
[----:B------:R-:W-:Y:S01]  /*9a50*/  FMUL.FTZ R25, R26, R11 ;  /* 0x0000000b1a197220 */ /* 0x000fe20000410000 */
[----:B------:R-:W-:Y:S02]  /*9a60*/  PLOP3.LUT P1, PT, P2, PT, PT, 0x8, 0x80 ;  /* 0x000000000080781c */ /* 0x000fe4000172e170 */
[----:B------:R-:W-:Y:S02]  /*9a70*/  MOV R26, R37 ;  /* 0x00000025001a7202 */ /* 0x000fe40000000f00 */
[----:B------:R-:W-:Y:S01]  /*9a80*/  FSEL R25, R25, RZ, !P2 ;  /* 0x000000ff19197208 */ /* 0x000fe20005000000 */
        /* <DEDUP_REMOVED lines=9> */
.L_x_4580:
        /* <DEDUP_REMOVED lines=13> */
.L_x_4582:
[----:B------:R-:W-:Y:S05]  /*9bf0*/  BSYNC.RECONVERGENT B2 ;  /* 0x0000000000027941 */ /* 0x000fea0003800200 */
.L_x_4581:
        /* <DEDUP_REMOVED lines=39> */
[----:B------:R-:W-:Y:S02]  /*9e70*/  LOP3.LUT R36, R36, UR30, R41, 0x96, !PT ;  /* 0x0000001e24247c12 */ /* 0x000fe4000f8e9629 */
[----:B------:R-:W-:Y:S01]  /*9e80*/  MOV R9, R34 ;  /* 0x0000002200097202 */ /* 0x000fe20000000f00 */
[----:B------:R-:W-:Y:S01]  /*9e90*/  IMAD.MOV.U32 R34, RZ, RZ, RZ ;  /* 0x000000ffff227224 */ /* 0x000fe200078e00ff */
[----:B------:R-:W-:-:S07]  /*9ea0*/  LOP3.LUT R40, R38, UR31, R35, 0x96, !PT ;  /* 0x0000001f26287c12 */ /* 0x000fce000f8e9623 */
.L_x_4579:
[----:B------:R-:W-:Y:S05]  /*9eb0*/  BSYNC.RECONVERGENT B1 ;  /* 0x0000000000017941 */ /* 0x000fea0003800200 */
.L_x_4578:
        /* <DEDUP_REMOVED lines=9> */
[----:B------:R-:W-:Y:S02]  /*9f50*/  MOV R26, R37 ;  /* 0x00000025001a7202 */ /* 0x000fe40000000f00 */
        /* <DEDUP_REMOVED lines=12> */
.L_x_4585:
        /* <DEDUP_REMOVED lines=13> */
.L_x_4587:
[----:B------:R-:W-:Y:S05]  /*a0f0*/  BSYNC.RECONVERGENT B2 ;  /* 0x0000000000027941 */ /* 0x000fea0003800200 */
.L_x_4586:
        /* <DEDUP_REMOVED lines=43> */
.L_x_4584:
[----:B------:R-:W-:Y:S05]  /*a3b0*/  BSYNC.RECONVERGENT B1 ;  /* 0x0000000000017941 */ /* 0x000fea0003800200 */
.L_x_4583:
        /* <DEDUP_REMOVED lines=22> */
.L_x_4590:
        /* <DEDUP_REMOVED lines=13> */
.L_x_4592:
[----:B------:R-:W-:Y:S05]  /*a5f0*/  BSYNC.RECONVERGENT B2 ;  /* 0x0000000000027941 */ /* 0x000fea0003800200 */
.L_x_4591:
        /* <DEDUP_REMOVED lines=43> */
.L_x_4589:
[----:B------:R-:W-:Y:S05]  /*a8b0*/  BSYNC.RECONVERGENT B1 ;  /* 0x0000000000017941 */ /* 0x000fea0003800200 */
.L_x_4588:
        /* <DEDUP_REMOVED lines=22> */
.L_x_4595:
        /* <DEDUP_REMOVED lines=13> */
.L_x_4597:
[----:B------:R-:W-:Y:S05]  /*aaf0*/  BSYNC.RECONVERGENT B2 ;  /* 0x0000000000027941 */ /* 0x000fea0003800200 */
.L_x_4596:
        /* <DEDUP_REMOVED lines=43> */
.L_x_4594:
[----:B------:R-:W-:Y:S05]  /*adb0*/  BSYNC.RECONVERGENT B1 ;  /* 0x0000000000017941 */ /* 0x000fea0003800200 */
.L_x_4593:
        /* <DEDUP_REMOVED lines=9> */
[----:B------:R-:W-:Y:S01]  /*ae50*/  IMAD.MOV.U32 R41, RZ, RZ, 0x2 ;  /* 0x00000002ff297424 */ /* 0x000fe200078e00ff */
[----:B------:R-:W-:-:S03]  /*ae60*/  MOV R38, R37 ;  /* 0x0000002500267202 */ /* 0x000fc60000000f00 */
        /* <DEDUP_REMOVED lines=12> */
.L_x_4600:
        /* <DEDUP_REMOVED lines=15> */
.L_x_4602:
[----:B------:R-:W-:Y:S05]  /*b020*/  BSYNC.RECONVERGENT B2 ;  /* 0x0000000000027941 */ /* 0x000fea0003800200 */
.L_x_4601:
        /* <DEDUP_REMOVED lines=43> */
.L_x_4599:
[----:B------:R-:W-:Y:S05]  /*b2e0*/  BSYNC.RECONVERGENT B1 ;  /* 0x0000000000017941 */ /* 0x000fea0003800200 */
.L_x_4598:
        /* <DEDUP_REMOVED lines=12> */
.L_x_4562:
        /* <DEDUP_REMOVED lines=9> */
[----:B------:R-:W-:Y:S02]  /*b440*/  SEL R39, RZ, 0x10000, !P1 ;  /* 0x00010000ff277807 */ /* 0x000fe40004800000 */
[----:B------:R-:W-:Y:S01]  /*b450*/  SEL R42, RZ, 0x100, !P0 ;  /* 0x00000100ff2a7807 */ /* 0x000fe20004000000 */
[----:B------:R-:W-:Y:S01]  /*b460*/  FADD.FTZ R10, R27, R14 ;  /* 0x0000000e1b0a7221 */ /* 0x000fe20000010000 */
[----:B------:R-:W-:-:S02]  /*b470*/  LOP3.LUT R11, R38, R11, R43, 0xfe, !PT ;  /* 0x0000000b260b7212 */ /* 0x000fc400078efe2b */
[----:B------:R-:W-:Y:S01]  /*b480*/  SEL R43, RZ, 0x1, !P6 ;  /* 0x00000001ff2b7807 */ /* 0x000fe20007000000 */
[----:B------:R-:W-:Y:S01]  /*b490*/  FADD.FTZ R27, R10, R15 ;  /* 0x0000000f0a1b7221 */ /* 0x000fe20000010000 */
[----:B------:R-:W-:Y:S02]  /*b4a0*/  SEL R38, RZ, 0x1, !P3 ;  /* 0x00000001ff267807 */ /* 0x000fe40005800000 */
[----:B------:R-:W-:Y:S01]  /*b4b0*/  ISETP.NE.AND P0, PT, R76, RZ, PT ;  /* 0x000000ff4c00720c */ /* 0x000fe20003f05270 */
[----:B------:R-:W-:Y:S01]  /*b4c0*/  FADD.FTZ R10, R27, R28 ;  /* 0x0000001c1b0a7221 */ /* 0x000fe20000010000 */
[----:B------:R-:W-:-:S03]  /*b4d0*/  LOP3.LUT R11, R11, R38, RZ, 0xfc, !PT ;  /* 0x000000260b0b7212 */ /* 0x000fc600078efcff */
[----:B------:R-:W-:Y:S01]  /*b4e0*/  FADD.FTZ R27, R10, R29 ;  /* 0x0000001d0a1b7221 */ /* 0x000fe20000010000 */
[----:B------:R-:W-:-:S03]  /*b4f0*/  SEL R10, RZ, 0x1000000, !P2 ;  /* 0x01000000ff0a7807 */ /* 0x000fc60005000000 */
[----:B------:R-:W-:Y:S01]  /*b500*/  FADD.FTZ R27, R27, R30 ;  /* 0x0000001e1b1b7221 */ /* 0x000fe20000010000 */
[----:B------:R-:W-:Y:S01]  /*b510*/  LOP3.LUT R10, R42, R10, R39, 0xfe, !PT ;  /* 0x0000000a2a0a7212 */ /* 0x000fe200078efe27 */
[----:B0-----:R-:W-:-:S04]  /*b520*/  IMAD.WIDE.U32 R38, R31, 0x10, R44 ;  /* 0x000000101f267825 */ /* 0x001fc800078e002c */
[----:B------:R-:W-:Y:S01]  /*b530*/  FADD.FTZ R27, R27, R32 ;  /* 0x000000201b1b7221 */ /* 0x000fe20000010000 */
[----:B------:R-:W-:Y:S02]  /*b540*/  LOP3.LUT R10, R10, R43, RZ, 0xfc, !PT ;  /* 0x0000002b0a0a7212 */ /* 0x000fe400078efcff */
[----:B------:R-:W0:Y:S01]  /*b550*/  LDC.64 R42, c[0x0][0x3b0] ;  /* 0x0000ec00ff2a7b82 */ /* 0x000e220000000a00 */
[----:B------:R-:W-:Y:S01]  /*b560*/  FADD.FTZ R44, R27, R24 ;  /* 0x000000181b2c7221 */ /* 0x000fe20000010000 */
[----:B------:R1:W-:Y:S03]  /*b570*/  STG.E.128 desc[UR8][R38.64], R20 ;  /* 0x0000001426007986 */ /* 0x0003e6000c101d08 */
[----:B------:R-:W-:-:S04]  /*b580*/  FADD.FTZ R44, R44, R25 ;  /* 0x000000192c2c7221 */ /* 0x000fc80000010000 */
[----:B------:R-:W-:-:S04]  /*b590*/  FADD.FTZ R27, R44, R33 ;  /* 0x000000212c1b7221 */ /* 0x000fc80000010000 */
[----:B------:R-:W-:-:S04]  /*b5a0*/  FADD.FTZ R27, R27, R34 ;  /* 0x000000221b1b7221 */ /* 0x000fc80000010000 */
[----:B------:R-:W-:-:S04]  /*b5b0*/  FADD.FTZ R44, R27, R26 ;  /* 0x0000001a1b2c7221 */ /* 0x000fc80000010000 */
[----:B------:R-:W-:Y:S01]  /*b5c0*/  FADD.FTZ R27, R44, R35 ;  /* 0x000000232c1b7221 */ /* 0x000fe20000010000 */
[----:B0-----:R-:W-:-:S04]  /*b5d0*/  IMAD.WIDE.U32 R42, R31, 0x8, R42 ;  /* 0x000000081f2a7825 */ /* 0x001fc800078e002a */
[----:B------:R-:W-:Y:S01]  /*b5e0*/  FADD.FTZ R27, R27, R12 ;  /* 0x0000000c1b1b7221 */ /* 0x000fe20000010000 */
[----:B------:R1:W-:Y:S01]  /*b5f0*/  STG.E.64 desc[UR8][R42.64], R10 ;  /* 0x0000000a2a007986 */ /* 0x0003e2000c101b08 */
[----:B------:R-:W-:Y:S05]  /*b600*/  BRA.DIV UR4, `(.L_x_4603) ;  /* 0x0000000a04187947 */ /* 0x000fea000b800000 */
        /* <DEDUP_REMOVED lines=53> */
.L_x_4616:
[----:B------:R-:W-:Y:S01]  /*b960*/  FMUL.FTZ R21, R38, R38 ;  /* 0x0000002626157220 */ /* 0x000fe20000410000 */
[----:B------:R-:W-:Y:S01]  /*b970*/  ISETP.NE.AND P1, PT, RZ, UR32, PT ;  /* 0x00000020ff007c0c */ /* 0x000fe2000bf25270 */
[----:B-1----:R-:W-:-:S03]  /*b980*/  FADD.FTZ R20, R22, R27 ;  /* 0x0000001b16147221 */ /* 0x002fc60000010000 */
[----:B------:R-:W-:Y:S01]  /*b990*/  FSEL R21, R21, RZ, P1 ;  /* 0x000000ff15157208 */ /* 0x000fe20000800000 */
[----:B------:R-:W-:Y:S01]  /*b9a0*/  FFMA.FTZ R20, R20, R11, UR13 ;  /* 0x0000000d14147e23 */ /* 0x000fe2000801000b */
[----:B------:R-:W-:Y:S01]  /*b9b0*/  FSEL R27, R38, RZ, !P1 ;  /* 0x000000ff261b7208 */ /* 0x000fe20004800000 */
[----:B------:R-:W1:Y:S02]  /*b9c0*/  LDC.64 R10, c[0x0][0x428] ;  /* 0x00010a00ff0a7b82 */ /* 0x000e640000000a00 */
[----:B------:R-:W-:Y:S02]  /*b9d0*/  FADD.FTZ R44, R20, R21 ;  /* 0x00000015142c7221 */ /* 0x000fe40000010000 */
[C---:B------:R-:W-:Y:S01]  /*b9e0*/  FADD.FTZ R21, -R27.reuse, R8 ;  /* 0x000000081b157221 */ /* 0x040fe20000010100 */
[C---:B------:R-:W-:Y:S01]  /*b9f0*/  FADD.FTZ R43, -R27.reuse, R30 ;  /* 0x0000001e1b2b7221 */ /* 0x040fe20000010100 */
[----:B------:R-:W2:Y:S01]  /*ba00*/  MUFU.RSQ R8, R44 ;  /* 0x0000002c00087308 */ /* 0x000ea20000001400 */
        /* <DEDUP_REMOVED lines=14> */
[----:B------:R-:W0:Y:S01]  /*baf0*/  @!P0 LDC.64 R28, c[0x0][0x3c8] ;  /* 0x0000f200ff1c8b82 */ /* 0x000e220000000a00 */
[C---:B--2---:R-:W-:Y:S01]  /*bb00*/  FMUL.FTZ R35, R8.reuse, R35 ;  /* 0x0000002308237220 */ /* 0x044fe20000410000 */
[C---:B------:R-:W-:Y:S01]  /*bb10*/  FMUL.FTZ R24, R8.reuse, R25 ;  /* 0x0000001908187220 */ /* 0x040fe20000410000 */
[----:B------:R-:W-:Y:S01]  /*bb20*/  FMUL.FTZ R12, R8, R23 ;  /* 0x00000017080c7220 */ /* 0x000fe20000410000 */
[----:B-1----:R-:W-:-:S04]  /*bb30*/  IMAD.WIDE.U32 R6, R6, 0x10, R10 ;  /* 0x0000001006067825 */ /* 0x002fc800078e000a */
[----:B------:R-:W-:Y:S01]  /*bb40*/  FFMA.FTZ R23, R35, R60, R58 ;  /* 0x0000003c23177223 */ /* 0x000fe2000001003a */
[----:B------:R-:W-:Y:S01]  /*bb50*/  FFMA.FTZ R24, R24, R47, R59 ;  /* 0x0000002f18187223 */ /* 0x000fe2000001003b */
[----:B------:R-:W1:Y:S01]  /*bb60*/  @!P0 LDC.64 R26, c[0x0][0x3c0] ;  /* 0x0000f000ff1a8b82 */ /* 0x000e620000000a00 */
[----:B------:R-:W-:Y:S01]  /*bb70*/  FMUL.FTZ R44, R8, R43 ;  /* 0x0000002b082c7220 */ /* 0x000fe20000410000 */
[----:B------:R-:W-:-:S04]  /*bb80*/  IMAD.WIDE.U32 R10, R31, 0x10, R10 ;  /* 0x000000101f0a7825 */ /* 0x000fc800078e000a */
[C---:B------:R-:W-:Y:S01]  /*bb90*/  FMUL.FTZ R31, R8.reuse, R20 ;  /* 0x00000014081f7220 */ /* 0x040fe20000410000 */
[C---:B------:R-:W-:Y:S01]  /*bba0*/  FMUL.FTZ R13, R8.reuse, R13 ;  /* 0x0000000d080d7220 */ /* 0x040fe20000410000 */
[C---:B------:R-:W-:Y:S01]  /*bbb0*/  FMUL.FTZ R14, R8.reuse, R14 ;  /* 0x0000000e080e7220 */ /* 0x040fe20000410000 */
[C---:B------:R-:W-:Y:S01]  /*bbc0*/  FMUL.FTZ R15, R8.reuse, R15 ;  /* 0x0000000f080f7220 */ /* 0x040fe20000410000 */
[----:B------:R-:W-:Y:S01]  /*bbd0*/  FMUL.FTZ R20, R8, R21 ;  /* 0x0000001508147220 */ /* 0x000fe20000410000 */
[----:B------:R-:W-:Y:S01]  /*bbe0*/  FFMA.FTZ R46, R44, R67, R51 ;  /* 0x000000432c2e7223 */ /* 0x000fe20000010033 */
[----:B------:R-:W-:Y:S01]  /*bbf0*/  F2FP.BF16.F32.PACK_AB R23, R24, R23 ;  /* 0x000000171817723e */ /* 0x000fe200000010ff */
[----:B------:R-:W-:Y:S01]  /*bc00*/  FFMA.FTZ R44, R12, R69, R49 ;  /* 0x000000450c2c7223 */ /* 0x000fe20000010031 */
[----:B------:R-:W2:Y:S01]  /*bc10*/  LDC.64 R24, c[0x0][0x380] ;  /* 0x0000e000ff187b82 */ /* 0x000ea20000000a00 */
[----:B------:R-:W-:Y:S01]  /*bc20*/  FFMA.FTZ R13, R13, R72, R18 ;  /* 0x000000480d0d7223 */ /* 0x000fe20000010012 */
[----:B------:R-:W-:Y:S01]  /*bc30*/  FFMA.FTZ R21, R15, R70, R48 ;  /* 0x000000460f157223 */ /* 0x000fe20000010030 */
[----:B------:R-:W-:Y:S01]  /*bc40*/  FFMA.FTZ R12, R14, R71, R19 ;  /* 0x000000470e0c7223 */ /* 0x000fe20000010013 */
[----:B------:R-:W-:Y:S01]  /*bc50*/  FFMA.FTZ R31, R31, R74, R16 ;  /* 0x0000004a1f1f7223 */ /* 0x000fe20000010010 */
[----:B------:R-:W-:Y:S01]  /*bc60*/  FFMA.FTZ R20, R20, R73, R17 ;  /* 0x0000004914147223 */ /* 0x000fe20000010011 */
[----:B------:R-:W-:Y:S01]  /*bc70*/  FMUL.FTZ R39, R8, R39 ;  /* 0x0000002708277220 */ /* 0x000fe20000410000 */
        /* <DEDUP_REMOVED lines=17> */
[----:B------:R-:W-:-:S02]  /*bd90*/  F2FP.BF16.F32.PACK_AB R15, R46, R15 ;  /* 0x0000000f2e0f723e */ /* 0x000fc400000010ff */
[----:B------:R-:W-:Y:S01]  /*bda0*/  F2FP.BF16.F32.PACK_AB R22, R42, R35 ;  /* 0x000000232a16723e */ /* 0x000fe200000010ff */
[----:B0-----:R-:W-:Y:S01]  /*bdb0*/  @!P0 IMAD.WIDE R28, R0, 0x4, R28 ;  /* 0x00000004001c8825 */ /* 0x001fe200078e021c */
        /* <DEDUP_REMOVED lines=9> */
[----:B------:R-:W-:Y:S05]  /*be50*/  BSYNC B0 ;  /* 0x0000000000007941 */ /* 0x000fea0003800000 */
.L_x_4439:
[----:B------:R-:W-:Y:S05]  /*be60*/  EXIT ;  /* 0x000000000000794d */ /* 0x000fea0003800000 */
.L_x_4603:
[----:B-1----:R-:W-:Y:S01]  /*be70*/  HFMA2 R43, -RZ, RZ, 0, 5.9604644775390625e-08 ;  /* 0x00000001ff2b7431 */ /* 0x002fe200000001ff */
[----:B------:R-:W-:Y:S01]  /*be80*/  BSSY B1, `(.L_x_4605) ;  /* 0x0000007000017945 */ /* 0x000fe20003800000 */
[----:B------:R-:W-:Y:S01]  /*be90*/  IMAD.MOV.U32 R44, RZ, RZ, R27 ;  /* 0x000000ffff2c7224 */ /* 0x000fe200078e001b */
[----:B------:R-:W-:Y:S01]  /*bea0*/  MOV R39, 0xffffffff ;  /* 0xffffffff00277802 */ /* 0x000fe20000000f00 */
[----:B------:R-:W-:-:S07]  /*beb0*/  IMAD.MOV.U32 R46, RZ, RZ, 0x1f ;  /* 0x0000001fff2e7424 */ /* 0x000fce00078e00ff */
[----:B------:R-:W-:Y:S05]  /*bec0*/  WARPSYNC.COLLECTIVE R39, `(.L_x_4606) ;  /* 0x0000000027087348 */ /* 0x000fea0003c00000 */
[----:B------:R0:W1:Y:S02]  /*bed0*/  SHFL.BFLY P1, R42, R44, R43, R46 ;  /* 0x0c00002b2c2a7389 */ /* 0x000064000002002e */
[----:B01----:R-:W-:Y:S05]  /*bee0*/  ENDCOLLECTIVE ;  /* 0x000000000000791b */ /* 0x003fea0003800000 */
.L_x_4606:
[----:B------:R-:W-:Y:S05]  /*bef0*/  BSYNC B1 ;  /* 0x0000000000017941 */ /* 0x000fea0003800000 */
.L_x_4605:
        /* <DEDUP_REMOVED lines=9> */
.L_x_4607:
[----:B------:R-:W-:Y:S01]  /*bf90*/  HFMA2 R43, -RZ, RZ, 0, 2.384185791015625e-07 ;  /* 0x00000004ff2b7431 */ /* 0x000fe200000001ff */
[----:B------:R-:W-:-:S05]  /*bfa0*/  MOV R11, R42 ;  /* 0x0000002a000b7202 */ /* 0x000fca0000000f00 */
[----:B------:R-:W-:-:S04]  /*bfb0*/  FADD.FTZ R21, R20, R11 ;  /* 0x0000000b14157221 */ /* 0x000fc80000010000 */
[----:B------:R-:W-:-:S07]  /*bfc0*/  IMAD.MOV.U32 R44, RZ, RZ, R21 ;  /* 0x000000ffff2c7224 */ /* 0x000fce00078e0015 */
[----:B------:R-:W-:Y:S05]  /*bfd0*/  WARPSYNC.COLLECTIVE R39, `(.L_x_4608) ;  /* 0x0000000027087348 */ /* 0x000fea0003c00000 */
[----:B------:R0:W1:Y:S02]  /*bfe0*/  SHFL.BFLY P1, R42, R44, R43, R46 ;  /* 0x0c00002b2c2a7389 */ /* 0x000064000002002e */
[----:B01----:R-:W-:Y:S05]  /*bff0*/  ENDCOLLECTIVE ;  /* 0x000000000000791b */ /* 0x003fea0003800000 */
.L_x_4608:
[----:B------:R-:W-:Y:S02]  /*c000*/  IMAD.MOV.U32 R43, RZ, RZ, 0x8 ;  /* 0x00000008ff2b7424 */ /* 0x000fe400078e00ff */
[----:B------:R-:W-:-:S04]  /*c010*/  IMAD.MOV.U32 R10, RZ, RZ, R42 ;  /* 0x000000ffff0a7224 */ /* 0x000fc800078e002a */
[----:B------:R-:W-:-:S05]  /*c020*/  FADD.FTZ R22, R21, R10 ;  /* 0x0000000a15167221 */ /* 0x000fca0000010000 */
[----:B------:R-:W-:-:S07]  /*c030*/  MOV R44, R22 ;  /* 0x00000016002c7202 */ /* 0x000fce0000000f00 */
[----:B------:R-:W-:Y:S05]  /*c040*/  WARPSYNC.COLLECTIVE R39, `(.L_x_4609) ;  /* 0x0000000027087348 */ /* 0x000fea0003c00000 */
[----:B------:R0:W1:Y:S02]  /*c050*/  SHFL.BFLY P1, R42, R44, R43, R46 ;  /* 0x0c00002b2c2a7389 */ /* 0x000064000002002e */
[----:B01----:R-:W-:Y:S05]  /*c060*/  ENDCOLLECTIVE ;  /* 0x000000000000791b */ /* 0x003fea0003800000 */
.L_x_4609:
[----:B------:R-:W-:Y:S01]  /*c070*/  HFMA2 R43, -RZ, RZ, 0, 9.5367431640625e-07 ;  /* 0x00000010ff2b7431 */ /* 0x000fe200000001ff */
[----:B------:R-:W-:-:S05]  /*c080*/  MOV R11, R42 ;  /* 0x0000002a000b7202 */ /* 0x000fca0000000f00 */
[----:B------:R-:W-:Y:S02]  /*c090*/  FADD.FTZ R23, R22, R11 ;  /* 0x0000000b16177221 */ /* 0x000fe40000010000 */
[----:B------:R-:W0:Y:S02]  /*c0a0*/  LDC R11, c[0x0][0x400] ;  /* 0x00010000ff0b7b82 */ /* 0x000e240000000800 */
[----:B------:R-:W-:-:S07]  /*c0b0*/  IMAD.MOV.U32 R44, RZ, RZ, R23 ;  /* 0x000000ffff2c7224 */ /* 0x000fce00078e0017 */
[----:B0-----:R-:W-:Y:S05]  /*c0c0*/  WARPSYNC.COLLECTIVE R39, `(.L_x_4610) ;  /* 0x0000000027087348 */ /* 0x001fea0003c00000 */
[----:B------:R1:W2:Y:S02]  /*c0d0*/  SHFL.BFLY P1, R42, R44, R43, R46 ;  /* 0x0c00002b2c2a7389 */ /* 0x0002a4000002002e */
[----:B012---:R-:W-:Y:S05]  /*c0e0*/  ENDCOLLECTIVE ;  /* 0x000000000000791b */ /* 0x007fea0003800000 */
.L_x_4610:
        /* <DEDUP_REMOVED lines=40> */
.L_x_4611:
[----:B------:R-:W-:Y:S01]  /*c370*/  HFMA2 R43, -RZ, RZ, 0, 1.1920928955078125e-07 ;  /* 0x00000002ff2b7431 */ /* 0x000fe200000001ff */
[----:B------:R-:W-:-:S05]  /*c380*/  MOV R21, R42 ;  /* 0x0000002a00157202 */ /* 0x000fca0000000f00 */
[----:B------:R-:W-:-:S04]  /*c390*/  FADD.FTZ R21, R10, R21 ;  /* 0x000000150a157221 */ /* 0x000fc80000010000 */
[----:B------:R-:W-:-:S07]  /*c3a0*/  IMAD.MOV.U32 R44, RZ, RZ, R21 ;  /* 0x000000ffff2c7224 */ /* 0x000fce00078e0015 */
[----:B------:R-:W-:Y:S05]  /*c3b0*/  WARPSYNC.COLLECTIVE R39, `(.L_x_4612) ;  /* 0x0000000027087348 */ /* 0x000fea0003c00000 */
[----:B------:R0:W1:Y:S02]  /*c3c0*/  SHFL.BFLY P1, R42, R44, R43, R46 ;  /* 0x0c00002b2c2a7389 */ /* 0x000064000002002e */
[----:B01----:R-:W-:Y:S05]  /*c3d0*/  ENDCOLLECTIVE ;  /* 0x000000000000791b */ /* 0x003fea0003800000 */
.L_x_4612:
[----:B------:R-:W-:Y:S02]  /*c3e0*/  IMAD.MOV.U32 R43, RZ, RZ, 0x4 ;  /* 0x00000004ff2b7424 */ /* 0x000fe400078e00ff */
[----:B------:R-:W-:-:S04]  /*c3f0*/  IMAD.MOV.U32 R20, RZ, RZ, R42 ;  /* 0x000000ffff147224 */ /* 0x000fc800078e002a */
[----:B------:R-:W-:-:S05]  /*c400*/  FADD.FTZ R20, R21, R20 ;  /* 0x0000001415147221 */ /* 0x000fca0000010000 */
[----:B------:R-:W-:-:S07]  /*c410*/  MOV R44, R20 ;  /* 0x00000014002c7202 */ /* 0x000fce0000000f00 */
[----:B------:R-:W-:Y:S05]  /*c420*/  WARPSYNC.COLLECTIVE R39, `(.L_x_4613) ;  /* 0x0000000027087348 */ /* 0x000fea0003c00000 */
[----:B------:R0:W1:Y:S02]  /*c430*/  SHFL.BFLY P1, R42, R44, R43, R46 ;  /* 0x0c00002b2c2a7389 */ /* 0x000064000002002e */
[----:B01----:R-:W-:Y:S05]  /*c440*/  ENDCOLLECTIVE ;  /* 0x000000000000791b */ /* 0x003fea0003800000 */
.L_x_4613:
[----:B------:R-:W-:Y:S01]  /*c450*/  HFMA2 R43, -RZ, RZ, 0, 4.76837158203125e-07 ;  /* 0x00000008ff2b7431 */ /* 0x000fe200000001ff */
[----:B------:R-:W-:-:S05]  /*c460*/  MOV R23, R42 ;  /* 0x0000002a00177202 */ /* 0x000fca0000000f00 */
[----:B------:R-:W-:-:S04]  /*c470*/  FADD.FTZ R23, R20, R23 ;  /* 0x0000001714177221 */ /* 0x000fc80000010000 */
[----:B------:R-:W-:-:S07]  /*c480*/  IMAD.MOV.U32 R44, RZ, RZ, R23 ;  /* 0x000000ffff2c7224 */ /* 0x000fce00078e0017 */
[----:B------:R-:W-:Y:S05]  /*c490*/  WARPSYNC.COLLECTIVE R39, `(.L_x_4614) ;  /* 0x0000000027087348 */ /* 0x000fea0003c00000 */
[----:B------:R0:W1:Y:S02]  /*c4a0*/  SHFL.BFLY P1, R42, R44, R43, R46 ;  /* 0x0c00002b2c2a7389 */ /* 0x000064000002002e */
[----:B01----:R-:W-:Y:S05]  /*c4b0*/  ENDCOLLECTIVE ;  /* 0x000000000000791b */ /* 0x003fea0003800000 */
.L_x_4614:
[----:B------:R-:W-:Y:S02]  /*c4c0*/  IMAD.MOV.U32 R43, RZ, RZ, 0x10 ;  /* 0x00000010ff2b7424 */ /* 0x000fe400078e00ff */
[----:B------:R-:W-:-:S04]  /*c4d0*/  IMAD.MOV.U32 R22, RZ, RZ, R42 ;  /* 0x000000ffff167224 */ /* 0x000fc800078e002a */
[----:B------:R-:W-:-:S05]  /*c4e0*/  FADD.FTZ R22, R23, R22 ;  /* 0x0000001617167221 */ /* 0x000fca0000010000 */
[----:B------:R-:W-:-:S07]  /*c4f0*/  MOV R44, R22 ;  /* 0x00000016002c7202 */ /* 0x000fce0000000f00 */
[----:B------:R-:W-:Y:S05]  /*c500*/  WARPSYNC.COLLECTIVE R39, `(.L_x_4615) ;  /* 0x0000000027087348 */ /* 0x000fea0003c00000 */
[----:B------:R0:W1:Y:S02]  /*c510*/  SHFL.BFLY P1, R42, R44, R43, R46 ;  /* 0x0c00002b2c2a7389 */ /* 0x000064000002002e */
[----:B01----:R-:W-:Y:S05]  /*c520*/  ENDCOLLECTIVE ;  /* 0x000000000000791b */ /* 0x003fea0003800000 */
.L_x_4615:
[----:B------:R-:W-:Y:S01]  /*c530*/  MOV R27, R42 ;  /* 0x0000002a001b7202 */ /* 0x000fe20000000f00 */
[----:B------:R-:W-:Y:S06]  /*c540*/  BRA `(.L_x_4616) ;  /* 0xfffffff400047947 */ /* 0x000fec000383ffff */
.L_x_4617:
        /* <DEDUP_REMOVED lines=11> */
.L_x_20262:


//--------------------- .text._ZN10layer_norm13ln_fwd_kernelINS_13Kernel_traitsIf13__nv_bfloat16S2_S2_fjLj512ELj1ELj4ELj1ELj16ENS_18Kernel_traits_baseILj512EfS2_S2_S2_fjLj128EEEEELb1ELb0ELb1ELb0EEEvNS_9FwdParamsE --------------------------
	.section	.text._ZN10layer_norm13ln_fwd_kernelINS_13Kernel_traitsIf13__nv_bfloat16S2_S2_fjLj512ELj1ELj4ELj1ELj16ENS_18Kernel_traits_baseILj512EfS2_S2_S2_fjLj128EEEEELb1ELb0ELb1ELb0EEEvNS_9FwdParamsE,"ax",@progbits
	.align	128
        .global         _ZN10layer_norm13ln_fwd_kernelINS_13Kernel_traitsIf13__nv_bfloat16S2_S2_fjLj512ELj1ELj4ELj1ELj16ENS_18Kernel_traits_baseILj512EfS2_S2_S2_fjLj128EEEEELb1ELb0ELb1ELb0EEEvNS_9FwdParamsE
        .type           _ZN10layer_norm13ln_fwd_kernelINS_13Kernel_traitsIf13__nv_bfloat16S2_S2_fjLj512ELj1ELj4ELj1ELj16ENS_18Kernel_traits_baseILj512EfS2_S2_S2_fjLj128EEEEELb1ELb0ELb1ELb0EEEvNS_9FwdParamsE,@function
        .size           _ZN10layer_norm13ln_fwd_kernelINS_13Kernel_traitsIf13__nv_bfloat16S2_S2_fjLj512ELj1ELj4ELj1ELj16ENS_18Kernel_traits_baseILj512EfS2_S2_S2_fjLj128EEEEELb1ELb0ELb1ELb0EEEvNS_9FwdParamsE,(.L_x_20263 - _ZN10layer_norm13ln_fwd_kernelINS_13Kernel_traitsIf13__nv_bfloat16S2_S2_fjLj512ELj1ELj4ELj1ELj16ENS_18Kernel_traits_baseILj512EfS2_S2_S2_fjLj128EEEEELb1ELb0ELb1ELb0EEEvNS_9FwdParamsE)
        .other          _ZN10layer_norm13ln_fwd_kernelINS_13Kernel_traitsIf13__nv_bfloat16S2_S2_fjLj512ELj1ELj4ELj1ELj16ENS_18Kernel_traits_baseILj512EfS2_S2_S2_fjLj128EEEEELb1ELb0ELb1ELb0EEEvNS_9FwdParamsE,@"STO_CUDA_ENTRY STV_DEFAULT"
_ZN10layer_norm13ln_fwd_kernelINS_13Kernel_traitsIf13__nv_bfloat16S2_S2_fjLj512ELj1ELj4ELj1ELj16ENS_18Kernel_traits_baseILj512EfS2_S2_S2_fjLj128EEEEELb1ELb0ELb1ELb0EEEvNS_9FwdParamsE:
.text._ZN10layer_norm13ln_fwd_kernelINS_13Kernel_traitsIf13__nv_bfloat16S2_S2_fjLj512ELj1ELj4ELj1ELj16ENS_18Kernel_traits_baseILj512EfS2_S2_S2_fjLj128EEEEELb1ELb0ELb1ELb0EEEvNS_9FwdParamsE:
        /* <DEDUP_REMOVED lines=70> */
.L_x_4621:
[----:B------:R-:W-:Y:S05]  /*0460*/  BSYNC.RECONVERGENT B1 ;  /* 0x0000000000017941 */ /* 0x000fea0003800200 */
.L_x_4620:
        /* <DEDUP_REMOVED lines=10> */
.L_x_4619:
        /* <DEDUP_REMOVED lines=20> */
.L_x_4622:
[----:B------:R-:W-:Y:S05]  /*0650*/  BSYNC.RECONVERGENT B0 ;  /* 0x0000000000007941 */ /* 0x000fea0003800200 */
.L_x_4618:
[----:B------:R-:W1:Y:S02]  /*0660*/  LDCU UR4, c[0x0][0x384] ;  /* 0x00007080ff0477ac */ /* 0x000e640008000800 */
[----:B-1----:R-:W-:-:S13]  /*0670*/  ISETP.GE.AND P0, PT, R60, UR4, PT ;  /* 0x000000043c007c0c */ /* 0x002fda000bf06270 */
[----:B------:R-:W-:Y:S05]  /*0680*/  @P0 EXIT ;  /* 0x000000000000094d */ /* 0x000fea0003800000 */
[----:B0-2---:R-:W-:Y:S01]  /*0690*/  IMAD.HI.U32 R3, R62, -0x326172a9, RZ ;  /* 0xcd9e8d573e037827 */ /* 0x005fe200078e00ff */
[----:B------:R-:W0:Y:S01]  /*06a0*/  LDCU.U8 UR4, c[0x0][0x410] ;  /* 0x00008200ff0477ac */ /* 0x000e220008000000 */
[----:B------:R-:W-:Y:S01]  /*06b0*/  BSSY B0, `(.L_x_4623) ;  /* 0x0000c88000007945 */ /* 0x000fe20003800000 */
[----:B------:R-:W-:Y:S01]  /*06c0*/  LOP3.LUT R15, R0, 0x3, RZ, 0xc0, !PT ;  /* 0x00000003000f7812 */ /* 0x000fe200078ec0ff */
        /* <DEDUP_REMOVED lines=64> */
[----:B0123--:R-:W-:-:S07]  /*0ad0*/  IMAD R14, R4, -0x326172a9, RZ ;  /* 0xcd9e8d57040e7824 */ /* 0x00ffce00078e02ff */
.L_x_4867:
        /* <DEDUP_REMOVED lines=18> */
[----:B------:R-:W-:-:S03]  /*0c00*/  IMAD.MOV.U32 R78, RZ, RZ, RZ ;  /* 0x000000ffff4e7224 */ /* 0x000fc600078e00ff */
[----:B------:R-:W-:Y:S01]  /*0c10*/  @P2 LEA.HI.SX32 R78, R54, R61, 0x1d ;  /* 0x0000003d364e2211 */ /* 0x000fe200078feaff */
[----:B0-----:R-:W-:Y:S06]  /*0c20*/  @!P1 BRA `(.L_x_4625) ;  /* 0x0000005c00089947 */ /* 0x001fec0003800000 */
[----:B------:R-:W-:Y:S04]  /*0c30*/  BSSY.RECONVERGENT B2, `(.L_x_4626) ;  /* 0x0000005000027945 */ /* 0x000fe80003800200 */
[----:B------:R-:W-:Y:S05]  /*0c40*/  @!P2 BRA `(.L_x_4627) ;  /* 0x00000000000ca947 */ /* 0x000fea0003800000 */
[----:B------:R-:W0:Y:S02]  /*0c50*/  LDC.64 R16, c[0x0][0x390] ;  /* 0x0000e400ff107b82 */ /* 0x000e240000000a00 */
[----:B0-----:R-:W-:-:S06]  /*0c60*/  IMAD.WIDE.U32 R16, R78, 0x10, R16 ;  /* 0x000000104e107825 */ /* 0x001fcc00078e0010 */
[----:B------:R-:W5:Y:S02]  /*0c70*/  LDG.E.128 R16, desc[UR8][R16.64] ;  /* 0x0000000810107981 */ /* 0x000f64000c1e1d00 */
.L_x_4627:
[----:B------:R-:W-:Y:S05]  /*0c80*/  BSYNC.RECONVERGENT B2 ;  /* 0x0000000000027941 */ /* 0x000fea0003800200 */
.L_x_4626:
        /* <DEDUP_REMOVED lines=29> */
.L_x_4633:
        /* <DEDUP_REMOVED lines=13> */
.L_x_4635:
[----:B------:R-:W-:Y:S05]  /*0f30*/  BSYNC.RECONVERGENT B4 ;  /* 0x0000000000047941 */ /* 0x000fea0003800200 */
.L_x_4634:
        /* <DEDUP_REMOVED lines=40> */
[----:B------:R-:W-:-:S07]  /*11c0*/  MOV R10, R76 ;  /* 0x0000004c000a7202 */ /* 0x000fce0000000f00 */
.L_x_4632:
[----:B------:R-:W-:Y:S05]  /*11d0*/  BSYNC.RECONVERGENT B3 ;  /* 0x0000000000037941 */ /* 0x000fea0003800200 */
.L_x_4631:
        /* <DEDUP_REMOVED lines=11> */
.L_x_4630:
[----:B------:R-:W-:Y:S05]  /*1290*/  BSYNC.RECONVERGENT B2 ;  /* 0x0000000000027941 */ /* 0x000fea0003800200 */
.L_x_4629:
        /* <DEDUP_REMOVED lines=23> */
.L_x_4640:
        /* <DEDUP_REMOVED lines=13> */
.L_x_4642:
[----:B------:R-:W-:Y:S05]  /*14e0*/  BSYNC.RECONVERGENT B4 ;  /* 0x0000000000047941 */ /* 0x000fea0003800200 */
.L_x_4641:
        /* <DEDUP_REMOVED lines=42> */
.L_x_4639:
[----:B------:R-:W-:Y:S05]  /*1790*/  BSYNC.RECONVERGENT B3 ;  /* 0x0000000000037941 */ /* 0x000fea0003800200 */
.L_x_4638:
        /* <DEDUP_REMOVED lines=13> */
.L_x_4637:
[----:B------:R-:W-:Y:S05]  /*1870*/  BSYNC.RECONVERGENT B2 ;  /* 0x0000000000027941 */ /* 0x000fea0003800200 */
.L_x_4636:
        /* <DEDUP_REMOVED lines=22> */
.L_x_4647:
        /* <DEDUP_REMOVED lines=13> */
.L_x_4649:
[----:B------:R-:W-:Y:S05]  /*1ab0*/  BSYNC.RECONVERGENT B4 ;  /* 0x0000000000047941 */ /* 0x000fea0003800200 */
.L_x_4648:
        /* <DEDUP_REMOVED lines=42> */
.L_x_4646:
[----:B------:R-:W-:Y:S05]  /*1d60*/  BSYNC.RECONVERGENT B3 ;  /* 0x0000000000037941 */ /* 0x000fea0003800200 */
.L_x_4645:
        /* <DEDUP_REMOVED lines=11> */
.L_x_4644:
[----:B------:R-:W-:Y:S05]  /*1e20*/  BSYNC.RECONVERGENT B2 ;  /* 0x0000000000027941 */ /* 0x000fea0003800200 */
.L_x_4643:
        /* <DEDUP_REMOVED lines=23> */
.L_x_4654:
        /* <DEDUP_REMOVED lines=13> */
.L_x_4656:
[----:B------:R-:W-:Y:S05]  /*2070*/  BSYNC.RECONVERGENT B4 ;  /* 0x0000000000047941 */ /* 0x000fea0003800200 */
.L_x_4655:
        /* <DEDUP_REMOVED lines=41> */
.L_x_4653:
[----:B------:R-:W-:Y:S05]  /*2310*/  BSYNC.RECONVERGENT B3 ;  /* 0x0000000000037941 */ /* 0x000fea0003800200 */
.L_x_4652:
        /* <DEDUP_REMOVED lines=13> */
.L_x_4651:
[----:B------:R-:W-:Y:S05]  /*23f0*/  BSYNC.RECONVERGENT B2 ;  /* 0x0000000000027941 */ /* 0x000fea0003800200 */
.L_x_4650:
        /* <DEDUP_REMOVED lines=22> */
.L_x_4661:
        /* <DEDUP_REMOVED lines=13> */
.L_x_4663:
[----:B------:R-:W-:Y:S05]  /*2630*/  BSYNC.RECONVERGENT B4 ;  /* 0x0000000000047941 */ /* 0x000fea0003800200 */
.L_x_4662:
        /* <DEDUP_REMOVED lines=42> */
.L_x_4660:
[----:B------:R-:W-:Y:S05]  /*28e0*/  BSYNC.RECONVERGENT B3 ;  /* 0x0000000000037941 */ /* 0x000fea0003800200 */
.L_x_4659:
        /* <DEDUP_REMOVED lines=11> */
.L_x_4658:
[----:B------:R-:W-:Y:S05]  /*29a0*/  BSYNC.RECONVERGENT B2 ;  /* 0x0000000000027941 */ /* 0x000fea0003800200 */
.L_x_4657:
        /* <DEDUP_REMOVED lines=23> */
.L_x_4668:
        /* <DEDUP_REMOVED lines=13> */
.L_x_4670:
[----:B------:R-:W-:Y:S05]  /*2bf0*/  BSYNC.RECONVERGENT B4 ;  /* 0x0000000000047941 */ /* 0x000fea0003800200 */
.L_x_4669:
        /* <DEDUP_REMOVED lines=41> */
.L_x_4667:
[----:B------:R-:W-:Y:S05]  /*2e90*/  BSYNC.RECONVERGENT B3 ;  /* 0x0000000000037941 */ /* 0x000fea0003800200 */
.L_x_4666:
        /* <DEDUP_REMOVED lines=13> */
.L_x_4665:
[----:B------:R-:W-:Y:S05]  /*2f70*/  BSYNC.RECONVERGENT B2 ;  /* 0x0000000000027941 */ /* 0x000fea0003800200 */
.L_x_4664:
        /* <DEDUP_REMOVED lines=22> */
.L_x_4675:
        /* <DEDUP_REMOVED lines=13> */
.L_x_4677:
[----:B------:R-:W-:Y:S05]  /*31b0*/  BSYNC.RECONVERGENT B4 ;  /* 0x0000000000047941 */ /* 0x000fea0003800200 */
.L_x_4676:
        /* <DEDUP_REMOVED lines=41> */
.L_x_4674:
[----:B------:R-:W-:Y:S05]  /*3450*/  BSYNC.RECONVERGENT B3 ;  /* 0x0000000000037941 */ /* 0x000fea0003800200 */
.L_x_4673:
        /* <DEDUP_REMOVED lines=11> */
.L_x_4672:
[----:B------:R-:W-:Y:S05]  /*3510*/  BSYNC.RECONVERGENT B2 ;  /* 0x0000000000027941 */ /* 0x000fea0003800200 */
.L_x_4671:
        /* <DEDUP_REMOVED lines=23> */
.L_x_4682:
        /* <DEDUP_REMOVED lines=13> */
.L_x_4684:
[----:B------:R-:W-:Y:S05]  /*3760*/  BSYNC.RECONVERGENT B4 ;  /* 0x0000000000047941 */ /* 0x000fea0003800200 */
.L_x_4683:
        /* <DEDUP_REMOVED lines=42> */
.L_x_4681:
[----:B------:R-:W-:Y:S05]  /*3a10*/  BSYNC.RECONVERGENT B3 ;  /* 0x0000000000037941 */ /* 0x000fea0003800200 */
.L_x_4680:
        /* <DEDUP_REMOVED lines=13> */
.L_x_4679:
[----:B------:R-:W-:Y:S05]  /*3af0*/  BSYNC.RECONVERGENT B2 ;  /* 0x0000000000027941 */ /* 0x000fea0003800200 */
.L_x_4678:
[----:B------:R-:W-:Y:S02]  /*3b00*/  F2FP.BF16.F32.PACK_AB R55, RZ, R73 ;  /* 0x00000049ff37723e */ /* 0x000fe400000010ff */
[----:B------:R-:W-:Y:S02]  /*3b10*/  PRMT R54, R88, 0x5410, R54 ;  /* 0x0000541058367816 */ /* 0x000fe40000000036 */
[----:B------:R-:W-:Y:S02]  /*3b20*/  PRMT R53, R85, 0x5410, R87 ;  /* 0x0000541055357816 */ /* 0x000fe40000000057 */
[----:B------:R-:W-:Y:S02]  /*3b30*/  PRMT R52, R76, 0x5410, R84 ;  /* 0x000054104c347816 */ /* 0x000fe40000000054 */
[----:B------:R-:W-:Y:S01]  /*3b40*/  PRMT R55, R86, 0x5410, R55 ;  /* 0x0000541056377816 */ /* 0x000fe20000000037 */
[----:B------:R-:W-:Y:S06]  /*3b50*/  BRA `(.L_x_4685) ;  /* 0x0000002800c87947 */ /* 0x000fec0003800000 */
.L_x_4628:
[----:B------:R-:W-:Y:S01]  /*3b60*/  BSSY.RECONVERGENT B2, `(.L_x_4686) ;  /* 0x0000056000027945 */ /* 0x000fe20003800200 */
[----:B------:R-:W-:Y:S01]  /*3b70*/  MOV R12, RZ ;  /* 0x000000ff000c7202 */ /* 0x000fe20000000f00 */
[----:B------:R-:W-:Y:S02]  /*3b80*/  IMAD.MOV.U32 R82, RZ, RZ, R76 ;  /* 0x000000ffff527224 */ /* 0x000fe400078e004c */
[----:B------:R-:W-:Y:S01]  /*3b90*/  IMAD.MOV.U32 R52, RZ, RZ, R15 ;  /* 0x000000ffff347224 */ /* 0x000fe200078e000f */
        /* <DEDUP_REMOVED lines=17> */
.L_x_4690:
        /* <DEDUP_REMOVED lines=13> */
.L_x_4692:
[----:B------:R-:W-:Y:S05]  /*3d80*/  BSYNC.RECONVERGENT B4 ;  /* 0x0000000000047941 */ /* 0x000fea0003800200 */
.L_x_4691:
        /* <DEDUP_REMOVED lines=41> */
.L_x_4689:
[----:B------:R-:W-:Y:S05]  /*4020*/  BSYNC.RECONVERGENT B3 ;  /* 0x0000000000037941 */ /* 0x000fea0003800200 */
.L_x_4688:
        /* <DEDUP_REMOVED lines=9> */
.L_x_4687:
[----:B------:R-:W-:Y:S05]  /*40c0*/  BSYNC.RECONVERGENT B2 ;  /* 0x0000000000027941 */ /* 0x000fea0003800200 */
.L_x_4686:
        /* <DEDUP_REMOVED lines=18> */
.L_x_4697:
        /* <DEDUP_REMOVED lines=13> */
.L_x_4699:
[----:B------:R-:W-:Y:S05]  /*42c0*/  BSYNC.RECONVERGENT B4 ;  /* 0x0000000000047941 */ /* 0x000fea0003800200 */
.L_x_4698:
        /* <DEDUP_REMOVED lines=42> */
.L_x_4696:
[----:B------:R-:W-:Y:S05]  /*4570*/  BSYNC.RECONVERGENT B3 ;  /* 0x0000000000037941 */ /* 0x000fea0003800200 */
.L_x_4695:
        /* <DEDUP_REMOVED lines=9> */
.L_x_4694:
[----:B------:R-:W-:Y:S05]  /*4610*/  BSYNC.RECONVERGENT B2 ;  /* 0x0000000000027941 */ /* 0x000fea0003800200 */
.L_x_4693:
        /* <DEDUP_REMOVED lines=18> */
.L_x_4704:
        /* <DEDUP_REMOVED lines=13> */
.L_x_4706:
[----:B------:R-:W-:Y:S05]  /*4810*/  BSYNC.RECONVERGENT B4 ;  /* 0x0000000000047941 */ /* 0x000fea0003800200 */
.L_x_4705:
        /* <DEDUP_REMOVED lines=42> */
.L_x_4703:
[----:B------:R-:W-:Y:S05]  /*4ac0*/  BSYNC.RECONVERGENT B3 ;  /* 0x0000000000037941 */ /* 0x000fea0003800200 */
.L_x_4702:
        /* <DEDUP_REMOVED lines=9> */
.L_x_4701:
[----:B------:R-:W-:Y:S05]  /*4b60*/  BSYNC.RECONVERGENT B2 ;  /* 0x0000000000027941 */ /* 0x000fea0003800200 */
.L_x_4700:
        /* <DEDUP_REMOVED lines=18> */
.L_x_4711:
        /* <DEDUP_REMOVED lines=13> */
.L_x_4713:
[----:B------:R-:W-:Y:S05]  /*4d60*/  BSYNC.RECONVERGENT B4 ;  /* 0x0000000000047941 */ /* 0x000fea0003800200 */
.L_x_4712:
        /* <DEDUP_REMOVED lines=42> */
.L_x_4710:
[----:B------:R-:W-:Y:S05]  /*5010*/  BSYNC.RECONVERGENT B3 ;  /* 0x0000000000037941 */ /* 0x000fea0003800200 */
.L_x_4709:
        /* <DEDUP_REMOVED lines=10> */
.L_x_4708:
[----:B------:R-:W-:Y:S05]  /*50c0*/  BSYNC.RECONVERGENT B2 ;  /* 0x0000000000027941 */ /* 0x000fea0003800200 */
.L_x_4707:
        /* <DEDUP_REMOVED lines=18> */
.L_x_4718:
        /* <DEDUP_REMOVED lines=13> */
.L_x_4720:
[----:B------:R-:W-:Y:S05]  /*52c0*/  BSYNC.RECONVERGENT B4 ;  /* 0x0000000000047941 */ /* 0x000fea0003800200 */
.L_x_4719:
        /* <DEDUP_REMOVED lines=42> */
.L_x_4717:
[----:B------:R-:W-:Y:S05]  /*5570*/  BSYNC.RECONVERGENT B3 ;  /* 0x0000000000037941 */ /* 0x000fea0003800200 */
.L_x_4716:
        /* <DEDUP_REMOVED lines=9> */
.L_x_4715:
[----:B------:R-:W-:Y:S05]  /*5610*/  BSYNC.RECONVERGENT B2 ;  /* 0x0000000000027941 */ /* 0x000fea0003800200 */
.L_x_4714:
        /* <DEDUP_REMOVED lines=18> */
.L_x_4725:
        /* <DEDUP_REMOVED lines=13> */
.L_x_4727:
[----:B------:R-:W-:Y:S05]  /*5810*/  BSYNC.RECONVERGENT B4 ;  /* 0x0000000000047941 */ /* 0x000fea0003800200 */
.L_x_4726:
        /* <DEDUP_REMOVED lines=42> */
.L_x_4724:
[----:B------:R-:W-:Y:S05]  /*5ac0*/  BSYNC.RECONVERGENT B3 ;  /* 0x0000000000037941 */ /* 0x000fea0003800200 */
.L_x_4723:
[----:B------:R-:W-:Y:S01]  /*5ad0*/  PRMT R52, R18, 0x7632, R52 ;  /* 0x0000763212347816 */ /* 0x000fe20000000034 */
[----:B------:R-:W-:Y:S01]  /*5ae0*/  IMAD.MOV.U32 R54, RZ, RZ, 0x2f800000 ;  /* 0x2f800000ff367424 */ /* 0x000fe200078e00ff */
[----:B------:R-:W-:-:S03]  /*5af0*/  I2FP.F32.U32 R5, R5 ;  /* 0x0000000500057245 */ /* 0x000fc60000201000 */
[----:B------:R-:W-:Y:S02]  /*5b00*/  IMAD.U32 R52, R52, 0x10000, RZ ;  /* 0x0001000034347824 */ /* 0x000fe400078e00ff */
[----:B------:R-:W-:Y:S02]  /*5b10*/  FFMA.FTZ R5, R5, R54, 1.1641532182693481445e-10 ;  /* 0x2f00000005057423 */ /* 0x000fe40000010036 */
[----:B------:R-:W-:-:S03]  /*5b20*/  FMUL.FTZ R52, R52, UR13 ;  /* 0x0000000d34347c20 */ /* 0x000fc60008410000 */
[----:B------:R-:W-:Y:S01]  /*5b30*/  FSETP.GTU.FTZ.AND P3, PT, R5, UR5, PT ;  /* 0x0000000505007c0b */ /* 0x000fe2000bf7c000 */
[----:B------:R-:W-:-:S03]  /*5b40*/  FMUL.FTZ R52, R52, UR12 ;  /* 0x0000000c34347c20 */ /* 0x000fc60008410000 */
[----:B------:R-:W-:Y:S02]  /*5b50*/  SEL R5, RZ, 0x1, P3 ;  /* 0x00000001ff057807 */ /* 0x000fe40001800000 */
[----:B------:R-:W-:-:S07]  /*5b60*/  FSEL R68, R52, RZ, !P3 ;  /* 0x000000ff34447208 */ /* 0x000fce0005800000 */
.L_x_4722:
[----:B------:R-:W-:Y:S05]  /*5b70*/  BSYNC.RECONVERGENT B2 ;  /* 0x0000000000027941 */ /* 0x000fea0003800200 */
.L_x_4721:
        /* <DEDUP_REMOVED lines=18> */
.L_x_4732:
        /* <DEDUP_REMOVED lines=13> */
.L_x_4734:
[----:B------:R-:W-:Y:S05]  /*5d70*/  BSYNC.RECONVERGENT B4 ;  /* 0x0000000000047941 */ /* 0x000fea0003800200 */
.L_x_4733:
        /* <DEDUP_REMOVED lines=42> */
.L_x_4731:
[----:B------:R-:W-:Y:S05]  /*6020*/  BSYNC.RECONVERGENT B3 ;  /* 0x0000000000037941 */ /* 0x000fea0003800200 */
.L_x_4730:
        /* <DEDUP_REMOVED lines=9> */
.L_x_4729:
[----:B------:R-:W-:Y:S05]  /*60c0*/  BSYNC.RECONVERGENT B2 ;  /* 0x0000000000027941 */ /* 0x000fea0003800200 */
.L_x_4728:
        /* <DEDUP_REMOVED lines=18> */
.L_x_4739:
        /* <DEDUP_REMOVED lines=13> */
.L_x_4741:
[----:B------:R-:W-:Y:S05]  /*62c0*/  BSYNC.RECONVERGENT B4 ;  /* 0x0000000000047941 */ /* 0x000fea0003800200 */
.L_x_4740:
        /* <DEDUP_REMOVED lines=42> */
.L_x_4738:
[----:B------:R-:W-:Y:S05]  /*6570*/  BSYNC.RECONVERGENT B3 ;  /* 0x0000000000037941 */ /* 0x000fea0003800200 */
.L_x_4737:
        /* <DEDUP_REMOVED lines=10> */
.L_x_4736:
[----:B------:R-:W-:Y:S05]  /*6620*/  BSYNC.RECONVERGENT B2 ;  /* 0x0000000000027941 */ /* 0x000fea0003800200 */
.L_x_4735:
[----:B------:R-:W-:Y:S02]  /*6630*/  F2FP.BF16.F32.PACK_AB R55, RZ, R73 ;  /* 0x00000049ff37723e */ /* 0x000fe400000010ff */
[----:B------:R-:W-:Y:S02]  /*6640*/  PRMT R54, R87, 0x5410, R88 ;  /* 0x0000541057367816 */ /* 0x000fe40000000058 */
[----:B------:R-:W-:Y:S02]  /*6650*/  PRMT R53, R85, 0x5410, R86 ;  /* 0x0000541055357816 */ /* 0x000fe40000000056 */
[----:B------:R-:W-:Y:S02]  /*6660*/  PRMT R52, R84, 0x5410, R83 ;  /* 0x0000541054347816 */ /* 0x000fe40000000053 */
[----:B------:R-:W-:-:S07]  /*6670*/  PRMT R55, R76, 0x5410, R55 ;  /* 0x000054104c377816 */ /* 0x000fce0000000037 */
.L_x_4685:
        /* <DEDUP_REMOVED lines=26> */
.L_x_4743:
[----:B------:R-:W-:Y:S05]  /*6820*/  BSYNC.RECONVERGENT B2 ;  /* 0x0000000000027941 */ /* 0x000fea0003800200 */
.L_x_4742:
[----:B------:R-:W-:Y:S01]  /*6830*/  IADD3 R80, PT, PT, R80, 0x20, RZ ;  /* 0x0000002050507810 */ /* 0x000fe20007ffe0ff */
[----:B------:R-:W-:-:S07]  /*6840*/  VIADD R78, R78, 0x20 ;  /* 0x000000204e4e7836 */ /* 0x000fce0000000000 */
.L_x_4625:
[----:B------:R-:W-:Y:S05]  /*6850*/  BSYNC.RECONVERGENT B1 ;  /* 0x0000000000017941 */ /* 0x000fea0003800200 */
.L_x_4624:
        /* <DEDUP_REMOVED lines=8> */
.L_x_4747:
[----:B------:R-:W-:Y:S05]  /*68e0*/  BSYNC.RECONVERGENT B2 ;  /* 0x0000000000027941 */ /* 0x000fea0003800200 */
.L_x_4746:
        /* <DEDUP_REMOVED lines=29> */
.L_x_4753:
        /* <DEDUP_REMOVED lines=13> */
.L_x_4755:
[----:B------:R-:W-:Y:S05]  /*6b90*/  BSYNC.RECONVERGENT B4 ;  /* 0x0000000000047941 */ /* 0x000fea0003800200 */
.L_x_4754:
        /* <DEDUP_REMOVED lines=41> */
.L_x_4752:
[----:B------:R-:W-:Y:S05]  /*6e30*/  BSYNC.RECONVERGENT B3 ;  /* 0x0000000000037941 */ /* 0x000fea0003800200 */
.L_x_4751:
        /* <DEDUP_REMOVED lines=11> */
.L_x_4750:
[----:B------:R-:W-:Y:S05]  /*6ef0*/  BSYNC.RECONVERGENT B2 ;  /* 0x0000000000027941 */ /* 0x000fea0003800200 */
.L_x_4749:
        /* <DEDUP_REMOVED lines=23> */
.L_x_4760:
        /* <DEDUP_REMOVED lines=13> */
.L_x_4762:
[----:B------:R-:W-:Y:S05]  /*7140*/  BSYNC.RECONVERGENT B4 ;  /* 0x0000000000047941 */ /* 0x000fea0003800200 */
.L_x_4761:
        /* <DEDUP_REMOVED lines=42> */
.L_x_4759:
[----:B------:R-:W-:Y:S05]  /*73f0*/  BSYNC.RECONVERGENT B3 ;  /* 0x0000000000037941 */ /* 0x000fea0003800200 */
.L_x_4758:
[----:B------:R-:W-:Y:S01]  /*7400*/  HFMA2 R67, -RZ, RZ, 0.1171875, 0 ;  /* 0x2f800000ff437431 */ /* 0x000fe200000001ff */
[----:B------:R-:W-:Y:S02]  /*7410*/  PRMT R9, R16, 0x7632, R9 ;  /* 0x0000763210097816 */ /* 0x000fe40000000009 */
[----:B------:R-:W-:Y:S02]  /*7420*/  I2FP.F32.U32 R0, R0 ;  /* 0x0000000000007245 */ /* 0x000fe40000201000 */
[----:B------:R-:W-:Y:S01]  /*7430*/  PRMT R52, R52, 0x7632, R52 ;  /* 0x0000763234347816 */ /* 0x000fe20000000034 */
[----:B------:R-:W-:Y:S02]  /*7440*/  IMAD.U32 R9, R9, 0x10000, RZ ;  /* 0x0001000009097824 */ /* 0x000fe400078e00ff */
[----:B------:R-:W-:Y:S02]  /*7450*/  FFMA.FTZ R0, R0, R67, 1.1641532182693481445e-10 ;  /* 0x2f00000000007423 */ /* 0x000fe40000010043 */
[----:B------:R-:W-:Y:S01]  /*7460*/  FMUL.FTZ R9, R9, UR13 ;  /* 0x0000000d09097c20 */ /* 0x000fe20008410000 */
[----:B------:R-:W-:-:S02]  /*7470*/  IMAD.U32 R67, R52, 0x10000, RZ ;  /* 0x0001000034437824 */ /* 0x000fc400078e00ff */
[----:B------:R-:W-:Y:S01]  /*7480*/  FSETP.GTU.FTZ.AND P5, PT, R0, UR5, PT ;  /* 0x0000000500007c0b */ /* 0x000fe2000bfbc000 */
[----:B------:R-:W-:-:S03]  /*7490*/  FMUL.FTZ R0, R9, UR12 ;  /* 0x0000000c09007c20 */ /* 0x000fc60008410000 */
[----:B------:R-:W-:Y:S02]  /*74a0*/  SEL R9, RZ, 0x1, P5 ;  /* 0x00000001ff097807 */ /* 0x000fe40002800000 */
[----:B------:R-:W-:-:S05]  /*74b0*/  FSEL R0, R0, RZ, !P5 ;  /* 0x000000ff00007208 */ /* 0x000fca0006800000 */
[----:B------:R-:W-:-:S07]  /*74c0*/  FADD.FTZ R0, R67, R0 ;  /* 0x0000000043007221 */ /* 0x000fce0000010000 */
.L_x_4757:
[----:B------:R-:W-:Y:S05]  /*74d0*/  BSYNC.RECONVERGENT B2 ;  /* 0x0000000000027941 */ /* 0x000fea0003800200 */
.L_x_4756:
        /* <DEDUP_REMOVED lines=22> */
.L_x_4767:
        /* <DEDUP_REMOVED lines=13> */
.L_x_4769:
[----:B------:R-:W-:Y:S05]  /*7710*/  BSYNC.RECONVERGENT B4 ;  /* 0x0000000000047941 */ /* 0x000fea0003800200 */
.L_x_4768:
        /* <DEDUP_REMOVED lines=42> */
.L_x_4766:
[----:B------:R-:W-:Y:S05]  /*79c0*/  BSYNC.RECONVERGENT B3 ;  /* 0x0000000000037941 */ /* 0x000fea0003800200 */
.L_x_4765:
        /* <DEDUP_REMOVED lines=11> */
.L_x_4764:
[----:B------:R-:W-:Y:S05]  /*7a80*/  BSYNC.RECONVERGENT B2 ;  /* 0x0000000000027941 */ /* 0x000fea0003800200 */
.L_x_4763:
        /* <DEDUP_REMOVED lines=23> */
.L_x_4774:
        /* <DEDUP_REMOVED lines=13> */
.L_x_4776:
[----:B------:R-:W-:Y:S05]  /*7cd0*/  BSYNC.RECONVERGENT B4 ;  /* 0x0000000000047941 */ /* 0x000fea0003800200 */
.L_x_4775:
        /* <DEDUP_REMOVED lines=42> */
.L_x_4773:
[----:B------:R-:W-:Y:S05]  /*7f80*/  BSYNC.RECONVERGENT B3 ;  /* 0x0000000000037941 */ /* 0x000fea0003800200 */
.L_x_4772:
        /* <DEDUP_REMOVED lines=13> */
.L_x_4771:
[----:B------:R-:W-:Y:S05]  /*8060*/  BSYNC.RECONVERGENT B2 ;  /* 0x0000000000027941 */ /* 0x000fea0003800200 */
.L_x_4770:
        /* <DEDUP_REMOVED lines=22> */
.L_x_4781:
        /* <DEDUP_REMOVED lines=13> */
.L_x_4783:
[----:B------:R-:W-:Y:S05]  /*82a0*/  BSYNC.RECONVERGENT B4 ;  /* 0x0000000000047941 */ /* 0x000fea0003800200 */
.L_x_4782:
        /* <DEDUP_REMOVED lines=42> */
.L_x_4780:
[----:B------:R-:W-:Y:S05]  /*8550*/  BSYNC.RECONVERGENT B3 ;  /* 0x0000000000037941 */ /* 0x000fea0003800200 */
.L_x_4779:
[----:B------:R-:W-:Y:S01]  /*8560*/  HFMA2 R15, -RZ, RZ, 0.1171875, 0 ;  /* 0x2f800000ff0f7431 */ /* 0x000fe200000001ff */
[----:B------:R-:W-:Y:S01]  /*8570*/  I2FP.F32.U32 R6, R6 ;  /* 0x0000000600067245 */ /* 0x000fe20000201000 */
[----:B------:R-:W-:-:S04]  /*8580*/  IMAD.U32 R53, R18, 0x10000, RZ ;  /* 0x0001000012357824 */ /* 0x000fc800078e00ff */
[----:B------:R-:W-:Y:S01]  /*8590*/  FMUL.FTZ R53, R53, UR13 ;  /* 0x0000000d35357c20 */ /* 0x000fe20008410000 */
[----:B------:R-:W-:-:S03]  /*85a0*/  FFMA.FTZ R6, R6, R15, 1.1641532182693481445e-10 ;  /* 0x2f00000006067423 */ /* 0x000fc6000001000f */
[----:B------:R-:W-:Y:S01]  /*85b0*/  FMUL.FTZ R53, R53, UR12 ;  /* 0x0000000c35357c20 */ /* 0x000fe20008410000 */
[----:B------:R-:W-:Y:S01]  /*85c0*/  IMAD.U32 R15, R54, 0x10000, RZ ;  /* 0x00010000360f7824 */ /* 0x000fe200078e00ff */
[----:B------:R-:W-:-:S04]  /*85d0*/  FSETP.GTU.FTZ.AND P5, PT, R6, UR5, PT ;  /* 0x0000000506007c0b */ /* 0x000fc8000bfbc000 */
[----:B------:R-:W-:Y:S02]  /*85e0*/  FSEL R70, R53, RZ, !P5 ;  /* 0x000000ff35467208 */ /* 0x000fe40006800000 */
[----:B------:R-:W-:-:S03]  /*85f0*/  SEL R6, RZ, 0x1, P5 ;  /* 0x00000001ff067807 */ /* 0x000fc60002800000 */
[----:B------:R-:W-:-:S07]  /*8600*/  FADD.FTZ R70, R15, R70 ;  /* 0x000000460f467221 */ /* 0x000fce0000010000 */
.L_x_4778:
[----:B------:R-:W-:Y:S05]  /*8610*/  BSYNC.RECONVERGENT B2 ;  /* 0x0000000000027941 */ /* 0x000fea0003800200 */
.L_x_4777:
        /* <DEDUP_REMOVED lines=23> */
.L_x_4788:
        /* <DEDUP_REMOVED lines=13> */
.L_x_4790:
[----:B------:R-:W-:Y:S05]  /*8860*/  BSYNC.RECONVERGENT B4 ;  /* 0x0000000000047941 */ /* 0x000fea0003800200 */
.L_x_4789:
        /* <DEDUP_REMOVED lines=42> */
.L_x_4787:
[----:B------:R-:W-:Y:S05]  /*8b10*/  BSYNC.RECONVERGENT B3 ;  /* 0x0000000000037941 */ /* 0x000fea0003800200 */
.L_x_4786:
        /* <DEDUP_REMOVED lines=13> */
.L_x_4785:
[----:B------:R-:W-:Y:S05]  /*8bf0*/  BSYNC.RECONVERGENT B2 ;  /* 0x0000000000027941 */ /* 0x000fea0003800200 */
.L_x_4784:
        /* <DEDUP_REMOVED lines=22> */
.L_x_4795:
        /* <DEDUP_REMOVED lines=13> */
.L_x_4797:
[----:B------:R-:W-:Y:S05]  /*8e30*/  BSYNC.RECONVERGENT B4 ;  /* 0x0000000000047941 */ /* 0x000fea0003800200 */
.L_x_4796:
        /* <DEDUP_REMOVED lines=42> */
.L_x_4794:
[----:B------:R-:W-:Y:S05]  /*90e0*/  BSYNC.RECONVERGENT B3 ;  /* 0x0000000000037941 */ /* 0x000fea0003800200 */
.L_x_4793:
        /* <DEDUP_REMOVED lines=11> */
.L_x_4792:
[----:B------:R-:W-:Y:S05]  /*91a0*/  BSYNC.RECONVERGENT B2 ;  /* 0x0000000000027941 */ /* 0x000fea0003800200 */
.L_x_4791:
        /* <DEDUP_REMOVED lines=23> */
.L_x_4802:
        /* <DEDUP_REMOVED lines=13> */
.L_x_4804:
[----:B------:R-:W-:Y:S05]  /*93f0*/  BSYNC.RECONVERGENT B4 ;  /* 0x0000000000047941 */ /* 0x000fea0003800200 */
.L_x_4803:
        /* <DEDUP_REMOVED lines=42> */
.L_x_4801:
[----:B------:R-:W-:Y:S05]  /*96a0*/  BSYNC.RECONVERGENT B3 ;  /* 0x0000000000037941 */ /* 0x000fea0003800200 */
.L_x_4800:
        /* <DEDUP_REMOVED lines=13> */
.L_x_4799:
[----:B------:R-:W-:Y:S05]  /*9780*/  BSYNC.RECONVERGENT B2 ;  /* 0x0000000000027941 */ /* 0x000fea0003800200 */
.L_x_4798:
[----:B------:R-:W-:Y:S02]  /*9790*/  F2FP.BF16.F32.PACK_AB R55, RZ, R75 ;  /* 0x0000004bff37723e */ /* 0x000fe400000010ff */
[----:B------:R-:W-:Y:S02]  /*97a0*/  PRMT R54, R88, 0x5410, R89 ;  /* 0x0000541058367816 */ /* 0x000fe40000000059 */
[----:B------:R-:W-:Y:S02]  /*97b0*/  PRMT R53, R85, 0x5410, R87 ;  /* 0x0000541055357816 */ /* 0x000fe40000000057 */
[----:B------:R-:W-:Y:S02]  /*97c0*/  PRMT R52, R81, 0x5410, R84 ;  /* 0x0000541051347816 */ /* 0x000fe40000000054 */
[----:B------:R-:W-:Y:S01]  /*97d0*/  PRMT R55, R86, 0x5410, R55 ;  /* 0x0000541056377816 */ /* 0x000fe20000000037 */
[----:B------:R-:W-:Y:S06]  /*97e0*/  BRA `(.L_x_4805) ;  /* 0x0000002800cc7947 */ /* 0x000fec0003800000 */
.L_x_4748:
        /* <DEDUP_REMOVED lines=21> */
.L_x_4810:
        /* <DEDUP_REMOVED lines=13> */
.L_x_4812:
[----:B------:R-:W-:Y:S05]  /*9a10*/  BSYNC.RECONVERGENT B4 ;  /* 0x0000000000047941 */ /* 0x000fea0003800200 */
.L_x_4811:
        /* <DEDUP_REMOVED lines=41> */
.L_x_4809:
[----:B------:R-:W-:Y:S05]  /*9cb0*/  BSYNC.RECONVERGENT B3 ;  /* 0x0000000000037941 */ /* 0x000fea0003800200 */
.L_x_4808:
        /* <DEDUP_REMOVED lines=9> */
.L_x_4807:
[----:B------:R-:W-:Y:S05]  /*9d50*/  BSYNC.RECONVERGENT B2 ;  /* 0x0000000000027941 */ /* 0x000fea0003800200 */
.L_x_4806:
        /* <DEDUP_REMOVED lines=18> */
.L_x_4817:
        /* <DEDUP_REMOVED lines=13> */
.L_x_4819:
[----:B------:R-:W-:Y:S05]  /*9f50*/  BSYNC.RECONVERGENT B4 ;  /* 0x0000000000047941 */ /* 0x000fea0003800200 */
.L_x_4818:
        /* <DEDUP_REMOVED lines=42> */
.L_x_4816:
[----:B------:R-:W-:Y:S05]  /*a200*/  BSYNC.RECONVERGENT B3 ;  /* 0x0000000000037941 */ /* 0x000fea0003800200 */
.L_x_4815:
        /* <DEDUP_REMOVED lines=9> */
.L_x_4814:
[----:B------:R-:W-:Y:S05]  /*a2a0*/  BSYNC.RECONVERGENT B2 ;  /* 0x0000000000027941 */ /* 0x000fea0003800200 */
.L_x_4813:
        /* <DEDUP_REMOVED lines=18> */
.L_x_4824:
        /* <DEDUP_REMOVED lines=13> */
.L_x_4826:
[----:B------:R-:W-:Y:S05]  /*a4a0*/  BSYNC.RECONVERGENT B4 ;  /* 0x0000000000047941 */ /* 0x000fea0003800200 */
.L_x_4825:
        /* <DEDUP_REMOVED lines=42> */
.L_x_4823:
[----:B------:R-:W-:Y:S05]  /*a750*/  BSYNC.RECONVERGENT B3 ;  /* 0x0000000000037941 */ /* 0x000fea0003800200 */
.L_x_4822:
        /* <DEDUP_REMOVED lines=9> */
.L_x_4821:
[----:B------:R-:W-:Y:S05]  /*a7f0*/  BSYNC.RECONVERGENT B2 ;  /* 0x0000000000027941 */ /* 0x000fea0003800200 */
.L_x_4820:
        /* <DEDUP_REMOVED lines=18> */
.L_x_4831:
        /* <DEDUP_REMOVED lines=13> */
.L_x_4833:
[----:B------:R-:W-:Y:S05]  /*a9f0*/  BSYNC.RECONVERGENT B4 ;  /* 0x0000000000047941 */ /* 0x000fea0003800200 */
.L_x_4832:
        /* <DEDUP_REMOVED lines=42> */
.L_x_4830:
[----:B------:R-:W-:Y:S05]  /*aca0*/  BSYNC.RECONVERGENT B3 ;  /* 0x0000000000037941 */ /* 0x000fea0003800200 */
.L_x_4829:
        /* <DEDUP_REMOVED lines=10> */
.L_x_4828:
[----:B------:R-:W-:Y:S05]  /*ad50*/  BSYNC.RECONVERGENT B2 ;  /* 0x0000000000027941 */ /* 0x000fea0003800200 */
.L_x_4827:
        /* <DEDUP_REMOVED lines=18> */
.L_x_4838:
        /* <DEDUP_REMOVED lines=13> */
.L_x_4840:
[----:B------:R-:W-:Y:S05]  /*af50*/  BSYNC.RECONVERGENT B4 ;  /* 0x0000000000047941 */ /* 0x000fea0003800200 */
.L_x_4839:
        /* <DEDUP_REMOVED lines=42> */
.L_x_4837:
[----:B------:R-:W-:Y:S05]  /*b200*/  BSYNC.RECONVERGENT B3 ;  /* 0x0000000000037941 */ /* 0x000fea0003800200 */
.L_x_4836:
        /* <DEDUP_REMOVED lines=9> */
.L_x_4835:
[----:B------:R-:W-:Y:S05]  /*b2a0*/  BSYNC.RECONVERGENT B2 ;  /* 0x0000000000027941 */ /* 0x000fea0003800200 */
.L_x_4834:
        /* <DEDUP_REMOVED lines=18> */
.L_x_4845:
        /* <DEDUP_REMOVED lines=13> */
.L_x_4847:
[----:B------:R-:W-:Y:S05]  /*b4a0*/  BSYNC.RECONVERGENT B4 ;  /* 0x0000000000047941 */ /* 0x000fea0003800200 */
.L_x_4846:
        /* <DEDUP_REMOVED lines=42> */
.L_x_4844:
[----:B------:R-:W-:Y:S05]  /*b750*/  BSYNC.RECONVERGENT B3 ;  /* 0x0000000000037941 */ /* 0x000fea0003800200 */
.L_x_4843:
        /* <DEDUP_REMOVED lines=10> */
.L_x_4842:
[----:B------:R-:W-:Y:S05]  /*b800*/  BSYNC.RECONVERGENT B2 ;  /* 0x0000000000027941 */ /* 0x000fea0003800200 */
.L_x_4841:
        /* <DEDUP_REMOVED lines=18> */
.L_x_4852:
        /* <DEDUP_REMOVED lines=13> */
.L_x_4854:
[----:B------:R-:W-:Y:S05]  /*ba00*/  BSYNC.RECONVERGENT B4 ;  /* 0x0000000000047941 */ /* 0x000fea0003800200 */
.L_x_4853:
        /* <DEDUP_REMOVED lines=42> */
.L_x_4851:
[----:B------:R-:W-:Y:S05]  /*bcb0*/  BSYNC.RECONVERGENT B3 ;  /* 0x0000000000037941 */ /* 0x000fea0003800200 */
.L_x_4850:
        /* <DEDUP_REMOVED lines=9> */
.L_x_4849:
[----:B------:R-:W-:Y:S05]  /*bd50*/  BSYNC.RECONVERGENT B2 ;  /* 0x0000000000027941 */ /* 0x000fea0003800200 */
.L_x_4848:
        /* <DEDUP_REMOVED lines=18> */
.L_x_4859:
        /* <DEDUP_REMOVED lines=13> */
.L_x_4861:
[----:B------:R-:W-:Y:S05]  /*bf50*/  BSYNC.RECONVERGENT B4 ;  /* 0x0000000000047941 */ /* 0x000fea0003800200 */
.L_x_4860:
        /* <DEDUP_REMOVED lines=42> */
.L_x_4858:
[----:B------:R-:W-:Y:S05]  /*c200*/  BSYNC.RECONVERGENT B3 ;  /* 0x0000000000037941 */ /* 0x000fea0003800200 */
.L_x_4857:
        /* <DEDUP_REMOVED lines=10> */
.L_x_4856:
[----:B------:R-:W-:Y:S05]  /*c2b0*/  BSYNC.RECONVERGENT B2 ;  /* 0x0000000000027941 */ /* 0x000fea0003800200 */
.L_x_4855:
[----:B------:R-:W-:Y:S02]  /*c2c0*/  F2FP.BF16.F32.PACK_AB R55, RZ, R75 ;  /* 0x0000004bff37723e */ /* 0x000fe400000010ff */
[----:B------:R-:W-:Y:S02]  /*c2d0*/  MOV R76, R86 ;  /* 0x00000056004c7202 */ /* 0x000fe40000000f00 */
[----:B------:R-:W-:Y:S02]  /*c2e0*/  PRMT R54, R87, 0x5410, R88 ;  /* 0x0000541057367816 */ /* 0x000fe40000000058 */
[----:B------:R-:W-:Y:S02]  /*c2f0*/  PRMT R53, R84, 0x5410, R85 ;  /* 0x0000541054357816 */ /* 0x000fe40000000055 */
[----:B------:R-:W-:Y:S02]  /*c300*/  PRMT R52, R83, 0x5410, R82 ;  /* 0x0000541053347816 */ /* 0x000fe40000000052 */
[----:B------:R-:W-:-:S07]  /*c310*/  PRMT R55, R81, 0x5410, R55 ;  /* 0x0000541051377816 */ /* 0x000fce0000000037 */
.L_x_4805:
        /* <DEDUP_REMOVED lines=24> */
.L_x_4745:
[----:B------:R-:W-:Y:S05]  /*c4a0*/  BSYNC.RECONVERGENT B1 ;  /* 0x0000000000017941 */ /* 0x000fea0003800200 */
.L_x_4744:
        /* <DEDUP_REMOVED lines=75> */
.L_x_4879:
        /* <DEDUP_REMOVED lines=51> */
[----:B------:R-:W-:Y:S01]  /*cc90*/  F2FP.BF16.F32.PACK_AB R53, R80, R53 ;  /* 0x000000355035723e */ /* 0x000fe200000010ff */
[----:B------:R-:W-:Y:S01]  /*cca0*/  VIADD R77, R77, 0x20 ;  /* 0x000000204d4d7836 */ /* 0x000fe20000000000 */
[----:B------:R-:W-:-:S05]  /*ccb0*/  F2FP.BF16.F32.PACK_AB R55, R82, R85 ;  /* 0x000000555237723e */ /* 0x000fca00000010ff */
[----:B------:R0:W-:Y:S02]  /*ccc0*/  STG.E.128 desc[UR8][R78.64], R52 ;  /* 0x000000344e007986 */ /* 0x0001e4000c101d08 */
.L_x_4866:
[----:B------:R-:W-:Y:S05]  /*ccd0*/  BSYNC.RECONVERGENT B2 ;  /* 0x0000000000027941 */ /* 0x000fea0003800200 */
.L_x_4865:
        /* <DEDUP_REMOVED lines=32> */
.L_x_4864:
[----:B------:R-:W-:Y:S05]  /*cee0*/  BSYNC.RECONVERGENT B1 ;  /* 0x0000000000017941 */ /* 0x000fea0003800200 */
.L_x_4863:
[----:B01----:R-:W0:Y:S02]  /*cef0*/  LDC.64 R52, c[0x0][0x380] ;  /* 0x0000e000ff347b82 */ /* 0x003e240000000a00 */
[----:B0-----:R-:W-:-:S04]  /*cf00*/  LEA R60, R52, R60, 0x2 ;  /* 0x0000003c343c7211 */ /* 0x001fc800078e10ff */
[----:B------:R-:W-:-:S13]  /*cf10*/  ISETP.GE.AND P1, PT, R60, R53, PT ;  /* 0x000000353c00720c */ /* 0x000fda0003f26270 */
[----:B------:R-:W-:Y:S05]  /*cf20*/  @!P1 BRA `(.L_x_4867) ;  /* 0xffffff3800ec9947 */ /* 0x000fea000383ffff */
[----:B------:R-:W-:Y:S05]  /*cf30*/  BSYNC B0 ;  /* 0x0000000000007941 */ /* 0x000fea0003800000 */
.L_x_4623:
[----:B------:R-:W-:Y:S05]  /*cf40*/  EXIT ;  /* 0x000000000000794d */ /* 0x000fea0003800000 */
.L_x_4862:
        /* <DEDUP_REMOVED lines=8> */
.L_x_4869:
[----:B------:R-:W-:Y:S05]  /*cfd0*/  BSYNC B1 ;  /* 0x0000000000017941 */ /* 0x000fea0003800000 */
.L_x_4868:
        /* <DEDUP_REMOVED lines=10> */
.L_x_4870:
[----:B------:R-:W-:Y:S01]  /*d080*/  HFMA2 R86, -RZ, RZ, 0, 2.384185791015625e-07 ;  /* 0x00000004ff567431 */ /* 0x000fe200000001ff */
[----:B------:R-:W-:-:S05]  /*d090*/  MOV R55, R84 ;  /* 0x0000005400377202 */ /* 0x000fca0000000f00 */
[----:B------:R-:W-:-:S04]  /*d0a0*/  FADD.FTZ R55, R54, R55 ;  /* 0x0000003736377221 */ /* 0x000fc80000010000 */
[----:B------:R-:W-:-:S07]  /*d0b0*/  IMAD.MOV.U32 R85, RZ, RZ, R55 ;  /* 0x000000ffff557224 */ /* 0x000fce00078e0037 */
[----:B------:R-:W-:Y:S05]  /*d0c0*/  WARPSYNC.COLLECTIVE R82, `(.L_x_4871) ;  /* 0x0000000052087348 */ /* 0x000fea0003c00000 */
[----:B------:R0:W1:Y:S02]  /*d0d0*/  SHFL.BFLY P5, R84, R85, R86, R87 ;  /* 0x0c00005655547389 */ /* 0x00006400000a0057 */
[----:B01----:R-:W-:Y:S05]  /*d0e0*/  ENDCOLLECTIVE ;  /* 0x000000000000791b */ /* 0x003fea0003800000 */
.L_x_4871:
[----:B------:R-:W-:Y:S02]  /*d0f0*/  IMAD.MOV.U32 R86, RZ, RZ, 0x8 ;  /* 0x00000008ff567424 */ /* 0x000fe400078e00ff */
[----:B------:R-:W-:-:S04]  /*d100*/  IMAD.MOV.U32 R52, RZ, RZ, R84 ;  /* 0x000000ffff347224 */ /* 0x000fc800078e0054 */
[----:B------:R-:W-:-:S05]  /*d110*/  FADD.FTZ R80, R55, R52 ;  /* 0x0000003437507221 */ /* 0x000fca0000010000 */
[----:B------:R-:W-:-:S07]  /*d120*/  MOV R85, R80 ;  /* 0x0000005000557202 */ /* 0x000fce0000000f00 */
[----:B------:R-:W-:Y:S05]  /*d130*/  WARPSYNC.COLLECTIVE R82, `(.L_x_4872) ;  /* 0x0000000052087348 */ /* 0x000fea0003c00000 */
[----:B------:R0:W1:Y:S02]  /*d140*/  SHFL.BFLY P5, R84, R85, R86, R87 ;  /* 0x0c00005655547389 */ /* 0x00006400000a0057 */
[----:B01----:R-:W-:Y:S05]  /*d150*/  ENDCOLLECTIVE ;  /* 0x000000000000791b */ /* 0x003fea0003800000 */
.L_x_4872:
[----:B------:R-:W-:Y:S01]  /*d160*/  HFMA2 R86, -RZ, RZ, 0, 9.5367431640625e-07 ;  /* 0x00000010ff567431 */ /* 0x000fe200000001ff */
[----:B------:R-:W-:-:S05]  /*d170*/  MOV R81, R84 ;  /* 0x0000005400517202 */ /* 0x000fca0000000f00 */
[----:B------:R-:W-:-:S04]  /*d180*/  FADD.FTZ R81, R80, R81 ;  /* 0x0000005150517221 */ /* 0x000fc80000010000 */
[----:B------:R-:W-:-:S07]  /*d190*/  IMAD.MOV.U32 R85, RZ, RZ, R81 ;  /* 0x000000ffff557224 */ /* 0x000fce00078e0051 */
[----:B------:R-:W-:Y:S05]  /*d1a0*/  WARPSYNC.COLLECTIVE R82, `(.L_x_4873) ;  /* 0x0000000052087348 */ /* 0x000fea0003c00000 */
[----:B------:R0:W1:Y:S02]  /*d1b0*/  SHFL.BFLY P5, R84, R85, R86, R87 ;  /* 0x0c00005655547389 */ /* 0x00006400000a0057 */
[----:B01----:R-:W-:Y:S05]  /*d1c0*/  ENDCOLLECTIVE ;  /* 0x000000000000791b */ /* 0x003fea0003800000 */
.L_x_4873:
        /* <DEDUP_REMOVED lines=41> */
.L_x_4874:
[----:B------:R-:W-:Y:S01]  /*d460*/  HFMA2 R86, -RZ, RZ, 0, 1.1920928955078125e-07 ;  /* 0x00000002ff567431 */ /* 0x000fe200000001ff */
[----:B------:R-:W-:-:S05]  /*d470*/  MOV R53, R84 ;  /* 0x0000005400357202 */ /* 0x000fca0000000f00 */
[----:B------:R-:W-:-:S04]  /*d480*/  FADD.FTZ R53, R52, R53 ;  /* 0x0000003534357221 */ /* 0x000fc80000010000 */
[----:B------:R-:W-:-:S07]  /*d490*/  IMAD.MOV.U32 R85, RZ, RZ, R53 ;  /* 0x000000ffff557224 */ /* 0x000fce00078e0035 */
[----:B------:R-:W-:Y:S05]  /*d4a0*/  WARPSYNC.COLLECTIVE R82, `(.L_x_4875) ;  /* 0x0000000052087348 */ /* 0x000fea0003c00000 */
[----:B------:R0:W1:Y:S02]  /*d4b0*/  SHFL.BFLY P5, R84, R85, R86, R87 ;  /* 0x0c00005655547389 */ /* 0x00006400000a0057 */
[----:B01----:R-:W-:Y:S05]  /*d4c0*/  ENDCOLLECTIVE ;  /* 0x000000000000791b */ /* 0x003fea0003800000 */
.L_x_4875:
[----:B------:R-:W-:Y:S02]  /*d4d0*/  IMAD.MOV.U32 R86, RZ, RZ, 0x4 ;  /* 0x00000004ff567424 */ /* 0x000fe400078e00ff */
[----:B------:R-:W-:-:S04]  /*d4e0*/  IMAD.MOV.U32 R54, RZ, RZ, R84 ;  /* 0x000000ffff367224 */ /* 0x000fc800078e0054 */
[----:B------:R-:W-:-:S05]  /*d4f0*/  FADD.FTZ R54, R53, R54 ;  /* 0x0000003635367221 */ /* 0x000fca0000010000 */
[----:B------:R-:W-:-:S07]  /*d500*/  MOV R85, R54 ;  /* 0x0000003600557202 */ /* 0x000fce0000000f00 */
[----:B------:R-:W-:Y:S05]  /*d510*/  WARPSYNC.COLLECTIVE R82, `(.L_x_4876) ;  /* 0x0000000052087348 */ /* 0x000fea0003c00000 */
[----:B------:R0:W1:Y:S02]  /*d520*/  SHFL.BFLY P5, R84, R85, R86, R87 ;  /* 0x0c00005655547389 */ /* 0x00006400000a0057 */
[----:B01----:R-:W-:Y:S05]  /*d530*/  ENDCOLLECTIVE ;  /* 0x000000000000791b */ /* 0x003fea0003800000 */
.L_x_4876:
[----:B------:R-:W-:Y:S01]  /*d540*/  HFMA2 R86, -RZ, RZ, 0, 4.76837158203125e-07 ;  /* 0x00000008ff567431 */ /* 0x000fe200000001ff */
[----:B------:R-:W-:-:S05]  /*d550*/  MOV R55, R84 ;  /* 0x0000005400377202 */ /* 0x000fca0000000f00 */
[----:B------:R-:W-:-:S04]  /*d560*/  FADD.FTZ R55, R54, R55 ;  /* 0x0000003736377221 */ /* 0x000fc80000010000 */
[----:B------:R-:W-:-:S07]  /*d570*/  IMAD.MOV.U32 R85, RZ, RZ, R55 ;  /* 0x000000ffff557224 */ /* 0x000fce00078e0037 */
[----:B------:R-:W-:Y:S05]  /*d580*/  WARPSYNC.COLLECTIVE R82, `(.L_x_4877) ;  /* 0x0000000052087348 */ /* 0x000fea0003c00000 */
[----:B------:R0:W1:Y:S02]  /*d590*/  SHFL.BFLY P5, R84, R85, R86, R87 ;  /* 0x0c00005655547389 */ /* 0x00006400000a0057 */
[----:B01----:R-:W-:Y:S05]  /*d5a0*/  ENDCOLLECTIVE ;  /* 0x000000000000791b */ /* 0x003fea0003800000 */
.L_x_4877:
[----:B------:R-:W-:Y:S02]  /*d5b0*/  IMAD.MOV.U32 R86, RZ, RZ, 0x10 ;  /* 0x00000010ff567424 */ /* 0x000fe400078e00ff */
[----:B------:R-:W-:-:S04]  /*d5c0*/  IMAD.MOV.U32 R80, RZ, RZ, R84 ;  /* 0x000000ffff507224 */ /* 0x000fc800078e0054 */
[----:B------:R-:W-:-:S05]  /*d5d0*/  FADD.FTZ R80, R55, R80 ;  /* 0x0000005037507221 */ /* 0x000fca0000010000 */
[----:B------:R-:W-:-:S07]  /*d5e0*/  MOV R85, R80 ;  /* 0x0000005000557202 */ /* 0x000fce0000000f00 */
[----:B------:R-:W-:Y:S05]  /*d5f0*/  WARPSYNC.COLLECTIVE R82, `(.L_x_4878) ;  /* 0x0000000052087348 */ /* 0x000fea0003c00000 */
[----:B------:R0:W1:Y:S02]  /*d600*/  SHFL.BFLY P5, R84, R85, R86, R87 ;  /* 0x0c00005655547389 */ /* 0x00006400000a0057 */
[----:B01----:R-:W-:Y:S05]  /*d610*/  ENDCOLLECTIVE ;  /* 0x000000000000791b */ /* 0x003fea0003800000 */
.L_x_4878:
[----:B------:R-:W-:Y:S01]  /*d620*/  MOV R81, R84 ;  /* 0x0000005400517202 */ /* 0x000fe20000000f00 */
[----:B------:R-:W-:Y:S06]  /*d630*/  BRA `(.L_x_4879) ;  /* 0xfffffff000c87947 */ /* 0x000fec000383ffff */
.L_x_4880:
        /* <DEDUP_REMOVED lines=12> */
.L_x_20263:


//--------------------- .text._ZN10layer_norm13ln_fwd_kernelINS_13Kernel_traitsIf13__nv_bfloat16S2_S2_fjLj512ELj1ELj4ELj1ELj16ENS_18Kernel_traits_baseILj512EfS2_S2_S2_fjLj128EEEEELb1ELb0ELb1ELb1EEEvNS_9FwdParamsE --------------------------
	.section	.text._ZN10layer_norm13ln_fwd_kernelINS_13Kernel_traitsIf13__nv_bfloat16S2_S2_fjLj512ELj1ELj4ELj1ELj16ENS_18Kernel_traits_baseILj512EfS2_S2_S2_fjLj128EEEEELb1ELb0ELb1ELb1EEEvNS_9FwdParamsE,"ax",@progbits
	.align	128
        .global         _ZN10layer_norm13ln_fwd_kernelINS_13Kernel_traitsIf13__nv_bfloat16S2_S2_fjLj512ELj1ELj4ELj1ELj16ENS_18Kernel_traits_baseILj512EfS2_S2_S2_fjLj128EEEEELb1ELb0ELb1ELb1EEEvNS_9FwdParamsE
        .type           _ZN10layer_norm13ln_fwd_kernelINS_13Kernel_traitsIf13__nv_bfloat16S2_S2_fjLj512ELj1ELj4ELj1ELj16ENS_18Kernel_traits_baseILj512EfS2_S2_S2_fjLj128EEEEELb1ELb0ELb1ELb1EEEvNS_9FwdParamsE,@function
        .size           _ZN10layer_norm13ln_fwd_kernelINS_13Kernel_traitsIf13__nv_bfloat16S2_S2_fjLj512ELj1ELj4ELj1ELj16ENS_18Kernel_traits_baseILj512EfS2_S2_S2_fjLj128EEEEELb1ELb0ELb1ELb1EEEvNS_9FwdParamsE,(.L_x_20264 - _ZN10layer_norm13ln_fwd_kernelINS_13Kernel_traitsIf13__nv_bfloat16S2_S2_fjLj512ELj1ELj4ELj1ELj16ENS_18Kernel_traits_baseILj512EfS2_S2_S2_fjLj128EEEEELb1ELb0ELb1ELb1EEEvNS_9FwdParamsE)
        .other          _ZN10layer_norm13ln_fwd_kernelINS_13Kernel_traitsIf13__nv_bfloat16S2_S2_fjLj512ELj1ELj4ELj1ELj16ENS_18Kernel_traits_baseILj512EfS2_S2_S2_fjLj128EEEEELb1ELb0ELb1ELb1EEEvNS_9FwdParamsE,@"STO_CUDA_ENTRY STV_DEFAULT"
_ZN10layer_norm13ln_fwd_kernelINS_13Kernel_traitsIf13__nv_bfloat16S2_S2_fjLj512ELj1ELj4ELj1ELj16ENS_18Kernel_traits_baseILj512EfS2_S2_S2_fjLj128EEEEELb1ELb0ELb1ELb1EEEvNS_9FwdParamsE:
.text._ZN10layer_norm13ln_fwd_kernelINS_13Kernel_traitsIf13__nv_bfloat16S2_S2_fjLj512ELj1ELj4ELj1ELj16ENS_18Kernel_traits_baseILj512EfS2_S2_S2_fjLj128EEEEELb1ELb0ELb1ELb1EEEvNS_9FwdParamsE:
        /* <DEDUP_REMOVED lines=12> */
[----:B------:R-:W-:-:S06]  /*00c0*/  IMAD.U32 R5, RZ, RZ, UR7 ;  /* 0x00000007ff057e24 */ /* 0x000fcc000f8e00ff */
[----:B----4-:R-:W3:Y:S01]  /*00d0*/  @P1 LDG.E.64 R4, desc[UR8][R4.64] ;  /* 0x0000000804041981 */ /* 0x010ee2000c1e1b00 */
[----:B------:R-:W4:Y:S01]  /*00e0*/  @P1 LDC R45, c[0x0][0x460] ;  /* 0x00011800ff2d1b82 */ /* 0x000f220000000800 */
[----:B-1----:R-:W-:Y:S02]  /*00f0*/  LOP3.LUT R0, R10, 0x1f, RZ, 0xc0, !PT ;  /* 0x0000001f0a007812 */ /* 0x002fe400078ec0ff */
[----:B--2---:R-:W4:Y:S01]  /*0100*/  @P1 LDG.E.64 R6, desc[UR8][R50.64] ;  /* 0x0000000832061981 */ /* 0x004f22000c1e1b00 */
[----:B0-----:R-:W-:-:S04]  /*0110*/  ISETP.NE.U32.AND P0, PT, RZ, UR4, PT ;  /* 0x00000004ff007c0c */ /* 0x001fc8000bf05070 */
[----:B------:R-:W-:-:S13]  /*0120*/  ISETP.NE.AND.EX P0, PT, RZ, UR5, PT, P0 ;  /* 0x00000005ff007c0c */ /* 0x000fda000bf05300 */
[----:B------:R-:W0:Y:S02]  /*0130*/  @P0 LDC.64 R8, c[0x0][0x438] ;  /* 0x00010e00ff080b82 */ /* 0x000e240000000a00 */
[----:B0-----:R-:W-:-:S05]  /*0140*/  @P0 IMAD.WIDE.U32 R8, R0, 0x20, R8 ;  /* 0x0000002000080825 */ /* 0x001fca00078e0008 */
[----:B------:R-:W5:Y:S04]  /*0150*/  @P0 LDG.E.128 R28, desc[UR8][R8.64] ;  /* 0x00000008081c0981 */ /* 0x000f68000c1e1d00 */
[----:B------:R-:W5:Y:S04]  /*0160*/  @P0 LDG.E.128 R24, desc[UR8][R8.64+0x10] ;  /* 0x0000100808180981 */ /* 0x000f68000c1e1d00 */
[----:B------:R-:W5:Y:S04]  /*0170*/  @P0 LDG.E.128 R20, desc[UR8][R8.64+0x400] ;  /* 0x0004000808140981 */ /* 0x000f68000c1e1d00 */
[----:B------:R-:W5:Y:S01]  /*0180*/  @P0 LDG.E.128 R16, desc[UR8][R8.64+0x410] ;  /* 0x0004100808100981 */ /* 0x000f62000c1e1d00 */
[----:B------:R-:W0:Y:S01]  /*0190*/  S2UR UR5, SR_CTAID.X ;  /* 0x00000000000579c3 */ /* 0x000e220000002500 */
[----:B------:R-:W-:-:S05]  /*01a0*/  IMAD.WIDE.U32 R2, R0, 0x20, R2 ;  /* 0x0000002000027825 */ /* 0x000fca00078e0002 */
[----:B------:R-:W5:Y:S02]  /*01b0*/  LDG.E.128 R12, desc[UR8][R2.64] ;  /* 0x00000008020c7981 */ /* 0x000f64000c1e1d00 */
[----:B------:R-:W1:Y:S02]  /*01c0*/  LDC R11, c[0x0][0x360] ;  /* 0x0000d800ff0b7b82 */ /* 0x000e640000000800 */
[----:B------:R-:W5:Y:S04]  /*01d0*/  LDG.E.128 R40, desc[UR8][R2.64+0x10] ;  /* 0x0000100802287981 */ /* 0x000f68000c1e1d00 */
[----:B------:R-:W5:Y:S04]  /*01e0*/  LDG.E.128 R36, desc[UR8][R2.64+0x400] ;  /* 0x0004000802247981 */ /* 0x000f68000c1e1d00 */
[----:B------:R2:W5:Y:S01]  /*01f0*/  LDG.E.128 R32, desc[UR8][R2.64+0x410] ;  /* 0x0004100802207981 */ /* 0x000562000c1e1d00 */
[----:B0-----:R-:W-:Y:S01]  /*0200*/  USHF.L.U32 UR4, UR5, 0x2, URZ ;  /* 0x0000000205047899 */ /* 0x001fe200080006ff */
[----:B--2---:R-:W-:-:S05]  /*0210*/  SHF.R.U32.HI R2, RZ, 0x5, R10 ;  /* 0x00000005ff027819 */ /* 0x004fca000001160a */
[----:B------:R-:W-:-:S04]  /*0220*/  LOP3.LUT R2, R2, UR4, RZ, 0xfc, !PT ;  /* 0x0000000402027c12 */ /* 0x000fc8000f8efcff */
[----:B------:R-:W-:Y:S02]  /*0230*/  ISETP.GE.AND P2, PT, R2, UR10, PT ;  /* 0x0000000a02007c0c */ /* 0x000fe4000bf46270 */
[----:B---3--:R-:W-:Y:S02]  /*0240*/  @P1 R2UR UR6, R4 ;  /* 0x00000000040612ca */ /* 0x008fe400000e0000 */
[----:B------:R-:W-:Y:S02]  /*0250*/  @P1 R2UR UR7, R5 ;  /* 0x00000000050712ca */ /* 0x000fe400000e0000 */
[----:B----4-:R-:W-:Y:S01]  /*0260*/  @P1 IADD3 R50, P3, PT, R6, R45, RZ ;  /* 0x0000002d06321210 */ /* 0x010fe20007f7e0ff */
[----:B-1----:R-:W-:-:S03]  /*0270*/  IMAD R6, R11, UR5, R10 ;  /* 0x000000050b067c24 */ /* 0x002fc6000f8e020a */
[----:B------:R-:W-:-:S03]  /*0280*/  @P1 IADD3.X R51, PT, PT, RZ, R7, RZ, P3, !PT ;  /* 0x00000007ff331210 */ /* 0x000fc60001ffe4ff */
[----:B------:R-:W-:Y:S06]  /*0290*/  @P2 EXIT ;  /* 0x000000000000294d */ /* 0x000fec0003800000 */
[--C-:B------:R-:W-:Y:S01]  /*02a0*/  SHF.R.U64 R3, R50, 0x2, R51.reuse ;  /* 0x0000000232037819 */ /* 0x100fe20000001233 */
[----:B------:R-:W-:Y:S01]  /*02b0*/  IMAD.MOV.U32 R4, RZ, RZ, R6 ;  /* 0x000000ffff047224 */ /* 0x000fe200078e0006 */
[----:B------:R-:W-:Y:S01]  /*02c0*/  SHF.R.U32.HI R5, RZ, 0x2, R51 ;  /* 0x00000002ff057819 */ /* 0x000fe20000011633 */
[----:B------:R-:W-:Y:S01]  /*02d0*/  UIADD3 UR15, UPT, UPT, UR6, -0x61c88647, URZ ;  /* 0x9e3779b9060f7890 */ /* 0x000fe2000fffe0ff */
[----:B------:R-:W-:Y:S01]  /*02e0*/  BSSY B0, `(.L_x_4881) ;  /* 0x0000cc2000007945 */ /* 0x000fe20003800000 */
[----:B------:R-:W-:Y:S01]  /*02f0*/  IMAD.HI.U32 R7, R3, -0x2daee0ad, RZ ;  /* 0xd2511f5303077827 */ /* 0x000fe200078e00ff */
[----:B------:R-:W-:Y:S01]  /*0300*/  UIADD3 UR16, UPT, UPT, UR7, -0x4498517b, URZ ;  /* 0xbb67ae8507107890 */ /* 0x000fe2000fffe0ff */
[----:B-----5:R-:W-:Y:S01]  /*0310*/  @P0 MOV R49, R34 ;  /* 0x0000002200310202 */ /* 0x020fe20000000f00 */
        /* <DEDUP_REMOVED lines=34> */
[----:B------:R-:W-:Y:S01]  /*0540*/  UIADD3 UR28, UPT, UPT, UR7, 0x1fd5c5a3, URZ ;  /* 0x1fd5c5a3071c7890 */ /* 0x000fe2000fffe0ff */
[----:B------:R-:W-:Y:S01]  /*0550*/  @!P0 CS2R R20, SRZ ;  /* 0x0000000000148805 */ /* 0x000fe2000001ff00 */
[----:B------:R-:W0:Y:S01]  /*0560*/  LDCU.U8 UR4, c[0x0][0x410] ;  /* 0x00008200ff0477ac */ /* 0x000e220008000000 */
[----:B------:R-:W-:Y:S01]  /*0570*/  IMAD.HI.U32 R8, R9, -0x2daee0ad, RZ ;  /* 0xd2511f5309087827 */ /* 0x000fe200078e00ff */
[----:B------:R-:W-:-:S02]  /*0580*/  LOP3.LUT R10, R7, UR19, R6, 0x96, !PT ;  /* 0x00000013070a7c12 */ /* 0x000fc4000f8e9606 */
[----:B------:R-:W-:Y:S02]  /*0590*/  @!P0 CS2R R18, SRZ ;  /* 0x0000000000128805 */ /* 0x000fe4000001ff00 */
[----:B------:R-:W-:Y:S01]  /*05a0*/  @P0 MOV R6, R13 ;  /* 0x0000000d00060202 */ /* 0x000fe20000000f00 */
[----:B------:R-:W-:Y:S01]  /*05b0*/  IMAD R46, R9, -0x2daee0ad, RZ ;  /* 0xd2511f53092e7824 */ /* 0x000fe200078e02ff */
[----:B------:R-:W-:Y:S01]  /*05c0*/  LOP3.LUT R45, R11, UR20, R8, 0x96, !PT ;  /* 0x000000140b2d7c12 */ /* 0x000fe2000f8e9608 */
[----:B------:R-:W-:Y:S01]  /*05d0*/  IMAD R11, R44, -0x326172a9, RZ ;  /* 0xcd9e8d572c0b7824 */ /* 0x000fe200078e02ff */
[----:B------:R-:W-:Y:S01]  /*05e0*/  UIADD3 UR29, UPT, UPT, UR6, -0xe443238, URZ ;  /* 0xf1bbcdc8061d7890 */ /* 0x000fe2000fffe0ff */
[----:B------:R-:W-:Y:S01]  /*05f0*/  IMAD.HI.U32 R9, R10, -0x2daee0ad, RZ ;  /* 0xd2511f530a097827 */ /* 0x000fe200078e00ff */
[----:B------:R-:W-:Y:S01]  /*0600*/  UIADD3 UR30, UPT, UPT, UR7, -0x24c28bd8, URZ ;  /* 0xdb3d7428071e7890 */ /* 0x000fe2000fffe0ff */
[----:B------:R-:W-:Y:S01]  /*0610*/  @!P0 CS2R R16, SRZ ;  /* 0x0000000000108805 */ /* 0x000fe2000001ff00 */
        /* <DEDUP_REMOVED lines=8> */
[----:B------:R-:W-:Y:S01]  /*06a0*/  @!P0 MOV R9, R14 ;  /* 0x0000000e00098202 */ /* 0x000fe20000000f00 */
[----:B------:R-:W-:Y:S01]  /*06b0*/  @!P0 IMAD.MOV.U32 R7, RZ, RZ, R12 ;  /* 0x000000ffff078224 */ /* 0x000fe200078e000c */
[----:B0-----:R-:W-:Y:S01]  /*06c0*/  ISETP.NE.AND P1, PT, RZ, UR4, PT ;  /* 0x00000004ff007c0c */ /* 0x001fe2000bf25270 */
[----:B------:R-:W-:Y:S01]  /*06d0*/  IMAD R13, R10, -0x2daee0ad, RZ ;  /* 0xd2511f530a0d7824 */ /* 0x000fe200078e02ff */
[----:B------:R-:W-:Y:S01]  /*06e0*/  LOP3.LUT R63, R50, 0x3, RZ, 0xc0, !PT ;  /* 0x00000003323f7812 */ /* 0x000fe200078ec0ff */
[----:B------:R-:W-:Y:S01]  /*06f0*/  IMAD R45, R45, -0x326172a9, RZ ;  /* 0xcd9e8d572d2d7824 */ /* 0x000fe200078e02ff */
[----:B------:R-:W0:Y:S01]  /*0700*/  LDCU UR5, c[0x0][0x404] ;  /* 0x00008080ff0577ac */ /* 0x000e220008000800 */
[----:B------:R-:W-:Y:S01]  /*0710*/  IMAD.HI.U32 R10, R46, -0x326172a9, RZ ;  /* 0xcd9e8d572e0a7827 */ /* 0x000fe200078e00ff */
[----:B------:R-:W1:Y:S03]  /*0720*/  LDCU UR14, c[0x0][0x448] ;  /* 0x00008900ff0e77ac */ /* 0x000e660008000800 */
[C---:B------:R-:W-:Y:S01]  /*0730*/  IMAD.HI.U32 R12, R44.reuse, -0x2daee0ad, RZ ;  /* 0xd2511f532c0c7827 */ /* 0x040fe200078e00ff */
[----:B------:R-:W2:Y:S03]  /*0740*/  LDCU.64 UR12, c[0x0][0x408] ;  /* 0x00008100ff0c77ac */ /* 0x000ea60008000a00 */
[----:B------:R-:W-:Y:S01]  /*0750*/  @P0 IMAD.MOV.U32 R11, RZ, RZ, R40 ;  /* 0x000000ffff0b0224 */ /* 0x000fe200078e0028 */
[----:B------:R-:W-:Y:S01]  /*0760*/  LOP3.LUT R47, R13, UR24, R12, 0x96, !PT ;  /* 0x000000180d2f7c12 */ /* 0x000fe2000f8e960c */
[----:B------:R-:W-:Y:S01]  /*0770*/  @!P0 IMAD.MOV.U32 R11, RZ, RZ, R40 ;  /* 0x000000ffff0b8224 */ /* 0x000fe200078e0028 */
[----:B------:R-:W-:Y:S01]  /*0780*/  LOP3.LUT R40, R45, UR23, R10, 0x96, !PT ;  /* 0x000000172d287c12 */ /* 0x000fe2000f8e960a */
[--C-:B------:R-:W-:Y:S01]  /*0790*/  @P0 IMAD.MOV.U32 R8, RZ, RZ, R15.reuse ;  /* 0x000000ffff080224 */ /* 0x100fe200078e000f */
[-C--:B------:R-:W-:Y:S01]  /*07a0*/  @P0 MOV R10, R41.reuse ;  /* 0x00000029000a0202 */ /* 0x080fe20000000f00 */
[----:B------:R-:W-:Y:S01]  /*07b0*/  @!P0 IMAD.MOV.U32 R8, RZ, RZ, R15 ;  /* 0x000000ffff088224 */ /* 0x000fe200078e000f */
[----:B------:R-:W-:Y:S01]  /*07c0*/  @!P0 MOV R10, R41 ;  /* 0x00000029000a8202 */ /* 0x000fe20000000f00 */
[----:B------:R-:W-:Y:S01]  /*07d0*/  IMAD R45, R44, -0x2daee0ad, RZ ;  /* 0xd2511f532c2d7824 */ /* 0x000fe200078e02ff */
[----:B------:R-:W3:Y:S01]  /*07e0*/  LDCU.64 UR10, c[0x0][0x3a0] ;  /* 0x00007400ff0a77ac */ /* 0x000ee20008000a00 */
[----:B------:R-:W-:Y:S01]  /*07f0*/  IMAD R15, R46, -0x326172a9, RZ ;  /* 0xcd9e8d572e0f7824 */ /* 0x000fe200078e02ff */
[-C--:B------:R-:W-:Y:S01]  /*0800*/  @P0 MOV R46, R39.reuse ;  /* 0x00000027002e0202 */ /* 0x080fe20000000f00 */
[----:B------:R-:W-:Y:S01]  /*0810*/  IMAD.HI.U32 R14, R47, -0x326172a9, RZ ;  /* 0xcd9e8d572f0e7827 */ /* 0x000fe200078e00ff */
[----:B------:R-:W-:-:S03]  /*0820*/  @!P0 MOV R46, R39 ;  /* 0x00000027002e8202 */ /* 0x000fc60000000f00 */
[----:B------:R-:W-:Y:S01]  /*0830*/  IMAD.HI.U32 R44, R40, -0x2daee0ad, RZ ;  /* 0xd2511f53282c7827 */ /* 0x000fe200078e00ff */
[----:B------:R-:W-:Y:S02]  /*0840*/  LOP3.LUT R41, R15, UR25, R14, 0x96, !PT ;  /* 0x000000190f297c12 */ /* 0x000fe4000f8e960e */
[-C--:B------:R-:W-:Y:S01]  /*0850*/  @P0 MOV R15, R36.reuse ;  /* 0x00000024000f0202 */ /* 0x080fe20000000f00 */
[--C-:B------:R-:W-:Y:S01]  /*0860*/  @P0 IMAD.MOV.U32 R13, RZ, RZ, R42.reuse ;  /* 0x000000ffff0d0224 */ /* 0x100fe200078e002a */
[----:B------:R-:W-:Y:S01]  /*0870*/  @!P0 MOV R15, R36 ;  /* 0x00000024000f8202 */ /* 0x000fe20000000f00 */
[----:B------:R-:W-:Y:S01]  /*0880*/  @!P0 IMAD.MOV.U32 R13, RZ, RZ, R42 ;  /* 0x000000ffff0d8224 */ /* 0x000fe200078e002a */
[----:B------:R-:W-:Y:S01]  /*0890*/  LOP3.LUT R42, R45, UR26, R44, 0x96, !PT ;  /* 0x0000001a2d2a7c12 */ /* 0x000fe2000f8e962c */
[--C-:B------:R-:W-:Y:S02]  /*08a0*/  @P0 IMAD.MOV.U32 R12, RZ, RZ, R43.reuse ;  /* 0x000000ffff0c0224 */ /* 0x100fe400078e002b */
[----:B------:R-:W-:-:S02]  /*08b0*/  @!P0 IMAD.MOV.U32 R12, RZ, RZ, R43 ;  /* 0x000000ffff0c8224 */ /* 0x000fc400078e002b */
[----:B------:R-:W-:Y:S02]  /*08c0*/  IMAD R44, R40, -0x2daee0ad, RZ ;  /* 0xd2511f53282c7824 */ /* 0x000fe400078e02ff */
[----:B------:R-:W-:Y:S02]  /*08d0*/  IMAD R47, R47, -0x326172a9, RZ ;  /* 0xcd9e8d572f2f7824 */ /* 0x000fe400078e02ff */
[----:B------:R-:W-:-:S04]  /*08e0*/  IMAD.HI.U32 R40, R42, -0x326172a9, RZ ;  /* 0xcd9e8d572a287827 */ /* 0x000fc800078e00ff */
[----:B------:R-:W-:Y:S01]  /*08f0*/  IMAD.HI.U32 R43, R41, -0x2daee0ad, RZ ;  /* 0xd2511f53292b7827 */ /* 0x000fe200078e00ff */
[----:B------:R-:W-:-:S03]  /*0900*/  LOP3.LUT R40, R47, UR27, R40, 0x96, !PT ;  /* 0x0000001b2f287c12 */ /* 0x000fc6000f8e9628 */
[----:B------:R-:W-:Y:S01]  /*0910*/  @P0 IMAD.MOV.U32 R14, RZ, RZ, R37 ;  /* 0x000000ffff0e0224 */ /* 0x000fe200078e0025 */
[----:B------:R-:W-:Y:S01]  /*0920*/  LOP3.LUT R43, R44, UR28, R43, 0x96, !PT ;  /* 0x0000001c2c2b7c12 */ /* 0x000fe2000f8e962b */
[--C-:B------:R-:W-:Y:S02]  /*0930*/  @P0 IMAD.MOV.U32 R45, RZ, RZ, R38.reuse ;  /* 0x000000ffff2d0224 */ /* 0x100fe400078e0026 */
[----:B------:R-:W-:Y:S02]  /*0940*/  @!P0 IMAD.MOV.U32 R14, RZ, RZ, R37 ;  /* 0x000000ffff0e8224 */ /* 0x000fe400078e0025 */
[----:B------:R-:W-:Y:S02]  /*0950*/  @!P0 IMAD.MOV.U32 R45, RZ, RZ, R38 ;  /* 0x000000ffff2d8224 */ /* 0x000fe400078e0026 */
[----:B------:R-:W-:Y:S02]  /*0960*/  IMAD R37, R42, -0x326172a9, RZ ;  /* 0xcd9e8d572a257824 */ /* 0x000fe400078e02ff */
[----:B------:R-:W-:-:S02]  /*0970*/  IMAD R41, R41, -0x2daee0ad, RZ ;  /* 0xd2511f5329297824 */ /* 0x000fc400078e02ff */
        /* <DEDUP_REMOVED lines=9> */
[----:B------:R-:W-:Y:S01]  /*0a10*/  @P0 IMAD.MOV.U32 R47, RZ, RZ, R32 ;  /* 0x000000ffff2f0224 */ /* 0x000fe200078e0020 */
[----:B------:R-:W-:Y:S01]  /*0a20*/  LOP3.LUT R58, R43, UR31, R58, 0x96, !PT ;  /* 0x0000001f2b3a7c12 */ /* 0x000fe2000f8e963a */
[----:B------:R-:W-:Y:S02]  /*0a30*/  @P0 IMAD.MOV.U32 R44, RZ, RZ, R33 ;  /* 0x000000ffff2c0224 */ /* 0x000fe400078e0021 */
[----:B------:R-:W-:Y:S01]  /*0a40*/  @P0 IMAD.MOV.U32 R48, RZ, RZ, R35 ;  /* 0x000000ffff300224 */ /* 0x000fe200078e0023 */
[----:B------:R-:W-:Y:S01]  /*0a50*/  @!P0 MOV R48, R35 ;  /* 0x0000002300308202 */ /* 0x000fe20000000f00 */
[----:B------:R-:W-:Y:S02]  /*0a60*/  @!P0 IMAD.MOV.U32 R47, RZ, RZ, R32 ;  /* 0x000000ffff2f8224 */ /* 0x000fe400078e0020 */
[----:B------:R-:W-:Y:S02]  /*0a70*/  @!P0 IMAD.MOV.U32 R44, RZ, RZ, R33 ;  /* 0x000000ffff2c8224 */ /* 0x000fe400078e0021 */
[----:B------:R-:W-:-:S02]  /*0a80*/  @!P0 IMAD.MOV.U32 R49, RZ, RZ, R34 ;  /* 0x000000ffff318224 */ /* 0x000fc400078e0022 */
[----:B------:R-:W-:Y:S02]  /*0a90*/  IMAD.MOV.U32 R55, RZ, RZ, RZ ;  /* 0x000000ffff377224 */ /* 0x000fe400078e00ff */
[----:B------:R-:W-:Y:S02]  /*0aa0*/  IMAD R62, R36, -0x2daee0ad, RZ ;  /* 0xd2511f53243e7824 */ /* 0x000fe400078e02ff */
[----:B0123--:R-:W-:-:S07]  /*0ab0*/  IMAD R60, R38, -0x326172a9, RZ ;  /* 0xcd9e8d57263c7824 */ /* 0x00ffce00078e02ff */
.L_x_5119:
        /* <DEDUP_REMOVED lines=53> */
.L_x_4887:
        /* <DEDUP_REMOVED lines=13> */
.L_x_4889:
[----:B------:R-:W-:Y:S05]  /*0ee0*/  BSYNC.RECONVERGENT B3 ;  /* 0x0000000000037941 */ /* 0x000fea0003800200 */
.L_x_4888:
        /* <DEDUP_REMOVED lines=42> */
.L_x_4886:
[----:B------:R-:W-:Y:S05]  /*1190*/  BSYNC.RECONVERGENT B2 ;  /* 0x0000000000027941 */ /* 0x000fea0003800200 */
.L_x_4885:
        /* <DEDUP_REMOVED lines=11> */
.L_x_4884:
[----:B------:R-:W-:Y:S05]  /*1250*/  BSYNC.RECONVERGENT B1 ;  /* 0x0000000000017941 */ /* 0x000fea0003800200 */
.L_x_4883:
        /* <DEDUP_REMOVED lines=23> */
.L_x_4894:
        /* <DEDUP_REMOVED lines=13> */
.L_x_4896:
[----:B------:R-:W-:Y:S05]  /*14a0*/  BSYNC.RECONVERGENT B3 ;  /* 0x0000000000037941 */ /* 0x000fea0003800200 */
.L_x_4895:
        /* <DEDUP_REMOVED lines=41> */
[----:B------:R-:W-:-:S07]  /*1740*/  LOP3.LUT R59, R40, UR32, R77, 0x96, !PT ;  /* 0x00000020283b7c12 */ /* 0x000fce000f8e964d */
.L_x_4893:
[----:B------:R-:W-:Y:S05]  /*1750*/  BSYNC.RECONVERGENT B2 ;  /* 0x0000000000027941 */ /* 0x000fea0003800200 */
.L_x_4892:
        /* <DEDUP_REMOVED lines=12> */
.L_x_4891:
[----:B------:R-:W-:Y:S05]  /*1820*/  BSYNC.RECONVERGENT B1 ;  /* 0x0000000000017941 */ /* 0x000fea0003800200 */
.L_x_4890:
        /* <DEDUP_REMOVED lines=22> */
.L_x_4901:
        /* <DEDUP_REMOVED lines=13> */
.L_x_4903:
[----:B------:R-:W-:Y:S05]  /*1a60*/  BSYNC.RECONVERGENT B3 ;  /* 0x0000000000037941 */ /* 0x000fea0003800200 */
.L_x_4902:
        /* <DEDUP_REMOVED lines=43> */
.L_x_4900:
[----:B------:R-:W-:Y:S05]  /*1d20*/  BSYNC.RECONVERGENT B2 ;  /* 0x0000000000027941 */ /* 0x000fea0003800200 */
.L_x_4899:
        /* <DEDUP_REMOVED lines=11> */
.L_x_4898:
[----:B------:R-:W-:Y:S05]  /*1de0*/  BSYNC.RECONVERGENT B1 ;  /* 0x0000000000017941 */ /* 0x000fea0003800200 */
.L_x_4897:
        /* <DEDUP_REMOVED lines=23> */
.L_x_4908:
        /* <DEDUP_REMOVED lines=13> */
.L_x_4910:
[----:B------:R-:W-:Y:S05]  /*2030*/  BSYNC.RECONVERGENT B3 ;  /* 0x0000000000037941 */ /* 0x000fea0003800200 */
.L_x_4909:
        /* <DEDUP_REMOVED lines=42> */
.L_x_4907:
[----:B------:R-:W-:Y:S05]  /*22e0*/  BSYNC.RECONVERGENT B2 ;  /* 0x0000000000027941 */ /* 0x000fea0003800200 */
.L_x_4906:
[----:B------:R-:W-:Y:S01]  /*22f0*/  I2FP.F32.U32 R36, R51 ;  /* 0x0000003300247245 */ /* 0x000fe20000201000 */
[----:B------:R-:W-:Y:S02]  /*2300*/  HFMA2 R51, -RZ, RZ, 0.1171875, 0 ;  /* 0x2f800000ff337431 */ /* 0x000fe400000001ff */
[----:B------:R-:W-:Y:S01]  /*2310*/  IMAD.U32 R71, R71, 0x10000, RZ ;  /* 0x0001000047477824 */ /* 0x000fe200078e00ff */
[----:B------:R-:W-:-:S03]  /*2320*/  PRMT R37, R37, 0x7632, R37 ;  /* 0x0000763225257816 */ /* 0x000fc60000000025 */
[----:B------:R-:W-:Y:S02]  /*2330*/  FMUL.FTZ R71, R71, UR13 ;  /* 0x0000000d47477c20 */ /* 0x000fe40008410000 */
[----:B------:R-:W-:Y:S02]  /*2340*/  IMAD.U32 R66, R37, 0x10000, RZ ;  /* 0x0001000025427824 */ /* 0x000fe400078e00ff */
[----:B------:R-:W-:Y:S01]  /*2350*/  FMUL.FTZ R71, R71, UR12 ;  /* 0x0000000c47477c20 */ /* 0x000fe20008410000 */
[----:B------:R-:W-:-:S05]  /*2360*/  FFMA.FTZ R36, R36, R51, 1.1641532182693481445e-10 ;  /* 0x2f00000024247423 */ /* 0x000fca0000010033 */
[----:B------:R-:W-:-:S04]  /*2370*/  FSETP.GTU.FTZ.AND P4, PT, R36, UR5, PT ;  /* 0x0000000524007c0b */ /* 0x000fc8000bf9c000 */
[----:B------:R-:W-:Y:S02]  /*2380*/  FSEL R71, R71, RZ, !P4 ;  /* 0x000000ff47477208 */ /* 0x000fe40006000000 */
[----:B------:R-:W-:-:S03]  /*2390*/  SEL R51, RZ, 0x1, P4 ;  /* 0x00000001ff337807 */ /* 0x000fc60002000000 */
[----:B------:R-:W-:-:S07]  /*23a0*/  FADD.FTZ R66, R66, R71 ;  /* 0x0000004742427221 */ /* 0x000fce0000010000 */
.L_x_4905:
[----:B------:R-:W-:Y:S05]  /*23b0*/  BSYNC.RECONVERGENT B1 ;  /* 0x0000000000017941 */ /* 0x000fea0003800200 */
.L_x_4904:
        /* <DEDUP_REMOVED lines=22> */
.L_x_4915:
        /* <DEDUP_REMOVED lines=13> */
.L_x_4917:
[----:B------:R-:W-:Y:S05]  /*25f0*/  BSYNC.RECONVERGENT B3 ;  /* 0x0000000000037941 */ /* 0x000fea0003800200 */
.L_x_4916:
        /* <DEDUP_REMOVED lines=42> */
.L_x_4914:
[----:B------:R-:W-:Y:S05]  /*28a0*/  BSYNC.RECONVERGENT B2 ;  /* 0x0000000000027941 */ /* 0x000fea0003800200 */
.L_x_4913:
        /* <DEDUP_REMOVED lines=11> */
.L_x_4912:
[----:B------:R-:W-:Y:S05]  /*2960*/  BSYNC.RECONVERGENT B1 ;  /* 0x0000000000017941 */ /* 0x000fea0003800200 */
.L_x_4911:
        /* <DEDUP_REMOVED lines=23> */
.L_x_4922:
        /* <DEDUP_REMOVED lines=13> */
.L_x_4924:
[----:B------:R-:W-:Y:S05]  /*2bb0*/  BSYNC.RECONVERGENT B3 ;  /* 0x0000000000037941 */ /* 0x000fea0003800200 */
.L_x_4923:
        /* <DEDUP_REMOVED lines=42> */
.L_x_4921:
[----:B------:R-:W-:Y:S05]  /*2e60*/  BSYNC.RECONVERGENT B2 ;  /* 0x0000000000027941 */ /* 0x000fea0003800200 */
.L_x_4920:
[----:B------:R-:W-:Y:S01]  /*2e70*/  I2FP.F32.U32 R37, R40 ;  /* 0x0000002800257245 */ /* 0x000fe20000201000 */
[----:B------:R-:W-:Y:S01]  /*2e80*/  IMAD.MOV.U32 R40, RZ, RZ, 0x2f800000 ;  /* 0x2f800000ff287424 */ /* 0x000fe200078e00ff */
[----:B------:R-:W-:Y:S02]  /*2e90*/  SHF.L.U32 R70, R70, 0x10, RZ ;  /* 0x0000001046467819 */ /* 0x000fe400000006ff */
        /* <DEDUP_REMOVED lines=9> */
.L_x_4919:
[----:B------:R-:W-:Y:S05]  /*2f30*/  BSYNC.RECONVERGENT B1 ;  /* 0x0000000000017941 */ /* 0x000fea0003800200 */
.L_x_4918:
        /* <DEDUP_REMOVED lines=22> */
.L_x_4929:
        /* <DEDUP_REMOVED lines=13> */
.L_x_4931:
[----:B------:R-:W-:Y:S05]  /*3170*/  BSYNC.RECONVERGENT B3 ;  /* 0x0000000000037941 */ /* 0x000fea0003800200 */
.L_x_4930:
        /* <DEDUP_REMOVED lines=38> */
[----:B------:R-:W-:Y:S02]  /*33e0*/  MOV R60, R40 ;  /* 0x00000028003c7202 */ /* 0x000fe40000000f00 */
[----:B------:R-:W-:Y:S01]  /*33f0*/  LOP3.LUT R58, R58, UR31, R41, 0x96, !PT ;  /* 0x0000001f3a3a7c12 */ /* 0x000fe2000f8e9629 */
[----:B------:R-:W-:Y:S01]  /*3400*/  IMAD.MOV.U32 R40, RZ, RZ, R82 ;  /* 0x000000ffff287224 */ /* 0x000fe200078e0052 */
[----:B------:R-:W-:-:S07]  /*3410*/  LOP3.LUT R59, R36, UR32, R81, 0x96, !PT ;  /* 0x00000020243b7c12 */ /* 0x000fce000f8e9651 */
.L_x_4928:
[----:B------:R-:W-:Y:S05]  /*3420*/  BSYNC.RECONVERGENT B2 ;  /* 0x0000000000027941 */ /* 0x000fea0003800200 */
.L_x_4927:
        /* <DEDUP_REMOVED lines=11> */
.L_x_4926:
[----:B------:R-:W-:Y:S05]  /*34e0*/  BSYNC.RECONVERGENT B1 ;  /* 0x0000000000017941 */ /* 0x000fea0003800200 */
.L_x_4925:
        /* <DEDUP_REMOVED lines=23> */
.L_x_4936:
        /* <DEDUP_REMOVED lines=13> */
.L_x_4938:
[----:B------:R-:W-:Y:S05]  /*3730*/  BSYNC.RECONVERGENT B3 ;  /* 0x0000000000037941 */ /* 0x000fea0003800200 */
.L_x_4937:
        /* <DEDUP_REMOVED lines=42> */
.L_x_4935:
[----:B------:R-:W-:Y:S05]  /*39e0*/  BSYNC.RECONVERGENT B2 ;  /* 0x0000000000027941 */ /* 0x000fea0003800200 */
.L_x_4934:
        /* <DEDUP_REMOVED lines=12> */
.L_x_4933:
[----:B------:R-:W-:Y:S05]  /*3ab0*/  BSYNC.RECONVERGENT B1 ;  /* 0x0000000000017941 */ /* 0x000fea0003800200 */
.L_x_4932:
[----:B------:R-:W-:Y:S02]  /*3ac0*/  F2FP.BF16.F32.PACK_AB R39, RZ, R70 ;  /* 0x00000046ff27723e */ /* 0x000fe400000010ff */
[----:B------:R-:W-:Y:S02]  /*3ad0*/  PRMT R38, R79, 0x5410, R38 ;  /* 0x000054104f267816 */ /* 0x000fe40000000026 */
[----:B------:R-:W-:Y:S02]  /*3ae0*/  PRMT R37, R76, 0x5410, R78 ;  /* 0x000054104c257816 */ /* 0x000fe4000000004e */
[----:B------:R-:W-:Y:S02]  /*3af0*/  PRMT R36, R62, 0x5410, R63 ;  /* 0x000054103e247816 */ /* 0x000fe4000000003f */
[----:B------:R-:W-:Y:S01]  /*3b00*/  PRMT R39, R77, 0x5410, R39 ;  /* 0x000054104d277816 */ /* 0x000fe20000000027 */
[----:B------:R-:W-:Y:S06]  /*3b10*/  BRA `(.L_x_4939) ;  /* 0x0000002800d87947 */ /* 0x000fec0003800000 */
.L_x_4882:
        /* <DEDUP_REMOVED lines=21> */
.L_x_4944:
        /* <DEDUP_REMOVED lines=13> */
.L_x_4946:
[----:B------:R-:W-:Y:S05]  /*3d40*/  BSYNC.RECONVERGENT B3 ;  /* 0x0000000000037941 */ /* 0x000fea0003800200 */
.L_x_4945:
        /* <DEDUP_REMOVED lines=42> */
.L_x_4943:
[----:B------:R-:W-:Y:S05]  /*3ff0*/  BSYNC.RECONVERGENT B2 ;  /* 0x0000000000027941 */ /* 0x000fea0003800200 */
.L_x_4942:
        /* <DEDUP_REMOVED lines=9> */
.L_x_4941:
[----:B------:R-:W-:Y:S05]  /*4090*/  BSYNC.RECONVERGENT B1 ;  /* 0x0000000000017941 */ /* 0x000fea0003800200 */
.L_x_4940:
        /* <DEDUP_REMOVED lines=18> */
.L_x_4951:
        /* <DEDUP_REMOVED lines=13> */
.L_x_4953:
[----:B------:R-:W-:Y:S05]  /*4290*/  BSYNC.RECONVERGENT B3 ;  /* 0x0000000000037941 */ /* 0x000fea0003800200 */
.L_x_4952:
        /* <DEDUP_REMOVED lines=43> */
.L_x_4950:
[----:B------:R-:W-:Y:S05]  /*4550*/  BSYNC.RECONVERGENT B2 ;  /* 0x0000000000027941 */ /* 0x000fea0003800200 */
.L_x_4949:
        /* <DEDUP_REMOVED lines=9> */
.L_x_4948:
[----:B------:R-:W-:Y:S05]  /*45f0*/  BSYNC.RECONVERGENT B1 ;  /* 0x0000000000017941 */ /* 0x000fea0003800200 */
.L_x_4947:
        /* <DEDUP_REMOVED lines=18> */
.L_x_4958:
        /* <DEDUP_REMOVED lines=13> */
.L_x_4960:
[----:B------:R-:W-:Y:S05]  /*47f0*/  BSYNC.RECONVERGENT B3 ;  /* 0x0000000000037941 */ /* 0x000fea0003800200 */
.L_x_4959:
        /* <DEDUP_REMOVED lines=43> */
.L_x_4957:
[----:B------:R-:W-:Y:S05]  /*4ab0*/  BSYNC.RECONVERGENT B2 ;  /* 0x0000000000027941 */ /* 0x000fea0003800200 */
.L_x_4956:
        /* <DEDUP_REMOVED lines=9> */
.L_x_4955:
[----:B------:R-:W-:Y:S05]  /*4b50*/  BSYNC.RECONVERGENT B1 ;  /* 0x0000000000017941 */ /* 0x000fea0003800200 */
.L_x_4954:
        /* <DEDUP_REMOVED lines=18> */
.L_x_4965:
        /* <DEDUP_REMOVED lines=13> */
.L_x_4967:
[----:B------:R-:W-:Y:S05]  /*4d50*/  BSYNC.RECONVERGENT B3 ;  /* 0x0000000000037941 */ /* 0x000fea0003800200 */
.L_x_4966:
        /* <DEDUP_REMOVED lines=43> */
.L_x_4964:
[----:B------:R-:W-:Y:S05]  /*5010*/  BSYNC.RECONVERGENT B2 ;  /* 0x0000000000027941 */ /* 0x000fea0003800200 */
.L_x_4963:
        /* <DEDUP_REMOVED lines=9> */
.L_x_4962:
[----:B------:R-:W-:Y:S05]  /*50b0*/  BSYNC.RECONVERGENT B1 ;  /* 0x0000000000017941 */ /* 0x000fea0003800200 */
.L_x_4961:
        /* <DEDUP_REMOVED lines=18> */
.L_x_4972:
        /* <DEDUP_REMOVED lines=13> */
.L_x_4974:
[----:B------:R-:W-:Y:S05]  /*52b0*/  BSYNC.RECONVERGENT B3 ;  /* 0x0000000000037941 */ /* 0x000fea0003800200 */
.L_x_4973:
        /* <DEDUP_REMOVED lines=43> */
.L_x_4971:
[----:B------:R-:W-:Y:S05]  /*5570*/  BSYNC.RECONVERGENT B2 ;  /* 0x0000000000027941 */ /* 0x000fea0003800200 */
.L_x_4970:
        /* <DEDUP_REMOVED lines=9> */
.L_x_4969:
[----:B------:R-:W-:Y:S05]  /*5610*/  BSYNC.RECONVERGENT B1 ;  /* 0x0000000000017941 */ /* 0x000fea0003800200 */
.L_x_4968:
        /* <DEDUP_REMOVED lines=18> */
.L_x_4979:
        /* <DEDUP_REMOVED lines=13> */
.L_x_4981:
[----:B------:R-:W-:Y:S05]  /*5810*/  BSYNC.RECONVERGENT B3 ;  /* 0x0000000000037941 */ /* 0x000fea0003800200 */
.L_x_4980:
        /* <DEDUP_REMOVED lines=43> */
.L_x_4978:
[----:B------:R-:W-:Y:S05]  /*5ad0*/  BSYNC.RECONVERGENT B2 ;  /* 0x0000000000027941 */ /* 0x000fea0003800200 */
.L_x_4977:
        /* <DEDUP_REMOVED lines=9> */
.L_x_4976:
[----:B------:R-:W-:Y:S05]  /*5b70*/  BSYNC.RECONVERGENT B1 ;  /* 0x0000000000017941 */ /* 0x000fea0003800200 */
.L_x_4975:
        /* <DEDUP_REMOVED lines=18> */
.L_x_4986:
        /* <DEDUP_REMOVED lines=13> */
.L_x_4988:
[----:B------:R-:W-:Y:S05]  /*5d70*/  BSYNC.RECONVERGENT B3 ;  /* 0x0000000000037941 */ /* 0x000fea0003800200 */
.L_x_4987:
        /* <DEDUP_REMOVED lines=43> */
.L_x_4985:
[----:B------:R-:W-:Y:S05]  /*6030*/  BSYNC.RECONVERGENT B2 ;  /* 0x0000000000027941 */ /* 0x000fea0003800200 */
.L_x_4984:
        /* <DEDUP_REMOVED lines=9> */
.L_x_4983:
[----:B------:R-:W-:Y:S05]  /*60d0*/  BSYNC.RECONVERGENT B1 ;  /* 0x0000000000017941 */ /* 0x000fea0003800200 */
.L_x_4982:
        /* <DEDUP_REMOVED lines=18> */
.L_x_4993:
        /* <DEDUP_REMOVED lines=13> */
.L_x_4995:
[----:B------:R-:W-:Y:S05]  /*62d0*/  BSYNC.RECONVERGENT B3 ;  /* 0x0000000000037941 */ /* 0x000fea0003800200 */
.L_x_4994:
        /* <DEDUP_REMOVED lines=42> */
.L_x_4992:
[----:B------:R-:W-:Y:S05]  /*6580*/  BSYNC.RECONVERGENT B2 ;  /* 0x0000000000027941 */ /* 0x000fea0003800200 */
.L_x_4991:
        /* <DEDUP_REMOVED lines=9> */
.L_x_4990:
[----:B------:R-:W-:Y:S05]  /*6620*/  BSYNC.RECONVERGENT B1 ;  /* 0x0000000000017941 */ /* 0x000fea0003800200 */
.L_x_4989:
[----:B------:R-:W-:Y:S02]  /*6630*/  F2FP.BF16.F32.PACK_AB R39, RZ, R70 ;  /* 0x00000046ff27723e */ /* 0x000fe400000010ff */
[----:B------:R-:W-:Y:S02]  /*6640*/  PRMT R38, R79, 0x5410, R80 ;  /* 0x000054104f267816 */ /* 0x000fe40000000050 */
[----:B------:R-:W-:Y:S02]  /*6650*/  PRMT R37, R77, 0x5410, R78 ;  /* 0x000054104d257816 */ /* 0x000fe4000000004e */
[----:B------:R-:W-:Y:S02]  /*6660*/  PRMT R36, R76, 0x5410, R63 ;  /* 0x000054104c247816 */ /* 0x000fe4000000003f */
[----:B------:R-:W-:-:S07]  /*6670*/  PRMT R39, R62, 0x5410, R39 ;  /* 0x000054103e277816 */ /* 0x000fce0000000027 */
.L_x_4939:
[----:B------:R-:W0:Y:S01]  /*6680*/  LDC.64 R40, c[0x0][0x3a8] ;  /* 0x0000ea00ff287b82 */ /* 0x000e220000000a00 */
[----:B------:R-:W-:Y:S01]  /*6690*/  BSSY.RECONVERGENT B1, `(.L_x_4996) ;  /* 0x0000019000017945 */ /* 0x000fe20003800200 */
[----:B------:R-:W-:Y:S01]  /*66a0*/  IADD3 R74, PT, PT, R73, 0x20, RZ ;  /* 0x00000020494a7810 */ /* 0x000fe20007ffe0ff */
        /* <DEDUP_REMOVED lines=23> */
.L_x_4997:
[----:B------:R-:W-:Y:S05]  /*6820*/  BSYNC.RECONVERGENT B1 ;  /* 0x0000000000017941 */ /* 0x000fea0003800200 */
.L_x_4996:
[----:B------:R-:W-:Y:S04]  /*6830*/  BSSY.RECONVERGENT B1, `(.L_x_4998) ;  /* 0x0000005000017945 */ /* 0x000fe80003800200 */
[----:B------:R-:W-:Y:S05]  /*6840*/  @!P2 BRA `(.L_x_4999) ;  /* 0x00000000000ca947 */ /* 0x000fea0003800000 */
[----:B------:R-:W2:Y:S02]  /*6850*/  LDC.64 R32, c[0x0][0x390] ;  /* 0x0000e400ff207b82 */ /* 0x000ea40000000a00 */
[----:B--2---:R-:W-:-:S06]  /*6860*/  IMAD.WIDE.U32 R32, R74, 0x10, R32 ;  /* 0x000000104a207825 */ /* 0x004fcc00078e0020 */
[----:B------:R-:W5:Y:S02]  /*6870*/  LDG.E.128 R32, desc[UR8][R32.64] ;  /* 0x0000000820207981 */ /* 0x000f64000c1e1d00 */
.L_x_4999:
[----:B------:R-:W-:Y:S05]  /*6880*/  BSYNC.RECONVERGENT B1 ;  /* 0x0000000000017941 */ /* 0x000fea0003800200 */
.L_x_4998:
[----:B------:R-:W-:Y:S01]  /*6890*/  VIADD R75, R75, 0x20 ;  /* 0x000000204b4b7836 */ /* 0x000fe20000000000 */
[----:B0----5:R-:W-:Y:S01]  /*68a0*/  PRMT R63, R32, 0x7632, R63 ;  /* 0x00007632203f7816 */ /* 0x021fe2000000003f */
[----:B------:R-:W-:Y:S06]  /*68b0*/  @!P0 BRA `(.L_x_5000) ;  /* 0x0000002c00c48947 */ /* 0x000fec0003800000 */
[----:B-1----:R-:W0:Y:S02]  /*68c0*/  LDC.64 R36, c[0x0][0x3a0] ;  /* 0x0000e800ff247b82 */ /* 0x002e240000000a00 */
        /* <DEDUP_REMOVED lines=24> */
.L_x_5005:
        /* <DEDUP_REMOVED lines=13> */
.L_x_5007:
[----:B------:R-:W-:Y:S05]  /*6b20*/  BSYNC.RECONVERGENT B3 ;  /* 0x0000000000037941 */ /* 0x000fea0003800200 */
.L_x_5006:
        /* <DEDUP_REMOVED lines=42> */
.L_x_5004:
[----:B------:R-:W-:Y:S05]  /*6dd0*/  BSYNC.RECONVERGENT B2 ;  /* 0x0000000000027941 */ /* 0x000fea0003800200 */
.L_x_5003:
        /* <DEDUP_REMOVED lines=11> */
.L_x_5002:
[----:B------:R-:W-:Y:S05]  /*6e90*/  BSYNC.RECONVERGENT B1 ;  /* 0x0000000000017941 */ /* 0x000fea0003800200 */
.L_x_5001:
        /* <DEDUP_REMOVED lines=23> */
.L_x_5012:
        /* <DEDUP_REMOVED lines=13> */
.L_x_5014:
[----:B------:R-:W-:Y:S05]  /*70e0*/  BSYNC.RECONVERGENT B3 ;  /* 0x0000000000037941 */ /* 0x000fea0003800200 */
.L_x_5013:
        /* <DEDUP_REMOVED lines=42> */
.L_x_5011:
[----:B------:R-:W-:Y:S05]  /*7390*/  BSYNC.RECONVERGENT B2 ;  /* 0x0000000000027941 */ /* 0x000fea0003800200 */
.L_x_5010:
[----:B------:R-:W-:Y:S01]  /*73a0*/  PRMT R36, R32, 0x7632, R36 ;  /* 0x0000763220247816 */ /* 0x000fe20000000024 */
[----:B------:R-:W-:Y:S01]  /*73b0*/  IMAD.MOV.U32 R72, RZ, RZ, 0x2f800000 ;  /* 0x2f800000ff487424 */ /* 0x000fe200078e00ff */
[----:B------:R-:W-:Y:S02]  /*73c0*/  I2FP.F32.U32 R53, R53 ;  /* 0x0000003500357245 */ /* 0x000fe40000201000 */
[C---:B------:R-:W-:Y:S02]  /*73d0*/  SHF.L.U32 R63, R36.reuse, 0x10, RZ ;  /* 0x00000010243f7819 */ /* 0x040fe400000006ff */
        /* <DEDUP_REMOVED lines=9> */
.L_x_5009:
[----:B------:R-:W-:Y:S05]  /*7470*/  BSYNC.RECONVERGENT B1 ;  /* 0x0000000000017941 */ /* 0x000fea0003800200 */
.L_x_5008:
        /* <DEDUP_REMOVED lines=22> */
.L_x_5019:
        /* <DEDUP_REMOVED lines=13> */
.L_x_5021:
[----:B------:R-:W-:Y:S05]  /*76b0*/  BSYNC.RECONVERGENT B3 ;  /* 0x0000000000037941 */ /* 0x000fea0003800200 */
.L_x_5020:
        /* <DEDUP_REMOVED lines=42> */
[----:B------:R-:W-:-:S07]  /*7960*/  MOV R36, R62 ;  /* 0x0000003e00247202 */ /* 0x000fce0000000f00 */
.L_x_5018:
[----:B------:R-:W-:Y:S05]  /*7970*/  BSYNC.RECONVERGENT B2 ;  /* 0x0000000000027941 */ /* 0x000fea0003800200 */
.L_x_5017:
        /* <DEDUP_REMOVED lines=11> */
.L_x_5016:
[----:B------:R-:W-:Y:S05]  /*7a30*/  BSYNC.RECONVERGENT B1 ;  /* 0x0000000000017941 */ /* 0x000fea0003800200 */
.L_x_5015:
        /* <DEDUP_REMOVED lines=23> */
.L_x_5026:
        /* <DEDUP_REMOVED lines=13> */
.L_x_5028:
[----:B------:R-:W-:Y:S05]  /*7c80*/  BSYNC.RECONVERGENT B3 ;  /* 0x0000000000037941 */ /* 0x000fea0003800200 */
.L_x_5027:
        /* <DEDUP_REMOVED lines=42> */
.L_x_5025:
[----:B------:R-:W-:Y:S05]  /*7f30*/  BSYNC.RECONVERGENT B2 ;  /* 0x0000000000027941 */ /* 0x000fea0003800200 */
.L_x_5024:
[----:B------:R-:W-:Y:S01]  /*7f40*/  HFMA2 R63, -RZ, RZ, 0.1171875, 0 ;  /* 0x2f800000ff3f7431 */ /* 0x000fe200000001ff */
[----:B------:R-:W-:Y:S02]  /*7f50*/  PRMT R37, R33, 0x7632, R37 ;  /* 0x0000763221257816 */ /* 0x000fe40000000025 */
        /* <DEDUP_REMOVED lines=11> */
.L_x_5023:
[----:B------:R-:W-:Y:S05]  /*8010*/  BSYNC.RECONVERGENT B1 ;  /* 0x0000000000017941 */ /* 0x000fea0003800200 */
.L_x_5022:
        /* <DEDUP_REMOVED lines=22> */
.L_x_5033:
        /* <DEDUP_REMOVED lines=13> */
.L_x_5035:
[----:B------:R-:W-:Y:S05]  /*8250*/  BSYNC.RECONVERGENT B3 ;  /* 0x0000000000037941 */ /* 0x000fea0003800200 */
.L_x_5034:
        /* <DEDUP_REMOVED lines=43> */
.L_x_5032:
[----:B------:R-:W-:Y:S05]  /*8510*/  BSYNC.RECONVERGENT B2 ;  /* 0x0000000000027941 */ /* 0x000fea0003800200 */
.L_x_5031:
[----:B------:R-:W-:Y:S01]  /*8520*/  HFMA2 R63, -RZ, RZ, 0.1171875, 0 ;  /* 0x2f800000ff3f7431 */ /* 0x000fe200000001ff */
[----:B------:R-:W-:Y:S01]  /*8530*/  I2FP.F32.U32 R36, R36 ;  /* 0x0000002400247245 */ /* 0x000fe20000201000 */
[----:B------:R-:W-:-:S04]  /*8540*/  IMAD.U32 R50, R34, 0x10000, RZ ;  /* 0x0001000022327824 */ /* 0x000fc800078e00ff */
[----:B------:R-:W-:Y:S01]  /*8550*/  FMUL.FTZ R50, R50, UR13 ;  /* 0x0000000d32327c20 */ /* 0x000fe20008410000 */
[----:B------:R-:W-:-:S03]  /*8560*/  FFMA.FTZ R36, R36, R63, 1.1641532182693481445e-10 ;  /* 0x2f00000024247423 */ /* 0x000fc6000001003f */
[----:B------:R-:W-:Y:S02]  /*8570*/  FMUL.FTZ R50, R50, UR12 ;  /* 0x0000000c32327c20 */ /* 0x000fe40008410000 */
[----:B------:R-:W-:Y:S02]  /*8580*/  FSETP.GTU.FTZ.AND P3, PT, R36, UR5, PT ;  /* 0x0000000524007c0b */ /* 0x000fe4000bf7c000 */
[----:B------:R-:W-:Y:S02]  /*8590*/  SHF.L.U32 R36, R38, 0x10, RZ ;  /* 0x0000001026247819 */ /* 0x000fe400000006ff */
[----:B------:R-:W-:Y:S02]  /*85a0*/  FSEL R79, R50, RZ, !P3 ;  /* 0x000000ff324f7208 */ /* 0x000fe40005800000 */
[----:B------:R-:W-:-:S03]  /*85b0*/  SEL R50, RZ, 0x1, P3 ;  /* 0x00000001ff327807 */ /* 0x000fc60001800000 */
[----:B------:R-:W-:-:S07]  /*85c0*/  FADD.FTZ R79, R36, R79 ;  /* 0x0000004f244f7221 */ /* 0x000fce0000010000 */
.L_x_5030:
[----:B------:R-:W-:Y:S05]  /*85d0*/  BSYNC.RECONVERGENT B1 ;  /* 0x0000000000017941 */ /* 0x000fea0003800200 */
.L_x_5029:
        /* <DEDUP_REMOVED lines=23> */
.L_x_5040:
        /* <DEDUP_REMOVED lines=13> */
.L_x_5042:
[----:B------:R-:W-:Y:S05]  /*8820*/  BSYNC.RECONVERGENT B3 ;  /* 0x0000000000037941 */ /* 0x000fea0003800200 */
.L_x_5041:
        /* <DEDUP_REMOVED lines=43> */
.L_x_5039:
[----:B------:R-:W-:Y:S05]  /*8ae0*/  BSYNC.RECONVERGENT B2 ;  /* 0x0000000000027941 */ /* 0x000fea0003800200 */
.L_x_5038:
        /* <DEDUP_REMOVED lines=13> */
.L_x_5037:
[----:B------:R-:W-:Y:S05]  /*8bc0*/  BSYNC.RECONVERGENT B1 ;  /* 0x0000000000017941 */ /* 0x000fea0003800200 */
.L_x_5036:
        /* <DEDUP_REMOVED lines=22> */
.L_x_5047:
        /* <DEDUP_REMOVED lines=13> */
.L_x_5049:
[----:B------:R-:W-:Y:S05]  /*8e00*/  BSYNC.RECONVERGENT B3 ;  /* 0x0000000000037941 */ /* 0x000fea0003800200 */
.L_x_5048:
        /* <DEDUP_REMOVED lines=43> */
.L_x_5046:
[----:B------:R-:W-:Y:S05]  /*90c0*/  BSYNC.RECONVERGENT B2 ;  /* 0x0000000000027941 */ /* 0x000fea0003800200 */
.L_x_5045:
[----:B------:R-:W-:Y:S01]  /*90d0*/  I2FP.F32.U32 R36, R57 ;  /* 0x0000003900247245 */ /* 0x000fe20000201000 */
[----:B------:R-:W-:Y:S02]  /*90e0*/  HFMA2 R57, -RZ, RZ, 0.1171875, 0 ;  /* 0x2f800000ff397431 */ /* 0x000fe400000001ff */
[----:B------:R-:W-:Y:S01]  /*90f0*/  IMAD.U32 R62, R35, 0x10000, RZ ;  /* 0x00010000233e7824 */ /* 0x000fe200078e00ff */
[----:B------:R-:W-:-:S03]  /*9100*/  SHF.L.U32 R63, R39, 0x10, RZ ;  /* 0x00000010273f7819 */ /* 0x000fc600000006ff */
[----:B------:R-:W-:-:S04]  /*9110*/  FMUL.FTZ R62, R62, UR13 ;  /* 0x0000000d3e3e7c20 */ /* 0x000fc80008410000 */
[----:B------:R-:W-:Y:S01]  /*9120*/  FMUL.FTZ R62, R62, UR12 ;  /* 0x0000000c3e3e7c20 */ /* 0x000fe20008410000 */
[----:B------:R-:W-:-:S05]  /*9130*/  FFMA.FTZ R36, R36, R57, 1.1641532182693481445e-10 ;  /* 0x2f00000024247423 */ /* 0x000fca0000010039 */
[----:B------:R-:W-:-:S04]  /*9140*/  FSETP.GTU.FTZ.AND P3, PT, R36, UR5, PT ;  /* 0x0000000524007c0b */ /* 0x000fc8000bf7c000 */
[----:B------:R-:W-:Y:S02]  /*9150*/  FSEL R82, R62, RZ, !P3 ;  /* 0x000000ff3e527208 */ /* 0x000fe40005800000 */
[----:B------:R-:W-:-:S03]  /*9160*/  SEL R57, RZ, 0x1, P3 ;  /* 0x00000001ff397807 */ /* 0x000fc60001800000 */
[----:B------:R-:W-:-:S07]  /*9170*/  FADD.FTZ R82, R63, R82 ;  /* 0x000000523f527221 */ /* 0x000fce0000010000 */
.L_x_5044:
[----:B------:R-:W-:Y:S05]  /*9180*/  BSYNC.RECONVERGENT B1 ;  /* 0x0000000000017941 */ /* 0x000fea0003800200 */
.L_x_5043:
        /* <DEDUP_REMOVED lines=23> */
.L_x_5054:
        /* <DEDUP_REMOVED lines=13> */
.L_x_5056:
[----:B------:R-:W-:Y:S05]  /*93d0*/  BSYNC.RECONVERGENT B3 ;  /* 0x0000000000037941 */ /* 0x000fea0003800200 */
.L_x_5055:
        /* <DEDUP_REMOVED lines=42> */
.L_x_5053:
[----:B------:R-:W-:Y:S05]  /*9680*/  BSYNC.RECONVERGENT B2 ;  /* 0x0000000000027941 */ /* 0x000fea0003800200 */
.L_x_5052:
        /* <DEDUP_REMOVED lines=13> */
.L_x_5051:
[----:B------:R-:W-:Y:S05]  /*9760*/  BSYNC.RECONVERGENT B1 ;  /* 0x0000000000017941 */ /* 0x000fea0003800200 */
.L_x_5050:
[----:B------:R-:W-:Y:S02]  /*9770*/  F2FP.BF16.F32.PACK_AB R39, RZ, R88 ;  /* 0x00000058ff27723e */ /* 0x000fe400000010ff */
[----:B------:R-:W-:Y:S02]  /*9780*/  PRMT R38, R86, 0x5410, R87 ;  /* 0x0000541056267816 */ /* 0x000fe40000000057 */
[----:B------:R-:W-:Y:S02]  /*9790*/  PRMT R37, R83, 0x5410, R85 ;  /* 0x0000541053257816 */ /* 0x000fe40000000055 */
[----:B------:R-:W-:Y:S02]  /*97a0*/  PRMT R36, R80, 0x5410, R81 ;  /* 0x0000541050247816 */ /* 0x000fe40000000051 */
[----:B------:R-:W-:Y:S01]  /*97b0*/  PRMT R39, R84, 0x5410, R39 ;  /* 0x0000541054277816 */ /* 0x000fe20000000027 */
[----:B------:R-:W-:Y:S06]  /*97c0*/  BRA `(.L_x_5057) ;  /* 0x0000002800e87947 */ /* 0x000fec0003800000 */
.L_x_5000:
[----:B------:R-:W-:Y:S01]  /*97d0*/  BSSY.RECONVERGENT B1, `(.L_x_5058) ;  /* 0x0000058000017945 */ /* 0x000fe20003800200 */
[----:B------:R-:W-:Y:S01]  /*97e0*/  MOV R73, RZ ;  /* 0x000000ff00497202 */ /* 0x000fe20000000f00 */
        /* <DEDUP_REMOVED lines=19> */
.L_x_5062:
        /* <DEDUP_REMOVED lines=13> */
.L_x_5064:
[----:B------:R-:W-:Y:S05]  /*99f0*/  BSYNC.RECONVERGENT B3 ;  /* 0x0000000000037941 */ /* 0x000fea0003800200 */
.L_x_5063:
        /* <DEDUP_REMOVED lines=41> */
[----:B------:R-:W-:Y:S01]  /*9c90*/  LOP3.LUT R59, R38, UR32, R37, 0x96, !PT ;  /* 0x00000020263b7c12 */ /* 0x000fe2000f8e9625 */
[----:B------:R-:W-:-:S07]  /*9ca0*/  IMAD.MOV.U32 R37, RZ, RZ, R82 ;  /* 0x000000ffff257224 */ /* 0x000fce00078e0052 */
.L_x_5061:
[----:B------:R-:W-:Y:S05]  /*9cb0*/  BSYNC.RECONVERGENT B2 ;  /* 0x0000000000027941 */ /* 0x000fea0003800200 */
.L_x_5060:
        /* <DEDUP_REMOVED lines=9> */
.L_x_5059:
[----:B------:R-:W-:Y:S05]  /*9d50*/  BSYNC.RECONVERGENT B1 ;  /* 0x0000000000017941 */ /* 0x000fea0003800200 */
.L_x_5058:
        /* <DEDUP_REMOVED lines=18> */
.L_x_5069:
        /* <DEDUP_REMOVED lines=13> */
.L_x_5071:
[----:B------:R-:W-:Y:S05]  /*9f50*/  BSYNC.RECONVERGENT B3 ;  /* 0x0000000000037941 */ /* 0x000fea0003800200 */
.L_x_5070:
        /* <DEDUP_REMOVED lines=43> */
.L_x_5068:
[----:B------:R-:W-:Y:S05]  /*a210*/  BSYNC.RECONVERGENT B2 ;  /* 0x0000000000027941 */ /* 0x000fea0003800200 */
.L_x_5067:
        /* <DEDUP_REMOVED lines=9> */
.L_x_5066:
[----:B------:R-:W-:Y:S05]  /*a2b0*/  BSYNC.RECONVERGENT B1 ;  /* 0x0000000000017941 */ /* 0x000fea0003800200 */
.L_x_5065:
        /* <DEDUP_REMOVED lines=18> */
.L_x_5076:
        /* <DEDUP_REMOVED lines=13> */
.L_x_5078:
[----:B------:R-:W-:Y:S05]  /*a4b0*/  BSYNC.RECONVERGENT B3 ;  /* 0x0000000000037941 */ /* 0x000fea0003800200 */
.L_x_5077:
        /* <DEDUP_REMOVED lines=43> */
.L_x_5075:
[----:B------:R-:W-:Y:S05]  /*a770*/  BSYNC.RECONVERGENT B2 ;  /* 0x0000000000027941 */ /* 0x000fea0003800200 */
.L_x_5074:
        /* <DEDUP_REMOVED lines=9> */
.L_x_5073:
[----:B------:R-:W-:Y:S05]  /*a810*/  BSYNC.RECONVERGENT B1 ;  /* 0x0000000000017941 */ /* 0x000fea0003800200 */
.L_x_5072:
        /* <DEDUP_REMOVED lines=18> */
.L_x_5083:
        /* <DEDUP_REMOVED lines=13> */
.L_x_5085:
[----:B------:R-:W-:Y:S05]  /*aa10*/  BSYNC.RECONVERGENT B3 ;  /* 0x0000000000037941 */ /* 0x000fea0003800200 */
.L_x_5084:
        /* <DEDUP_REMOVED lines=43> */
.L_x_5082:
[----:B------:R-:W-:Y:S05]  /*acd0*/  BSYNC.RECONVERGENT B2 ;  /* 0x0000000000027941 */ /* 0x000fea0003800200 */
.L_x_5081:
[----:B------:R-:W-:Y:S01]  /*ace0*/  I2FP.F32.U32 R36, R38 ;  /* 0x0000002600247245 */ /* 0x000fe20000201000 */
[----:B------:R-:W-:Y:S01]  /*acf0*/  HFMA2 R39, -RZ, RZ, 0.1171875, 0 ;  /* 0x2f800000ff277431 */ /* 0x000fe200000001ff */
[----:B------:R-:W-:-:S05]  /*ad00*/  PRMT R38, R33, 0x7632, R38 ;  /* 0x0000763221267816 */ /* 0x000fca0000000026 */
[----:B------:R-:W-:Y:S02]  /*ad10*/  IMAD.U32 R38, R38, 0x10000, RZ ;  /* 0x0001000026267824 */ /* 0x000fe400078e00ff */
[----:B------:R-:W-:Y:S02]  /*ad20*/  FFMA.FTZ R36, R36, R39, 1.1641532182693481445e-10 ;  /* 0x2f00000024247423 */ /* 0x000fe40000010027 */
[----:B------:R-:W-:-:S04]  /*ad30*/  FMUL.FTZ R38, R38, UR13 ;  /* 0x0000000d26267c20 */ /* 0x000fc80008410000 */
[----:B------:R-:W-:Y:S01]  /*ad40*/  FMUL.FTZ R38, R38, UR12 ;  /* 0x0000000c26267c20 */ /* 0x000fe20008410000 */
[----:B------:R-:W-:-:S04]  /*ad50*/  FSETP.GTU.FTZ.AND P0, PT, R36, UR5, PT ;  /* 0x0000000524007c0b */ /* 0x000fc8000bf1c000 */
[----:B------:R-:W-:Y:S02]  /*ad60*/  SEL R51, RZ, 0x1, P0 ;  /* 0x00000001ff337807 */ /* 0x000fe40000000000 */
[----:B------:R-:W-:-:S07]  /*ad70*/  FSEL R77, R38, RZ, !P0 ;  /* 0x000000ff264d7208 */ /* 0x000fce0004000000 */
.L_x_5080:
[----:B------:R-:W-:Y:S05]  /*ad80*/  BSYNC.RECONVERGENT B1 ;  /* 0x0000000000017941 */ /* 0x000fea0003800200 */
.L_x_5079:
        /* <DEDUP_REMOVED lines=18> */
.L_x_5090:
        /* <DEDUP_REMOVED lines=13> */
.L_x_5092:
[----:B------:R-:W-:Y:S05]  /*af80*/  BSYNC.RECONVERGENT B3 ;  /* 0x0000000000037941 */ /* 0x000fea0003800200 */
.L_x_5091:
        /* <DEDUP_REMOVED lines=43> */
.L_x_5089:
[----:B------:R-:W-:Y:S05]  /*b240*/  BSYNC.RECONVERGENT B2 ;  /* 0x0000000000027941 */ /* 0x000fea0003800200 */
.L_x_5088:
        /* <DEDUP_REMOVED lines=9> */
.L_x_5087:
[----:B------:R-:W-:Y:S05]  /*b2e0*/  BSYNC.RECONVERGENT B1 ;  /* 0x0000000000017941 */ /* 0x000fea0003800200 */
.L_x_5086:
        /* <DEDUP_REMOVED lines=18> */
.L_x_5097:
        /* <DEDUP_REMOVED lines=13> */
.L_x_5099:
[----:B------:R-:W-:Y:S05]  /*b4e0*/  BSYNC.RECONVERGENT B3 ;  /* 0x0000000000037941 */ /* 0x000fea0003800200 */
.L_x_5098:
        /* <DEDUP_REMOVED lines=43> */
.L_x_5096:
[----:B------:R-:W-:Y:S05]  /*b7a0*/  BSYNC.RECONVERGENT B2 ;  /* 0x0000000000027941 */ /* 0x000fea0003800200 */
.L_x_5095:
        /* <DEDUP_REMOVED lines=10> */
.L_x_5094:
[----:B------:R-:W-:Y:S05]  /*b850*/  BSYNC.RECONVERGENT B1 ;  /* 0x0000000000017941 */ /* 0x000fea0003800200 */
.L_x_5093:
        /* <DEDUP_REMOVED lines=18> */
.L_x_5104:
        /* <DEDUP_REMOVED lines=13> */
.L_x_5106:
[----:B------:R-:W-:Y:S05]  /*ba50*/  BSYNC.RECONVERGENT B3 ;  /* 0x0000000000037941 */ /* 0x000fea0003800200 */
.L_x_5105:
        /* <DEDUP_REMOVED lines=43> */
.L_x_5103:
[----:B------:R-:W-:Y:S05]  /*bd10*/  BSYNC.RECONVERGENT B2 ;  /* 0x0000000000027941 */ /* 0x000fea0003800200 */
.L_x_5102:
        /* <DEDUP_REMOVED lines=9> */
.L_x_5101:
[----:B------:R-:W-:Y:S05]  /*bdb0*/  BSYNC.RECONVERGENT B1 ;  /* 0x0000000000017941 */ /* 0x000fea0003800200 */
.L_x_5100:
        /* <DEDUP_REMOVED lines=18> */
.L_x_5111:
        /* <DEDUP_REMOVED lines=13> */
.L_x_5113:
[----:B------:R-:W-:Y:S05]  /*bfb0*/  BSYNC.RECONVERGENT B3 ;  /* 0x0000000000037941 */ /* 0x000fea0003800200 */
.L_x_5112:
        /* <DEDUP_REMOVED lines=42> */
.L_x_5110:
[----:B------:R-:W-:Y:S05]  /*c260*/  BSYNC.RECONVERGENT B2 ;  /* 0x0000000000027941 */ /* 0x000fea0003800200 */
.L_x_5109:
        /* <DEDUP_REMOVED lines=10> */
.L_x_5108:
[----:B------:R-:W-:Y:S05]  /*c310*/  BSYNC.RECONVERGENT B1 ;  /* 0x0000000000017941 */ /* 0x000fea0003800200 */
.L_x_5107:
[----:B------:R-:W-:Y:S02]  /*c320*/  F2FP.BF16.F32.PACK_AB R39, RZ, R88 ;  /* 0x00000058ff27723e */ /* 0x000fe400000010ff */
[----:B------:R-:W-:Y:S02]  /*c330*/  PRMT R38, R86, 0x5410, R87 ;  /* 0x0000541056267816 */ /* 0x000fe40000000057 */
[----:B------:R-:W-:Y:S02]  /*c340*/  PRMT R37, R84, 0x5410, R85 ;  /* 0x0000541054257816 */ /* 0x000fe40000000055 */
[----:B------:R-:W-:Y:S02]  /*c350*/  PRMT R36, R83, 0x5410, R81 ;  /* 0x0000541053247816 */ /* 0x000fe40000000051 */
[----:B------:R-:W-:-:S07]  /*c360*/  PRMT R39, R80, 0x5410, R39 ;  /* 0x0000541050277816 */ /* 0x000fce0000000027 */
.L_x_5057:
        /* <DEDUP_REMOVED lines=40> */
.L_x_5115:
[----:B------:R-:W-:Y:S05]  /*c5f0*/  BSYNC.RECONVERGENT B1 ;  /* 0x0000000000017941 */ /* 0x000fea0003800200 */
.L_x_5114:
        /* <DEDUP_REMOVED lines=56> */
.L_x_5131:
        /* <DEDUP_REMOVED lines=24> */
[----:B------:R-:W-:Y:S01]  /*cb00*/  FADD.FTZ R40, -R75, R69 ;  /* 0x000000454b287221 */ /* 0x000fe20000010100 */
[----:B------:R-:W-:Y:S01]  /*cb10*/  LEA.HI R37, R37, R64, RZ, 0x3 ;  /* 0x0000004025257211 */ /* 0x000fe200078f18ff */
[C---:B------:R-:W-:Y:S01]  /*cb20*/  FADD.FTZ R68, -R75.reuse, R68 ;  /* 0x000000444b447221 */ /* 0x040fe20000010100 */
[----:B------:R-:W1:Y:S01]  /*cb30*/  LDC.64 R64, c[0x0][0x428] ;  /* 0x00010a00ff407b82 */ /* 0x000e620000000a00 */
        /* <DEDUP_REMOVED lines=29> */
[----:B------:R-:W-:Y:S01]  /*cd10*/  FFMA.FTZ R39, R77, R13, R26 ;  /* 0x0000000d4d277223 */ /* 0x000fe2000001001a */
[----:B------:R-:W-:Y:S01]  /*cd20*/  FFMA.FTZ R74, R67, R11, R24 ;  /* 0x0000000b434a7223 */ /* 0x000fe20000010018 */
[----:B------:R-:W-:Y:S01]  /*cd30*/  FFMA.FTZ R77, R66, R10, R25 ;  /* 0x0000000a424d7223 */ /* 0x000fe20000010019 */
[----:B------:R-:W-:-:S02]  /*cd40*/  VIADD R79, R37, 0x20 ;  /* 0x00000020254f7836 */ /* 0x000fc40000000000 */
[----:B------:R-:W-:Y:S01]  /*cd50*/  FFMA.FTZ R43, R43, R7, R28 ;  /* 0x000000072b2b7223 */ /* 0x000fe2000001001c */
[----:B-1----:R-:W-:Y:S01]  /*cd60*/  IMAD.WIDE.U32 R66, R37, 0x10, R64 ;  /* 0x0000001025427825 */ /* 0x002fe200078e0040 */
        /* <DEDUP_REMOVED lines=20> */
.L_x_5118:
[----:B------:R-:W-:Y:S05]  /*ceb0*/  BSYNC.RECONVERGENT B1 ;  /* 0x0000000000017941 */ /* 0x000fea0003800200 */
.L_x_5117:
[----:B-1----:R-:W1:Y:S02]  /*cec0*/  LDC.64 R36, c[0x0][0x380] ;  /* 0x0000e000ff247b82 */ /* 0x002e640000000a00 */
[----:B-1----:R-:W-:-:S04]  /*ced0*/  LEA R2, R36, R2, 0x2 ;  /* 0x0000000224027211 */ /* 0x002fc800078e10ff */
[----:B------:R-:W-:-:S13]  /*cee0*/  ISETP.GE.AND P0, PT, R2, R37, PT ;  /* 0x000000250200720c */ /* 0x000fda0003f06270 */
[----:B------:R-:W-:Y:S05]  /*cef0*/  @!P0 BRA `(.L_x_5119) ;  /* 0xffffff3800f08947 */ /* 0x000fea000383ffff */
[----:B------:R-:W-:Y:S05]  /*cf00*/  BSYNC B0 ;  /* 0x0000000000007941 */ /* 0x000fea0003800000 */
.L_x_4881:
[----:B------:R-:W-:Y:S05]  /*cf10*/  EXIT ;  /* 0x000000000000794d */ /* 0x000fea0003800000 */
.L_x_5116:
        /* <DEDUP_REMOVED lines=8> */
.L_x_5121:
[----:B------:R-:W-:Y:S05]  /*cfa0*/  BSYNC B1 ;  /* 0x0000000000017941 */ /* 0x000fea0003800000 */
.L_x_5120:
        /* <DEDUP_REMOVED lines=10> */
.L_x_5122:
[----:B------:R-:W-:Y:S01]  /*d050*/  HFMA2 R84, -RZ, RZ, 0, 2.384185791015625e-07 ;  /* 0x00000004ff547431 */ /* 0x000fe200000001ff */
[----:B------:R-:W-:-:S05]  /*d060*/  MOV R36, R81 ;  /* 0x0000005100247202 */ /* 0x000fca0000000f00 */
[----:B------:R-:W-:-:S04]  /*d070*/  FADD.FTZ R38, R37, R36 ;  /* 0x0000002425267221 */ /* 0x000fc80000010000 */
[----:B------:R-:W-:-:S07]  /*d080*/  IMAD.MOV.U32 R83, RZ, RZ, R38 ;  /* 0x000000ffff537224 */ /* 0x000fce00078e0026 */
[----:B------:R-:W-:Y:S05]  /*d090*/  WARPSYNC.COLLECTIVE R80, `(.L_x_5123) ;  /* 0x0000000050087348 */ /* 0x000fea0003c00000 */
[----:B------:R0:W1:Y:S02]  /*d0a0*/  SHFL.BFLY P2, R81, R83, R84, R85 ;  /* 0x0c00005453517389 */ /* 0x0000640000040055 */
[----:B01----:R-:W-:Y:S05]  /*d0b0*/  ENDCOLLECTIVE ;  /* 0x000000000000791b */ /* 0x003fea0003800000 */
.L_x_5123:
[----:B------:R-:W-:Y:S02]  /*d0c0*/  IMAD.MOV.U32 R84, RZ, RZ, 0x8 ;  /* 0x00000008ff547424 */ /* 0x000fe400078e00ff */
[----:B------:R-:W-:-:S04]  /*d0d0*/  IMAD.MOV.U32 R39, RZ, RZ, R81 ;  /* 0x000000ffff277224 */ /* 0x000fc800078e0051 */
[----:B------:R-:W-:-:S05]  /*d0e0*/  FADD.FTZ R39, R38, R39 ;  /* 0x0000002726277221 */ /* 0x000fca0000010000 */
[----:B------:R-:W-:-:S07]  /*d0f0*/  MOV R83, R39 ;  /* 0x0000002700537202 */ /* 0x000fce0000000f00 */
[----:B------:R-:W-:Y:S05]  /*d100*/  WARPSYNC.COLLECTIVE R80, `(.L_x_5124) ;  /* 0x0000000050087348 */ /* 0x000fea0003c00000 */
[----:B------:R0:W1:Y:S02]  /*d110*/  SHFL.BFLY P2, R81, R83, R84, R85 ;  /* 0x0c00005453517389 */ /* 0x0000640000040055 */
[----:B01----:R-:W-:Y:S05]  /*d120*/  ENDCOLLECTIVE ;  /* 0x000000000000791b */ /* 0x003fea0003800000 */
.L_x_5124:
[----:B------:R-:W-:Y:S01]  /*d130*/  HFMA2 R84, -RZ, RZ, 0, 9.5367431640625e-07 ;  /* 0x00000010ff547431 */ /* 0x000fe200000001ff */
[----:B------:R-:W-:-:S05]  /*d140*/  MOV R36, R81 ;  /* 0x0000005100247202 */ /* 0x000fca0000000f00 */
[----:B------:R-:W-:-:S04]  /*d150*/  FADD.FTZ R41, R39, R36 ;  /* 0x0000002427297221 */ /* 0x000fc80000010000 */
[----:B------:R-:W-:-:S07]  /*d160*/  IMAD.MOV.U32 R83, RZ, RZ, R41 ;  /* 0x000000ffff537224 */ /* 0x000fce00078e0029 */
[----:B------:R-:W-:Y:S05]  /*d170*/  WARPSYNC.COLLECTIVE R80, `(.L_x_5125) ;  /* 0x0000000050087348 */ /* 0x000fea0003c00000 */
[----:B------:R0:W1:Y:S02]  /*d180*/  SHFL.BFLY P2, R81, R83, R84, R85 ;  /* 0x0c00005453517389 */ /* 0x0000640000040055 */
[----:B01----:R-:W-:Y:S05]  /*d190*/  ENDCOLLECTIVE ;  /* 0x000000000000791b */ /* 0x003fea0003800000 */
.L_x_5125:
        /* <DEDUP_REMOVED lines=40> */
.L_x_5126:
[----:B------:R-:W-:Y:S01]  /*d420*/  HFMA2 R84, -RZ, RZ, 0, 1.1920928955078125e-07 ;  /* 0x00000002ff547431 */ /* 0x000fe200000001ff */
[----:B------:R-:W-:-:S05]  /*d430*/  MOV R37, R81 ;  /* 0x0000005100257202 */ /* 0x000fca0000000f00 */
[----:B------:R-:W-:-:S04]  /*d440*/  FADD.FTZ R37, R36, R37 ;  /* 0x0000002524257221 */ /* 0x000fc80000010000 */
[----:B------:R-:W-:-:S07]  /*d450*/  IMAD.MOV.U32 R83, RZ, RZ, R37 ;  /* 0x000000ffff537224 */ /* 0x000fce00078e0025 */
[----:B------:R-:W-:Y:S05]  /*d460*/  WARPSYNC.COLLECTIVE R80, `(.L_x_5127) ;  /* 0x0000000050087348 */ /* 0x000fea0003c00000 */
[----:B------:R0:W1:Y:S02]  /*d470*/  SHFL.BFLY P2, R81, R83, R84, R85 ;  /* 0x0c00005453517389 */ /* 0x0000640000040055 */
[----:B01----:R-:W-:Y:S05]  /*d480*/  ENDCOLLECTIVE ;  /* 0x000000000000791b */ /* 0x003fea0003800000 */
.L_x_5127:
[----:B------:R-:W-:Y:S02]  /*d490*/  IMAD.MOV.U32 R84, RZ, RZ, 0x4 ;  /* 0x00000004ff547424 */ /* 0x000fe400078e00ff */
[----:B------:R-:W-:-:S04]  /*d4a0*/  IMAD.MOV.U32 R38, RZ, RZ, R81 ;  /* 0x000000ffff267224 */ /* 0x000fc800078e0051 */
[----:B------:R-:W-:-:S05]  /*d4b0*/  FADD.FTZ R38, R37, R38 ;  /* 0x0000002625267221 */ /* 0x000fca0000010000 */
[----:B------:R-:W-:-:S07]  /*d4c0*/  MOV R83, R38 ;  /* 0x0000002600537202 */ /* 0x000fce0000000f00 */
[----:B------:R-:W-:Y:S05]  /*d4d0*/  WARPSYNC.COLLECTIVE R80, `(.L_x_5128) ;  /* 0x0000000050087348 */ /* 0x000fea0003c00000 */
[----:B------:R0:W1:Y:S02]  /*d4e0*/  SHFL.BFLY P2, R81, R83, R84, R85 ;  /* 0x0c00005453517389 */ /* 0x0000640000040055 */
[----:B01----:R-:W-:Y:S05]  /*d4f0*/  ENDCOLLECTIVE ;  /* 0x000000000000791b */ /* 0x003fea0003800000 */
.L_x_5128:
[----:B------:R-:W-:Y:S01]  /*d500*/  HFMA2 R84, -RZ, RZ, 0, 4.76837158203125e-07 ;  /* 0x00000008ff547431 */ /* 0x000fe200000001ff */
[----:B------:R-:W-:-:S05]  /*d510*/  MOV R39, R81 ;  /* 0x0000005100277202 */ /* 0x000fca0000000f00 */
[----:B------:R-:W-:-:S04]  /*d520*/  FADD.FTZ R39, R38, R39 ;  /* 0x0000002726277221 */ /* 0x000fc80000010000 */
[----:B------:R-:W-:-:S07]  /*d530*/  IMAD.MOV.U32 R83, RZ, RZ, R39 ;  /* 0x000000ffff537224 */ /* 0x000fce00078e0027 */
[----:B------:R-:W-:Y:S05]  /*d540*/  WARPSYNC.COLLECTIVE R80, `(.L_x_5129) ;  /* 0x0000000050087348 */ /* 0x000fea0003c00000 */
[----:B------:R0:W1:Y:S02]  /*d550*/  SHFL.BFLY P2, R81, R83, R84, R85 ;  /* 0x0c00005453517389 */ /* 0x0000640000040055 */
[----:B01----:R-:W-:Y:S05]  /*d560*/  ENDCOLLECTIVE ;  /* 0x000000000000791b */ /* 0x003fea0003800000 */
.L_x_5129:
[----:B------:R-:W-:Y:S02]  /*d570*/  IMAD.MOV.U32 R84, RZ, RZ, 0x10 ;  /* 0x00000010ff547424 */ /* 0x000fe400078e00ff */
[----:B------:R-:W-:-:S04]  /*d580*/  IMAD.MOV.U32 R74, RZ, RZ, R81 ;  /* 0x000000ffff4a7224 */ /* 0x000fc800078e0051 */
[----:B------:R-:W-:-:S05]  /*d590*/  FADD.FTZ R74, R39, R74 ;  /* 0x0000004a274a7221 */ /* 0x000fca0000010000 */
[----:B------:R-:W-:-:S07]  /*d5a0*/  MOV R83, R74 ;  /* 0x0000004a00537202 */ /* 0x000fce0000000f00 */
[----:B------:R-:W-:Y:S05]  /*d5b0*/  WARPSYNC.COLLECTIVE R80, `(.L_x_5130) ;  /* 0x0000000050087348 */ /* 0x000fea0003c00000 */
[----:B------:R0:W1:Y:S02]  /*d5c0*/  SHFL.BFLY P2, R81, R83, R84, R85 ;  /* 0x0c00005453517389 */ /* 0x0000640000040055 */
[----:B01----:R-:W-:Y:S05]  /*d5d0*/  ENDCOLLECTIVE ;  /* 0x000000000000791b */ /* 0x003fea0003800000 */
.L_x_5130:
[----:B------:R-:W-:Y:S01]  /*d5e0*/  MOV R41, R81 ;  /* 0x0000005100297202 */ /* 0x000fe20000000f00 */
[----:B------:R-:W-:Y:S06]  /*d5f0*/  BRA `(.L_x_5131) ;  /* 0xfffffff000e07947 */ /* 0x000fec000383ffff */
.L_x_5132:
        /* <DEDUP_REMOVED lines=16> */
.L_x_20264:


//--------------------- .text._ZN10layer_norm13ln_fwd_kernelINS_13Kernel_traitsIf13__nv_bfloat16S2_S2_fjLj512ELj1ELj4ELj1ELj16ENS_18Kernel_traits_baseILj512EfS2_S2_S2_fjLj128EEEEELb1ELb1ELb0ELb0EEEvNS_9FwdParamsE --------------------------
	.section	.text._ZN10layer_norm13ln_fwd_kernelINS_13Kernel_traitsIf13__nv_bfloat16S2_S2_fjLj512ELj1ELj4ELj1ELj16ENS_18Kernel_traits_baseILj512EfS2_S2_S2_fjLj128EEEEELb1ELb1ELb0ELb0EEEvNS_9FwdParamsE,"ax",@progbits
	.align	128
        .global         _ZN10layer_norm13ln_fwd_kernelINS_13Kernel_traitsIf13__nv_bfloat16S2_S2_fjLj512ELj1ELj4ELj1ELj16ENS_18Kernel_traits_baseILj512EfS2_S2_S2_fjLj128EEEEELb1ELb1ELb0ELb0EEEvNS_9FwdParamsE
        .type           _ZN10layer_norm13ln_fwd_kernelINS_13Kernel_traitsIf13__nv_bfloat16S2_S2_fjLj512ELj1ELj4ELj1ELj16ENS_18Kernel_traits_baseILj512EfS2_S2_S2_fjLj128EEEEELb1ELb1ELb0ELb0EEEvNS_9FwdParamsE,@function
        .size           _ZN10layer_norm13ln_fwd_kernelINS_13Kernel_traitsIf13__nv_bfloat16S2_S2_fjLj512ELj1ELj4ELj1ELj16ENS_18Kernel_traits_baseILj512EfS2_S2_S2_fjLj128EEEEELb1ELb1ELb0ELb0EEEvNS_9FwdParamsE,(.L_x_20265 - _ZN10layer_norm13ln_fwd_kernelINS_13Kernel_traitsIf13__nv_bfloat16S2_S2_fjLj512ELj1ELj4ELj1ELj16ENS_18Kernel_traits_baseILj512EfS2_S2_S2_fjLj128EEEEELb1ELb1ELb0ELb0EEEvNS_9FwdParamsE)
        .other          _ZN10layer_norm13ln_fwd_kernelINS_13Kernel_traitsIf13__nv_bfloat16S2_S2_fjLj512ELj1ELj4ELj1ELj16ENS_18Kernel_traits_baseILj512EfS2_S2_S2_fjLj128EEEEELb1ELb1ELb0ELb0EEEvNS_9FwdParamsE,@"STO_CUDA_ENTRY STV_DEFAULT"
_ZN10layer_norm13ln_fwd_kernelINS_13Kernel_traitsIf13__nv_bfloat16S2_S2_fjLj512ELj1ELj4ELj1ELj16ENS_18Kernel_traits_baseILj512EfS2_S2_S2_fjLj128EEEEELb1ELb1ELb0ELb0EEEvNS_9FwdParamsE:
.text._ZN10layer_norm13ln_fwd_kernelINS_13Kernel_traitsIf13__nv_bfloat16S2_S2_fjLj512ELj1ELj4ELj1ELj16ENS_18Kernel_traits_baseILj512EfS2_S2_S2_fjLj128EEEEELb1ELb1ELb0ELb0EEEvNS_9FwdParamsE:
        /* <DEDUP_REMOVED lines=22> */
[----:B-1----:R-:W-:Y:S01]  /*0160*/  USHF.L.U32 UR4, UR5, 0x2, URZ ;  /* 0x0000000205047899 */ /* 0x002fe200080006ff */
[----:B--2---:R-:W-:Y:S01]  /*0170*/  @P0 R2UR UR6, R2 ;  /* 0x00000000020602ca */ /* 0x004fe200000e0000 */
[----:B---3--:R-:W-:Y:S01]  /*0180*/  IMAD R2, R7, UR5, R6 ;  /* 0x0000000507027c24 */ /* 0x008fe2000f8e0206 */
[----:B------:R-:W-:Y:S02]  /*0190*/  @P0 R2UR UR7, R3 ;  /* 0x00000000030702ca */ /* 0x000fe400000e0000 */
[----:B0-----:R-:W-:Y:S02]  /*01a0*/  @P0 IADD3 R8, P1, PT, R4, R11, RZ ;  /* 0x0000000b04080210 */ /* 0x001fe40007f3e0ff */
[----:B------:R-:W-:-:S02]  /*01b0*/  LOP3.LUT R3, R6, 0x1f, RZ, 0xc, !PT ;  /* 0x0000001f06037812 */ /* 0x000fc400078e0cff */
        /* <DEDUP_REMOVED lines=44> */
.L_x_5136:
[----:B------:R-:W-:Y:S05]  /*0480*/  BSYNC.RECONVERGENT B1 ;  /* 0x0000000000017941 */ /* 0x000fea0003800200 */
.L_x_5135:
        /* <DEDUP_REMOVED lines=14> */
.L_x_5134:
[C---:B------:R-:W-:Y:S01]  /*0570*/  ISETP.GE.U32.AND P0, PT, R0.reuse, 0x20, PT ;  /* 0x000000200000780c */ /* 0x040fe20003f06070 */
[----:B------:R-:W-:Y:S01]  /*0580*/  IMAD.MOV.U32 R7, RZ, RZ, R3 ;  /* 0x000000ffff077224 */ /* 0x000fe200078e0003 */
[----:B------:R-:W-:-:S11]  /*0590*/  ISETP.GE.U32.AND P1, PT, R0, 0x40, PT ;  /* 0x000000400000780c */ /* 0x000fd60003f26070 */
        /* <DEDUP_REMOVED lines=25> */
.L_x_5137:
[----:B------:R-:W-:Y:S05]  /*0730*/  BSYNC.RECONVERGENT B0 ;  /* 0x0000000000007941 */ /* 0x000fea0003800200 */
.L_x_5133:
[----:B------:R-:W1:Y:S02]  /*0740*/  LDCU UR4, c[0x0][0x384] ;  /* 0x00007080ff0477ac */ /* 0x000e640008000800 */
[----:B-1----:R-:W-:-:S13]  /*0750*/  ISETP.GE.AND P0, PT, R4, UR4, PT ;  /* 0x0000000404007c0c */ /* 0x002fda000bf06270 */
[----:B------:R-:W-:Y:S05]  /*0760*/  @P0 EXIT ;  /* 0x000000000000094d */ /* 0x000fea0003800000 */
[----:B------:R-:W-:Y:S01]  /*0770*/  IMAD.HI.U32 R7, R2, -0x326172a9, RZ ;  /* 0xcd9e8d5702077827 */ /* 0x000fe200078e00ff */
[----:B------:R-:W1:Y:S01]  /*0780*/  LDCU.64 UR10, c[0x0][0x3e0] ;  /* 0x00007c00ff0a77ac */ /* 0x000e620008000a00 */
[----:B------:R-:W-:Y:S01]  /*0790*/  BSSY B0, `(.L_x_5138) ;  /* 0x0000b81000007945 */ /* 0x000fe20003800000 */
[----:B------:R-:W-:Y:S01]  /*07a0*/  LOP3.LUT R89, R8, 0x3, RZ, 0xc0, !PT ;  /* 0x0000000308597812 */ /* 0x000fe200078ec0ff */
[C---:B------:R-:W-:Y:S01]  /*07b0*/  IMAD.HI.U32 R9, R5.reuse, -0x2daee0ad, RZ ;  /* 0xd2511f5305097827 */ /* 0x040fe200078e00ff */
[----:B------:R-:W-:Y:S01]  /*07c0*/  LOP3.LUT R7, R6, UR6, R7, 0x96, !PT ;  /* 0x0000000606077c12 */ /* 0x000fe2000f8e9607 */
[----:B------:R-:W2:Y:S02]  /*07d0*/  LDCU.U8 UR4, c[0x0][0x410] ;  /* 0x00008200ff0477ac */ /* 0x000ea40008000000 */
[----:B0--3--:R-:W-:Y:S01]  /*07e0*/  IMAD R13, R5, -0x2daee0ad, RZ ;  /* 0xd2511f53050d7824 */ /* 0x009fe200078e02ff */
[----:B------:R-:W-:Y:S01]  /*07f0*/  LOP3.LUT R9, R9, UR7, RZ, 0x3c, !PT ;  /* 0x0000000709097c12 */ /* 0x000fe2000f8e3cff */
[----:B------:R-:W-:Y:S01]  /*0800*/  IMAD.HI.U32 R12, R7, -0x2daee0ad, RZ ;  /* 0xd2511f53070c7827 */ /* 0x000fe200078e00ff */
[----:B------:R-:W0:Y:S03]  /*0810*/  LDCU UR33, c[0x0][0x388] ;  /* 0x00007100ff2177ac */ /* 0x000e260008000800 */
        /* <DEDUP_REMOVED lines=13> */
[----:B--2---:R-:W-:Y:S01]  /*08f0*/  UISETP.NE.AND UP2, UPT, UR4, URZ, UPT ;  /* 0x000000ff0400728c */ /* 0x004fe2000bf45270 */
        /* <DEDUP_REMOVED lines=42> */
[----:B------:R-:W-:Y:S02]  /*0ba0*/  HFMA2 R7, -RZ, RZ, 0, 0 ;  /* 0x00000000ff077431 */ /* 0x000fe400000001ff */
[----:B------:R-:W-:Y:S01]  /*0bb0*/  IMAD R83, R14, -0x2daee0ad, RZ ;  /* 0xd2511f530e537824 */ /* 0x000fe200078e02ff */
[----:B------:R-:W-:Y:S01]  /*0bc0*/  LOP3.LUT R90, R11, UR31, R90, 0x96, !PT ;  /* 0x0000001f0b5a7c12 */ /* 0x000fe2000f8e965a */
[----:B01-3--:R-:W-:-:S07]  /*0bd0*/  IMAD R94, R9, -0x326172a9, RZ ;  /* 0xcd9e8d57095e7824 */ /* 0x00bfce00078e02ff */
.L_x_5311:
        /* <DEDUP_REMOVED lines=13> */
[----:B------:R-:W-:-:S05]  /*0cb0*/  LEA.HI.SX32 R78, R74, R3, 0x1d ;  /* 0x000000034a4e7211 */ /* 0x000fca00078feaff */
[----:B------:R-:W-:Y:S01]  /*0cc0*/  IMAD.MOV.U32 R81, RZ, RZ, R78 ;  /* 0x000000ffff517224 */ /* 0x000fe200078e004e */
[----:B--2---:R-:W-:Y:S02]  /*0cd0*/  @P0 SHF.L.U32 R80, R72, 0x10, RZ ;  /* 0x0000001048500819 */ /* 0x004fe400000006ff */
        /* <DEDUP_REMOVED lines=22> */
.L_x_20101:
[----:B------:R-:W-:Y:S05]  /*0e40*/  BRX R8 -0xe50                                      (*"BRANCH_TARGETS .L_x_20102,.L_x_20103,.L_x_20104"*) ;  /* 0xfffffff0086c7949 */ /* 0x000fea000383ffff */
.L_x_20104:
[----:B------:R-:W-:Y:S01]  /*0e50*/  VIADD R9, R89, 0x1 ;  /* 0x0000000159097836 */ /* 0x000fe20000000000 */
[----:B------:R-:W-:Y:S01]  /*0e60*/  MOV R8, R90 ;  /* 0x0000005a00087202 */ /* 0x000fe20000000f00 */
[----:B------:R-:W-:Y:S01]  /*0e70*/  IMAD.MOV.U32 R82, RZ, RZ, R83 ;  /* 0x000000ffff527224 */ /* 0x000fe200078e0053 */
[----:B------:R-:W-:Y:S06]  /*0e80*/  BRA `(.L_x_5143) ;  /* 0x0000000000f07947 */ /* 0x000fec0003800000 */
.L_x_20102:
[----:B------:R-:W-:Y:S01]  /*0e90*/  IMAD.MOV.U32 R82, RZ, RZ, R83 ;  /* 0x000000ffff527224 */ /* 0x000fe200078e0053 */
[----:B------:R-:W-:Y:S01]  /*0ea0*/  MOV R8, R88 ;  /* 0x0000005800087202 */ /* 0x000fe20000000f00 */
[----:B------:R-:W-:Y:S01]  /*0eb0*/  IMAD.MOV.U32 R9, RZ, RZ, 0x3 ;  /* 0x00000003ff097424 */ /* 0x000fe200078e00ff */
[----:B------:R-:W-:Y:S06]  /*0ec0*/  BRA `(.L_x_5143) ;  /* 0x0000000000e07947 */ /* 0x000fec0003800000 */
.L_x_20103:
        /* <DEDUP_REMOVED lines=13> */
.L_x_5145:
[----:B------:R-:W-:Y:S05]  /*0fa0*/  BSYNC.RECONVERGENT B3 ;  /* 0x0000000000037941 */ /* 0x000fea0003800200 */
.L_x_5144:
        /* <DEDUP_REMOVED lines=42> */
.L_x_5143:
[----:B------:R-:W-:Y:S05]  /*1250*/  BSYNC.RECONVERGENT B2 ;  /* 0x0000000000027941 */ /* 0x000fea0003800200 */
.L_x_5142:
[----:B------:R-:W0:Y:S01]  /*1260*/  LDC R74, c[0x0][0x408] ;  /* 0x00010200ff4a7b82 */ /* 0x000e220000000800 */
[----:B------:R-:W-:Y:S01]  /*1270*/  I2FP.F32.U32 R11, R8 ;  /* 0x00000008000b7245 */ /* 0x000fe20000201000 */
[----:B------:R-:W-:Y:S01]  /*1280*/  IMAD.MOV.U32 R72, RZ, RZ, 0x2f800000 ;  /* 0x2f800000ff487424 */ /* 0x000fe200078e00ff */
[C---:B-----5:R-:W-:Y:S01]  /*1290*/  SHF.L.U32 R75, R16.reuse, 0x10, RZ ;  /* 0x00000010104b7819 */ /* 0x060fe200000006ff */
        /* <DEDUP_REMOVED lines=9> */
[----:B------:R-:W-:-:S03]  /*1330*/  IMAD.U32 R8, R20, 0x10000, RZ ;  /* 0x0001000014087824 */ /* 0x000fc600078e00ff */
        /* <DEDUP_REMOVED lines=14> */
.L_x_5148:
        /* <DEDUP_REMOVED lines=13> */
.L_x_5150:
[----:B------:R-:W-:Y:S05]  /*14f0*/  BSYNC.RECONVERGENT B3 ;  /* 0x0000000000037941 */ /* 0x000fea0003800200 */
.L_x_5149:
        /* <DEDUP_REMOVED lines=42> */
.L_x_5147:
[----:B------:R-:W-:Y:S05]  /*17a0*/  BSYNC.RECONVERGENT B2 ;  /* 0x0000000000027941 */ /* 0x000fea0003800200 */
.L_x_5146:
        /* <DEDUP_REMOVED lines=12> */
[----:B------:R-:W-:Y:S02]  /*1870*/  PLOP3.LUT P0, PT, P0, PT, PT, 0x8, 0x80 ;  /* 0x000000000080781c */ /* 0x000fe4000070e170 */
[----:B------:R-:W-:Y:S01]  /*1880*/  MOV R11, R94 ;  /* 0x0000005e000b7202 */ /* 0x000fe20000000f00 */
        /* <DEDUP_REMOVED lines=10> */
.L_x_5153:
        /* <DEDUP_REMOVED lines=13> */
.L_x_5155:
[----:B------:R-:W-:Y:S05]  /*1a00*/  BSYNC.RECONVERGENT B3 ;  /* 0x0000000000037941 */ /* 0x000fea0003800200 */
.L_x_5154:
        /* <DEDUP_REMOVED lines=42> */
.L_x_5152:
[----:B------:R-:W-:Y:S05]  /*1cb0*/  BSYNC.RECONVERGENT B2 ;  /* 0x0000000000027941 */ /* 0x000fea0003800200 */
.L_x_5151:
        /* <DEDUP_REMOVED lines=24> */
.L_x_5158:
        /* <DEDUP_REMOVED lines=13> */
.L_x_5160:
[----:B------:R-:W-:Y:S05]  /*1f10*/  BSYNC.RECONVERGENT B3 ;  /* 0x0000000000037941 */ /* 0x000fea0003800200 */
.L_x_5159:
        /* <DEDUP_REMOVED lines=42> */
.L_x_5157:
[----:B------:R-:W-:Y:S05]  /*21c0*/  BSYNC.RECONVERGENT B2 ;  /* 0x0000000000027941 */ /* 0x000fea0003800200 */
.L_x_5156:
        /* <DEDUP_REMOVED lines=24> */
.L_x_5163:
        /* <DEDUP_REMOVED lines=13> */
.L_x_5165:
[----:B------:R-:W-:Y:S05]  /*2420*/  BSYNC.RECONVERGENT B3 ;  /* 0x0000000000037941 */ /* 0x000fea0003800200 */
.L_x_5164:
        /* <DEDUP_REMOVED lines=42> */
.L_x_5162:
[----:B------:R-:W-:Y:S05]  /*26d0*/  BSYNC.RECONVERGENT B2 ;  /* 0x0000000000027941 */ /* 0x000fea0003800200 */
.L_x_5161:
        /* <DEDUP_REMOVED lines=24> */
.L_x_5168:
        /* <DEDUP_REMOVED lines=13> */
.L_x_5170:
[----:B------:R-:W-:Y:S05]  /*2930*/  BSYNC.RECONVERGENT B3 ;  /* 0x0000000000037941 */ /* 0x000fea0003800200 */
.L_x_5169:
        /* <DEDUP_REMOVED lines=42> */
.L_x_5167:
[----:B------:R-:W-:Y:S05]  /*2be0*/  BSYNC.RECONVERGENT B2 ;  /* 0x0000000000027941 */ /* 0x000fea0003800200 */
.L_x_5166:
        /* <DEDUP_REMOVED lines=24> */
.L_x_5173:
        /* <DEDUP_REMOVED lines=13> */
.L_x_5175:
[----:B------:R-:W-:Y:S05]  /*2e40*/  BSYNC.RECONVERGENT B3 ;  /* 0x0000000000037941 */ /* 0x000fea0003800200 */
.L_x_5174:
        /* <DEDUP_REMOVED lines=42> */
.L_x_5172:
[----:B------:R-:W-:Y:S05]  /*30f0*/  BSYNC.RECONVERGENT B2 ;  /* 0x0000000000027941 */ /* 0x000fea0003800200 */
.L_x_5171:
        /* <DEDUP_REMOVED lines=11> */
[----:B------:R-:W-:-:S04]  /*31b0*/  FSETP.GTU.FTZ.AND P5, PT, R18, R73, PT ;  /* 0x000000491200720b */ /* 0x000fc80003fbc000 */
        /* <DEDUP_REMOVED lines=12> */
.L_x_5178:
        /* <DEDUP_REMOVED lines=15> */
.L_x_5180:
[----:B------:R-:W-:Y:S05]  /*3370*/  BSYNC.RECONVERGENT B3 ;  /* 0x0000000000037941 */ /* 0x000fea0003800200 */
.L_x_5179:
        /* <DEDUP_REMOVED lines=42> */
.L_x_5177:
[----:B------:R-:W-:Y:S05]  /*3620*/  BSYNC.RECONVERGENT B2 ;  /* 0x0000000000027941 */ /* 0x000fea0003800200 */
.L_x_5176:
[----:B------:R-:W-:Y:S02]  /*3630*/  I2FP.F32.U32 R75, R75 ;  /* 0x0000004b004b7245 */ /* 0x000fe40000201000 */
[----:B------:R-:W-:Y:S02]  /*3640*/  SHF.L.U32 R19, R19, 0x10, RZ ;  /* 0x0000001013137819 */ /* 0x000fe400000006ff */
[----:B------:R-:W-:Y:S01]  /*3650*/  PRMT R83, R23, 0x7632, R83 ;  /* 0x0000763217537816 */ /* 0x000fe20000000053 */
[----:B------:R-:W-:Y:S02]  /*3660*/  FFMA.FTZ R72, R75, R72, 1.1641532182693481445e-10 ;  /* 0x2f0000004b487423 */ /* 0x000fe40000010048 */
[----:B------:R-:W-:Y:S02]  /*3670*/  FMUL.FTZ R19, R19, R80 ;  /* 0x0000005013137220 */ /* 0x000fe40000410000 */
[----:B------:R-:W-:Y:S01]  /*3680*/  IMAD.U32 R83, R83, 0x10000, RZ ;  /* 0x0001000053537824 */ /* 0x000fe200078e00ff */
[----:B------:R-:W-:Y:S01]  /*3690*/  FSETP.GTU.FTZ.AND P6, PT, R72, R73, PT ;  /* 0x000000494800720b */ /* 0x000fe20003fdc000 */
[----:B------:R-:W-:Y:S01]  /*36a0*/  FMUL.FTZ R19, R19, R74 ;  /* 0x0000004a13137220 */ /* 0x000fe20000410000 */
[----:B------:R-:W-:-:S02]  /*36b0*/  F2FP.BF16.F32.PACK_AB R74, R17, R16 ;  /* 0x00000010114a723e */ /* 0x000fc400000010ff */
[----:B------:R-:W-:Y:S02]  /*36c0*/  F2FP.BF16.F32.PACK_AB R73, R11, R10 ;  /* 0x0000000a0b49723e */ /* 0x000fe400000010ff */
[----:B------:R-:W-:Y:S02]  /*36d0*/  FSEL R72, R19, RZ, !P6 ;  /* 0x000000ff13487208 */ /* 0x000fe40007000000 */
[----:B------:R-:W-:-:S03]  /*36e0*/  PLOP3.LUT P6, PT, P6, PT, PT, 0x8, 0x80 ;  /* 0x000000000080781c */ /* 0x000fc600037ce170 */
[----:B------:R-:W-:Y:S01]  /*36f0*/  FFMA.FTZ R19, R72, R51, R83 ;  /* 0x0000003348137223 */ /* 0x000fe20000010053 */
[----:B------:R-:W-:-:S04]  /*3700*/  F2FP.BF16.F32.PACK_AB R72, R9, R8 ;  /* 0x000000080948723e */ /* 0x000fc800000010ff */
[----:B------:R-:W-:Y:S01]  /*3710*/  F2FP.BF16.F32.PACK_AB R75, R19, R18 ;  /* 0x00000012134b723e */ /* 0x000fe200000010ff */
[----:B------:R-:W-:Y:S06]  /*3720*/  BRA `(.L_x_5181) ;  /* 0x0000002800247947 */ /* 0x000fec0003800000 */
.L_x_5141:
        /* <DEDUP_REMOVED lines=16> */
.L_x_5184:
        /* <DEDUP_REMOVED lines=13> */
.L_x_5186:
[----:B------:R-:W-:Y:S05]  /*3900*/  BSYNC.RECONVERGENT B3 ;  /* 0x0000000000037941 */ /* 0x000fea0003800200 */
.L_x_5185:
        /* <DEDUP_REMOVED lines=42> */
.L_x_5183:
[----:B------:R-:W-:Y:S05]  /*3bb0*/  BSYNC.RECONVERGENT B2 ;  /* 0x0000000000027941 */ /* 0x000fea0003800200 */
.L_x_5182:
        /* <DEDUP_REMOVED lines=9> */
[----:B------:R-:W-:Y:S02]  /*3c50*/  IMAD.MOV.U32 R75, RZ, RZ, 0x2 ;  /* 0x00000002ff4b7424 */ /* 0x000fe400078e00ff */
[----:B------:R-:W-:Y:S01]  /*3c60*/  FFMA.FTZ R8, R9, R72, 1.1641532182693481445e-10 ;  /* 0x2f00000009087423 */ /* 0x000fe20000010048 */
[----:B0-----:R-:W-:-:S04]  /*3c70*/  FMUL.FTZ R9, R11, R74 ;  /* 0x0000004a0b097220 */ /* 0x001fc80000410000 */
[----:B-1----:R-:W-:-:S04]  /*3c80*/  FSETP.GTU.FTZ.AND P0, PT, R8, R73, PT ;  /* 0x000000490800720b */ /* 0x002fc80003f1c000 */
[----:B------:R-:W-:Y:S02]  /*3c90*/  FSEL R9, R9, RZ, !P0 ;  /* 0x000000ff09097208 */ /* 0x000fe40004000000 */
[----:B------:R-:W-:-:S03]  /*3ca0*/  PLOP3.LUT P0, PT, P0, PT, PT, 0x8, 0x80 ;  /* 0x000000000080781c */ /* 0x000fc6000070e170 */
[----:B------:R-:W-:Y:S01]  /*3cb0*/  FMUL.FTZ R8, R9, R52 ;  /* 0x0000003409087220 */ /* 0x000fe20000410000 */
        /* <DEDUP_REMOVED lines=11> */
.L_x_5189:
        /* <DEDUP_REMOVED lines=13> */
.L_x_5191:
[----:B------:R-:W-:Y:S05]  /*3e40*/  BSYNC.RECONVERGENT B3 ;  /* 0x0000000000037941 */ /* 0x000fea0003800200 */
.L_x_5190:
        /* <DEDUP_REMOVED lines=42> */
.L_x_5188:
[----:B------:R-:W-:Y:S05]  /*40f0*/  BSYNC.RECONVERGENT B2 ;  /* 0x0000000000027941 */ /* 0x000fea0003800200 */
.L_x_5187:
        /* <DEDUP_REMOVED lines=22> */
.L_x_5194:
        /* <DEDUP_REMOVED lines=13> */
.L_x_5196:
[----:B------:R-:W-:Y:S05]  /*4330*/  BSYNC.RECONVERGENT B3 ;  /* 0x0000000000037941 */ /* 0x000fea0003800200 */
.L_x_5195:
        /* <DEDUP_REMOVED lines=42> */
.L_x_5193:
[----:B------:R-:W-:Y:S05]  /*45e0*/  BSYNC.RECONVERGENT B2 ;  /* 0x0000000000027941 */ /* 0x000fea0003800200 */
.L_x_5192:
        /* <DEDUP_REMOVED lines=8> */
[----:B------:R-:W-:Y:S01]  /*4670*/  FSETP.GTU.FTZ.AND P1, PT, R10, R73, PT ;  /* 0x000000490a00720b */ /* 0x000fe20003f3c000 */
[----:B------:R-:W-:-:S03]  /*4680*/  HFMA2 R75, -RZ, RZ, 0, 1.1920928955078125e-07 ;  /* 0x00000002ff4b7431 */ /* 0x000fc600000001ff */
        /* <DEDUP_REMOVED lines=13> */
.L_x_5199:
        /* <DEDUP_REMOVED lines=13> */
.L_x_5201:
[----:B------:R-:W-:Y:S05]  /*4830*/  BSYNC.RECONVERGENT B3 ;  /* 0x0000000000037941 */ /* 0x000fea0003800200 */
.L_x_5200:
        /* <DEDUP_REMOVED lines=42> */
.L_x_5198:
[----:B------:R-:W-:Y:S05]  /*4ae0*/  BSYNC.RECONVERGENT B2 ;  /* 0x0000000000027941 */ /* 0x000fea0003800200 */
.L_x_5197:
        /* <DEDUP_REMOVED lines=22> */
.L_x_5204:
        /* <DEDUP_REMOVED lines=13> */
.L_x_5206:
[----:B------:R-:W-:Y:S05]  /*4d20*/  BSYNC.RECONVERGENT B3 ;  /* 0x0000000000037941 */ /* 0x000fea0003800200 */
.L_x_5205:
        /* <DEDUP_REMOVED lines=42> */
.L_x_5203:
[----:B------:R-:W-:Y:S05]  /*4fd0*/  BSYNC.RECONVERGENT B2 ;  /* 0x0000000000027941 */ /* 0x000fea0003800200 */
.L_x_5202:
        /* <DEDUP_REMOVED lines=23> */
.L_x_5209:
        /* <DEDUP_REMOVED lines=13> */
.L_x_5211:
[----:B------:R-:W-:Y:S05]  /*5220*/  BSYNC.RECONVERGENT B3 ;  /* 0x0000000000037941 */ /* 0x000fea0003800200 */
.L_x_5210:
        /* <DEDUP_REMOVED lines=42> */
.L_x_5208:
[----:B------:R-:W-:Y:S05]  /*54d0*/  BSYNC.RECONVERGENT B2 ;  /* 0x0000000000027941 */ /* 0x000fea0003800200 */
.L_x_5207:
        /* <DEDUP_REMOVED lines=22> */
.L_x_5214:
        /* <DEDUP_REMOVED lines=13> */
.L_x_5216:
[----:B------:R-:W-:Y:S05]  /*5710*/  BSYNC.RECONVERGENT B3 ;  /* 0x0000000000037941 */ /* 0x000fea0003800200 */
.L_x_5215:
        /* <DEDUP_REMOVED lines=42> */
.L_x_5213:
[----:B------:R-:W-:Y:S05]  /*59c0*/  BSYNC.RECONVERGENT B2 ;  /* 0x0000000000027941 */ /* 0x000fea0003800200 */
.L_x_5212:
        /* <DEDUP_REMOVED lines=23> */
.L_x_5219:
        /* <DEDUP_REMOVED lines=15> */
.L_x_5221:
[----:B------:R-:W-:Y:S05]  /*5c30*/  BSYNC.RECONVERGENT B3 ;  /* 0x0000000000037941 */ /* 0x000fea0003800200 */
.L_x_5220:
        /* <DEDUP_REMOVED lines=42> */
.L_x_5218:
[----:B------:R-:W-:Y:S05]  /*5ee0*/  BSYNC.RECONVERGENT B2 ;  /* 0x0000000000027941 */ /* 0x000fea0003800200 */
.L_x_5217:
[----:B------:R-:W-:Y:S02]  /*5ef0*/  I2FP.F32.U32 R75, R75 ;  /* 0x0000004b004b7245 */ /* 0x000fe40000201000 */
[----:B------:R-:W-:-:S03]  /*5f00*/  SHF.L.U32 R19, R19, 0x10, RZ ;  /* 0x0000001013137819 */ /* 0x000fc600000006ff */
[----:B------:R-:W-:Y:S02]  /*5f10*/  FFMA.FTZ R72, R75, R72, 1.1641532182693481445e-10 ;  /* 0x2f0000004b487423 */ /* 0x000fe40000010048 */
[----:B------:R-:W-:-:S03]  /*5f20*/  FMUL.FTZ R19, R19, R80 ;  /* 0x0000005013137220 */ /* 0x000fc60000410000 */
[----:B------:R-:W-:Y:S01]  /*5f30*/  FSETP.GTU.FTZ.AND P6, PT, R72, R73, PT ;  /* 0x000000494800720b */ /* 0x000fe20003fdc000 */
[----:B------:R-:W-:Y:S01]  /*5f40*/  FMUL.FTZ R19, R19, R74 ;  /* 0x0000004a13137220 */ /* 0x000fe20000410000 */
[----:B------:R-:W-:Y:S02]  /*5f50*/  F2FP.BF16.F32.PACK_AB R74, R17, R16 ;  /* 0x00000010114a723e */ /* 0x000fe400000010ff */
[----:B------:R-:W-:Y:S02]  /*5f60*/  F2FP.BF16.F32.PACK_AB R73, R11, R10 ;  /* 0x0000000a0b49723e */ /* 0x000fe400000010ff */
[----:B------:R-:W-:Y:S02]  /*5f70*/  FSEL R72, R19, RZ, !P6 ;  /* 0x000000ff13487208 */ /* 0x000fe40007000000 */
[----:B------:R-:W-:-:S03]  /*5f80*/  PLOP3.LUT P6, PT, P6, PT, PT, 0x8, 0x80 ;  /* 0x000000000080781c */ /* 0x000fc600037ce170 */
[----:B------:R-:W-:Y:S01]  /*5f90*/  FMUL.FTZ R19, R72, R51 ;  /* 0x0000003348137220 */ /* 0x000fe20000410000 */
[----:B------:R-:W-:-:S04]  /*5fa0*/  F2FP.BF16.F32.PACK_AB R72, R9, R8 ;  /* 0x000000080948723e */ /* 0x000fc800000010ff */
[----:B------:R-:W-:-:S07]  /*5fb0*/  F2FP.BF16.F32.PACK_AB R75, R19, R18 ;  /* 0x00000012134b723e */ /* 0x000fce00000010ff */
.L_x_5181:
        /* <DEDUP_REMOVED lines=11> */
[----:B------:R-:W-:Y:S01]  /*6070*/  IMAD.MOV.U32 R83, RZ, RZ, R82 ;  /* 0x000000ffff537224 */ /* 0x000fe200078e0052 */
[----:B------:R-:W-:Y:S02]  /*6080*/  SEL R85, RZ, 0x1, !P3 ;  /* 0x00000001ff557807 */ /* 0x000fe40005800000 */
[----:B------:R-:W-:Y:S02]  /*6090*/  SEL R84, RZ, 0x1, !P6 ;  /* 0x00000001ff547807 */ /* 0x000fe40007000000 */
[----:B------:R-:W-:Y:S01]  /*60a0*/  LOP3.LUT R85, R98, R85, RZ, 0xfc, !PT ;  /* 0x0000005562557212 */ /* 0x000fe200078efcff */
[----:B0-----:R-:W-:Y:S01]  /*60b0*/  IMAD.WIDE.U32 R96, R78, 0x10, R96 ;  /* 0x000000104e607825 */ /* 0x001fe200078e0060 */
[----:B------:R-:W-:-:S03]  /*60c0*/  LOP3.LUT R84, R81, R84, RZ, 0xfc, !PT ;  /* 0x0000005451547212 */ /* 0x000fc600078efcff */
[C---:B------:R-:W-:Y:S01]  /*60d0*/  VIADD R81, R78.reuse, 0x20 ;  /* 0x000000204e517836 */ /* 0x040fe20000000000 */
[----:B------:R0:W-:Y:S01]  /*60e0*/  STG.E.128 desc[UR8][R96.64], R72 ;  /* 0x0000004860007986 */ /* 0x0001e2000c101d08 */
[----:B-1----:R-:W-:-:S05]  /*60f0*/  IMAD.WIDE.U32 R92, R78, 0x8, R92 ;  /* 0x000000084e5c7825 */ /* 0x002fca00078e005c */
[----:B------:R0:W-:Y:S02]  /*6100*/  STG.E.64 desc[UR8][R92.64], R84 ;  /* 0x000000545c007986 */ /* 0x0001e4000c101b08 */
.L_x_5140:
[----:B------:R-:W-:Y:S05]  /*6110*/  BSYNC.RECONVERGENT B1 ;  /* 0x0000000000017941 */ /* 0x000fea0003800200 */
.L_x_5139:
        /* <DEDUP_REMOVED lines=14> */
[----:B------:R-:W-:Y:S02]  /*6200*/  HFMA2 R76, -RZ, RZ, 0, 1.1920928955078125e-07 ;  /* 0x00000002ff4c7431 */ /* 0x000fe400000001ff */
[----:B0-----:R-:W-:Y:S02]  /*6210*/  IMAD.MOV.U32 R12, RZ, RZ, R94 ;  /* 0x000000ffff0c7224 */ /* 0x001fe400078e005e */
        /* <DEDUP_REMOVED lines=12> */
.L_x_5227:
        /* <DEDUP_REMOVED lines=13> */
.L_x_5229:
[----:B------:R-:W-:Y:S05]  /*63b0*/  BSYNC.RECONVERGENT B3 ;  /* 0x0000000000037941 */ /* 0x000fea0003800200 */
.L_x_5228:
        /* <DEDUP_REMOVED lines=42> */
.L_x_5226:
[----:B------:R-:W-:Y:S05]  /*6660*/  BSYNC.RECONVERGENT B2 ;  /* 0x0000000000027941 */ /* 0x000fea0003800200 */
.L_x_5225:
        /* <DEDUP_REMOVED lines=28> */
.L_x_5232:
        /* <DEDUP_REMOVED lines=13> */
.L_x_5234:
[----:B------:R-:W-:Y:S05]  /*6900*/  BSYNC.RECONVERGENT B3 ;  /* 0x0000000000037941 */ /* 0x000fea0003800200 */
.L_x_5233:
        /* <DEDUP_REMOVED lines=42> */
.L_x_5231:
[----:B------:R-:W-:Y:S05]  /*6bb0*/  BSYNC.RECONVERGENT B2 ;  /* 0x0000000000027941 */ /* 0x000fea0003800200 */
.L_x_5230:
        /* <DEDUP_REMOVED lines=9> */
[----:B------:R-:W-:Y:S02]  /*6c50*/  FSETP.GTU.FTZ.AND P1, PT, R13, R86, PT ;  /* 0x000000560d00720b */ /* 0x000fe40003f3c000 */
[----:B------:R-:W-:Y:S01]  /*6c60*/  SHF.L.U32 R13, R15, 0x10, RZ ;  /* 0x000000100f0d7819 */ /* 0x000fe200000006ff */
[----:B------:R-:W-:Y:S01]  /*6c70*/  IMAD.MOV.U32 R15, RZ, RZ, R94 ;  /* 0x000000ffff0f7224 */ /* 0x000fe200078e005e */
        /* <DEDUP_REMOVED lines=13> */
.L_x_5237:
        /* <DEDUP_REMOVED lines=13> */
.L_x_5239:
[----:B------:R-:W-:Y:S05]  /*6e20*/  BSYNC.RECONVERGENT B3 ;  /* 0x0000000000037941 */ /* 0x000fea0003800200 */
.L_x_5238:
        /* <DEDUP_REMOVED lines=42> */
.L_x_5236:
[----:B------:R-:W-:Y:S05]  /*70d0*/  BSYNC.RECONVERGENT B2 ;  /* 0x0000000000027941 */ /* 0x000fea0003800200 */
.L_x_5235:
        /* <DEDUP_REMOVED lines=9> */
[----:B------:R-:W-:-:S04]  /*7170*/  FSETP.GTU.FTZ.AND P1, PT, R15, R86, PT ;  /* 0x000000560f00720b */ /* 0x000fc80003f3c000 */
[----:B------:R-:W-:Y:S02]  /*7180*/  FSEL R15, R14, RZ, !P1 ;  /* 0x000000ff0e0f7208 */ /* 0x000fe40004800000 */
[----:B------:R-:W-:-:S03]  /*7190*/  PLOP3.LUT P1, PT, P1, PT, PT, 0x8, 0x80 ;  /* 0x000000000080781c */ /* 0x000fc60000f2e170 */
[----:B------:R-:W-:Y:S01]  /*71a0*/  FFMA.FTZ R14, R15, R30, R72 ;  /* 0x0000001e0f0e7223 */ /* 0x000fe20000010048 */
[----:B------:R-:W-:Y:S01]  /*71b0*/  PRMT R15, R73, 0x7632, R15 ;  /* 0x00007632490f7816 */ /* 0x000fe2000000000f */
        /* <DEDUP_REMOVED lines=10> */
.L_x_5242:
        /* <DEDUP_REMOVED lines=13> */
.L_x_5244:
[----:B------:R-:W-:Y:S05]  /*7330*/  BSYNC.RECONVERGENT B3 ;  /* 0x0000000000037941 */ /* 0x000fea0003800200 */
.L_x_5243:
        /* <DEDUP_REMOVED lines=42> */
.L_x_5241:
[----:B------:R-:W-:Y:S05]  /*75e0*/  BSYNC.RECONVERGENT B2 ;  /* 0x0000000000027941 */ /* 0x000fea0003800200 */
.L_x_5240:
        /* <DEDUP_REMOVED lines=24> */
.L_x_5247:
        /* <DEDUP_REMOVED lines=13> */
.L_x_5249:
[----:B------:R-:W-:Y:S05]  /*7840*/  BSYNC.RECONVERGENT B3 ;  /* 0x0000000000037941 */ /* 0x000fea0003800200 */
.L_x_5248:
        /* <DEDUP_REMOVED lines=42> */
.L_x_5246:
[----:B------:R-:W-:Y:S05]  /*7af0*/  BSYNC.RECONVERGENT B2 ;  /* 0x0000000000027941 */ /* 0x000fea0003800200 */
.L_x_5245:
        /* <DEDUP_REMOVED lines=8> */
[----:B------:R-:W-:Y:S02]  /*7b80*/  IMAD.MOV.U32 R89, RZ, RZ, 0x2 ;  /* 0x00000002ff597424 */ /* 0x000fe400078e00ff */
[----:B------:R-:W-:Y:S01]  /*7b90*/  FMUL.FTZ R72, R72, R87 ;  /* 0x0000005748487220 */ /* 0x000fe20000410000 */
[----:B------:R-:W-:-:S04]  /*7ba0*/  FSETP.GTU.FTZ.AND P3, PT, R73, R86, PT ;  /* 0x000000564900720b */ /* 0x000fc80003f7c000 */
        /* <DEDUP_REMOVED lines=13> */
.L_x_5252:
        /* <DEDUP_REMOVED lines=13> */
.L_x_5254:
[----:B------:R-:W-:Y:S05]  /*7d50*/  BSYNC.RECONVERGENT B3 ;  /* 0x0000000000037941 */ /* 0x000fea0003800200 */
.L_x_5253:
        /* <DEDUP_REMOVED lines=42> */
.L_x_5251:
[----:B------:R-:W-:Y:S05]  /*8000*/  BSYNC.RECONVERGENT B2 ;  /* 0x0000000000027941 */ /* 0x000fea0003800200 */
.L_x_5250:
[----:B------:R-:W-:Y:S01]  /*8010*/  I2FP.F32.U32 R72, R73 ;  /* 0x0000004900487245 */ /* 0x000fe20000201000 */
[----:B------:R-:W-:Y:S01]  /*8020*/  IMAD.U32 R77, R74, 0x10000, RZ ;  /* 0x000100004a4d7824 */ /* 0x000fe200078e00ff */
[----:B------:R-:W-:Y:S01]  /*8030*/  ISETP.NE.AND P5, PT, R89, 0x1, PT ;  /* 0x000000015900780c */ /* 0x000fe20003fa5270 */
[----:B------:R-:W-:Y:S01]  /*8040*/  BSSY.RECONVERGENT B2, `(.L_x_5255) ;  /* 0x000004d000027945 */ /* 0x000fe20003800200 */
[----:B------:R-:W-:Y:S01]  /*8050*/  PRMT R74, R22, 0x7632, R74 ;  /* 0x00007632164a7816 */ /* 0x000fe2000000004a */
[----:B------:R-:W-:Y:S01]  /*8060*/  FFMA.FTZ R73, R72, R85, 1.1641532182693481445e-10 ;  /* 0x2f00000048497423 */ /* 0x000fe20000010055 */
[----:B------:R-:W-:Y:S01]  /*8070*/  FMUL.FTZ R72, R77, R80 ;  /* 0x000000504d487220 */ /* 0x000fe20000410000 */
[----:B------:R-:W-:Y:S01]  /*8080*/  IMAD.MOV.U32 R91, RZ, RZ, 0x2 ;  /* 0x00000002ff5b7424 */ /* 0x000fe200078e00ff */
[----:B------:R-:W-:Y:S02]  /*8090*/  SHF.L.U32 R77, R74, 0x10, RZ ;  /* 0x000000104a4d7819 */ /* 0x000fe400000006ff */
        /* <DEDUP_REMOVED lines=15> */
.L_x_5257:
        /* <DEDUP_REMOVED lines=13> */
.L_x_5259:
[----:B------:R-:W-:Y:S05]  /*8260*/  BSYNC.RECONVERGENT B3 ;  /* 0x0000000000037941 */ /* 0x000fea0003800200 */
.L_x_5258:
        /* <DEDUP_REMOVED lines=39> */
[----:B------:R-:W-:Y:S02]  /*84e0*/  LOP3.LUT R88, R88, UR32, R73, 0x96, !PT ;  /* 0x0000002058587c12 */ /* 0x000fe4000f8e9649 */
[----:B------:R-:W-:Y:S01]  /*84f0*/  MOV R73, R82 ;  /* 0x0000005200497202 */ /* 0x000fe20000000f00 */
[----:B------:R-:W-:-:S07]  /*8500*/  IMAD.MOV.U32 R82, RZ, RZ, R72 ;  /* 0x000000ffff527224 */ /* 0x000fce00078e0048 */
.L_x_5256:
[----:B------:R-:W-:Y:S05]  /*8510*/  BSYNC.RECONVERGENT B2 ;  /* 0x0000000000027941 */ /* 0x000fea0003800200 */
.L_x_5255:
        /* <DEDUP_REMOVED lines=24> */
.L_x_5262:
        /* <DEDUP_REMOVED lines=15> */
.L_x_5264:
[----:B------:R-:W-:Y:S05]  /*8790*/  BSYNC.RECONVERGENT B3 ;  /* 0x0000000000037941 */ /* 0x000fea0003800200 */
.L_x_5263:
        /* <DEDUP_REMOVED lines=42> */
.L_x_5261:
[----:B------:R-:W-:Y:S05]  /*8a40*/  BSYNC.RECONVERGENT B2 ;  /* 0x0000000000027941 */ /* 0x000fea0003800200 */
.L_x_5260:
[----:B------:R-:W-:Y:S01]  /*8a50*/  I2FP.F32.U32 R72, R73 ;  /* 0x0000004900487245 */ /* 0x000fe20000201000 */
[----:B------:R-:W-:Y:S01]  /*8a60*/  IMAD.U32 R73, R92, 0x10000, RZ ;  /* 0x000100005c497824 */ /* 0x000fe200078e00ff */
[----:B------:R-:W-:-:S03]  /*8a70*/  PRMT R74, R23, 0x7632, R74 ;  /* 0x00007632174a7816 */ /* 0x000fc6000000004a */
[----:B------:R-:W-:Y:S01]  /*8a80*/  FFMA.FTZ R85, R72, R85, 1.1641532182693481445e-10 ;  /* 0x2f00000048557423 */ /* 0x000fe20000010055 */
[----:B------:R-:W-:Y:S01]  /*8a90*/  FMUL.FTZ R80, R73, R80 ;  /* 0x0000005049507220 */ /* 0x000fe20000410000 */
[----:B------:R-:W-:Y:S02]  /*8aa0*/  SHF.L.U32 R73, R74, 0x10, RZ ;  /* 0x000000104a497819 */ /* 0x000fe400000006ff */
[----:B------:R-:W-:Y:S01]  /*8ab0*/  F2FP.BF16.F32.PACK_AB R74, R77, R76 ;  /* 0x0000004c4d4a723e */ /* 0x000fe200000010ff */
[----:B------:R-:W-:Y:S01]  /*8ac0*/  FMUL.FTZ R80, R80, R87 ;  /* 0x0000005750507220 */ /* 0x000fe20000410000 */
[----:B------:R-:W-:Y:S02]  /*8ad0*/  FSETP.GTU.FTZ.AND P6, PT, R85, R86, PT ;  /* 0x000000565500720b */ /* 0x000fe40003fdc000 */
[----:B------:R-:W-:Y:S02]  /*8ae0*/  F2FP.BF16.F32.PACK_AB R72, R13, R12 ;  /* 0x0000000c0d48723e */ /* 0x000fe400000010ff */
[----:B------:R-:W-:-:S02]  /*8af0*/  FSEL R80, R80, RZ, !P6 ;  /* 0x000000ff50507208 */ /* 0x000fc40007000000 */
[----:B------:R-:W-:-:S03]  /*8b00*/  PLOP3.LUT P6, PT, P6, PT, PT, 0x8, 0x80 ;  /* 0x000000000080781c */ /* 0x000fc600037ce170 */
[----:B------:R-:W-:Y:S01]  /*8b10*/  FFMA.FTZ R86, R80, R27, R73 ;  /* 0x0000001b50567223 */ /* 0x000fe20000010049 */
[----:B------:R-:W-:-:S04]  /*8b20*/  F2FP.BF16.F32.PACK_AB R73, R15, R14 ;  /* 0x0000000e0f49723e */ /* 0x000fc800000010ff */
[----:B------:R-:W-:Y:S01]  /*8b30*/  F2FP.BF16.F32.PACK_AB R75, R86, R79 ;  /* 0x0000004f564b723e */ /* 0x000fe200000010ff */
[----:B------:R-:W-:Y:S06]  /*8b40*/  BRA `(.L_x_5265) ;  /* 0x00000028002c7947 */ /* 0x000fec0003800000 */
.L_x_5224:
        /* <DEDUP_REMOVED lines=16> */
.L_x_5268:
        /* <DEDUP_REMOVED lines=13> */
.L_x_5270:
[----:B------:R-:W-:Y:S05]  /*8d20*/  BSYNC.RECONVERGENT B3 ;  /* 0x0000000000037941 */ /* 0x000fea0003800200 */
.L_x_5269:
        /* <DEDUP_REMOVED lines=42> */
.L_x_5267:
[----:B------:R-:W-:Y:S05]  /*8fd0*/  BSYNC.RECONVERGENT B2 ;  /* 0x0000000000027941 */ /* 0x000fea0003800200 */
.L_x_5266:
[----:B------:R-:W0:Y:S01]  /*8fe0*/  LDC R87, c[0x0][0x408] ;  /* 0x00010200ff577b82 */ /* 0x000e220000000800 */
[----:B------:R-:W-:Y:S01]  /*8ff0*/  HFMA2 R85, -RZ, RZ, 0.1171875, 0 ;  /* 0x2f800000ff557431 */ /* 0x000fe200000001ff */
[----:B------:R-:W-:Y:S01]  /*9000*/  I2FP.F32.U32 R12, R12 ;  /* 0x0000000c000c7245 */ /* 0x000fe20000201000 */
[----:B-----5:R-:W-:Y:S01]  /*9010*/  IMAD.U32 R15, R72, 0x10000, RZ ;  /* 0x00010000480f7824 */ /* 0x020fe200078e00ff */
[----:B------:R-:W-:Y:S01]  /*9020*/  ISETP.NE.AND P2, PT, R14, 0x1, PT ;  /* 0x000000010e00780c */ /* 0x000fe20003f45270 */
[----:B------:R-:W-:Y:S01]  /*9030*/  BSSY.RECONVERGENT B2, `(.L_x_5271) ;  /* 0x000004e000027945 */ /* 0x000fe20003800200 */
[----:B------:R-:W-:Y:S01]  /*9040*/  HFMA2 R76, -RZ, RZ, 0, 1.1920928955078125e-07 ;  /* 0x00000002ff4c7431 */ /* 0x000fe200000001ff */
[----:B------:R-:W-:Y:S01]  /*9050*/  PRMT R72, R72, 0x7632, R72 ;  /* 0x0000763248487816 */ /* 0x000fe20000000048 */
[----:B------:R-:W1:Y:S01]  /*9060*/  LDC R86, c[0x0][0x404] ;  /* 0x00010100ff567b82 */ /* 0x000e620000000800 */
[----:B------:R-:W-:Y:S01]  /*9070*/  FFMA.FTZ R13, R12, R85, 1.1641532182693481445e-10 ;  /* 0x2f0000000c0d7423 */ /* 0x000fe20000010055 */
[----:B------:R-:W-:-:S04]  /*9080*/  FMUL.FTZ R12, R15, R80 ;  /* 0x000000500f0c7220 */ /* 0x000fc80000410000 */
[----:B0-----:R-:W-:Y:S01]  /*9090*/  FMUL.FTZ R12, R12, R87 ;  /* 0x000000570c0c7220 */ /* 0x001fe20000410000 */
        /* <DEDUP_REMOVED lines=15> */
.L_x_5273:
        /* <DEDUP_REMOVED lines=13> */
.L_x_5275:
[----:B------:R-:W-:Y:S05]  /*9260*/  BSYNC.RECONVERGENT B3 ;  /* 0x0000000000037941 */ /* 0x000fea0003800200 */
.L_x_5274:
        /* <DEDUP_REMOVED lines=42> */
.L_x_5272:
[----:B------:R-:W-:Y:S05]  /*9510*/  BSYNC.RECONVERGENT B2 ;  /* 0x0000000000027941 */ /* 0x000fea0003800200 */
.L_x_5271:
        /* <DEDUP_REMOVED lines=9> */
[----:B------:R-:W-:-:S05]  /*95b0*/  FMUL.FTZ R14, R14, R87 ;  /* 0x000000570e0e7220 */ /* 0x000fca0000410000 */
        /* <DEDUP_REMOVED lines=13> */
.L_x_5278:
        /* <DEDUP_REMOVED lines=13> */
.L_x_5280:
[----:B------:R-:W-:Y:S05]  /*9760*/  BSYNC.RECONVERGENT B3 ;  /* 0x0000000000037941 */ /* 0x000fea0003800200 */
.L_x_5279:
        /* <DEDUP_REMOVED lines=42> */
.L_x_5277:
[----:B------:R-:W-:Y:S05]  /*9a10*/  BSYNC.RECONVERGENT B2 ;  /* 0x0000000000027941 */ /* 0x000fea0003800200 */
.L_x_5276:
        /* <DEDUP_REMOVED lines=23> */
.L_x_5283:
        /* <DEDUP_REMOVED lines=13> */
.L_x_5285:
[----:B------:R-:W-:Y:S05]  /*9c60*/  BSYNC.RECONVERGENT B3 ;  /* 0x0000000000037941 */ /* 0x000fea0003800200 */
.L_x_5284:
        /* <DEDUP_REMOVED lines=42> */
.L_x_5282:
[----:B------:R-:W-:Y:S05]  /*9f10*/  BSYNC.RECONVERGENT B2 ;  /* 0x0000000000027941 */ /* 0x000fea0003800200 */
.L_x_5281:
        /* <DEDUP_REMOVED lines=22> */
.L_x_5288:
        /* <DEDUP_REMOVED lines=13> */
.L_x_5290:
[----:B------:R-:W-:Y:S05]  /*a150*/  BSYNC.RECONVERGENT B3 ;  /* 0x0000000000037941 */ /* 0x000fea0003800200 */
.L_x_5289:
        /* <DEDUP_REMOVED lines=42> */
.L_x_5287:
[----:B------:R-:W-:Y:S05]  /*a400*/  BSYNC.RECONVERGENT B2 ;  /* 0x0000000000027941 */ /* 0x000fea0003800200 */
.L_x_5286:
[----:B------:R-:W-:Y:S01]  /*a410*/  I2FP.F32.U32 R72, R73 ;  /* 0x0000004900487245 */ /* 0x000fe20000201000 */
[C---:B------:R-:W-:Y:S01]  /*a420*/  IMAD.U32 R77, R74.reuse, 0x10000, RZ ;  /* 0x000100004a4d7824 */ /* 0x040fe200078e00ff */
[----:B------:R-:W-:Y:S01]  /*a430*/  ISETP.NE.AND P4, PT, R79, 0x1, PT ;  /* 0x000000014f00780c */ /* 0x000fe20003f85270 */
[----:B------:R-:W-:Y:S01]  /*a440*/  BSSY.RECONVERGENT B2, `(.L_x_5291) ;  /* 0x000004c000027945 */ /* 0x000fe20003800200 */
[----:B------:R-:W-:Y:S01]  /*a450*/  PRMT R74, R74, 0x7632, R74 ;  /* 0x000076324a4a7816 */ /* 0x000fe2000000004a */
[----:B------:R-:W-:Y:S01]  /*a460*/  FFMA.FTZ R73, R72, R85, 1.1641532182693481445e-10 ;  /* 0x2f00000048497423 */ /* 0x000fe20000010055 */
[----:B------:R-:W-:Y:S01]  /*a470*/  FMUL.FTZ R72, R77, R80 ;  /* 0x000000504d487220 */ /* 0x000fe20000410000 */
[----:B------:R-:W-:-:S03]  /*a480*/  MOV R89, 0x2 ;  /* 0x0000000200597802 */ /* 0x000fc60000000f00 */
        /* <DEDUP_REMOVED lines=15> */
.L_x_5293:
        /* <DEDUP_REMOVED lines=13> */
.L_x_5295:
[----:B------:R-:W-:Y:S05]  /*a650*/  BSYNC.RECONVERGENT B3 ;  /* 0x0000000000037941 */ /* 0x000fea0003800200 */
.L_x_5294:
        /* <DEDUP_REMOVED lines=42> */
.L_x_5292:
[----:B------:R-:W-:Y:S05]  /*a900*/  BSYNC.RECONVERGENT B2 ;  /* 0x0000000000027941 */ /* 0x000fea0003800200 */
.L_x_5291:
        /* <DEDUP_REMOVED lines=22> */
.L_x_5298:
        /* <DEDUP_REMOVED lines=13> */
.L_x_5300:
[----:B------:R-:W-:Y:S05]  /*ab40*/  BSYNC.RECONVERGENT B3 ;  /* 0x0000000000037941 */ /* 0x000fea0003800200 */
.L_x_5299:
        /* <DEDUP_REMOVED lines=42> */
.L_x_5297:
[----:B------:R-:W-:Y:S05]  /*adf0*/  BSYNC.RECONVERGENT B2 ;  /* 0x0000000000027941 */ /* 0x000fea0003800200 */
.L_x_5296:
        /* <DEDUP_REMOVED lines=23> */
.L_x_5303:
        /* <DEDUP_REMOVED lines=15> */
.L_x_5305:
[----:B------:R-:W-:Y:S05]  /*b060*/  BSYNC.RECONVERGENT B3 ;  /* 0x0000000000037941 */ /* 0x000fea0003800200 */
.L_x_5304:
        /* <DEDUP_REMOVED lines=43> */
.L_x_5302:
[----:B------:R-:W-:Y:S05]  /*b320*/  BSYNC.RECONVERGENT B2 ;  /* 0x0000000000027941 */ /* 0x000fea0003800200 */
.L_x_5301:
[----:B------:R-:W-:Y:S01]  /*b330*/  I2FP.F32.U32 R72, R72 ;  /* 0x0000004800487245 */ /* 0x000fe20000201000 */
[----:B------:R-:W-:Y:S01]  /*b340*/  IMAD.U32 R73, R92, 0x10000, RZ ;  /* 0x000100005c497824 */ /* 0x000fe200078e00ff */
[----:B------:R-:W-:-:S03]  /*b350*/  F2FP.BF16.F32.PACK_AB R74, R77, R76 ;  /* 0x0000004c4d4a723e */ /* 0x000fc600000010ff */
[----:B------:R-:W-:Y:S01]  /*b360*/  FFMA.FTZ R85, R72, R85, 1.1641532182693481445e-10 ;  /* 0x2f00000048557423 */ /* 0x000fe20000010055 */
[----:B------:R-:W-:Y:S01]  /*b370*/  FMUL.FTZ R80, R73, R80 ;  /* 0x0000005049507220 */ /* 0x000fe20000410000 */
[----:B------:R-:W-:Y:S02]  /*b380*/  F2FP.BF16.F32.PACK_AB R73, R15, R14 ;  /* 0x0000000e0f49723e */ /* 0x000fe400000010ff */
[----:B------:R-:W-:Y:S01]  /*b390*/  F2FP.BF16.F32.PACK_AB R72, R13, R12 ;  /* 0x0000000c0d48723e */ /* 0x000fe200000010ff */
[----:B------:R-:W-:Y:S01]  /*b3a0*/  FMUL.FTZ R80, R80, R87 ;  /* 0x0000005750507220 */ /* 0x000fe20000410000 */
[----:B------:R-:W-:-:S04]  /*b3b0*/  FSETP.GTU.FTZ.AND P6, PT, R85, R86, PT ;  /* 0x000000565500720b */ /* 0x000fc80003fdc000 */
[----:B------:R-:W-:Y:S02]  /*b3c0*/  FSEL R80, R80, RZ, !P6 ;  /* 0x000000ff50507208 */ /* 0x000fe40007000000 */
[----:B------:R-:W-:-:S03]  /*b3d0*/  PLOP3.LUT P6, PT, P6, PT, PT, 0x8, 0x80 ;  /* 0x000000000080781c */ /* 0x000fc600037ce170 */
[----:B------:R-:W-:-:S05]  /*b3e0*/  FMUL.FTZ R86, R80, R27 ;  /* 0x0000001b50567220 */ /* 0x000fca0000410000 */
[----:B------:R-:W-:-:S07]  /*b3f0*/  F2FP.BF16.F32.PACK_AB R75, R86, R79 ;  /* 0x0000004f564b723e */ /* 0x000fce00000010ff */
.L_x_5265:
        /* <DEDUP_REMOVED lines=9> */
[----:B------:R-:W-:Y:S02]  /*b490*/  SEL R80, RZ, 0x100, !P5 ;  /* 0x00000100ff507807 */ /* 0x000fe40006800000 */
[----:B------:R-:W-:Y:S02]  /*b4a0*/  LOP3.LUT R98, R98, R87, R85, 0xfe, !PT ;  /* 0x0000005762627212 */ /* 0x000fe400078efe55 */
[----:B------:R-:W-:Y:S02]  /*b4b0*/  LOP3.LUT R80, R80, R84, R83, 0xfe, !PT ;  /* 0x0000005450507212 */ /* 0x000fe400078efe53 */
[----:B------:R-:W-:Y:S02]  /*b4c0*/  SEL R85, RZ, 0x1, !P3 ;  /* 0x00000001ff557807 */ /* 0x000fe40005800000 */
[----:B------:R-:W-:Y:S01]  /*b4d0*/  SEL R83, RZ, 0x1, !P6 ;  /* 0x00000001ff537807 */ /* 0x000fe20007000000 */
[----:B0-----:R-:W-:Y:S01]  /*b4e0*/  IMAD.WIDE.U32 R96, R81, 0x10, R96 ;  /* 0x0000001051607825 */ /* 0x001fe200078e0060 */
[----:B------:R-:W-:-:S02]  /*b4f0*/  LOP3.LUT R85, R98, R85, RZ, 0xfc, !PT ;  /* 0x0000005562557212 */ /* 0x000fc400078efcff */
[----:B------:R-:W-:Y:S02]  /*b500*/  LOP3.LUT R84, R80, R83, RZ, 0xfc, !PT ;  /* 0x0000005350547212 */ /* 0x000fe400078efcff */
[----:B------:R2:W-:Y:S01]  /*b510*/  STG.E.128 desc[UR8][R96.64], R72 ;  /* 0x0000004860007986 */ /* 0x0005e2000c101d08 */
[----:B------:R-:W-:Y:S01]  /*b520*/  MOV R83, R82 ;  /* 0x0000005200537202 */ /* 0x000fe20000000f00 */
[----:B-1----:R-:W-:-:S05]  /*b530*/  IMAD.WIDE.U32 R92, R81, 0x8, R92 ;  /* 0x00000008515c7825 */ /* 0x002fca00078e005c */
[----:B------:R2:W-:Y:S02]  /*b540*/  STG.E.64 desc[UR8][R92.64], R84 ;  /* 0x000000545c007986 */ /* 0x0005e4000c101b08 */
.L_x_5223:
[----:B------:R-:W-:Y:S05]  /*b550*/  BSYNC.RECONVERGENT B1 ;  /* 0x0000000000017941 */ /* 0x000fea0003800200 */
.L_x_5222:
        /* <DEDUP_REMOVED lines=76> */
.L_x_5323:
        /* <DEDUP_REMOVED lines=10> */
[----:B------:R-:W-:-:S03]  /*bac0*/  FSEL R98, R73, RZ, P1 ;  /* 0x000000ff49627208 */ /* 0x000fc60000800000 */
[----:B0-----:R-:W0:Y:S01]  /*bad0*/  MUFU.RSQ R82, R74 ;  /* 0x0000004a00527308 */ /* 0x001e220000001400 */
[----:B-1----:R-:W-:-:S05]  /*bae0*/  @!P2 IMAD.WIDE R84, R4, 0x4, R84 ;  /* 0x000000040454a825 */ /* 0x002fca00078e0254 */
[----:B------:R1:W-:Y:S01]  /*baf0*/  @!P2 STG.E desc[UR8][R84.64], R73 ;  /* 0x000000495400a986 */ /* 0x0003e2000c101908 */
[----:B--2---:R-:W-:-:S05]  /*bb00*/  @!P2 IMAD.WIDE R80, R4, 0x4, R80 ;  /* 0x000000040450a825 */ /* 0x004fca00078e0250 */
[----:B0-----:R1:W-:Y:S01]  /*bb10*/  @!P2 STG.E desc[UR8][R80.64], R82 ;  /* 0x000000525000a986 */ /* 0x0013e2000c101908 */
[----:B------:R-:W-:Y:S05]  /*bb20*/  @!P4 BRA `(.L_x_5308) ;  /* 0x000000000080c947 */ /* 0x000fea0003800000 */
[----:B-1----:R-:W0:Y:S01]  /*bb30*/  LDC.64 R80, c[0x0][0x428] ;  /* 0x00010a00ff507b82 */ /* 0x002e220000000a00 */
        /* <DEDUP_REMOVED lines=27> */
[----:B------:R-:W-:Y:S01]  /*bcf0*/  F2FP.BF16.F32.PACK_AB R73, R84, R85 ;  /* 0x000000555449723e */ /* 0x000fe200000010ff */
[----:B------:R-:W-:Y:S01]  /*bd00*/  VIADD R78, R78, 0x20 ;  /* 0x000000204e4e7836 */ /* 0x000fe20000000000 */
[----:B------:R-:W-:-:S05]  /*bd10*/  F2FP.BF16.F32.PACK_AB R75, R96, R95 ;  /* 0x0000005f604b723e */ /* 0x000fca00000010ff */
[----:B------:R0:W-:Y:S02]  /*bd20*/  STG.E.128 desc[UR8][R80.64], R72 ;  /* 0x0000004850007986 */ /* 0x0001e4000c101d08 */
.L_x_5308:
[----:B------:R-:W-:Y:S05]  /*bd30*/  BSYNC.RECONVERGENT B1 ;  /* 0x0000000000017941 */ /* 0x000fea0003800200 */
.L_x_5307:
        /* <DEDUP_REMOVED lines=33> */
.L_x_5310:
[----:B------:R-:W-:Y:S05]  /*bf50*/  BSYNC.RECONVERGENT B1 ;  /* 0x0000000000017941 */ /* 0x000fea0003800200 */
.L_x_5309:
[----:B012---:R-:W0:Y:S02]  /*bf60*/  LDC.64 R72, c[0x0][0x380] ;  /* 0x0000e000ff487b82 */ /* 0x007e240000000a00 */
[----:B0-----:R-:W-:-:S04]  /*bf70*/  LEA R4, R72, R4, 0x2 ;  /* 0x0000000448047211 */ /* 0x001fc800078e10ff */
[----:B------:R-:W-:-:S13]  /*bf80*/  ISETP.GE.AND P0, PT, R4, R73, PT ;  /* 0x000000490400720c */ /* 0x000fda0003f06270 */
[----:B------:R-:W-:Y:S05]  /*bf90*/  @!P0 BRA `(.L_x_5311) ;  /* 0xffffff4c00108947 */ /* 0x000fea000383ffff */
[----:B------:R-:W-:Y:S05]  /*bfa0*/  BSYNC B0 ;  /* 0x0000000000007941 */ /* 0x000fea0003800000 */
.L_x_5138:
[----:B------:R-:W-:Y:S05]  /*bfb0*/  EXIT ;  /* 0x000000000000794d */ /* 0x000fea0003800000 */
.L_x_5306:
        /* <DEDUP_REMOVED lines=8> */
.L_x_5313:
[----:B------:R-:W-:Y:S05]  /*c040*/  BSYNC B1 ;  /* 0x0000000000017941 */ /* 0x000fea0003800000 */
.L_x_5312:
        /* <DEDUP_REMOVED lines=10> */
.L_x_5314:
[----:B------:R-:W-:Y:S01]  /*c0f0*/  HFMA2 R91, -RZ, RZ, 0, 2.384185791015625e-07 ;  /* 0x00000004ff5b7431 */ /* 0x000fe200000001ff */
[----:B------:R-:W-:-:S05]  /*c100*/  MOV R72, R85 ;  /* 0x0000005500487202 */ /* 0x000fca0000000f00 */
[----:B------:R-:W-:-:S04]  /*c110*/  FADD.FTZ R80, R75, R72 ;  /* 0x000000484b507221 */ /* 0x000fc80000010000 */
[----:B------:R-:W-:-:S07]  /*c120*/  IMAD.MOV.U32 R87, RZ, RZ, R80 ;  /* 0x000000ffff577224 */ /* 0x000fce00078e0050 */
[----:B------:R-:W-:Y:S05]  /*c130*/  WARPSYNC.COLLECTIVE R84, `(.L_x_5315) ;  /* 0x0000000054087348 */ /* 0x000fea0003c00000 */
[----:B------:R0:W1:Y:S02]  /*c140*/  SHFL.BFLY P3, R85, R87, R91, R92 ;  /* 0x0c00005b57557389 */ /* 0x000064000006005c */
[----:B01----:R-:W-:Y:S05]  /*c150*/  ENDCOLLECTIVE ;  /* 0x000000000000791b */ /* 0x003fea0003800000 */
.L_x_5315:
[----:B------:R-:W-:Y:S02]  /*c160*/  IMAD.MOV.U32 R91, RZ, RZ, 0x8 ;  /* 0x00000008ff5b7424 */ /* 0x000fe400078e00ff */
[----:B------:R-:W-:-:S04]  /*c170*/  IMAD.MOV.U32 R81, RZ, RZ, R85 ;  /* 0x000000ffff517224 */ /* 0x000fc800078e0055 */
[----:B------:R-:W-:-:S05]  /*c180*/  FADD.FTZ R81, R80, R81 ;  /* 0x0000005150517221 */ /* 0x000fca0000010000 */
[----:B------:R-:W-:-:S07]  /*c190*/  MOV R87, R81 ;  /* 0x0000005100577202 */ /* 0x000fce0000000f00 */
[----:B------:R-:W-:Y:S05]  /*c1a0*/  WARPSYNC.COLLECTIVE R84, `(.L_x_5316) ;  /* 0x0000000054087348 */ /* 0x000fea0003c00000 */
[----:B------:R0:W1:Y:S02]  /*c1b0*/  SHFL.BFLY P3, R85, R87, R91, R92 ;  /* 0x0c00005b57557389 */ /* 0x000064000006005c */
[----:B01----:R-:W-:Y:S05]  /*c1c0*/  ENDCOLLECTIVE ;  /* 0x000000000000791b */ /* 0x003fea0003800000 */
.L_x_5316:
[----:B------:R-:W-:Y:S01]  /*c1d0*/  HFMA2 R91, -RZ, RZ, 0, 9.5367431640625e-07 ;  /* 0x00000010ff5b7431 */ /* 0x000fe200000001ff */
[----:B------:R-:W-:-:S05]  /*c1e0*/  MOV R72, R85 ;  /* 0x0000005500487202 */ /* 0x000fca0000000f00 */
[----:B------:R-:W-:-:S04]  /*c1f0*/  FADD.FTZ R82, R81, R72 ;  /* 0x0000004851527221 */ /* 0x000fc80000010000 */
[----:B------:R-:W-:-:S07]  /*c200*/  IMAD.MOV.U32 R87, RZ, RZ, R82 ;  /* 0x000000ffff577224 */ /* 0x000fce00078e0052 */
[----:B------:R-:W-:Y:S05]  /*c210*/  WARPSYNC.COLLECTIVE R84, `(.L_x_5317) ;  /* 0x0000000054087348 */ /* 0x000fea0003c00000 */
[----:B------:R0:W1:Y:S02]  /*c220*/  SHFL.BFLY P3, R85, R87, R91, R92 ;  /* 0x0c00005b57557389 */ /* 0x000064000006005c */
[----:B01----:R-:W-:Y:S05]  /*c230*/  ENDCOLLECTIVE ;  /* 0x000000000000791b */ /* 0x003fea0003800000 */
.L_x_5317:
[----:B------:R-:W-:Y:S01]  /*c240*/  MOV R91, 0x1 ;  /* 0x00000001005b7802 */ /* 0x000fe20000000f00 */
[----:B------:R-:W-:-:S04]  /*c250*/  FADD.FTZ R73, R82, R85 ;  /* 0x0000005552497221 */ /* 0x000fc80000010000 */
[----:B------:R-:W-:-:S04]  /*c260*/  FMUL.FTZ R73, R73, R74 ;  /* 0x0000004a49497220 */ /* 0x000fc80000410000 */
        /* <DEDUP_REMOVED lines=32> */
[----:B------:R-:W-:-:S04]  /*c470*/  @P1 FFMA.FTZ R72, R80, R80, R75 ;  /* 0x0000005050481223 */ /* 0x000fc8000001004b */
[----:B------:R-:W-:-:S07]  /*c480*/  IMAD.MOV.U32 R87, RZ, RZ, R72 ;  /* 0x000000ffff577224 */ /* 0x000fce00078e0048 */
[----:B------:R-:W-:Y:S05]  /*c490*/  WARPSYNC.COLLECTIVE R84, `(.L_x_5318) ;  /* 0x0000000054087348 */ /* 0x000fea0003c00000 */
[----:B------:R0:W1:Y:S02]  /*c4a0*/  SHFL.BFLY P3, R85, R87, R91, R92 ;  /* 0x0c00005b57557389 */ /* 0x000064000006005c */
[----:B01----:R-:W-:Y:S05]  /*c4b0*/  ENDCOLLECTIVE ;  /* 0x000000000000791b */ /* 0x003fea0003800000 */
.L_x_5318:
[----:B------:R-:W-:Y:S02]  /*c4c0*/  IMAD.MOV.U32 R91, RZ, RZ, 0x2 ;  /* 0x00000002ff5b7424 */ /* 0x000fe400078e00ff */
[----:B------:R-:W-:-:S04]  /*c4d0*/  IMAD.MOV.U32 R75, RZ, RZ, R85 ;  /* 0x000000ffff4b7224 */ /* 0x000fc800078e0055 */
[----:B------:R-:W-:-:S05]  /*c4e0*/  FADD.FTZ R75, R72, R75 ;  /* 0x0000004b484b7221 */ /* 0x000fca0000010000 */
[----:B------:R-:W-:-:S07]  /*c4f0*/  MOV R87, R75 ;  /* 0x0000004b00577202 */ /* 0x000fce0000000f00 */
[----:B------:R-:W-:Y:S05]  /*c500*/  WARPSYNC.COLLECTIVE R84, `(.L_x_5319) ;  /* 0x0000000054087348 */ /* 0x000fea0003c00000 */
[----:B------:R0:W1:Y:S02]  /*c510*/  SHFL.BFLY P3, R85, R87, R91, R92 ;  /* 0x0c00005b57557389 */ /* 0x000064000006005c */
[----:B01----:R-:W-:Y:S05]  /*c520*/  ENDCOLLECTIVE ;  /* 0x000000000000791b */ /* 0x003fea0003800000 */
.L_x_5319:
[----:B------:R-:W-:Y:S01]  /*c530*/  HFMA2 R91, -RZ, RZ, 0, 2.384185791015625e-07 ;  /* 0x00000004ff5b7431 */ /* 0x000fe200000001ff */
[----:B------:R-:W-:-:S05]  /*c540*/  MOV R80, R85 ;  /* 0x0000005500507202 */ /* 0x000fca0000000f00 */
[----:B------:R-:W-:-:S04]  /*c550*/  FADD.FTZ R80, R75, R80 ;  /* 0x000000504b507221 */ /* 0x000fc80000010000 */
[----:B------:R-:W-:-:S07]  /*c560*/  IMAD.MOV.U32 R87, RZ, RZ, R80 ;  /* 0x000000ffff577224 */ /* 0x000fce00078e0050 */
[----:B------:R-:W-:Y:S05]  /*c570*/  WARPSYNC.COLLECTIVE R84, `(.L_x_5320) ;  /* 0x0000000054087348 */ /* 0x000fea0003c00000 */
[----:B------:R0:W1:Y:S02]  /*c580*/  SHFL.BFLY P3, R85, R87, R91, R92 ;  /* 0x0c00005b57557389 */ /* 0x000064000006005c */
[----:B01----:R-:W-:Y:S05]  /*c590*/  ENDCOLLECTIVE ;  /* 0x000000000000791b */ /* 0x003fea0003800000 */
.L_x_5320:
[----:B------:R-:W-:Y:S02]  /*c5a0*/  IMAD.MOV.U32 R91, RZ, RZ, 0x8 ;  /* 0x00000008ff5b7424 */ /* 0x000fe400078e00ff */
[----:B------:R-:W-:-:S04]  /*c5b0*/  IMAD.MOV.U32 R81, RZ, RZ, R85 ;  /* 0x000000ffff517224 */ /* 0x000fc800078e0055 */
[----:B------:R-:W-:-:S05]  /*c5c0*/  FADD.FTZ R81, R80, R81 ;  /* 0x0000005150517221 */ /* 0x000fca0000010000 */
[----:B------:R-:W-:-:S07]  /*c5d0*/  MOV R87, R81 ;  /* 0x0000005100577202 */ /* 0x000fce0000000f00 */
[----:B------:R-:W-:Y:S05]  /*c5e0*/  WARPSYNC.COLLECTIVE R84, `(.L_x_5321) ;  /* 0x0000000054087348 */ /* 0x000fea0003c00000 */
[----:B------:R0:W1:Y:S02]  /*c5f0*/  SHFL.BFLY P3, R85, R87, R91, R92 ;  /* 0x0c00005b57557389 */ /* 0x000064000006005c */
[----:B01----:R-:W-:Y:S05]  /*c600*/  ENDCOLLECTIVE ;  /* 0x000000000000791b */ /* 0x003fea0003800000 */
.L_x_5321:
[----:B------:R-:W-:Y:S01]  /*c610*/  HFMA2 R91, -RZ, RZ, 0, 9.5367431640625e-07 ;  /* 0x00000010ff5b7431 */ /* 0x000fe200000001ff */
[----:B------:R-:W-:-:S05]  /*c620*/  MOV R82, R85 ;  /* 0x0000005500527202 */ /* 0x000fca0000000f00 */
[----:B------:R-:W-:-:S04]  /*c630*/  FADD.FTZ R82, R81, R82 ;  /* 0x0000005251527221 */ /* 0x000fc80000010000 */
[----:B------:R-:W-:-:S07]  /*c640*/  IMAD.MOV.U32 R87, RZ, RZ, R82 ;  /* 0x000000ffff577224 */ /* 0x000fce00078e0052 */
[----:B------:R-:W-:Y:S05]  /*c650*/  WARPSYNC.COLLECTIVE R84, `(.L_x_5322) ;  /* 0x0000000054087348 */ /* 0x000fea0003c00000 */
[----:B------:R0:W1:Y:S02]  /*c660*/  SHFL.BFLY P3, R85, R87, R91, R92 ;  /* 0x0c00005b57557389 */ /* 0x000064000006005c */
[----:B01----:R-:W-:Y:S05]  /*c670*/  ENDCOLLECTIVE ;  /* 0x000000000000791b */ /* 0x003fea0003800000 */
.L_x_5322:
[----:B------:R-:W-:Y:S05]  /*c680*/  BRA `(.L_x_5323) ;  /* 0xfffffff000e47947 */ /* 0x000fea000383ffff */
.L_x_5324:
        /* <DEDUP_REMOVED lines=15> */
.L_x_20265:


//--------------------- .text._ZN10layer_norm13ln_fwd_kernelINS_13Kernel_traitsIf13__nv_bfloat16S2_S2_fjLj512ELj1ELj4ELj1ELj16ENS_18Kernel_traits_baseILj512EfS2_S2_S2_fjLj128EEEEELb1ELb1ELb0ELb1EEEvNS_9FwdParamsE --------------------------
	.section	.text._ZN10layer_norm13ln_fwd_kernelINS_13Kernel_traitsIf13__nv_bfloat16S2_S2_fjLj512ELj1ELj4ELj1ELj16ENS_18Kernel_traits_baseILj512EfS2_S2_S2_fjLj128EEEEELb1ELb1ELb0ELb1EEEvNS_9FwdParamsE,"ax",@progbits
	.align	128
        .global         _ZN10layer_norm13ln_fwd_kernelINS_13Kernel_traitsIf13__nv_bfloat16S2_S2_fjLj512ELj1ELj4ELj1ELj16ENS_18Kernel_traits_baseILj512EfS2_S2_S2_fjLj128EEEEELb1ELb1ELb0ELb1EEEvNS_9FwdParamsE
        .type           _ZN10layer_norm13ln_fwd_kernelINS_13Kernel_traitsIf13__nv_bfloat16S2_S2_fjLj512ELj1ELj4ELj1ELj16ENS_18Kernel_traits_baseILj512EfS2_S2_S2_fjLj128EEEEELb1ELb1ELb0ELb1EEEvNS_9FwdParamsE,@function
        .size           _ZN10layer_norm13ln_fwd_kernelINS_13Kernel_traitsIf13__nv_bfloat16S2_S2_fjLj512ELj1ELj4ELj1ELj16ENS_18Kernel_traits_baseILj512EfS2_S2_S2_fjLj128EEEEELb1ELb1ELb0ELb1EEEvNS_9FwdParamsE,(.L_x_20266 - _ZN10layer_norm13ln_fwd_kernelINS_13Kernel_traitsIf13__nv_bfloat16S2_S2_fjLj512ELj1ELj4ELj1ELj16ENS_18Kernel_traits_baseILj512EfS2_S2_S2_fjLj128EEEEELb1ELb1ELb0ELb1EEEvNS_9FwdParamsE)
        .other          _ZN10layer_norm13ln_fwd_kernelINS_13Kernel_traitsIf13__nv_bfloat16S2_S2_fjLj512ELj1ELj4ELj1ELj16ENS_18Kernel_traits_baseILj512EfS2_S2_S2_fjLj128EEEEELb1ELb1ELb0ELb1EEEvNS_9FwdParamsE,@"STO_CUDA_ENTRY STV_DEFAULT"
_ZN10layer_norm13ln_fwd_kernelINS_13Kernel_traitsIf13__nv_bfloat16S2_S2_fjLj512ELj1ELj4ELj1ELj16ENS_18Kernel_traits_baseILj512EfS2_S2_S2_fjLj128EEEEELb1ELb1ELb0ELb1EEEvNS_9FwdParamsE:
.text._ZN10layer_norm13ln_fwd_kernelINS_13Kernel_traitsIf13__nv_bfloat16S2_S2_fjLj512ELj1ELj4ELj1ELj16ENS_18Kernel_traits_baseILj512EfS2_S2_S2_fjLj128EEEEELb1ELb1ELb0ELb1EEEvNS_9FwdParamsE:
[----:B------:R-:W-:Y:S01]  /*0000*/  LDC R1, c[0x0][0x37c] ;  /* 0x0000df00ff017b82 */ /* 0x000fe20000000800 */
[----:B------:R-:W0:Y:S07]  /*0010*/  LDCU.U8 UR4, c[0x0][0x464] ;  /* 0x00008c80ff0477ac */ /* 0x000e2e0008000000 */
[----:B------:R-:W1:Y:S01]  /*0020*/  LDC R61, c[0x0][0x45c] ;  /* 0x00011700ff3d7b82 */ /* 0x000e620000000800 */
[----:B------:R-:W2:Y:S01]  /*0030*/  S2R R0, SR_TID.X ;  /* 0x0000000000007919 */ /* 0x000ea20000002100 */
[----:B------:R-:W3:Y:S01]  /*0040*/  LDCU.64 UR6, c[0x0][0x450] ;  /* 0x00008a00ff0677ac */ /* 0x000ee20008000a00 */
[----:B------:R-:W4:Y:S05]  /*0050*/  LDCU.64 UR8, c[0x0][0x358] ;  /* 0x00006b00ff0877ac */ /* 0x000f2a0008000a00 */
[----:B------:R-:W2:Y:S01]  /*0060*/  LDC R48, c[0x0][0x458] ;  /* 0x00011600ff307b82 */ /* 0x000ea20000000800 */
[----:B------:R-:W2:Y:S07]  /*0070*/  LDCU UR10, c[0x0][0x384] ;  /* 0x00007080ff0a77ac */ /* 0x000eae0008000800 */
[----:B------:R-:W2:Y:S01]  /*0080*/  LDC.64 R24, c[0x0][0x3d0] ;  /* 0x0000f400ff187b82 */ /* 0x000ea20000000a00 */
[----:B0-----:R-:W-:Y:S01]  /*0090*/  ISETP.NE.AND P1, PT, RZ, UR4, PT ;  /* 0x00000004ff007c0c */ /* 0x001fe2000bf25270 */
[----:B------:R-:W0:Y:S01]  /*00a0*/  LDCU.64 UR4, c[0x0][0x438] ;  /* 0x00008700ff0477ac */ /* 0x000e220008000a00 */
[----:B---3--:R-:W-:-:S02]  /*00b0*/  IMAD.U32 R2, RZ, RZ, UR6 ;  /* 0x00000006ff027e24 */ /* 0x008fc4000f8e00ff */
[----:B------:R-:W-:-:S03]  /*00c0*/  IMAD.U32 R3, RZ, RZ, UR7 ;  /* 0x00000007ff037e24 */ /* 0x000fc6000f8e00ff */
[----:B------:R-:W3:Y:S06]  /*00d0*/  LDC.64 R58, c[0x0][0x3e8] ;  /* 0x0000fa00ff3a7b82 */ /* 0x000eec0000000a00 */
[----:B-1----:R-:W-:Y:S01]  /*00e0*/  @P1 MOV R49, R61 ;  /* 0x0000003d00311202 */ /* 0x002fe20000000f00 */
[----:B----4-:R-:W4:Y:S01]  /*00f0*/  @P1 LDG.E.64 R2, desc[UR8][R2.64] ;  /* 0x0000000802021981 */ /* 0x010f22000c1e1b00 */
[----:B------:R-:W1:Y:S01]  /*0100*/  @P1 LDC R63, c[0x0][0x460] ;  /* 0x00011800ff3f1b82 */ /* 0x000e620000000800 */
[----:B--2---:R-:W-:Y:S02]  /*0110*/  LOP3.LUT R26, R0, 0x1f, RZ, 0xc0, !PT ;  /* 0x0000001f001a7812 */ /* 0x004fe400078ec0ff */
[----:B------:R2:W1:Y:S01]  /*0120*/  @P1 LDG.E.64 R50, desc[UR8][R48.64] ;  /* 0x0000000830321981 */ /* 0x000462000c1e1b00 */
[----:B0-----:R-:W-:-:S04]  /*0130*/  ISETP.NE.U32.AND P0, PT, RZ, UR4, PT ;  /* 0x00000004ff007c0c */ /* 0x001fc8000bf05070 */
[----:B------:R-:W-:Y:S01]  /*0140*/  ISETP.NE.AND.EX P0, PT, RZ, UR5, PT, P0 ;  /* 0x00000005ff007c0c */ /* 0x000fe2000bf05300 */
[----:B------:R-:W-:-:S05]  /*0150*/  IMAD.WIDE.U32 R24, R26, 0x20, R24 ;  /* 0x000000201a187825 */ /* 0x000fca00078e0018 */
[----:B------:R-:W4:Y:S01]  /*0160*/  LDG.E.128 R52, desc[UR8][R24.64] ;  /* 0x0000000818347981 */ /* 0x000f22000c1e1d00 */
[----:B---3--:R-:W-:-:S03]  /*0170*/  IMAD.WIDE.U32 R58, R26, 0x20, R58 ;  /* 0x000000201a3a7825 */ /* 0x008fc600078e003a */
[----:B------:R-:W3:Y:S03]  /*0180*/  LDG.E.128 R44, desc[UR8][R24.64+0x10] ;  /* 0x00001008182c7981 */ /* 0x000ee6000c1e1d00 */
[----:B------:R-:W0:Y:S01]  /*0190*/  @P0 LDC.64 R56, c[0x0][0x438] ;  /* 0x00010e00ff380b82 */ /* 0x000e220000000a00 */
[----:B------:R-:W3:Y:S04]  /*01a0*/  LDG.E.128 R4, desc[UR8][R58.64] ;  /* 0x000000083a047981 */ /* 0x000ee8000c1e1d00 */
[----:B------:R0:W5:Y:S04]  /*01b0*/  LDG.E.128 R20, desc[UR8][R24.64+0x400] ;  /* 0x0004000818147981 */ /* 0x000168000c1e1d00 */
[----:B------:R0:W5:Y:S04]  /*01c0*/  LDG.E.128 R16, desc[UR8][R24.64+0x410] ;  /* 0x0004100818107981 */ /* 0x000168000c1e1d00 */
[----:B------:R0:W5:Y:S04]  /*01d0*/  LDG.E.128 R40, desc[UR8][R58.64+0x10] ;  /* 0x000010083a287981 */ /* 0x000168000c1e1d00 */
[----:B------:R0:W5:Y:S04]  /*01e0*/  LDG.E.128 R12, desc[UR8][R58.64+0x400] ;  /* 0x000400083a0c7981 */ /* 0x000168000c1e1d00 */
[----:B------:R0:W5:Y:S02]  /*01f0*/  LDG.E.128 R8, desc[UR8][R58.64+0x410] ;  /* 0x000410083a087981 */ /* 0x000164000c1e1d00 */
[----:B0-----:R-:W-:-:S05]  /*0200*/  @P0 IMAD.WIDE.U32 R56, R26, 0x20, R56 ;  /* 0x000000201a380825 */ /* 0x001fca00078e0038 */
[----:B------:R0:W5:Y:S04]  /*0210*/  @P0 LDG.E.128 R36, desc[UR8][R56.64] ;  /* 0x0000000838240981 */ /* 0x000168000c1e1d00 */
[----:B------:R0:W5:Y:S04]  /*0220*/  @P0 LDG.E.128 R32, desc[UR8][R56.64+0x10] ;  /* 0x0000100838200981 */ /* 0x000168000c1e1d00 */
[----:B------:R0:W5:Y:S04]  /*0230*/  @P0 LDG.E.128 R28, desc[UR8][R56.64+0x400] ;  /* 0x00040008381c0981 */ /* 0x000168000c1e1d00 */
[----:B------:R0:W5:Y:S01]  /*0240*/  @P0 LDG.E.128 R24, desc[UR8][R56.64+0x410] ;  /* 0x0004100838180981 */ /* 0x000162000c1e1d00 */
[----:B------:R-:W0:Y:S08]  /*0250*/  S2UR UR5, SR_CTAID.X ;  /* 0x00000000000579c3 */ /* 0x000e300000002500 */
[----:B--2---:R-:W2:Y:S01]  /*0260*/  LDC R49, c[0x0][0x360] ;  /* 0x0000d800ff317b82 */ /* 0x004ea20000000800 */
[----:B0-----:R-:W-:Y:S01]  /*0270*/  USHF.L.U32 UR4, UR5, 0x2, URZ ;  /* 0x0000000205047899 */ /* 0x001fe200080006ff */
[----:B----4-:R-:W-:Y:S01]  /*0280*/  @P1 R2UR UR7, R3 ;  /* 0x00000000030712ca */ /* 0x010fe200000e0000 */
[--C-:B--2---:R-:W-:Y:S01]  /*0290*/  IMAD R3, R49, UR5, R0.reuse ;  /* 0x0000000531037c24 */ /* 0x104fe2000f8e0200 */
[----:B------:R-:W-:-:S02]  /*02a0*/  SHF.R.U32.HI R0, RZ, 0x5, R0 ;  /* 0x00000005ff007819 */ /* 0x000fc40000011600 */
[----:B-1----:R-:W-:Y:S02]  /*02b0*/  @P1 IADD3 R48, P2, PT, R50, R63, RZ ;  /* 0x0000003f32301210 */ /* 0x002fe40007f5e0ff */
[----:B------:R-:W-:Y:S02]  /*02c0*/  LOP3.LUT R0, R0, UR4, RZ, 0xfc, !PT ;  /* 0x0000000400007c12 */ /* 0x000fe4000f8efcff */
[----:B------:R-:W-:Y:S01]  /*02d0*/  @P1 R2UR UR6, R2 ;  /* 0x00000000020612ca */ /* 0x000fe200000e0000 */
[----:B------:R-:W-:Y:S01]  /*02e0*/  @P1 IMAD.X R61, RZ, RZ, R51, P2 ;  /* 0x000000ffff3d1224 */ /* 0x000fe200010e0633 */
[----:B------:R-:W-:Y:S01]  /*02f0*/  ISETP.GE.AND P1, PT, R0, UR10, PT ;  /* 0x0000000a00007c0c */ /* 0x000fe2000bf26270 */
[----:B------:R-:W-:Y:S01]  /*0300*/  @P0 IMAD.MOV.U32 R92, RZ, RZ, R52 ;  /* 0x000000ffff5c0224 */ /* 0x000fe200078e0034 */
[-C--:B------:R-:W-:Y:S01]  /*0310*/  @P0 MOV R89, R55.reuse ;  /* 0x0000003700590202 */ /* 0x080fe20000000f00 */
[----:B------:R-:W-:Y:S01]  /*0320*/  @P0 IMAD.MOV.U32 R91, RZ, RZ, R53 ;  /* 0x000000ffff5b0224 */ /* 0x000fe200078e0035 */
[----:B------:R-:W-:Y:S01]  /*0330*/  @!P0 MOV R92, R52 ;  /* 0x00000034005c8202 */ /* 0x000fe20000000f00 */
[----:B------:R-:W-:Y:S01]  /*0340*/  @P0 IMAD.MOV.U32 R90, RZ, RZ, R54 ;  /* 0x000000ffff5a0224 */ /* 0x000fe200078e0036 */
[----:B---3--:R-:W-:Y:S01]  /*0350*/  @P0 MOV R86, R46 ;  /* 0x0000002e00560202 */ /* 0x008fe20000000f00 */
[----:B------:R-:W-:Y:S01]  /*0360*/  @P0 IMAD.MOV.U32 R88, RZ, RZ, R44 ;  /* 0x000000ffff580224 */ /* 0x000fe200078e002c */
[----:B------:R-:W-:Y:S01]  /*0370*/  @!P0 MOV R89, R55 ;  /* 0x0000003700598202 */ /* 0x000fe20000000f00 */
[----:B------:R-:W-:Y:S01]  /*0380*/  @P0 IMAD.MOV.U32 R87, RZ, RZ, R45 ;  /* 0x000000ffff570224 */ /* 0x000fe200078e002d */
[----:B------:R-:W-:Y:S01]  /*0390*/  @!P0 MOV R87, R45 ;  /* 0x0000002d00578202 */ /* 0x000fe20000000f00 */
[----:B------:R-:W-:Y:S01]  /*03a0*/  @P0 IMAD.MOV.U32 R85, RZ, RZ, R47 ;  /* 0x000000ffff550224 */ /* 0x000fe200078e002f */
[----:B------:R-:W-:Y:S01]  /*03b0*/  @P0 MOV R76, R4 ;  /* 0x00000004004c0202 */ /* 0x000fe20000000f00 */
[----:B------:R-:W-:-:S02]  /*03c0*/  @!P0 IMAD.MOV.U32 R91, RZ, RZ, R53 ;  /* 0x000000ffff5b8224 */ /* 0x000fc400078e0035 */
[----:B------:R-:W-:Y:S02]  /*03d0*/  @!P0 IMAD.MOV.U32 R90, RZ, RZ, R54 ;  /* 0x000000ffff5a8224 */ /* 0x000fe400078e0036 */
[----:B------:R-:W-:Y:S02]  /*03e0*/  @!P0 IMAD.MOV.U32 R88, RZ, RZ, R44 ;  /* 0x000000ffff588224 */ /* 0x000fe400078e002c */
[----:B------:R-:W-:Y:S02]  /*03f0*/  @!P0 IMAD.MOV.U32 R86, RZ, RZ, R46 ;  /* 0x000000ffff568224 */ /* 0x000fe400078e002e */
[----:B------:R-:W-:Y:S01]  /*0400*/  @!P0 IMAD.MOV.U32 R85, RZ, RZ, R47 ;  /* 0x000000ffff558224 */ /* 0x000fe200078e002f */
[----:B------:R-:W-:Y:S06]  /*0410*/  @P1 EXIT ;  /* 0x000000000000194d */ /* 0x000fec0003800000 */
[--C-:B------:R-:W-:Y:S01]  /*0420*/  SHF.R.U64 R2, R48, 0x2, R61.reuse ;  /* 0x0000000230027819 */ /* 0x100fe2000000123d */
[----:B------:R-:W-:Y:S01]  /*0430*/  @!P0 IMAD.MOV.U32 R76, RZ, RZ, R4 ;  /* 0x000000ffff4c8224 */ /* 0x000fe200078e0004 */
[----:B------:R-:W-:Y:S01]  /*0440*/  SHF.R.U32.HI R4, RZ, 0x2, R61 ;  /* 0x00000002ff047819 */ /* 0x000fe2000001163d */
[C---:B------:R-:W-:Y:S01]  /*0450*/  IMAD.HI.U32 R45, R3.reuse, -0x326172a9, RZ ;  /* 0xcd9e8d57032d7827 */ /* 0x040fe200078e00ff */
[----:B------:R-:W-:Y:S01]  /*0460*/  UIADD3 UR14, UPT, UPT, UR6, -0x61c88647, URZ ;  /* 0x9e3779b9060e7890 */ /* 0x000fe2000fffe0ff */
[-C--:B------:R-:W-:Y:S01]  /*0470*/  @P0 MOV R74, R6.reuse ;  /* 0x00000006004a0202 */ /* 0x080fe20000000f00 */
[----:B------:R-:W-:Y:S01]  /*0480*/  UIADD3 UR15, UPT, UPT, UR7, -0x4498517b, URZ ;  /* 0xbb67ae85070f7890 */ /* 0x000fe2000fffe0ff */
[----:B------:R-:W-:Y:S01]  /*0490*/  IMAD.HI.U32 R44, R2, -0x2daee0ad, RZ ;  /* 0xd2511f53022c7827 */ /* 0x000fe200078e00ff */
[----:B------:R-:W-:Y:S01]  /*04a0*/  LOP3.LUT R45, R4, UR6, R45, 0x96, !PT ;  /* 0x00000006042d7c12 */ /* 0x000fe2000f8e962d */
[----:B------:R-:W-:Y:S01]  /*04b0*/  UIADD3 UR16, UPT, UPT, UR6, 0x3c6ef372, URZ ;  /* 0x3c6ef37206107890 */ /* 0x000fe2000fffe0ff */
[----:B------:R-:W-:Y:S01]  /*04c0*/  @!P0 MOV R74, R6 ;  /* 0x00000006004a8202 */ /* 0x000fe20000000f00 */
[----:B------:R-:W-:Y:S01]  /*04d0*/  IMAD R47, R3, -0x326172a9, RZ ;  /* 0xcd9e8d57032f7824 */ /* 0x000fe200078e02ff */
[----:B------:R-:W-:Y:S01]  /*04e0*/  LOP3.LUT R44, R44, UR7, RZ, 0x3c, !PT ;  /* 0x000000072c2c7c12 */ /* 0x000fe2000f8e3cff */
[----:B------:R-:W-:Y:S01]  /*04f0*/  IMAD R50, R2, -0x2daee0ad, RZ ;  /* 0xd2511f5302327824 */ /* 0x000fe200078e02ff */
[----:B------:R-:W-:Y:S01]  /*0500*/  UIADD3 UR17, UPT, UPT, UR7, 0x76cf5d0a, URZ ;  /* 0x76cf5d0a07117890 */ /* 0x000fe2000fffe0ff */
[----:B------:R-:W-:Y:S01]  /*0510*/  IMAD.HI.U32 R49, R45, -0x2daee0ad, RZ ;  /* 0xd2511f532d317827 */ /* 0x000fe200078e00ff */
[-C--:B-----5:R-:W-:Y:S01]  /*0520*/  @P0 MOV R71, R41.reuse ;  /* 0x0000002900470202 */ /* 0x0a0fe20000000f00 */
[----:B------:R-:W-:Y:S01]  /*0530*/  UIADD3 UR18, UPT, UPT, UR6, -0x255992d5, URZ ;  /* 0xdaa66d2b06127890 */ /* 0x000fe2000fffe0ff */
[----:B------:R-:W-:Y:S01]  /*0540*/  @!P0 MOV R71, R41 ;  /* 0x0000002900478202 */ /* 0x000fe20000000f00 */
[----:B------:R-:W-:Y:S01]  /*0550*/  IMAD.HI.U32 R46, R44, -0x326172a9, RZ ;  /* 0xcd9e8d572c2e7827 */ /* 0x000fe200078e00ff */
[----:B------:R-:W-:Y:S01]  /*0560*/  LOP3.LUT R49, R50, UR15, R49, 0x96, !PT ;  /* 0x0000000f32317c12 */ /* 0x000fe2000f8e9631 */
[----:B------:R-:W-:Y:S01]  /*0570*/  UIADD3 UR19, UPT, UPT, UR7, 0x32370b8f, URZ ;  /* 0x32370b8f07137890 */ /* 0x000fe2000fffe0ff */
[-C--:B------:R-:W-:Y:S01]  /*0580*/  @P0 MOV R84, R20.reuse ;  /* 0x0000001400540202 */ /* 0x080fe20000000f00 */
[--C-:B------:R-:W-:Y:S01]  /*0590*/  @P0 IMAD.MOV.U32 R75, RZ, RZ, R5.reuse ;  /* 0x000000ffff4b0224 */ /* 0x100fe200078e0005 */
[----:B------:R-:W-:Y:S01]  /*05a0*/  LOP3.LUT R46, R47, UR14, R46, 0x96, !PT ;  /* 0x0000000e2f2e7c12 */ /* 0x000fe2000f8e962e */
[----:B------:R-:W-:Y:S01]  /*05b0*/  @!P0 IMAD.MOV.U32 R75, RZ, RZ, R5 ;  /* 0x000000ffff4b8224 */ /* 0x000fe200078e0005 */
[----:B------:R-:W-:Y:S01]  /*05c0*/  @!P0 MOV R84, R20 ;  /* 0x0000001400548202 */ /* 0x000fe20000000f00 */
[----:B------:R-:W-:Y:S01]  /*05d0*/  IMAD R44, R44, -0x326172a9, RZ ;  /* 0xcd9e8d572c2c7824 */ /* 0x000fe200078e02ff */
[----:B------:R-:W-:Y:S01]  /*05e0*/  UIADD3 UR20, UPT, UPT, UR6, 0x78dde6e4, URZ ;  /* 0x78dde6e406147890 */ /* 0x000fe2000fffe0ff */
[----:B------:R-:W-:Y:S01]  /*05f0*/  IMAD R45, R45, -0x2daee0ad, RZ ;  /* 0xd2511f532d2d7824 */ /* 0x000fe200078e02ff */
[----:B------:R-:W-:Y:S01]  /*0600*/  UIADD3 UR21, UPT, UPT, UR7, -0x126145ec, URZ ;  /* 0xed9eba1407157890 */ /* 0x000fe2000fffe0ff */
[----:B------:R-:W-:Y:S01]  /*0610*/  IMAD.HI.U32 R5, R49, -0x326172a9, RZ ;  /* 0xcd9e8d5731057827 */ /* 0x000fe200078e00ff */
[----:B------:R-:W-:Y:S01]  /*0620*/  UIADD3 UR22, UPT, UPT, UR6, 0x1715609d, URZ ;  /* 0x1715609d06167890 */ /* 0x000fe2000fffe0ff */
[-C--:B------:R-:W-:Y:S01]  /*0630*/  @P0 MOV R67, R13.reuse ;  /* 0x0000000d00430202 */ /* 0x080fe20000000f00 */
[----:B------:R-:W-:Y:S01]  /*0640*/  UIADD3 UR23, UPT, UPT, UR7, -0x56f99767, URZ ;  /* 0xa906689907177890 */ /* 0x000fe2000fffe0ff */
[----:B------:R-:W-:Y:S01]  /*0650*/  IMAD.HI.U32 R6, R46, -0x2daee0ad, RZ ;  /* 0xd2511f532e067827 */ /* 0x000fe200078e00ff */
[----:B------:R-:W-:Y:S01]  /*0660*/  LOP3.LUT R5, R44, UR16, R5, 0x96, !PT ;  /* 0x000000102c057c12 */ /* 0x000fe2000f8e9605 */
[----:B------:R-:W-:Y:S01]  /*0670*/  UIADD3 UR24, UPT, UPT, UR6, -0x4ab325aa, URZ ;  /* 0xb54cda5606187890 */ /* 0x000fe2000fffe0ff */
[----:B------:R-:W-:Y:S01]  /*0680*/  @!P0 MOV R67, R13 ;  /* 0x0000000d00438202 */ /* 0x000fe20000000f00 */
[--C-:B------:R-:W-:Y:S01]  /*0690*/  @P0 IMAD.MOV.U32 R73, RZ, RZ, R7.reuse ;  /* 0x000000ffff490224 */ /* 0x100fe200078e0007 */
[----:B------:R-:W-:Y:S01]  /*06a0*/  LOP3.LUT R6, R45, UR17, R6, 0x96, !PT ;  /* 0x000000112d067c12 */ /* 0x000fe2000f8e9606 */
[--C-:B------:R-:W-:Y:S01]  /*06b0*/  @P0 IMAD.MOV.U32 R72, RZ, RZ, R40.reuse ;  /* 0x000000ffff480224 */ /* 0x100fe200078e0028 */
[----:B------:R-:W-:Y:S01]  /*06c0*/  UIADD3 UR25, UPT, UPT, UR7, 0x646e171e, URZ ;  /* 0x646e171e07197890 */ /* 0x000fe2000fffe0ff */
[----:B------:R-:W-:Y:S01]  /*06d0*/  @!P0 IMAD.MOV.U32 R73, RZ, RZ, R7 ;  /* 0x000000ffff498224 */ /* 0x000fe200078e0007 */
[----:B------:R-:W0:Y:S01]  /*06e0*/  LDCU.64 UR4, c[0x0][0x3e0] ;  /* 0x00007c00ff0477ac */ /* 0x000e220008000a00 */
[----:B------:R-:W-:Y:S01]  /*06f0*/  @!P0 IMAD.MOV.U32 R72, RZ, RZ, R40 ;  /* 0x000000ffff488224 */ /* 0x000fe200078e0028 */
[----:B------:R-:W-:Y:S01]  /*0700*/  @P0 MOV R62, R8 ;  /* 0x00000008003e0202 */ /* 0x000fe20000000f00 */
[----:B------:R-:W-:Y:S01]  /*0710*/  IMAD R40, R49, -0x326172a9, RZ ;  /* 0xcd9e8d5731287824 */ /* 0x000fe200078e02ff */
[----:B------:R-:W-:Y:S01]  /*0720*/  UIADD3 UR26, UPT, UPT, UR6, 0x5384540f, URZ ;  /* 0x5384540f061a7890 */ /* 0x000fe2000fffe0ff */
[----:B------:R-:W-:Y:S01]  /*0730*/  IMAD R46, R46, -0x2daee0ad, RZ ;  /* 0xd2511f532e2e7824 */ /* 0x000fe200078e02ff */
[----:B------:R-:W-:Y:S01]  /*0740*/  UIADD3 UR27, UPT, UPT, UR7, 0x1fd5c5a3, URZ ;  /* 0x1fd5c5a3071b7890 */ /* 0x000fe2000fffe0ff */
[----:B------:R-:W-:Y:S01]  /*0750*/  IMAD.HI.U32 R7, R6, -0x326172a9, RZ ;  /* 0xcd9e8d5706077827 */ /* 0x000fe200078e00ff */
[----:B------:R-:W-:Y:S01]  /*0760*/  UIADD3 UR28, UPT, UPT, UR6, -0xe443238, URZ ;  /* 0xf1bbcdc8061c7890 */ /* 0x000fe2000fffe0ff */
[----:B------:R-:W-:Y:S01]  /*0770*/  BSSY B0, `(.L_x_5325) ;  /* 0x0000b7e000007945 */ /* 0x000fe20003800000 */
[----:B------:R-:W-:Y:S01]  /*0780*/  UIADD3 UR29, UPT, UPT, UR7, -0x24c28bd8, URZ ;  /* 0xdb3d7428071d7890 */ /* 0x000fe2000fffe0ff */
[C---:B------:R-:W-:Y:S01]  /*0790*/  IMAD.HI.U32 R41, R5.reuse, -0x2daee0ad, RZ ;  /* 0xd2511f5305297827 */ /* 0x040fe200078e00ff */
[----:B------:R-:W-:Y:S01]  /*07a0*/  LOP3.LUT R7, R40, UR18, R7, 0x96, !PT ;  /* 0x0000001228077c12 */ /* 0x000fe2000f8e9607 */
[----:B------:R-:W-:Y:S01]  /*07b0*/  UIADD3 UR30, UPT, UPT, UR6, -0x700cb87f, URZ ;  /* 0x8ff34781061e7890 */ /* 0x000fe2000fffe0ff */
[----:B------:R-:W-:Y:S01]  /*07c0*/  @P0 MOV R81, R23 ;  /* 0x0000001700510202 */ /* 0x000fe20000000f00 */
[----:B------:R-:W-:Y:S01]  /*07d0*/  @P0 IMAD.MOV.U32 R83, RZ, RZ, R21 ;  /* 0x000000ffff530224 */ /* 0x000fe200078e0015 */
[----:B------:R-:W-:Y:S01]  /*07e0*/  LOP3.LUT R41, R46, UR19, R41, 0x96, !PT ;  /* 0x000000132e297c12 */ /* 0x000fe2000f8e9629 */
[----:B------:R-:W-:Y:S01]  /*07f0*/  @!P0 IMAD.MOV.U32 R83, RZ, RZ, R21 ;  /* 0x000000ffff538224 */ /* 0x000fe200078e0015 */
[----:B0-----:R-:W-:Y:S01]  /*0800*/  UISETP.NE.U32.AND UP0, UPT, UR4, URZ, UPT ;  /* 0x000000ff0400728c */ /* 0x001fe2000bf05070 */
[----:B------:R-:W-:Y:S01]  /*0810*/  IMAD R21, R5, -0x2daee0ad, RZ ;  /* 0xd2511f5305157824 */ /* 0x000fe200078e02ff */
[----:B------:R-:W0:Y:S01]  /*0820*/  LDCU.U8 UR4, c[0x0][0x410] ;  /* 0x00008200ff0477ac */ /* 0x000e220008000000 */
[----:B------:R-:W-:Y:S01]  /*0830*/  IMAD R6, R6, -0x326172a9, RZ ;  /* 0xcd9e8d5706067824 */ /* 0x000fe200078e02ff */
[----:B------:R-:W-:Y:S01]  /*0840*/  @P0 MOV R78, R18 ;  /* 0x00000012004e0202 */ /* 0x000fe20000000f00 */
[----:B------:R-:W-:Y:S01]  /*0850*/  IMAD.HI.U32 R5, R41, -0x326172a9, RZ ;  /* 0xcd9e8d5729057827 */ /* 0x000fe200078e00ff */
[----:B------:R-:W-:Y:S01]  /*0860*/  UIADD3 UR31, UPT, UPT, UR7, -0x695add53, URZ ;  /* 0x96a522ad071f7890 */ /* 0x000fe2000fffe0ff */
[----:B------:R-:W-:-:S02]  /*0870*/  @P0 MOV R61, R9 ;  /* 0x00000009003d0202 */ /* 0x000fc40000000f00 */
[----:B------:R-:W-:Y:S01]  /*0880*/  @!P0 CS2R R38, SRZ ;  /* 0x0000000000268805 */ /* 0x000fe2000001ff00 */
[----:B------:R-:W-:Y:S01]  /*0890*/  IMAD.HI.U32 R20, R7, -0x2daee0ad, RZ ;  /* 0xd2511f5307147827 */ /* 0x000fe200078e00ff */
[----:B------:R-:W-:Y:S02]  /*08a0*/  LOP3.LUT R5, R6, UR20, R5, 0x96, !PT ;  /* 0x0000001406057c12 */ /* 0x000fe4000f8e9605 */
[----:B------:R-:W-:Y:S02]  /*08b0*/  @!P0 CS2R R36, SRZ ;  /* 0x0000000000248805 */ /* 0x000fe4000001ff00 */
[----:B------:R-:W-:Y:S01]  /*08c0*/  @P0 MOV R59, R11 ;  /* 0x0000000b003b0202 */ /* 0x000fe20000000f00 */
[----:B------:R-:W-:Y:S01]  /*08d0*/  @P0 IMAD.MOV.U32 R80, RZ, RZ, R16 ;  /* 0x000000ffff500224 */ /* 0x000fe200078e0010 */
[----:B------:R-:W-:Y:S01]  /*08e0*/  LOP3.LUT R20, R21, UR21, R20, 0x96, !PT ;  /* 0x0000001515147c12 */ /* 0x000fe2000f8e9614 */
[----:B------:R-:W-:Y:S01]  /*08f0*/  @!P0 IMAD.MOV.U32 R80, RZ, RZ, R16 ;  /* 0x000000ffff508224 */ /* 0x000fe200078e0010 */
[----:B------:R-:W-:Y:S01]  /*0900*/  @!P0 MOV R81, R23 ;  /* 0x0000001700518202 */ /* 0x000fe20000000f00 */
[----:B------:R-:W-:Y:S01]  /*0910*/  IMAD R16, R7, -0x2daee0ad, RZ ;  /* 0xd2511f5307107824 */ /* 0x000fe200078e02ff */
[----:B------:R-:W-:Y:S01]  /*0920*/  @!P0 MOV R78, R18 ;  /* 0x00000012004e8202 */ /* 0x000fe20000000f00 */
[----:B------:R-:W-:Y:S01]  /*0930*/  IMAD R41, R41, -0x326172a9, RZ ;  /* 0xcd9e8d5729297824 */ /* 0x000fe200078e02ff */
[----:B------:R-:W-:Y:S01]  /*0940*/  @!P0 CS2R R34, SRZ ;  /* 0x0000000000228805 */ /* 0x000fe2000001ff00 */
[----:B------:R-:W-:Y:S01]  /*0950*/  IMAD.HI.U32 R6, R20, -0x326172a9, RZ ;  /* 0xcd9e8d5714067827 */ /* 0x000fe200078e00ff */
[----:B------:R-:W-:-:S02]  /*0960*/  @!P0 CS2R R32, SRZ ;  /* 0x0000000000208805 */ /* 0x000fc4000001ff00 */
[----:B------:R-:W-:Y:S02]  /*0970*/  @!P0 CS2R R30, SRZ ;  /* 0x00000000001e8805 */ /* 0x000fe4000001ff00 */
[----:B------:R-:W-:Y:S01]  /*0980*/  @!P0 CS2R R28, SRZ ;  /* 0x00000000001c8805 */ /* 0x000fe2000001ff00 */
[----:B------:R-:W-:Y:S01]  /*0990*/  IMAD.HI.U32 R7, R5, -0x2daee0ad, RZ ;  /* 0xd2511f5305077827 */ /* 0x000fe200078e00ff */
[----:B------:R-:W-:Y:S02]  /*09a0*/  LOP3.LUT R6, R41, UR22, R6, 0x96, !PT ;  /* 0x0000001629067c12 */ /* 0x000fe4000f8e9606 */
[----:B------:R-:W-:Y:S02]  /*09b0*/  @!P0 CS2R R26, SRZ ;  /* 0x00000000001a8805 */ /* 0x000fe4000001ff00 */
[----:B------:R-:W-:Y:S01]  /*09c0*/  @!P0 CS2R R24, SRZ ;  /* 0x0000000000188805 */ /* 0x000fe2000001ff00 */
[----:B------:R-:W-:Y:S01]  /*09d0*/  @P0 IMAD.MOV.U32 R79, RZ, RZ, R17 ;  /* 0x000000ffff4f0224 */ /* 0x000fe200078e0011 */
[----:B------:R-:W-:Y:S01]  /*09e0*/  LOP3.LUT R7, R16, UR23, R7, 0x96, !PT ;  /* 0x0000001710077c12 */ /* 0x000fe2000f8e9607 */
[----:B------:R-:W-:Y:S01]  /*09f0*/  @!P0 IMAD.MOV.U32 R79, RZ, RZ, R17 ;  /* 0x000000ffff4f8224 */ /* 0x000fe200078e0011 */
[----:B------:R-:W-:Y:S01]  /*0a00*/  LOP3.LUT R55, R48, 0x3, RZ, 0xc0, !PT ;  /* 0x0000000330377812 */ /* 0x000fe200078ec0ff */
[----:B------:R-:W-:Y:S01]  /*0a10*/  IMAD R17, R5, -0x2daee0ad, RZ ;  /* 0xd2511f5305117824 */ /* 0x000fe200078e02ff */
[----:B------:R-:W-:Y:S01]  /*0a20*/  UISETP.NE.AND.EX UP0, UPT, UR5, URZ, UPT, UP0 ;  /* 0x000000ff0500728c */ /* 0x000fe2000bf05300 */
        /* <DEDUP_REMOVED lines=9> */
[----:B------:R-:W-:Y:S01]  /*0ac0*/  @!P0 IMAD.MOV.U32 R68, RZ, RZ, R12 ;  /* 0x000000ffff448224 */ /* 0x000fe200078e000c */
[----:B------:R-:W4:Y:S01]  /*0ad0*/  LDCU UR13, c[0x0][0x448] ;  /* 0x00008900ff0d77ac */ /* 0x000f220008000800 */
[----:B------:R-:W-:-:S02]  /*0ae0*/  IMAD R12, R7, -0x326172a9, RZ ;  /* 0xcd9e8d57070c7824 */ /* 0x000fc400078e02ff */
[----:B------:R-:W-:Y:S01]  /*0af0*/  IMAD R13, R6, -0x2daee0ad, RZ ;  /* 0xd2511f53060d7824 */ /* 0x000fe200078e02ff */
[----:B------:R-:W1:Y:S01]  /*0b00*/  LDCU.64 UR10, c[0x0][0x3a0] ;  /* 0x00007400ff0a77ac */ /* 0x000e620008000a00 */
[----:B------:R-:W-:Y:S01]  /*0b10*/  IMAD.HI.U32 R7, R16, -0x326172a9, RZ ;  /* 0xcd9e8d5710077827 */ /* 0x000fe200078e00ff */
[----:B0-----:R-:W-:-:S03]  /*0b20*/  UISETP.NE.AND UP1, UPT, UR4, URZ, UPT ;  /* 0x000000ff0400728c */ /* 0x001fc6000bf25270 */
[----:B------:R-:W-:Y:S01]  /*0b30*/  IMAD.HI.U32 R6, R5, -0x2daee0ad, RZ ;  /* 0xd2511f5305067827 */ /* 0x000fe200078e00ff */
[----:B------:R-:W-:-:S03]  /*0b40*/  LOP3.LUT R7, R12, UR26, R7, 0x96, !PT ;  /* 0x0000001a0c077c12 */ /* 0x000fc6000f8e9607 */
[----:B------:R-:W-:Y:S01]  /*0b50*/  @!P0 IMAD.MOV.U32 R62, RZ, RZ, R8 ;  /* 0x000000ffff3e8224 */ /* 0x000fe200078e0008 */
[----:B------:R-:W-:Y:S01]  /*0b60*/  LOP3.LUT R6, R13, UR27, R6, 0x96, !PT ;  /* 0x0000001b0d067c12 */ /* 0x000fe2000f8e9606 */
[----:B------:R-:W-:Y:S02]  /*0b70*/  IMAD R12, R5, -0x2daee0ad, RZ ;  /* 0xd2511f53050c7824 */ /* 0x000fe400078e02ff */
[----:B------:R-:W-:Y:S02]  /*0b80*/  IMAD R13, R16, -0x326172a9, RZ ;  /* 0xcd9e8d57100d7824 */ /* 0x000fe400078e02ff */
[----:B------:R-:W-:-:S04]  /*0b90*/  IMAD.HI.U32 R8, R6, -0x326172a9, RZ ;  /* 0xcd9e8d5706087827 */ /* 0x000fc800078e00ff */
[----:B------:R-:W-:Y:S01]  /*0ba0*/  IMAD.HI.U32 R5, R7, -0x2daee0ad, RZ ;  /* 0xd2511f5307057827 */ /* 0x000fe200078e00ff */
[----:B------:R-:W-:-:S03]  /*0bb0*/  LOP3.LUT R8, R13, UR28, R8, 0x96, !PT ;  /* 0x0000001c0d087c12 */ /* 0x000fc6000f8e9608 */
[----:B------:R-:W-:Y:S01]  /*0bc0*/  IMAD R6, R6, -0x326172a9, RZ ;  /* 0xcd9e8d5706067824 */ /* 0x000fe200078e02ff */
[----:B------:R-:W-:Y:S01]  /*0bd0*/  LOP3.LUT R12, R12, UR29, R5, 0x96, !PT ;  /* 0x0000001d0c0c7c12 */ /* 0x000fe2000f8e9605 */
[----:B------:R-:W-:Y:S02]  /*0be0*/  IMAD R7, R7, -0x2daee0ad, RZ ;  /* 0xd2511f5307077824 */ /* 0x000fe400078e02ff */
[----:B------:R-:W-:Y:S02]  /*0bf0*/  HFMA2 R5, -RZ, RZ, 0, 0 ;  /* 0x00000000ff057431 */ /* 0x000fe400000001ff */
[----:B------:R-:W-:-:S04]  /*0c00*/  IMAD.HI.U32 R52, R8, -0x2daee0ad, RZ ;  /* 0xd2511f5308347827 */ /* 0x000fc800078e00ff */
[----:B------:R-:W-:Y:S01]  /*0c10*/  IMAD.HI.U32 R53, R12, -0x326172a9, RZ ;  /* 0xcd9e8d570c357827 */ /* 0x000fe200078e00ff */
[----:B------:R-:W-:-:S03]  /*0c20*/  LOP3.LUT R52, R7, UR31, R52, 0x96, !PT ;  /* 0x0000001f07347c12 */ /* 0x000fc6000f8e9634 */
[----:B------:R-:W-:Y:S01]  /*0c30*/  @P0 IMAD.MOV.U32 R77, RZ, RZ, R19 ;  /* 0x000000ffff4d0224 */ /* 0x000fe200078e0013 */
[----:B------:R-:W-:Y:S01]  /*0c40*/  LOP3.LUT R53, R6, UR30, R53, 0x96, !PT ;  /* 0x0000001e06357c12 */ /* 0x000fe2000f8e9635 */
[----:B------:R-:W-:Y:S02]  /*0c50*/  @P0 IMAD.MOV.U32 R70, RZ, RZ, R42 ;  /* 0x000000ffff460224 */ /* 0x000fe400078e002a */
[----:B------:R-:W-:Y:S02]  /*0c60*/  @P0 IMAD.MOV.U32 R69, RZ, RZ, R43 ;  /* 0x000000ffff450224 */ /* 0x000fe400078e002b */
[----:B------:R-:W-:Y:S02]  /*0c70*/  @P0 IMAD.MOV.U32 R82, RZ, RZ, R22 ;  /* 0x000000ffff520224 */ /* 0x000fe400078e0016 */
[----:B------:R-:W-:Y:S02]  /*0c80*/  @!P0 IMAD.MOV.U32 R77, RZ, RZ, R19 ;  /* 0x000000ffff4d8224 */ /* 0x000fe400078e0013 */
[----:B------:R-:W-:-:S02]  /*0c90*/  @P0 IMAD.MOV.U32 R66, RZ, RZ, R14 ;  /* 0x000000ffff420224 */ /* 0x000fc400078e000e */
[----:B------:R-:W-:Y:S02]  /*0ca0*/  @P0 IMAD.MOV.U32 R63, RZ, RZ, R15 ;  /* 0x000000ffff3f0224 */ /* 0x000fe400078e000f */
[----:B------:R-:W-:Y:S02]  /*0cb0*/  @P0 IMAD.MOV.U32 R60, RZ, RZ, R10 ;  /* 0x000000ffff3c0224 */ /* 0x000fe400078e000a */
[----:B------:R-:W-:Y:S02]  /*0cc0*/  @!P0 IMAD.MOV.U32 R70, RZ, RZ, R42 ;  /* 0x000000ffff468224 */ /* 0x000fe400078e002a */
[----:B------:R-:W-:Y:S02]  /*0cd0*/  @!P0 IMAD.MOV.U32 R69, RZ, RZ, R43 ;  /* 0x000000ffff458224 */ /* 0x000fe400078e002b */
[----:B------:R-:W-:Y:S02]  /*0ce0*/  @!P0 IMAD.MOV.U32 R82, RZ, RZ, R22 ;  /* 0x000000ffff528224 */ /* 0x000fe400078e0016 */
[----:B------:R-:W-:-:S02]  /*0cf0*/  @!P0 IMAD.MOV.U32 R66, RZ, RZ, R14 ;  /* 0x000000ffff428224 */ /* 0x000fc400078e000e */
[----:B------:R-:W-:Y:S02]  /*0d00*/  @!P0 IMAD.MOV.U32 R63, RZ, RZ, R15 ;  /* 0x000000ffff3f8224 */ /* 0x000fe400078e000f */
[----:B------:R-:W-:Y:S02]  /*0d10*/  @!P0 IMAD.MOV.U32 R61, RZ, RZ, R9 ;  /* 0x000000ffff3d8224 */ /* 0x000fe400078e0009 */
[----:B------:R-:W-:Y:S02]  /*0d20*/  @!P0 IMAD.MOV.U32 R60, RZ, RZ, R10 ;  /* 0x000000ffff3c8224 */ /* 0x000fe400078e000a */
[----:B------:R-:W-:Y:S02]  /*0d30*/  @!P0 IMAD.MOV.U32 R59, RZ, RZ, R11 ;  /* 0x000000ffff3b8224 */ /* 0x000fe400078e000b */
[----:B------:R-:W-:Y:S02]  /*0d40*/  IMAD R19, R8, -0x2daee0ad, RZ ;  /* 0xd2511f5308137824 */ /* 0x000fe400078e02ff */
[----:B-1234-:R-:W-:-:S07]  /*0d50*/  IMAD R54, R12, -0x326172a9, RZ ;  /* 0xcd9e8d570c367824 */ /* 0x01efce00078e02ff */
.L_x_5490:
[----:B0-----:R-:W0:Y:S01]  /*0d60*/  S2R R10, SR_TID.X ;  /* 0x00000000000a7919 */ /* 0x001e220000002100 */
        /* <DEDUP_REMOVED lines=17> */
[----:B------:R-:W-:Y:S02]  /*0e80*/  IMAD.MOV.U32 R18, RZ, RZ, 0x3f800000 ;  /* 0x3f800000ff127424 */ /* 0x000fe400078e00ff */
[----:B------:R-:W-:-:S08]  /*0e90*/  IMAD.MOV.U32 R93, RZ, RZ, 0x2f800000 ;  /* 0x2f800000ff5d7424 */ /* 0x000fd000078e00ff */
        /* <DEDUP_REMOVED lines=16> */
.L_x_20105:
[----:B------:R-:W-:Y:S05]  /*0fa0*/  BRX R8 -0xfb0                                      (*"BRANCH_TARGETS .L_x_20106,.L_x_20107,.L_x_20108"*) ;  /* 0xfffffff008147949 */ /* 0x000fea000383ffff */
.L_x_20108:
[----:B------:R-:W-:Y:S01]  /*0fb0*/  VIADD R9, R55, 0x1 ;  /* 0x0000000137097836 */ /* 0x000fe20000000000 */
[----:B------:R-:W-:Y:S01]  /*0fc0*/  MOV R7, R53 ;  /* 0x0000003500077202 */ /* 0x000fe20000000f00 */
[----:B------:R-:W-:Y:S01]  /*0fd0*/  IMAD.MOV.U32 R44, RZ, RZ, R19 ;  /* 0x000000ffff2c7224 */ /* 0x000fe200078e0013 */
[----:B------:R-:W-:Y:S06]  /*0fe0*/  BRA `(.L_x_5328) ;  /* 0x0000000000ec7947 */ /* 0x000fec0003800000 */
.L_x_20106:
[----:B------:R-:W-:Y:S01]  /*0ff0*/  IMAD.MOV.U32 R44, RZ, RZ, R19 ;  /* 0x000000ffff2c7224 */ /* 0x000fe200078e0013 */
[----:B------:R-:W-:Y:S01]  /*1000*/  MOV R7, R52 ;  /* 0x0000003400077202 */ /* 0x000fe20000000f00 */
[----:B------:R-:W-:Y:S01]  /*1010*/  IMAD.MOV.U32 R9, RZ, RZ, 0x3 ;  /* 0x00000003ff097424 */ /* 0x000fe200078e00ff */
[----:B------:R-:W-:Y:S06]  /*1020*/  BRA `(.L_x_5328) ;  /* 0x0000000000dc7947 */ /* 0x000fec0003800000 */
.L_x_20107:
        /* <DEDUP_REMOVED lines=13> */
.L_x_5330:
[----:B------:R-:W-:Y:S05]  /*1100*/  BSYNC.RECONVERGENT B2 ;  /* 0x0000000000027941 */ /* 0x000fea0003800200 */
.L_x_5329:
        /* <DEDUP_REMOVED lines=41> */
.L_x_5328:
[----:B------:R-:W-:Y:S05]  /*13a0*/  BSYNC.RECONVERGENT B1 ;  /* 0x0000000000017941 */ /* 0x000fea0003800200 */
.L_x_5327:
        /* <DEDUP_REMOVED lines=11> */
[----:B------:R-:W-:Y:S01]  /*1460*/  FSETP.GTU.FTZ.AND P1, PT, R7, R16, PT ;  /* 0x000000100700720b */ /* 0x000fe20003f3c000 */
[----:B------:R-:W-:Y:S01]  /*1470*/  IMAD.MOV.U32 R40, RZ, RZ, 0x2 ;  /* 0x00000002ff287424 */ /* 0x000fe200078e00ff */
[----:B------:R-:W-:-:S02]  /*1480*/  MOV R11, R54 ;  /* 0x00000036000b7202 */ /* 0x000fc40000000f00 */
[----:B------:R-:W-:Y:S02]  /*1490*/  FSEL R7, R8, RZ, !P1 ;  /* 0x000000ff08077208 */ /* 0x000fe40004800000 */
[----:B------:R-:W-:Y:S02]  /*14a0*/  PLOP3.LUT P1, PT, P1, PT, PT, 0x8, 0x80 ;  /* 0x000000000080781c */ /* 0x000fe40000f2e170 */
[----:B------:R-:W-:Y:S01]  /*14b0*/  PRMT R8, R20, 0x7632, R8 ;  /* 0x0000763214087816 */ /* 0x000fe20000000008 */
[----:B------:R-:W-:Y:S01]  /*14c0*/  FFMA.FTZ R7, R7, R76, R10 ;  /* 0x0000004c07077223 */ /* 0x000fe2000001000a */
        /* <DEDUP_REMOVED lines=10> */
.L_x_5333:
        /* <DEDUP_REMOVED lines=13> */
.L_x_5335:
[----:B------:R-:W-:Y:S05]  /*1640*/  BSYNC.RECONVERGENT B2 ;  /* 0x0000000000027941 */ /* 0x000fea0003800200 */
.L_x_5334:
        /* <DEDUP_REMOVED lines=40> */
[----:B------:R-:W-:Y:S01]  /*18d0*/  MOV R11, R44 ;  /* 0x0000002c000b7202 */ /* 0x000fe20000000f00 */
[----:B------:R-:W-:-:S07]  /*18e0*/  IMAD.MOV.U32 R44, RZ, RZ, R10 ;  /* 0x000000ffff2c7224 */ /* 0x000fce00078e000a */
.L_x_5332:
[----:B------:R-:W-:Y:S05]  /*18f0*/  BSYNC.RECONVERGENT B1 ;  /* 0x0000000000017941 */ /* 0x000fea0003800200 */
.L_x_5331:
        /* <DEDUP_REMOVED lines=24> */
.L_x_5338:
        /* <DEDUP_REMOVED lines=13> */
.L_x_5340:
[----:B------:R-:W-:Y:S05]  /*1b50*/  BSYNC.RECONVERGENT B2 ;  /* 0x0000000000027941 */ /* 0x000fea0003800200 */
.L_x_5339:
        /* <DEDUP_REMOVED lines=42> */
.L_x_5337:
[----:B------:R-:W-:Y:S05]  /*1e00*/  BSYNC.RECONVERGENT B1 ;  /* 0x0000000000017941 */ /* 0x000fea0003800200 */
.L_x_5336:
        /* <DEDUP_REMOVED lines=13> */
[----:B------:R-:W-:Y:S02]  /*1ee0*/  PLOP3.LUT P1, PT, P1, PT, PT, 0x8, 0x80 ;  /* 0x000000000080781c */ /* 0x000fe40000f2e170 */
[----:B------:R-:W-:Y:S01]  /*1ef0*/  PRMT R10, R21, 0x7632, R10 ;  /* 0x00007632150a7816 */ /* 0x000fe2000000000a */
        /* <DEDUP_REMOVED lines=10> */
.L_x_5343:
        /* <DEDUP_REMOVED lines=13> */
.L_x_5345:
[----:B------:R-:W-:Y:S05]  /*2070*/  BSYNC.RECONVERGENT B2 ;  /* 0x0000000000027941 */ /* 0x000fea0003800200 */
.L_x_5344:
        /* <DEDUP_REMOVED lines=42> */
.L_x_5342:
[----:B------:R-:W-:Y:S05]  /*2320*/  BSYNC.RECONVERGENT B1 ;  /* 0x0000000000017941 */ /* 0x000fea0003800200 */
.L_x_5341:
        /* <DEDUP_REMOVED lines=23> */
.L_x_5348:
        /* <DEDUP_REMOVED lines=13> */
.L_x_5350:
[----:B------:R-:W-:Y:S05]  /*2570*/  BSYNC.RECONVERGENT B2 ;  /* 0x0000000000027941 */ /* 0x000fea0003800200 */
.L_x_5349:
        /* <DEDUP_REMOVED lines=42> */
.L_x_5347:
[----:B------:R-:W-:Y:S05]  /*2820*/  BSYNC.RECONVERGENT B1 ;  /* 0x0000000000017941 */ /* 0x000fea0003800200 */
.L_x_5346:
        /* <DEDUP_REMOVED lines=8> */
[----:B------:R-:W-:Y:S02]  /*28b0*/  MOV R13, R54 ;  /* 0x00000036000d7202 */ /* 0x000fe40000000f00 */
[----:B------:R-:W-:Y:S01]  /*28c0*/  FSETP.GTU.FTZ.AND P3, PT, R11, R16, PT ;  /* 0x000000100b00720b */ /* 0x000fe20003f7c000 */
[----:B------:R-:W-:-:S05]  /*28d0*/  FMUL.FTZ R12, R12, R17 ;  /* 0x000000110c0c7220 */ /* 0x000fca0000410000 */
        /* <DEDUP_REMOVED lines=13> */
.L_x_5353:
        /* <DEDUP_REMOVED lines=13> */
.L_x_5355:
[----:B------:R-:W-:Y:S05]  /*2a80*/  BSYNC.RECONVERGENT B2 ;  /* 0x0000000000027941 */ /* 0x000fea0003800200 */
.L_x_5354:
        /* <DEDUP_REMOVED lines=42> */
.L_x_5352:
[----:B------:R-:W-:Y:S05]  /*2d30*/  BSYNC.RECONVERGENT B1 ;  /* 0x0000000000017941 */ /* 0x000fea0003800200 */
.L_x_5351:
        /* <DEDUP_REMOVED lines=24> */
.L_x_5358:
        /* <DEDUP_REMOVED lines=13> */
.L_x_5360:
[----:B------:R-:W-:Y:S05]  /*2f90*/  BSYNC.RECONVERGENT B2 ;  /* 0x0000000000027941 */ /* 0x000fea0003800200 */
.L_x_5359:
        /* <DEDUP_REMOVED lines=42> */
.L_x_5357:
[----:B------:R-:W-:Y:S05]  /*3240*/  BSYNC.RECONVERGENT B1 ;  /* 0x0000000000017941 */ /* 0x000fea0003800200 */
.L_x_5356:
        /* <DEDUP_REMOVED lines=8> */
[----:B------:R-:W-:Y:S02]  /*32d0*/  IMAD.MOV.U32 R55, RZ, RZ, 0x2 ;  /* 0x00000002ff377424 */ /* 0x000fe400078e00ff */
[----:B------:R-:W-:Y:S01]  /*32e0*/  FSETP.GTU.FTZ.AND P5, PT, R13, R16, PT ;  /* 0x000000100d00720b */ /* 0x000fe20003fbc000 */
[----:B------:R-:W-:-:S05]  /*32f0*/  FMUL.FTZ R14, R14, R17 ;  /* 0x000000110e0e7220 */ /* 0x000fca0000410000 */
[----:B------:R-:W-:Y:S02]  /*3300*/  FSEL R13, R14, RZ, !P5 ;  /* 0x000000ff0e0d7208 */ /* 0x000fe40006800000 */
[----:B------:R-:W-:Y:S02]  /*3310*/  MOV R14, R54 ;  /* 0x00000036000e7202 */ /* 0x000fe40000000f00 */
[----:B------:R-:W-:Y:S01]  /*3320*/  PLOP3.LUT P5, PT, P5, PT, PT, 0x8, 0x80 ;  /* 0x000000000080781c */ /* 0x000fe20002fae170 */
[----:B------:R-:W-:Y:S01]  /*3330*/  FFMA.FTZ R13, R13, R70, R40 ;  /* 0x000000460d0d7223 */ /* 0x000fe20000010028 */
        /* <DEDUP_REMOVED lines=9> */
.L_x_5363:
        /* <DEDUP_REMOVED lines=15> */
.L_x_5365:
[----:B------:R-:W-:Y:S05]  /*34c0*/  BSYNC.RECONVERGENT B2 ;  /* 0x0000000000027941 */ /* 0x000fea0003800200 */
.L_x_5364:
        /* <DEDUP_REMOVED lines=42> */
.L_x_5362:
[----:B------:R-:W-:Y:S05]  /*3770*/  BSYNC.RECONVERGENT B1 ;  /* 0x0000000000017941 */ /* 0x000fea0003800200 */
.L_x_5361:
[----:B------:R-:W-:Y:S02]  /*3780*/  I2FP.F32.U32 R14, R14 ;  /* 0x0000000e000e7245 */ /* 0x000fe40000201000 */
[----:B------:R-:W-:Y:S02]  /*3790*/  SHF.L.U32 R41, R15, 0x10, RZ ;  /* 0x000000100f297819 */ /* 0x000fe400000006ff */
[----:B------:R-:W-:Y:S01]  /*37a0*/  PRMT R40, R23, 0x7632, R40 ;  /* 0x0000763217287816 */ /* 0x000fe20000000028 */
[----:B------:R-:W-:Y:S01]  /*37b0*/  FFMA.FTZ R15, R14, R93, 1.1641532182693481445e-10 ;  /* 0x2f0000000e0f7423 */ /* 0x000fe2000001005d */
[----:B------:R-:W-:Y:S01]  /*37c0*/  F2FP.BF16.F32.PACK_AB R42, R12, R11 ;  /* 0x0000000b0c2a723e */ /* 0x000fe200000010ff */
[----:B------:R-:W-:Y:S02]  /*37d0*/  FMUL.FTZ R14, R41, R18 ;  /* 0x00000012290e7220 */ /* 0x000fe40000410000 */
[----:B------:R-:W-:Y:S01]  /*37e0*/  IMAD.U32 R41, R40, 0x10000, RZ ;  /* 0x0001000028297824 */ /* 0x000fe200078e00ff */
[----:B------:R-:W-:Y:S01]  /*37f0*/  FSETP.GTU.FTZ.AND P6, PT, R15, R16, PT ;  /* 0x000000100f00720b */ /* 0x000fe20003fdc000 */
[----:B------:R-:W-:Y:S01]  /*3800*/  FMUL.FTZ R14, R14, R17 ;  /* 0x000000110e0e7220 */ /* 0x000fe20000410000 */
[----:B------:R-:W-:-:S04]  /*3810*/  F2FP.BF16.F32.PACK_AB R40, R8, R7 ;  /* 0x000000070828723e */ /* 0x000fc800000010ff */
[----:B------:R-:W-:Y:S02]  /*3820*/  FSEL R14, R14, RZ, !P6 ;  /* 0x000000ff0e0e7208 */ /* 0x000fe40007000000 */
[----:B------:R-:W-:-:S03]  /*3830*/  PLOP3.LUT P6, PT, P6, PT, PT, 0x8, 0x80 ;  /* 0x000000000080781c */ /* 0x000fc600037ce170 */
[----:B------:R-:W-:Y:S01]  /*3840*/  FFMA.FTZ R14, R14, R69, R41 ;  /* 0x000000450e0e7223 */ /* 0x000fe20000010029 */
[----:B------:R-:W-:-:S04]  /*3850*/  F2FP.BF16.F32.PACK_AB R41, R10, R9 ;  /* 0x000000090a29723e */ /* 0x000fc800000010ff */
[----:B------:R-:W-:Y:S01]  /*3860*/  F2FP.BF16.F32.PACK_AB R43, R14, R13 ;  /* 0x0000000d0e2b723e */ /* 0x000fe200000010ff */
[----:B------:R-:W-:Y:S06]  /*3870*/  BRA `(.L_x_5366) ;  /* 0x0000002800207947 */ /* 0x000fec0003800000 */
.L_x_5326:
        /* <DEDUP_REMOVED lines=16> */
.L_x_5369:
        /* <DEDUP_REMOVED lines=13> */
.L_x_5371:
[----:B------:R-:W-:Y:S05]  /*3a50*/  BSYNC.RECONVERGENT B2 ;  /* 0x0000000000027941 */ /* 0x000fea0003800200 */
.L_x_5370:
        /* <DEDUP_REMOVED lines=41> */
.L_x_5368:
[----:B------:R-:W-:Y:S05]  /*3cf0*/  BSYNC.RECONVERGENT B1 ;  /* 0x0000000000017941 */ /* 0x000fea0003800200 */
.L_x_5367:
        /* <DEDUP_REMOVED lines=26> */
.L_x_5374:
        /* <DEDUP_REMOVED lines=13> */
.L_x_5376:
[----:B------:R-:W-:Y:S05]  /*3f70*/  BSYNC.RECONVERGENT B2 ;  /* 0x0000000000027941 */ /* 0x000fea0003800200 */
.L_x_5375:
        /* <DEDUP_REMOVED lines=42> */
.L_x_5373:
[----:B------:R-:W-:Y:S05]  /*4220*/  BSYNC.RECONVERGENT B1 ;  /* 0x0000000000017941 */ /* 0x000fea0003800200 */
.L_x_5372:
        /* <DEDUP_REMOVED lines=23> */
.L_x_5379:
        /* <DEDUP_REMOVED lines=13> */
.L_x_5381:
[----:B------:R-:W-:Y:S05]  /*4470*/  BSYNC.RECONVERGENT B2 ;  /* 0x0000000000027941 */ /* 0x000fea0003800200 */
.L_x_5380:
        /* <DEDUP_REMOVED lines=42> */
.L_x_5378:
[----:B------:R-:W-:Y:S05]  /*4720*/  BSYNC.RECONVERGENT B1 ;  /* 0x0000000000017941 */ /* 0x000fea0003800200 */
.L_x_5377:
        /* <DEDUP_REMOVED lines=23> */
.L_x_5384:
        /* <DEDUP_REMOVED lines=13> */
.L_x_5386:
[----:B------:R-:W-:Y:S05]  /*4970*/  BSYNC.RECONVERGENT B2 ;  /* 0x0000000000027941 */ /* 0x000fea0003800200 */
.L_x_5385:
        /* <DEDUP_REMOVED lines=40> */
[----:B------:R-:W-:Y:S02]  /*4c00*/  IMAD.MOV.U32 R11, RZ, RZ, R44 ;  /* 0x000000ffff0b7224 */ /* 0x000fe400078e002c */
[----:B------:R-:W-:-:S07]  /*4c10*/  IMAD.MOV.U32 R44, RZ, RZ, R10 ;  /* 0x000000ffff2c7224 */ /* 0x000fce00078e000a */
.L_x_5383:
[----:B------:R-:W-:Y:S05]  /*4c20*/  BSYNC.RECONVERGENT B1 ;  /* 0x0000000000017941 */ /* 0x000fea0003800200 */
.L_x_5382:
        /* <DEDUP_REMOVED lines=22> */
.L_x_5389:
        /* <DEDUP_REMOVED lines=13> */
.L_x_5391:
[----:B------:R-:W-:Y:S05]  /*4e60*/  BSYNC.RECONVERGENT B2 ;  /* 0x0000000000027941 */ /* 0x000fea0003800200 */
.L_x_5390:
        /* <DEDUP_REMOVED lines=42> */
.L_x_5388:
[----:B------:R-:W-:Y:S05]  /*5110*/  BSYNC.RECONVERGENT B1 ;  /* 0x0000000000017941 */ /* 0x000fea0003800200 */
.L_x_5387:
        /* <DEDUP_REMOVED lines=23> */
.L_x_5394:
        /* <DEDUP_REMOVED lines=13> */
.L_x_5396:
[----:B------:R-:W-:Y:S05]  /*5360*/  BSYNC.RECONVERGENT B2 ;  /* 0x0000000000027941 */ /* 0x000fea0003800200 */
.L_x_5395:
        /* <DEDUP_REMOVED lines=42> */
.L_x_5393:
[----:B------:R-:W-:Y:S05]  /*5610*/  BSYNC.RECONVERGENT B1 ;  /* 0x0000000000017941 */ /* 0x000fea0003800200 */
.L_x_5392:
        /* <DEDUP_REMOVED lines=22> */
.L_x_5399:
        /* <DEDUP_REMOVED lines=13> */
.L_x_5401:
[----:B------:R-:W-:Y:S05]  /*5850*/  BSYNC.RECONVERGENT B2 ;  /* 0x0000000000027941 */ /* 0x000fea0003800200 */
.L_x_5400:
        /* <DEDUP_REMOVED lines=42> */
.L_x_5398:
[----:B------:R-:W-:Y:S05]  /*5b00*/  BSYNC.RECONVERGENT B1 ;  /* 0x0000000000017941 */ /* 0x000fea0003800200 */
.L_x_5397:
        /* <DEDUP_REMOVED lines=23> */
.L_x_5404:
        /* <DEDUP_REMOVED lines=15> */
.L_x_5406:
[----:B------:R-:W-:Y:S05]  /*5d70*/  BSYNC.RECONVERGENT B2 ;  /* 0x0000000000027941 */ /* 0x000fea0003800200 */
.L_x_5405:
        /* <DEDUP_REMOVED lines=42> */
.L_x_5403:
[----:B------:R-:W-:Y:S05]  /*6020*/  BSYNC.RECONVERGENT B1 ;  /* 0x0000000000017941 */ /* 0x000fea0003800200 */
.L_x_5402:
[----:B------:R-:W-:Y:S02]  /*6030*/  I2FP.F32.U32 R14, R14 ;  /* 0x0000000e000e7245 */ /* 0x000fe40000201000 */
        /* <DEDUP_REMOVED lines=10> */
[----:B------:R-:W-:-:S05]  /*60e0*/  FMUL.FTZ R14, R14, R69 ;  /* 0x000000450e0e7220 */ /* 0x000fca0000410000 */
[----:B------:R-:W-:-:S07]  /*60f0*/  F2FP.BF16.F32.PACK_AB R43, R14, R13 ;  /* 0x0000000d0e2b723e */ /* 0x000fce00000010ff */
.L_x_5366:
[----:B------:R-:W-:Y:S01]  /*6100*/  SEL R15, RZ, 0x10000, !P5 ;  /* 0x00010000ff0f7807 */ /* 0x000fe20006800000 */
[----:B------:R-:W0:Y:S01]  /*6110*/  LDC.64 R50, c[0x0][0x3b0] ;  /* 0x0000ec00ff327b82 */ /* 0x000e220000000a00 */
[----:B------:R-:W-:Y:S02]  /*6120*/  ISETP.NE.AND P5, PT, R45, RZ, PT ;  /* 0x000000ff2d00720c */ /* 0x000fe40003fa5270 */
[----:B------:R-:W-:Y:S02]  /*6130*/  SEL R46, RZ, 0x1000000, !P6 ;  /* 0x01000000ff2e7807 */ /* 0x000fe40007000000 */
[----:B------:R-:W-:Y:S02]  /*6140*/  ISETP.NE.AND P6, PT, R19, RZ, PT ;  /* 0x000000ff1300720c */ /* 0x000fe40003fc5270 */
[----:B------:R-:W-:Y:S01]  /*6150*/  SEL R48, RZ, 0x100, !P5 ;  /* 0x00000100ff307807 */ /* 0x000fe20006800000 */
[----:B------:R-:W1:Y:S01]  /*6160*/  @P0 LDC.64 R56, c[0x0][0x3a0] ;  /* 0x0000e800ff380b82 */ /* 0x000e620000000a00 */
[----:B------:R-:W-:-:S02]  /*6170*/  SEL R19, RZ, 0x1000000, !P2 ;  /* 0x01000000ff137807 */ /* 0x000fc40005000000 */
[----:B------:R-:W-:Y:S02]  /*6180*/  SEL R45, RZ, 0x10000, !P1 ;  /* 0x00010000ff2d7807 */ /* 0x000fe40004800000 */
[----:B------:R-:W-:Y:S02]  /*6190*/  SEL R47, RZ, 0x100, !P4 ;  /* 0x00000100ff2f7807 */ /* 0x000fe40006000000 */
[----:B------:R-:W-:Y:S02]  /*61a0*/  LOP3.LUT R19, R48, R19, R45, 0xfe, !PT ;  /* 0x0000001330137212 */ /* 0x000fe400078efe2d */
[----:B------:R-:W2:Y:S01]  /*61b0*/  LDC.64 R48, c[0x0][0x3a8] ;  /* 0x0000ea00ff307b82 */ /* 0x000ea20000000a00 */
[----:B------:R-:W-:Y:S01]  /*61c0*/  LOP3.LUT R46, R47, R46, R15, 0xfe, !PT ;  /* 0x0000002e2f2e7212 */ /* 0x000fe200078efe0f */
[----:B------:R-:W-:Y:S01]  /*61d0*/  VIADD R15, R6, 0x20 ;  /* 0x00000020060f7836 */ /* 0x000fe20000000000 */
[----:B------:R-:W-:Y:S02]  /*61e0*/  SEL R47, RZ, 0x1, !P3 ;  /* 0x00000001ff2f7807 */ /* 0x000fe40005800000 */
[----:B------:R-:W-:Y:S01]  /*61f0*/  SEL R45, RZ, 0x1, !P6 ;  /* 0x00000001ff2d7807 */ /* 0x000fe20007000000 */
[----:B------:R-:W-:Y:S01]  /*6200*/  IMAD.WIDE.U32 R64, R15, 0x10, R64 ;  /* 0x000000100f407825 */ /* 0x000fe200078e0040 */
[----:B------:R-:W-:-:S02]  /*6210*/  LOP3.LUT R47, R46, R47, RZ, 0xfc, !PT ;  /* 0x0000002f2e2f7212 */ /* 0x000fc400078efcff */
[----:B------:R-:W-:Y:S01]  /*6220*/  LOP3.LUT R46, R19, R45, RZ, 0xfc, !PT ;  /* 0x0000002d132e7212 */ /* 0x000fe200078efcff */
[----:B0-----:R-:W-:-:S04]  /*6230*/  IMAD.WIDE.U32 R50, R6, 0x8, R50 ;  /* 0x0000000806327825 */ /* 0x001fc800078e0032 */
        /* <DEDUP_REMOVED lines=23> */
.L_x_5410:
        /* <DEDUP_REMOVED lines=11> */
[----:B------:R-:W-:-:S04]  /*6460*/  @P1 IADD3 R19, PT, PT, R5, RZ, RZ ;  /* 0x000000ff05131210 */ /* 0x000fc80007ffe0ff */
[----:B------:R-:W-:-:S07]  /*6470*/  @!P0 MOV R5, R19 ;  /* 0x0000001300058202 */ /* 0x000fce0000000f00 */
.L_x_5412:
[----:B------:R-:W-:Y:S05]  /*6480*/  BSYNC.RECONVERGENT B2 ;  /* 0x0000000000027941 */ /* 0x000fea0003800200 */
.L_x_5411:
        /* <DEDUP_REMOVED lines=42> */
.L_x_5409:
[----:B------:R-:W-:Y:S05]  /*6730*/  BSYNC.RECONVERGENT B1 ;  /* 0x0000000000017941 */ /* 0x000fea0003800200 */
.L_x_5408:
[----:B------:R-:W-:Y:S01]  /*6740*/  I2FP.F32.U32 R44, R45 ;  /* 0x0000002d002c7245 */ /* 0x000fe20000201000 */
[----:B-----5:R-:W-:Y:S01]  /*6750*/  IMAD.U32 R48, R20, 0x10000, RZ ;  /* 0x0001000014307824 */ /* 0x020fe200078e00ff */
[----:B------:R-:W-:Y:S01]  /*6760*/  SHF.L.U32 R47, R40, 0x10, RZ ;  /* 0x00000010282f7819 */ /* 0x000fe200000006ff */
[----:B------:R-:W-:Y:S01]  /*6770*/  BSSY.RECONVERGENT B1, `(.L_x_5413) ;  /* 0x000004e000017945 */ /* 0x000fe20003800200 */
[----:B------:R-:W-:Y:S01]  /*6780*/  ISETP.NE.AND P1, PT, R46, 0x1, PT ;  /* 0x000000012e00780c */ /* 0x000fe20003f25270 */
[----:B------:R-:W-:Y:S01]  /*6790*/  FFMA.FTZ R45, R44, R93, 1.1641532182693481445e-10 ;  /* 0x2f0000002c2d7423 */ /* 0x000fe2000001005d */
[----:B------:R-:W-:Y:S01]  /*67a0*/  PRMT R40, R40, 0x7632, R40 ;  /* 0x0000763228287816 */ /* 0x000fe20000000028 */
[----:B------:R-:W-:Y:S01]  /*67b0*/  FMUL.FTZ R44, R47, R18 ;  /* 0x000000122f2c7220 */ /* 0x000fe20000410000 */
[----:B------:R-:W-:Y:S02]  /*67c0*/  HFMA2 R47, -RZ, RZ, 0, 1.1920928955078125e-07 ;  /* 0x00000002ff2f7431 */ /* 0x000fe400000001ff */
[----:B------:R-:W-:Y:S01]  /*67d0*/  FSETP.GTU.FTZ.AND P0, PT, R45, R16, PT ;  /* 0x000000102d00720b */ /* 0x000fe20003f1c000 */
[----:B------:R-:W-:-:S05]  /*67e0*/  FMUL.FTZ R44, R44, R17 ;  /* 0x000000112c2c7220 */ /* 0x000fca0000410000 */
        /* <DEDUP_REMOVED lines=14> */
.L_x_5415:
        /* <DEDUP_REMOVED lines=13> */
.L_x_5417:
[----:B------:R-:W-:Y:S05]  /*69a0*/  BSYNC.RECONVERGENT B2 ;  /* 0x0000000000027941 */ /* 0x000fea0003800200 */
.L_x_5416:
        /* <DEDUP_REMOVED lines=42> */
.L_x_5414:
[----:B------:R-:W-:Y:S05]  /*6c50*/  BSYNC.RECONVERGENT B1 ;  /* 0x0000000000017941 */ /* 0x000fea0003800200 */
.L_x_5413:
[----:B------:R-:W-:Y:S01]  /*6c60*/  I2FP.F32.U32 R46, R45 ;  /* 0x0000002d002e7245 */ /* 0x000fe20000201000 */
[----:B------:R-:W-:Y:S01]  /*6c70*/  BSSY.RECONVERGENT B1, `(.L_x_5418) ;  /* 0x0000050000017945 */ /* 0x000fe20003800200 */
[----:B------:R-:W-:Y:S01]  /*6c80*/  SHF.L.U32 R49, R40, 0x10, RZ ;  /* 0x0000001028317819 */ /* 0x000fe200000006ff */
[----:B------:R-:W-:Y:S01]  /*6c90*/  IMAD.MOV.U32 R48, RZ, RZ, R54 ;  /* 0x000000ffff307224 */ /* 0x000fe200078e0036 */
[----:B------:R-:W-:Y:S01]  /*6ca0*/  ISETP.NE.AND P1, PT, R47, 0x1, PT ;  /* 0x000000012f00780c */ /* 0x000fe20003f25270 */
[----:B------:R-:W-:Y:S01]  /*6cb0*/  FFMA.FTZ R45, R46, R93, 1.1641532182693481445e-10 ;  /* 0x2f0000002e2d7423 */ /* 0x000fe2000001005d */
[----:B------:R-:W-:Y:S01]  /*6cc0*/  PRMT R46, R20, 0x7632, R46 ;  /* 0x00007632142e7816 */ /* 0x000fe2000000002e */
[----:B------:R-:W-:Y:S01]  /*6cd0*/  FMUL.FTZ R40, R49, R18 ;  /* 0x0000001231287220 */ /* 0x000fe20000410000 */
[----:B------:R-:W-:Y:S02]  /*6ce0*/  HFMA2 R49, -RZ, RZ, 0, 1.1920928955078125e-07 ;  /* 0x00000002ff317431 */ /* 0x000fe400000001ff */
[----:B------:R-:W-:Y:S01]  /*6cf0*/  FSETP.GTU.FTZ.AND P0, PT, R45, R16, PT ;  /* 0x000000102d00720b */ /* 0x000fe20003f1c000 */
[----:B------:R-:W-:Y:S01]  /*6d00*/  FMUL.FTZ R40, R40, R17 ;  /* 0x0000001128287220 */ /* 0x000fe20000410000 */
[----:B------:R-:W-:-:S04]  /*6d10*/  IMAD.U32 R45, R46, 0x10000, RZ ;  /* 0x000100002e2d7824 */ /* 0x000fc800078e00ff */
[----:B------:R-:W-:Y:S02]  /*6d20*/  FSEL R40, R40, RZ, !P0 ;  /* 0x000000ff28287208 */ /* 0x000fe40004000000 */
[----:B------:R-:W-:-:S03]  /*6d30*/  PLOP3.LUT P0, PT, P0, PT, PT, 0x8, 0x80 ;  /* 0x000000000080781c */ /* 0x000fc6000070e170 */
[----:B------:R-:W-:-:S05]  /*6d40*/  FFMA.FTZ R40, R40, R67, R45 ;  /* 0x0000004328287223 */ /* 0x000fca000001002d */
        /* <DEDUP_REMOVED lines=10> */
.L_x_5420:
        /* <DEDUP_REMOVED lines=13> */
.L_x_5422:
[----:B------:R-:W-:Y:S05]  /*6ec0*/  BSYNC.RECONVERGENT B2 ;  /* 0x0000000000027941 */ /* 0x000fea0003800200 */
.L_x_5421:
        /* <DEDUP_REMOVED lines=38> */
[----:B------:R-:W-:Y:S02]  /*7130*/  LOP3.LUT R53, R48, UR30, R55, 0x96, !PT ;  /* 0x0000001e30357c12 */ /* 0x000fe4000f8e9637 */
[----:B------:R-:W-:Y:S01]  /*7140*/  MOV R48, R19 ;  /* 0x0000001300307202 */ /* 0x000fe20000000f00 */
[----:B------:R-:W-:Y:S01]  /*7150*/  IMAD.MOV.U32 R19, RZ, RZ, R46 ;  /* 0x000000ffff137224 */ /* 0x000fe200078e002e */
[----:B------:R-:W-:-:S07]  /*7160*/  LOP3.LUT R52, R52, UR31, R47, 0x96, !PT ;  /* 0x0000001f34347c12 */ /* 0x000fce000f8e962f */
.L_x_5419:
[----:B------:R-:W-:Y:S05]  /*7170*/  BSYNC.RECONVERGENT B1 ;  /* 0x0000000000017941 */ /* 0x000fea0003800200 */
.L_x_5418:
[----:B------:R-:W-:Y:S01]  /*7180*/  I2FP.F32.U32 R46, R48 ;  /* 0x00000030002e7245 */ /* 0x000fe20000201000 */
[----:B------:R-:W-:Y:S01]  /*7190*/  IMAD.U32 R51, R41, 0x10000, RZ ;  /* 0x0001000029337824 */ /* 0x000fe200078e00ff */
[----:B------:R-:W-:Y:S01]  /*71a0*/  ISETP.NE.AND P2, PT, R49, 0x1, PT ;  /* 0x000000013100780c */ /* 0x000fe20003f45270 */
[----:B------:R-:W-:Y:S01]  /*71b0*/  BSSY.RECONVERGENT B1, `(.L_x_5423) ;  /* 0x000004d000017945 */ /* 0x000fe20003800200 */
[----:B------:R-:W-:Y:S01]  /*71c0*/  SHF.L.U32 R48, R21, 0x10, RZ ;  /* 0x0000001015307819 */ /* 0x000fe200000006ff */
[----:B------:R-:W-:Y:S01]  /*71d0*/  FFMA.FTZ R47, R46, R93, 1.1641532182693481445e-10 ;  /* 0x2f0000002e2f7423 */ /* 0x000fe2000001005d */
[----:B------:R-:W-:Y:S01]  /*71e0*/  FMUL.FTZ R46, R51, R18 ;  /* 0x00000012332e7220 */ /* 0x000fe20000410000 */
[----:B------:R-:W-:-:S03]  /*71f0*/  PRMT R41, R41, 0x7632, R41 ;  /* 0x0000763229297816 */ /* 0x000fc60000000029 */
[----:B------:R-:W-:Y:S01]  /*7200*/  FMUL.FTZ R46, R46, R17 ;  /* 0x000000112e2e7220 */ /* 0x000fe20000410000 */
[----:B------:R-:W-:-:S04]  /*7210*/  FSETP.GTU.FTZ.AND P1, PT, R47, R16, PT ;  /* 0x000000102f00720b */ /* 0x000fc80003f3c000 */
        /* <DEDUP_REMOVED lines=14> */
.L_x_5425:
        /* <DEDUP_REMOVED lines=13> */
.L_x_5427:
[----:B------:R-:W-:Y:S05]  /*73d0*/  BSYNC.RECONVERGENT B2 ;  /* 0x0000000000027941 */ /* 0x000fea0003800200 */
.L_x_5426:
        /* <DEDUP_REMOVED lines=42> */
.L_x_5424:
[----:B------:R-:W-:Y:S05]  /*7680*/  BSYNC.RECONVERGENT B1 ;  /* 0x0000000000017941 */ /* 0x000fea0003800200 */
.L_x_5423:
        /* <DEDUP_REMOVED lines=10> */
[----:B------:R-:W-:Y:S02]  /*7730*/  SHF.L.U32 R41, R47, 0x10, RZ ;  /* 0x000000102f297819 */ /* 0x000fe400000006ff */
[----:B------:R-:W-:Y:S02]  /*7740*/  FSEL R50, R49, RZ, !P2 ;  /* 0x000000ff31327208 */ /* 0x000fe40005000000 */
[----:B------:R-:W-:Y:S02]  /*7750*/  PLOP3.LUT P2, PT, P2, PT, PT, 0x8, 0x80 ;  /* 0x000000000080781c */ /* 0x000fe4000174e170 */
[----:B------:R-:W-:Y:S01]  /*7760*/  MOV R49, R54 ;  /* 0x0000003600317202 */ /* 0x000fe20000000f00 */
        /* <DEDUP_REMOVED lines=11> */
.L_x_5430:
        /* <DEDUP_REMOVED lines=13> */
.L_x_5432:
[----:B------:R-:W-:Y:S05]  /*78f0*/  BSYNC.RECONVERGENT B2 ;  /* 0x0000000000027941 */ /* 0x000fea0003800200 */
.L_x_5431:
        /* <DEDUP_REMOVED lines=42> */
.L_x_5429:
[----:B------:R-:W-:Y:S05]  /*7ba0*/  BSYNC.RECONVERGENT B1 ;  /* 0x0000000000017941 */ /* 0x000fea0003800200 */
.L_x_5428:
        /* <DEDUP_REMOVED lines=24> */
.L_x_5435:
        /* <DEDUP_REMOVED lines=13> */
.L_x_5437:
[----:B------:R-:W-:Y:S05]  /*7e00*/  BSYNC.RECONVERGENT B2 ;  /* 0x0000000000027941 */ /* 0x000fea0003800200 */
.L_x_5436:
        /* <DEDUP_REMOVED lines=42> */
.L_x_5434:
[----:B------:R-:W-:Y:S05]  /*80b0*/  BSYNC.RECONVERGENT B1 ;  /* 0x0000000000017941 */ /* 0x000fea0003800200 */
.L_x_5433:
        /* <DEDUP_REMOVED lines=24> */
.L_x_5440:
        /* <DEDUP_REMOVED lines=13> */
.L_x_5442:
[----:B------:R-:W-:Y:S05]  /*8310*/  BSYNC.RECONVERGENT B2 ;  /* 0x0000000000027941 */ /* 0x000fea0003800200 */
.L_x_5441:
        /* <DEDUP_REMOVED lines=42> */
.L_x_5439:
[----:B------:R-:W-:Y:S05]  /*85c0*/  BSYNC.RECONVERGENT B1 ;  /* 0x0000000000017941 */ /* 0x000fea0003800200 */
.L_x_5438:
[----:B------:R-:W-:Y:S01]  /*85d0*/  I2FP.F32.U32 R42, R42 ;  /* 0x0000002a002a7245 */ /* 0x000fe20000201000 */
[----:B------:R-:W-:Y:S01]  /*85e0*/  BSSY.RECONVERGENT B1, `(.L_x_5443) ;  /* 0x0000051000017945 */ /* 0x000fe20003800200 */
[C---:B------:R-:W-:Y:S01]  /*85f0*/  SHF.L.U32 R50, R43.reuse, 0x10, RZ ;  /* 0x000000102b327819 */ /* 0x040fe200000006ff */
        /* <DEDUP_REMOVED lines=21> */
.L_x_5445:
        /* <DEDUP_REMOVED lines=15> */
.L_x_5447:
[----:B------:R-:W-:Y:S05]  /*8840*/  BSYNC.RECONVERGENT B2 ;  /* 0x0000000000027941 */ /* 0x000fea0003800200 */
.L_x_5446:
        /* <DEDUP_REMOVED lines=42> */
.L_x_5444:
[----:B------:R-:W-:Y:S05]  /*8af0*/  BSYNC.RECONVERGENT B1 ;  /* 0x0000000000017941 */ /* 0x000fea0003800200 */
.L_x_5443:
[----:B------:R-:W-:Y:S02]  /*8b00*/  I2FP.F32.U32 R42, R42 ;  /* 0x0000002a002a7245 */ /* 0x000fe40000201000 */
[----:B------:R-:W-:Y:S02]  /*8b10*/  SHF.L.U32 R51, R51, 0x10, RZ ;  /* 0x0000001033337819 */ /* 0x000fe400000006ff */
[----:B------:R-:W-:Y:S01]  /*8b20*/  PRMT R43, R23, 0x7632, R43 ;  /* 0x00007632172b7816 */ /* 0x000fe2000000002b */
[----:B------:R-:W-:Y:S01]  /*8b30*/  FFMA.FTZ R42, R42, R93, 1.1641532182693481445e-10 ;  /* 0x2f0000002a2a7423 */ /* 0x000fe2000001005d */
[----:B------:R-:W-:Y:S01]  /*8b40*/  F2FP.BF16.F32.PACK_AB R41, R41, R46 ;  /* 0x0000002e2929723e */ /* 0x000fe200000010ff */
[----:B------:R-:W-:Y:S01]  /*8b50*/  FMUL.FTZ R51, R51, R18 ;  /* 0x0000001233337220 */ /* 0x000fe20000410000 */
[----:B------:R-:W-:Y:S01]  /*8b60*/  F2FP.BF16.F32.PACK_AB R40, R40, R44 ;  /* 0x0000002c2828723e */ /* 0x000fe200000010ff */
[----:B------:R-:W-:Y:S01]  /*8b70*/  IMAD.U32 R43, R43, 0x10000, RZ ;  /* 0x000100002b2b7824 */ /* 0x000fe200078e00ff */
[----:B------:R-:W-:Y:S01]  /*8b80*/  FSETP.GTU.FTZ.AND P6, PT, R42, R16, PT ;  /* 0x000000102a00720b */ /* 0x000fe20003fdc000 */
[----:B------:R-:W-:Y:S01]  /*8b90*/  FMUL.FTZ R51, R51, R17 ;  /* 0x0000001133337220 */ /* 0x000fe20000410000 */
[----:B------:R-:W-:-:S04]  /*8ba0*/  F2FP.BF16.F32.PACK_AB R42, R49, R48 ;  /* 0x00000030312a723e */ /* 0x000fc800000010ff */
[----:B------:R-:W-:Y:S02]  /*8bb0*/  FSEL R51, R51, RZ, !P6 ;  /* 0x000000ff33337208 */ /* 0x000fe40007000000 */
[----:B------:R-:W-:-:S03]  /*8bc0*/  PLOP3.LUT P6, PT, P6, PT, PT, 0x8, 0x80 ;  /* 0x000000000080781c */ /* 0x000fc600037ce170 */
[----:B------:R-:W-:-:S05]  /*8bd0*/  FFMA.FTZ R18, R51, R59, R43 ;  /* 0x0000003b33127223 */ /* 0x000fca000001002b */
[----:B------:R-:W-:Y:S01]  /*8be0*/  F2FP.BF16.F32.PACK_AB R43, R18, R50 ;  /* 0x00000032122b723e */ /* 0x000fe200000010ff */
[----:B------:R-:W-:Y:S06]  /*8bf0*/  BRA `(.L_x_5448) ;  /* 0x0000002800207947 */ /* 0x000fec0003800000 */
.L_x_5407:
        /* <DEDUP_REMOVED lines=16> */
.L_x_5451:
        /* <DEDUP_REMOVED lines=13> */
.L_x_5453:
[----:B------:R-:W-:Y:S05]  /*8dd0*/  BSYNC.RECONVERGENT B2 ;  /* 0x0000000000027941 */ /* 0x000fea0003800200 */
.L_x_5452:
        /* <DEDUP_REMOVED lines=42> */
.L_x_5450:
[----:B------:R-:W-:Y:S05]  /*9080*/  BSYNC.RECONVERGENT B1 ;  /* 0x0000000000017941 */ /* 0x000fea0003800200 */
.L_x_5449:
[----:B------:R-:W-:Y:S01]  /*9090*/  I2FP.F32.U32 R44, R45 ;  /* 0x0000002d002c7245 */ /* 0x000fe20000201000 */
[----:B-----5:R-:W-:Y:S01]  /*90a0*/  IMAD.U32 R47, R40, 0x10000, RZ ;  /* 0x00010000282f7824 */ /* 0x020fe200078e00ff */
[----:B------:R-:W-:Y:S01]  /*90b0*/  ISETP.NE.AND P1, PT, R46, 0x1, PT ;  /* 0x000000012e00780c */ /* 0x000fe20003f25270 */
[----:B------:R-:W-:Y:S01]  /*90c0*/  BSSY.RECONVERGENT B1, `(.L_x_5454) ;  /* 0x000004d000017945 */ /* 0x000fe20003800200 */
[----:B------:R-:W-:Y:S01]  /*90d0*/  PRMT R40, R40, 0x7632, R40 ;  /* 0x0000763228287816 */ /* 0x000fe20000000028 */
        /* <DEDUP_REMOVED lines=19> */
.L_x_5456:
        /* <DEDUP_REMOVED lines=13> */
.L_x_5458:
[----:B------:R-:W-:Y:S05]  /*92e0*/  BSYNC.RECONVERGENT B2 ;  /* 0x0000000000027941 */ /* 0x000fea0003800200 */
.L_x_5457:
        /* <DEDUP_REMOVED lines=42> */
.L_x_5455:
[----:B------:R-:W-:Y:S05]  /*9590*/  BSYNC.RECONVERGENT B1 ;  /* 0x0000000000017941 */ /* 0x000fea0003800200 */
.L_x_5454:
        /* <DEDUP_REMOVED lines=9> */
[----:B------:R-:W-:-:S05]  /*9630*/  FMUL.FTZ R40, R40, R17 ;  /* 0x0000001128287220 */ /* 0x000fca0000410000 */
[----:B------:R-:W-:Y:S02]  /*9640*/  FSEL R40, R40, RZ, !P0 ;  /* 0x000000ff28287208 */ /* 0x000fe40004000000 */
        /* <DEDUP_REMOVED lines=12> */
.L_x_5461:
        /* <DEDUP_REMOVED lines=13> */
.L_x_5463:
[----:B------:R-:W-:Y:S05]  /*97e0*/  BSYNC.RECONVERGENT B2 ;  /* 0x0000000000027941 */ /* 0x000fea0003800200 */
.L_x_5462:
        /* <DEDUP_REMOVED lines=42> */
.L_x_5460:
[----:B------:R-:W-:Y:S05]  /*9a90*/  BSYNC.RECONVERGENT B1 ;  /* 0x0000000000017941 */ /* 0x000fea0003800200 */
.L_x_5459:
        /* <DEDUP_REMOVED lines=23> */
.L_x_5466:
        /* <DEDUP_REMOVED lines=13> */
.L_x_5468:
[----:B------:R-:W-:Y:S05]  /*9ce0*/  BSYNC.RECONVERGENT B2 ;  /* 0x0000000000027941 */ /* 0x000fea0003800200 */
.L_x_5467:
        /* <DEDUP_REMOVED lines=42> */
.L_x_5465:
[----:B------:R-:W-:Y:S05]  /*9f90*/  BSYNC.RECONVERGENT B1 ;  /* 0x0000000000017941 */ /* 0x000fea0003800200 */
.L_x_5464:
        /* <DEDUP_REMOVED lines=23> */
.L_x_5471:
        /* <DEDUP_REMOVED lines=13> */
.L_x_5473:
[----:B------:R-:W-:Y:S05]  /*a1e0*/  BSYNC.RECONVERGENT B2 ;  /* 0x0000000000027941 */ /* 0x000fea0003800200 */
.L_x_5472:
        /* <DEDUP_REMOVED lines=42> */
.L_x_5470:
[----:B------:R-:W-:Y:S05]  /*a490*/  BSYNC.RECONVERGENT B1 ;  /* 0x0000000000017941 */ /* 0x000fea0003800200 */
.L_x_5469:
        /* <DEDUP_REMOVED lines=23> */
.L_x_5476:
        /* <DEDUP_REMOVED lines=13> */
.L_x_5478:
[----:B------:R-:W-:Y:S05]  /*a6e0*/  BSYNC.RECONVERGENT B2 ;  /* 0x0000000000027941 */ /* 0x000fea0003800200 */
.L_x_5477:
        /* <DEDUP_REMOVED lines=42> */
.L_x_5475:
[----:B------:R-:W-:Y:S05]  /*a990*/  BSYNC.RECONVERGENT B1 ;  /* 0x0000000000017941 */ /* 0x000fea0003800200 */
.L_x_5474:
        /* <DEDUP_REMOVED lines=22> */
.L_x_5481:
        /* <DEDUP_REMOVED lines=13> */
.L_x_5483:
[----:B------:R-:W-:Y:S05]  /*abd0*/  BSYNC.RECONVERGENT B2 ;  /* 0x0000000000027941 */ /* 0x000fea0003800200 */
.L_x_5482:
        /* <DEDUP_REMOVED lines=42> */
.L_x_5480:
[----:B------:R-:W-:Y:S05]  /*ae80*/  BSYNC.RECONVERGENT B1 ;  /* 0x0000000000017941 */ /* 0x000fea0003800200 */
.L_x_5479:
        /* <DEDUP_REMOVED lines=23> */
.L_x_5486:
        /* <DEDUP_REMOVED lines=15> */
.L_x_5488:
[----:B------:R-:W-:Y:S05]  /*b0f0*/  BSYNC.RECONVERGENT B2 ;  /* 0x0000000000027941 */ /* 0x000fea0003800200 */
.L_x_5487:
        /* <DEDUP_REMOVED lines=42> */
.L_x_5485:
[----:B------:R-:W-:Y:S05]  /*b3a0*/  BSYNC.RECONVERGENT B1 ;  /* 0x0000000000017941 */ /* 0x000fea0003800200 */
.L_x_5484:
        /* <DEDUP_REMOVED lines=11> */
[----:B------:R-:W-:-:S05]  /*b460*/  FMUL.FTZ R18, R18, R59 ;  /* 0x0000003b12127220 */ /* 0x000fca0000410000 */
[----:B------:R-:W-:-:S07]  /*b470*/  F2FP.BF16.F32.PACK_AB R43, R18, R50 ;  /* 0x00000032122b723e */ /* 0x000fce00000010ff */
.L_x_5448:
[----:B------:R-:W-:Y:S01]  /*b480*/  FADD.FTZ R51, RZ, R7 ;  /* 0x00000007ff337221 */ /* 0x000fe20000010000 */
[----:B------:R-:W-:Y:S01]  /*b490*/  SEL R17, RZ, 0x1000000, !P6 ;  /* 0x01000000ff117807 */ /* 0x000fe20007000000 */
[----:B------:R-:W0:Y:S01]  /*b4a0*/  S2R R93, SR_TID.X ;  /* 0x00000000005d7919 */ /* 0x000e220000002100 */
        /* <DEDUP_REMOVED lines=9> */
[----:B------:R-:W-:Y:S01]  /*b540*/  SEL R56, RZ, 0x1, !P3 ;  /* 0x00000001ff387807 */ /* 0x000fe20005800000 */
[----:B------:R-:W1:Y:S01]  /*b550*/  LDC.64 R64, c[0x0][0x3b0] ;  /* 0x0000ec00ff407b82 */ /* 0x000e620000000a00 */
[----:B------:R-:W-:Y:S01]  /*b560*/  SEL R58, RZ, 0x100, !P0 ;  /* 0x00000100ff3a7807 */ /* 0x000fe20004000000 */
[----:B------:R-:W-:Y:S01]  /*b570*/  FADD.FTZ R51, R16, R11 ;  /* 0x0000000b10337221 */ /* 0x000fe20000010000 */
[----:B------:R-:W-:-:S03]  /*b580*/  LOP3.LUT R17, R17, R56, RZ, 0xfc, !PT ;  /* 0x0000003811117212 */ /* 0x000fc600078efcff */
[----:B------:R-:W-:-:S04]  /*b590*/  FADD.FTZ R16, R51, R12 ;  /* 0x0000000c33107221 */ /* 0x000fc80000010000 */
[----:B------:R-:W-:Y:S01]  /*b5a0*/  FADD.FTZ R51, R16, R13 ;  /* 0x0000000d10337221 */ /* 0x000fe20000010000 */
[----:B------:R-:W-:-:S03]  /*b5b0*/  SEL R16, RZ, 0x1000000, !P2 ;  /* 0x01000000ff107807 */ /* 0x000fc60005000000 */
[----:B------:R-:W-:Y:S01]  /*b5c0*/  FADD.FTZ R51, R51, R14 ;  /* 0x0000000e33337221 */ /* 0x000fe20000010000 */
[----:B------:R-:W-:Y:S02]  /*b5d0*/  LOP3.LUT R16, R58, R16, R57, 0xfe, !PT ;  /* 0x000000103a107212 */ /* 0x000fe400078efe39 */
[----:B------:R-:W2:Y:S01]  /*b5e0*/  LDC.64 R56, c[0x0][0x3a8] ;  /* 0x0000ea00ff387b82 */ /* 0x000ea20000000a00 */
[----:B------:R-:W-:Y:S01]  /*b5f0*/  SEL R58, RZ, 0x1, !P6 ;  /* 0x00000001ff3a7807 */ /* 0x000fe20007000000 */
[----:B------:R-:W-:Y:S01]  /*b600*/  FADD.FTZ R51, R51, R44 ;  /* 0x0000002c33337221 */ /* 0x000fe20000010000 */
[----:B0-----:R-:W-:Y:S02]  /*b610*/  LOP3.LUT R93, R93, 0x1f, RZ, 0xc0, !PT ;  /* 0x0000001f5d5d7812 */ /* 0x001fe400078ec0ff */
[----:B------:R-:W-:Y:S01]  /*b620*/  LOP3.LUT R16, R16, R58, RZ, 0xfc, !PT ;  /* 0x0000003a10107212 */ /* 0x000fe200078efcff */
[----:B------:R-:W-:Y:S01]  /*b630*/  FADD.FTZ R51, R51, R45 ;  /* 0x0000002d33337221 */ /* 0x000fe20000010000 */
[----:B-1----:R-:W-:Y:S01]  /*b640*/  IMAD.WIDE.U32 R64, R15, 0x8, R64 ;  /* 0x000000080f407825 */ /* 0x002fe200078e0040 */
[----:B------:R-:W-:-:S03]  /*b650*/  ISETP.NE.AND P0, PT, R93, RZ, PT ;  /* 0x000000ff5d00720c */ /* 0x000fc60003f05270 */
[----:B------:R-:W-:-:S04]  /*b660*/  FADD.FTZ R58, R51, R46 ;  /* 0x0000002e333a7221 */ /* 0x000fc80000010000 */
[----:B------:R-:W-:-:S04]  /*b670*/  FADD.FTZ R51, R58, R47 ;  /* 0x0000002f3a337221 */ /* 0x000fc80000010000 */
[----:B------:R-:W-:-:S04]  /*b680*/  FADD.FTZ R58, R51, R48 ;  /* 0x00000030333a7221 */ /* 0x000fc80000010000 */
[----:B------:R-:W-:Y:S01]  /*b690*/  FADD.FTZ R51, R58, R49 ;  /* 0x000000313a337221 */ /* 0x000fe20000010000 */
[----:B--2---:R-:W-:-:S04]  /*b6a0*/  IMAD.WIDE.U32 R56, R15, 0x10, R56 ;  /* 0x000000100f387825 */ /* 0x004fc800078e0038 */
[----:B------:R-:W-:Y:S01]  /*b6b0*/  FADD.FTZ R51, R51, R50 ;  /* 0x0000003233337221 */ /* 0x000fe20000010000 */
[----:B------:R0:W-:Y:S03]  /*b6c0*/  STG.E.128 desc[UR8][R56.64], R40 ;  /* 0x0000002838007986 */ /* 0x0001e6000c101d08 */
[----:B------:R-:W-:Y:S01]  /*b6d0*/  FADD.FTZ R51, R51, R18 ;  /* 0x0000001233337221 */ /* 0x000fe20000010000 */
[----:B------:R0:W-:Y:S01]  /*b6e0*/  STG.E.64 desc[UR8][R64.64], R16 ;  /* 0x0000001040007986 */ /* 0x0001e2000c101b08 */
        /* <DEDUP_REMOVED lines=54> */
.L_x_5502:
[----:B01----:R-:W-:Y:S01]  /*ba50*/  FADD.FTZ R64, R64, R16 ;  /* 0x0000001040407221 */ /* 0x003fe20000010000 */
[C---:B------:R-:W-:Y:S01]  /*ba60*/  FMUL.FTZ R16, R51.reuse, R51 ;  /* 0x0000003333107220 */ /* 0x040fe20000410000 */
[----:B------:R-:W-:Y:S01]  /*ba70*/  PLOP3.LUT P1, PT, PT, PT, UP1, 0x40, 0x4 ;  /* 0x000000000004781c */ /* 0x000fe20003f2e818 */
[----:B------:R-:W0:Y:S01]  /*ba80*/  LDC.64 R42, c[0x0][0x428] ;  /* 0x00010a00ff2a7b82 */ /* 0x000e220000000a00 */
[----:B------:R-:W-:Y:S01]  /*ba90*/  FFMA.FTZ R17, R64, R17, UR13 ;  /* 0x0000000d40117e23 */ /* 0x000fe20008010011 */
[----:B------:R-:W-:Y:S02]  /*baa0*/  PLOP3.LUT P2, PT, PT, PT, UP1, 0x40, 0x4 ;  /* 0x000000000004781c */ /* 0x000fe40003f4e818 */
[----:B------:R-:W-:Y:S02]  /*bab0*/  FSEL R40, R16, RZ, !P1 ;  /* 0x000000ff10287208 */ /* 0x000fe40004800000 */
[----:B------:R-:W-:-:S03]  /*bac0*/  FSEL R16, R51, RZ, P2 ;  /* 0x000000ff33107208 */ /* 0x000fc60001000000 */
[----:B------:R-:W-:Y:S02]  /*bad0*/  FADD.FTZ R17, R17, R40 ;  /* 0x0000002811117221 */ /* 0x000fe40000010000 */
[C---:B------:R-:W-:Y:S01]  /*bae0*/  FADD.FTZ R40, -R16.reuse, R7 ;  /* 0x0000000710287221 */ /* 0x040fe20000010100 */
[C---:B------:R-:W-:Y:S01]  /*baf0*/  FADD.FTZ R8, -R16.reuse, R8 ;  /* 0x0000000810087221 */ /* 0x040fe20000010100 */
[----:B------:R0:W1:Y:S01]  /*bb00*/  MUFU.RSQ R56, R17 ;  /* 0x0000001100387308 */ /* 0x0000620000001400 */
        /* <DEDUP_REMOVED lines=18> */
[C---:B------:R-:W-:Y:S01]  /*bc30*/  FMUL.FTZ R18, R56.reuse, R41 ;  /* 0x0000002938127220 */ /* 0x040fe20000410000 */
[C---:B------:R-:W-:Y:S01]  /*bc40*/  FMUL.FTZ R41, R56.reuse, R50 ;  /* 0x0000003238297220 */ /* 0x040fe20000410000 */
[----:B------:R-:W-:Y:S01]  /*bc50*/  FMUL.FTZ R40, R56, R65 ;  /* 0x0000004138287220 */ /* 0x000fe20000410000 */
[----:B------:R-:W-:-:S04]  /*bc60*/  IMAD.WIDE.U32 R6, R6, 0x10, R42 ;  /* 0x0000001006067825 */ /* 0x000fc800078e002a */
[----:B------:R-:W-:Y:S01]  /*bc70*/  FFMA.FTZ R15, R15, R92, R36 ;  /* 0x0000005c0f0f7223 */ /* 0x000fe20000010024 */
[----:B------:R-:W1:Y:S01]  /*bc80*/  @!P0 LDC.64 R42, c[0x0][0x3c0] ;  /* 0x0000f000ff2a8b82 */ /* 0x000e620000000a00 */
[----:B------:R-:W-:Y:S01]  /*bc90*/  FFMA.FTZ R8, R8, R91, R37 ;  /* 0x0000005b08087223 */ /* 0x000fe20000010025 */
[----:B------:R-:W-:Y:S01]  /*bca0*/  FFMA.FTZ R41, R41, R78, R26 ;  /* 0x0000004e29297223 */ /* 0x000fe2000001001a */
[----:B------:R-:W-:Y:S01]  /*bcb0*/  FFMA.FTZ R40, R40, R77, R27 ;  /* 0x0000004d28287223 */ /* 0x000fe2000001001b */
[C---:B------:R-:W-:Y:S01]  /*bcc0*/  FMUL.FTZ R11, R56.reuse, R11 ;  /* 0x0000000b380b7220 */ /* 0x040fe20000410000 */
[C---:B------:R-:W-:Y:S01]  /*bcd0*/  FMUL.FTZ R57, R56.reuse, R57 ;  /* 0x0000003938397220 */ /* 0x040fe20000410000 */
        /* <DEDUP_REMOVED lines=32> */
[----:B------:R-:W-:Y:S01]  /*bee0*/  F2FP.BF16.F32.PACK_AB R12, R47, R12 ;  /* 0x0000000c2f0c723e */ /* 0x000fe200000010ff */
[----:B--2---:R-:W-:Y:S02]  /*bef0*/  IMAD R0, R40, 0x4, R0 ;  /* 0x0000000428007824 */ /* 0x004fe400078e0200 */
[----:B------:R0:W-:Y:S03]  /*bf00*/  @!P0 STG.E desc[UR8][R44.64], R56 ;  /* 0x000000382c008986 */ /* 0x0001e6000c101908 */
[----:B------:R-:W-:Y:S01]  /*bf10*/  ISETP.GE.AND P0, PT, R0, R41, PT ;  /* 0x000000290000720c */ /* 0x000fe20003f06270 */
[----:B------:R0:W-:Y:S04]  /*bf20*/  STG.E.128 desc[UR8][R6.64], R8 ;  /* 0x0000000806007986 */ /* 0x0001e8000c101d08 */
[----:B------:R0:W-:Y:S08]  /*bf30*/  STG.E.128 desc[UR8][R16.64], R12 ;  /* 0x0000000c10007986 */ /* 0x0001f0000c101d08 */
[----:B------:R-:W-:Y:S05]  /*bf40*/  @!P0 BRA `(.L_x_5490) ;  /* 0xffffff4c00848947 */ /* 0x000fea000383ffff */
[----:B------:R-:W-:Y:S05]  /*bf50*/  BSYNC B0 ;  /* 0x0000000000007941 */ /* 0x000fea0003800000 */
.L_x_5325:
[----:B------:R-:W-:Y:S05]  /*bf60*/  EXIT ;  /* 0x000000000000794d */ /* 0x000fea0003800000 */
.L_x_5489:
[----:B0-----:R-:W-:Y:S01]  /*bf70*/  HFMA2 R41, -RZ, RZ, 0, 1.847743988037109375e-06 ;  /* 0x0000001fff297431 */ /* 0x001fe200000001ff */
[----:B------:R-:W-:Y:S01]  /*bf80*/  BSSY B1, `(.L_x_5491) ;  /* 0x0000007000017945 */ /* 0x000fe20003800000 */
[----:B------:R-:W-:Y:S01]  /*bf90*/  MOV R65, R51 ;  /* 0x0000003300417202 */ /* 0x000fe20000000f00 */
[----:B------:R-:W-:Y:S02]  /*bfa0*/  IMAD.MOV.U32 R42, RZ, RZ, 0x1 ;  /* 0x00000001ff2a7424 */ /* 0x000fe400078e00ff */
[----:B------:R-:W-:-:S07]  /*bfb0*/  IMAD.MOV.U32 R40, RZ, RZ, -0x1 ;  /* 0xffffffffff287424 */ /* 0x000fce00078e00ff */
[----:B------:R-:W-:Y:S05]  /*bfc0*/  WARPSYNC.COLLECTIVE R40, `(.L_x_5492) ;  /* 0x0000000028087348 */ /* 0x000fea0003c00000 */
[----:B------:R0:W1:Y:S02]  /*bfd0*/  SHFL.BFLY P1, R16, R65, R42, R41 ;  /* 0x0c00002a41107389 */ /* 0x0000640000020029 */
[----:B01----:R-:W-:Y:S05]  /*bfe0*/  ENDCOLLECTIVE ;  /* 0x000000000000791b */ /* 0x003fea0003800000 */
.L_x_5492:
[----:B------:R-:W-:Y:S05]  /*bff0*/  BSYNC B1 ;  /* 0x0000000000017941 */ /* 0x000fea0003800000 */
.L_x_5491:
        /* <DEDUP_REMOVED lines=9> */
.L_x_5493:
[----:B------:R-:W-:Y:S02]  /*c090*/  IMAD.MOV.U32 R42, RZ, RZ, 0x4 ;  /* 0x00000004ff2a7424 */ /* 0x000fe400078e00ff */
[----:B------:R-:W-:-:S05]  /*c0a0*/  FADD.FTZ R56, R43, R16 ;  /* 0x000000102b387221 */ /* 0x000fca0000010000 */
[----:B------:R-:W-:-:S07]  /*c0b0*/  MOV R65, R56 ;  /* 0x0000003800417202 */ /* 0x000fce0000000f00 */
[----:B------:R-:W-:Y:S05]  /*c0c0*/  WARPSYNC.COLLECTIVE R40, `(.L_x_5494) ;  /* 0x0000000028087348 */ /* 0x000fea0003c00000 */
[----:B------:R0:W1:Y:S02]  /*c0d0*/  SHFL.BFLY P1, R16, R65, R42, R41 ;  /* 0x0c00002a41107389 */ /* 0x0000640000020029 */
[----:B01----:R-:W-:Y:S05]  /*c0e0*/  ENDCOLLECTIVE ;  /* 0x000000000000791b */ /* 0x003fea0003800000 */
.L_x_5494:
[----:B------:R-:W-:Y:S02]  /*c0f0*/  IMAD.MOV.U32 R42, RZ, RZ, 0x8 ;  /* 0x00000008ff2a7424 */ /* 0x000fe400078e00ff */
[----:B------:R-:W-:-:S05]  /*c100*/  FADD.FTZ R57, R56, R16 ;  /* 0x0000001038397221 */ /* 0x000fca0000010000 */
[----:B------:R-:W-:-:S07]  /*c110*/  MOV R65, R57 ;  /* 0x0000003900417202 */ /* 0x000fce0000000f00 */
[----:B------:R-:W-:Y:S05]  /*c120*/  WARPSYNC.COLLECTIVE R40, `(.L_x_5495) ;  /* 0x0000000028087348 */ /* 0x000fea0003c00000 */
[----:B------:R0:W1:Y:S02]  /*c130*/  SHFL.BFLY P1, R16, R65, R42, R41 ;  /* 0x0c00002a41107389 */ /* 0x0000640000020029 */
[----:B01----:R-:W-:Y:S05]  /*c140*/  ENDCOLLECTIVE ;  /* 0x000000000000791b */ /* 0x003fea0003800000 */
.L_x_5495:
[----:B------:R-:W-:Y:S02]  /*c150*/  IMAD.MOV.U32 R42, RZ, RZ, 0x10 ;  /* 0x00000010ff2a7424 */ /* 0x000fe400078e00ff */
[----:B------:R-:W-:-:S05]  /*c160*/  FADD.FTZ R58, R57, R16 ;  /* 0x00000010393a7221 */ /* 0x000fca0000010000 */
[----:B------:R-:W-:-:S07]  /*c170*/  MOV R65, R58 ;  /* 0x0000003a00417202 */ /* 0x000fce0000000f00 */
[----:B------:R-:W-:Y:S05]  /*c180*/  WARPSYNC.COLLECTIVE R40, `(.L_x_5496) ;  /* 0x0000000028087348 */ /* 0x000fea0003c00000 */
[----:B------:R0:W1:Y:S02]  /*c190*/  SHFL.BFLY P1, R16, R65, R42, R41 ;  /* 0x0c00002a41107389 */ /* 0x0000640000020029 */
[----:B01----:R-:W-:Y:S05]  /*c1a0*/  ENDCOLLECTIVE ;  /* 0x000000000000791b */ /* 0x003fea0003800000 */
.L_x_5496:
[----:B------:R-:W-:Y:S02]  /*c1b0*/  IMAD.MOV.U32 R42, RZ, RZ, 0x1 ;  /* 0x00000001ff2a7424 */ /* 0x000fe400078e00ff */
        /* <DEDUP_REMOVED lines=33> */
[----:B------:R-:W-:-:S03]  /*c3d0*/  HFMA2 R41, -RZ, RZ, 0, 1.847743988037109375e-06 ;  /* 0x0000001fff297431 */ /* 0x000fc600000001ff */
[----:B------:R-:W-:-:S05]  /*c3e0*/  FFMA.FTZ R43, R43, R43, R16 ;  /* 0x0000002b2b2b7223 */ /* 0x000fca0000010010 */
[----:B------:R-:W-:-:S07]  /*c3f0*/  MOV R65, R43 ;  /* 0x0000002b00417202 */ /* 0x000fce0000000f00 */
[----:B------:R-:W-:Y:S05]  /*c400*/  WARPSYNC.COLLECTIVE R40, `(.L_x_5497) ;  /* 0x0000000028087348 */ /* 0x000fea0003c00000 */
[----:B------:R0:W1:Y:S02]  /*c410*/  SHFL.BFLY P1, R16, R65, R42, R41 ;  /* 0x0c00002a41107389 */ /* 0x0000640000020029 */
[----:B01----:R-:W-:Y:S05]  /*c420*/  ENDCOLLECTIVE ;  /* 0x000000000000791b */ /* 0x003fea0003800000 */
.L_x_5497:
[----:B------:R-:W-:Y:S01]  /*c430*/  MOV R42, 0x2 ;  /* 0x00000002002a7802 */ /* 0x000fe20000000f00 */
[----:B------:R-:W-:-:S04]  /*c440*/  FADD.FTZ R56, R43, R16 ;  /* 0x000000102b387221 */ /* 0x000fc80000010000 */
[----:B------:R-:W-:-:S07]  /*c450*/  IMAD.MOV.U32 R65, RZ, RZ, R56 ;  /* 0x000000ffff417224 */ /* 0x000fce00078e0038 */
[----:B------:R-:W-:Y:S05]  /*c460*/  WARPSYNC.COLLECTIVE R40, `(.L_x_5498) ;  /* 0x0000000028087348 */ /* 0x000fea0003c00000 */
[----:B------:R0:W1:Y:S02]  /*c470*/  SHFL.BFLY P1, R16, R65, R42, R41 ;  /* 0x0c00002a41107389 */ /* 0x0000640000020029 */
[----:B01----:R-:W-:Y:S05]  /*c480*/  ENDCOLLECTIVE ;  /* 0x000000000000791b */ /* 0x003fea0003800000 */
.L_x_5498:
[----:B------:R-:W-:Y:S02]  /*c490*/  HFMA2 R42, -RZ, RZ, 0, 2.384185791015625e-07 ;  /* 0x00000004ff2a7431 */ /* 0x000fe400000001ff */
[----:B------:R-:W-:-:S04]  /*c4a0*/  FADD.FTZ R57, R56, R16 ;  /* 0x0000001038397221 */ /* 0x000fc80000010000 */
[----:B------:R-:W-:-:S07]  /*c4b0*/  IMAD.MOV.U32 R65, RZ, RZ, R57 ;  /* 0x000000ffff417224 */ /* 0x000fce00078e0039 */
[----:B------:R-:W-:Y:S05]  /*c4c0*/  WARPSYNC.COLLECTIVE R40, `(.L_x_5499) ;  /* 0x0000000028087348 */ /* 0x000fea0003c00000 */
[----:B------:R0:W1:Y:S02]  /*c4d0*/  SHFL.BFLY P1, R16, R65, R42, R41 ;  /* 0x0c00002a41107389 */ /* 0x0000640000020029 */
[----:B01----:R-:W-:Y:S05]  /*c4e0*/  ENDCOLLECTIVE ;  /* 0x000000000000791b */ /* 0x003fea0003800000 */
.L_x_5499:
[----:B------:R-:W-:Y:S01]  /*c4f0*/  MOV R42, 0x8 ;  /* 0x00000008002a7802 */ /* 0x000fe20000000f00 */
[----:B------:R-:W-:-:S04]  /*c500*/  FADD.FTZ R58, R57, R16 ;  /* 0x00000010393a7221 */ /* 0x000fc80000010000 */
[----:B------:R-:W-:-:S07]  /*c510*/  IMAD.MOV.U32 R65, RZ, RZ, R58 ;  /* 0x000000ffff417224 */ /* 0x000fce00078e003a */
[----:B------:R-:W-:Y:S05]  /*c520*/  WARPSYNC.COLLECTIVE R40, `(.L_x_5500) ;  /* 0x0000000028087348 */ /* 0x000fea0003c00000 */
[----:B------:R0:W1:Y:S02]  /*c530*/  SHFL.BFLY P1, R16, R65, R42, R41 ;  /* 0x0c00002a41107389 */ /* 0x0000640000020029 */
[----:B01----:R-:W-:Y:S05]  /*c540*/  ENDCOLLECTIVE ;  /* 0x000000000000791b */ /* 0x003fea0003800000 */
.L_x_5500:
[----:B------:R-:W-:Y:S02]  /*c550*/  HFMA2 R42, -RZ, RZ, 0, 9.5367431640625e-07 ;  /* 0x00000010ff2a7431 */ /* 0x000fe400000001ff */
[----:B------:R-:W-:-:S04]  /*c560*/  FADD.FTZ R64, R58, R16 ;  /* 0x000000103a407221 */ /* 0x000fc80000010000 */
[----:B------:R-:W-:-:S07]  /*c570*/  IMAD.MOV.U32 R65, RZ, RZ, R64 ;  /* 0x000000ffff417224 */ /* 0x000fce00078e0040 */
[----:B------:R-:W-:Y:S05]  /*c580*/  WARPSYNC.COLLECTIVE R40, `(.L_x_5501) ;  /* 0x0000000028087348 */ /* 0x000fea0003c00000 */
[----:B------:R0:W1:Y:S02]  /*c590*/  SHFL.BFLY P1, R16, R65, R42, R41 ;  /* 0x0c00002a41107389 */ /* 0x0000640000020029 */
[----:B01----:R-:W-:Y:S05]  /*c5a0*/  ENDCOLLECTIVE ;  /* 0x000000000000791b */ /* 0x003fea0003800000 */
.L_x_5501:
[----:B------:R-:W-:Y:S05]  /*c5b0*/  BRA `(.L_x_5502) ;  /* 0xfffffff400247947 */ /* 0x000fea000383ffff */
.L_x_5503:
        /* <DEDUP_REMOVED lines=12> */
.L_x_20266:


//--------------------- .text._ZN10layer_norm13ln_fwd_kernelINS_13Kernel_traitsIf13__nv_bfloat16S2_S2_fjLj512ELj1ELj4ELj1ELj16ENS_18Kernel_traits_baseILj512EfS2_S2_S2_fjLj128EEEEELb1ELb1ELb1ELb0EEEvNS_9FwdParamsE --------------------------
	.section	.text._ZN10layer_norm13ln_fwd_kernelINS_13Kernel_traitsIf13__nv_bfloat16S2_S2_fjLj512ELj1ELj4ELj1ELj16ENS_18Kernel_traits_baseILj512EfS2_S2_S2_fjLj128EEEEELb1ELb1ELb1ELb0EEEvNS_9FwdParamsE,"ax",@progbits
	.align	128
        .global         _ZN10layer_norm13ln_fwd_kernelINS_13Kernel_traitsIf13__nv_bfloat16S2_S2_fjLj512ELj1ELj4ELj1ELj16ENS_18Kernel_traits_baseILj512EfS2_S2_S2_fjLj128EEEEELb1ELb1ELb1ELb0EEEvNS_9FwdParamsE
        .type           _ZN10layer_norm13ln_fwd_kernelINS_13Kernel_traitsIf13__nv_bfloat16S2_S2_fjLj512ELj1ELj4ELj1ELj16ENS_18Kernel_traits_baseILj512EfS2_S2_S2_fjLj128EEEEELb1ELb1ELb1ELb0EEEvNS_9FwdParamsE,@function
        .size           _ZN10layer_norm13ln_fwd_kernelINS_13Kernel_traitsIf13__nv_bfloat16S2_S2_fjLj512ELj1ELj4ELj1ELj16ENS_18Kernel_traits_baseILj512EfS2_S2_S2_fjLj128EEEEELb1ELb1ELb1ELb0EEEvNS_9FwdParamsE,(.L_x_20267 - _ZN10layer_norm13ln_fwd_kernelINS_13Kernel_traitsIf13__nv_bfloat16S2_S2_fjLj512ELj1ELj4ELj1ELj16ENS_18Kernel_traits_baseILj512EfS2_S2_S2_fjLj128EEEEELb1ELb1ELb1ELb0EEEvNS_9FwdParamsE)
        .other          _ZN10layer_norm13ln_fwd_kernelINS_13Kernel_traitsIf13__nv_bfloat16S2_S2_fjLj512ELj1ELj4ELj1ELj16ENS_18Kernel_traits_baseILj512EfS2_S2_S2_fjLj128EEEEELb1ELb1ELb1ELb0EEEvNS_9FwdParamsE,@"STO_CUDA_ENTRY STV_DEFAULT"
_ZN10layer_norm13ln_fwd_kernelINS_13Kernel_traitsIf13__nv_bfloat16S2_S2_fjLj512ELj1ELj4ELj1ELj16ENS_18Kernel_traits_baseILj512EfS2_S2_S2_fjLj128EEEEELb1ELb1ELb1ELb0EEEvNS_9FwdParamsE:
.text._ZN10layer_norm13ln_fwd_kernelINS_13Kernel_traitsIf13__nv_bfloat16S2_S2_fjLj512ELj1ELj4ELj1ELj16ENS_18Kernel_traits_baseILj512EfS2_S2_S2_fjLj128EEEEELb1ELb1ELb1ELb0EEEvNS_9FwdParamsE:
        /* <DEDUP_REMOVED lines=72> */
.L_x_5507:
[----:B------:R-:W-:Y:S05]  /*0480*/  BSYNC.RECONVERGENT B1 ;  /* 0x0000000000017941 */ /* 0x000fea0003800200 */
.L_x_5506:
        /* <DEDUP_REMOVED lines=14> */
.L_x_5505:
        /* <DEDUP_REMOVED lines=9> */
[----:B------:R-:W-:Y:S02]  /*0600*/  @P0 LOP3.LUT R7, R7, 0x20, RZ, 0xfc, !PT ;  /* 0x0000002007070812 */ /* 0x000fe400078efcff */
        /* <DEDUP_REMOVED lines=17> */
.L_x_5508:
[----:B------:R-:W-:Y:S05]  /*0720*/  BSYNC.RECONVERGENT B0 ;  /* 0x0000000000007941 */ /* 0x000fea0003800200 */
.L_x_5504:
[----:B------:R-:W1:Y:S02]  /*0730*/  LDCU UR4, c[0x0][0x384] ;  /* 0x00007080ff0477ac */ /* 0x000e640008000800 */
[----:B-1----:R-:W-:-:S13]  /*0740*/  ISETP.GE.AND P0, PT, R4, UR4, PT ;  /* 0x0000000404007c0c */ /* 0x002fda000bf06270 */
[----:B------:R-:W-:Y:S05]  /*0750*/  @P0 EXIT ;  /* 0x000000000000094d */ /* 0x000fea0003800000 */
[----:B------:R-:W-:Y:S01]  /*0760*/  IMAD.HI.U32 R7, R2, -0x326172a9, RZ ;  /* 0xcd9e8d5702077827 */ /* 0x000fe200078e00ff */
[----:B------:R-:W-:Y:S01]  /*0770*/  BSSY B0, `(.L_x_5509) ;  /* 0x0000c9e000007945 */ /* 0x000fe20003800000 */
[----:B------:R-:W-:Y:S01]  /*0780*/  LOP3.LUT R94, R94, 0x3, RZ, 0xc0, !PT ;  /* 0x000000035e5e7812 */ /* 0x000fe200078ec0ff */
[----:B------:R-:W1:Y:S01]  /*0790*/  LDCU UR10, c[0x0][0x404] ;  /* 0x00008080ff0a77ac */ /* 0x000e620008000800 */
[C---:B0--3--:R-:W-:Y:S01]  /*07a0*/  IMAD.HI.U32 R8, R5.reuse, -0x2daee0ad, RZ ;  /* 0xd2511f5305087827 */ /* 0x049fe200078e00ff */
[----:B------:R-:W-:Y:S01]  /*07b0*/  LOP3.LUT R7, R6, UR6, R7, 0x96, !PT ;  /* 0x0000000606077c12 */ /* 0x000fe2000f8e9607 */
[----:B------:R-:W0:Y:S02]  /*07c0*/  LDCU.U8 UR11, c[0x0][0x410] ;  /* 0x00008200ff0b77ac */ /* 0x000e240008000000 */
[----:B------:R-:W-:Y:S01]  /*07d0*/  IMAD R10, R2, -0x326172a9, RZ ;  /* 0xcd9e8d57020a7824 */ /* 0x000fe200078e02ff */
[----:B------:R-:W-:Y:S01]  /*07e0*/  LOP3.LUT R8, R8, UR7, RZ, 0x3c, !PT ;  /* 0x0000000708087c12 */ /* 0x000fe2000f8e3cff */
[----:B------:R-:W-:Y:S01]  /*07f0*/  IMAD R12, R5, -0x2daee0ad, RZ ;  /* 0xd2511f53050c7824 */ /* 0x000fe200078e02ff */
[----:B------:R-:W2:Y:S01]  /*0800*/  LDCU UR14, c[0x0][0x448] ;  /* 0x00008900ff0e77ac */ /* 0x000ea20008000800 */
[C---:B------:R-:W-:Y:S01]  /*0810*/  IMAD.HI.U32 R11, R7.reuse, -0x2daee0ad, RZ ;  /* 0xd2511f53070b7827 */ /* 0x040fe200078e00ff */
[----:B------:R-:W3:Y:S03]  /*0820*/  LDCU.64 UR12, c[0x0][0x408] ;  /* 0x00008100ff0c77ac */ /* 0x000ee60008000a00 */
[----:B------:R-:W-:Y:S01]  /*0830*/  IMAD.HI.U32 R9, R8, -0x326172a9, RZ ;  /* 0xcd9e8d5708097827 */ /* 0x000fe200078e00ff */
[----:B------:R-:W-:Y:S01]  /*0840*/  LOP3.LUT R11, R12, UR16, R11, 0x96, !PT ;  /* 0x000000100c0b7c12 */ /* 0x000fe2000f8e960b */
[----:B------:R-:W4:Y:S02]  /*0850*/  LDCU.64 UR4, c[0x0][0x3a0] ;  /* 0x00007400ff0477ac */ /* 0x000f240008000a00 */
[----:B------:R-:W-:Y:S01]  /*0860*/  IMAD R13, R7, -0x2daee0ad, RZ ;  /* 0xd2511f53070d7824 */ /* 0x000fe200078e02ff */
[----:B------:R-:W-:Y:S01]  /*0870*/  LOP3.LUT R9, R10, UR15, R9, 0x96, !PT ;  /* 0x0000000f0a097c12 */ /* 0x000fe2000f8e9609 */
        /* <DEDUP_REMOVED lines=49> */
[----:B01234-:R-:W-:-:S07]  /*0b90*/  IMAD R108, R9, -0x326172a9, RZ ;  /* 0xcd9e8d57096c7824 */ /* 0x01ffce00078e02ff */
.L_x_5751:
        /* <DEDUP_REMOVED lines=10> */
[----:B------:R-:W-:-:S05]  /*0c40*/  @P2 IADD3 R90, PT, PT, R99, -0x1, RZ ;  /* 0xffffffff635a2810 */ /* 0x000fca0007ffe0ff */
[-C--:B-1----:R-:W-:Y:S02]  /*0c50*/  @P2 IMAD R91, R90, R97.reuse, RZ ;  /* 0x000000615a5b2224 */ /* 0x082fe400078e02ff */
[----:B------:R-:W-:-:S03]  /*0c60*/  IMAD R90, R4, R97, RZ ;  /* 0x00000061045a7224 */ /* 0x000fc600078e02ff */
[----:B------:R-:W-:Y:S02]  /*0c70*/  @P2 SHF.R.S32.HI R98, RZ, 0x1f, R91 ;  /* 0x0000001fff622819 */ /* 0x000fe4000001145b */
[----:B------:R-:W-:Y:S02]  /*0c80*/  SHF.R.S32.HI R101, RZ, 0x1f, R90 ;  /* 0x0000001fff657819 */ /* 0x000fe4000001145a */
[----:B------:R-:W-:Y:S01]  /*0c90*/  @P2 LEA.HI R75, R98, R91, RZ, 0x3 ;  /* 0x0000005b624b2211 */ /* 0x000fe200078f18ff */
[----:B------:R-:W-:Y:S01]  /*0ca0*/  IMAD.MOV.U32 R91, RZ, RZ, RZ ;  /* 0x000000ffff5b7224 */ /* 0x000fe200078e00ff */
        /* <DEDUP_REMOVED lines=9> */
.L_x_5513:
[----:B------:R-:W-:Y:S05]  /*0d40*/  BSYNC.RECONVERGENT B2 ;  /* 0x0000000000027941 */ /* 0x000fea0003800200 */
.L_x_5512:
        /* <DEDUP_REMOVED lines=28> */
.L_x_5519:
        /* <DEDUP_REMOVED lines=13> */
.L_x_5521:
[----:B------:R-:W-:Y:S05]  /*0fe0*/  BSYNC.RECONVERGENT B4 ;  /* 0x0000000000047941 */ /* 0x000fea0003800200 */
.L_x_5520:
        /* <DEDUP_REMOVED lines=41> */
[----:B------:R-:W-:-:S07]  /*1280*/  LOP3.LUT R92, R92, UR32, R101, 0x96, !PT ;  /* 0x000000205c5c7c12 */ /* 0x000fce000f8e9665 */
.L_x_5518:
[----:B------:R-:W-:Y:S05]  /*1290*/  BSYNC.RECONVERGENT B3 ;  /* 0x0000000000037941 */ /* 0x000fea0003800200 */
.L_x_5517:
        /* <DEDUP_REMOVED lines=11> */
.L_x_5516:
[----:B------:R-:W-:Y:S05]  /*1350*/  BSYNC.RECONVERGENT B2 ;  /* 0x0000000000027941 */ /* 0x000fea0003800200 */
.L_x_5515:
        /* <DEDUP_REMOVED lines=23> */
.L_x_5526:
        /* <DEDUP_REMOVED lines=13> */
.L_x_5528:
[----:B------:R-:W-:Y:S05]  /*15a0*/  BSYNC.RECONVERGENT B4 ;  /* 0x0000000000047941 */ /* 0x000fea0003800200 */
.L_x_5527:
        /* <DEDUP_REMOVED lines=42> */
.L_x_5525:
[----:B------:R-:W-:Y:S05]  /*1850*/  BSYNC.RECONVERGENT B3 ;  /* 0x0000000000037941 */ /* 0x000fea0003800200 */
.L_x_5524:
[----:B-----5:R-:W-:Y:S01]  /*1860*/  PRMT R12, R20, 0x7632, R12 ;  /* 0x00007632140c7816 */ /* 0x020fe2000000000c */
        /* <DEDUP_REMOVED lines=11> */
[----:B------:R-:W-:-:S07]  /*1920*/  FFMA.FTZ R11, R72, R53, R13 ;  /* 0x00000035480b7223 */ /* 0x000fce000001000d */
.L_x_5523:
[----:B------:R-:W-:Y:S05]  /*1930*/  BSYNC.RECONVERGENT B2 ;  /* 0x0000000000027941 */ /* 0x000fea0003800200 */
.L_x_5522:
        /* <DEDUP_REMOVED lines=22> */
.L_x_5533:
        /* <DEDUP_REMOVED lines=13> */
.L_x_5535:
[----:B------:R-:W-:Y:S05]  /*1b70*/  BSYNC.RECONVERGENT B4 ;  /* 0x0000000000047941 */ /* 0x000fea0003800200 */
.L_x_5534:
        /* <DEDUP_REMOVED lines=41> */
.L_x_5532:
[----:B------:R-:W-:Y:S05]  /*1e10*/  BSYNC.RECONVERGENT B3 ;  /* 0x0000000000037941 */ /* 0x000fea0003800200 */
.L_x_5531:
[----:B------:R-:W-:Y:S01]  /*1e20*/  I2FP.F32.U32 R13, R13 ;  /* 0x0000000d000d7245 */ /* 0x000fe20000201000 */
[----:B------:R-:W-:Y:S02]  /*1e30*/  IMAD.MOV.U32 R74, RZ, RZ, 0x2f800000 ;  /* 0x2f800000ff4a7424 */ /* 0x000fe400078e00ff */
[----:B-----5:R-:W-:Y:S02]  /*1e40*/  IMAD.U32 R14, R21, 0x10000, RZ ;  /* 0x00010000150e7824 */ /* 0x020fe400078e00ff */
[----:B------:R-:W-:Y:S01]  /*1e50*/  FFMA.FTZ R13, R13, R74, 1.1641532182693481445e-10 ;  /* 0x2f0000000d0d7423 */ /* 0x000fe2000001004a */
[----:B------:R-:W-:Y:S01]  /*1e60*/  SHF.L.U32 R74, R17, 0x10, RZ ;  /* 0x00000010114a7819 */ /* 0x000fe200000006ff */
[----:B------:R-:W-:-:S03]  /*1e70*/  FMUL.FTZ R14, R14, UR13 ;  /* 0x0000000d0e0e7c20 */ /* 0x000fc60008410000 */
[----:B------:R-:W-:Y:S01]  /*1e80*/  FSETP.GTU.FTZ.AND P3, PT, R13, UR10, PT ;  /* 0x0000000a0d007c0b */ /* 0x000fe2000bf7c000 */
[----:B------:R-:W-:-:S05]  /*1e90*/  FMUL.FTZ R14, R14, UR12 ;  /* 0x0000000c0e0e7c20 */ /* 0x000fca0008410000 */
[----:B------:R-:W-:Y:S02]  /*1ea0*/  FSEL R13, R14, RZ, !P3 ;  /* 0x000000ff0e0d7208 */ /* 0x000fe40005800000 */
[----:B------:R-:W-:-:S03]  /*1eb0*/  SEL R14, RZ, 0x1, P3 ;  /* 0x00000001ff0e7807 */ /* 0x000fc60001800000 */
[----:B------:R-:W-:-:S07]  /*1ec0*/  FFMA.FTZ R13, R13, R54, R74 ;  /* 0x000000360d0d7223 */ /* 0x000fce000001004a */
.L_x_5530:
[----:B------:R-:W-:Y:S05]  /*1ed0*/  BSYNC.RECONVERGENT B2 ;  /* 0x0000000000027941 */ /* 0x000fea0003800200 */
.L_x_5529:
        /* <DEDUP_REMOVED lines=23> */
.L_x_5540:
        /* <DEDUP_REMOVED lines=13> */
.L_x_5542:
[----:B------:R-:W-:Y:S05]  /*2120*/  BSYNC.RECONVERGENT B4 ;  /* 0x0000000000047941 */ /* 0x000fea0003800200 */
.L_x_5541:
        /* <DEDUP_REMOVED lines=42> */
.L_x_5539:
[----:B------:R-:W-:Y:S05]  /*23d0*/  BSYNC.RECONVERGENT B3 ;  /* 0x0000000000037941 */ /* 0x000fea0003800200 */
.L_x_5538:
[----:B-----5:R-:W-:Y:S01]  /*23e0*/  PRMT R72, R21, 0x7632, R72 ;  /* 0x0000763215487816 */ /* 0x020fe20000000048 */
[----:B------:R-:W-:Y:S01]  /*23f0*/  IMAD.MOV.U32 R74, RZ, RZ, 0x2f800000 ;  /* 0x2f800000ff4a7424 */ /* 0x000fe200078e00ff */
[----:B------:R-:W-:Y:S02]  /*2400*/  I2FP.F32.U32 R15, R15 ;  /* 0x0000000f000f7245 */ /* 0x000fe40000201000 */
[----:B------:R-:W-:-:S03]  /*2410*/  SHF.L.U32 R72, R72, 0x10, RZ ;  /* 0x0000001048487819 */ /* 0x000fc600000006ff */
        /* <DEDUP_REMOVED lines=9> */
.L_x_5537:
[----:B------:R-:W-:Y:S05]  /*24b0*/  BSYNC.RECONVERGENT B2 ;  /* 0x0000000000027941 */ /* 0x000fea0003800200 */
.L_x_5536:
        /* <DEDUP_REMOVED lines=22> */
.L_x_5547:
        /* <DEDUP_REMOVED lines=13> */
.L_x_5549:
[----:B------:R-:W-:Y:S05]  /*26f0*/  BSYNC.RECONVERGENT B4 ;  /* 0x0000000000047941 */ /* 0x000fea0003800200 */
.L_x_5548:
        /* <DEDUP_REMOVED lines=39> */
[----:B------:R-:W-:Y:S01]  /*2970*/  IMAD.MOV.U32 R72, RZ, RZ, RZ ;  /* 0x000000ffff487224 */ /* 0x000fe200078e00ff */
[----:B------:R-:W-:-:S07]  /*2980*/  LOP3.LUT R92, R92, UR32, R95, 0x96, !PT ;  /* 0x000000205c5c7c12 */ /* 0x000fce000f8e965f */
.L_x_5546:
[----:B------:R-:W-:Y:S05]  /*2990*/  BSYNC.RECONVERGENT B3 ;  /* 0x0000000000037941 */ /* 0x000fea0003800200 */
.L_x_5545:
[----:B------:R-:W-:Y:S01]  /*29a0*/  I2FP.F32.U32 R73, R74 ;  /* 0x0000004a00497245 */ /* 0x000fe20000201000 */
[----:B------:R-:W-:Y:S01]  /*29b0*/  IMAD.MOV.U32 R78, RZ, RZ, 0x2f800000 ;  /* 0x2f800000ff4e7424 */ /* 0x000fe200078e00ff */
[----:B-----5:R-:W-:Y:S01]  /*29c0*/  SHF.L.U32 R74, R22, 0x10, RZ ;  /* 0x00000010164a7819 */ /* 0x020fe200000006ff */
[----:B------:R-:W-:Y:S02]  /*29d0*/  IMAD.U32 R98, R18, 0x10000, RZ ;  /* 0x0001000012627824 */ /* 0x000fe400078e00ff */
[----:B------:R-:W-:Y:S02]  /*29e0*/  FFMA.FTZ R73, R73, R78, 1.1641532182693481445e-10 ;  /* 0x2f00000049497423 */ /* 0x000fe4000001004e */
[----:B------:R-:W-:-:S03]  /*29f0*/  FMUL.FTZ R74, R74, UR13 ;  /* 0x0000000d4a4a7c20 */ /* 0x000fc60008410000 */
[----:B------:R-:W-:Y:S01]  /*2a00*/  FSETP.GTU.FTZ.AND P3, PT, R73, UR10, PT ;  /* 0x0000000a49007c0b */ /* 0x000fe2000bf7c000 */
[----:B------:R-:W-:-:S03]  /*2a10*/  FMUL.FTZ R74, R74, UR12 ;  /* 0x0000000c4a4a7c20 */ /* 0x000fc60008410000 */
[----:B------:R-:W-:Y:S02]  /*2a20*/  SEL R78, RZ, 0x1, P3 ;  /* 0x00000001ff4e7807 */ /* 0x000fe40001800000 */
[----:B------:R-:W-:-:S05]  /*2a30*/  FSEL R77, R74, RZ, !P3 ;  /* 0x000000ff4a4d7208 */ /* 0x000fca0005800000 */
[----:B------:R-:W-:-:S07]  /*2a40*/  FFMA.FTZ R77, R77, R48, R98 ;  /* 0x000000304d4d7223 */ /* 0x000fce0000010062 */
.L_x_5544:
[----:B------:R-:W-:Y:S05]  /*2a50*/  BSYNC.RECONVERGENT B2 ;  /* 0x0000000000027941 */ /* 0x000fea0003800200 */
.L_x_5543:
        /* <DEDUP_REMOVED lines=23> */
.L_x_5554:
        /* <DEDUP_REMOVED lines=13> */
.L_x_5556:
[----:B------:R-:W-:Y:S05]  /*2ca0*/  BSYNC.RECONVERGENT B4 ;  /* 0x0000000000047941 */ /* 0x000fea0003800200 */
.L_x_5555:
        /* <DEDUP_REMOVED lines=42> */
.L_x_5553:
[----:B------:R-:W-:Y:S05]  /*2f50*/  BSYNC.RECONVERGENT B3 ;  /* 0x0000000000037941 */ /* 0x000fea0003800200 */
.L_x_5552:
[----:B------:R-:W-:Y:S01]  /*2f60*/  HFMA2 R79, -RZ, RZ, 0.1171875, 0 ;  /* 0x2f800000ff4f7431 */ /* 0x000fe200000001ff */
[----:B-----5:R-:W-:Y:S02]  /*2f70*/  PRMT R75, R22, 0x7632, R75 ;  /* 0x00007632164b7816 */ /* 0x020fe4000000004b */
        /* <DEDUP_REMOVED lines=11> */
.L_x_5551:
[----:B------:R-:W-:Y:S05]  /*3030*/  BSYNC.RECONVERGENT B2 ;  /* 0x0000000000027941 */ /* 0x000fea0003800200 */
.L_x_5550:
        /* <DEDUP_REMOVED lines=22> */
.L_x_5561:
        /* <DEDUP_REMOVED lines=13> */
.L_x_5563:
[----:B------:R-:W-:Y:S05]  /*3270*/  BSYNC.RECONVERGENT B4 ;  /* 0x0000000000047941 */ /* 0x000fea0003800200 */
.L_x_5562:
        /* <DEDUP_REMOVED lines=41> */
.L_x_5560:
[----:B------:R-:W-:Y:S05]  /*3510*/  BSYNC.RECONVERGENT B3 ;  /* 0x0000000000037941 */ /* 0x000fea0003800200 */
.L_x_5559:
[----:B------:R-:W-:Y:S01]  /*3520*/  HFMA2 R82, -RZ, RZ, 0.1171875, 0 ;  /* 0x2f800000ff527431 */ /* 0x000fe200000001ff */
[----:B------:R-:W-:Y:S01]  /*3530*/  I2FP.F32.U32 R73, R74 ;  /* 0x0000004a00497245 */ /* 0x000fe20000201000 */
[----:B-----5:R-:W-:Y:S02]  /*3540*/  IMAD.U32 R74, R23, 0x10000, RZ ;  /* 0x00010000174a7824 */ /* 0x020fe400078e00ff */
[----:B------:R-:W-:Y:S02]  /*3550*/  IMAD.U32 R94, R19, 0x10000, RZ ;  /* 0x00010000135e7824 */ /* 0x000fe400078e00ff */
[----:B------:R-:W-:Y:S01]  /*3560*/  FMUL.FTZ R74, R74, UR13 ;  /* 0x0000000d4a4a7c20 */ /* 0x000fe20008410000 */
[----:B------:R-:W-:-:S03]  /*3570*/  FFMA.FTZ R73, R73, R82, 1.1641532182693481445e-10 ;  /* 0x2f00000049497423 */ /* 0x000fc60000010052 */
[----:B------:R-:W-:Y:S02]  /*3580*/  FMUL.FTZ R74, R74, UR12 ;  /* 0x0000000c4a4a7c20 */ /* 0x000fe40008410000 */
[----:B------:R-:W-:-:S04]  /*3590*/  FSETP.GTU.FTZ.AND P3, PT, R73, UR10, PT ;  /* 0x0000000a49007c0b */ /* 0x000fc8000bf7c000 */
[----:B------:R-:W-:Y:S02]  /*35a0*/  FSEL R81, R74, RZ, !P3 ;  /* 0x000000ff4a517208 */ /* 0x000fe40005800000 */
[----:B------:R-:W-:-:S03]  /*35b0*/  SEL R82, RZ, 0x1, P3 ;  /* 0x00000001ff527807 */ /* 0x000fc60001800000 */
[----:B------:R-:W-:-:S07]  /*35c0*/  FFMA.FTZ R81, R81, R50, R94 ;  /* 0x0000003251517223 */ /* 0x000fce000001005e */
.L_x_5558:
[----:B------:R-:W-:Y:S05]  /*35d0*/  BSYNC.RECONVERGENT B2 ;  /* 0x0000000000027941 */ /* 0x000fea0003800200 */
.L_x_5557:
        /* <DEDUP_REMOVED lines=23> */
.L_x_5568:
        /* <DEDUP_REMOVED lines=13> */
.L_x_5570:
[----:B------:R-:W-:Y:S05]  /*3820*/  BSYNC.RECONVERGENT B4 ;  /* 0x0000000000047941 */ /* 0x000fea0003800200 */
.L_x_5569:
        /* <DEDUP_REMOVED lines=41> */
[----:B------:R-:W-:Y:S02]  /*3ac0*/  IMAD.MOV.U32 R98, RZ, RZ, R74 ;  /* 0x000000ffff627224 */ /* 0x000fe400078e004a */
[----:B------:R-:W-:-:S07]  /*3ad0*/  IMAD.MOV.U32 R94, RZ, RZ, RZ ;  /* 0x000000ffff5e7224 */ /* 0x000fce00078e00ff */
.L_x_5567:
[----:B------:R-:W-:Y:S05]  /*3ae0*/  BSYNC.RECONVERGENT B3 ;  /* 0x0000000000037941 */ /* 0x000fea0003800200 */
.L_x_5566:
[----:B-----5:R-:W-:Y:S02]  /*3af0*/  PRMT R74, R23, 0x7632, R74 ;  /* 0x00007632174a7816 */ /* 0x020fe4000000004a */
        /* <DEDUP_REMOVED lines=12> */
.L_x_5565:
[----:B------:R-:W-:Y:S05]  /*3bc0*/  BSYNC.RECONVERGENT B2 ;  /* 0x0000000000027941 */ /* 0x000fea0003800200 */
.L_x_5564:
[----:B------:R-:W-:Y:S02]  /*3bd0*/  F2FP.BF16.F32.PACK_AB R75, RZ, R95 ;  /* 0x0000005fff4b723e */ /* 0x000fe400000010ff */
[----:B------:R-:W-:Y:S02]  /*3be0*/  PRMT R74, R105, 0x5410, R106 ;  /* 0x00005410694a7816 */ /* 0x000fe4000000006a */
[----:B------:R-:W-:Y:S02]  /*3bf0*/  PRMT R73, R104, 0x5410, R103 ;  /* 0x0000541068497816 */ /* 0x000fe40000000067 */
[----:B------:R-:W-:Y:S02]  /*3c00*/  PRMT R72, R102, 0x5410, R101 ;  /* 0x0000541066487816 */ /* 0x000fe40000000065 */
[----:B------:R-:W-:Y:S01]  /*3c10*/  PRMT R75, R100, 0x5410, R75 ;  /* 0x00005410644b7816 */ /* 0x000fe2000000004b */
[----:B------:R-:W-:Y:S06]  /*3c20*/  BRA `(.L_x_5571) ;  /* 0x0000002800f87947 */ /* 0x000fec0003800000 */
.L_x_5514:
        /* <DEDUP_REMOVED lines=21> */
.L_x_5576:
        /* <DEDUP_REMOVED lines=13> */
.L_x_5578:
[----:B------:R-:W-:Y:S05]  /*3e50*/  BSYNC.RECONVERGENT B4 ;  /* 0x0000000000047941 */ /* 0x000fea0003800200 */
.L_x_5577:
        /* <DEDUP_REMOVED lines=43> */
.L_x_5575:
[----:B------:R-:W-:Y:S05]  /*4110*/  BSYNC.RECONVERGENT B3 ;  /* 0x0000000000037941 */ /* 0x000fea0003800200 */
.L_x_5574:
[----:B------:R-:W-:Y:S01]  /*4120*/  I2FP.F32.U32 R9, R9 ;  /* 0x0000000900097245 */ /* 0x000fe20000201000 */
[----:B------:R-:W-:Y:S02]  /*4130*/  IMAD.MOV.U32 R10, RZ, RZ, 0x2f800000 ;  /* 0x2f800000ff0a7424 */ /* 0x000fe400078e00ff */
[----:B-----5:R-:W-:Y:S02]  /*4140*/  IMAD.U32 R11, R20, 0x10000, RZ ;  /* 0x00010000140b7824 */ /* 0x020fe400078e00ff */
[----:B------:R-:W-:Y:S02]  /*4150*/  FFMA.FTZ R9, R9, R10, 1.1641532182693481445e-10 ;  /* 0x2f00000009097423 */ /* 0x000fe4000001000a */
[----:B------:R-:W-:-:S03]  /*4160*/  FMUL.FTZ R11, R11, UR13 ;  /* 0x0000000d0b0b7c20 */ /* 0x000fc60008410000 */
[----:B------:R-:W-:Y:S01]  /*4170*/  FSETP.GTU.FTZ.AND P0, PT, R9, UR10, PT ;  /* 0x0000000a09007c0b */ /* 0x000fe2000bf1c000 */
[----:B------:R-:W-:-:S03]  /*4180*/  FMUL.FTZ R11, R11, UR12 ;  /* 0x0000000c0b0b7c20 */ /* 0x000fc60008410000 */
[----:B------:R-:W-:Y:S02]  /*4190*/  SEL R10, RZ, 0x1, P0 ;  /* 0x00000001ff0a7807 */ /* 0x000fe40000000000 */
[----:B------:R-:W-:-:S05]  /*41a0*/  FSEL R9, R11, RZ, !P0 ;  /* 0x000000ff0b097208 */ /* 0x000fca0004000000 */
[----:B------:R-:W-:-:S07]  /*41b0*/  FMUL.FTZ R9, R9, R52 ;  /* 0x0000003409097220 */ /* 0x000fce0000410000 */
.L_x_5573:
[----:B------:R-:W-:Y:S05]  /*41c0*/  BSYNC.RECONVERGENT B2 ;  /* 0x0000000000027941 */ /* 0x000fea0003800200 */
.L_x_5572:
        /* <DEDUP_REMOVED lines=18> */
.L_x_5583:
        /* <DEDUP_REMOVED lines=13> */
.L_x_5585:
[----:B------:R-:W-:Y:S05]  /*43c0*/  BSYNC.RECONVERGENT B4 ;  /* 0x0000000000047941 */ /* 0x000fea0003800200 */
.L_x_5584:
        /* <DEDUP_REMOVED lines=42> */
.L_x_5582:
[----:B------:R-:W-:Y:S05]  /*4670*/  BSYNC.RECONVERGENT B3 ;  /* 0x0000000000037941 */ /* 0x000fea0003800200 */
.L_x_5581:
[----:B------:R-:W-:Y:S01]  /*4680*/  HFMA2 R72, -RZ, RZ, 0.1171875, 0 ;  /* 0x2f800000ff487431 */ /* 0x000fe200000001ff */
[----:B-----5:R-:W-:Y:S02]  /*4690*/  PRMT R12, R20, 0x7632, R12 ;  /* 0x00007632140c7816 */ /* 0x020fe4000000000c */
[----:B------:R-:W-:-:S03]  /*46a0*/  I2FP.F32.U32 R11, R11 ;  /* 0x0000000b000b7245 */ /* 0x000fc60000201000 */
[----:B------:R-:W-:Y:S02]  /*46b0*/  IMAD.U32 R12, R12, 0x10000, RZ ;  /* 0x000100000c0c7824 */ /* 0x000fe400078e00ff */
[----:B------:R-:W-:Y:S02]  /*46c0*/  FFMA.FTZ R11, R11, R72, 1.1641532182693481445e-10 ;  /* 0x2f0000000b0b7423 */ /* 0x000fe40000010048 */
[----:B------:R-:W-:-:S03]  /*46d0*/  FMUL.FTZ R12, R12, UR13 ;  /* 0x0000000d0c0c7c20 */ /* 0x000fc60008410000 */
[----:B------:R-:W-:Y:S01]  /*46e0*/  FSETP.GTU.FTZ.AND P0, PT, R11, UR10, PT ;  /* 0x0000000a0b007c0b */ /* 0x000fe2000bf1c000 */
[----:B------:R-:W-:-:S03]  /*46f0*/  FMUL.FTZ R11, R12, UR12 ;  /* 0x0000000c0c0b7c20 */ /* 0x000fc60008410000 */
[----:B------:R-:W-:Y:S02]  /*4700*/  SEL R12, RZ, 0x1, P0 ;  /* 0x00000001ff0c7807 */ /* 0x000fe40000000000 */
[----:B------:R-:W-:-:S05]  /*4710*/  FSEL R72, R11, RZ, !P0 ;  /* 0x000000ff0b487208 */ /* 0x000fca0004000000 */
[----:B------:R-:W-:-:S07]  /*4720*/  FMUL.FTZ R11, R72, R53 ;  /* 0x00000035480b7220 */ /* 0x000fce0000410000 */
.L_x_5580:
[----:B------:R-:W-:Y:S05]  /*4730*/  BSYNC.RECONVERGENT B2 ;  /* 0x0000000000027941 */ /* 0x000fea0003800200 */
.L_x_5579:
        /* <DEDUP_REMOVED lines=18> */
.L_x_5590:
        /* <DEDUP_REMOVED lines=13> */
.L_x_5592:
[----:B------:R-:W-:Y:S05]  /*4930*/  BSYNC.RECONVERGENT B4 ;  /* 0x0000000000047941 */ /* 0x000fea0003800200 */
.L_x_5591:
        /* <DEDUP_REMOVED lines=42> */
.L_x_5589:
[----:B------:R-:W-:Y:S05]  /*4be0*/  BSYNC.RECONVERGENT B3 ;  /* 0x0000000000037941 */ /* 0x000fea0003800200 */
.L_x_5588:
[----:B------:R-:W-:Y:S01]  /*4bf0*/  I2FP.F32.U32 R13, R13 ;  /* 0x0000000d000d7245 */ /* 0x000fe20000201000 */
[----:B------:R-:W-:Y:S01]  /*4c00*/  IMAD.MOV.U32 R14, RZ, RZ, 0x2f800000 ;  /* 0x2f800000ff0e7424 */ /* 0x000fe200078e00ff */
[----:B-----5:R-:W-:-:S03]  /*4c10*/  SHF.L.U32 R15, R21, 0x10, RZ ;  /* 0x00000010150f7819 */ /* 0x020fc600000006ff */
[----:B------:R-:W-:Y:S02]  /*4c20*/  FFMA.FTZ R13, R13, R14, 1.1641532182693481445e-10 ;  /* 0x2f0000000d0d7423 */ /* 0x000fe4000001000e */
[----:B------:R-:W-:-:S03]  /*4c30*/  FMUL.FTZ R15, R15, UR13 ;  /* 0x0000000d0f0f7c20 */ /* 0x000fc60008410000 */
[----:B------:R-:W-:Y:S01]  /*4c40*/  FSETP.GTU.FTZ.AND P0, PT, R13, UR10, PT ;  /* 0x0000000a0d007c0b */ /* 0x000fe2000bf1c000 */
[----:B------:R-:W-:-:S03]  /*4c50*/  FMUL.FTZ R15, R15, UR12 ;  /* 0x0000000c0f0f7c20 */ /* 0x000fc60008410000 */
[----:B------:R-:W-:Y:S02]  /*4c60*/  SEL R14, RZ, 0x1, P0 ;  /* 0x00000001ff0e7807 */ /* 0x000fe40000000000 */
[----:B------:R-:W-:-:S05]  /*4c70*/  FSEL R13, R15, RZ, !P0 ;  /* 0x000000ff0f0d7208 */ /* 0x000fca0004000000 */
[----:B------:R-:W-:-:S07]  /*4c80*/  FMUL.FTZ R13, R13, R54 ;  /* 0x000000360d0d7220 */ /* 0x000fce0000410000 */
.L_x_5587:
[----:B------:R-:W-:Y:S05]  /*4c90*/  BSYNC.RECONVERGENT B2 ;  /* 0x0000000000027941 */ /* 0x000fea0003800200 */
.L_x_5586:
        /* <DEDUP_REMOVED lines=18> */
.L_x_5597:
        /* <DEDUP_REMOVED lines=13> */
.L_x_5599:
[----:B------:R-:W-:Y:S05]  /*4e90*/  BSYNC.RECONVERGENT B4 ;  /* 0x0000000000047941 */ /* 0x000fea0003800200 */
.L_x_5598:
        /* <DEDUP_REMOVED lines=42> */
.L_x_5596:
[----:B------:R-:W-:Y:S05]  /*5140*/  BSYNC.RECONVERGENT B3 ;  /* 0x0000000000037941 */ /* 0x000fea0003800200 */
.L_x_5595:
[----:B-----5:R-:W-:Y:S01]  /*5150*/  PRMT R72, R21, 0x7632, R72 ;  /* 0x0000763215487816 */ /* 0x020fe20000000048 */
        /* <DEDUP_REMOVED lines=10> */
.L_x_5594:
[----:B------:R-:W-:Y:S05]  /*5200*/  BSYNC.RECONVERGENT B2 ;  /* 0x0000000000027941 */ /* 0x000fea0003800200 */
.L_x_5593:
        /* <DEDUP_REMOVED lines=18> */
.L_x_5604:
        /* <DEDUP_REMOVED lines=13> */
.L_x_5606:
[----:B------:R-:W-:Y:S05]  /*5400*/  BSYNC.RECONVERGENT B4 ;  /* 0x0000000000047941 */ /* 0x000fea0003800200 */
.L_x_5605:
        /* <DEDUP_REMOVED lines=42> */
.L_x_5603:
[----:B------:R-:W-:Y:S05]  /*56b0*/  BSYNC.RECONVERGENT B3 ;  /* 0x0000000000037941 */ /* 0x000fea0003800200 */
.L_x_5602:
[----:B------:R-:W-:Y:S01]  /*56c0*/  I2FP.F32.U32 R73, R74 ;  /* 0x0000004a00497245 */ /* 0x000fe20000201000 */
[----:B------:R-:W-:Y:S02]  /*56d0*/  HFMA2 R74, -RZ, RZ, 0.1171875, 0 ;  /* 0x2f800000ff4a7431 */ /* 0x000fe400000001ff */
[----:B-----5:R-:W-:-:S04]  /*56e0*/  IMAD.U32 R75, R22, 0x10000, RZ ;  /* 0x00010000164b7824 */ /* 0x020fc800078e00ff */
[----:B------:R-:W-:-:S04]  /*56f0*/  FMUL.FTZ R75, R75, UR13 ;  /* 0x0000000d4b4b7c20 */ /* 0x000fc80008410000 */
[----:B------:R-:W-:Y:S01]  /*5700*/  FMUL.FTZ R75, R75, UR12 ;  /* 0x0000000c4b4b7c20 */ /* 0x000fe20008410000 */
[----:B------:R-:W-:-:S05]  /*5710*/  FFMA.FTZ R73, R73, R74, 1.1641532182693481445e-10 ;  /* 0x2f00000049497423 */ /* 0x000fca000001004a */
[----:B------:R-:W-:-:S04]  /*5720*/  FSETP.GTU.FTZ.AND P0, PT, R73, UR10, PT ;  /* 0x0000000a49007c0b */ /* 0x000fc8000bf1c000 */
[----:B------:R-:W-:Y:S02]  /*5730*/  FSEL R77, R75, RZ, !P0 ;  /* 0x000000ff4b4d7208 */ /* 0x000fe40004000000 */
[----:B------:R-:W-:-:S03]  /*5740*/  SEL R78, RZ, 0x1, P0 ;  /* 0x00000001ff4e7807 */ /* 0x000fc60000000000 */
[----:B------:R-:W-:-:S07]  /*5750*/  FMUL.FTZ R77, R77, R48 ;  /* 0x000000304d4d7220 */ /* 0x000fce0000410000 */
.L_x_5601:
[----:B------:R-:W-:Y:S05]  /*5760*/  BSYNC.RECONVERGENT B2 ;  /* 0x0000000000027941 */ /* 0x000fea0003800200 */
.L_x_5600:
        /* <DEDUP_REMOVED lines=18> */
.L_x_5611:
        /* <DEDUP_REMOVED lines=13> */
.L_x_5613:
[----:B------:R-:W-:Y:S05]  /*5960*/  BSYNC.RECONVERGENT B4 ;  /* 0x0000000000047941 */ /* 0x000fea0003800200 */
.L_x_5612:
        /* <DEDUP_REMOVED lines=42> */
.L_x_5610:
[----:B------:R-:W-:Y:S05]  /*5c10*/  BSYNC.RECONVERGENT B3 ;  /* 0x0000000000037941 */ /* 0x000fea0003800200 */
.L_x_5609:
[----:B-----5:R-:W-:Y:S01]  /*5c20*/  PRMT R75, R22, 0x7632, R75 ;  /* 0x00007632164b7816 */ /* 0x020fe2000000004b */
        /* <DEDUP_REMOVED lines=10> */
.L_x_5608:
[----:B------:R-:W-:Y:S05]  /*5cd0*/  BSYNC.RECONVERGENT B2 ;  /* 0x0000000000027941 */ /* 0x000fea0003800200 */
.L_x_5607:
        /* <DEDUP_REMOVED lines=18> */
.L_x_5618:
        /* <DEDUP_REMOVED lines=13> */
.L_x_5620:
[----:B------:R-:W-:Y:S05]  /*5ed0*/  BSYNC.RECONVERGENT B4 ;  /* 0x0000000000047941 */ /* 0x000fea0003800200 */
.L_x_5619:
        /* <DEDUP_REMOVED lines=41> */
[----:B------:R-:W-:-:S07]  /*6170*/  HFMA2 R72, -RZ, RZ, 0, 0 ;  /* 0x00000000ff487431 */ /* 0x000fce00000001ff */
.L_x_5617:
[----:B------:R-:W-:Y:S05]  /*6180*/  BSYNC.RECONVERGENT B3 ;  /* 0x0000000000037941 */ /* 0x000fea0003800200 */
.L_x_5616:
        /* <DEDUP_REMOVED lines=10> */
.L_x_5615:
[----:B------:R-:W-:Y:S05]  /*6230*/  BSYNC.RECONVERGENT B2 ;  /* 0x0000000000027941 */ /* 0x000fea0003800200 */
.L_x_5614:
        /* <DEDUP_REMOVED lines=18> */
.L_x_5625:
        /* <DEDUP_REMOVED lines=13> */
.L_x_5627:
[----:B------:R-:W-:Y:S05]  /*6430*/  BSYNC.RECONVERGENT B4 ;  /* 0x0000000000047941 */ /* 0x000fea0003800200 */
.L_x_5626:
        /* <DEDUP_REMOVED lines=38> */
[----:B------:R-:W-:Y:S02]  /*66a0*/  MOV R108, R92 ;  /* 0x0000005c006c7202 */ /* 0x000fe40000000f00 */
[----:B------:R-:W-:Y:S01]  /*66b0*/  LOP3.LUT R93, R74, UR31, R93, 0x96, !PT ;  /* 0x0000001f4a5d7c12 */ /* 0x000fe2000f8e965d */
[----:B------:R-:W-:Y:S02]  /*66c0*/  IMAD.MOV.U32 R98, RZ, RZ, R94 ;  /* 0x000000ffff627224 */ /* 0x000fe400078e005e */
[----:B------:R-:W-:Y:S01]  /*66d0*/  HFMA2 R94, -RZ, RZ, 0, 0 ;  /* 0x00000000ff5e7431 */ /* 0x000fe200000001ff */
[----:B------:R-:W-:-:S07]  /*66e0*/  LOP3.LUT R92, R72, UR32, R95, 0x96, !PT ;  /* 0x00000020485c7c12 */ /* 0x000fce000f8e965f */
.L_x_5624:
[----:B------:R-:W-:Y:S05]  /*66f0*/  BSYNC.RECONVERGENT B3 ;  /* 0x0000000000037941 */ /* 0x000fea0003800200 */
.L_x_5623:
[----:B-----5:R-:W-:Y:S02]  /*6700*/  PRMT R74, R23, 0x7632, R74 ;  /* 0x00007632174a7816 */ /* 0x020fe4000000004a */
        /* <DEDUP_REMOVED lines=10> */
.L_x_5622:
[----:B------:R-:W-:Y:S05]  /*67b0*/  BSYNC.RECONVERGENT B2 ;  /* 0x0000000000027941 */ /* 0x000fea0003800200 */
.L_x_5621:
[----:B------:R-:W-:Y:S02]  /*67c0*/  F2FP.BF16.F32.PACK_AB R75, RZ, R95 ;  /* 0x0000005fff4b723e */ /* 0x000fe400000010ff */
[----:B------:R-:W-:Y:S02]  /*67d0*/  PRMT R74, R105, 0x5410, R106 ;  /* 0x00005410694a7816 */ /* 0x000fe4000000006a */
[----:B------:R-:W-:Y:S02]  /*67e0*/  PRMT R73, R103, 0x5410, R104 ;  /* 0x0000541067497816 */ /* 0x000fe40000000068 */
[----:B------:R-:W-:Y:S02]  /*67f0*/  PRMT R72, R102, 0x5410, R101 ;  /* 0x0000541066487816 */ /* 0x000fe40000000065 */
[----:B------:R-:W-:-:S07]  /*6800*/  PRMT R75, R100, 0x5410, R75 ;  /* 0x00005410644b7816 */ /* 0x000fce000000004b */
.L_x_5571:
        /* <DEDUP_REMOVED lines=26> */
.L_x_5629:
[----:B------:R-:W-:Y:S05]  /*69b0*/  BSYNC.RECONVERGENT B2 ;  /* 0x0000000000027941 */ /* 0x000fea0003800200 */
.L_x_5628:
[----:B------:R-:W-:Y:S01]  /*69c0*/  VIADD R90, R90, 0x20 ;  /* 0x000000205a5a7836 */ /* 0x000fe20000000000 */
[----:B------:R-:W-:-:S07]  /*69d0*/  IADD3 R91, PT, PT, R91, 0x20, RZ ;  /* 0x000000205b5b7810 */ /* 0x000fce0007ffe0ff */
.L_x_5511:
[----:B------:R-:W-:Y:S05]  /*69e0*/  BSYNC.RECONVERGENT B1 ;  /* 0x0000000000017941 */ /* 0x000fea0003800200 */
.L_x_5510:
        /* <DEDUP_REMOVED lines=34> */
.L_x_5637:
        /* <DEDUP_REMOVED lines=13> */
.L_x_5639:
[----:B------:R-:W-:Y:S05]  /*6ce0*/  BSYNC.RECONVERGENT B4 ;  /* 0x0000000000047941 */ /* 0x000fea0003800200 */
.L_x_5638:
[----:B------:R-:W-:Y:S01]  /*6cf0*/  IMAD.WIDE.U32 R86, R2, -0x326172a9, RZ ;  /* 0xcd9e8d5702567825 */ /* 0x000fe200078e00ff */
[----:B0-----:R-:W-:Y:S02]  /*6d00*/  LOP3.LUT R72, R8, UR7, R85, 0x96, !PT ;  /* 0x0000000708487c12 */ /* 0x001fe4000f8e9655 */
        /* <DEDUP_REMOVED lines=40> */
.L_x_5636:
[----:B------:R-:W-:Y:S05]  /*6f90*/  BSYNC.RECONVERGENT B3 ;  /* 0x0000000000037941 */ /* 0x000fea0003800200 */
.L_x_5635:
[----:B------:R-:W-:Y:S01]  /*6fa0*/  I2FP.F32.U32 R10, R10 ;  /* 0x0000000a000a7245 */ /* 0x000fe20000201000 */
[----:B0-----:R-:W-:Y:S01]  /*6fb0*/  IMAD.MOV.U32 R73, RZ, RZ, 0x2f800000 ;  /* 0x2f800000ff497424 */ /* 0x001fe200078e00ff */
        /* <DEDUP_REMOVED lines=9> */
.L_x_5634:
[----:B------:R-:W-:Y:S05]  /*7050*/  BSYNC.RECONVERGENT B2 ;  /* 0x0000000000027941 */ /* 0x000fea0003800200 */
.L_x_5633:
        /* <DEDUP_REMOVED lines=23> */
.L_x_5644:
        /* <DEDUP_REMOVED lines=13> */
.L_x_5646:
[----:B------:R-:W-:Y:S05]  /*72a0*/  BSYNC.RECONVERGENT B4 ;  /* 0x0000000000047941 */ /* 0x000fea0003800200 */
.L_x_5645:
        /* <DEDUP_REMOVED lines=42> */
.L_x_5643:
[----:B------:R-:W-:Y:S05]  /*7550*/  BSYNC.RECONVERGENT B3 ;  /* 0x0000000000037941 */ /* 0x000fea0003800200 */
.L_x_5642:
[----:B------:R-:W-:Y:S01]  /*7560*/  I2FP.F32.U32 R7, R12 ;  /* 0x0000000c00077245 */ /* 0x000fe20000201000 */
[----:B------:R-:W-:Y:S01]  /*7570*/  HFMA2 R12, -RZ, RZ, 0.1171875, 0 ;  /* 0x2f800000ff0c7431 */ /* 0x000fe200000001ff */
[----:B------:R-:W-:-:S05]  /*7580*/  PRMT R73, R20, 0x7632, R73 ;  /* 0x0000763214497816 */ /* 0x000fca0000000049 */
[----:B------:R-:W-:Y:S02]  /*7590*/  IMAD.U32 R73, R73, 0x10000, RZ ;  /* 0x0001000049497824 */ /* 0x000fe400078e00ff */
[----:B------:R-:W-:Y:S02]  /*75a0*/  FFMA.FTZ R7, R7, R12, 1.1641532182693481445e-10 ;  /* 0x2f00000007077423 */ /* 0x000fe4000001000c */
[----:B------:R-:W-:Y:S01]  /*75b0*/  FMUL.FTZ R73, R73, UR13 ;  /* 0x0000000d49497c20 */ /* 0x000fe20008410000 */
[----:B------:R-:W-:-:S03]  /*75c0*/  PRMT R12, R16, 0x7632, R12 ;  /* 0x00007632100c7816 */ /* 0x000fc6000000000c */
[----:B------:R-:W-:Y:S01]  /*75d0*/  FMUL.FTZ R73, R73, UR12 ;  /* 0x0000000c49497c20 */ /* 0x000fe20008410000 */
[----:B------:R-:W-:Y:S01]  /*75e0*/  FSETP.GTU.FTZ.AND P4, PT, R7, UR10, PT ;  /* 0x0000000a07007c0b */ /* 0x000fe2000bf9c000 */
[----:B------:R-:W-:-:S03]  /*75f0*/  IMAD.U32 R85, R12, 0x10000, RZ ;  /* 0x000100000c557824 */ /* 0x000fc600078e00ff */
[----:B------:R-:W-:Y:S02]  /*7600*/  FSEL R74, R73, RZ, !P4 ;  /* 0x000000ff494a7208 */ /* 0x000fe40006000000 */
[----:B------:R-:W-:-:S03]  /*7610*/  SEL R12, RZ, 0x1, P4 ;  /* 0x00000001ff0c7807 */ /* 0x000fc60002000000 */
[----:B------:R-:W-:-:S07]  /*7620*/  FFMA.FTZ R85, R74, R29, R85 ;  /* 0x0000001d4a557223 */ /* 0x000fce0000010055 */
.L_x_5641:
[----:B------:R-:W-:Y:S05]  /*7630*/  BSYNC.RECONVERGENT B2 ;  /* 0x0000000000027941 */ /* 0x000fea0003800200 */
.L_x_5640:
        /* <DEDUP_REMOVED lines=22> */
.L_x_5651:
        /* <DEDUP_REMOVED lines=13> */
.L_x_5653:
[----:B------:R-:W-:Y:S05]  /*7870*/  BSYNC.RECONVERGENT B4 ;  /* 0x0000000000047941 */ /* 0x000fea0003800200 */
.L_x_5652:
        /* <DEDUP_REMOVED lines=41> */
.L_x_5650:
[----:B------:R-:W-:Y:S05]  /*7b10*/  BSYNC.RECONVERGENT B3 ;  /* 0x0000000000037941 */ /* 0x000fea0003800200 */
.L_x_5649:
        /* <DEDUP_REMOVED lines=11> */
.L_x_5648:
[----:B------:R-:W-:Y:S05]  /*7bd0*/  BSYNC.RECONVERGENT B2 ;  /* 0x0000000000027941 */ /* 0x000fea0003800200 */
.L_x_5647:
        /* <DEDUP_REMOVED lines=19> */
[----:B------:R-:W-:Y:S01]  /*7d10*/  @!P4 IMAD.MOV.U32 R73, RZ, RZ, R92 ;  /* 0x000000ffff49c224 */ /* 0x000fe200078e005c */
[----:B------:R-:W-:Y:S01]  /*7d20*/  @P4 MOV R73, R93 ;  /* 0x0000005d00494202 */ /* 0x000fe20000000f00 */
[----:B------:R-:W-:Y:S01]  /*7d30*/  @P4 IMAD.MOV.U32 R94, RZ, RZ, R98 ;  /* 0x000000ffff5e4224 */ /* 0x000fe200078e0062 */
[----:B------:R-:W-:Y:S06]  /*7d40*/  BRA `(.L_x_5657) ;  /* 0x0000000000e07947 */ /* 0x000fec0003800000 */
.L_x_5658:
        /* <DEDUP_REMOVED lines=13> */
.L_x_5660:
[----:B------:R-:W-:Y:S05]  /*7e20*/  BSYNC.RECONVERGENT B4 ;  /* 0x0000000000047941 */ /* 0x000fea0003800200 */
.L_x_5659:
        /* <DEDUP_REMOVED lines=42> */
.L_x_5657:
[----:B------:R-:W-:Y:S05]  /*80d0*/  BSYNC.RECONVERGENT B3 ;  /* 0x0000000000037941 */ /* 0x000fea0003800200 */
.L_x_5656:
        /* <DEDUP_REMOVED lines=13> */
.L_x_5655:
[----:B------:R-:W-:Y:S05]  /*81b0*/  BSYNC.RECONVERGENT B2 ;  /* 0x0000000000027941 */ /* 0x000fea0003800200 */
.L_x_5654:
        /* <DEDUP_REMOVED lines=22> */
.L_x_5665:
        /* <DEDUP_REMOVED lines=13> */
.L_x_5667:
[----:B------:R-:W-:Y:S05]  /*83f0*/  BSYNC.RECONVERGENT B4 ;  /* 0x0000000000047941 */ /* 0x000fea0003800200 */
.L_x_5666:
        /* <DEDUP_REMOVED lines=42> */
.L_x_5664:
[----:B------:R-:W-:Y:S05]  /*86a0*/  BSYNC.RECONVERGENT B3 ;  /* 0x0000000000037941 */ /* 0x000fea0003800200 */
.L_x_5663:
[----:B------:R-:W-:Y:S01]  /*86b0*/  I2FP.F32.U32 R72, R73 ;  /* 0x0000004900487245 */ /* 0x000fe20000201000 */
[----:B------:R-:W-:Y:S02]  /*86c0*/  HFMA2 R73, -RZ, RZ, 0.1171875, 0 ;  /* 0x2f800000ff497431 */ /* 0x000fe400000001ff */
[----:B------:R-:W-:Y:S01]  /*86d0*/  IMAD.U32 R74, R22, 0x10000, RZ ;  /* 0x00010000164a7824 */ /* 0x000fe200078e00ff */
[----:B------:R-:W-:-:S03]  /*86e0*/  SHF.L.U32 R88, R18, 0x10, RZ ;  /* 0x0000001012587819 */ /* 0x000fc600000006ff */
[----:B------:R-:W-:Y:S01]  /*86f0*/  FMUL.FTZ R74, R74, UR13 ;  /* 0x0000000d4a4a7c20 */ /* 0x000fe20008410000 */
[----:B------:R-:W-:-:S03]  /*8700*/  FFMA.FTZ R72, R72, R73, 1.1641532182693481445e-10 ;  /* 0x2f00000048487423 */ /* 0x000fc60000010049 */
[----:B------:R-:W-:Y:S02]  /*8710*/  FMUL.FTZ R73, R74, UR12 ;  /* 0x0000000c4a497c20 */ /* 0x000fe40008410000 */
[----:B------:R-:W-:-:S04]  /*8720*/  FSETP.GTU.FTZ.AND P4, PT, R72, UR10, PT ;  /* 0x0000000a48007c0b */ /* 0x000fc8000bf9c000 */
[----:B------:R-:W-:Y:S02]  /*8730*/  FSEL R73, R73, RZ, !P4 ;  /* 0x000000ff49497208 */ /* 0x000fe40006000000 */
[----:B------:R-:W-:-:S03]  /*8740*/  SEL R78, RZ, 0x1, P4 ;  /* 0x00000001ff4e7807 */ /* 0x000fc60002000000 */
[----:B------:R-:W-:-:S07]  /*8750*/  FFMA.FTZ R88, R73, R24, R88 ;  /* 0x0000001849587223 */ /* 0x000fce0000010058 */
.L_x_5662:
[----:B------:R-:W-:Y:S05]  /*8760*/  BSYNC.RECONVERGENT B2 ;  /* 0x0000000000027941 */ /* 0x000fea0003800200 */
.L_x_5661:
        /* <DEDUP_REMOVED lines=23> */
.L_x_5672:
        /* <DEDUP_REMOVED lines=13> */
.L_x_5674:
[----:B------:R-:W-:Y:S05]  /*89b0*/  BSYNC.RECONVERGENT B4 ;  /* 0x0000000000047941 */ /* 0x000fea0003800200 */
.L_x_5673:
        /* <DEDUP_REMOVED lines=42> */
.L_x_5671:
[----:B------:R-:W-:Y:S05]  /*8c60*/  BSYNC.RECONVERGENT B3 ;  /* 0x0000000000037941 */ /* 0x000fea0003800200 */
.L_x_5670:
        /* <DEDUP_REMOVED lines=13> */
.L_x_5669:
[----:B------:R-:W-:Y:S05]  /*8d40*/  BSYNC.RECONVERGENT B2 ;  /* 0x0000000000027941 */ /* 0x000fea0003800200 */
.L_x_5668:
        /* <DEDUP_REMOVED lines=22> */
.L_x_5679:
        /* <DEDUP_REMOVED lines=13> */
.L_x_5681:
[----:B------:R-:W-:Y:S05]  /*8f80*/  BSYNC.RECONVERGENT B4 ;  /* 0x0000000000047941 */ /* 0x000fea0003800200 */
.L_x_5680:
        /* <DEDUP_REMOVED lines=42> */
.L_x_5678:
[----:B------:R-:W-:Y:S05]  /*9230*/  BSYNC.RECONVERGENT B3 ;  /* 0x0000000000037941 */ /* 0x000fea0003800200 */
.L_x_5677:
        /* <DEDUP_REMOVED lines=11> */
.L_x_5676:
[----:B------:R-:W-:Y:S05]  /*92f0*/  BSYNC.RECONVERGENT B2 ;  /* 0x0000000000027941 */ /* 0x000fea0003800200 */
.L_x_5675:
        /* <DEDUP_REMOVED lines=23> */
.L_x_5686:
        /* <DEDUP_REMOVED lines=13> */
.L_x_5688:
[----:B------:R-:W-:Y:S05]  /*9540*/  BSYNC.RECONVERGENT B4 ;  /* 0x0000000000047941 */ /* 0x000fea0003800200 */
.L_x_5687:
        /* <DEDUP_REMOVED lines=42> */
.L_x_5685:
[----:B------:R-:W-:Y:S05]  /*97f0*/  BSYNC.RECONVERGENT B3 ;  /* 0x0000000000037941 */ /* 0x000fea0003800200 */
.L_x_5684:
        /* <DEDUP_REMOVED lines=13> */
.L_x_5683:
[----:B------:R-:W-:Y:S05]  /*98d0*/  BSYNC.RECONVERGENT B2 ;  /* 0x0000000000027941 */ /* 0x000fea0003800200 */
.L_x_5682:
[----:B------:R-:W-:Y:S02]  /*98e0*/  F2FP.BF16.F32.PACK_AB R75, RZ, R7 ;  /* 0x00000007ff4b723e */ /* 0x000fe400000010ff */
[----:B------:R-:W-:Y:S02]  /*98f0*/  PRMT R74, R105, 0x5410, R110 ;  /* 0x00005410694a7816 */ /* 0x000fe4000000006e */
[----:B------:R-:W-:Y:S02]  /*9900*/  PRMT R73, R103, 0x5410, R104 ;  /* 0x0000541067497816 */ /* 0x000fe40000000068 */
[----:B------:R-:W-:Y:S02]  /*9910*/  PRMT R72, R102, 0x5410, R101 ;  /* 0x0000541066487816 */ /* 0x000fe40000000065 */
[----:B------:R-:W-:Y:S01]  /*9920*/  PRMT R75, R100, 0x5410, R75 ;  /* 0x00005410644b7816 */ /* 0x000fe2000000004b */
[----:B------:R-:W-:Y:S06]  /*9930*/  BRA `(.L_x_5689) ;  /* 0x0000002800f87947 */ /* 0x000fec0003800000 */
.L_x_5632:
        /* <DEDUP_REMOVED lines=21> */
.L_x_5694:
        /* <DEDUP_REMOVED lines=13> */
.L_x_5696:
[----:B------:R-:W-:Y:S05]  /*9b60*/  BSYNC.RECONVERGENT B4 ;  /* 0x0000000000047941 */ /* 0x000fea0003800200 */
.L_x_5695:
[----:B------:R-:W-:Y:S01]  /*9b70*/  IMAD.WIDE.U32 R86, R2, -0x326172a9, RZ ;  /* 0xcd9e8d5702567825 */ /* 0x000fe200078e00ff */
[----:B0-----:R-:W-:-:S03]  /*9b80*/  LOP3.LUT R72, R8, UR7, R85, 0x96, !PT ;  /* 0x0000000708487c12 */ /* 0x001fc6000f8e9655 */
        /* <DEDUP_REMOVED lines=41> */
.L_x_5693:
[----:B------:R-:W-:Y:S05]  /*9e20*/  BSYNC.RECONVERGENT B3 ;  /* 0x0000000000037941 */ /* 0x000fea0003800200 */
.L_x_5692:
[----:B------:R-:W-:Y:S01]  /*9e30*/  I2FP.F32.U32 R10, R10 ;  /* 0x0000000a000a7245 */ /* 0x000fe20000201000 */
[----:B0-----:R-:W-:Y:S01]  /*9e40*/  IMAD.MOV.U32 R73, RZ, RZ, 0x2f800000 ;  /* 0x2f800000ff497424 */ /* 0x001fe200078e00ff */
        /* <DEDUP_REMOVED lines=8> */
.L_x_5691:
[----:B------:R-:W-:Y:S05]  /*9ed0*/  BSYNC.RECONVERGENT B2 ;  /* 0x0000000000027941 */ /* 0x000fea0003800200 */
.L_x_5690:
[----:B------:R-:W-:Y:S01]  /*9ee0*/  BSSY.RECONVERGENT B2, `(.L_x_5697) ;  /* 0x0000056000027945 */ /* 0x000fe20003800200 */
[----:B------:R-:W-:Y:S01]  /*9ef0*/  F2FP.BF16.F32.PACK_AB R102, RZ, R84 ;  /* 0x00000054ff66723e */ /* 0x000fe200000010ff */
[----:B------:R-:W-:Y:S01]  /*9f00*/  IMAD.MOV.U32 R85, RZ, RZ, RZ ;  /* 0x000000ffff557224 */ /* 0x000fe200078e00ff */
[----:B0-----:R-:W-:Y:S01]  /*9f10*/  MOV R72, R7 ;  /* 0x0000000700487202 */ /* 0x001fe20000000f00 */
        /* <DEDUP_REMOVED lines=14> */
.L_x_5701:
        /* <DEDUP_REMOVED lines=13> */
.L_x_5703:
[----:B------:R-:W-:Y:S05]  /*a0d0*/  BSYNC.RECONVERGENT B4 ;  /* 0x0000000000047941 */ /* 0x000fea0003800200 */
.L_x_5702:
        /* <DEDUP_REMOVED lines=42> */
.L_x_5700:
[----:B------:R-:W-:Y:S05]  /*a380*/  BSYNC.RECONVERGENT B3 ;  /* 0x0000000000037941 */ /* 0x000fea0003800200 */
.L_x_5699:
[----:B-----5:R-:W-:Y:S02]  /*a390*/  PRMT R73, R20, 0x7632, R73 ;  /* 0x0000763214497816 */ /* 0x020fe40000000049 */
        /* <DEDUP_REMOVED lines=10> */
.L_x_5698:
[----:B------:R-:W-:Y:S05]  /*a440*/  BSYNC.RECONVERGENT B2 ;  /* 0x0000000000027941 */ /* 0x000fea0003800200 */
.L_x_5697:
        /* <DEDUP_REMOVED lines=18> */
.L_x_5708:
        /* <DEDUP_REMOVED lines=13> */
.L_x_5710:
[----:B------:R-:W-:Y:S05]  /*a640*/  BSYNC.RECONVERGENT B4 ;  /* 0x0000000000047941 */ /* 0x000fea0003800200 */
.L_x_5709:
        /* <DEDUP_REMOVED lines=42> */
.L_x_5707:
[----:B------:R-:W-:Y:S05]  /*a8f0*/  BSYNC.RECONVERGENT B3 ;  /* 0x0000000000037941 */ /* 0x000fea0003800200 */
.L_x_5706:
        /* <DEDUP_REMOVED lines=10> */
.L_x_5705:
[----:B------:R-:W-:Y:S05]  /*a9a0*/  BSYNC.RECONVERGENT B2 ;  /* 0x0000000000027941 */ /* 0x000fea0003800200 */
.L_x_5704:
        /* <DEDUP_REMOVED lines=18> */
.L_x_5715:
        /* <DEDUP_REMOVED lines=13> */
.L_x_5717:
[----:B------:R-:W-:Y:S05]  /*aba0*/  BSYNC.RECONVERGENT B4 ;  /* 0x0000000000047941 */ /* 0x000fea0003800200 */
.L_x_5716:
        /* <DEDUP_REMOVED lines=42> */
.L_x_5714:
[----:B------:R-:W-:Y:S05]  /*ae50*/  BSYNC.RECONVERGENT B3 ;  /* 0x0000000000037941 */ /* 0x000fea0003800200 */
.L_x_5713:
        /* <DEDUP_REMOVED lines=11> */
.L_x_5712:
[----:B------:R-:W-:Y:S05]  /*af10*/  BSYNC.RECONVERGENT B2 ;  /* 0x0000000000027941 */ /* 0x000fea0003800200 */
.L_x_5711:
        /* <DEDUP_REMOVED lines=18> */
.L_x_5722:
        /* <DEDUP_REMOVED lines=13> */
.L_x_5724:
[----:B------:R-:W-:Y:S05]  /*b110*/  BSYNC.RECONVERGENT B4 ;  /* 0x0000000000047941 */ /* 0x000fea0003800200 */
.L_x_5723:
        /* <DEDUP_REMOVED lines=42> */
.L_x_5721:
[----:B------:R-:W-:Y:S05]  /*b3c0*/  BSYNC.RECONVERGENT B3 ;  /* 0x0000000000037941 */ /* 0x000fea0003800200 */
.L_x_5720:
        /* <DEDUP_REMOVED lines=10> */
.L_x_5719:
[----:B------:R-:W-:Y:S05]  /*b470*/  BSYNC.RECONVERGENT B2 ;  /* 0x0000000000027941 */ /* 0x000fea0003800200 */
.L_x_5718:
        /* <DEDUP_REMOVED lines=18> */
.L_x_5729:
        /* <DEDUP_REMOVED lines=13> */
.L_x_5731:
[----:B------:R-:W-:Y:S05]  /*b670*/  BSYNC.RECONVERGENT B4 ;  /* 0x0000000000047941 */ /* 0x000fea0003800200 */
.L_x_5730:
        /* <DEDUP_REMOVED lines=42> */
.L_x_5728:
[----:B------:R-:W-:Y:S05]  /*b920*/  BSYNC.RECONVERGENT B3 ;  /* 0x0000000000037941 */ /* 0x000fea0003800200 */
.L_x_5727:
        /* <DEDUP_REMOVED lines=11> */
.L_x_5726:
[----:B------:R-:W-:Y:S05]  /*b9e0*/  BSYNC.RECONVERGENT B2 ;  /* 0x0000000000027941 */ /* 0x000fea0003800200 */
.L_x_5725:
        /* <DEDUP_REMOVED lines=18> */
.L_x_5736:
        /* <DEDUP_REMOVED lines=13> */
.L_x_5738:
[----:B------:R-:W-:Y:S05]  /*bbe0*/  BSYNC.RECONVERGENT B4 ;  /* 0x0000000000047941 */ /* 0x000fea0003800200 */
.L_x_5737:
        /* <DEDUP_REMOVED lines=42> */
.L_x_5735:
[----:B------:R-:W-:Y:S05]  /*be90*/  BSYNC.RECONVERGENT B3 ;  /* 0x0000000000037941 */ /* 0x000fea0003800200 */
.L_x_5734:
        /* <DEDUP_REMOVED lines=10> */
.L_x_5733:
[----:B------:R-:W-:Y:S05]  /*bf40*/  BSYNC.RECONVERGENT B2 ;  /* 0x0000000000027941 */ /* 0x000fea0003800200 */
.L_x_5732:
        /* <DEDUP_REMOVED lines=18> */
.L_x_5743:
        /* <DEDUP_REMOVED lines=13> */
.L_x_5745:
[----:B------:R-:W-:Y:S05]  /*c140*/  BSYNC.RECONVERGENT B4 ;  /* 0x0000000000047941 */ /* 0x000fea0003800200 */
.L_x_5744:
        /* <DEDUP_REMOVED lines=42> */
.L_x_5742:
[----:B------:R-:W-:Y:S05]  /*c3f0*/  BSYNC.RECONVERGENT B3 ;  /* 0x0000000000037941 */ /* 0x000fea0003800200 */
.L_x_5741:
        /* <DEDUP_REMOVED lines=11> */
.L_x_5740:
[----:B------:R-:W-:Y:S05]  /*c4b0*/  BSYNC.RECONVERGENT B2 ;  /* 0x0000000000027941 */ /* 0x000fea0003800200 */
.L_x_5739:
[----:B------:R-:W-:Y:S01]  /*c4c0*/  F2FP.BF16.F32.PACK_AB R75, RZ, R7 ;  /* 0x00000007ff4b723e */ /* 0x000fe200000010ff */
[----:B------:R-:W-:Y:S01]  /*c4d0*/  IMAD.MOV.U32 R109, RZ, RZ, R106 ;  /* 0x000000ffff6d7224 */ /* 0x000fe200078e006a */
[----:B------:R-:W-:Y:S02]  /*c4e0*/  PRMT R74, R105, 0x5410, R110 ;  /* 0x00005410694a7816 */ /* 0x000fe4000000006e */
[----:B------:R-:W-:Y:S02]  /*c4f0*/  PRMT R73, R104, 0x5410, R103 ;  /* 0x0000541068497816 */ /* 0x000fe40000000067 */
[----:B------:R-:W-:Y:S02]  /*c500*/  PRMT R72, R102, 0x5410, R101 ;  /* 0x0000541066487816 */ /* 0x000fe40000000065 */
[----:B------:R-:W-:-:S07]  /*c510*/  PRMT R75, R100, 0x5410, R75 ;  /* 0x00005410644b7816 */ /* 0x000fce000000004b */
.L_x_5689:
        /* <DEDUP_REMOVED lines=24> */
.L_x_5631:
[----:B------:R-:W-:Y:S05]  /*c6a0*/  BSYNC.RECONVERGENT B1 ;  /* 0x0000000000017941 */ /* 0x000fea0003800200 */
.L_x_5630:
        /* <DEDUP_REMOVED lines=76> */
.L_x_5763:
        /* <DEDUP_REMOVED lines=24> */
[----:B------:R-:W0:Y:S01]  /*ccf0*/  LDC.64 R90, c[0x0][0x428] ;  /* 0x00010a00ff5a7b82 */ /* 0x000e220000000a00 */
        /* <DEDUP_REMOVED lines=31> */
.L_x_5750:
[----:B------:R-:W-:Y:S05]  /*cef0*/  BSYNC.RECONVERGENT B2 ;  /* 0x0000000000027941 */ /* 0x000fea0003800200 */
.L_x_5749:
        /* <DEDUP_REMOVED lines=32> */
.L_x_5748:
[----:B------:R-:W-:Y:S05]  /*d100*/  BSYNC.RECONVERGENT B1 ;  /* 0x0000000000017941 */ /* 0x000fea0003800200 */
.L_x_5747:
[----:B01----:R-:W0:Y:S02]  /*d110*/  LDC.64 R72, c[0x0][0x380] ;  /* 0x0000e000ff487b82 */ /* 0x003e240000000a00 */
[----:B0-----:R-:W-:-:S05]  /*d120*/  IMAD R4, R72, 0x4, R4 ;  /* 0x0000000448047824 */ /* 0x001fca00078e0204 */
[----:B------:R-:W-:-:S13]  /*d130*/  ISETP.GE.AND P0, PT, R4, R73, PT ;  /* 0x000000490400720c */ /* 0x000fda0003f06270 */
[----:B------:R-:W-:Y:S05]  /*d140*/  @!P0 BRA `(.L_x_5751) ;  /* 0xffffff3800948947 */ /* 0x000fea000383ffff */
[----:B------:R-:W-:Y:S05]  /*d150*/  BSYNC B0 ;  /* 0x0000000000007941 */ /* 0x000fea0003800000 */
.L_x_5509:
[----:B------:R-:W-:Y:S05]  /*d160*/  EXIT ;  /* 0x000000000000794d */ /* 0x000fea0003800000 */
.L_x_5746:
        /* <DEDUP_REMOVED lines=8> */
.L_x_5753:
[----:B------:R-:W-:Y:S05]  /*d1f0*/  BSYNC B1 ;  /* 0x0000000000017941 */ /* 0x000fea0003800000 */
.L_x_5752:
        /* <DEDUP_REMOVED lines=10> */
.L_x_5754:
[----:B------:R-:W-:Y:S02]  /*d2a0*/  IMAD.MOV.U32 R104, RZ, RZ, 0x4 ;  /* 0x00000004ff687424 */ /* 0x000fe400078e00ff */
[----:B------:R-:W-:-:S04]  /*d2b0*/  IMAD.MOV.U32 R75, RZ, RZ, R101 ;  /* 0x000000ffff4b7224 */ /* 0x000fc800078e0065 */
[----:B------:R-:W-:-:S05]  /*d2c0*/  FADD.FTZ R75, R74, R75 ;  /* 0x0000004b4a4b7221 */ /* 0x000fca0000010000 */
[----:B------:R-:W-:-:S07]  /*d2d0*/  MOV R103, R75 ;  /* 0x0000004b00677202 */ /* 0x000fce0000000f00 */
[----:B------:R-:W-:Y:S05]  /*d2e0*/  WARPSYNC.COLLECTIVE R102, `(.L_x_5755) ;  /* 0x0000000066087348 */ /* 0x000fea0003c00000 */
[----:B------:R0:W1:Y:S02]  /*d2f0*/  SHFL.BFLY P4, R101, R103, R104, R105 ;  /* 0x0c00006867657389 */ /* 0x0000640000080069 */
[----:B01----:R-:W-:Y:S05]  /*d300*/  ENDCOLLECTIVE ;  /* 0x000000000000791b */ /* 0x003fea0003800000 */
.L_x_5755:
[----:B------:R-:W-:Y:S01]  /*d310*/  HFMA2 R104, -RZ, RZ, 0, 4.76837158203125e-07 ;  /* 0x00000008ff687431 */ /* 0x000fe200000001ff */
[----:B------:R-:W-:-:S05]  /*d320*/  MOV R72, R101 ;  /* 0x0000006500487202 */ /* 0x000fca0000000f00 */
[----:B------:R-:W-:-:S04]  /*d330*/  FADD.FTZ R99, R75, R72 ;  /* 0x000000484b637221 */ /* 0x000fc80000010000 */
[----:B------:R-:W-:-:S07]  /*d340*/  IMAD.MOV.U32 R103, RZ, RZ, R99 ;  /* 0x000000ffff677224 */ /* 0x000fce00078e0063 */
[----:B------:R-:W-:Y:S05]  /*d350*/  WARPSYNC.COLLECTIVE R102, `(.L_x_5756) ;  /* 0x0000000066087348 */ /* 0x000fea0003c00000 */
[----:B------:R0:W1:Y:S02]  /*d360*/  SHFL.BFLY P4, R101, R103, R104, R105 ;  /* 0x0c00006867657389 */ /* 0x0000640000080069 */
[----:B01----:R-:W-:Y:S05]  /*d370*/  ENDCOLLECTIVE ;  /* 0x000000000000791b */ /* 0x003fea0003800000 */
.L_x_5756:
[----:B------:R-:W-:Y:S02]  /*d380*/  IMAD.MOV.U32 R104, RZ, RZ, 0x10 ;  /* 0x00000010ff687424 */ /* 0x000fe400078e00ff */
[----:B------:R-:W-:-:S04]  /*d390*/  IMAD.MOV.U32 R72, RZ, RZ, R101 ;  /* 0x000000ffff487224 */ /* 0x000fc800078e0065 */
[----:B------:R-:W-:-:S05]  /*d3a0*/  FADD.FTZ R100, R99, R72 ;  /* 0x0000004863647221 */ /* 0x000fca0000010000 */
[----:B------:R-:W-:-:S07]  /*d3b0*/  MOV R103, R100 ;  /* 0x0000006400677202 */ /* 0x000fce0000000f00 */
[----:B------:R-:W-:Y:S05]  /*d3c0*/  WARPSYNC.COLLECTIVE R102, `(.L_x_5757) ;  /* 0x0000000066087348 */ /* 0x000fea0003c00000 */
[----:B------:R0:W1:Y:S02]  /*d3d0*/  SHFL.BFLY P4, R101, R103, R104, R105 ;  /* 0x0c00006867657389 */ /* 0x0000640000080069 */
[----:B01----:R-:W-:Y:S05]  /*d3e0*/  ENDCOLLECTIVE ;  /* 0x000000000000791b */ /* 0x003fea0003800000 */
.L_x_5757:
        /* <DEDUP_REMOVED lines=40> */
.L_x_5758:
[----:B------:R-:W-:Y:S01]  /*d670*/  HFMA2 R104, -RZ, RZ, 0, 1.1920928955078125e-07 ;  /* 0x00000002ff687431 */ /* 0x000fe200000001ff */
[----:B------:R-:W-:-:S05]  /*d680*/  MOV R73, R101 ;  /* 0x0000006500497202 */ /* 0x000fca0000000f00 */
[----:B------:R-:W-:-:S04]  /*d690*/  FADD.FTZ R73, R72, R73 ;  /* 0x0000004948497221 */ /* 0x000fc80000010000 */
[----:B------:R-:W-:-:S07]  /*d6a0*/  IMAD.MOV.U32 R103, RZ, RZ, R73 ;  /* 0x000000ffff677224 */ /* 0x000fce00078e0049 */
[----:B------:R-:W-:Y:S05]  /*d6b0*/  WARPSYNC.COLLECTIVE R102, `(.L_x_5759) ;  /* 0x0000000066087348 */ /* 0x000fea0003c00000 */
[----:B------:R0:W1:Y:S02]  /*d6c0*/  SHFL.BFLY P4, R101, R103, R104, R105 ;  /* 0x0c00006867657389 */ /* 0x0000640000080069 */
[----:B01----:R-:W-:Y:S05]  /*d6d0*/  ENDCOLLECTIVE ;  /* 0x000000000000791b */ /* 0x003fea0003800000 */
.L_x_5759:
[----:B------:R-:W-:Y:S02]  /*d6e0*/  IMAD.MOV.U32 R104, RZ, RZ, 0x4 ;  /* 0x00000004ff687424 */ /* 0x000fe400078e00ff */
[----:B------:R-:W-:-:S04]  /*d6f0*/  IMAD.MOV.U32 R74, RZ, RZ, R101 ;  /* 0x000000ffff4a7224 */ /* 0x000fc800078e0065 */
[----:B------:R-:W-:-:S05]  /*d700*/  FADD.FTZ R74, R73, R74 ;  /* 0x0000004a494a7221 */ /* 0x000fca0000010000 */
[----:B------:R-:W-:-:S07]  /*d710*/  MOV R103, R74 ;  /* 0x0000004a00677202 */ /* 0x000fce0000000f00 */
[----:B------:R-:W-:Y:S05]  /*d720*/  WARPSYNC.COLLECTIVE R102, `(.L_x_5760) ;  /* 0x0000000066087348 */ /* 0x000fea0003c00000 */
[----:B------:R0:W1:Y:S02]  /*d730*/  SHFL.BFLY P4, R101, R103, R104, R105 ;  /* 0x0c00006867657389 */ /* 0x0000640000080069 */
[----:B01----:R-:W-:Y:S05]  /*d740*/  ENDCOLLECTIVE ;  /* 0x000000000000791b */ /* 0x003fea0003800000 */
.L_x_5760:
[----:B------:R-:W-:Y:S01]  /*d750*/  HFMA2 R104, -RZ, RZ, 0, 4.76837158203125e-07 ;  /* 0x00000008ff687431 */ /* 0x000fe200000001ff */
[----:B------:R-:W-:-:S05]  /*d760*/  MOV R75, R101 ;  /* 0x00000065004b7202 */ /* 0x000fca0000000f00 */
[----:B------:R-:W-:-:S04]  /*d770*/  FADD.FTZ R75, R74, R75 ;  /* 0x0000004b4a4b7221 */ /* 0x000fc80000010000 */
[----:B------:R-:W-:-:S07]  /*d780*/  IMAD.MOV.U32 R103, RZ, RZ, R75 ;  /* 0x000000ffff677224 */ /* 0x000fce00078e004b */
[----:B------:R-:W-:Y:S05]  /*d790*/  WARPSYNC.COLLECTIVE R102, `(.L_x_5761) ;  /* 0x0000000066087348 */ /* 0x000fea0003c00000 */
[----:B------:R0:W1:Y:S02]  /*d7a0*/  SHFL.BFLY P4, R101, R103, R104, R105 ;  /* 0x0c00006867657389 */ /* 0x0000640000080069 */
[----:B01----:R-:W-:Y:S05]  /*d7b0*/  ENDCOLLECTIVE ;  /* 0x000000000000791b */ /* 0x003fea0003800000 */
.L_x_5761:
[----:B------:R-:W-:Y:S02]  /*d7c0*/  IMAD.MOV.U32 R104, RZ, RZ, 0x10 ;  /* 0x00000010ff687424 */ /* 0x000fe400078e00ff */
[----:B------:R-:W-:-:S04]  /*d7d0*/  IMAD.MOV.U32 R100, RZ, RZ, R101 ;  /* 0x000000ffff647224 */ /* 0x000fc800078e0065 */
[----:B------:R-:W-:-:S05]  /*d7e0*/  FADD.FTZ R100, R75, R100 ;  /* 0x000000644b647221 */ /* 0x000fca0000010000 */
[----:B------:R-:W-:-:S07]  /*d7f0*/  MOV R103, R100 ;  /* 0x0000006400677202 */ /* 0x000fce0000000f00 */
[----:B------:R-:W-:Y:S05]  /*d800*/  WARPSYNC.COLLECTIVE R102, `(.L_x_5762) ;  /* 0x0000000066087348 */ /* 0x000fea0003c00000 */
[----:B------:R0:W1:Y:S02]  /*d810*/  SHFL.BFLY P4, R101, R103, R104, R105 ;  /* 0x0c00006867657389 */ /* 0x0000640000080069 */
[----:B01----:R-:W-:Y:S05]  /*d820*/  ENDCOLLECTIVE ;  /* 0x000000000000791b */ /* 0x003fea0003800000 */
.L_x_5762:
[----:B------:R-:W-:Y:S01]  /*d830*/  MOV R99, R101 ;  /* 0x0000006500637202 */ /* 0x000fe20000000f00 */
[----:B------:R-:W-:Y:S06]  /*d840*/  BRA `(.L_x_5763) ;  /* 0xfffffff000c87947 */ /* 0x000fec000383ffff */
.L_x_5764:
        /* <DEDUP_REMOVED lines=11> */
.L_x_20267:


//--------------------- .text._ZN10layer_norm13ln_fwd_kernelINS_13Kernel_traitsIf13__nv_bfloat16S2_S2_fjLj512ELj1ELj4ELj1ELj16ENS_18Kernel_traits_baseILj512EfS2_S2_S2_fjLj128EEEEELb1ELb1ELb1ELb1EEEvNS_9FwdParamsE --------------------------
	.section	.text._ZN10layer_norm13ln_fwd_kernelINS_13Kernel_traitsIf13__nv_bfloat16S2_S2_fjLj512ELj1ELj4ELj1ELj16ENS_18Kernel_traits_baseILj512EfS2_S2_S2_fjLj128EEEEELb1ELb1ELb1ELb1EEEvNS_9FwdParamsE,"ax",@progbits
	.align	128
        .global         _ZN10layer_norm13ln_fwd_kernelINS_13Kernel_traitsIf13__nv_bfloat16S2_S2_fjLj512ELj1ELj4ELj1ELj16ENS_18Kernel_traits_baseILj512EfS2_S2_S2_fjLj128EEEEELb1ELb1ELb1ELb1EEEvNS_9FwdParamsE
        .type           _ZN10layer_norm13ln_fwd_kernelINS_13Kernel_traitsIf13__nv_bfloat16S2_S2_fjLj512ELj1ELj4ELj1ELj16ENS_18Kernel_traits_baseILj512EfS2_S2_S2_fjLj128EEEEELb1ELb1ELb1ELb1EEEvNS_9FwdParamsE,@function
        .size           _ZN10layer_norm13ln_fwd_kernelINS_13Kernel_traitsIf13__nv_bfloat16S2_S2_fjLj512ELj1ELj4ELj1ELj16ENS_18Kernel_traits_baseILj512EfS2_S2_S2_fjLj128EEEEELb1ELb1ELb1ELb1EEEvNS_9FwdParamsE,(.L_x_20268 - _ZN10layer_norm13ln_fwd_kernelINS_13Kernel_traitsIf13__nv_bfloat16S2_S2_fjLj512ELj1ELj4ELj1ELj16ENS_18Kernel_traits_baseILj512EfS2_S2_S2_fjLj128EEEEELb1ELb1ELb1ELb1EEEvNS_9FwdParamsE)
        .other          _ZN10layer_norm13ln_fwd_kernelINS_13Kernel_traitsIf13__nv_bfloat16S2_S2_fjLj512ELj1ELj4ELj1ELj16ENS_18Kernel_traits_baseILj512EfS2_S2_S2_fjLj128EEEEELb1ELb1ELb1ELb1EEEvNS_9FwdParamsE,@"STO_CUDA_ENTRY STV_DEFAULT"
_ZN10layer_norm13ln_fwd_kernelINS_13Kernel_traitsIf13__nv_bfloat16S2_S2_fjLj512ELj1ELj4ELj1ELj16ENS_18Kernel_traits_baseILj512EfS2_S2_S2_fjLj128EEEEELb1ELb1ELb1ELb1EEEvNS_9FwdParamsE:
.text._ZN10layer_norm13ln_fwd_kernelINS_13Kernel_traitsIf13__nv_bfloat16S2_S2_fjLj512ELj1ELj4ELj1ELj16ENS_18Kernel_traits_baseILj512EfS2_S2_S2_fjLj128EEEEELb1ELb1ELb1ELb1EEEvNS_9FwdParamsE:
[----:B------:R-:W-:Y:S01]  /*0000*/  LDC R1, c[0x0][0x37c] ;  /* 0x0000df00ff017b82 */ /* 0x000fe20000000800 */
[----:B------:R-:W0:Y:S07]  /*0010*/  LDCU.U8 UR4, c[0x0][0x464] ;  /* 0x00008c80ff0477ac */ /* 0x000e2e0008000000 */
[----:B------:R-:W1:Y:S01]  /*0020*/  LDC R110, c[0x0][0x458] ;  /* 0x00011600ff6e7b82 */ /* 0x000e620000000800 */
[----:B------:R-:W2:Y:S01]  /*0030*/  S2R R60, SR_TID.X ;  /* 0x00000000003c7919 */ /* 0x000ea20000002100 */
[----:B------:R-:W3:Y:S01]  /*0040*/  LDCU.64 UR6, c[0x0][0x450] ;  /* 0x00008a00ff0677ac */ /* 0x000ee20008000a00 */
[----:B------:R-:W4:Y:S05]  /*0050*/  LDCU.64 UR8, c[0x0][0x358] ;  /* 0x00006b00ff0877ac */ /* 0x000f2a0008000a00 */
[----:B------:R-:W1:Y:S01]  /*0060*/  LDC R111, c[0x0][0x45c] ;  /* 0x00011700ff6f7b82 */ /* 0x000e620000000800 */
[----:B------:R-:W1:Y:S07]  /*0070*/  LDCU UR10, c[0x0][0x384] ;  /* 0x00007080ff0a77ac */ /* 0x000e6e0008000800 */
[----:B------:R-:W1:Y:S01]  /*0080*/  LDC.64 R2, c[0x0][0x3d0] ;  /* 0x0000f400ff027b82 */ /* 0x000e620000000a00 */
[----:B0-----:R-:W-:Y:S01]  /*0090*/  ISETP.NE.AND P1, PT, RZ, UR4, PT ;  /* 0x00000004ff007c0c */ /* 0x001fe2000bf25270 */
[----:B------:R-:W0:Y:S01]  /*00a0*/  LDCU.64 UR4, c[0x0][0x438] ;  /* 0x00008700ff0477ac */ /* 0x000e220008000a00 */
[----:B---3--:R-:W-:-:S02]  /*00b0*/  IMAD.U32 R4, RZ, RZ, UR6 ;  /* 0x00000006ff047e24 */ /* 0x008fc4000f8e00ff */
[----:B------:R-:W-:-:S03]  /*00c0*/  IMAD.U32 R5, RZ, RZ, UR7 ;  /* 0x00000007ff057e24 */ /* 0x000fc6000f8e00ff */
[----:B------:R-:W3:Y:S06]  /*00d0*/  LDC.64 R14, c[0x0][0x3e8] ;  /* 0x0000fa00ff0e7b82 */ /* 0x000eec0000000a00 */
[----:B----4-:R-:W4:Y:S02]  /*00e0*/  @P1 LDG.E.64 R4, desc[UR8][R4.64] ;  /* 0x0000000804041981 */ /* 0x010f24000c1e1b00 */
[----:B------:R-:W3:Y:S01]  /*00f0*/  @P1 LDC R61, c[0x0][0x460] ;  /* 0x00011800ff3d1b82 */ /* 0x000ee20000000800 */
[----:B--2---:R-:W-:Y:S01]  /*0100*/  LOP3.LUT R0, R60, 0x1f, RZ, 0xc0, !PT ;  /* 0x0000001f3c007812 */ /* 0x004fe200078ec0ff */
[----:B-1----:R-:W2:Y:S01]  /*0110*/  @P1 LDG.E.64 R6, desc[UR8][R110.64] ;  /* 0x000000086e061981 */ /* 0x002ea2000c1e1b00 */
[----:B0-----:R-:W-:-:S04]  /*0120*/  ISETP.NE.U32.AND P0, PT, RZ, UR4, PT ;  /* 0x00000004ff007c0c */ /* 0x001fc8000bf05070 */
[----:B------:R-:W-:Y:S01]  /*0130*/  ISETP.NE.AND.EX P0, PT, RZ, UR5, PT, P0 ;  /* 0x00000005ff007c0c */ /* 0x000fe2000bf05300 */
[----:B------:R-:W-:-:S05]  /*0140*/  IMAD.WIDE.U32 R2, R0, 0x20, R2 ;  /* 0x0000002000027825 */ /* 0x000fca00078e0002 */
[----:B------:R-:W4:Y:S04]  /*0150*/  LDG.E.128 R8, desc[UR8][R2.64] ;  /* 0x0000000802087981 */ /* 0x000f28000c1e1d00 */
[----:B------:R-:W4:Y:S03]  /*0160*/  LDG.E.128 R16, desc[UR8][R2.64+0x10] ;  /* 0x0000100802107981 */ /* 0x000f26000c1e1d00 */
[----:B------:R-:W0:Y:S01]  /*0170*/  @P0 LDC.64 R12, c[0x0][0x438] ;  /* 0x00010e00ff0c0b82 */ /* 0x000e220000000a00 */
[----:B------:R-:W5:Y:S04]  /*0180*/  LDG.E.128 R24, desc[UR8][R2.64+0x400] ;  /* 0x0004000802187981 */ /* 0x000f68000c1e1d00 */
[----:B------:R1:W5:Y:S01]  /*0190*/  LDG.E.128 R28, desc[UR8][R2.64+0x410] ;  /* 0x00041008021c7981 */ /* 0x000362000c1e1d00 */
[----:B0-----:R-:W-:-:S05]  /*01a0*/  @P0 IMAD.WIDE.U32 R12, R0, 0x20, R12 ;  /* 0x00000020000c0825 */ /* 0x001fca00078e000c */
[----:B------:R-:W5:Y:S04]  /*01b0*/  @P0 LDG.E.128 R40, desc[UR8][R12.64] ;  /* 0x000000080c280981 */ /* 0x000f68000c1e1d00 */
[----:B------:R-:W5:Y:S04]  /*01c0*/  @P0 LDG.E.128 R44, desc[UR8][R12.64+0x10] ;  /* 0x000010080c2c0981 */ /* 0x000f68000c1e1d00 */
[----:B------:R-:W5:Y:S04]  /*01d0*/  @P0 LDG.E.128 R48, desc[UR8][R12.64+0x400] ;  /* 0x000400080c300981 */ /* 0x000f68000c1e1d00 */
[----:B------:R-:W5:Y:S01]  /*01e0*/  @P0 LDG.E.128 R52, desc[UR8][R12.64+0x410] ;  /* 0x000410080c340981 */ /* 0x000f62000c1e1d00 */
[----:B------:R-:W0:Y:S01]  /*01f0*/  S2UR UR5, SR_CTAID.X ;  /* 0x00000000000579c3 */ /* 0x000e220000002500 */
[----:B-1----:R-:W-:-:S07]  /*0200*/  SHF.R.U32.HI R2, RZ, 0x5, R60 ;  /* 0x00000005ff027819 */ /* 0x002fce000001163c */
[----:B------:R-:W1:Y:S01]  /*0210*/  LDC R3, c[0x0][0x360] ;  /* 0x0000d800ff037b82 */ /* 0x000e620000000800 */
[----:B0-----:R-:W-:-:S06]  /*0220*/  USHF.L.U32 UR4, UR5, 0x2, URZ ;  /* 0x0000000205047899 */ /* 0x001fcc00080006ff */
[----:B------:R-:W-:Y:S01]  /*0230*/  LOP3.LUT R2, R2, UR4, RZ, 0xfc, !PT ;  /* 0x0000000402027c12 */ /* 0x000fe2000f8efcff */
[----:B---3--:R-:W-:-:S05]  /*0240*/  IMAD.WIDE.U32 R14, R0, 0x20, R14 ;  /* 0x00000020000e7825 */ /* 0x008fca00078e000e */
[----:B------:R-:W5:Y:S04]  /*0250*/  LDG.E.128 R20, desc[UR8][R14.64] ;  /* 0x000000080e147981 */ /* 0x000f68000c1e1d00 */
[----:B------:R-:W5:Y:S04]  /*0260*/  LDG.E.128 R56, desc[UR8][R14.64+0x10] ;  /* 0x000010080e387981 */ /* 0x000f68000c1e1d00 */
[----:B------:R-:W5:Y:S04]  /*0270*/  LDG.E.128 R32, desc[UR8][R14.64+0x400] ;  /* 0x000400080e207981 */ /* 0x000f68000c1e1d00 */
[----:B------:R1:W5:Y:S02]  /*0280*/  LDG.E.128 R36, desc[UR8][R14.64+0x410] ;  /* 0x000410080e247981 */ /* 0x000364000c1e1d00 */
[----:B-1----:R-:W-:Y:S01]  /*0290*/  IMAD R14, R3, UR5, R60 ;  /* 0x00000005030e7c24 */ /* 0x002fe2000f8e023c */
[----:B--2---:R-:W-:-:S02]  /*02a0*/  @P1 IADD3 R110, P2, PT, R6, R61, RZ ;  /* 0x0000003d066e1210 */ /* 0x004fc40007f5e0ff */
[----:B----4-:R-:W-:Y:S02]  /*02b0*/  @P1 R2UR UR6, R4 ;  /* 0x00000000040612ca */ /* 0x010fe400000e0000 */
[----:B------:R-:W-:Y:S01]  /*02c0*/  @P1 R2UR UR7, R5 ;  /* 0x00000000050712ca */ /* 0x000fe200000e0000 */
[----:B------:R-:W-:Y:S01]  /*02d0*/  @P1 IMAD.X R111, RZ, RZ, R7, P2 ;  /* 0x000000ffff6f1224 */ /* 0x000fe200010e0607 */
[----:B------:R-:W-:Y:S02]  /*02e0*/  ISETP.GE.AND P1, PT, R2, UR10, PT ;  /* 0x0000000a02007c0c */ /* 0x000fe4000bf26270 */
[----:B------:R-:W-:Y:S01]  /*02f0*/  @P0 MOV R3, R8 ;  /* 0x0000000800030202 */ /* 0x000fe20000000f00 */
[----:B------:R-:W-:Y:S01]  /*0300*/  @!P0 IMAD.MOV.U32 R3, RZ, RZ, R8 ;  /* 0x000000ffff038224 */ /* 0x000fe200078e0008 */
[----:B------:R-:W-:Y:S01]  /*0310*/  @P0 MOV R4, R9 ;  /* 0x0000000900040202 */ /* 0x000fe20000000f00 */
[----:B------:R-:W-:Y:S01]  /*0320*/  @P0 IMAD.MOV.U32 R5, RZ, RZ, R10 ;  /* 0x000000ffff050224 */ /* 0x000fe200078e000a */
[----:B------:R-:W-:Y:S01]  /*0330*/  @P0 MOV R7, R16 ;  /* 0x0000001000070202 */ /* 0x000fe20000000f00 */
[----:B------:R-:W-:Y:S01]  /*0340*/  @P0 IMAD.MOV.U32 R6, RZ, RZ, R11 ;  /* 0x000000ffff060224 */ /* 0x000fe200078e000b */
[----:B------:R-:W-:Y:S01]  /*0350*/  @!P0 MOV R6, R11 ;  /* 0x0000000b00068202 */ /* 0x000fe20000000f00 */
[----:B------:R-:W-:-:S02]  /*0360*/  @!P0 IMAD.MOV.U32 R4, RZ, RZ, R9 ;  /* 0x000000ffff048224 */ /* 0x000fc400078e0009 */
[----:B------:R-:W-:Y:S02]  /*0370*/  @!P0 IMAD.MOV.U32 R5, RZ, RZ, R10 ;  /* 0x000000ffff058224 */ /* 0x000fe400078e000a */
[----:B------:R-:W-:Y:S02]  /*0380*/  @!P0 IMAD.MOV.U32 R7, RZ, RZ, R16 ;  /* 0x000000ffff078224 */ /* 0x000fe400078e0010 */
[----:B------:R-:W-:Y:S01]  /*0390*/  @P0 IMAD.MOV.U32 R8, RZ, RZ, R17 ;  /* 0x000000ffff080224 */ /* 0x000fe200078e0011 */
[----:B------:R-:W-:Y:S06]  /*03a0*/  @P1 EXIT ;  /* 0x000000000000194d */ /* 0x000fec0003800000 */
[----:B------:R-:W-:Y:S01]  /*03b0*/  SHF.R.U64 R9, R110, 0x2, R111 ;  /* 0x000000026e097819 */ /* 0x000fe2000000126f */
[----:B------:R-:W-:Y:S01]  /*03c0*/  @!P0 IMAD.MOV.U32 R8, RZ, RZ, R17 ;  /* 0x000000ffff088224 */ /* 0x000fe200078e0011 */
[----:B------:R-:W-:Y:S01]  /*03d0*/  MOV R10, R14 ;  /* 0x0000000e000a7202 */ /* 0x000fe20000000f00 */
[----:B------:R-:W-:Y:S01]  /*03e0*/  UIADD3 UR15, UPT, UPT, UR6, -0x61c88647, URZ ;  /* 0x9e3779b9060f7890 */ /* 0x000fe2000fffe0ff */
[----:B------:R-:W-:Y:S01]  /*03f0*/  SHF.R.U32.HI R13, RZ, 0x2, R111 ;  /* 0x00000002ff0d7819 */ /* 0x000fe2000001166f */
[----:B------:R-:W-:Y:S01]  /*0400*/  IMAD.HI.U32 R15, R9, -0x2daee0ad, RZ ;  /* 0xd2511f53090f7827 */ /* 0x000fe200078e00ff */
[----:B------:R-:W-:Y:S01]  /*0410*/  UIADD3 UR16, UPT, UPT, UR7, -0x4498517b, URZ ;  /* 0xbb67ae8507107890 */ /* 0x000fe2000fffe0ff */
[-C--:B------:R-:W-:Y:S01]  /*0420*/  @P0 MOV R12, R19.reuse ;  /* 0x00000013000c0202 */ /* 0x080fe20000000f00 */
[----:B------:R-:W-:Y:S01]  /*0430*/  UIADD3 UR17, UPT, UPT, UR6, 0x3c6ef372, URZ ;  /* 0x3c6ef37206117890 */ /* 0x000fe2000fffe0ff */
[C---:B------:R-:W-:Y:S01]  /*0440*/  IMAD.HI.U32 R16, R10.reuse, -0x326172a9, RZ ;  /* 0xcd9e8d570a107827 */ /* 0x040fe200078e00ff */
[----:B------:R-:W-:Y:S01]  /*0450*/  LOP3.LUT R61, R15, UR7, RZ, 0x3c, !PT ;  /* 0x000000070f3d7c12 */ /* 0x000fe2000f8e3cff */
[----:B------:R-:W-:Y:S01]  /*0460*/  UIADD3 UR18, UPT, UPT, UR7, 0x76cf5d0a, URZ ;  /* 0x76cf5d0a07127890 */ /* 0x000fe2000fffe0ff */
[----:B------:R-:W-:Y:S01]  /*0470*/  @!P0 MOV R12, R19 ;  /* 0x00000013000c8202 */ /* 0x000fe20000000f00 */
[----:B------:R-:W-:Y:S01]  /*0480*/  IMAD R64, R9, -0x2daee0ad, RZ ;  /* 0xd2511f5309407824 */ /* 0x000fe200078e02ff */
[----:B------:R-:W-:Y:S01]  /*0490*/  LOP3.LUT R60, R13, UR6, R16, 0x96, !PT ;  /* 0x000000060d3c7c12 */ /* 0x000fe2000f8e9610 */
[----:B------:R-:W-:Y:S01]  /*04a0*/  IMAD R16, R10, -0x326172a9, RZ ;  /* 0xcd9e8d570a107824 */ /* 0x000fe200078e02ff */
[----:B------:R-:W-:Y:S01]  /*04b0*/  UIADD3 UR19, UPT, UPT, UR6, -0x255992d5, URZ ;  /* 0xdaa66d2b06137890 */ /* 0x000fe2000fffe0ff */
[----:B------:R-:W-:Y:S01]  /*04c0*/  IMAD.HI.U32 R15, R61, -0x326172a9, RZ ;  /* 0xcd9e8d573d0f7827 */ /* 0x000fe200078e00ff */
[----:B------:R-:W-:-:S03]  /*04d0*/  UIADD3 UR20, UPT, UPT, UR7, 0x32370b8f, URZ ;  /* 0x32370b8f07147890 */ /* 0x000fc6000fffe0ff */
[----:B------:R-:W-:Y:S01]  /*04e0*/  HFMA2 R70, -RZ, RZ, 0, 0 ;  /* 0x00000000ff467431 */ /* 0x000fe200000001ff */
[----:B------:R-:W-:Y:S01]  /*04f0*/  UIADD3 UR21, UPT, UPT, UR6, 0x78dde6e4, URZ ;  /* 0x78dde6e406157890 */ /* 0x000fe2000fffe0ff */
[----:B------:R-:W-:Y:S01]  /*0500*/  IMAD.HI.U32 R17, R60, -0x2daee0ad, RZ ;  /* 0xd2511f533c117827 */ /* 0x000fe200078e00ff */
[----:B------:R-:W-:Y:S01]  /*0510*/  LOP3.LUT R62, R16, UR15, R15, 0x96, !PT ;  /* 0x0000000f103e7c12 */ /* 0x000fe2000f8e960f */
[----:B------:R-:W-:Y:S01]  /*0520*/  UIADD3 UR22, UPT, UPT, UR7, -0x126145ec, URZ ;  /* 0xed9eba1407167890 */ /* 0x000fe2000fffe0ff */
[-C--:B-----5:R-:W-:Y:S01]  /*0530*/  @P0 MOV R16, R22.reuse ;  /* 0x0000001600100202 */ /* 0x0a0fe20000000f00 */
        /* <DEDUP_REMOVED lines=9> */
[----:B------:R-:W-:Y:S01]  /*05d0*/  UIADD3 UR25, UPT, UPT, UR6, -0x4ab325aa, URZ ;  /* 0xb54cda5606197890 */ /* 0x000fe2000fffe0ff */
[----:B------:R-:W-:Y:S01]  /*05e0*/  BSSY B0, `(.L_x_5765) ;  /* 0x0000cb6000007945 */ /* 0x000fe20003800000 */
[----:B------:R-:W-:Y:S01]  /*05f0*/  UIADD3 UR26, UPT, UPT, UR7, 0x646e171e, URZ ;  /* 0x646e171e071a7890 */ /* 0x000fe2000fffe0ff */
[----:B------:R-:W-:Y:S01]  /*0600*/  IMAD.HI.U32 R19, R62, -0x2daee0ad, RZ ;  /* 0xd2511f533e137827 */ /* 0x000fe200078e00ff */
[----:B------:R-:W-:Y:S01]  /*0610*/  LOP3.LUT R61, R61, UR17, R18, 0x96, !PT ;  /* 0x000000113d3d7c12 */ /* 0x000fe2000f8e9612 */
[----:B------:R-:W-:Y:S01]  /*0620*/  UIADD3 UR27, UPT, UPT, UR6, 0x5384540f, URZ ;  /* 0x5384540f061b7890 */ /* 0x000fe2000fffe0ff */
[----:B------:R-:W-:Y:S01]  /*0630*/  @P0 MOV R66, R36 ;  /* 0x0000002400420202 */ /* 0x000fe20000000f00 */
[----:B------:R-:W-:Y:S01]  /*0640*/  @P0 IMAD.MOV.U32 R15, RZ, RZ, R21 ;  /* 0x000000ffff0f0224 */ /* 0x000fe200078e0015 */
[----:B------:R-:W-:Y:S01]  /*0650*/  LOP3.LUT R60, R60, UR18, R19, 0x96, !PT ;  /* 0x000000123c3c7c12 */ /* 0x000fe2000f8e9613 */
[----:B------:R-:W-:Y:S01]  /*0660*/  @P0 IMAD.MOV.U32 R17, RZ, RZ, R23 ;  /* 0x000000ffff110224 */ /* 0x000fe200078e0017 */
[-C--:B------:R-:W-:Y:S01]  /*0670*/  @P0 MOV R19, R57.reuse ;  /* 0x0000003900130202 */ /* 0x080fe20000000f00 */
[----:B------:R-:W-:Y:S01]  /*0680*/  @!P0 IMAD.MOV.U32 R15, RZ, RZ, R21 ;  /* 0x000000ffff0f8224 */ /* 0x000fe200078e0015 */
[----:B------:R-:W-:Y:S01]  /*0690*/  @!P0 MOV R19, R57 ;  /* 0x0000003900138202 */ /* 0x000fe20000000f00 */
[----:B------:R-:W-:Y:S01]  /*06a0*/  @!P0 IMAD.MOV.U32 R17, RZ, RZ, R23 ;  /* 0x000000ffff118224 */ /* 0x000fe200078e0017 */
[----:B------:R-:W-:Y:S01]  /*06b0*/  UIADD3 UR28, UPT, UPT, UR7, 0x1fd5c5a3, URZ ;  /* 0x1fd5c5a3071c7890 */ /* 0x000fe2000fffe0ff */
[----:B------:R-:W-:Y:S01]  /*06c0*/  IMAD R64, R64, -0x326172a9, RZ ;  /* 0xcd9e8d5740407824 */ /* 0x000fe200078e02ff */
[----:B------:R-:W-:Y:S01]  /*06d0*/  UIADD3 UR29, UPT, UPT, UR6, -0xe443238, URZ ;  /* 0xf1bbcdc8061d7890 */ /* 0x000fe2000fffe0ff */
[----:B------:R-:W-:Y:S01]  /*06e0*/  IMAD R23, R62, -0x2daee0ad, RZ ;  /* 0xd2511f533e177824 */ /* 0x000fe200078e02ff */
[----:B------:R-:W-:Y:S01]  /*06f0*/  UIADD3 UR30, UPT, UPT, UR7, -0x24c28bd8, URZ ;  /* 0xdb3d7428071e7890 */ /* 0x000fe2000fffe0ff */
[----:B------:R-:W-:Y:S01]  /*0700*/  IMAD.HI.U32 R21, R60, -0x326172a9, RZ ;  /* 0xcd9e8d573c157827 */ /* 0x000fe200078e00ff */
[----:B------:R-:W-:Y:S01]  /*0710*/  UIADD3 UR31, UPT, UPT, UR6, -0x700cb87f, URZ ;  /* 0x8ff34781061f7890 */ /* 0x000fe2000fffe0ff */
[----:B------:R-:W-:Y:S01]  /*0720*/  @P0 MOV R68, R39 ;  /* 0x0000002700440202 */ /* 0x000fe20000000f00 */
[----:B------:R-:W-:Y:S01]  /*0730*/  UIADD3 UR32, UPT, UPT, UR7, -0x695add53, URZ ;  /* 0x96a522ad07207890 */ /* 0x000fe2000fffe0ff */
[----:B------:R-:W-:Y:S01]  /*0740*/  IMAD.HI.U32 R22, R61, -0x2daee0ad, RZ ;  /* 0xd2511f533d167827 */ /* 0x000fe200078e00ff */
[----:B------:R-:W-:-:S02]  /*0750*/  LOP3.LUT R64, R64, UR19, R21, 0x96, !PT ;  /* 0x0000001340407c12 */ /* 0x000fc4000f8e9615 */
[----:B------:R-:W-:Y:S02]  /*0760*/  @!P0 CS2R R42, SRZ ;  /* 0x00000000002a8805 */ /* 0x000fe4000001ff00 */
[----:B------:R-:W-:Y:S01]  /*0770*/  @!P0 MOV R66, R36 ;  /* 0x0000002400428202 */ /* 0x000fe20000000f00 */
[--C-:B------:R-:W-:Y:S01]  /*0780*/  @P0 IMAD.MOV.U32 R14, RZ, RZ, R20.reuse ;  /* 0x000000ffff0e0224 */ /* 0x100fe200078e0014 */
[----:B------:R-:W-:Y:S01]  /*0790*/  @!P0 CS2R R40, SRZ ;  /* 0x0000000000288805 */ /* 0x000fe2000001ff00 */
[----:B------:R-:W-:Y:S01]  /*07a0*/  @!P0 IMAD.MOV.U32 R14, RZ, RZ, R20 ;  /* 0x000000ffff0e8224 */ /* 0x000fe200078e0014 */
[----:B------:R-:W-:Y:S01]  /*07b0*/  @!P0 CS2R R46, SRZ ;  /* 0x00000000002e8805 */ /* 0x000fe2000001ff00 */
[--C-:B------:R-:W-:Y:S01]  /*07c0*/  @P0 IMAD.MOV.U32 R20, RZ, RZ, R58.reuse ;  /* 0x000000ffff140224 */ /* 0x100fe200078e003a */
[----:B------:R-:W-:Y:S01]  /*07d0*/  @!P0 CS2R R44, SRZ ;  /* 0x00000000002c8805 */ /* 0x000fe2000001ff00 */
[----:B------:R-:W-:Y:S01]  /*07e0*/  @!P0 IMAD.MOV.U32 R20, RZ, RZ, R58 ;  /* 0x000000ffff148224 */ /* 0x000fe200078e003a */
[----:B------:R-:W-:Y:S01]  /*07f0*/  LOP3.LUT R58, R23, UR20, R22, 0x96, !PT ;  /* 0x00000014173a7c12 */ /* 0x000fe2000f8e9616 */
[--C-:B------:R-:W-:Y:S01]  /*0800*/  @P0 IMAD.MOV.U32 R18, RZ, RZ, R56.reuse ;  /* 0x000000ffff120224 */ /* 0x100fe200078e0038 */
[-C--:B------:R-:W-:Y:S01]  /*0810*/  @P0 MOV R23, R24.reuse ;  /* 0x0000001800170202 */ /* 0x080fe20000000f00 */
[----:B------:R-:W-:Y:S01]  /*0820*/  @!P0 IMAD.MOV.U32 R18, RZ, RZ, R56 ;  /* 0x000000ffff128224 */ /* 0x000fe200078e0038 */
[----:B------:R-:W-:Y:S01]  /*0830*/  @!P0 MOV R23, R24 ;  /* 0x0000001800178202 */ /* 0x000fe20000000f00 */
[----:B------:R-:W-:Y:S01]  /*0840*/  IMAD R57, R60, -0x326172a9, RZ ;  /* 0xcd9e8d573c397824 */ /* 0x000fe200078e02ff */
[----:B------:R-:W-:Y:S01]  /*0850*/  @!P0 CS2R R50, SRZ ;  /* 0x0000000000328805 */ /* 0x000fe2000001ff00 */
[----:B------:R-:W-:Y:S01]  /*0860*/  IMAD R61, R61, -0x2daee0ad, RZ ;  /* 0xd2511f533d3d7824 */ /* 0x000fe200078e02ff */
[----:B------:R-:W-:Y:S01]  /*0870*/  @!P0 CS2R R48, SRZ ;  /* 0x0000000000308805 */ /* 0x000fe2000001ff00 */
[----:B------:R-:W-:Y:S01]  /*0880*/  IMAD.HI.U32 R56, R58, -0x326172a9, RZ ;  /* 0xcd9e8d573a387827 */ /* 0x000fe200078e00ff */
[----:B------:R-:W-:-:S02]  /*0890*/  @!P0 CS2R R54, SRZ ;  /* 0x0000000000368805 */ /* 0x000fc4000001ff00 */
[----:B------:R-:W-:Y:S02]  /*08a0*/  @!P0 CS2R R52, SRZ ;  /* 0x0000000000348805 */ /* 0x000fe4000001ff00 */
[----:B------:R-:W-:Y:S01]  /*08b0*/  LOP3.LUT R110, R110, 0x3, RZ, 0xc0, !PT ;  /* 0x000000036e6e7812 */ /* 0x000fe200078ec0ff */
[----:B------:R-:W-:Y:S01]  /*08c0*/  IMAD.HI.U32 R60, R64, -0x2daee0ad, RZ ;  /* 0xd2511f53403c7827 */ /* 0x000fe200078e00ff */
[----:B------:R-:W-:Y:S01]  /*08d0*/  LOP3.LUT R24, R57, UR21, R56, 0x96, !PT ;  /* 0x0000001539187c12 */ /* 0x000fe2000f8e9638 */
[----:B------:R-:W0:Y:S01]  /*08e0*/  LDCU UR10, c[0x0][0x404] ;  /* 0x00008080ff0a77ac */ /* 0x000e220008000800 */
[-C--:B------:R-:W-:Y:S01]  /*08f0*/  @P0 MOV R56, R27.reuse ;  /* 0x0000001b00380202 */ /* 0x080fe20000000f00 */
[--C-:B------:R-:W-:Y:S01]  /*0900*/  @P0 IMAD.MOV.U32 R22, RZ, RZ, R25.reuse ;  /* 0x000000ffff160224 */ /* 0x100fe200078e0019 */
[----:B------:R-:W-:Y:S01]  /*0910*/  @!P0 MOV R56, R27 ;  /* 0x0000001b00388202 */ /* 0x000fe20000000f00 */
[----:B------:R-:W-:Y:S01]  /*0920*/  @!P0 IMAD.MOV.U32 R22, RZ, RZ, R25 ;  /* 0x000000ffff168224 */ /* 0x000fe200078e0019 */
[----:B------:R-:W-:Y:S01]  /*0930*/  LOP3.LUT R25, R61, UR22, R60, 0x96, !PT ;  /* 0x000000163d197c12 */ /* 0x000fe2000f8e963c */
[----:B------:R-:W-:Y:S01]  /*0940*/  IMAD R61, R58, -0x326172a9, RZ ;  /* 0xcd9e8d573a3d7824 */ /* 0x000fe200078e02ff */
[----:B------:R-:W1:Y:S01]  /*0950*/  LDCU.U8 UR11, c[0x0][0x410] ;  /* 0x00008200ff0b77ac */ /* 0x000e620008000000 */
[----:B------:R-:W-:-:S02]  /*0960*/  IMAD R63, R64, -0x2daee0ad, RZ ;  /* 0xd2511f53403f7824 */ /* 0x000fc400078e02ff */
[----:B------:R-:W-:Y:S01]  /*0970*/  IMAD.HI.U32 R58, R25, -0x326172a9, RZ ;  /* 0xcd9e8d57193a7827 */ /* 0x000fe200078e00ff */
[----:B------:R-:W2:Y:S03]  /*0980*/  LDCU UR14, c[0x0][0x448] ;  /* 0x00008900ff0e77ac */ /* 0x000ea60008000800 */
[----:B------:R-:W-:Y:S01]  /*0990*/  IMAD.HI.U32 R60, R24, -0x2daee0ad, RZ ;  /* 0xd2511f53183c7827 */ /* 0x000fe200078e00ff */
[----:B------:R-:W3:Y:S03]  /*09a0*/  LDCU.64 UR12, c[0x0][0x408] ;  /* 0x00008100ff0c77ac */ /* 0x000ee60008000a00 */
        /* <DEDUP_REMOVED lines=8> */
[--C-:B------:R-:W-:Y:S01]  /*0a30*/  @P0 IMAD.MOV.U32 R59, RZ, RZ, R28.reuse ;  /* 0x000000ffff3b0224 */ /* 0x100fe200078e001c */
[----:B------:R-:W4:Y:S01]  /*0a40*/  LDCU.64 UR4, c[0x0][0x3a0] ;  /* 0x00007400ff0477ac */ /* 0x000f220008000a00 */
[----:B------:R-:W-:-:S02]  /*0a50*/  @!P0 IMAD.MOV.U32 R59, RZ, RZ, R28 ;  /* 0x000000ffff3b8224 */ /* 0x000fc400078e001c */
[----:B------:R-:W-:Y:S02]  /*0a60*/  IMAD R63, R24, -0x2daee0ad, RZ ;  /* 0xd2511f53183f7824 */ /* 0x000fe400078e02ff */
[----:B------:R-:W-:Y:S02]  /*0a70*/  IMAD R25, R25, -0x326172a9, RZ ;  /* 0xcd9e8d5719197824 */ /* 0x000fe400078e02ff */
[----:B------:R-:W-:-:S04]  /*0a80*/  IMAD.HI.U32 R24, R27, -0x326172a9, RZ ;  /* 0xcd9e8d571b187827 */ /* 0x000fc800078e00ff */
[----:B------:R-:W-:Y:S01]  /*0a90*/  IMAD.HI.U32 R28, R26, -0x2daee0ad, RZ ;  /* 0xd2511f531a1c7827 */ /* 0x000fe200078e00ff */
[----:B------:R-:W-:-:S03]  /*0aa0*/  LOP3.LUT R24, R25, UR25, R24, 0x96, !PT ;  /* 0x0000001919187c12 */ /* 0x000fc6000f8e9618 */
[----:B------:R-:W-:Y:S01]  /*0ab0*/  IMAD R30, R27, -0x326172a9, RZ ;  /* 0xcd9e8d571b1e7824 */ /* 0x000fe200078e02ff */
[----:B------:R-:W-:Y:S01]  /*0ac0*/  LOP3.LUT R28, R63, UR26, R28, 0x96, !PT ;  /* 0x0000001a3f1c7c12 */ /* 0x000fe2000f8e961c */
[----:B------:R-:W-:Y:S01]  /*0ad0*/  IMAD R27, R26, -0x2daee0ad, RZ ;  /* 0xd2511f531a1b7824 */ /* 0x000fe200078e02ff */
[-C--:B------:R-:W-:Y:S01]  /*0ae0*/  @P0 MOV R63, R33.reuse ;  /* 0x00000021003f0202 */ /* 0x080fe20000000f00 */
[----:B------:R-:W-:Y:S01]  /*0af0*/  IMAD.HI.U32 R26, R24, -0x2daee0ad, RZ ;  /* 0xd2511f53181a7827 */ /* 0x000fe200078e00ff */
[----:B------:R-:W-:-:S03]  /*0b00*/  @!P0 MOV R63, R33 ;  /* 0x00000021003f8202 */ /* 0x000fc60000000f00 */
        /* <DEDUP_REMOVED lines=21> */
[----:B------:R-:W-:Y:S02]  /*0c60*/  @P0 IMAD.MOV.U32 R65, RZ, RZ, R37 ;  /* 0x000000ffff410224 */ /* 0x000fe400078e0025 */
[----:B------:R-:W-:-:S02]  /*0c70*/  @P0 IMAD.MOV.U32 R69, RZ, RZ, R38 ;  /* 0x000000ffff450224 */ /* 0x000fc400078e0026 */
[----:B------:R-:W-:Y:S02]  /*0c80*/  @!P0 IMAD.MOV.U32 R58, RZ, RZ, R31 ;  /* 0x000000ffff3a8224 */ /* 0x000fe400078e001f */
[----:B------:R-:W-:Y:S02]  /*0c90*/  @!P0 IMAD.MOV.U32 R64, RZ, RZ, R32 ;  /* 0x000000ffff408224 */ /* 0x000fe400078e0020 */
[----:B------:R-:W-:Y:S02]  /*0ca0*/  @!P0 IMAD.MOV.U32 R62, RZ, RZ, R34 ;  /* 0x000000ffff3e8224 */ /* 0x000fe400078e0022 */
[----:B------:R-:W-:Y:S02]  /*0cb0*/  @!P0 IMAD.MOV.U32 R67, RZ, RZ, R35 ;  /* 0x000000ffff438224 */ /* 0x000fe400078e0023 */
[----:B------:R-:W-:Y:S02]  /*0cc0*/  @!P0 IMAD.MOV.U32 R65, RZ, RZ, R37 ;  /* 0x000000ffff418224 */ /* 0x000fe400078e0025 */
[----:B------:R-:W-:-:S02]  /*0cd0*/  @!P0 IMAD.MOV.U32 R69, RZ, RZ, R38 ;  /* 0x000000ffff458224 */ /* 0x000fc400078e0026 */
[----:B------:R-:W-:Y:S02]  /*0ce0*/  @!P0 IMAD.MOV.U32 R68, RZ, RZ, R39 ;  /* 0x000000ffff448224 */ /* 0x000fe400078e0027 */
[----:B------:R-:W-:Y:S02]  /*0cf0*/  IMAD R80, R24, -0x2daee0ad, RZ ;  /* 0xd2511f5318507824 */ /* 0x000fe400078e02ff */
[----:B01234-:R-:W-:-:S07]  /*0d00*/  IMAD R108, R28, -0x326172a9, RZ ;  /* 0xcd9e8d571c6c7824 */ /* 0x01ffce00078e02ff */
.L_x_6001:
        /* <DEDUP_REMOVED lines=49> */
.L_x_5771:
        /* <DEDUP_REMOVED lines=13> */
.L_x_5773:
[----:B------:R-:W-:Y:S05]  /*10f0*/  BSYNC.RECONVERGENT B3 ;  /* 0x0000000000037941 */ /* 0x000fea0003800200 */
.L_x_5772:
        /* <DEDUP_REMOVED lines=42> */
.L_x_5770:
[----:B------:R-:W-:Y:S05]  /*13a0*/  BSYNC.RECONVERGENT B2 ;  /* 0x0000000000027941 */ /* 0x000fea0003800200 */
.L_x_5769:
[----:B------:R-:W-:Y:S01]  /*13b0*/  I2FP.F32.U32 R33, R33 ;  /* 0x0000002100217245 */ /* 0x000fe20000201000 */
[----:B------:R-:W-:Y:S01]  /*13c0*/  IMAD.MOV.U32 R36, RZ, RZ, 0x2f800000 ;  /* 0x2f800000ff247424 */ /* 0x000fe200078e00ff */
[----:B------:R-:W-:Y:S01]  /*13d0*/  SHF.L.U32 R90, R28, 0x10, RZ ;  /* 0x000000101c5a7819 */ /* 0x000fe200000006ff */
[----:B-----5:R-:W-:Y:S02]  /*13e0*/  IMAD.U32 R34, R24, 0x10000, RZ ;  /* 0x0001000018227824 */ /* 0x020fe400078e00ff */
[----:B------:R-:W-:Y:S02]  /*13f0*/  FFMA.FTZ R33, R33, R36, 1.1641532182693481445e-10 ;  /* 0x2f00000021217423 */ /* 0x000fe40000010024 */
[----:B------:R-:W-:-:S03]  /*1400*/  FMUL.FTZ R34, R34, UR13 ;  /* 0x0000000d22227c20 */ /* 0x000fc60008410000 */
[----:B------:R-:W-:Y:S01]  /*1410*/  FSETP.GTU.FTZ.AND P3, PT, R33, UR10, PT ;  /* 0x0000000a21007c0b */ /* 0x000fe2000bf7c000 */
[----:B------:R-:W-:-:S03]  /*1420*/  FMUL.FTZ R34, R34, UR12 ;  /* 0x0000000c22227c20 */ /* 0x000fc60008410000 */
[----:B------:R-:W-:Y:S02]  /*1430*/  SEL R71, RZ, 0x1, P3 ;  /* 0x00000001ff477807 */ /* 0x000fe40001800000 */
[----:B------:R-:W-:-:S05]  /*1440*/  FSEL R33, R34, RZ, !P3 ;  /* 0x000000ff22217208 */ /* 0x000fca0005800000 */
[----:B------:R-:W-:-:S07]  /*1450*/  FFMA.FTZ R90, R33, R14, R90 ;  /* 0x0000000e215a7223 */ /* 0x000fce000001005a */
.L_x_5768:
[----:B------:R-:W-:Y:S05]  /*1460*/  BSYNC.RECONVERGENT B1 ;  /* 0x0000000000017941 */ /* 0x000fea0003800200 */
.L_x_5767:
        /* <DEDUP_REMOVED lines=23> */
.L_x_5778:
        /* <DEDUP_REMOVED lines=13> */
.L_x_5780:
[----:B------:R-:W-:Y:S05]  /*16b0*/  BSYNC.RECONVERGENT B3 ;  /* 0x0000000000037941 */ /* 0x000fea0003800200 */
.L_x_5779:
        /* <DEDUP_REMOVED lines=42> */
.L_x_5777:
[----:B------:R-:W-:Y:S05]  /*1960*/  BSYNC.RECONVERGENT B2 ;  /* 0x0000000000027941 */ /* 0x000fea0003800200 */
.L_x_5776:
[----:B-----5:R-:W-:Y:S01]  /*1970*/  PRMT R35, R24, 0x7632, R35 ;  /* 0x0000763218237816 */ /* 0x020fe20000000023 */
        /* <DEDUP_REMOVED lines=12> */
.L_x_5775:
[----:B------:R-:W-:Y:S05]  /*1a40*/  BSYNC.RECONVERGENT B1 ;  /* 0x0000000000017941 */ /* 0x000fea0003800200 */
.L_x_5774:
        /* <DEDUP_REMOVED lines=22> */
.L_x_5785:
        /* <DEDUP_REMOVED lines=13> */
.L_x_5787:
[----:B------:R-:W-:Y:S05]  /*1c80*/  BSYNC.RECONVERGENT B3 ;  /* 0x0000000000037941 */ /* 0x000fea0003800200 */
.L_x_5786:
        /* <DEDUP_REMOVED lines=41> */
.L_x_5784:
[----:B------:R-:W-:Y:S05]  /*1f20*/  BSYNC.RECONVERGENT B2 ;  /* 0x0000000000027941 */ /* 0x000fea0003800200 */
.L_x_5783:
        /* <DEDUP_REMOVED lines=11> */
.L_x_5782:
[----:B------:R-:W-:Y:S05]  /*1fe0*/  BSYNC.RECONVERGENT B1 ;  /* 0x0000000000017941 */ /* 0x000fea0003800200 */
.L_x_5781:
        /* <DEDUP_REMOVED lines=23> */
.L_x_5792:
        /* <DEDUP_REMOVED lines=13> */
.L_x_5794:
[----:B------:R-:W-:Y:S05]  /*2230*/  BSYNC.RECONVERGENT B3 ;  /* 0x0000000000037941 */ /* 0x000fea0003800200 */
.L_x_5793:
        /* <DEDUP_REMOVED lines=42> */
.L_x_5791:
[----:B------:R-:W-:Y:S05]  /*24e0*/  BSYNC.RECONVERGENT B2 ;  /* 0x0000000000027941 */ /* 0x000fea0003800200 */
.L_x_5790:
        /* <DEDUP_REMOVED lines=13> */
.L_x_5789:
[----:B------:R-:W-:Y:S05]  /*25c0*/  BSYNC.RECONVERGENT B1 ;  /* 0x0000000000017941 */ /* 0x000fea0003800200 */
.L_x_5788:
        /* <DEDUP_REMOVED lines=22> */
.L_x_5799:
        /* <DEDUP_REMOVED lines=13> */
.L_x_5801:
[----:B------:R-:W-:Y:S05]  /*2800*/  BSYNC.RECONVERGENT B3 ;  /* 0x0000000000037941 */ /* 0x000fea0003800200 */
.L_x_5800:
        /* <DEDUP_REMOVED lines=41> */
.L_x_5798:
[----:B------:R-:W-:Y:S05]  /*2aa0*/  BSYNC.RECONVERGENT B2 ;  /* 0x0000000000027941 */ /* 0x000fea0003800200 */
.L_x_5797:
        /* <DEDUP_REMOVED lines=11> */
.L_x_5796:
[----:B------:R-:W-:Y:S05]  /*2b60*/  BSYNC.RECONVERGENT B1 ;  /* 0x0000000000017941 */ /* 0x000fea0003800200 */
.L_x_5795:
        /* <DEDUP_REMOVED lines=23> */
.L_x_5806:
        /* <DEDUP_REMOVED lines=13> */
.L_x_5808:
[----:B------:R-:W-:Y:S05]  /*2db0*/  BSYNC.RECONVERGENT B3 ;  /* 0x0000000000037941 */ /* 0x000fea0003800200 */
.L_x_5807:
        /* <DEDUP_REMOVED lines=42> */
.L_x_5805:
[----:B------:R-:W-:Y:S05]  /*3060*/  BSYNC.RECONVERGENT B2 ;  /* 0x0000000000027941 */ /* 0x000fea0003800200 */
.L_x_5804:
        /* <DEDUP_REMOVED lines=13> */
.L_x_5803:
[----:B------:R-:W-:Y:S05]  /*3140*/  BSYNC.RECONVERGENT B1 ;  /* 0x0000000000017941 */ /* 0x000fea0003800200 */
.L_x_5802:
        /* <DEDUP_REMOVED lines=22> */
.L_x_5813:
        /* <DEDUP_REMOVED lines=13> */
.L_x_5815:
[----:B------:R-:W-:Y:S05]  /*3380*/  BSYNC.RECONVERGENT B3 ;  /* 0x0000000000037941 */ /* 0x000fea0003800200 */
.L_x_5814:
        /* <DEDUP_REMOVED lines=41> */
.L_x_5812:
[----:B------:R-:W-:Y:S05]  /*3620*/  BSYNC.RECONVERGENT B2 ;  /* 0x0000000000027941 */ /* 0x000fea0003800200 */
.L_x_5811:
        /* <DEDUP_REMOVED lines=11> */
.L_x_5810:
[----:B------:R-:W-:Y:S05]  /*36e0*/  BSYNC.RECONVERGENT B1 ;  /* 0x0000000000017941 */ /* 0x000fea0003800200 */
.L_x_5809:
        /* <DEDUP_REMOVED lines=23> */
.L_x_5820:
        /* <DEDUP_REMOVED lines=13> */
.L_x_5822:
[----:B------:R-:W-:Y:S05]  /*3930*/  BSYNC.RECONVERGENT B3 ;  /* 0x0000000000037941 */ /* 0x000fea0003800200 */
.L_x_5821:
        /* <DEDUP_REMOVED lines=42> */
.L_x_5819:
[----:B------:R-:W-:Y:S05]  /*3be0*/  BSYNC.RECONVERGENT B2 ;  /* 0x0000000000027941 */ /* 0x000fea0003800200 */
.L_x_5818:
        /* <DEDUP_REMOVED lines=13> */
.L_x_5817:
[----:B------:R-:W-:Y:S05]  /*3cc0*/  BSYNC.RECONVERGENT B1 ;  /* 0x0000000000017941 */ /* 0x000fea0003800200 */
.L_x_5816:
[----:B------:R-:W-:Y:S02]  /*3cd0*/  F2FP.BF16.F32.PACK_AB R35, RZ, R83 ;  /* 0x00000053ff23723e */ /* 0x000fe400000010ff */
[----:B------:R-:W-:Y:S02]  /*3ce0*/  PRMT R34, R96, 0x5410, R98 ;  /* 0x0000541060227816 */ /* 0x000fe40000000062 */
[----:B------:R-:W-:Y:S02]  /*3cf0*/  PRMT R33, R94, 0x5410, R95 ;  /* 0x000054105e217816 */ /* 0x000fe4000000005f */
[----:B------:R-:W-:Y:S02]  /*3d00*/  PRMT R32, R82, 0x5410, R81 ;  /* 0x0000541052207816 */ /* 0x000fe40000000051 */
[----:B------:R-:W-:Y:S01]  /*3d10*/  PRMT R35, R80, 0x5410, R35 ;  /* 0x0000541050237816 */ /* 0x000fe20000000023 */
[----:B------:R-:W-:Y:S06]  /*3d20*/  BRA `(.L_x_5823) ;  /* 0x0000002800f07947 */ /* 0x000fec0003800000 */
.L_x_5766:
        /* <DEDUP_REMOVED lines=21> */
.L_x_5828:
        /* <DEDUP_REMOVED lines=13> */
.L_x_5830:
[----:B------:R-:W-:Y:S05]  /*3f50*/  BSYNC.RECONVERGENT B3 ;  /* 0x0000000000037941 */ /* 0x000fea0003800200 */
.L_x_5829:
        /* <DEDUP_REMOVED lines=42> */
.L_x_5827:
[----:B------:R-:W-:Y:S05]  /*4200*/  BSYNC.RECONVERGENT B2 ;  /* 0x0000000000027941 */ /* 0x000fea0003800200 */
.L_x_5826:
[----:B------:R-:W-:Y:S01]  /*4210*/  HFMA2 R34, -RZ, RZ, 0.1171875, 0 ;  /* 0x2f800000ff227431 */ /* 0x000fe200000001ff */
[----:B------:R-:W-:Y:S01]  /*4220*/  I2FP.F32.U32 R33, R33 ;  /* 0x0000002100217245 */ /* 0x000fe20000201000 */
[----:B-----5:R-:W-:-:S04]  /*4230*/  IMAD.U32 R35, R24, 0x10000, RZ ;  /* 0x0001000018237824 */ /* 0x020fc800078e00ff */
[----:B------:R-:W-:Y:S01]  /*4240*/  FMUL.FTZ R35, R35, UR13 ;  /* 0x0000000d23237c20 */ /* 0x000fe20008410000 */
[----:B------:R-:W-:-:S03]  /*4250*/  FFMA.FTZ R33, R33, R34, 1.1641532182693481445e-10 ;  /* 0x2f00000021217423 */ /* 0x000fc60000010022 */
[----:B------:R-:W-:Y:S02]  /*4260*/  FMUL.FTZ R35, R35, UR12 ;  /* 0x0000000c23237c20 */ /* 0x000fe40008410000 */
[----:B------:R-:W-:-:S04]  /*4270*/  FSETP.GTU.FTZ.AND P2, PT, R33, UR10, PT ;  /* 0x0000000a21007c0b */ /* 0x000fc8000bf5c000 */
[----:B------:R-:W-:Y:S02]  /*4280*/  FSEL R33, R35, RZ, !P2 ;  /* 0x000000ff23217208 */ /* 0x000fe40005000000 */
[----:B------:R-:W-:-:S03]  /*4290*/  SEL R71, RZ, 0x1, P2 ;  /* 0x00000001ff477807 */ /* 0x000fc60001000000 */
[----:B------:R-:W-:-:S07]  /*42a0*/  FMUL.FTZ R90, R33, R14 ;  /* 0x0000000e215a7220 */ /* 0x000fce0000410000 */
.L_x_5825:
[----:B------:R-:W-:Y:S05]  /*42b0*/  BSYNC.RECONVERGENT B1 ;  /* 0x0000000000017941 */ /* 0x000fea0003800200 */
.L_x_5824:
        /* <DEDUP_REMOVED lines=18> */
.L_x_5835:
        /* <DEDUP_REMOVED lines=13> */
.L_x_5837:
[----:B------:R-:W-:Y:S05]  /*44b0*/  BSYNC.RECONVERGENT B3 ;  /* 0x0000000000037941 */ /* 0x000fea0003800200 */
.L_x_5836:
        /* <DEDUP_REMOVED lines=42> */
.L_x_5834:
[----:B------:R-:W-:Y:S05]  /*4760*/  BSYNC.RECONVERGENT B2 ;  /* 0x0000000000027941 */ /* 0x000fea0003800200 */
.L_x_5833:
        /* <DEDUP_REMOVED lines=11> */
.L_x_5832:
[----:B------:R-:W-:Y:S05]  /*4820*/  BSYNC.RECONVERGENT B1 ;  /* 0x0000000000017941 */ /* 0x000fea0003800200 */
.L_x_5831:
        /* <DEDUP_REMOVED lines=18> */
.L_x_5842:
        /* <DEDUP_REMOVED lines=13> */
.L_x_5844:
[----:B------:R-:W-:Y:S05]  /*4a20*/  BSYNC.RECONVERGENT B3 ;  /* 0x0000000000037941 */ /* 0x000fea0003800200 */
.L_x_5843:
        /* <DEDUP_REMOVED lines=40> */
[----:B------:R-:W-:Y:S02]  /*4cb0*/  IMAD.MOV.U32 R92, RZ, RZ, R32 ;  /* 0x000000ffff5c7224 */ /* 0x000fe400078e0020 */
[----:B------:R-:W-:-:S07]  /*4cc0*/  HFMA2 R32, -RZ, RZ, 0, 0 ;  /* 0x00000000ff207431 */ /* 0x000fce00000001ff */
.L_x_5841:
[----:B------:R-:W-:Y:S05]  /*4cd0*/  BSYNC.RECONVERGENT B2 ;  /* 0x0000000000027941 */ /* 0x000fea0003800200 */
.L_x_5840:
        /* <DEDUP_REMOVED lines=10> */
.L_x_5839:
[----:B------:R-:W-:Y:S05]  /*4d80*/  BSYNC.RECONVERGENT B1 ;  /* 0x0000000000017941 */ /* 0x000fea0003800200 */
.L_x_5838:
        /* <DEDUP_REMOVED lines=18> */
.L_x_5849:
        /* <DEDUP_REMOVED lines=13> */
.L_x_5851:
[----:B------:R-:W-:Y:S05]  /*4f80*/  BSYNC.RECONVERGENT B3 ;  /* 0x0000000000037941 */ /* 0x000fea0003800200 */
.L_x_5850:
        /* <DEDUP_REMOVED lines=42> */
.L_x_5848:
[----:B------:R-:W-:Y:S05]  /*5230*/  BSYNC.RECONVERGENT B2 ;  /* 0x0000000000027941 */ /* 0x000fea0003800200 */
.L_x_5847:
[----:B------:R-:W-:Y:S01]  /*5240*/  HFMA2 R37, -RZ, RZ, 0.1171875, 0 ;  /* 0x2f800000ff257431 */ /* 0x000fe200000001ff */
[----:B-----5:R-:W-:Y:S02]  /*5250*/  PRMT R35, R25, 0x7632, R35 ;  /* 0x0000763219237816 */ /* 0x020fe40000000023 */
[----:B------:R-:W-:-:S03]  /*5260*/  I2FP.F32.U32 R32, R34 ;  /* 0x0000002200207245 */ /* 0x000fc60000201000 */
        /* <DEDUP_REMOVED lines=8> */
.L_x_5846:
[----:B------:R-:W-:Y:S05]  /*52f0*/  BSYNC.RECONVERGENT B1 ;  /* 0x0000000000017941 */ /* 0x000fea0003800200 */
.L_x_5845:
        /* <DEDUP_REMOVED lines=18> */
.L_x_5856:
        /* <DEDUP_REMOVED lines=13> */
.L_x_5858:
[----:B------:R-:W-:Y:S05]  /*54f0*/  BSYNC.RECONVERGENT B3 ;  /* 0x0000000000037941 */ /* 0x000fea0003800200 */
.L_x_5857:
        /* <DEDUP_REMOVED lines=42> */
.L_x_5855:
[----:B------:R-:W-:Y:S05]  /*57a0*/  BSYNC.RECONVERGENT B2 ;  /* 0x0000000000027941 */ /* 0x000fea0003800200 */
.L_x_5854:
        /* <DEDUP_REMOVED lines=10> */
.L_x_5853:
[----:B------:R-:W-:Y:S05]  /*5850*/  BSYNC.RECONVERGENT B1 ;  /* 0x0000000000017941 */ /* 0x000fea0003800200 */
.L_x_5852:
        /* <DEDUP_REMOVED lines=18> */
.L_x_5863:
        /* <DEDUP_REMOVED lines=13> */
.L_x_5865:
[----:B------:R-:W-:Y:S05]  /*5a50*/  BSYNC.RECONVERGENT B3 ;  /* 0x0000000000037941 */ /* 0x000fea0003800200 */
.L_x_5864:
        /* <DEDUP_REMOVED lines=42> */
.L_x_5862:
[----:B------:R-:W-:Y:S05]  /*5d00*/  BSYNC.RECONVERGENT B2 ;  /* 0x0000000000027941 */ /* 0x000fea0003800200 */
.L_x_5861:
        /* <DEDUP_REMOVED lines=11> */
.L_x_5860:
[----:B------:R-:W-:Y:S05]  /*5dc0*/  BSYNC.RECONVERGENT B1 ;  /* 0x0000000000017941 */ /* 0x000fea0003800200 */
.L_x_5859:
        /* <DEDUP_REMOVED lines=18> */
.L_x_5870:
        /* <DEDUP_REMOVED lines=13> */
.L_x_5872:
[----:B------:R-:W-:Y:S05]  /*5fc0*/  BSYNC.RECONVERGENT B3 ;  /* 0x0000000000037941 */ /* 0x000fea0003800200 */
.L_x_5871:
        /* <DEDUP_REMOVED lines=42> */
.L_x_5869:
[----:B------:R-:W-:Y:S05]  /*6270*/  BSYNC.RECONVERGENT B2 ;  /* 0x0000000000027941 */ /* 0x000fea0003800200 */
.L_x_5868:
        /* <DEDUP_REMOVED lines=10> */
.L_x_5867:
[----:B------:R-:W-:Y:S05]  /*6320*/  BSYNC.RECONVERGENT B1 ;  /* 0x0000000000017941 */ /* 0x000fea0003800200 */
.L_x_5866:
        /* <DEDUP_REMOVED lines=18> */
.L_x_5877:
        /* <DEDUP_REMOVED lines=13> */
.L_x_5879:
[----:B------:R-:W-:Y:S05]  /*6520*/  BSYNC.RECONVERGENT B3 ;  /* 0x0000000000037941 */ /* 0x000fea0003800200 */
.L_x_5878:
        /* <DEDUP_REMOVED lines=42> */
.L_x_5876:
[----:B------:R-:W-:Y:S05]  /*67d0*/  BSYNC.RECONVERGENT B2 ;  /* 0x0000000000027941 */ /* 0x000fea0003800200 */
.L_x_5875:
        /* <DEDUP_REMOVED lines=11> */
.L_x_5874:
[----:B------:R-:W-:Y:S05]  /*6890*/  BSYNC.RECONVERGENT B1 ;  /* 0x0000000000017941 */ /* 0x000fea0003800200 */
.L_x_5873:
[----:B------:R-:W-:Y:S02]  /*68a0*/  F2FP.BF16.F32.PACK_AB R35, RZ, R83 ;  /* 0x00000053ff23723e */ /* 0x000fe400000010ff */
[----:B------:R-:W-:Y:S02]  /*68b0*/  PRMT R34, R96, 0x5410, R98 ;  /* 0x0000541060227816 */ /* 0x000fe40000000062 */
[----:B------:R-:W-:Y:S02]  /*68c0*/  PRMT R33, R94, 0x5410, R95 ;  /* 0x000054105e217816 */ /* 0x000fe4000000005f */
[----:B------:R-:W-:Y:S02]  /*68d0*/  PRMT R32, R82, 0x5410, R81 ;  /* 0x0000541052207816 */ /* 0x000fe40000000051 */
[----:B------:R-:W-:-:S07]  /*68e0*/  PRMT R35, R80, 0x5410, R35 ;  /* 0x0000541050237816 */ /* 0x000fce0000000023 */
.L_x_5823:
[----:B------:R-:W0:Y:S01]  /*68f0*/  LDC.64 R36, c[0x0][0x3a8] ;  /* 0x0000ea00ff247b82 */ /* 0x000e220000000a00 */
[----:B------:R-:W-:Y:S01]  /*6900*/  VIADD R81, R97, 0x20 ;  /* 0x0000002061517836 */ /* 0x000fe20000000000 */
[----:B------:R-:W-:Y:S01]  /*6910*/  BSSY.RECONVERGENT B1, `(.L_x_5880) ;  /* 0x000001d000017945 */ /* 0x000fe20003800200 */
[----:B------:R-:W-:-:S05]  /*6920*/  VIADD R82, R101, 0x20 ;  /* 0x0000002065527836 */ /* 0x000fca0000000000 */
[----:B------:R-:W1:Y:S08]  /*6930*/  @P1 LDC.64 R94, c[0x0][0x390] ;  /* 0x0000e400ff5e1b82 */ /* 0x000e700000000a00 */
[----:B------:R-:W2:Y:S01]  /*6940*/  @P0 LDC.64 R38, c[0x0][0x3a0] ;  /* 0x0000e800ff260b82 */ /* 0x000ea20000000a00 */
[----:B0-----:R-:W-:-:S05]  /*6950*/  IMAD.WIDE.U32 R96, R97, 0x10, R36 ;  /* 0x0000001061607825 */ /* 0x001fca00078e0024 */
[----:B------:R0:W-:Y:S01]  /*6960*/  STG.E.128 desc[UR8][R96.64], R32 ;  /* 0x0000002060007986 */ /* 0x0001e2000c101d08 */
[----:B-1----:R-:W-:-:S04]  /*6970*/  @P1 IMAD.WIDE.U32 R94, R82, 0x10, R94 ;  /* 0x00000010525e1825 */ /* 0x002fc800078e005e */
[----:B--2---:R-:W-:Y:S01]  /*6980*/  @P0 IMAD.WIDE.U32 R38, R81, 0x10, R38 ;  /* 0x0000001051260825 */ /* 0x004fe200078e0026 */
[----:B------:R-:W-:Y:S06]  /*6990*/  @!P1 BRA `(.L_x_5881) ;  /* 0x0000000000509947 */ /* 0x000fec0003800000 */
        /* <DEDUP_REMOVED lines=20> */
.L_x_5881:
[----:B------:R-:W-:Y:S05]  /*6ae0*/  BSYNC.RECONVERGENT B1 ;  /* 0x0000000000017941 */ /* 0x000fea0003800200 */
.L_x_5880:
[----:B-----5:R2:W5:Y:S04]  /*6af0*/  @P1 LDG.E.128 R24, desc[UR8][R94.64] ;  /* 0x000000085e181981 */ /* 0x020568000c1e1d00 */
[----:B------:R2:W5:Y:S01]  /*6b00*/  @P0 LDG.E.128 R28, desc[UR8][R38.64] ;  /* 0x00000008261c0981 */ /* 0x000562000c1e1d00 */
[----:B------:R-:W-:Y:S05]  /*6b10*/  @!P0 BRA `(.L_x_5882) ;  /* 0x0000002c00ac8947 */ /* 0x000fea0003800000 */
[----:B------:R-:W-:Y:S01]  /*6b20*/  ISETP.GT.AND P0, PT, R100, RZ, PT ;  /* 0x000000ff6400720c */ /* 0x000fe20003f04270 */
[----:B------:R-:W-:-:S12]  /*6b30*/  BSSY.RECONVERGENT B1, `(.L_x_5883) ;  /* 0x0000058000017945 */ /* 0x000fd80003800200 */
[----:B-----5:R-:W-:Y:S01]  /*6b40*/  @!P0 IMAD.U32 R99, R28, 0x10000, RZ ;  /* 0x000100001c638824 */ /* 0x020fe200078e00ff */
[----:B0-----:R-:W-:Y:S01]  /*6b50*/  @!P0 MOV R96, R92 ;  /* 0x0000005c00608202 */ /* 0x001fe20000000f00 */
        /* <DEDUP_REMOVED lines=18> */
.L_x_5887:
        /* <DEDUP_REMOVED lines=13> */
.L_x_5889:
[----:B------:R-:W-:Y:S05]  /*6d50*/  BSYNC.RECONVERGENT B3 ;  /* 0x0000000000037941 */ /* 0x000fea0003800200 */
.L_x_5888:
        /* <DEDUP_REMOVED lines=41> */
.L_x_5886:
[----:B------:R-:W-:Y:S05]  /*6ff0*/  BSYNC.RECONVERGENT B2 ;  /* 0x0000000000027941 */ /* 0x000fea0003800200 */
.L_x_5885:
        /* <DEDUP_REMOVED lines=11> */
.L_x_5884:
[----:B------:R-:W-:Y:S05]  /*70b0*/  BSYNC.RECONVERGENT B1 ;  /* 0x0000000000017941 */ /* 0x000fea0003800200 */
.L_x_5883:
        /* <DEDUP_REMOVED lines=23> */
.L_x_5894:
        /* <DEDUP_REMOVED lines=13> */
.L_x_5896:
[----:B------:R-:W-:Y:S05]  /*7300*/  BSYNC.RECONVERGENT B3 ;  /* 0x0000000000037941 */ /* 0x000fea0003800200 */
.L_x_5895:
        /* <DEDUP_REMOVED lines=42> */
.L_x_5893:
[----:B------:R-:W-:Y:S05]  /*75b0*/  BSYNC.RECONVERGENT B2 ;  /* 0x0000000000027941 */ /* 0x000fea0003800200 */
.L_x_5892:
[----:B------:R-:W-:Y:S01]  /*75c0*/  PRMT R35, R24, 0x7632, R35 ;  /* 0x0000763218237816 */ /* 0x000fe20000000023 */
[----:B--2---:R-:W-:Y:S01]  /*75d0*/  IMAD.MOV.U32 R39, RZ, RZ, 0x2f800000 ;  /* 0x2f800000ff277424 */ /* 0x004fe200078e00ff */
        /* <DEDUP_REMOVED lines=11> */
.L_x_5891:
[----:B------:R-:W-:Y:S05]  /*7690*/  BSYNC.RECONVERGENT B1 ;  /* 0x0000000000017941 */ /* 0x000fea0003800200 */
.L_x_5890:
        /* <DEDUP_REMOVED lines=22> */
.L_x_5901:
        /* <DEDUP_REMOVED lines=13> */
.L_x_5903:
[----:B------:R-:W-:Y:S05]  /*78d0*/  BSYNC.RECONVERGENT B3 ;  /* 0x0000000000037941 */ /* 0x000fea0003800200 */
.L_x_5902:
        /* <DEDUP_REMOVED lines=42> */
.L_x_5900:
[----:B------:R-:W-:Y:S05]  /*7b80*/  BSYNC.RECONVERGENT B2 ;  /* 0x0000000000027941 */ /* 0x000fea0003800200 */
.L_x_5899:
[----:B------:R-:W-:Y:S01]  /*7b90*/  I2FP.F32.U32 R33, R34 ;  /* 0x0000002200217245 */ /* 0x000fe20000201000 */
[----:B------:R-:W-:Y:S02]  /*7ba0*/  HFMA2 R34, -RZ, RZ, 0.1171875, 0 ;  /* 0x2f800000ff227431 */ /* 0x000fe400000001ff */
[----:B------:R-:W-:-:S04]  /*7bb0*/  IMAD.U32 R35, R25, 0x10000, RZ ;  /* 0x0001000019237824 */ /* 0x000fc800078e00ff */
        /* <DEDUP_REMOVED lines=8> */
.L_x_5898:
[----:B------:R-:W-:Y:S05]  /*7c40*/  BSYNC.RECONVERGENT B1 ;  /* 0x0000000000017941 */ /* 0x000fea0003800200 */
.L_x_5897:
        /* <DEDUP_REMOVED lines=23> */
.L_x_5908:
        /* <DEDUP_REMOVED lines=13> */
.L_x_5910:
[----:B------:R-:W-:Y:S05]  /*7e90*/  BSYNC.RECONVERGENT B3 ;  /* 0x0000000000037941 */ /* 0x000fea0003800200 */
.L_x_5909:
        /* <DEDUP_REMOVED lines=42> */
.L_x_5907:
[----:B------:R-:W-:Y:S05]  /*8140*/  BSYNC.RECONVERGENT B2 ;  /* 0x0000000000027941 */ /* 0x000fea0003800200 */
.L_x_5906:
        /* <DEDUP_REMOVED lines=13> */
.L_x_5905:
[----:B------:R-:W-:Y:S05]  /*8220*/  BSYNC.RECONVERGENT B1 ;  /* 0x0000000000017941 */ /* 0x000fea0003800200 */
.L_x_5904:
[----:B------:R-:W-:Y:S01]  /*8230*/  BSSY.RECONVERGENT B1, `(.L_x_5911) ;  /* 0x000005a000017945 */ /* 0x000fe20003800200 */
[----:B------:R-:W-:Y:S01]  /*8240*/  F2FP.BF16.F32.PACK_AB R103, RZ, R96 ;  /* 0x00000060ff67723e */ /* 0x000fe200000010ff */
[----:B------:R-:W-:Y:S01]  /*8250*/  @!P0 IMAD.MOV.U32 R92, RZ, RZ, R80 ;  /* 0x000000ffff5c8224 */ /* 0x000fe200078e0050 */
[----:B--2---:R-:W-:Y:S02]  /*8260*/  @!P0 SHF.L.U32 R95, R30, 0x10, RZ ;  /* 0x000000101e5f8819 */ /* 0x004fe400000006ff */
        /* <DEDUP_REMOVED lines=18> */
.L_x_5915:
        /* <DEDUP_REMOVED lines=13> */
.L_x_5917:
[----:B------:R-:W-:Y:S05]  /*8460*/  BSYNC.RECONVERGENT B3 ;  /* 0x0000000000037941 */ /* 0x000fea0003800200 */
.L_x_5916:
        /* <DEDUP_REMOVED lines=42> */
.L_x_5914:
[----:B------:R-:W-:Y:S05]  /*8710*/  BSYNC.RECONVERGENT B2 ;  /* 0x0000000000027941 */ /* 0x000fea0003800200 */
.L_x_5913:
        /* <DEDUP_REMOVED lines=11> */
.L_x_5912:
[----:B------:R-:W-:Y:S05]  /*87d0*/  BSYNC.RECONVERGENT B1 ;  /* 0x0000000000017941 */ /* 0x000fea0003800200 */
.L_x_5911:
        /* <DEDUP_REMOVED lines=23> */
.L_x_5922:
        /* <DEDUP_REMOVED lines=13> */
.L_x_5924:
[----:B------:R-:W-:Y:S05]  /*8a20*/  BSYNC.RECONVERGENT B3 ;  /* 0x0000000000037941 */ /* 0x000fea0003800200 */
.L_x_5923:
        /* <DEDUP_REMOVED lines=42> */
.L_x_5921:
[----:B------:R-:W-:Y:S05]  /*8cd0*/  BSYNC.RECONVERGENT B2 ;  /* 0x0000000000027941 */ /* 0x000fea0003800200 */
.L_x_5920:
        /* <DEDUP_REMOVED lines=13> */
.L_x_5919:
[----:B------:R-:W-:Y:S05]  /*8db0*/  BSYNC.RECONVERGENT B1 ;  /* 0x0000000000017941 */ /* 0x000fea0003800200 */
.L_x_5918:
        /* <DEDUP_REMOVED lines=22> */
.L_x_5929:
        /* <DEDUP_REMOVED lines=13> */
.L_x_5931:
[----:B------:R-:W-:Y:S05]  /*8ff0*/  BSYNC.RECONVERGENT B3 ;  /* 0x0000000000037941 */ /* 0x000fea0003800200 */
.L_x_5930:
        /* <DEDUP_REMOVED lines=43> */
.L_x_5928:
[----:B------:R-:W-:Y:S05]  /*92b0*/  BSYNC.RECONVERGENT B2 ;  /* 0x0000000000027941 */ /* 0x000fea0003800200 */
.L_x_5927:
[----:B------:R-:W-:Y:S01]  /*92c0*/  I2FP.F32.U32 R33, R34 ;  /* 0x0000002200217245 */ /* 0x000fe20000201000 */
[----:B------:R-:W-:Y:S01]  /*92d0*/  IMAD.MOV.U32 R34, RZ, RZ, 0x2f800000 ;  /* 0x2f800000ff227424 */ /* 0x000fe200078e00ff */
[----:B------:R-:W-:-:S03]  /*92e0*/  SHF.L.U32 R35, R27, 0x10, RZ ;  /* 0x000000101b237819 */ /* 0x000fc600000006ff */
        /* <DEDUP_REMOVED lines=8> */
.L_x_5926:
[----:B------:R-:W-:Y:S05]  /*9370*/  BSYNC.RECONVERGENT B1 ;  /* 0x0000000000017941 */ /* 0x000fea0003800200 */
.L_x_5925:
        /* <DEDUP_REMOVED lines=23> */
.L_x_5936:
        /* <DEDUP_REMOVED lines=13> */
.L_x_5938:
[----:B------:R-:W-:Y:S05]  /*95c0*/  BSYNC.RECONVERGENT B3 ;  /* 0x0000000000037941 */ /* 0x000fea0003800200 */
.L_x_5937:
        /* <DEDUP_REMOVED lines=43> */
.L_x_5935:
[----:B------:R-:W-:Y:S05]  /*9880*/  BSYNC.RECONVERGENT B2 ;  /* 0x0000000000027941 */ /* 0x000fea0003800200 */
.L_x_5934:
[----:B------:R-:W-:Y:S02]  /*9890*/  PRMT R34, R27, 0x7632, R34 ;  /* 0x000076321b227816 */ /* 0x000fe40000000022 */
        /* <DEDUP_REMOVED lines=12> */
.L_x_5933:
[----:B------:R-:W-:Y:S05]  /*9960*/  BSYNC.RECONVERGENT B1 ;  /* 0x0000000000017941 */ /* 0x000fea0003800200 */
.L_x_5932:
[----:B------:R-:W-:Y:S02]  /*9970*/  F2FP.BF16.F32.PACK_AB R35, RZ, R111 ;  /* 0x0000006fff23723e */ /* 0x000fe400000010ff */
[----:B------:R-:W-:Y:S02]  /*9980*/  PRMT R34, R105, 0x5410, R109 ;  /* 0x0000541069227816 */ /* 0x000fe4000000006d */
[----:B------:R-:W-:Y:S02]  /*9990*/  PRMT R33, R104, 0x5410, R103 ;  /* 0x0000541068217816 */ /* 0x000fe40000000067 */
[----:B------:R-:W-:Y:S02]  /*99a0*/  PRMT R32, R102, 0x5410, R101 ;  /* 0x0000541066207816 */ /* 0x000fe40000000065 */
[----:B------:R-:W-:Y:S01]  /*99b0*/  PRMT R35, R100, 0x5410, R35 ;  /* 0x0000541064237816 */ /* 0x000fe20000000023 */
[----:B------:R-:W-:Y:S06]  /*99c0*/  BRA `(.L_x_5939) ;  /* 0x0000002800f47947 */ /* 0x000fec0003800000 */
.L_x_5882:
[----:B------:R-:W-:Y:S01]  /*99d0*/  BSSY.RECONVERGENT B1, `(.L_x_5940) ;  /* 0x0000058000017945 */ /* 0x000fe20003800200 */
[----:B------:R-:W-:Y:S01]  /*99e0*/  MOV R99, RZ ;  /* 0x000000ff00637202 */ /* 0x000fe20000000f00 */
[----:B------:R-:W-:Y:S01]  /*99f0*/  IMAD.MOV.U32 R80, RZ, RZ, R92 ;  /* 0x000000ffff507224 */ /* 0x000fe200078e005c */
[----:B01----:R-:W-:Y:S01]  /*9a00*/  MOV R32, R102 ;  /* 0x0000006600207202 */ /* 0x003fe20000000f00 */
        /* <DEDUP_REMOVED lines=17> */
.L_x_5944:
        /* <DEDUP_REMOVED lines=13> */
.L_x_5946:
[----:B------:R-:W-:Y:S05]  /*9bf0*/  BSYNC.RECONVERGENT B3 ;  /* 0x0000000000037941 */ /* 0x000fea0003800200 */
.L_x_5945:
        /* <DEDUP_REMOVED lines=42> */
.L_x_5943:
[----:B------:R-:W-:Y:S05]  /*9ea0*/  BSYNC.RECONVERGENT B2 ;  /* 0x0000000000027941 */ /* 0x000fea0003800200 */
.L_x_5942:
        /* <DEDUP_REMOVED lines=10> */
.L_x_5941:
[----:B------:R-:W-:Y:S05]  /*9f50*/  BSYNC.RECONVERGENT B1 ;  /* 0x0000000000017941 */ /* 0x000fea0003800200 */
.L_x_5940:
        /* <DEDUP_REMOVED lines=18> */
.L_x_5951:
        /* <DEDUP_REMOVED lines=13> */
.L_x_5953:
[----:B------:R-:W-:Y:S05]  /*a150*/  BSYNC.RECONVERGENT B3 ;  /* 0x0000000000037941 */ /* 0x000fea0003800200 */
.L_x_5952:
        /* <DEDUP_REMOVED lines=42> */
.L_x_5950:
[----:B------:R-:W-:Y:S05]  /*a400*/  BSYNC.RECONVERGENT B2 ;  /* 0x0000000000027941 */ /* 0x000fea0003800200 */
.L_x_5949:
[----:B--2---:R-:W-:Y:S01]  /*a410*/  HFMA2 R39, -RZ, RZ, 0.1171875, 0 ;  /* 0x2f800000ff277431 */ /* 0x004fe200000001ff */
        /* <DEDUP_REMOVED lines=10> */
.L_x_5948:
[----:B------:R-:W-:Y:S05]  /*a4c0*/  BSYNC.RECONVERGENT B1 ;  /* 0x0000000000017941 */ /* 0x000fea0003800200 */
.L_x_5947:
        /* <DEDUP_REMOVED lines=18> */
.L_x_5958:
        /* <DEDUP_REMOVED lines=13> */
.L_x_5960:
[----:B------:R-:W-:Y:S05]  /*a6c0*/  BSYNC.RECONVERGENT B3 ;  /* 0x0000000000037941 */ /* 0x000fea0003800200 */
.L_x_5959:
        /* <DEDUP_REMOVED lines=42> */
.L_x_5957:
[----:B------:R-:W-:Y:S05]  /*a970*/  BSYNC.RECONVERGENT B2 ;  /* 0x0000000000027941 */ /* 0x000fea0003800200 */
.L_x_5956:
        /* <DEDUP_REMOVED lines=10> */
.L_x_5955:
[----:B------:R-:W-:Y:S05]  /*aa20*/  BSYNC.RECONVERGENT B1 ;  /* 0x0000000000017941 */ /* 0x000fea0003800200 */
.L_x_5954:
        /* <DEDUP_REMOVED lines=18> */
.L_x_5965:
        /* <DEDUP_REMOVED lines=13> */
.L_x_5967:
[----:B------:R-:W-:Y:S05]  /*ac20*/  BSYNC.RECONVERGENT B3 ;  /* 0x0000000000037941 */ /* 0x000fea0003800200 */
.L_x_5966:
        /* <DEDUP_REMOVED lines=42> */
.L_x_5964:
[----:B------:R-:W-:Y:S05]  /*aed0*/  BSYNC.RECONVERGENT B2 ;  /* 0x0000000000027941 */ /* 0x000fea0003800200 */
.L_x_5963:
        /* <DEDUP_REMOVED lines=11> */
.L_x_5962:
[----:B------:R-:W-:Y:S05]  /*af90*/  BSYNC.RECONVERGENT B1 ;  /* 0x0000000000017941 */ /* 0x000fea0003800200 */
.L_x_5961:
[----:B------:R-:W-:Y:S01]  /*afa0*/  BSSY.RECONVERGENT B1, `(.L_x_5968) ;  /* 0x0000055000017945 */ /* 0x000fe20003800200 */
[----:B------:R-:W-:Y:S01]  /*afb0*/  F2FP.BF16.F32.PACK_AB R104, RZ, R96 ;  /* 0x00000060ff68723e */ /* 0x000fe200000010ff */
        /* <DEDUP_REMOVED lines=16> */
.L_x_5972:
        /* <DEDUP_REMOVED lines=13> */
.L_x_5974:
[----:B------:R-:W-:Y:S05]  /*b190*/  BSYNC.RECONVERGENT B3 ;  /* 0x0000000000037941 */ /* 0x000fea0003800200 */
.L_x_5973:
        /* <DEDUP_REMOVED lines=42> */
.L_x_5971:
[----:B------:R-:W-:Y:S05]  /*b440*/  BSYNC.RECONVERGENT B2 ;  /* 0x0000000000027941 */ /* 0x000fea0003800200 */
.L_x_5970:
        /* <DEDUP_REMOVED lines=10> */
.L_x_5969:
[----:B------:R-:W-:Y:S05]  /*b4f0*/  BSYNC.RECONVERGENT B1 ;  /* 0x0000000000017941 */ /* 0x000fea0003800200 */
.L_x_5968:
        /* <DEDUP_REMOVED lines=18> */
.L_x_5979:
        /* <DEDUP_REMOVED lines=13> */
.L_x_5981:
[----:B------:R-:W-:Y:S05]  /*b6f0*/  BSYNC.RECONVERGENT B3 ;  /* 0x0000000000037941 */ /* 0x000fea0003800200 */
.L_x_5980:
        /* <DEDUP_REMOVED lines=42> */
.L_x_5978:
[----:B------:R-:W-:Y:S05]  /*b9a0*/  BSYNC.RECONVERGENT B2 ;  /* 0x0000000000027941 */ /* 0x000fea0003800200 */
.L_x_5977:
        /* <DEDUP_REMOVED lines=11> */
.L_x_5976:
[----:B------:R-:W-:Y:S05]  /*ba60*/  BSYNC.RECONVERGENT B1 ;  /* 0x0000000000017941 */ /* 0x000fea0003800200 */
.L_x_5975:
        /* <DEDUP_REMOVED lines=18> */
.L_x_5986:
        /* <DEDUP_REMOVED lines=13> */
.L_x_5988:
[----:B------:R-:W-:Y:S05]  /*bc60*/  BSYNC.RECONVERGENT B3 ;  /* 0x0000000000037941 */ /* 0x000fea0003800200 */
.L_x_5987:
        /* <DEDUP_REMOVED lines=42> */
.L_x_5985:
[----:B------:R-:W-:Y:S05]  /*bf10*/  BSYNC.RECONVERGENT B2 ;  /* 0x0000000000027941 */ /* 0x000fea0003800200 */
.L_x_5984:
        /* <DEDUP_REMOVED lines=10> */
.L_x_5983:
[----:B------:R-:W-:Y:S05]  /*bfc0*/  BSYNC.RECONVERGENT B1 ;  /* 0x0000000000017941 */ /* 0x000fea0003800200 */
.L_x_5982:
        /* <DEDUP_REMOVED lines=18> */
.L_x_5993:
        /* <DEDUP_REMOVED lines=13> */
.L_x_5995:
[----:B------:R-:W-:Y:S05]  /*c1c0*/  BSYNC.RECONVERGENT B3 ;  /* 0x0000000000037941 */ /* 0x000fea0003800200 */
.L_x_5994:
        /* <DEDUP_REMOVED lines=43> */
.L_x_5992:
[----:B------:R-:W-:Y:S05]  /*c480*/  BSYNC.RECONVERGENT B2 ;  /* 0x0000000000027941 */ /* 0x000fea0003800200 */
.L_x_5991:
        /* <DEDUP_REMOVED lines=11> */
.L_x_5990:
[----:B------:R-:W-:Y:S05]  /*c540*/  BSYNC.RECONVERGENT B1 ;  /* 0x0000000000017941 */ /* 0x000fea0003800200 */
.L_x_5989:
[----:B------:R-:W-:Y:S02]  /*c550*/  F2FP.BF16.F32.PACK_AB R35, RZ, R111 ;  /* 0x0000006fff23723e */ /* 0x000fe400000010ff */
[----:B------:R-:W-:Y:S02]  /*c560*/  PRMT R34, R105, 0x5410, R106 ;  /* 0x0000541069227816 */ /* 0x000fe4000000006a */
[----:B------:R-:W-:Y:S02]  /*c570*/  PRMT R33, R103, 0x5410, R104 ;  /* 0x0000541067217816 */ /* 0x000fe40000000068 */
[----:B------:R-:W-:Y:S02]  /*c580*/  PRMT R32, R102, 0x5410, R101 ;  /* 0x0000541066207816 */ /* 0x000fe40000000065 */
[----:B------:R-:W-:-:S07]  /*c590*/  PRMT R35, R100, 0x5410, R35 ;  /* 0x0000541064237816 */ /* 0x000fce0000000023 */
.L_x_5939:
        /* <DEDUP_REMOVED lines=21> */
[----:B------:R-:W0:Y:S01]  /*c6f0*/  LDC.64 R32, c[0x0][0x3b0] ;  /* 0x0000ec00ff207b82 */ /* 0x000e220000000a00 */
[----:B------:R-:W-:Y:S02]  /*c700*/  LOP3.LUT R34, R78, 0xffff, RZ, 0xc0, !PT ;  /* 0x0000ffff4e227812 */ /* 0x000fe400078ec0ff */
[----:B------:R-:W-:Y:S02]  /*c710*/  PRMT R37, R76, 0x7104, RZ ;  /* 0x000071044c257816 */ /* 0x000fe400000000ff */
[----:B------:R-:W-:Y:S02]  /*c720*/  LOP3.LUT R35, R35, 0xff0000, RZ, 0xc0, !PT ;  /* 0x00ff000023237812 */ /* 0x000fe400078ec0ff */
[----:B------:R-:W-:Y:S02]  /*c730*/  LOP3.LUT R38, R74, 0xff, RZ, 0xc0, !PT ;  /* 0x000000ff4a267812 */ /* 0x000fe400078ec0ff */
[----:B------:R-:W-:-:S02]  /*c740*/  PRMT R34, R35, 0x4210, R34 ;  /* 0x0000421023227816 */ /* 0x000fc40000000022 */
[----:B------:R-:W-:Y:S01]  /*c750*/  LOP3.LUT R36, R73, 0xff, RZ, 0xc0, !PT ;  /* 0x000000ff49247812 */ /* 0x000fe200078ec0ff */
[----:B------:R-:W-:Y:S01]  /*c760*/  IMAD.WIDE.U32 R38, R38, 0x1000000, RZ ;  /* 0x0100000026267825 */ /* 0x000fe200078e00ff */
        /* <DEDUP_REMOVED lines=11> */
.L_x_5997:
[----:B------:R-:W-:Y:S05]  /*c820*/  BSYNC.RECONVERGENT B1 ;  /* 0x0000000000017941 */ /* 0x000fea0003800200 */
.L_x_5996:
        /* <DEDUP_REMOVED lines=56> */
.L_x_6013:
        /* <DEDUP_REMOVED lines=16> */
[----:B0-----:R-:W-:Y:S02]  /*ccb0*/  FSEL R37, R37, RZ, !P0 ;  /* 0x000000ff25257208 */ /* 0x001fe40004000000 */
[----:B------:R-:W-:-:S03]  /*ccc0*/  IADD3 R32, PT, PT, R91, -0x1, RZ ;  /* 0xffffffff5b207810 */ /* 0x000fc60007ffe0ff */
[C---:B------:R-:W-:Y:S01]  /*ccd0*/  FADD.FTZ R102, -R37.reuse, R83 ;  /* 0x0000005325667221 */ /* 0x040fe20000010100 */
[C---:B------:R-:W-:Y:S01]  /*cce0*/  FADD.FTZ R88, -R37.reuse, R88 ;  /* 0x0000005825587221 */ /* 0x040fe20000010100 */
[----:B------:R-:W0:Y:S01]  /*ccf0*/  LDC.64 R82, c[0x0][0x428] ;  /* 0x00010a00ff527b82 */ /* 0x000e220000000a00 */
[----:B------:R-:W-:Y:S02]  /*cd00*/  IMAD R32, R32, R93, RZ ;  /* 0x0000005d20207224 */ /* 0x000fe400078e02ff */
[C---:B------:R-:W-:Y:S01]  /*cd10*/  FADD.FTZ R38, -R37.reuse, R87 ;  /* 0x0000005725267221 */ /* 0x040fe20000010100 */
        /* <DEDUP_REMOVED lines=37> */
[----:B------:R-:W-:-:S02]  /*cf70*/  VIADD R87, R33, 0x20 ;  /* 0x0000002021577836 */ /* 0x000fc40000000000 */
[----:B------:R-:W-:Y:S01]  /*cf80*/  FFMA.FTZ R102, R102, R12, R47 ;  /* 0x0000000c66667223 */ /* 0x000fe2000001002f */
[----:B0-----:R-:W-:Y:S01]  /*cf90*/  IMAD.WIDE.U32 R84, R33, 0x10, R82 ;  /* 0x0000001021547825 */ /* 0x001fe200078e0052 */
[----:B------:R-:W-:-:S03]  /*cfa0*/  F2FP.BF16.F32.PACK_AB R33, R39, R32 ;  /* 0x000000202721723e */ /* 0x000fc600000010ff */
[----:B------:R-:W-:Y:S01]  /*cfb0*/  FFMA.FTZ R32, R37, R3, R40 ;  /* 0x0000000325207223 */ /* 0x000fe20000010028 */
[----:B------:R-:W-:Y:S01]  /*cfc0*/  F2FP.BF16.F32.PACK_AB R34, R81, R34 ;  /* 0x000000225122723e */ /* 0x000fe200000010ff */
[----:B------:R-:W-:-:S04]  /*cfd0*/  IMAD.WIDE.U32 R82, R87, 0x10, R82 ;  /* 0x0000001057527825 */ /* 0x000fc800078e0052 */
        /* <DEDUP_REMOVED lines=12> */
[----:B------:R-:W-:Y:S01]  /*d0a0*/  F2FP.BF16.F32.PACK_AB R38, R87, R38 ;  /* 0x000000265726723e */ /* 0x000fe200000010ff */
[----:B------:R1:W-:Y:S01]  /*d0b0*/  STG.E.128 desc[UR8][R84.64], R32 ;  /* 0x0000002054007986 */ /* 0x0003e2000c101d08 */
[----:B------:R-:W-:Y:S02]  /*d0c0*/  F2FP.BF16.F32.PACK_AB R37, R96, R91 ;  /* 0x0000005b6025723e */ /* 0x000fe400000010ff */
[----:B------:R-:W-:-:S05]  /*d0d0*/  F2FP.BF16.F32.PACK_AB R36, R81, R36 ;  /* 0x000000245124723e */ /* 0x000fca00000010ff */
[----:B------:R1:W-:Y:S02]  /*d0e0*/  STG.E.128 desc[UR8][R82.64], R36 ;  /* 0x0000002452007986 */ /* 0x0003e4000c101d08 */
.L_x_6000:
[----:B------:R-:W-:Y:S05]  /*d0f0*/  BSYNC.RECONVERGENT B1 ;  /* 0x0000000000017941 */ /* 0x000fea0003800200 */
.L_x_5999:
[----:B01----:R-:W0:Y:S02]  /*d100*/  LDC.64 R32, c[0x0][0x380] ;  /* 0x0000e000ff207b82 */ /* 0x003e240000000a00 */
[----:B0-----:R-:W-:-:S04]  /*d110*/  LEA R2, R32, R2, 0x2 ;  /* 0x0000000220027211 */ /* 0x001fc800078e10ff */
[----:B------:R-:W-:-:S13]  /*d120*/  ISETP.GE.AND P0, PT, R2, R33, PT ;  /* 0x000000210200720c */ /* 0x000fda0003f06270 */
[----:B------:R-:W-:Y:S05]  /*d130*/  @!P0 BRA `(.L_x_6001) ;  /* 0xffffff3800f48947 */ /* 0x000fea000383ffff */
[----:B------:R-:W-:Y:S05]  /*d140*/  BSYNC B0 ;  /* 0x0000000000007941 */ /* 0x000fea0003800000 */
.L_x_5765:
[----:B------:R-:W-:Y:S05]  /*d150*/  EXIT ;  /* 0x000000000000794d */ /* 0x000fea0003800000 */
.L_x_5998:
[----:B------:R-:W-:Y:S01]  /*d160*/  HFMA2 R101, -RZ, RZ, 0, 1.847743988037109375e-06 ;  /* 0x0000001fff657431 */ /* 0x000fe200000001ff */
[----:B------:R-:W-:Y:S01]  /*d170*/  BSSY B1, `(.L_x_6002) ;  /* 0x0000006000017945 */ /* 0x000fe20003800000 */
[----:B------:R-:W-:Y:S02]  /*d180*/  IMAD.MOV.U32 R82, RZ, RZ, 0x1 ;  /* 0x00000001ff527424 */ /* 0x000fe400078e00ff */
[----:B------:R-:W-:-:S07]  /*d190*/  IMAD.MOV.U32 R81, RZ, RZ, -0x1 ;  /* 0xffffffffff517424 */ /* 0x000fce00078e00ff */
[----:B0----5:R-:W-:Y:S05]  /*d1a0*/  WARPSYNC.COLLECTIVE R81, `(.L_x_6003) ;  /* 0x0000000051087348 */ /* 0x021fea0003c00000 */
[----:B------:R1:W2:Y:S02]  /*d1b0*/  SHFL.BFLY P0, R39, R100, R82, R101 ;  /* 0x0c00005264277389 */ /* 0x0002a40000000065 */
[----:B012--5:R-:W-:Y:S05]  /*d1c0*/  ENDCOLLECTIVE ;  /* 0x000000000000791b */ /* 0x027fea0003800000 */
.L_x_6003:
[----:B------:R-:W-:Y:S05]  /*d1d0*/  BSYNC B1 ;  /* 0x0000000000017941 */ /* 0x000fea0003800000 */
.L_x_6002:
        /* <DEDUP_REMOVED lines=10> */
.L_x_6004:
[----:B------:R-:W-:Y:S02]  /*d280*/  IMAD.MOV.U32 R82, RZ, RZ, 0x4 ;  /* 0x00000004ff527424 */ /* 0x000fe400078e00ff */
[----:B------:R-:W-:-:S04]  /*d290*/  IMAD.MOV.U32 R32, RZ, RZ, R39 ;  /* 0x000000ffff207224 */ /* 0x000fc800078e0027 */
[----:B------:R-:W-:-:S05]  /*d2a0*/  FADD.FTZ R34, R33, R32 ;  /* 0x0000002021227221 */ /* 0x000fca0000010000 */
[----:B------:R-:W-:-:S07]  /*d2b0*/  MOV R100, R34 ;  /* 0x0000002200647202 */ /* 0x000fce0000000f00 */
[----:B------:R-:W-:Y:S05]  /*d2c0*/  WARPSYNC.COLLECTIVE R81, `(.L_x_6005) ;  /* 0x0000000051087348 */ /* 0x000fea0003c00000 */
[----:B------:R0:W1:Y:S02]  /*d2d0*/  SHFL.BFLY P0, R39, R100, R82, R101 ;  /* 0x0c00005264277389 */ /* 0x0000640000000065 */
[----:B01----:R-:W-:Y:S05]  /*d2e0*/  ENDCOLLECTIVE ;  /* 0x000000000000791b */ /* 0x003fea0003800000 */
.L_x_6005:
[----:B------:R-:W-:Y:S01]  /*d2f0*/  HFMA2 R82, -RZ, RZ, 0, 4.76837158203125e-07 ;  /* 0x00000008ff527431 */ /* 0x000fe200000001ff */
[----:B------:R-:W-:-:S05]  /*d300*/  MOV R35, R39 ;  /* 0x0000002700237202 */ /* 0x000fca0000000f00 */
[----:B------:R-:W-:-:S04]  /*d310*/  FADD.FTZ R35, R34, R35 ;  /* 0x0000002322237221 */ /* 0x000fc80000010000 */
[----:B------:R-:W-:-:S07]  /*d320*/  IMAD.MOV.U32 R100, RZ, RZ, R35 ;  /* 0x000000ffff647224 */ /* 0x000fce00078e0023 */
[----:B------:R-:W-:Y:S05]  /*d330*/  WARPSYNC.COLLECTIVE R81, `(.L_x_6006) ;  /* 0x0000000051087348 */ /* 0x000fea0003c00000 */
[----:B------:R0:W1:Y:S02]  /*d340*/  SHFL.BFLY P0, R39, R100, R82, R101 ;  /* 0x0c00005264277389 */ /* 0x0000640000000065 */
[----:B01----:R-:W-:Y:S05]  /*d350*/  ENDCOLLECTIVE ;  /* 0x000000000000791b */ /* 0x003fea0003800000 */
.L_x_6006:
[----:B------:R-:W-:Y:S02]  /*d360*/  IMAD.MOV.U32 R82, RZ, RZ, 0x10 ;  /* 0x00000010ff527424 */ /* 0x000fe400078e00ff */
[----:B------:R-:W-:-:S04]  /*d370*/  IMAD.MOV.U32 R32, RZ, RZ, R39 ;  /* 0x000000ffff207224 */ /* 0x000fc800078e0027 */
[----:B------:R-:W-:-:S05]  /*d380*/  FADD.FTZ R38, R35, R32 ;  /* 0x0000002023267221 */ /* 0x000fca0000010000 */
[----:B------:R-:W-:-:S07]  /*d390*/  MOV R100, R38 ;  /* 0x0000002600647202 */ /* 0x000fce0000000f00 */
[----:B------:R-:W-:Y:S05]  /*d3a0*/  WARPSYNC.COLLECTIVE R81, `(.L_x_6007) ;  /* 0x0000000051087348 */ /* 0x000fea0003c00000 */
[----:B------:R0:W1:Y:S02]  /*d3b0*/  SHFL.BFLY P0, R39, R100, R82, R101 ;  /* 0x0c00005264277389 */ /* 0x0000640000000065 */
[----:B01----:R-:W-:Y:S05]  /*d3c0*/  ENDCOLLECTIVE ;  /* 0x000000000000791b */ /* 0x003fea0003800000 */
.L_x_6007:
[----:B------:R-:W-:Y:S01]  /*d3d0*/  HFMA2 R82, -RZ, RZ, 0, 5.9604644775390625e-08 ;  /* 0x00000001ff527431 */ /* 0x000fe200000001ff */
        /* <DEDUP_REMOVED lines=39> */
.L_x_6008:
[----:B------:R-:W-:Y:S02]  /*d650*/  IMAD.MOV.U32 R82, RZ, RZ, 0x2 ;  /* 0x00000002ff527424 */ /* 0x000fe400078e00ff */
[----:B------:R-:W-:-:S04]  /*d660*/  IMAD.MOV.U32 R33, RZ, RZ, R39 ;  /* 0x000000ffff217224 */ /* 0x000fc800078e0027 */
[----:B------:R-:W-:-:S05]  /*d670*/  FADD.FTZ R33, R32, R33 ;  /* 0x0000002120217221 */ /* 0x000fca0000010000 */
[----:B------:R-:W-:-:S07]  /*d680*/  MOV R100, R33 ;  /* 0x0000002100647202 */ /* 0x000fce0000000f00 */
[----:B------:R-:W-:Y:S05]  /*d690*/  WARPSYNC.COLLECTIVE R81, `(.L_x_6009) ;  /* 0x0000000051087348 */ /* 0x000fea0003c00000 */
[----:B------:R0:W1:Y:S02]  /*d6a0*/  SHFL.BFLY P0, R39, R100, R82, R101 ;  /* 0x0c00005264277389 */ /* 0x0000640000000065 */
[----:B01----:R-:W-:Y:S05]  /*d6b0*/  ENDCOLLECTIVE ;  /* 0x000000000000791b */ /* 0x003fea0003800000 */
.L_x_6009:
[----:B------:R-:W-:Y:S01]  /*d6c0*/  HFMA2 R82, -RZ, RZ, 0, 2.384185791015625e-07 ;  /* 0x00000004ff527431 */ /* 0x000fe200000001ff */
[----:B------:R-:W-:-:S05]  /*d6d0*/  MOV R34, R39 ;  /* 0x0000002700227202 */ /* 0x000fca0000000f00 */
[----:B------:R-:W-:-:S04]  /*d6e0*/  FADD.FTZ R34, R33, R34 ;  /* 0x0000002221227221 */ /* 0x000fc80000010000 */
[----:B------:R-:W-:-:S07]  /*d6f0*/  IMAD.MOV.U32 R100, RZ, RZ, R34 ;  /* 0x000000ffff647224 */ /* 0x000fce00078e0022 */
[----:B------:R-:W-:Y:S05]  /*d700*/  WARPSYNC.COLLECTIVE R81, `(.L_x_6010) ;  /* 0x0000000051087348 */ /* 0x000fea0003c00000 */
[----:B------:R0:W1:Y:S02]  /*d710*/  SHFL.BFLY P0, R39, R100, R82, R101 ;  /* 0x0c00005264277389 */ /* 0x0000640000000065 */
[----:B01----:R-:W-:Y:S05]  /*d720*/  ENDCOLLECTIVE ;  /* 0x000000000000791b */ /* 0x003fea0003800000 */
.L_x_6010:
[----:B------:R-:W-:Y:S02]  /*d730*/  IMAD.MOV.U32 R82, RZ, RZ, 0x8 ;  /* 0x00000008ff527424 */ /* 0x000fe400078e00ff */
[----:B------:R-:W-:-:S04]  /*d740*/  IMAD.MOV.U32 R35, RZ, RZ, R39 ;  /* 0x000000ffff237224 */ /* 0x000fc800078e0027 */
[----:B------:R-:W-:-:S05]  /*d750*/  FADD.FTZ R35, R34, R35 ;  /* 0x0000002322237221 */ /* 0x000fca0000010000 */
[----:B------:R-:W-:-:S07]  /*d760*/  MOV R100, R35 ;  /* 0x0000002300647202 */ /* 0x000fce0000000f00 */
[----:B------:R-:W-:Y:S05]  /*d770*/  WARPSYNC.COLLECTIVE R81, `(.L_x_6011) ;  /* 0x0000000051087348 */ /* 0x000fea0003c00000 */
[----:B------:R0:W1:Y:S02]  /*d780*/  SHFL.BFLY P0, R39, R100, R82, R101 ;  /* 0x0c00005264277389 */ /* 0x0000640000000065 */
[----:B01----:R-:W-:Y:S05]  /*d790*/  ENDCOLLECTIVE ;  /* 0x000000000000791b */ /* 0x003fea0003800000 */
.L_x_6011:
[----:B------:R-:W-:Y:S01]  /*d7a0*/  HFMA2 R82, -RZ, RZ, 0, 9.5367431640625e-07 ;  /* 0x00000010ff527431 */ /* 0x000fe200000001ff */
[----:B------:R-:W-:-:S05]  /*d7b0*/  MOV R38, R39 ;  /* 0x0000002700267202 */ /* 0x000fca0000000f00 */
[----:B------:R-:W-:-:S04]  /*d7c0*/  FADD.FTZ R38, R35, R38 ;  /* 0x0000002623267221 */ /* 0x000fc80000010000 */
[----:B------:R-:W-:-:S07]  /*d7d0*/  IMAD.MOV.U32 R100, RZ, RZ, R38 ;  /* 0x000000ffff647224 */ /* 0x000fce00078e0026 */
[----:B------:R-:W-:Y:S05]  /*d7e0*/  WARPSYNC.COLLECTIVE R81, `(.L_x_6012) ;  /* 0x0000000051087348 */ /* 0x000fea0003c00000 */
[----:B------:R0:W1:Y:S02]  /*d7f0*/  SHFL.BFLY P0, R39, R100, R82, R101 ;  /* 0x0c00005264277389 */ /* 0x0000640000000065 */
[----:B01----:R-:W-:Y:S05]  /*d800*/  ENDCOLLECTIVE ;  /* 0x000000000000791b */ /* 0x003fea0003800000 */
.L_x_6012:
[----:B------:R-:W-:Y:S05]  /*d810*/  BRA `(.L_x_6013) ;  /* 0xfffffff000e47947 */ /* 0x000fea000383ffff */
.L_x_6014:
        /* <DEDUP_REMOVED lines=14> */
.L_x_20268:


//--------------------- .text._ZN10layer_norm13ln_fwd_kernelINS_13Kernel_traitsI13__nv_bfloat16S2_fS2_fjLj512ELj1ELj4ELj1ELj16ENS_18Kernel_traits_baseILj512ES2_S2_fS2_fjLj128EEEEELb0ELb0ELb0ELb0EEEvNS_9FwdParamsE --------------------------
	.section	.text._ZN10layer_norm13ln_fwd_kernelINS_13Kernel_traitsI13__nv_bfloat16S2_fS2_fjLj512ELj1ELj4ELj1ELj16ENS_18Kernel_traits_baseILj512ES2_S2_fS2_fjLj128EEEEELb0ELb0ELb0ELb0EEEvNS_9FwdParamsE,"ax",@progbits
	.align	128
        .global         _ZN10layer_norm13ln_fwd_kernelINS_13Kernel_traitsI13__nv_bfloat16S2_fS2_fjLj512ELj1ELj4ELj1ELj16ENS_18Kernel_traits_baseILj512ES2_S2_fS2_fjLj128EEEEELb0ELb0ELb0ELb0EEEvNS_9FwdParamsE
        .type           _ZN10layer_norm13ln_fwd_kernelINS_13Kernel_traitsI13__nv_bfloat16S2_fS2_fjLj512ELj1ELj4ELj1ELj16ENS_18Kernel_traits_baseILj512ES2_S2_fS2_fjLj128EEEEELb0ELb0ELb0ELb0EEEvNS_9FwdParamsE,@function
        .size           _ZN10layer_norm13ln_fwd_kernelINS_13Kernel_traitsI13__nv_bfloat16S2_fS2_fjLj512ELj1ELj4ELj1ELj16ENS_18Kernel_traits_baseILj512ES2_S2_fS2_fjLj128EEEEELb0ELb0ELb0ELb0EEEvNS_9FwdParamsE,(.L_x_20269 - _ZN10layer_norm13ln_fwd_kernelINS_13Kernel_traitsI13__nv_bfloat16S2_fS2_fjLj512ELj1ELj4ELj1ELj16ENS_18Kernel_traits_baseILj512ES2_S2_fS2_fjLj128EEEEELb0ELb0ELb0ELb0EEEvNS_9FwdParamsE)
        .other          _ZN10layer_norm13ln_fwd_kernelINS_13Kernel_traitsI13__nv_bfloat16S2_fS2_fjLj512ELj1ELj4ELj1ELj16ENS_18Kernel_traits_baseILj512ES2_S2_fS2_fjLj128EEEEELb0ELb0ELb0ELb0EEEvNS_9FwdParamsE,@"STO_CUDA_ENTRY STV_DEFAULT"
_ZN10layer_norm13ln_fwd_kernelINS_13Kernel_traitsI13__nv_bfloat16S2_fS2_fjLj512ELj1ELj4ELj1ELj16ENS_18Kernel_traits_baseILj512ES2_S2_fS2_fjLj128EEEEELb0ELb0ELb0ELb0EEEvNS_9FwdParamsE:
.text._ZN10layer_norm13ln_fwd_kernelINS_13Kernel_traitsI13__nv_bfloat16S2_fS2_fjLj512ELj1ELj4ELj1ELj16ENS_18Kernel_traits_baseILj512ES2_S2_fS2_fjLj128EEEEELb0ELb0ELb0ELb0EEEvNS_9FwdParamsE:
        /* <DEDUP_REMOVED lines=30> */
.L_x_6018:
[----:B------:R-:W-:Y:S05]  /*01e0*/  BSYNC.RECONVERGENT B1 ;  /* 0x0000000000017941 */ /* 0x000fea0003800200 */
.L_x_6017:
        /* <DEDUP_REMOVED lines=8> */
.L_x_6016:
        /* <DEDUP_REMOVED lines=15> */
.L_x_6019:
[----:B------:R-:W-:Y:S05]  /*0360*/  BSYNC.RECONVERGENT B0 ;  /* 0x0000000000007941 */ /* 0x000fea0003800200 */
.L_x_6015:
        /* <DEDUP_REMOVED lines=13> */
[----:B0-----:R-:W-:-:S02]  /*0440*/  PRMT R2, R30, 0x7632, R2 ;  /* 0x000076321e027816 */ /* 0x001fc40000000002 */
[----:B------:R-:W-:Y:S02]  /*0450*/  PRMT R3, R34, 0x7632, R3 ;  /* 0x0000763222037816 */ /* 0x000fe40000000003 */
[----:B------:R-:W-:Y:S02]  /*0460*/  PRMT R4, R28, 0x7632, R4 ;  /* 0x000076321c047816 */ /* 0x000fe40000000004 */
[----:B-1----:R-:W-:Y:S02]  /*0470*/  ISETP.NE.U32.AND P0, PT, RZ, UR8, PT ;  /* 0x00000008ff007c0c */ /* 0x002fe4000bf05070 */
[----:B------:R-:W-:Y:S02]  /*0480*/  PRMT R5, R32, 0x7632, R5 ;  /* 0x0000763220057816 */ /* 0x000fe40000000005 */
[----:B--2---:R-:W-:Y:S02]  /*0490*/  ISETP.NE.AND P1, PT, RZ, UR4, PT ;  /* 0x00000004ff007c0c */ /* 0x004fe4000bf25270 */
[----:B------:R-:W-:Y:S01]  /*04a0*/  ISETP.NE.AND.EX P0, PT, RZ, UR9, PT, P0 ;  /* 0x00000009ff007c0c */ /* 0x000fe2000bf05300 */
[----:B---3--:R-:W0:-:S12]  /*04b0*/  LDCU.64 UR8, c[0x0][0x3a0] ;  /* 0x00007400ff0877ac */ /* 0x008e180008000a00 */
.L_x_6033:
        /* <DEDUP_REMOVED lines=20> */
[----:B0-----:R-:W-:-:S05]  /*0600*/  IMAD.WIDE.U32 R52, R50, 0x20, R52 ;  /* 0x0000002032347825 */ /* 0x001fca00078e0034 */
[----:B------:R-:W2:Y:S04]  /*0610*/  LDG.E.128 R36, desc[UR6][R52.64] ;  /* 0x0000000634247981 */ /* 0x000ea8000c1e1d00 */
[----:B------:R-:W3:Y:S01]  /*0620*/  LDG.E.128 R12, desc[UR6][R52.64+0x10] ;  /* 0x00001006340c7981 */ /* 0x000ee2000c1e1d00 */
[C---:B-----5:R-:W-:Y:S02]  /*0630*/  SHF.L.U32 R55, R16.reuse, 0x10, RZ ;  /* 0x0000001010377819 */ /* 0x060fe400000006ff */
[----:B------:R-:W-:Y:S02]  /*0640*/  PRMT R54, R16, 0x7632, R54 ;  /* 0x0000763210367816 */ /* 0x000fe40000000036 */
[----:B------:R-:W-:Y:S02]  /*0650*/  PRMT R56, R18, 0x7632, R56 ;  /* 0x0000763212387816 */ /* 0x000fe40000000038 */
[----:B------:R-:W-:-:S02]  /*0660*/  PRMT R58, R19, 0x7632, R58 ;  /* 0x00007632133a7816 */ /* 0x000fc4000000003a */
[----:B------:R-:W-:Y:S02]  /*0670*/  SHF.L.U32 R57, R17, 0x10, RZ ;  /* 0x0000001011397819 */ /* 0x000fe400000006ff */
[----:B------:R-:W-:Y:S02]  /*0680*/  SHF.L.U32 R54, R54, 0x10, RZ ;  /* 0x0000001036367819 */ /* 0x000fe400000006ff */
[----:B------:R-:W-:Y:S02]  /*0690*/  SHF.L.U32 R59, R18, 0x10, RZ ;  /* 0x00000010123b7819 */ /* 0x000fe400000006ff */
[----:B------:R-:W-:Y:S02]  /*06a0*/  SHF.L.U32 R56, R56, 0x10, RZ ;  /* 0x0000001038387819 */ /* 0x000fe400000006ff */
[----:B------:R-:W-:Y:S01]  /*06b0*/  SHF.L.U32 R58, R58, 0x10, RZ ;  /* 0x000000103a3a7819 */ /* 0x000fe200000006ff */
[-CC-:B--2---:R-:W-:Y:S01]  /*06c0*/  FFMA.FTZ R16, R55, R51.reuse, R36.reuse ;  /* 0x0000003337107223 */ /* 0x184fe20000010024 */
[----:B------:R-:W-:Y:S01]  /*06d0*/  PRMT R36, R17, 0x7632, R36 ;  /* 0x0000763211247816 */ /* 0x000fe20000000024 */
[-C--:B------:R-:W-:Y:S01]  /*06e0*/  FFMA.FTZ R17, R54, R51.reuse, R37 ;  /* 0x0000003336117223 */ /* 0x080fe20000010025 */
[----:B------:R-:W-:Y:S01]  /*06f0*/  SHF.L.U32 R55, R19, 0x10, RZ ;  /* 0x0000001013377819 */ /* 0x000fe200000006ff */
[-C--:B------:R-:W-:Y:S01]  /*0700*/  FFMA.FTZ R18, R57, R51.reuse, R38 ;  /* 0x0000003339127223 */ /* 0x080fe20000010026 */
[----:B------:R-:W-:Y:S01]  /*0710*/  SHF.L.U32 R36, R36, 0x10, RZ ;  /* 0x0000001024247819 */ /* 0x000fe200000006ff */
[-C--:B---3--:R-:W-:Y:S01]  /*0720*/  FFMA.FTZ R12, R59, R51.reuse, R12 ;  /* 0x000000333b0c7223 */ /* 0x088fe2000001000c */
[-C--:B------:R-:W-:Y:S01]  /*0730*/  FFMA.FTZ R13, R56, R51.reuse, R13 ;  /* 0x00000033380d7223 */ /* 0x080fe2000001000d */
[-C--:B------:R-:W-:Y:S01]  /*0740*/  FFMA.FTZ R14, R55, R51.reuse, R14 ;  /* 0x00000033370e7223 */ /* 0x080fe2000001000e */
[-C--:B------:R-:W-:Y:S01]  /*0750*/  FFMA.FTZ R15, R58, R51.reuse, R15 ;  /* 0x000000333a0f7223 */ /* 0x080fe2000001000f */
[----:B------:R-:W-:Y:S01]  /*0760*/  FFMA.FTZ R19, R36, R51, R39 ;  /* 0x0000003324137223 */ /* 0x000fe20000010027 */
[----:B------:R-:W-:Y:S06]  /*0770*/  BRA `(.L_x_6023) ;  /* 0x0000000000507947 */ /* 0x000fec0003800000 */
.L_x_6022:
[C---:B-----5:R-:W-:Y:S02]  /*0780*/  PRMT R13, R17.reuse, 0x7632, R13 ;  /* 0x00007632110d7816 */ /* 0x060fe4000000000d */
[----:B------:R-:W-:Y:S02]  /*0790*/  SHF.L.U32 R14, R17, 0x10, RZ ;  /* 0x00000010110e7819 */ /* 0x000fe400000006ff */
[----:B------:R-:W-:Y:S02]  /*07a0*/  PRMT R12, R16, 0x7632, R12 ;  /* 0x00007632100c7816 */ /* 0x000fe4000000000c */
[----:B------:R-:W-:Y:S02]  /*07b0*/  PRMT R15, R18, 0x7632, R15 ;  /* 0x00007632120f7816 */ /* 0x000fe4000000000f */
[----:B------:R-:W-:Y:S02]  /*07c0*/  PRMT R17, R19, 0x7632, R17 ;  /* 0x0000763213117816 */ /* 0x000fe40000000011 */
        /* <DEDUP_REMOVED lines=9> */
[----:B------:R-:W-:Y:S02]  /*0860*/  SHF.L.U32 R54, R15, 0x10, RZ ;  /* 0x000000100f367819 */ /* 0x000fe400000006ff */
[----:B------:R-:W-:Y:S01]  /*0870*/  SHF.L.U32 R58, R17, 0x10, RZ ;  /* 0x00000010113a7819 */ /* 0x000fe200000006ff */
[-C--:B------:R-:W-:Y:S01]  /*0880*/  FMUL.FTZ R17, R36, R51.reuse ;  /* 0x0000003324117220 */ /* 0x080fe20000410000 */
[-C--:B------:R-:W-:Y:S01]  /*0890*/  FMUL.FTZ R19, R38, R51.reuse ;  /* 0x0000003326137220 */ /* 0x080fe20000410000 */
[----:B------:R-:W-:-:S02]  /*08a0*/  FMUL.FTZ R13, R54, R51 ;  /* 0x00000033360d7220 */ /* 0x000fc40000410000 */
[----:B------:R-:W-:-:S07]  /*08b0*/  FMUL.FTZ R15, R58, R51 ;  /* 0x000000333a0f7220 */ /* 0x000fce0000410000 */
.L_x_6023:
[----:B------:R-:W0:Y:S01]  /*08c0*/  LDC.64 R36, c[0x0][0x3a8] ;  /* 0x0000ea00ff247b82 */ /* 0x000e220000000a00 */
[C---:B------:R-:W-:Y:S01]  /*08d0*/  IADD3 R52, PT, PT, R50.reuse, 0x20, RZ ;  /* 0x0000002032347810 */ /* 0x040fe20007ffe0ff */
[----:B0-----:R-:W-:-:S05]  /*08e0*/  IMAD.WIDE.U32 R36, R50, 0x20, R36 ;  /* 0x0000002032247825 */ /* 0x001fca00078e0024 */
[----:B------:R1:W-:Y:S04]  /*08f0*/  STG.E.128 desc[UR6][R36.64], R16 ;  /* 0x0000001024007986 */ /* 0x0003e8000c101d06 */
[----:B------:R1:W-:Y:S02]  /*0900*/  STG.E.128 desc[UR6][R36.64+0x10], R12 ;  /* 0x0000100c24007986 */ /* 0x0003e4000c101d06 */
.L_x_6021:
[----:B0---4-:R-:W-:Y:S05]  /*0910*/  BSYNC.RECONVERGENT B0 ;  /* 0x0000000000007941 */ /* 0x011fea0003800200 */
.L_x_6020:
        /* <DEDUP_REMOVED lines=10> */
[----:B0-----:R-:W-:-:S05]  /*09c0*/  IMAD.WIDE.U32 R54, R52, 0x20, R54 ;  /* 0x0000002034367825 */ /* 0x001fca00078e0036 */
[----:B------:R-:W2:Y:S04]  /*09d0*/  LDG.E.128 R8, desc[UR6][R54.64] ;  /* 0x0000000636087981 */ /* 0x000ea8000c1e1d00 */
[----:B------:R-:W3:Y:S01]  /*09e0*/  LDG.E.128 R40, desc[UR6][R54.64+0x10] ;  /* 0x0000100636287981 */ /* 0x000ee2000c1e1d00 */
[C---:B-----5:R-:W-:Y:S02]  /*09f0*/  PRMT R53, R36.reuse, 0x7632, R53 ;  /* 0x0000763224357816 */ /* 0x060fe40000000035 */
[----:B------:R-:W-:Y:S02]  /*0a00*/  SHF.L.U32 R57, R36, 0x10, RZ ;  /* 0x0000001024397819 */ /* 0x000fe400000006ff */
[----:B------:R-:W-:Y:S02]  /*0a10*/  SHF.L.U32 R36, R53, 0x10, RZ ;  /* 0x0000001035247819 */ /* 0x000fe400000006ff */
[----:B------:R-:W-:-:S02]  /*0a20*/  PRMT R53, R38, 0x7632, R53 ;  /* 0x0000763226357816 */ /* 0x000fc40000000035 */
[C---:B------:R-:W-:Y:S02]  /*0a30*/  PRMT R56, R39.reuse, 0x7632, R56 ;  /* 0x0000763227387816 */ /* 0x040fe40000000038 */
[----:B------:R-:W-:Y:S02]  /*0a40*/  SHF.L.U32 R39, R39, 0x10, RZ ;  /* 0x0000001027277819 */ /* 0x000fe400000006ff */
[----:B------:R-:W-:Y:S01]  /*0a50*/  SHF.L.U32 R56, R56, 0x10, RZ ;  /* 0x0000001038387819 */ /* 0x000fe200000006ff */
[-C--:B--2---:R-:W-:Y:S01]  /*0a60*/  FFMA.FTZ R9, R36, R51.reuse, R9 ;  /* 0x0000003324097223 */ /* 0x084fe20000010009 */
[----:B------:R-:W-:Y:S01]  /*0a70*/  PRMT R36, R37, 0x7632, R36 ;  /* 0x0000763225247816 */ /* 0x000fe20000000024 */
[-C--:B------:R-:W-:Y:S01]  /*0a80*/  FFMA.FTZ R8, R57, R51.reuse, R8 ;  /* 0x0000003339087223 */ /* 0x080fe20000010008 */
[----:B------:R-:W-:Y:S01]  /*0a90*/  SHF.L.U32 R57, R38, 0x10, RZ ;  /* 0x0000001026397819 */ /* 0x000fe200000006ff */
[-C--:B---3--:R-:W-:Y:S01]  /*0aa0*/  FFMA.FTZ R42, R39, R51.reuse, R42 ;  /* 0x00000033272a7223 */ /* 0x088fe2000001002a */
[----:B------:R-:W-:Y:S01]  /*0ab0*/  SHF.L.U32 R37, R37, 0x10, RZ ;  /* 0x0000001025257819 */ /* 0x000fe200000006ff */
[-C--:B------:R-:W-:Y:S01]  /*0ac0*/  FFMA.FTZ R43, R56, R51.reuse, R43 ;  /* 0x00000033382b7223 */ /* 0x080fe2000001002b */
[----:B------:R-:W-:Y:S01]  /*0ad0*/  SHF.L.U32 R36, R36, 0x10, RZ ;  /* 0x0000001024247819 */ /* 0x000fe200000006ff */
[-C--:B------:R-:W-:Y:S01]  /*0ae0*/  FFMA.FTZ R40, R57, R51.reuse, R40 ;  /* 0x0000003339287223 */ /* 0x080fe20000010028 */
[----:B------:R-:W-:Y:S01]  /*0af0*/  SHF.L.U32 R38, R53, 0x10, RZ ;  /* 0x0000001035267819 */ /* 0x000fe200000006ff */
[----:B------:R-:W-:-:S02]  /*0b00*/  FFMA.FTZ R10, R37, R51, R10 ;  /* 0x00000033250a7223 */ /* 0x000fc4000001000a */
[-C--:B------:R-:W-:Y:S02]  /*0b10*/  FFMA.FTZ R11, R36, R51.reuse, R11 ;  /* 0x00000033240b7223 */ /* 0x080fe4000001000b */
[----:B------:R-:W-:Y:S01]  /*0b20*/  FFMA.FTZ R41, R38, R51, R41 ;  /* 0x0000003326297223 */ /* 0x000fe20000010029 */
[----:B------:R-:W-:Y:S06]  /*0b30*/  BRA `(.L_x_6027) ;  /* 0x0000000000507947 */ /* 0x000fec0003800000 */
.L_x_6026:
        /* <DEDUP_REMOVED lines=20> */
.L_x_6027:
[----:B------:R-:W0:Y:S02]  /*0c80*/  LDC.64 R36, c[0x0][0x3a8] ;  /* 0x0000ea00ff247b82 */ /* 0x000e240000000a00 */
[----:B0-----:R-:W-:-:S05]  /*0c90*/  IMAD.WIDE.U32 R36, R52, 0x20, R36 ;  /* 0x0000002034247825 */ /* 0x001fca00078e0024 */
[----:B------:R0:W-:Y:S04]  /*0ca0*/  STG.E.128 desc[UR6][R36.64], R8 ;  /* 0x0000000824007986 */ /* 0x0001e8000c101d06 */
[----:B------:R0:W-:Y:S02]  /*0cb0*/  STG.E.128 desc[UR6][R36.64+0x10], R40 ;  /* 0x0000102824007986 */ /* 0x0001e4000c101d06 */
.L_x_6025:
[----:B------:R-:W-:Y:S05]  /*0cc0*/  BSYNC.RECONVERGENT B0 ;  /* 0x0000000000007941 */ /* 0x000fea0003800200 */
.L_x_6024:
        /* <DEDUP_REMOVED lines=75> */
.L_x_6045:
[C---:B------:R-:W-:Y:S01]  /*1180*/  FMUL.FTZ R52, R53.reuse, R53 ;  /* 0x0000003535347220 */ /* 0x040fe20000410000 */
[----:B01----:R-:W-:Y:S01]  /*1190*/  FADD.FTZ R54, R54, R59 ;  /* 0x0000003b36367221 */ /* 0x003fe20000010000 */
[----:B------:R-:W0:Y:S01]  /*11a0*/  @!P3 LDC.64 R38, c[0x0][0x3c0] ;  /* 0x0000f000ff26bb82 */ /* 0x000e220000000a00 */
[----:B------:R-:W-:Y:S02]  /*11b0*/  BSSY.RECONVERGENT B0, `(.L_x_6029) ;  /* 0x000003e000007945 */ /* 0x000fe40003800200 */
[----:B------:R-:W-:Y:S01]  /*11c0*/  FSEL R52, R52, RZ, P1 ;  /* 0x000000ff34347208 */ /* 0x000fe20000800000 */
[----:B------:R-:W-:Y:S01]  /*11d0*/  FFMA.FTZ R51, R54, R51, UR5 ;  /* 0x0000000536337e23 */ /* 0x000fe20008010033 */
        /* <DEDUP_REMOVED lines=14> */
[----:B------:R-:W-:Y:S01]  /*12c0*/  PRMT R53, R29, 0x7632, R53 ;  /* 0x000076321d357816 */ /* 0x000fe20000000035 */
[----:B------:R-:W-:Y:S01]  /*12d0*/  FADD.FTZ R52, R19, -R54 ;  /* 0x8000003613347221 */ /* 0x000fe20000010000 */
[----:B------:R-:W-:Y:S01]  /*12e0*/  SHF.L.U32 R55, R5, 0x10, RZ ;  /* 0x0000001005377819 */ /* 0x000fe200000006ff */
[--C-:B------:R-:W-:Y:S01]  /*12f0*/  FFMA.FTZ R36, R36, R37, R39.reuse ;  /* 0x0000002524247223 */ /* 0x100fe20000010027 */
[----:B------:R-:W-:Y:S01]  /*1300*/  PRMT R39, R33, 0x7632, R39 ;  /* 0x0000763221277816 */ /* 0x000fe20000000027 */
[C---:B------:R-:W-:Y:S01]  /*1310*/  FMUL.FTZ R38, R51.reuse, R38 ;  /* 0x0000002633267220 */ /* 0x040fe20000410000 */
[----:B------:R-:W-:Y:S01]  /*1320*/  SHF.L.U32 R37, R4, 0x10, RZ ;  /* 0x0000001004257819 */ /* 0x000fe200000006ff */
[----:B------:R-:W-:Y:S01]  /*1330*/  FMUL.FTZ R52, R51, R52 ;  /* 0x0000003433347220 */ /* 0x000fe20000410000 */
[----:B------:R-:W-:-:S02]  /*1340*/  SHF.L.U32 R39, R39, 0x10, RZ ;  /* 0x0000001027277819 */ /* 0x000fc400000006ff */
[----:B------:R-:W-:Y:S01]  /*1350*/  SHF.L.U32 R53, R53, 0x10, RZ ;  /* 0x0000001035357819 */ /* 0x000fe200000006ff */
[----:B------:R-:W-:Y:S01]  /*1360*/  FFMA.FTZ R55, R38, R55, R37 ;  /* 0x0000003726377223 */ /* 0x000fe20000010025 */
[--C-:B------:R-:W-:Y:S01]  /*1370*/  FADD.FTZ R38, R18, -R54.reuse ;  /* 0x8000003612267221 */ /* 0x100fe20000010000 */
[----:B------:R-:W-:Y:S02]  /*1380*/  SHF.L.U32 R57, R3, 0x10, RZ ;  /* 0x0000001003397819 */ /* 0x000fe400000006ff */
        /* <DEDUP_REMOVED lines=8> */
[----:B------:R-:W-:Y:S01]  /*1410*/  SHF.L.U32 R39, R34, 0x10, RZ ;  /* 0x0000001022277819 */ /* 0x000fe200000006ff */
[----:B------:R-:W-:Y:S01]  /*1420*/  FMUL.FTZ R38, R51, R52 ;  /* 0x0000003433267220 */ /* 0x000fe20000410000 */
[----:B------:R-:W-:Y:S01]  /*1430*/  SHF.L.U32 R53, R30, 0x10, RZ ;  /* 0x000000101e357819 */ /* 0x000fe200000006ff */
[----:B------:R-:W-:Y:S01]  /*1440*/  FADD.FTZ R52, R13, -R54 ;  /* 0x800000360d347221 */ /* 0x000fe20000010000 */
[----:B------:R-:W-:Y:S02]  /*1450*/  F2FP.BF16.F32.PACK_AB R37, R37, R56 ;  /* 0x000000382525723e */ /* 0x000fe400000010ff */
[----:B------:R-:W-:Y:S01]  /*1460*/  F2FP.BF16.F32.PACK_AB R36, R55, R36 ;  /* 0x000000243724723e */ /* 0x000fe200000010ff */
[----:B------:R-:W-:Y:S01]  /*1470*/  FFMA.FTZ R38, R38, R39, R53 ;  /* 0x0000002726267223 */ /* 0x000fe20000010035 */
[----:B------:R-:W-:Y:S01]  /*1480*/  SHF.L.U32 R39, R2, 0x10, RZ ;  /* 0x0000001002277819 */ /* 0x000fe200000006ff */
[----:B------:R-:W-:Y:S01]  /*1490*/  FMUL.FTZ R52, R51, R52 ;  /* 0x0000003433347220 */ /* 0x000fe20000410000 */
[----:B------:R-:W-:-:S03]  /*14a0*/  SHF.L.U32 R53, R0, 0x10, RZ ;  /* 0x0000001000357819 */ /* 0x000fc600000006ff */
[----:B------:R-:W-:Y:S01]  /*14b0*/  FFMA.FTZ R57, R52, R57, R39 ;  /* 0x0000003934397223 */ /* 0x000fe20000010027 */
[----:B------:R-:W-:-:S04]  /*14c0*/  FADD.FTZ R52, R14, -R54 ;  /* 0x800000360e347221 */ /* 0x000fc80000010000 */
[----:B------:R-:W-:Y:S01]  /*14d0*/  FMUL.FTZ R39, R51, R52 ;  /* 0x0000003433277220 */ /* 0x000fe20000410000 */
[----:B------:R-:W-:Y:S02]  /*14e0*/  SHF.L.U32 R52, R35, 0x10, RZ ;  /* 0x0000001023347819 */ /* 0x000fe400000006ff */
[----:B------:R-:W-:-:S03]  /*14f0*/  F2FP.BF16.F32.PACK_AB R38, R57, R38 ;  /* 0x000000263926723e */ /* 0x000fc600000010ff */
[----:B------:R-:W-:Y:S01]  /*1500*/  FFMA.FTZ R39, R39, R52, R58 ;  /* 0x0000003427277223 */ /* 0x000fe2000001003a */
[----:B------:R-:W-:-:S04]  /*1510*/  FADD.FTZ R52, R15, -R54 ;  /* 0x800000360f347221 */ /* 0x000fc80000010000 */
[----:B------:R-:W-:-:S04]  /*1520*/  FMUL.FTZ R52, R51, R52 ;  /* 0x0000003433347220 */ /* 0x000fc80000410000 */
[----:B------:R-:W-:Y:S02]  /*1530*/  FFMA.FTZ R58, R52, R53, R59 ;  /* 0x00000035343a7223 */ /* 0x000fe4000001003b */
[----:B------:R-:W0:Y:S03]  /*1540*/  LDC.64 R52, c[0x0][0x428] ;  /* 0x00010a00ff347b82 */ /* 0x000e260000000a00 */
[----:B------:R-:W-:Y:S01]  /*1550*/  F2FP.BF16.F32.PACK_AB R39, R58, R39 ;  /* 0x000000273a27723e */ /* 0x000fe200000010ff */
[C---:B0-----:R-:W-:Y:S01]  /*1560*/  IMAD.WIDE.U32 R52, R50.reuse, 0x10, R52 ;  /* 0x0000001032347825 */ /* 0x041fe200078e0034 */
[----:B------:R-:W-:-:S04]  /*1570*/  IADD3 R50, PT, PT, R50, 0x20, RZ ;  /* 0x0000002032327810 */ /* 0x000fc80007ffe0ff */
[----:B------:R1:W-:Y:S03]  /*1580*/  STG.E.128 desc[UR6][R52.64], R36 ;  /* 0x0000002434007986 */ /* 0x0003e6000c101d06 */
.L_x_6030:
[----:B------:R-:W-:Y:S05]  /*1590*/  BSYNC.RECONVERGENT B0 ;  /* 0x0000000000007941 */ /* 0x000fea0003800200 */
.L_x_6029:
        /* <DEDUP_REMOVED lines=9> */
[----:B------:R-:W-:Y:S01]  /*1630*/  FADD.FTZ R36, R8, -R54 ;  /* 0x8000003608247221 */ /* 0x000fe20000010000 */
[----:B------:R-:W-:Y:S01]  /*1640*/  PRMT R55, R25, 0x7632, R55 ;  /* 0x0000763219377816 */ /* 0x000fe20000000037 */
[----:B------:R-:W-:Y:S01]  /*1650*/  FMUL.FTZ R38, R51, R38 ;  /* 0x0000002633267220 */ /* 0x000fe20000410000 */
[----:B------:R-:W-:Y:S01]  /*1660*/  SHF.L.U32 R53, R24, 0x10, RZ ;  /* 0x0000001018357819 */ /* 0x000fe200000006ff */
[--C-:B------:R-:W-:Y:S01]  /*1670*/  FFMA.FTZ R52, R52, R37, R39.reuse ;  /* 0x0000002534347223 */ /* 0x100fe20000010027 */
[----:B------:R-:W-:Y:S01]  /*1680*/  PRMT R39, R21, 0x7632, R39 ;  /* 0x0000763215277816 */ /* 0x000fe20000000027 */
[----:B------:R-:W-:Y:S01]  /*1690*/  FMUL.FTZ R36, R51, R36 ;  /* 0x0000002433247220 */ /* 0x000fe20000410000 */
[----:B------:R-:W-:-:S02]  /*16a0*/  SHF.L.U32 R37, R20, 0x10, RZ ;  /* 0x0000001014257819 */ /* 0x000fc400000006ff */
[----:B------:R-:W-:Y:S02]  /*16b0*/  SHF.L.U32 R55, R55, 0x10, RZ ;  /* 0x0000001037377819 */ /* 0x000fe400000006ff */
[----:B------:R-:W-:Y:S01]  /*16c0*/  SHF.L.U32 R39, R39, 0x10, RZ ;  /* 0x0000001027277819 */ /* 0x000fe200000006ff */
[----:B------:R-:W-:Y:S01]  /*16d0*/  FFMA.FTZ R53, R36, R53, R37 ;  /* 0x0000003524357223 */ /* 0x000fe20000010025 */
[--C-:B------:R-:W-:Y:S01]  /*16e0*/  FADD.FTZ R36, R10, -R54.reuse ;  /* 0x800000360a247221 */ /* 0x100fe20000010000 */
        /* <DEDUP_REMOVED lines=9> */
[----:B------:R-:W-:Y:S01]  /*1780*/  SHF.L.U32 R39, R22, 0x10, RZ ;  /* 0x0000001016277819 */ /* 0x000fe200000006ff */
[----:B------:R-:W-:Y:S01]  /*1790*/  FADD.FTZ R36, R41, -R54 ;  /* 0x8000003629247221 */ /* 0x000fe20000010000 */
[----:B------:R-:W-:-:S03]  /*17a0*/  SHF.L.U32 R59, R46, 0x10, RZ ;  /* 0x000000102e3b7819 */ /* 0x000fc600000006ff */
[----:B------:R-:W-:Y:S01]  /*17b0*/  FFMA.FTZ R38, R38, R37, R39 ;  /* 0x0000002526267223 */ /* 0x000fe20000010027 */
[----:B------:R-:W-:Y:S01]  /*17c0*/  SHF.L.U32 R37, R44, 0x10, RZ ;  /* 0x000000102c257819 */ /* 0x000fe200000006ff */
[----:B------:R-:W-:Y:S01]  /*17d0*/  FMUL.FTZ R36, R51, R36 ;  /* 0x0000002433247220 */ /* 0x000fe20000410000 */
[----:B------:R-:W-:-:S03]  /*17e0*/  SHF.L.U32 R39, R27, 0x10, RZ ;  /* 0x000000101b277819 */ /* 0x000fc600000006ff */
[----:B------:R-:W-:Y:S01]  /*17f0*/  FFMA.FTZ R57, R36, R57, R37 ;  /* 0x0000003924397223 */ /* 0x000fe20000010025 */
[--C-:B------:R-:W-:Y:S01]  /*1800*/  FADD.FTZ R36, R42, -R54.reuse ;  /* 0x800000362a247221 */ /* 0x100fe20000010000 */
[----:B------:R-:W-:Y:S01]  /*1810*/  SHF.L.U32 R37, R23, 0x10, RZ ;  /* 0x0000001017257819 */ /* 0x000fe200000006ff */
[----:B------:R-:W-:Y:S02]  /*1820*/  FADD.FTZ R54, R43, -R54 ;  /* 0x800000362b367221 */ /* 0x000fe40000010000 */
[----:B------:R-:W-:Y:S01]  /*1830*/  FMUL.FTZ R36, R51, R36 ;  /* 0x0000002433247220 */ /* 0x000fe20000410000 */
[----:B------:R-:W-:Y:S01]  /*1840*/  F2FP.BF16.F32.PACK_AB R38, R57, R38 ;  /* 0x000000263926723e */ /* 0x000fe200000010ff */
[----:B------:R-:W-:Y:S01]  /*1850*/  FMUL.FTZ R54, R51, R54 ;  /* 0x0000003633367220 */ /* 0x000fe20000410000 */
[----:B------:R-:W-:Y:S01]  /*1860*/  SHF.L.U32 R51, R45, 0x10, RZ ;  /* 0x000000102d337819 */ /* 0x000fe200000006ff */
[----:B------:R-:W-:Y:S02]  /*1870*/  FFMA.FTZ R39, R36, R39, R37 ;  /* 0x0000002724277223 */ /* 0x000fe40000010025 */
[----:B------:R-:W0:Y:S02]  /*1880*/  LDC.64 R36, c[0x0][0x428] ;  /* 0x00010a00ff247b82 */ /* 0x000e240000000a00 */
[----:B------:R-:W-:-:S05]  /*1890*/  FFMA.FTZ R54, R54, R51, R59 ;  /* 0x0000003336367223 */ /* 0x000fca000001003b */
[----:B------:R-:W-:Y:S01]  /*18a0*/  F2FP.BF16.F32.PACK_AB R39, R54, R39 ;  /* 0x000000273627723e */ /* 0x000fe200000010ff */
[----:B0-----:R-:W-:Y:S01]  /*18b0*/  IMAD.WIDE.U32 R50, R50, 0x10, R36 ;  /* 0x0000001032327825 */ /* 0x001fe200078e0024 */
[----:B------:R-:W-:Y:S02]  /*18c0*/  F2FP.BF16.F32.PACK_AB R37, R55, R56 ;  /* 0x000000383725723e */ /* 0x000fe400000010ff */
[----:B------:R-:W-:-:S05]  /*18d0*/  F2FP.BF16.F32.PACK_AB R36, R52, R53 ;  /* 0x000000353424723e */ /* 0x000fca00000010ff */
[----:B------:R2:W-:Y:S02]  /*18e0*/  STG.E.128 desc[UR6][R50.64], R36 ;  /* 0x0000002432007986 */ /* 0x0005e4000c101d06 */
.L_x_6032:
[----:B------:R-:W-:Y:S05]  /*18f0*/  BSYNC.RECONVERGENT B0 ;  /* 0x0000000000007941 */ /* 0x000fea0003800200 */
.L_x_6031:
[----:B012---:R-:W0:Y:S02]  /*1900*/  LDC.64 R36, c[0x0][0x380] ;  /* 0x0000e000ff247b82 */ /* 0x007e240000000a00 */
[----:B0-----:R-:W-:-:S04]  /*1910*/  LEA R47, R36, R47, 0x2 ;  /* 0x0000002f242f7211 */ /* 0x001fc800078e10ff */
[----:B------:R-:W-:-:S13]  /*1920*/  ISETP.GE.AND P2, PT, R47, R37, PT ;  /* 0x000000252f00720c */ /* 0x000fda0003f46270 */
[----:B------:R-:W-:Y:S05]  /*1930*/  @!P2 BRA `(.L_x_6033) ;  /* 0xffffffe800e0a947 */ /* 0x000fea000383ffff */
[----:B------:R-:W-:Y:S05]  /*1940*/  EXIT ;  /* 0x000000000000794d */ /* 0x000fea0003800000 */
.L_x_6028:
        /* <DEDUP_REMOVED lines=8> */
.L_x_6035:
[----:B------:R-:W-:Y:S05]  /*19d0*/  BSYNC B0 ;  /* 0x0000000000007941 */ /* 0x000fea0003800000 */
.L_x_6034:
        /* <DEDUP_REMOVED lines=9> */
.L_x_6036:
[----:B------:R-:W-:Y:S01]  /*1a70*/  HFMA2 R37, -RZ, RZ, 0, 2.384185791015625e-07 ;  /* 0x00000004ff257431 */ /* 0x000fe200000001ff */
[----:B------:R-:W-:-:S05]  /*1a80*/  MOV R51, R59 ;  /* 0x0000003b00337202 */ /* 0x000fca0000000f00 */
[----:B------:R-:W-:-:S05]  /*1a90*/  FADD.FTZ R54, R52, R51 ;  /* 0x0000003334367221 */ /* 0x000fca0000010000 */
[----:B------:R-:W-:-:S07]  /*1aa0*/  MOV R58, R54 ;  /* 0x00000036003a7202 */ /* 0x000fce0000000f00 */
[----:B------:R-:W-:Y:S05]  /*1ab0*/  WARPSYNC.COLLECTIVE R39, `(.L_x_6037) ;  /* 0x0000000027087348 */ /* 0x000fea0003c00000 */
[----:B------:R0:W1:Y:S02]  /*1ac0*/  SHFL.BFLY P6, R59, R58, R37, R38 ;  /* 0x0c0000253a3b7389 */ /* 0x00006400000c0026 */
[----:B01----:R-:W-:Y:S05]  /*1ad0*/  ENDCOLLECTIVE ;  /* 0x000000000000791b */ /* 0x003fea0003800000 */
.L_x_6037:
        /* <DEDUP_REMOVED lines=8> */
.L_x_6038:
[----:B------:R-:W-:Y:S01]  /*1b60*/  HFMA2 R37, -RZ, RZ, 0, 9.5367431640625e-07 ;  /* 0x00000010ff257431 */ /* 0x000fe200000001ff */
[----:B------:R-:W-:-:S05]  /*1b70*/  MOV R36, R59 ;  /* 0x0000003b00247202 */ /* 0x000fca0000000f00 */
[----:B------:R-:W-:-:S05]  /*1b80*/  FADD.FTZ R56, R55, R36 ;  /* 0x0000002437387221 */ /* 0x000fca0000010000 */
[----:B------:R-:W-:-:S07]  /*1b90*/  MOV R58, R56 ;  /* 0x00000038003a7202 */ /* 0x000fce0000000f00 */
[----:B------:R-:W-:Y:S05]  /*1ba0*/  WARPSYNC.COLLECTIVE R39, `(.L_x_6039) ;  /* 0x0000000027087348 */ /* 0x000fea0003c00000 */
[----:B------:R0:W1:Y:S02]  /*1bb0*/  SHFL.BFLY P6, R59, R58, R37, R38 ;  /* 0x0c0000253a3b7389 */ /* 0x00006400000c0026 */
[----:B01----:R-:W-:Y:S05]  /*1bc0*/  ENDCOLLECTIVE ;  /* 0x000000000000791b */ /* 0x003fea0003800000 */
.L_x_6039:
        /* <DEDUP_REMOVED lines=36> */
[----:B------:R-:W-:Y:S01]  /*1e10*/  HFMA2 R37, -RZ, RZ, 0, 5.9604644775390625e-08 ;  /* 0x00000001ff257431 */ /* 0x000fe200000001ff */
[----:B------:R-:W-:-:S03]  /*1e20*/  MOV R38, 0x1f ;  /* 0x0000001f00267802 */ /* 0x000fc60000000f00 */
[----:B------:R-:W-:-:S07]  /*1e30*/  MOV R58, R36 ;  /* 0x00000024003a7202 */ /* 0x000fce0000000f00 */
[----:B------:R-:W-:Y:S05]  /*1e40*/  WARPSYNC.COLLECTIVE R39, `(.L_x_6040) ;  /* 0x0000000027087348 */ /* 0x000fea0003c00000 */
[----:B------:R0:W1:Y:S02]  /*1e50*/  SHFL.BFLY P6, R59, R58, R37, R38 ;  /* 0x0c0000253a3b7389 */ /* 0x00006400000c0026 */
[----:B01----:R-:W-:Y:S05]  /*1e60*/  ENDCOLLECTIVE ;  /* 0x000000000000791b */ /* 0x003fea0003800000 */
.L_x_6040:
[----:B------:R-:W-:Y:S01]  /*1e70*/  HFMA2 R37, -RZ, RZ, 0, 1.1920928955078125e-07 ;  /* 0x00000002ff257431 */ /* 0x000fe200000001ff */
[----:B------:R-:W-:-:S05]  /*1e80*/  MOV R55, R59 ;  /* 0x0000003b00377202 */ /* 0x000fca0000000f00 */
[----:B------:R-:W-:-:S05]  /*1e90*/  FADD.FTZ R55, R36, R55 ;  /* 0x0000003724377221 */ /* 0x000fca0000010000 */
[----:B------:R-:W-:-:S07]  /*1ea0*/  MOV R58, R55 ;  /* 0x00000037003a7202 */ /* 0x000fce0000000f00 */
[----:B------:R-:W-:Y:S05]  /*1eb0*/  WARPSYNC.COLLECTIVE R39, `(.L_x_6041) ;  /* 0x0000000027087348 */ /* 0x000fea0003c00000 */
[----:B------:R0:W1:Y:S02]  /*1ec0*/  SHFL.BFLY P6, R59, R58, R37, R38 ;  /* 0x0c0000253a3b7389 */ /* 0x00006400000c0026 */
[----:B01----:R-:W-:Y:S05]  /*1ed0*/  ENDCOLLECTIVE ;  /* 0x000000000000791b */ /* 0x003fea0003800000 */
.L_x_6041:
[----:B------:R-:W-:Y:S01]  /*1ee0*/  HFMA2 R37, -RZ, RZ, 0, 2.384185791015625e-07 ;  /* 0x00000004ff257431 */ /* 0x000fe200000001ff */
[----:B------:R-:W-:-:S05]  /*1ef0*/  MOV R52, R59 ;  /* 0x0000003b00347202 */ /* 0x000fca0000000f00 */
[----:B------:R-:W-:-:S05]  /*1f00*/  FADD.FTZ R52, R55, R52 ;  /* 0x0000003437347221 */ /* 0x000fca0000010000 */
[----:B------:R-:W-:-:S07]  /*1f10*/  MOV R58, R52 ;  /* 0x00000034003a7202 */ /* 0x000fce0000000f00 */
[----:B------:R-:W-:Y:S05]  /*1f20*/  WARPSYNC.COLLECTIVE R39, `(.L_x_6042) ;  /* 0x0000000027087348 */ /* 0x000fea0003c00000 */
[----:B------:R0:W1:Y:S02]  /*1f30*/  SHFL.BFLY P6, R59, R58, R37, R38 ;  /* 0x0c0000253a3b7389 */ /* 0x00006400000c0026 */
[----:B01----:R-:W-:Y:S05]  /*1f40*/  ENDCOLLECTIVE ;  /* 0x000000000000791b */ /* 0x003fea0003800000 */
.L_x_6042:
[----:B------:R-:W-:Y:S01]  /*1f50*/  HFMA2 R37, -RZ, RZ, 0, 4.76837158203125e-07 ;  /* 0x00000008ff257431 */ /* 0x000fe200000001ff */
[----:B------:R-:W-:-:S05]  /*1f60*/  MOV R57, R59 ;  /* 0x0000003b00397202 */ /* 0x000fca0000000f00 */
[----:B------:R-:W-:-:S05]  /*1f70*/  FADD.FTZ R57, R52, R57 ;  /* 0x0000003934397221 */ /* 0x000fca0000010000 */
[----:B------:R-:W-:-:S07]  /*1f80*/  MOV R58, R57 ;  /* 0x00000039003a7202 */ /* 0x000fce0000000f00 */
[----:B------:R-:W-:Y:S05]  /*1f90*/  WARPSYNC.COLLECTIVE R39, `(.L_x_6043) ;  /* 0x0000000027087348 */ /* 0x000fea0003c00000 */
[----:B------:R0:W1:Y:S02]  /*1fa0*/  SHFL.BFLY P6, R59, R58, R37, R38 ;  /* 0x0c0000253a3b7389 */ /* 0x00006400000c0026 */
[----:B01----:R-:W-:Y:S05]  /*1fb0*/  ENDCOLLECTIVE ;  /* 0x000000000000791b */ /* 0x003fea0003800000 */
.L_x_6043:
[----:B------:R-:W-:Y:S01]  /*1fc0*/  HFMA2 R37, -RZ, RZ, 0, 9.5367431640625e-07 ;  /* 0x00000010ff257431 */ /* 0x000fe200000001ff */
[----:B------:R-:W-:-:S05]  /*1fd0*/  MOV R54, R59 ;  /* 0x0000003b00367202 */ /* 0x000fca0000000f00 */
[----:B------:R-:W-:-:S05]  /*1fe0*/  FADD.FTZ R54, R57, R54 ;  /* 0x0000003639367221 */ /* 0x000fca0000010000 */
[----:B------:R-:W-:-:S07]  /*1ff0*/  MOV R58, R54 ;  /* 0x00000036003a7202 */ /* 0x000fce0000000f00 */
[----:B------:R-:W-:Y:S05]  /*2000*/  WARPSYNC.COLLECTIVE R39, `(.L_x_6044) ;  /* 0x0000000027087348 */ /* 0x000fea0003c00000 */
[----:B------:R0:W1:Y:S02]  /*2010*/  SHFL.BFLY P6, R59, R58, R37, R38 ;  /* 0x0c0000253a3b7389 */ /* 0x00006400000c0026 */
[----:B01----:R-:W-:Y:S05]  /*2020*/  ENDCOLLECTIVE ;  /* 0x000000000000791b */ /* 0x003fea0003800000 */
.L_x_6044:
[----:B------:R-:W-:Y:S05]  /*2030*/  BRA `(.L_x_6045) ;  /* 0xfffffff000507947 */ /* 0x000fea000383ffff */
.L_x_6046:
        /* <DEDUP_REMOVED lines=12> */
.L_x_20269:


//--------------------- .text._ZN10layer_norm13ln_fwd_kernelINS_13Kernel_traitsI13__nv_bfloat16S2_fS2_fjLj512ELj1ELj4ELj1ELj16ENS_18Kernel_traits_baseILj512ES2_S2_fS2_fjLj128EEEEELb0ELb0ELb0ELb1EEEvNS_9FwdParamsE --------------------------
	.section	.text._ZN10layer_norm13ln_fwd_kernelINS_13Kernel_traitsI13__nv_bfloat16S2_fS2_fjLj512ELj1ELj4ELj1ELj16ENS_18Kernel_traits_baseILj512ES2_S2_fS2_fjLj128EEEEELb0ELb0ELb0ELb1EEEvNS_9FwdParamsE,"ax",@progbits
	.align	128
        .global         _ZN10layer_norm13ln_fwd_kernelINS_13Kernel_traitsI13__nv_bfloat16S2_fS2_fjLj512ELj1ELj4ELj1ELj16ENS_18Kernel_traits_baseILj512ES2_S2_fS2_fjLj128EEEEELb0ELb0ELb0ELb1EEEvNS_9FwdParamsE
        .type           _ZN10layer_norm13ln_fwd_kernelINS_13Kernel_traitsI13__nv_bfloat16S2_fS2_fjLj512ELj1ELj4ELj1ELj16ENS_18Kernel_traits_baseILj512ES2_S2_fS2_fjLj128EEEEELb0ELb0ELb0ELb1EEEvNS_9FwdParamsE,@function
        .size           _ZN10layer_norm13ln_fwd_kernelINS_13Kernel_traitsI13__nv_bfloat16S2_fS2_fjLj512ELj1ELj4ELj1ELj16ENS_18Kernel_traits_baseILj512ES2_S2_fS2_fjLj128EEEEELb0ELb0ELb0ELb1EEEvNS_9FwdParamsE,(.L_x_20270 - _ZN10layer_norm13ln_fwd_kernelINS_13Kernel_traitsI13__nv_bfloat16S2_fS2_fjLj512ELj1ELj4ELj1ELj16ENS_18Kernel_traits_baseILj512ES2_S2_fS2_fjLj128EEEEELb0ELb0ELb0ELb1EEEvNS_9FwdParamsE)
        .other          _ZN10layer_norm13ln_fwd_kernelINS_13Kernel_traitsI13__nv_bfloat16S2_fS2_fjLj512ELj1ELj4ELj1ELj16ENS_18Kernel_traits_baseILj512ES2_S2_fS2_fjLj128EEEEELb0ELb0ELb0ELb1EEEvNS_9FwdParamsE,@"STO_CUDA_ENTRY STV_DEFAULT"
_ZN10layer_norm13ln_fwd_kernelINS_13Kernel_traitsI13__nv_bfloat16S2_fS2_fjLj512ELj1ELj4ELj1ELj16ENS_18Kernel_traits_baseILj512ES2_S2_fS2_fjLj128EEEEELb0ELb0ELb0ELb1EEEvNS_9FwdParamsE:
.text._ZN10layer_norm13ln_fwd_kernelINS_13Kernel_traitsI13__nv_bfloat16S2_fS2_fjLj512ELj1ELj4ELj1ELj16ENS_18Kernel_traits_baseILj512ES2_S2_fS2_fjLj128EEEEELb0ELb0ELb0ELb1EEEvNS_9FwdParamsE:
        /* <DEDUP_REMOVED lines=12> */
[----:B---3--:R3:W5:Y:S04]  /*00c0*/  LDG.E.128 R12, desc[UR6][R2.64] ;  /* 0x00000006020c7981 */ /* 0x008768000c1e1d00 */
[----:B------:R3:W5:Y:S01]  /*00d0*/  LDG.E.128 R4, desc[UR6][R2.64+0x200] ;  /* 0x0002000602047981 */ /* 0x000762000c1e1d00 */
[----:B--2---:R-:W-:-:S05]  /*00e0*/  @P0 IMAD.WIDE.U32 R20, R61, 0x10, R20 ;  /* 0x000000103d140825 */ /* 0x004fca00078e0014 */
[----:B------:R3:W5:Y:S04]  /*00f0*/  @P0 LDG.E.128 R16, desc[UR6][R20.64] ;  /* 0x0000000614100981 */ /* 0x000768000c1e1d00 */
[----:B------:R3:W5:Y:S01]  /*0100*/  @P0 LDG.E.128 R8, desc[UR6][R20.64+0x200] ;  /* 0x0002000614080981 */ /* 0x000762000c1e1d00 */
[----:B0-----:R-:W-:Y:S01]  /*0110*/  USHF.L.U32 UR4, UR4, 0x2, URZ ;  /* 0x0000000204047899 */ /* 0x001fe200080006ff */
[----:B------:R-:W-:-:S05]  /*0120*/  SHF.R.U32.HI R0, RZ, 0x5, R0 ;  /* 0x00000005ff007819 */ /* 0x000fca0000011600 */
[----:B------:R-:W-:-:S04]  /*0130*/  LOP3.LUT R0, R0, UR4, RZ, 0xfc, !PT ;  /* 0x0000000400007c12 */ /* 0x000fc8000f8efcff */
[----:B-1----:R-:W-:-:S13]  /*0140*/  ISETP.GE.AND P1, PT, R0, UR5, PT ;  /* 0x0000000500007c0c */ /* 0x002fda000bf26270 */
[----:B---3--:R-:W-:Y:S05]  /*0150*/  @P1 EXIT ;  /* 0x000000000000194d */ /* 0x008fea0003800000 */
[----:B------:R-:W0:Y:S01]  /*0160*/  LDCU.64 UR4, c[0x0][0x3e0] ;  /* 0x00007c00ff0477ac */ /* 0x000e220008000a00 */
[----:B-----5:R-:W-:Y:S02]  /*0170*/  @P0 MOV R55, R12 ;  /* 0x0000000c00370202 */ /* 0x020fe40000000f00 */
[----:B------:R-:W-:Y:S02]  /*0180*/  @!P0 CS2R R18, SRZ ;  /* 0x0000000000128805 */ /* 0x000fe4000001ff00 */
[----:B------:R-:W-:Y:S02]  /*0190*/  @P0 MOV R49, R14 ;  /* 0x0000000e00310202 */ /* 0x000fe40000000f00 */
[----:B------:R-:W-:Y:S02]  /*01a0*/  @!P0 CS2R R16, SRZ ;  /* 0x0000000000108805 */ /* 0x000fe4000001ff00 */
[----:B------:R-:W-:Y:S02]  /*01b0*/  @!P0 MOV R55, R12 ;  /* 0x0000000c00378202 */ /* 0x000fe40000000f00 */
[----:B------:R-:W-:-:S02]  /*01c0*/  @!P0 CS2R R10, SRZ ;  /* 0x00000000000a8805 */ /* 0x000fc4000001ff00 */
[----:B------:R-:W-:Y:S02]  /*01d0*/  @!P0 MOV R49, R14 ;  /* 0x0000000e00318202 */ /* 0x000fe40000000f00 */
[----:B------:R-:W-:Y:S02]  /*01e0*/  @!P0 CS2R R8, SRZ ;  /* 0x0000000000088805 */ /* 0x000fe4000001ff00 */
[----:B------:R-:W-:Y:S02]  /*01f0*/  @P0 MOV R22, R13 ;  /* 0x0000000d00160202 */ /* 0x000fe40000000f00 */
[----:B------:R-:W-:Y:S02]  /*0200*/  @P0 MOV R45, R15 ;  /* 0x0000000f002d0202 */ /* 0x000fe40000000f00 */
[----:B------:R-:W-:Y:S02]  /*0210*/  @P0 MOV R39, R4 ;  /* 0x0000000400270202 */ /* 0x000fe40000000f00 */
[----:B------:R-:W-:-:S02]  /*0220*/  @P0 MOV R14, R6 ;  /* 0x00000006000e0202 */ /* 0x000fc40000000f00 */
[----:B------:R-:W-:Y:S01]  /*0230*/  @P0 MOV R12, R7 ;  /* 0x00000007000c0202 */ /* 0x000fe20000000f00 */
[----:B0-----:R-:W-:Y:S01]  /*0240*/  UISETP.NE.U32.AND UP0, UPT, UR4, URZ, UPT ;  /* 0x000000ff0400728c */ /* 0x001fe2000bf05070 */
[----:B------:R-:W-:Y:S01]  /*0250*/  @!P0 MOV R22, R13 ;  /* 0x0000000d00168202 */ /* 0x000fe20000000f00 */
[----:B------:R-:W0:Y:S01]  /*0260*/  LDCU.U8 UR4, c[0x0][0x410] ;  /* 0x00008200ff0477ac */ /* 0x000e220008000000 */
[----:B------:R-:W-:Y:S02]  /*0270*/  @!P0 MOV R45, R15 ;  /* 0x0000000f002d8202 */ /* 0x000fe40000000f00 */
[----:B------:R-:W-:Y:S01]  /*0280*/  @!P0 MOV R39, R4 ;  /* 0x0000000400278202 */ /* 0x000fe20000000f00 */
[----:B------:R-:W-:Y:S01]  /*0290*/  UISETP.NE.AND.EX UP0, UPT, UR5, URZ, UPT, UP0 ;  /* 0x000000ff0500728c */ /* 0x000fe2000bf05300 */
[----:B------:R-:W-:Y:S02]  /*02a0*/  @!P0 MOV R14, R6 ;  /* 0x00000006000e8202 */ /* 0x000fe40000000f00 */
[----:B------:R-:W-:-:S02]  /*02b0*/  @!P0 MOV R12, R7 ;  /* 0x00000007000c8202 */ /* 0x000fc40000000f00 */
        /* <DEDUP_REMOVED lines=15> */
[----:B------:R-:W-:Y:S01]  /*03b0*/  PRMT R54, R55, 0x7632, R54 ;  /* 0x0000763237367816 */ /* 0x000fe20000000036 */
[----:B0-----:R-:W-:Y:S06]  /*03c0*/  BRA.U UP0, `(.L_x_6047) ;  /* 0x0000001100887547 */ /* 0x001fec000b800000 */
[----:B------:R-:W0:Y:S01]  /*03d0*/  LDCU.64 UR8, c[0x0][0x3a0] ;  /* 0x00007400ff0877ac */ /* 0x000e220008000a00 */
[----:B------:R-:W-:Y:S02]  /*03e0*/  SHF.L.U32 R56, R55, 0x10, RZ ;  /* 0x0000001037387819 */ /* 0x000fe400000006ff */
[----:B------:R-:W-:Y:S01]  /*03f0*/  SHF.L.U32 R38, R8, 0x10, RZ ;  /* 0x0000001008267819 */ /* 0x000fe200000006ff */
[----:B------:R-:W1:Y:S01]  /*0400*/  LDCU UR5, c[0x0][0x388] ;  /* 0x00007100ff0577ac */ /* 0x000e620008000800 */
[----:B------:R-:W-:Y:S02]  /*0410*/  SHF.L.U32 R33, R9, 0x10, RZ ;  /* 0x0000001009217819 */ /* 0x000fe400000006ff */
[----:B------:R-:W-:Y:S01]  /*0420*/  SHF.L.U32 R32, R10, 0x10, RZ ;  /* 0x000000100a207819 */ /* 0x000fe200000006ff */
[----:B------:R-:W2:Y:S01]  /*0430*/  LDCU.64 UR10, c[0x0][0x3a0] ;  /* 0x00007400ff0a77ac */ /* 0x000ea20008000a00 */
[----:B------:R-:W-:Y:S02]  /*0440*/  SHF.L.U32 R55, R54, 0x10, RZ ;  /* 0x0000001036377819 */ /* 0x000fe400000006ff */
[----:B------:R-:W-:-:S02]  /*0450*/  SHF.L.U32 R54, R53, 0x10, RZ ;  /* 0x0000001035367819 */ /* 0x000fc400000006ff */
[----:B------:R-:W-:Y:S02]  /*0460*/  SHF.L.U32 R10, R5, 0x10, RZ ;  /* 0x00000010050a7819 */ /* 0x000fe400000006ff */
[----:B------:R-:W-:Y:S02]  /*0470*/  SHF.L.U32 R9, R6, 0x10, RZ ;  /* 0x0000001006097819 */ /* 0x000fe400000006ff */
[----:B------:R-:W-:Y:S01]  /*0480*/  SHF.L.U32 R8, R7, 0x10, RZ ;  /* 0x0000001007087819 */ /* 0x000fe200000006ff */
[----:B0-----:R-:W-:Y:S01]  /*0490*/  UISETP.NE.U32.AND UP0, UPT, UR8, URZ, UPT ;  /* 0x000000ff0800728c */ /* 0x001fe2000bf05070 */
[----:B------:R-:W-:Y:S01]  /*04a0*/  SHF.L.U32 R60, R16, 0x10, RZ ;  /* 0x00000010103c7819 */ /* 0x000fe200000006ff */
[----:B------:R-:W0:Y:S01]  /*04b0*/  LDCU UR8, c[0x0][0x448] ;  /* 0x00008900ff0877ac */ /* 0x000e220008000800 */
[----:B------:R-:W-:Y:S02]  /*04c0*/  SHF.L.U32 R52, R17, 0x10, RZ ;  /* 0x0000001011347819 */ /* 0x000fe400000006ff */
[----:B------:R-:W-:Y:S01]  /*04d0*/  SHF.L.U32 R48, R18, 0x10, RZ ;  /* 0x0000001012307819 */ /* 0x000fe200000006ff */
[----:B------:R-:W-:Y:S01]  /*04e0*/  UISETP.NE.AND.EX UP0, UPT, UR9, URZ, UPT, UP0 ;  /* 0x000000ff0900728c */ /* 0x000fe2000bf05300 */
        /* <DEDUP_REMOVED lines=14> */
[----:B------:R-:W-:Y:S02]  /*05d0*/  PLOP3.LUT P1, PT, PT, PT, UP0, 0x80, 0x8 ;  /* 0x000000000008781c */ /* 0x000fe40003f2f008 */
[----:B------:R-:W-:Y:S02]  /*05e0*/  SHF.L.U32 R7, R14, 0x10, RZ ;  /* 0x000000100e077819 */ /* 0x000fe400000006ff */
[----:B------:R-:W-:Y:S02]  /*05f0*/  SHF.L.U32 R6, R13, 0x10, RZ ;  /* 0x000000100d067819 */ /* 0x000fe400000006ff */
[----:B------:R-:W-:Y:S02]  /*0600*/  SHF.L.U32 R5, R15, 0x10, RZ ;  /* 0x000000100f057819 */ /* 0x000fe400000006ff */
[----:B------:R-:W-:-:S02]  /*0610*/  SHF.L.U32 R4, R12, 0x10, RZ ;  /* 0x000000100c047819 */ /* 0x000fc400000006ff */
[----:B------:R-:W-:Y:S02]  /*0620*/  SHF.L.U32 R3, R20, 0x10, RZ ;  /* 0x0000001014037819 */ /* 0x000fe400000006ff */
[----:B012---:R-:W-:-:S07]  /*0630*/  SHF.L.U32 R2, R21, 0x10, RZ ;  /* 0x0000001015027819 */ /* 0x007fce00000006ff */
.L_x_6054:
[----:B0-----:R-:W0:Y:S01]  /*0640*/  LDC.64 R24, c[0x0][0x390] ;  /* 0x0000e400ff187b82 */ /* 0x001e220000000a00 */
[----:B------:R-:W-:-:S05]  /*0650*/  IMAD R12, R0, UR5, RZ ;  /* 0x00000005000c7c24 */ /* 0x000fca000f8e02ff */
[----:B------:R-:W-:-:S04]  /*0660*/  SHF.R.S32.HI R13, RZ, 0x1f, R12 ;  /* 0x0000001fff0d7819 */ /* 0x000fc8000001140c */
[----:B------:R-:W-:-:S04]  /*0670*/  LEA.HI R12, R13, R12, RZ, 0x3 ;  /* 0x0000000c0d0c7211 */ /* 0x000fc800078f18ff */
[----:B------:R-:W-:-:S05]  /*0680*/  LEA.HI.SX32 R37, R12, R61, 0x1d ;  /* 0x0000003d0c257211 */ /* 0x000fca00078feaff */
[----:B0-----:R-:W-:-:S06]  /*0690*/  IMAD.WIDE.U32 R16, R37, 0x10, R24 ;  /* 0x0000001025107825 */ /* 0x001fcc00078e0018 */
[----:B------:R-:W5:Y:S01]  /*06a0*/  LDG.E.128 R16, desc[UR6][R16.64] ;  /* 0x0000000610107981 */ /* 0x000f62000c1e1d00 */
[----:B------:R-:W-:Y:S04]  /*06b0*/  BSSY.RECONVERGENT B0, `(.L_x_6048) ;  /* 0x0000027000007945 */ /* 0x000fe80003800200 */
[----:B------:R-:W-:Y:S05]  /*06c0*/  @!P1 BRA `(.L_x_6049) ;  /* 0x0000000000649947 */ /* 0x000fea0003800000 */
[----:B------:R-:W0:Y:S02]  /*06d0*/  LDC.64 R20, c[0x0][0x3a0] ;  /* 0x0000e800ff147b82 */ /* 0x000e240000000a00 */
[----:B0-----:R-:W-:-:S05]  /*06e0*/  IMAD.WIDE.U32 R20, R37, 0x20, R20 ;  /* 0x0000002025147825 */ /* 0x001fca00078e0014 */
[----:B------:R-:W2:Y:S04]  /*06f0*/  LDG.E.128 R12, desc[UR6][R20.64] ;  /* 0x00000006140c7981 */ /* 0x000ea8000c1e1d00 */
[----:B------:R-:W3:Y:S01]  /*0700*/  LDG.E.128 R20, desc[UR6][R20.64+0x10] ;  /* 0x0000100614147981 */ /* 0x000ee2000c1e1d00 */
[C---:B-----5:R-:W-:Y:S02]  /*0710*/  PRMT R26, R16.reuse, 0x7632, R26 ;  /* 0x00007632101a7816 */ /* 0x060fe4000000001a */
[----:B------:R-:W-:Y:S02]  /*0720*/  SHF.L.U32 R27, R16, 0x10, RZ ;  /* 0x00000010101b7819 */ /* 0x000fe400000006ff */
[C---:B------:R-:W-:Y:S02]  /*0730*/  PRMT R16, R17.reuse, 0x7632, R16 ;  /* 0x0000763211107816 */ /* 0x040fe40000000010 */
[----:B------:R-:W-:-:S02]  /*0740*/  SHF.L.U32 R29, R17, 0x10, RZ ;  /* 0x00000010111d7819 */ /* 0x000fc400000006ff */
[----:B------:R-:W-:Y:S02]  /*0750*/  SHF.L.U32 R26, R26, 0x10, RZ ;  /* 0x000000101a1a7819 */ /* 0x000fe400000006ff */
[C---:B------:R-:W-:Y:S02]  /*0760*/  PRMT R28, R18.reuse, 0x7632, R28 ;  /* 0x00007632121c7816 */ /* 0x040fe4000000001c */
[----:B------:R-:W-:Y:S02]  /*0770*/  SHF.L.U32 R17, R18, 0x10, RZ ;  /* 0x0000001012117819 */ /* 0x000fe400000006ff */
[C---:B------:R-:W-:Y:S02]  /*0780*/  PRMT R18, R19.reuse, 0x7632, R18 ;  /* 0x0000763213127816 */ /* 0x040fe40000000012 */
[----:B------:R-:W-:Y:S02]  /*0790*/  SHF.L.U32 R16, R16, 0x10, RZ ;  /* 0x0000001010107819 */ /* 0x000fe400000006ff */
[----:B------:R-:W-:-:S02]  /*07a0*/  SHF.L.U32 R19, R19, 0x10, RZ ;  /* 0x0000001013137819 */ /* 0x000fc400000006ff */
[----:B------:R-:W-:Y:S01]  /*07b0*/  SHF.L.U32 R28, R28, 0x10, RZ ;  /* 0x000000101c1c7819 */ /* 0x000fe200000006ff */
[----:B--2---:R-:W-:Y:S01]  /*07c0*/  FADD.FTZ R13, R13, R26 ;  /* 0x0000001a0d0d7221 */ /* 0x004fe20000010000 */
[----:B------:R-:W-:Y:S01]  /*07d0*/  SHF.L.U32 R26, R18, 0x10, RZ ;  /* 0x00000010121a7819 */ /* 0x000fe200000006ff */
[----:B------:R-:W-:Y:S01]  /*07e0*/  FADD.FTZ R15, R15, R16 ;  /* 0x000000100f0f7221 */ /* 0x000fe20000010000 */
[----:B------:R-:W-:Y:S01]  /*07f0*/  FADD.FTZ R12, R12, R27 ;  /* 0x0000001b0c0c7221 */ /* 0x000fe20000010000 */
[----:B------:R-:W-:Y:S01]  /*0800*/  FADD.FTZ R14, R14, R29 ;  /* 0x0000001d0e0e7221 */ /* 0x000fe20000010000 */
[----:B---3--:R-:W-:Y:S01]  /*0810*/  FADD.FTZ R16, R20, R17 ;  /* 0x0000001114107221 */ /* 0x008fe20000010000 */
[----:B------:R-:W-:Y:S01]  /*0820*/  FADD.FTZ R18, R22, R19 ;  /* 0x0000001316127221 */ /* 0x000fe20000010000 */
[----:B------:R-:W-:Y:S01]  /*0830*/  FADD.FTZ R17, R21, R28 ;  /* 0x0000001c15117221 */ /* 0x000fe20000010000 */
[----:B------:R-:W-:Y:S01]  /*0840*/  FADD.FTZ R19, R23, R26 ;  /* 0x0000001a17137221 */ /* 0x000fe20000010000 */
[----:B------:R-:W-:Y:S06]  /*0850*/  BRA `(.L_x_6050) ;  /* 0x0000000000307947 */ /* 0x000fec0003800000 */
.L_x_6049:
[----:B-----5:R-:W-:Y:S02]  /*0860*/  PRMT R13, R16, 0x7632, R13 ;  /* 0x00007632100d7816 */ /* 0x020fe4000000000d */
[----:B------:R-:W-:Y:S02]  /*0870*/  PRMT R15, R17, 0x7632, R15 ;  /* 0x00007632110f7816 */ /* 0x000fe4000000000f */
[----:B------:R-:W-:Y:S02]  /*0880*/  PRMT R20, R18, 0x7632, R20 ;  /* 0x0000763212147816 */ /* 0x000fe40000000014 */
[----:B------:R-:W-:Y:S02]  /*0890*/  PRMT R21, R19, 0x7632, R21 ;  /* 0x0000763213157816 */ /* 0x000fe40000000015 */
[----:B------:R-:W-:Y:S02]  /*08a0*/  SHF.L.U32 R12, R16, 0x10, RZ ;  /* 0x00000010100c7819 */ /* 0x000fe400000006ff */
[----:B------:R-:W-:-:S02]  /*08b0*/  SHF.L.U32 R16, R18, 0x10, RZ ;  /* 0x0000001012107819 */ /* 0x000fc400000006ff */
[----:B------:R-:W-:Y:S02]  /*08c0*/  SHF.L.U32 R14, R17, 0x10, RZ ;  /* 0x00000010110e7819 */ /* 0x000fe400000006ff */
[----:B------:R-:W-:Y:S02]  /*08d0*/  SHF.L.U32 R18, R19, 0x10, RZ ;  /* 0x0000001013127819 */ /* 0x000fe400000006ff */
[----:B------:R-:W-:Y:S02]  /*08e0*/  SHF.L.U32 R13, R13, 0x10, RZ ;  /* 0x000000100d0d7819 */ /* 0x000fe400000006ff */
[----:B------:R-:W-:Y:S02]  /*08f0*/  SHF.L.U32 R15, R15, 0x10, RZ ;  /* 0x000000100f0f7819 */ /* 0x000fe400000006ff */
[----:B------:R-:W-:Y:S02]  /*0900*/  SHF.L.U32 R17, R20, 0x10, RZ ;  /* 0x0000001014117819 */ /* 0x000fe400000006ff */
[----:B------:R-:W-:-:S07]  /*0910*/  SHF.L.U32 R19, R21, 0x10, RZ ;  /* 0x0000001015137819 */ /* 0x000fce00000006ff */
.L_x_6050:
[----:B------:R-:W-:Y:S05]  /*0920*/  BSYNC.RECONVERGENT B0 ;  /* 0x0000000000007941 */ /* 0x000fea0003800200 */
.L_x_6048:
[----:B------:R-:W0:Y:S01]  /*0930*/  LDC.64 R58, c[0x0][0x3a8] ;  /* 0x0000ea00ff3a7b82 */ /* 0x000e220000000a00 */
[----:B------:R-:W-:-:S05]  /*0940*/  IADD3 R43, PT, PT, R37, 0x20, RZ ;  /* 0x00000020252b7810 */ /* 0x000fca0007ffe0ff */
[----:B------:R-:W-:-:S04]  /*0950*/  IMAD.WIDE.U32 R22, R43, 0x10, R24 ;  /* 0x000000102b167825 */ /* 0x000fc800078e0018 */
[----:B0-----:R-:W-:-:S05]  /*0960*/  IMAD.WIDE.U32 R20, R37, 0x20, R58 ;  /* 0x0000002025147825 */ /* 0x001fca00078e003a */
[----:B------:R-:W-:Y:S04]  /*0970*/  STG.E.128 desc[UR6][R20.64], R12 ;  /* 0x0000000c14007986 */ /* 0x000fe8000c101d06 */
[----:B------:R0:W-:Y:S04]  /*0980*/  STG.E.128 desc[UR6][R20.64+0x10], R16 ;  /* 0x0000101014007986 */ /* 0x0001e8000c101d06 */
[----:B0-----:R-:W5:Y:S01]  /*0990*/  LDG.E.128 R20, desc[UR6][R22.64] ;  /* 0x0000000616147981 */ /* 0x001f62000c1e1d00 */
[----:B------:R-:W-:-:S04]  /*09a0*/  UISETP.NE.U32.AND UP0, UPT, UR10, URZ, UPT ;  /* 0x000000ff0a00728c */ /* 0x000fc8000bf05070 */
[----:B------:R-:W-:-:S06]  /*09b0*/  UISETP.NE.AND.EX UP0, UPT, UR11, URZ, UPT, UP0 ;  /* 0x000000ff0b00728c */ /* 0x000fcc000bf05300 */
[----:B------:R-:W-:-:S13]  /*09c0*/  PLOP3.LUT P1, PT, PT, PT, UP0, 0x80, 0x8 ;  /* 0x000000000008781c */ /* 0x000fda0003f2f008 */
[----:B------:R-:W-:Y:S05]  /*09d0*/  @!P1 BRA `(.L_x_6051) ;  /* 0x0000000000649947 */ /* 0x000fea0003800000 */
[----:B------:R-:W0:Y:S02]  /*09e0*/  LDC.64 R24, c[0x0][0x3a0] ;  /* 0x0000e800ff187b82 */ /* 0x000e240000000a00 */
[----:B0-----:R-:W-:-:S05]  /*09f0*/  IMAD.WIDE.U32 R24, R43, 0x20, R24 ;  /* 0x000000202b187825 */ /* 0x001fca00078e0018 */
[----:B------:R-:W2:Y:S04]  /*0a00*/  LDG.E.128 R28, desc[UR6][R24.64] ;  /* 0x00000006181c7981 */ /* 0x000ea8000c1e1d00 */
[----:B------:R-:W3:Y:S01]  /*0a10*/  LDG.E.128 R24, desc[UR6][R24.64+0x10] ;  /* 0x0000100618187981 */ /* 0x000ee2000c1e1d00 */
[C---:B-----5:R-:W-:Y:S02]  /*0a20*/  SHF.L.U32 R57, R20.reuse, 0x10, RZ ;  /* 0x0000001014397819 */ /* 0x060fe400000006ff */
[----:B------:R-:W-:-:S04]  /*0a30*/  PRMT R20, R20, 0x7632, R20 ;  /* 0x0000763214147816 */ /* 0x000fc80000000014 */
[----:B------:R-:W-:-:S05]  /*0a40*/  SHF.L.U32 R20, R20, 0x10, RZ ;  /* 0x0000001014147819 */ /* 0x000fca00000006ff */
[--C-:B--2---:R-:W-:Y:S01]  /*0a50*/  FADD.FTZ R29, R29, R20.reuse ;  /* 0x000000141d1d7221 */ /* 0x104fe20000010000 */
[C---:B------:R-:W-:Y:S01]  /*0a60*/  PRMT R20, R21.reuse, 0x7632, R20 ;  /* 0x0000763215147816 */ /* 0x040fe20000000014 */
[----:B------:R-:W-:Y:S01]  /*0a70*/  FADD.FTZ R28, R28, R57 ;  /* 0x000000391c1c7221 */ /* 0x000fe20000010000 */
[----:B------:R-:W-:Y:S02]  /*0a80*/  SHF.L.U32 R21, R21, 0x10, RZ ;  /* 0x0000001015157819 */ /* 0x000fe400000006ff */
[----:B------:R-:W-:-:S03]  /*0a90*/  SHF.L.U32 R20, R20, 0x10, RZ ;  /* 0x0000001014147819 */ /* 0x000fc600000006ff */
[----:B------:R-:W-:Y:S01]  /*0aa0*/  FADD.FTZ R30, R30, R21 ;  /* 0x000000151e1e7221 */ /* 0x000fe20000010000 */
[C---:B------:R-:W-:Y:S01]  /*0ab0*/  SHF.L.U32 R21, R22.reuse, 0x10, RZ ;  /* 0x0000001016157819 */ /* 0x040fe200000006ff */
[--C-:B------:R-:W-:Y:S01]  /*0ac0*/  FADD.FTZ R31, R31, R20.reuse ;  /* 0x000000141f1f7221 */ /* 0x100fe20000010000 */
[----:B------:R-:W-:Y:S02]  /*0ad0*/  PRMT R20, R22, 0x7632, R20 ;  /* 0x0000763216147816 */ /* 0x000fe40000000014 */
[C---:B------:R-:W-:Y:S01]  /*0ae0*/  PRMT R22, R23.reuse, 0x7632, R22 ;  /* 0x0000763217167816 */ /* 0x040fe20000000016 */
[----:B---3--:R-:W-:Y:S01]  /*0af0*/  FADD.FTZ R24, R24, R21 ;  /* 0x0000001518187221 */ /* 0x008fe20000010000 */
[----:B------:R-:W-:Y:S02]  /*0b00*/  SHF.L.U32 R20, R20, 0x10, RZ ;  /* 0x0000001014147819 */ /* 0x000fe400000006ff */
[----:B------:R-:W-:Y:S02]  /*0b10*/  SHF.L.U32 R23, R23, 0x10, RZ ;  /* 0x0000001017177819 */ /* 0x000fe400000006ff */
[----:B------:R-:W-:Y:S01]  /*0b20*/  SHF.L.U32 R22, R22, 0x10, RZ ;  /* 0x0000001016167819 */ /* 0x000fe200000006ff */
[----:B------:R-:W-:-:S02]  /*0b30*/  FADD.FTZ R25, R25, R20 ;  /* 0x0000001419197221 */ /* 0x000fc40000010000 */
[----:B------:R-:W-:Y:S02]  /*0b40*/  FADD.FTZ R26, R26, R23 ;  /* 0x000000171a1a7221 */ /* 0x000fe40000010000 */
[----:B------:R-:W-:Y:S01]  /*0b50*/  FADD.FTZ R27, R27, R22 ;  /* 0x000000161b1b7221 */ /* 0x000fe20000010000 */
[----:B------:R-:W-:Y:S06]  /*0b60*/  BRA `(.L_x_6052) ;  /* 0x0000000000307947 */ /* 0x000fec0003800000 */
.L_x_6051:
        /* <DEDUP_REMOVED lines=12> */
.L_x_6052:
[----:B------:R-:W-:Y:S01]  /*0c30*/  FADD.FTZ R20, RZ, R12 ;  /* 0x0000000cff147221 */ /* 0x000fe20000010000 */
        /* <DEDUP_REMOVED lines=11> */
[----:B------:R-:W-:-:S04]  /*0cf0*/  IMAD.WIDE.U32 R20, R43, 0x20, R58 ;  /* 0x000000202b147825 */ /* 0x000fc800078e003a */
[----:B------:R-:W-:Y:S01]  /*0d00*/  FADD.FTZ R22, R23, R30 ;  /* 0x0000001e17167221 */ /* 0x000fe20000010000 */
[----:B------:R0:W-:Y:S03]  /*0d10*/  STG.E.128 desc[UR6][R20.64], R28 ;  /* 0x0000001c14007986 */ /* 0x0001e6000c101d06 */
[----:B------:R-:W-:Y:S01]  /*0d20*/  FADD.FTZ R23, R22, R31 ;  /* 0x0000001f16177221 */ /* 0x000fe20000010000 */
[----:B------:R0:W-:Y:S03]  /*0d30*/  STG.E.128 desc[UR6][R20.64+0x10], R24 ;  /* 0x0000101814007986 */ /* 0x0001e6000c101d06 */
[----:B------:R-:W-:-:S04]  /*0d40*/  FADD.FTZ R22, R23, R24 ;  /* 0x0000001817167221 */ /* 0x000fc80000010000 */
[----:B------:R-:W-:-:S04]  /*0d50*/  FADD.FTZ R23, R22, R25 ;  /* 0x0000001916177221 */ /* 0x000fc80000010000 */
[----:B------:R-:W-:-:S04]  /*0d60*/  FADD.FTZ R22, R23, R26 ;  /* 0x0000001a17167221 */ /* 0x000fc80000010000 */
[----:B------:R-:W-:Y:S01]  /*0d70*/  FADD.FTZ R23, R22, R27 ;  /* 0x0000001b16177221 */ /* 0x000fe20000010000 */
        /* <DEDUP_REMOVED lines=13> */
[C---:B0-----:R-:W-:Y:S01]  /*0e50*/  FADD.FTZ R20, -R44.reuse, R12 ;  /* 0x0000000c2c147221 */ /* 0x041fe20000010100 */
        /* <DEDUP_REMOVED lines=40> */
.L_x_6073:
[----:B------:R-:W-:Y:S01]  /*10e0*/  FMUL.FTZ R20, R44, R44 ;  /* 0x0000002c2c147220 */ /* 0x000fe20000410000 */
[----:B------:R-:W-:Y:S01]  /*10f0*/  ISETP.NE.AND P0, PT, RZ, UR4, PT ;  /* 0x00000004ff007c0c */ /* 0x000fe2000bf05270 */
[----:B-1----:R-:W-:-:S03]  /*1100*/  FADD.FTZ R36, R58, R36 ;  /* 0x000000243a247221 */ /* 0x002fc60000010000 */
[----:B------:R-:W-:Y:S01]  /*1110*/  FSEL R22, R20, RZ, P0 ;  /* 0x000000ff14167208 */ /* 0x000fe20000000000 */
[----:B------:R-:W-:Y:S01]  /*1120*/  FFMA.FTZ R57, R36, R57, UR8 ;  /* 0x0000000824397e23 */ /* 0x000fe20008010039 */
[----:B------:R-:W-:Y:S02]  /*1130*/  FSEL R20, R44, RZ, !P0 ;  /* 0x000000ff2c147208 */ /* 0x000fe40004000000 */
[----:B------:R-:W-:Y:S01]  /*1140*/  ISETP.NE.AND P0, PT, R61, RZ, PT ;  /* 0x000000ff3d00720c */ /* 0x000fe20003f05270 */
[----:B------:R-:W-:Y:S02]  /*1150*/  FADD.FTZ R36, R57, R22 ;  /* 0x0000001639247221 */ /* 0x000fe40000010000 */
[----:B------:R-:W1:Y:S01]  /*1160*/  LDC.64 R22, c[0x0][0x428] ;  /* 0x00010a00ff167b82 */ /* 0x000e620000000a00 */
[C---:B------:R-:W-:Y:S01]  /*1170*/  FADD.FTZ R19, -R20.reuse, R19 ;  /* 0x0000001314137221 */ /* 0x040fe20000010100 */
[C---:B------:R-:W-:Y:S01]  /*1180*/  FADD.FTZ R18, -R20.reuse, R18 ;  /* 0x0000001214127221 */ /* 0x040fe20000010100 */
[C---:B------:R-:W-:Y:S01]  /*1190*/  FADD.FTZ R12, -R20.reuse, R12 ;  /* 0x0000000c140c7221 */ /* 0x040fe20000010100 */
[----:B------:R-:W2:Y:S01]  /*11a0*/  MUFU.RSQ R36, R36 ;  /* 0x0000002400247308 */ /* 0x000ea20000001400 */
        /* <DEDUP_REMOVED lines=13> */
[C---:B--2---:R-:W-:Y:S01]  /*1280*/  FMUL.FTZ R19, R36.reuse, R19 ;  /* 0x0000001324137220 */ /* 0x044fe20000410000 */
[C---:B------:R-:W-:Y:S01]  /*1290*/  FMUL.FTZ R15, R36.reuse, R18 ;  /* 0x00000012240f7220 */ /* 0x040fe20000410000 */
[C---:B------:R-:W-:Y:S01]  /*12a0*/  FMUL.FTZ R59, R36.reuse, R59 ;  /* 0x0000003b243b7220 */ /* 0x040fe20000410000 */
[C---:B------:R-:W-:Y:S01]  /*12b0*/  FMUL.FTZ R17, R36.reuse, R17 ;  /* 0x0000001124117220 */ /* 0x040fe20000410000 */
[----:B------:R-:W-:Y:S01]  /*12c0*/  FFMA.FTZ R18, R19, R41, R40 ;  /* 0x0000002913127223 */ /* 0x000fe20000010028 */
[----:B------:R-:W-:Y:S01]  /*12d0*/  FMUL.FTZ R19, R36, R12 ;  /* 0x0000000c24137220 */ /* 0x000fe20000410000 */
[----:B------:R-:W-:Y:S01]  /*12e0*/  FFMA.FTZ R15, R15, R45, R42 ;  /* 0x0000002d0f0f7223 */ /* 0x000fe2000001002a */
[----:B-1----:R-:W-:-:S04]  /*12f0*/  IMAD.WIDE.U32 R20, R37, 0x10, R22 ;  /* 0x0000001025147825 */ /* 0x002fc800078e0016 */
[C---:B------:R-:W-:Y:S01]  /*1300*/  FMUL.FTZ R29, R36.reuse, R14 ;  /* 0x0000000e241d7220 */ /* 0x040fe20000410000 */
[----:B------:R-:W-:Y:S01]  /*1310*/  FMUL.FTZ R37, R36, R58 ;  /* 0x0000003a24257220 */ /* 0x000fe20000410000 */
[----:B------:R-:W-:Y:S01]  /*1320*/  FFMA.FTZ R12, R19, R56, R60 ;  /* 0x00000038130c7223 */ /* 0x000fe2000001003c */
[----:B------:R-:W-:Y:S01]  /*1330*/  FFMA.FTZ R14, R59, R49, R48 ;  /* 0x000000313b0e7223 */ /* 0x000fe20000010030 */
[----:B------:R-:W-:Y:S01]  /*1340*/  FFMA.FTZ R19, R17, R47, R46 ;  /* 0x0000002f11137223 */ /* 0x000fe2000001002e */
[----:B------:R-:W-:Y:S01]  /*1350*/  F2FP.BF16.F32.PACK_AB R15, R18, R15 ;  /* 0x0000000f120f723e */ /* 0x000fe200000010ff */
[C---:B------:R-:W-:Y:S01]  /*1360*/  FMUL.FTZ R13, R36.reuse, R13 ;  /* 0x0000000d240d7220 */ /* 0x040fe20000410000 */
[----:B------:R-:W-:Y:S01]  /*1370*/  FFMA.FTZ R29, R29, R53, R52 ;  /* 0x000000351d1d7223 */ /* 0x000fe20000010034 */
[----:B------:R-:W-:Y:S01]  /*1380*/  FFMA.FTZ R18, R37, R51, R50 ;  /* 0x0000003325127223 */ /* 0x000fe20000010032 */
[----:B------:R-:W-:Y:S01]  /*1390*/  F2FP.BF16.F32.PACK_AB R14, R19, R14 ;  /* 0x0000000e130e723e */ /* 0x000fe200000010ff */
[----:B------:R-:W-:Y:S01]  /*13a0*/  FFMA.FTZ R17, R13, R55, R54 ;  /* 0x000000370d117223 */ /* 0x000fe20000010036 */
[C---:B------:R-:W-:Y:S01]  /*13b0*/  FMUL.FTZ R19, R36.reuse, R24 ;  /* 0x0000001824137220 */ /* 0x040fe20000410000 */
[----:B------:R-:W-:Y:S01]  /*13c0*/  FMUL.FTZ R26, R36, R26 ;  /* 0x0000001a241a7220 */ /* 0x000fe20000410000 */
[----:B------:R-:W-:Y:S01]  /*13d0*/  F2FP.BF16.F32.PACK_AB R13, R18, R29 ;  /* 0x0000001d120d723e */ /* 0x000fe200000010ff */
[C---:B------:R-:W-:Y:S01]  /*13e0*/  FMUL.FTZ R30, R36.reuse, R30 ;  /* 0x0000001e241e7220 */ /* 0x040fe20000410000 */
[C---:B------:R-:W-:Y:S01]  /*13f0*/  FMUL.FTZ R31, R36.reuse, R31 ;  /* 0x0000001f241f7220 */ /* 0x040fe20000410000 */
[C---:B------:R-:W-:Y:S01]  /*1400*/  FMUL.FTZ R18, R36.reuse, R25 ;  /* 0x0000001924127220 */ /* 0x040fe20000410000 */
[----:B------:R-:W0:Y:S01]  /*1410*/  @!P2 LDC.64 R28, c[0x0][0x3c0] ;  /* 0x0000f000ff1cab82 */ /* 0x000e220000000a00 */
[----:B------:R-:W-:Y:S01]  /*1420*/  FMUL.FTZ R37, R36, R27 ;  /* 0x0000001b24257220 */ /* 0x000fe20000410000 */
[----:B------:R-:W-:Y:S01]  /*1430*/  FFMA.FTZ R27, R19, R7, R32 ;  /* 0x00000007131b7223 */ /* 0x000fe20000010020 */
[----:B------:R-:W-:Y:S01]  /*1440*/  F2FP.BF16.F32.PACK_AB R12, R17, R12 ;  /* 0x0000000c110c723e */ /* 0x000fe200000010ff */
[----:B------:R-:W-:Y:S01]  /*1450*/  FFMA.FTZ R19, R26, R4, R11 ;  /* 0x000000041a137223 */ /* 0x000fe2000001000b */
[----:B------:R-:W-:Y:S01]  /*1460*/  FFMA.FTZ R17, R30, R10, R33 ;  /* 0x0000000a1e117223 */ /* 0x000fe20000010021 */
[----:B------:R-:W-:Y:S01]  /*1470*/  FFMA.FTZ R18, R18, R6, R5 ;  /* 0x0000000612127223 */ /* 0x000fe20000010005 */
[----:B------:R-:W-:Y:S01]  /*1480*/  FFMA.FTZ R26, R31, R9, R8 ;  /* 0x000000091f1a7223 */ /* 0x000fe20000010008 */
[----:B------:R-:W1:Y:S01]  /*1490*/  @!P0 LDC.64 R24, c[0x0][0x3c8] ;  /* 0x0000f200ff188b82 */ /* 0x000e620000000a00 */
[C---:B------:R-:W-:Y:S01]  /*14a0*/  FMUL.FTZ R31, R36.reuse, R16 ;  /* 0x00000010241f7220 */ /* 0x040fe20000410000 */
[----:B------:R-:W-:Y:S01]  /*14b0*/  FMUL.FTZ R57, R36, R57 ;  /* 0x0000003924397220 */ /* 0x000fe20000410000 */
[----:B------:R-:W-:Y:S01]  /*14c0*/  F2FP.BF16.F32.PACK_AB R18, R18, R27 ;  /* 0x0000001b1212723e */ /* 0x000fe200000010ff */
[----:B------:R-:W-:Y:S01]  /*14d0*/  FFMA.FTZ R30, R37, R3, R2 ;  /* 0x00000003251e7223 */ /* 0x000fe20000010002 */
[----:B------:R-:W-:Y:S01]  /*14e0*/  F2FP.BF16.F32.PACK_AB R17, R26, R17 ;  /* 0x000000111a11723e */ /* 0x000fe200000010ff */
[----:B------:R-:W-:Y:S01]  /*14f0*/  FFMA.FTZ R16, R31, R39, R38 ;  /* 0x000000271f107223 */ /* 0x000fe20000010026 */
[----:B------:R-:W-:Y:S01]  /*1500*/  FFMA.FTZ R57, R57, R35, R34 ;  /* 0x0000002339397223 */ /* 0x000fe20000010022 */
[----:B------:R-:W2:Y:S01]  /*1510*/  LDC.64 R26, c[0x0][0x380] ;  /* 0x0000e000ff1a7b82 */ /* 0x000ea20000000a00 */
[----:B------:R-:W-:Y:S01]  /*1520*/  IMAD.WIDE.U32 R22, R43, 0x10, R22 ;  /* 0x000000102b167825 */ /* 0x000fe200078e0016 */
[----:B------:R-:W-:-:S02]  /*1530*/  F2FP.BF16.F32.PACK_AB R19, R30, R19 ;  /* 0x000000131e13723e */ /* 0x000fc400000010ff */
[----:B------:R-:W-:Y:S01]  /*1540*/  F2FP.BF16.F32.PACK_AB R16, R57, R16 ;  /* 0x000000103910723e */ /* 0x000fe200000010ff */
[----:B0-----:R-:W-:-:S05]  /*1550*/  @!P2 IMAD.WIDE R28, R0, 0x4, R28 ;  /* 0x00000004001ca825 */ /* 0x001fca00078e021c */
        /* <DEDUP_REMOVED lines=9> */
.L_x_6047:
[----:B------:R-:W0:Y:S01]  /*15f0*/  LDCU.64 UR8, c[0x0][0x3a0] ;  /* 0x00007400ff0877ac */ /* 0x000e220008000a00 */
[----:B------:R-:W-:Y:S02]  /*1600*/  SHF.L.U32 R38, R8, 0x10, RZ ;  /* 0x0000001008267819 */ /* 0x000fe400000006ff */
[----:B------:R-:W-:Y:S01]  /*1610*/  SHF.L.U32 R2, R9, 0x10, RZ ;  /* 0x0000001009027819 */ /* 0x000fe200000006ff */
[----:B------:R-:W1:Y:S01]  /*1620*/  LDCU UR5, c[0x0][0x388] ;  /* 0x00007100ff0577ac */ /* 0x000e620008000800 */
[----:B------:R-:W-:Y:S02]  /*1630*/  SHF.L.U32 R3, R10, 0x10, RZ ;  /* 0x000000100a037819 */ /* 0x000fe400000006ff */
[----:B------:R-:W-:Y:S01]  /*1640*/  SHF.L.U32 R4, R11, 0x10, RZ ;  /* 0x000000100b047819 */ /* 0x000fe200000006ff */
[----:B------:R-:W2:Y:S01]  /*1650*/  LDCU UR10, c[0x0][0x448] ;  /* 0x00008900ff0a77ac */ /* 0x000ea20008000800 */
[----:B------:R-:W-:Y:S02]  /*1660*/  SHF.L.U32 R60, R16, 0x10, RZ ;  /* 0x00000010103c7819 */ /* 0x000fe400000006ff */
[----:B------:R-:W-:-:S02]  /*1670*/  SHF.L.U32 R56, R17, 0x10, RZ ;  /* 0x0000001011387819 */ /* 0x000fc400000006ff */
[----:B------:R-:W-:Y:S02]  /*1680*/  SHF.L.U32 R48, R18, 0x10, RZ ;  /* 0x0000001012307819 */ /* 0x000fe400000006ff */
[----:B------:R-:W-:Y:S02]  /*1690*/  SHF.L.U32 R42, R19, 0x10, RZ ;  /* 0x00000010132a7819 */ /* 0x000fe400000006ff */
[----:B------:R-:W-:Y:S01]  /*16a0*/  SHF.L.U32 R55, R55, 0x10, RZ ;  /* 0x0000001037377819 */ /* 0x000fe200000006ff */
[----:B0-----:R-:W-:Y:S01]  /*16b0*/  UISETP.NE.U32.AND UP0, UPT, UR8, URZ, UPT ;  /* 0x000000ff0800728c */ /* 0x001fe2000bf05070 */
[----:B------:R-:W-:Y:S02]  /*16c0*/  SHF.L.U32 R54, R54, 0x10, RZ ;  /* 0x0000001036367819 */ /* 0x000fe400000006ff */
[----:B------:R-:W-:Y:S01]  /*16d0*/  SHF.L.U32 R53, R53, 0x10, RZ ;  /* 0x0000001035357819 */ /* 0x000fe200000006ff */
[----:B------:R-:W-:Y:S01]  /*16e0*/  UISETP.NE.AND.EX UP0, UPT, UR9, URZ, UPT, UP0 ;  /* 0x000000ff0900728c */ /* 0x000fe2000bf05300 */
[----:B------:R-:W-:Y:S01]  /*16f0*/  SHF.L.U32 R52, R22, 0x10, RZ ;  /* 0x0000001016347819 */ /* 0x000fe200000006ff */
[----:B------:R-:W0:Y:S01]  /*1700*/  LDCU.64 UR8, c[0x0][0x3a0] ;  /* 0x00007400ff0877ac */ /* 0x000e220008000a00 */
        /* <DEDUP_REMOVED lines=21> */
.L_x_6061:
[----:B0-----:R-:W0:Y:S01]  /*1860*/  LDC.64 R12, c[0x0][0x3e0] ;  /* 0x0000f800ff0c7b82 */ /* 0x001e220000000a00 */
[----:B------:R-:W-:-:S05]  /*1870*/  IMAD R14, R0, UR5, RZ ;  /* 0x00000005000e7c24 */ /* 0x000fca000f8e02ff */
[----:B------:R-:W-:Y:S02]  /*1880*/  SHF.R.S32.HI R15, RZ, 0x1f, R14 ;  /* 0x0000001fff0f7819 */ /* 0x000fe4000001140e */
[----:B------:R-:W1:Y:S02]  /*1890*/  LDC.64 R24, c[0x0][0x390] ;  /* 0x0000e400ff187b82 */ /* 0x000e640000000a00 */
[----:B------:R-:W-:-:S04]  /*18a0*/  LEA.HI R14, R15, R14, RZ, 0x3 ;  /* 0x0000000e0f0e7211 */ /* 0x000fc800078f18ff */
[----:B------:R-:W-:Y:S01]  /*18b0*/  LEA.HI.SX32 R37, R14, R61, 0x1d ;  /* 0x0000003d0e257211 */ /* 0x000fe200078feaff */
[----:B0-----:R-:W-:-:S05]  /*18c0*/  IMAD.WIDE R12, R0, 0x2, R12 ;  /* 0x00000002000c7825 */ /* 0x001fca00078e020c */
[----:B------:R1:W2:Y:S02]  /*18d0*/  LDG.E.U16 R36, desc[UR6][R12.64] ;  /* 0x000000060c247981 */ /* 0x0002a4000c1e1500 */
[----:B-1----:R-:W-:-:S06]  /*18e0*/  IMAD.WIDE.U32 R12, R37, 0x10, R24 ;  /* 0x00000010250c7825 */ /* 0x002fcc00078e0018 */
[----:B------:R-:W5:Y:S01]  /*18f0*/  LDG.E.128 R12, desc[UR6][R12.64] ;  /* 0x000000060c0c7981 */ /* 0x000f62000c1e1d00 */
[----:B------:R-:W-:Y:S01]  /*1900*/  BSSY.RECONVERGENT B0, `(.L_x_6055) ;  /* 0x0000030000007945 */ /* 0x000fe20003800200 */
[----:B--2---:R-:W-:-:S03]  /*1910*/  SHF.L.U32 R36, R36, 0x10, RZ ;  /* 0x0000001024247819 */ /* 0x004fc600000006ff */
[----:B------:R-:W-:Y:S05]  /*1920*/  @!P1 BRA `(.L_x_6056) ;  /* 0x0000000000649947 */ /* 0x000fea0003800000 */
[----:B------:R-:W0:Y:S02]  /*1930*/  LDC.64 R16, c[0x0][0x3a0] ;  /* 0x0000e800ff107b82 */ /* 0x000e240000000a00 */
[----:B0-----:R-:W-:-:S05]  /*1940*/  IMAD.WIDE.U32 R16, R37, 0x20, R16 ;  /* 0x0000002025107825 */ /* 0x001fca00078e0010 */
[----:B------:R-:W2:Y:S04]  /*1950*/  LDG.E.128 R20, desc[UR6][R16.64] ;  /* 0x0000000610147981 */ /* 0x000ea8000c1e1d00 */
[----:B------:R-:W3:Y:S01]  /*1960*/  LDG.E.128 R16, desc[UR6][R16.64+0x10] ;  /* 0x0000100610107981 */ /* 0x000ee2000c1e1d00 */
[----:B-----5:R-:W-:Y:S02]  /*1970*/  PRMT R26, R12, 0x7632, R26 ;  /* 0x000076320c1a7816 */ /* 0x020fe4000000001a */
[----:B------:R-:W-:Y:S02]  /*1980*/  PRMT R28, R13, 0x7632, R28 ;  /* 0x000076320d1c7816 */ /* 0x000fe4000000001c */
[----:B------:R-:W-:Y:S02]  /*1990*/  PRMT R30, R14, 0x7632, R30 ;  /* 0x000076320e1e7816 */ /* 0x000fe4000000001e */
[----:B------:R-:W-:-:S02]  /*19a0*/  PRMT R44, R15, 0x7632, R44 ;  /* 0x000076320f2c7816 */ /* 0x000fc4000000002c */
[----:B------:R-:W-:Y:S02]  /*19b0*/  SHF.L.U32 R31, R12, 0x10, RZ ;  /* 0x000000100c1f7819 */ /* 0x000fe400000006ff */
[----:B------:R-:W-:Y:S02]  /*19c0*/  SHF.L.U32 R43, R13, 0x10, RZ ;  /* 0x000000100d2b7819 */ /* 0x000fe400000006ff */
[----:B------:R-:W-:Y:S02]  /*19d0*/  SHF.L.U32 R27, R14, 0x10, RZ ;  /* 0x000000100e1b7819 */ /* 0x000fe400000006ff */
[----:B------:R-:W-:Y:S02]  /*19e0*/  SHF.L.U32 R26, R26, 0x10, RZ ;  /* 0x000000101a1a7819 */ /* 0x000fe400000006ff */
[----:B------:R-:W-:Y:S02]  /*19f0*/  SHF.L.U32 R29, R15, 0x10, RZ ;  /* 0x000000100f1d7819 */ /* 0x000fe400000006ff */
[----:B------:R-:W-:-:S02]  /*1a00*/  SHF.L.U32 R28, R28, 0x10, RZ ;  /* 0x000000101c1c7819 */ /* 0x000fc400000006ff */
[----:B------:R-:W-:Y:S02]  /*1a10*/  SHF.L.U32 R30, R30, 0x10, RZ ;  /* 0x000000101e1e7819 */ /* 0x000fe400000006ff */
[----:B------:R-:W-:Y:S01]  /*1a20*/  SHF.L.U32 R44, R44, 0x10, RZ ;  /* 0x000000102c2c7819 */ /* 0x000fe200000006ff */
[C---:B--2---:R-:W-:Y:S01]  /*1a30*/  FFMA.FTZ R12, R36.reuse, R31, R20 ;  /* 0x0000001f240c7223 */ /* 0x044fe20000010014 */
[C---:B------:R-:W-:Y:S01]  /*1a40*/  FFMA.FTZ R13, R36.reuse, R26, R21 ;  /* 0x0000001a240d7223 */ /* 0x040fe20000010015 */
[C---:B------:R-:W-:Y:S01]  /*1a50*/  FFMA.FTZ R14, R36.reuse, R43, R22 ;  /* 0x0000002b240e7223 */ /* 0x040fe20000010016 */
[C---:B------:R-:W-:Y:S01]  /*1a60*/  FFMA.FTZ R15, R36.reuse, R28, R23 ;  /* 0x0000001c240f7223 */ /* 0x040fe20000010017 */
[C---:B---3--:R-:W-:Y:S01]  /*1a70*/  FFMA.FTZ R16, R36.reuse, R27, R16 ;  /* 0x0000001b24107223 */ /* 0x048fe20000010010 */
[C---:B------:R-:W-:Y:S01]  /*1a80*/  FFMA.FTZ R17, R36.reuse, R30, R17 ;  /* 0x0000001e24117223 */ /* 0x040fe20000010011 */
[C---:B------:R-:W-:Y:S01]  /*1a90*/  FFMA.FTZ R18, R36.reuse, R29, R18 ;  /* 0x0000001d24127223 */ /* 0x040fe20000010012 */
[----:B------:R-:W-:Y:S01]  /*1aa0*/  FFMA.FTZ R19, R36, R44, R19 ;  /* 0x0000002c24137223 */ /* 0x000fe20000010013 */
[----:B------:R-:W-:Y:S06]  /*1ab0*/  BRA `(.L_x_6057) ;  /* 0x0000000000507947 */ /* 0x000fec0003800000 */
.L_x_6056:
[C---:B-----5:R-:W-:Y:S02]  /*1ac0*/  PRMT R16, R12.reuse, 0x7632, R16 ;  /* 0x000076320c107816 */ /* 0x060fe40000000010 */
[----:B------:R-:W-:Y:S02]  /*1ad0*/  SHF.L.U32 R17, R12, 0x10, RZ ;  /* 0x000000100c117819 */ /* 0x000fe400000006ff */
[C---:B------:R-:W-:Y:S02]  /*1ae0*/  PRMT R18, R14.reuse, 0x7632, R18 ;  /* 0x000076320e127816 */ /* 0x040fe40000000012 */
[----:B------:R-:W-:Y:S02]  /*1af0*/  SHF.L.U32 R21, R14, 0x10, RZ ;  /* 0x000000100e157819 */ /* 0x000fe400000006ff */
[----:B------:R-:W-:Y:S02]  /*1b00*/  PRMT R12, R13, 0x7632, R12 ;  /* 0x000076320d0c7816 */ /* 0x000fe4000000000c */
[----:B------:R-:W-:-:S02]  /*1b10*/  PRMT R14, R15, 0x7632, R14 ;  /* 0x000076320f0e7816 */ /* 0x000fc4000000000e */
        /* <DEDUP_REMOVED lines=10> */
[C---:B------:R-:W-:Y:S01]  /*1bc0*/  FMUL.FTZ R13, R36.reuse, R13 ;  /* 0x0000000d240d7220 */ /* 0x040fe20000410000 */
[C---:B------:R-:W-:Y:S01]  /*1bd0*/  FMUL.FTZ R15, R36.reuse, R15 ;  /* 0x0000000f240f7220 */ /* 0x040fe20000410000 */
[C---:B------:R-:W-:Y:S01]  /*1be0*/  FMUL.FTZ R17, R36.reuse, R23 ;  /* 0x0000001724117220 */ /* 0x040fe20000410000 */
[----:B------:R-:W-:-:S07]  /*1bf0*/  FMUL.FTZ R19, R36, R29 ;  /* 0x0000001d24137220 */ /* 0x000fce0000410000 */
.L_x_6057:
[----:B------:R-:W-:Y:S05]  /*1c00*/  BSYNC.RECONVERGENT B0 ;  /* 0x0000000000007941 */ /* 0x000fea0003800200 */
.L_x_6055:
        /* <DEDUP_REMOVED lines=16> */
[----:B------:R-:W-:Y:S02]  /*1d10*/  PRMT R20, R20, 0x7632, R20 ;  /* 0x0000763214147816 */ /* 0x000fe40000000014 */
[----:B------:R-:W-:Y:S02]  /*1d20*/  PRMT R44, R23, 0x7632, R44 ;  /* 0x00007632172c7816 */ /* 0x000fe4000000002c */
[----:B------:R-:W-:-:S02]  /*1d30*/  SHF.L.U32 R20, R20, 0x10, RZ ;  /* 0x0000001014147819 */ /* 0x000fc400000006ff */
[----:B------:R-:W-:Y:S01]  /*1d40*/  SHF.L.U32 R23, R23, 0x10, RZ ;  /* 0x0000001017177819 */ /* 0x000fe200000006ff */
[C---:B--2---:R-:W-:Y:S01]  /*1d50*/  FFMA.FTZ R28, R36.reuse, R57, R28 ;  /* 0x00000039241c7223 */ /* 0x044fe2000001001c */
[C---:B------:R-:W-:Y:S01]  /*1d60*/  SHF.L.U32 R57, R21.reuse, 0x10, RZ ;  /* 0x0000001015397819 */ /* 0x040fe200000006ff */
[----:B------:R-:W-:Y:S01]  /*1d70*/  FFMA.FTZ R29, R36, R20, R29 ;  /* 0x00000014241d7223 */ /* 0x000fe2000001001d */
[----:B------:R-:W-:-:S03]  /*1d80*/  PRMT R21, R21, 0x7632, R21 ;  /* 0x0000763215157816 */ /* 0x000fc60000000015 */
[----:B------:R-:W-:Y:S01]  /*1d90*/  FFMA.FTZ R30, R36, R57, R30 ;  /* 0x00000039241e7223 */ /* 0x000fe2000001001e */
[----:B------:R-:W-:Y:S02]  /*1da0*/  SHF.L.U32 R20, R21, 0x10, RZ ;  /* 0x0000001015147819 */ /* 0x000fe400000006ff */
[----:B------:R-:W-:Y:S01]  /*1db0*/  SHF.L.U32 R21, R22, 0x10, RZ ;  /* 0x0000001016157819 */ /* 0x000fe200000006ff */
[C---:B---3--:R-:W-:Y:S02]  /*1dc0*/  FFMA.FTZ R26, R36.reuse, R23, R26 ;  /* 0x00000017241a7223 */ /* 0x048fe4000001001a */
[----:B------:R-:W-:Y:S01]  /*1dd0*/  FFMA.FTZ R31, R36, R20, R31 ;  /* 0x00000014241f7223 */ /* 0x000fe2000001001f */
[----:B------:R-:W-:Y:S01]  /*1de0*/  PRMT R20, R22, 0x7632, R20 ;  /* 0x0000763216147816 */ /* 0x000fe20000000014 */
[----:B------:R-:W-:-:S03]  /*1df0*/  FFMA.FTZ R24, R36, R21, R24 ;  /* 0x0000001524187223 */ /* 0x000fc60000010018 */
[----:B------:R-:W-:Y:S02]  /*1e00*/  SHF.L.U32 R22, R20, 0x10, RZ ;  /* 0x0000001014167819 */ /* 0x000fe400000006ff */
[----:B------:R-:W-:-:S03]  /*1e10*/  SHF.L.U32 R20, R44, 0x10, RZ ;  /* 0x000000102c147819 */ /* 0x000fc600000006ff */
[C---:B------:R-:W-:Y:S02]  /*1e20*/  FFMA.FTZ R25, R36.reuse, R22, R25 ;  /* 0x0000001624197223 */ /* 0x040fe40000010019 */
[----:B------:R-:W-:Y:S01]  /*1e30*/  FFMA.FTZ R27, R36, R20, R27 ;  /* 0x00000014241b7223 */ /* 0x000fe2000001001b */
[----:B------:R-:W-:Y:S06]  /*1e40*/  BRA `(.L_x_6059) ;  /* 0x0000000000507947 */ /* 0x000fec0003800000 */
.L_x_6058:
        /* <DEDUP_REMOVED lines=9> */
[C---:B------:R-:W-:Y:S01]  /*1ee0*/  FMUL.FTZ R24, R36.reuse, R25 ;  /* 0x0000001924187220 */ /* 0x040fe20000410000 */
[----:B------:R-:W-:Y:S01]  /*1ef0*/  SHF.L.U32 R23, R23, 0x10, RZ ;  /* 0x0000001017177819 */ /* 0x000fe200000006ff */
[C---:B------:R-:W-:Y:S01]  /*1f00*/  FMUL.FTZ R29, R36.reuse, R31 ;  /* 0x0000001f241d7220 */ /* 0x040fe20000410000 */
[----:B------:R-:W-:Y:S01]  /*1f10*/  SHF.L.U32 R57, R57, 0x10, RZ ;  /* 0x0000001039397819 */ /* 0x000fe200000006ff */
[----:B------:R-:W-:Y:S01]  /*1f20*/  FMUL.FTZ R30, R36, R21 ;  /* 0x00000015241e7220 */ /* 0x000fe20000410000 */
[----:B------:R-:W-:Y:S01]  /*1f30*/  SHF.L.U32 R20, R20, 0x10, RZ ;  /* 0x0000001014147819 */ /* 0x000fe200000006ff */
[C---:B------:R-:W-:Y:S01]  /*1f40*/  FMUL.FTZ R26, R36.reuse, R23 ;  /* 0x00000017241a7220 */ /* 0x040fe20000410000 */
[----:B------:R-:W-:Y:S01]  /*1f50*/  SHF.L.U32 R27, R27, 0x10, RZ ;  /* 0x000000101b1b7819 */ /* 0x000fe200000006ff */
[----:B------:R-:W-:-:S02]  /*1f60*/  FMUL.FTZ R31, R36, R57 ;  /* 0x00000039241f7220 */ /* 0x000fc40000410000 */
[C---:B------:R-:W-:Y:S02]  /*1f70*/  FMUL.FTZ R25, R36.reuse, R20 ;  /* 0x0000001424197220 */ /* 0x040fe40000410000 */
[----:B------:R-:W-:-:S07]  /*1f80*/  FMUL.FTZ R27, R36, R27 ;  /* 0x0000001b241b7220 */ /* 0x000fce0000410000 */
.L_x_6059:
        /* <DEDUP_REMOVED lines=75> */
.L_x_6085:
[----:B------:R-:W-:Y:S01]  /*2440*/  FMUL.FTZ R20, R44, R44 ;  /* 0x0000002c2c147220 */ /* 0x000fe20000410000 */
[----:B------:R-:W-:Y:S01]  /*2450*/  ISETP.NE.AND P0, PT, RZ, UR4, PT ;  /* 0x00000004ff007c0c */ /* 0x000fe2000bf05270 */
[----:B-1----:R-:W-:-:S03]  /*2460*/  FADD.FTZ R36, R58, R36 ;  /* 0x000000243a247221 */ /* 0x002fc60000010000 */
[----:B------:R-:W-:Y:S01]  /*2470*/  FSEL R22, R20, RZ, P0 ;  /* 0x000000ff14167208 */ /* 0x000fe20000000000 */
[----:B------:R-:W-:Y:S01]  /*2480*/  FFMA.FTZ R57, R36, R57, UR10 ;  /* 0x0000000a24397e23 */ /* 0x000fe20008010039 */
[----:B------:R-:W-:-:S03]  /*2490*/  FSEL R20, R44, RZ, !P0 ;  /* 0x000000ff2c147208 */ /* 0x000fc60004000000 */
[----:B------:R-:W-:Y:S02]  /*24a0*/  FADD.FTZ R36, R57, R22 ;  /* 0x0000001639247221 */ /* 0x000fe40000010000 */
[----:B------:R-:W1:Y:S01]  /*24b0*/  LDC.64 R22, c[0x0][0x428] ;  /* 0x00010a00ff167b82 */ /* 0x000e620000000a00 */
[C---:B------:R-:W-:Y:S01]  /*24c0*/  FADD.FTZ R19, -R20.reuse, R19 ;  /* 0x0000001314137221 */ /* 0x040fe20000010100 */
[C---:B------:R-:W-:Y:S01]  /*24d0*/  FADD.FTZ R18, -R20.reuse, R18 ;  /* 0x0000001214127221 */ /* 0x040fe20000010100 */
[C---:B0-----:R-:W-:Y:S01]  /*24e0*/  FADD.FTZ R58, -R20.reuse, R15 ;  /* 0x0000000f143a7221 */ /* 0x041fe20000010100 */
        /* <DEDUP_REMOVED lines=16> */
[----:B------:R-:W-:Y:S01]  /*25f0*/  FMUL.FTZ R29, R36, R58 ;  /* 0x0000003a241d7220 */ /* 0x000fe20000410000 */
[----:B-1----:R-:W-:-:S04]  /*2600*/  IMAD.WIDE.U32 R20, R37, 0x10, R22 ;  /* 0x0000001025147825 */ /* 0x002fc800078e0016 */
[----:B------:R-:W-:Y:S01]  /*2610*/  FFMA.FTZ R18, R19, R41, R40 ;  /* 0x0000002913127223 */ /* 0x000fe20000010028 */
[----:B------:R-:W-:Y:S01]  /*2620*/  FFMA.FTZ R15, R15, R45, R42 ;  /* 0x0000002d0f0f7223 */ /* 0x000fe2000001002a */
[C---:B------:R-:W-:Y:S01]  /*2630*/  FMUL.FTZ R19, R36.reuse, R12 ;  /* 0x0000000c24137220 */ /* 0x040fe20000410000 */
[C---:B------:R-:W-:Y:S01]  /*2640*/  FMUL.FTZ R12, R36.reuse, R13 ;  /* 0x0000000d240c7220 */ /* 0x040fe20000410000 */
[C---:B------:R-:W-:Y:S01]  /*2650*/  FMUL.FTZ R13, R36.reuse, R14 ;  /* 0x0000000e240d7220 */ /* 0x040fe20000410000 */
[----:B------:R-:W-:Y:S01]  /*2660*/  FMUL.FTZ R37, R36, R17 ;  /* 0x0000001124257220 */ /* 0x000fe20000410000 */
[----:B------:R-:W-:Y:S01]  /*2670*/  F2FP.BF16.F32.PACK_AB R15, R18, R15 ;  /* 0x0000000f120f723e */ /* 0x000fe200000010ff */
[----:B------:R-:W-:Y:S01]  /*2680*/  FFMA.FTZ R18, R29, R51, R50 ;  /* 0x000000331d127223 */ /* 0x000fe20000010032 */
[----:B------:R-:W-:Y:S01]  /*2690*/  FFMA.FTZ R13, R13, R52, R56 ;  /* 0x000000340d0d7223 */ /* 0x000fe20000010038 */
[----:B------:R-:W-:Y:S01]  /*26a0*/  FFMA.FTZ R17, R19, R55, R60 ;  /* 0x0000003713117223 */ /* 0x000fe2000001003c */
[----:B------:R-:W-:Y:S01]  /*26b0*/  FFMA.FTZ R12, R12, R54, R53 ;  /* 0x000000360c0c7223 */ /* 0x000fe20000010035 */
[----:B------:R-:W-:Y:S01]  /*26c0*/  FMUL.FTZ R19, R36, R25 ;  /* 0x0000001924137220 */ /* 0x000fe20000410000 */
[----:B------:R-:W0:Y:S01]  /*26d0*/  @!P2 LDC.64 R28, c[0x0][0x3c0] ;  /* 0x0000f000ff1cab82 */ /* 0x000e220000000a00 */
        /* <DEDUP_REMOVED lines=8> */
[----:B------:R-:W1:Y:S01]  /*2760*/  @!P2 LDC.64 R24, c[0x0][0x3c8] ;  /* 0x0000f200ff18ab82 */ /* 0x000e620000000a00 */
[----:B------:R-:W-:Y:S01]  /*2770*/  FFMA.FTZ R58, R26, R32, R33 ;  /* 0x000000201a3a7223 */ /* 0x000fe20000010021 */
[----:B------:R-:W-:Y:S01]  /*2780*/  FFMA.FTZ R17, R17, R5, R2 ;  /* 0x0000000511117223 */ /* 0x000fe20000010002 */
[----:B------:R-:W-:Y:S01]  /*2790*/  FFMA.FTZ R30, R30, R8, R3 ;  /* 0x000000081e1e7223 */ /* 0x000fe20000010003 */
[----:B------:R-:W-:Y:S01]  /*27a0*/  FFMA.FTZ R26, R18, R6, R7 ;  /* 0x00000006121a7223 */ /* 0x000fe20000010007 */
[----:B------:R-:W-:Y:S01]  /*27b0*/  FFMA.FTZ R31, R31, R11, R4 ;  /* 0x0000000b1f1f7223 */ /* 0x000fe20000010004 */
[C---:B------:R-:W-:Y:S01]  /*27c0*/  FMUL.FTZ R59, R36.reuse, R59 ;  /* 0x0000003b243b7220 */ /* 0x040fe20000410000 */
[----:B------:R-:W-:Y:S01]  /*27d0*/  FMUL.FTZ R57, R36, R57 ;  /* 0x0000003924397220 */ /* 0x000fe20000410000 */
[----:B------:R-:W-:Y:S01]  /*27e0*/  F2FP.BF16.F32.PACK_AB R18, R27, R30 ;  /* 0x0000001e1b12723e */ /* 0x000fe200000010ff */
[----:B------:R-:W-:Y:S01]  /*27f0*/  FFMA.FTZ R37, R37, R47, R46 ;  /* 0x0000002f25257223 */ /* 0x000fe2000001002e */
[----:B------:R-:W-:Y:S01]  /*2800*/  F2FP.BF16.F32.PACK_AB R17, R26, R17 ;  /* 0x000000111a11723e */ /* 0x000fe200000010ff */
[----:B------:R-:W-:Y:S01]  /*2810*/  FFMA.FTZ R14, R59, R49, R48 ;  /* 0x000000313b0e7223 */ /* 0x000fe20000010030 */
[----:B------:R-:W2:Y:S01]  /*2820*/  LDC.64 R26, c[0x0][0x380] ;  /* 0x0000e000ff1a7b82 */ /* 0x000ea20000000a00 */
[----:B------:R-:W-:Y:S01]  /*2830*/  F2FP.BF16.F32.PACK_AB R19, R58, R31 ;  /* 0x0000001f3a13723e */ /* 0x000fe200000010ff */
[----:B------:R-:W-:Y:S01]  /*2840*/  FMUL.FTZ R31, R36, R16 ;  /* 0x00000010241f7220 */ /* 0x000fe20000410000 */
[----:B------:R-:W-:Y:S01]  /*2850*/  FFMA.FTZ R57, R57, R35, R34 ;  /* 0x0000002339397223 */ /* 0x000fe20000010022 */
[----:B0-----:R-:W-:Y:S01]  /*2860*/  @!P2 IMAD.WIDE R28, R0, 0x4, R28 ;  /* 0x00000004001ca825 */ /* 0x001fe200078e021c */
[----:B------:R-:W-:-:S03]  /*2870*/  F2FP.BF16.F32.PACK_AB R14, R37, R14 ;  /* 0x0000000e250e723e */ /* 0x000fc600000010ff */
[----:B------:R-:W-:Y:S01]  /*2880*/  FFMA.FTZ R16, R31, R39, R38 ;  /* 0x000000271f107223 */ /* 0x000fe20000010026 */
[----:B------:R-:W-:Y:S01]  /*2890*/  IMAD.WIDE.U32 R22, R43, 0x10, R22 ;  /* 0x000000102b167825 */ /* 0x000fe200078e0016 */
[----:B------:R0:W-:Y:S03]  /*28a0*/  @!P2 STG.E desc[UR6][R28.64], R44 ;  /* 0x0000002c1c00a986 */ /* 0x0001e6000c101906 */
[----:B------:R-:W-:Y:S01]  /*28b0*/  F2FP.BF16.F32.PACK_AB R16, R57, R16 ;  /* 0x000000103910723e */ /* 0x000fe200000010ff */
[----:B-1----:R-:W-:-:S05]  /*28c0*/  @!P2 IMAD.WIDE R24, R0, 0x4, R24 ;  /* 0x000000040018a825 */ /* 0x002fca00078e0218 */
[----:B------:R0:W-:Y:S04]  /*28d0*/  @!P2 STG.E desc[UR6][R24.64], R36 ;  /* 0x000000241800a986 */ /* 0x0001e8000c101906 */
[----:B------:R0:W-:Y:S01]  /*28e0*/  STG.E.128 desc[UR6][R20.64], R12 ;  /* 0x0000000c14007986 */ /* 0x0001e2000c101d06 */
[----:B--2---:R-:W-:-:S03]  /*28f0*/  LEA R0, R26, R0, 0x2 ;  /* 0x000000001a007211 */ /* 0x004fc600078e10ff */
[----:B------:R0:W-:Y:S01]  /*2900*/  STG.E.128 desc[UR6][R22.64], R16 ;  /* 0x0000001016007986 */ /* 0x0001e2000c101d06 */
[----:B------:R-:W-:-:S13]  /*2910*/  ISETP.GE.AND P0, PT, R0, R27, PT ;  /* 0x0000001b0000720c */ /* 0x000fda0003f06270 */
[----:B------:R-:W-:Y:S05]  /*2920*/  @!P0 BRA `(.L_x_6061) ;  /* 0xffffffec00cc8947 */ /* 0x000fea000383ffff */
[----:B------:R-:W-:Y:S05]  /*2930*/  EXIT ;  /* 0x000000000000794d */ /* 0x000fea0003800000 */
.L_x_6053:
[----:B------:R-:W-:Y:S01]  /*2940*/  HFMA2 R22, -RZ, RZ, 0, 5.9604644775390625e-08 ;  /* 0x00000001ff167431 */ /* 0x000fe200000001ff */
[----:B------:R-:W-:Y:S01]  /*2950*/  BSSY B0, `(.L_x_6062) ;  /* 0x0000006000007945 */ /* 0x000fe20003800000 */
[----:B0-----:R-:W-:Y:S02]  /*2960*/  MOV R21, 0x1f ;  /* 0x0000001f00157802 */ /* 0x001fe40000000f00 */
[----:B------:R-:W-:-:S07]  /*2970*/  MOV R20, 0xffffffff ;  /* 0xffffffff00147802 */ /* 0x000fce0000000f00 */
[----:B------:R-:W-:Y:S05]  /*2980*/  WARPSYNC.COLLECTIVE R20, `(.L_x_6063) ;  /* 0x0000000014087348 */ /* 0x000fea0003c00000 */
[----:B------:R0:W1:Y:S02]  /*2990*/  SHFL.BFLY P0, R36, R23, R22, R21 ;  /* 0x0c00001617247389 */ /* 0x0000640000000015 */
[----:B01----:R-:W-:Y:S05]  /*29a0*/  ENDCOLLECTIVE ;  /* 0x000000000000791b */ /* 0x003fea0003800000 */
.L_x_6063:
[----:B------:R-:W-:Y:S05]  /*29b0*/  BSYNC B0 ;  /* 0x0000000000007941 */ /* 0x000fea0003800000 */
.L_x_6062:
        /* <DEDUP_REMOVED lines=8> */
.L_x_6064:
[----:B------:R-:W-:Y:S02]  /*2a40*/  HFMA2 R22, -RZ, RZ, 0, 2.384185791015625e-07 ;  /* 0x00000004ff167431 */ /* 0x000fe400000001ff */
[----:B------:R-:W-:-:S05]  /*2a50*/  FADD.FTZ R58, R23, R36 ;  /* 0x00000024173a7221 */ /* 0x000fca0000010000 */
[----:B------:R-:W-:-:S07]  /*2a60*/  MOV R23, R58 ;  /* 0x0000003a00177202 */ /* 0x000fce0000000f00 */
[----:B------:R-:W-:Y:S05]  /*2a70*/  WARPSYNC.COLLECTIVE R20, `(.L_x_6065) ;  /* 0x0000000014087348 */ /* 0x000fea0003c00000 */
[----:B------:R0:W1:Y:S02]  /*2a80*/  SHFL.BFLY P0, R36, R23, R22, R21 ;  /* 0x0c00001617247389 */ /* 0x0000640000000015 */
[----:B01----:R-:W-:Y:S05]  /*2a90*/  ENDCOLLECTIVE ;  /* 0x000000000000791b */ /* 0x003fea0003800000 */
.L_x_6065:
[----:B------:R-:W-:Y:S02]  /*2aa0*/  HFMA2 R22, -RZ, RZ, 0, 4.76837158203125e-07 ;  /* 0x00000008ff167431 */ /* 0x000fe400000001ff */
[----:B------:R-:W-:-:S05]  /*2ab0*/  FADD.FTZ R59, R58, R36 ;  /* 0x000000243a3b7221 */ /* 0x000fca0000010000 */
[----:B------:R-:W-:-:S07]  /*2ac0*/  MOV R23, R59 ;  /* 0x0000003b00177202 */ /* 0x000fce0000000f00 */
[----:B------:R-:W-:Y:S05]  /*2ad0*/  WARPSYNC.COLLECTIVE R20, `(.L_x_6066) ;  /* 0x0000000014087348 */ /* 0x000fea0003c00000 */
[----:B------:R0:W1:Y:S02]  /*2ae0*/  SHFL.BFLY P0, R36, R23, R22, R21 ;  /* 0x0c00001617247389 */ /* 0x0000640000000015 */
[----:B01----:R-:W-:Y:S05]  /*2af0*/  ENDCOLLECTIVE ;  /* 0x000000000000791b */ /* 0x003fea0003800000 */
.L_x_6066:
[----:B------:R-:W-:Y:S02]  /*2b00*/  HFMA2 R22, -RZ, RZ, 0, 9.5367431640625e-07 ;  /* 0x00000010ff167431 */ /* 0x000fe400000001ff */
[----:B------:R-:W-:-:S05]  /*2b10*/  FADD.FTZ R59, R59, R36 ;  /* 0x000000243b3b7221 */ /* 0x000fca0000010000 */
[----:B------:R-:W-:-:S07]  /*2b20*/  MOV R23, R59 ;  /* 0x0000003b00177202 */ /* 0x000fce0000000f00 */
[----:B------:R-:W-:Y:S05]  /*2b30*/  WARPSYNC.COLLECTIVE R20, `(.L_x_6067) ;  /* 0x0000000014087348 */ /* 0x000fea0003c00000 */
[----:B------:R0:W1:Y:S02]  /*2b40*/  SHFL.BFLY P0, R36, R23, R22, R21 ;  /* 0x0c00001617247389 */ /* 0x0000640000000015 */
[----:B01----:R-:W-:Y:S05]  /*2b50*/  ENDCOLLECTIVE ;  /* 0x000000000000791b */ /* 0x003fea0003800000 */
.L_x_6067:
[----:B------:R-:W-:Y:S01]  /*2b60*/  MOV R22, 0x1 ;  /* 0x0000000100167802 */ /* 0x000fe20000000f00 */
        /* <DEDUP_REMOVED lines=34> */
[----:B------:R-:W-:-:S07]  /*2d90*/  FFMA.FTZ R23, R23, R23, R36 ;  /* 0x0000001717177223 */ /* 0x000fce0000010024 */
[----:B------:R-:W-:Y:S05]  /*2da0*/  WARPSYNC.COLLECTIVE R20, `(.L_x_6068) ;  /* 0x0000000014087348 */ /* 0x000fea0003c00000 */
[----:B------:R0:W1:Y:S02]  /*2db0*/  SHFL.BFLY P0, R36, R23, R22, R21 ;  /* 0x0c00001617247389 */ /* 0x0000640000000015 */
[----:B01----:R-:W-:Y:S05]  /*2dc0*/  ENDCOLLECTIVE ;  /* 0x000000000000791b */ /* 0x003fea0003800000 */
.L_x_6068:
[----:B------:R-:W-:Y:S02]  /*2dd0*/  HFMA2 R22, -RZ, RZ, 0, 1.1920928955078125e-07 ;  /* 0x00000002ff167431 */ /* 0x000fe400000001ff */
[----:B------:R-:W-:-:S05]  /*2de0*/  FADD.FTZ R58, R23, R36 ;  /* 0x00000024173a7221 */ /* 0x000fca0000010000 */
[----:B------:R-:W-:-:S07]  /*2df0*/  MOV R23, R58 ;  /* 0x0000003a00177202 */ /* 0x000fce0000000f00 */
[----:B------:R-:W-:Y:S05]  /*2e00*/  WARPSYNC.COLLECTIVE R20, `(.L_x_6069) ;  /* 0x0000000014087348 */ /* 0x000fea0003c00000 */
[----:B------:R0:W1:Y:S02]  /*2e10*/  SHFL.BFLY P0, R36, R23, R22, R21 ;  /* 0x0c00001617247389 */ /* 0x0000640000000015 */
[----:B01----:R-:W-:Y:S05]  /*2e20*/  ENDCOLLECTIVE ;  /* 0x000000000000791b */ /* 0x003fea0003800000 */
.L_x_6069:
[----:B------:R-:W-:Y:S02]  /*2e30*/  HFMA2 R22, -RZ, RZ, 0, 2.384185791015625e-07 ;  /* 0x00000004ff167431 */ /* 0x000fe400000001ff */
[----:B------:R-:W-:-:S05]  /*2e40*/  FADD.FTZ R59, R58, R36 ;  /* 0x000000243a3b7221 */ /* 0x000fca0000010000 */
[----:B------:R-:W-:-:S07]  /*2e50*/  MOV R23, R59 ;  /* 0x0000003b00177202 */ /* 0x000fce0000000f00 */
[----:B------:R-:W-:Y:S05]  /*2e60*/  WARPSYNC.COLLECTIVE R20, `(.L_x_6070) ;  /* 0x0000000014087348 */ /* 0x000fea0003c00000 */
[----:B------:R0:W1:Y:S02]  /*2e70*/  SHFL.BFLY P0, R36, R23, R22, R21 ;  /* 0x0c00001617247389 */ /* 0x0000640000000015 */
[----:B01----:R-:W-:Y:S05]  /*2e80*/  ENDCOLLECTIVE ;  /* 0x000000000000791b */ /* 0x003fea0003800000 */
.L_x_6070:
[----:B------:R-:W-:Y:S02]  /*2e90*/  HFMA2 R22, -RZ, RZ, 0, 4.76837158203125e-07 ;  /* 0x00000008ff167431 */ /* 0x000fe400000001ff */
[----:B------:R-:W-:-:S05]  /*2ea0*/  FADD.FTZ R59, R59, R36 ;  /* 0x000000243b3b7221 */ /* 0x000fca0000010000 */
[----:B------:R-:W-:-:S07]  /*2eb0*/  MOV R23, R59 ;  /* 0x0000003b00177202 */ /* 0x000fce0000000f00 */
[----:B------:R-:W-:Y:S05]  /*2ec0*/  WARPSYNC.COLLECTIVE R20, `(.L_x_6071) ;  /* 0x0000000014087348 */ /* 0x000fea0003c00000 */
[----:B------:R0:W1:Y:S02]  /*2ed0*/  SHFL.BFLY P0, R36, R23, R22, R21 ;  /* 0x0c00001617247389 */ /* 0x0000640000000015 */
[----:B01----:R-:W-:Y:S05]  /*2ee0*/  ENDCOLLECTIVE ;  /* 0x000000000000791b */ /* 0x003fea0003800000 */
.L_x_6071:
[----:B------:R-:W-:Y:S02]  /*2ef0*/  HFMA2 R22, -RZ, RZ, 0, 9.5367431640625e-07 ;  /* 0x00000010ff167431 */ /* 0x000fe400000001ff */
[----:B------:R-:W-:-:S05]  /*2f00*/  FADD.FTZ R58, R59, R36 ;  /* 0x000000243b3a7221 */ /* 0x000fca0000010000 */
[----:B------:R-:W-:-:S07]  /*2f10*/  MOV R23, R58 ;  /* 0x0000003a00177202 */ /* 0x000fce0000000f00 */
[----:B------:R-:W-:Y:S05]  /*2f20*/  WARPSYNC.COLLECTIVE R20, `(.L_x_6072) ;  /* 0x0000000014087348 */ /* 0x000fea0003c00000 */
[----:B------:R0:W1:Y:S02]  /*2f30*/  SHFL.BFLY P0, R36, R23, R22, R21 ;  /* 0x0c00001617247389 */ /* 0x0000640000000015 */
[----:B01----:R-:W-:Y:S05]  /*2f40*/  ENDCOLLECTIVE ;  /* 0x000000000000791b */ /* 0x003fea0003800000 */
.L_x_6072:
[----:B------:R-:W-:Y:S05]  /*2f50*/  BRA `(.L_x_6073) ;  /* 0xffffffe000607947 */ /* 0x000fea000383ffff */
.L_x_6060:
[----:B0-----:R-:W-:Y:S01]  /*2f60*/  HFMA2 R21, -RZ, RZ, 0, 1.847743988037109375e-06 ;  /* 0x0000001fff157431 */ /* 0x001fe200000001ff */
[----:B------:R-:W-:Y:S01]  /*2f70*/  BSSY B0, `(.L_x_6074) ;  /* 0x0000006000007945 */ /* 0x000fe20003800000 */
[----:B------:R-:W-:Y:S02]  /*2f80*/  MOV R22, 0x1 ;  /* 0x0000000100167802 */ /* 0x000fe40000000f00 */
[----:B------:R-:W-:-:S07]  /*2f90*/  MOV R20, 0xffffffff ;  /* 0xffffffff00147802 */ /* 0x000fce0000000f00 */
[----:B------:R-:W-:Y:S05]  /*2fa0*/  WARPSYNC.COLLECTIVE R20, `(.L_x_6075) ;  /* 0x0000000014087348 */ /* 0x000fea0003c00000 */
[----:B------:R0:W1:Y:S02]  /*2fb0*/  SHFL.BFLY P0, R36, R23, R22, R21 ;  /* 0x0c00001617247389 */ /* 0x0000640000000015 */
[----:B01----:R-:W-:Y:S05]  /*2fc0*/  ENDCOLLECTIVE ;  /* 0x000000000000791b */ /* 0x003fea0003800000 */
.L_x_6075:
[----:B------:R-:W-:Y:S05]  /*2fd0*/  BSYNC B0 ;  /* 0x0000000000007941 */ /* 0x000fea0003800000 */
.L_x_6074:
        /* <DEDUP_REMOVED lines=8> */
.L_x_6076:
[----:B------:R-:W-:Y:S02]  /*3060*/  HFMA2 R22, -RZ, RZ, 0, 2.384185791015625e-07 ;  /* 0x00000004ff167431 */ /* 0x000fe400000001ff */
[----:B------:R-:W-:-:S05]  /*3070*/  FADD.FTZ R58, R23, R36 ;  /* 0x00000024173a7221 */ /* 0x000fca0000010000 */
[----:B------:R-:W-:-:S07]  /*3080*/  MOV R23, R58 ;  /* 0x0000003a00177202 */ /* 0x000fce0000000f00 */
[----:B------:R-:W-:Y:S05]  /*3090*/  WARPSYNC.COLLECTIVE R20, `(.L_x_6077) ;  /* 0x0000000014087348 */ /* 0x000fea0003c00000 */
[----:B------:R0:W1:Y:S02]  /*30a0*/  SHFL.BFLY P0, R36, R23, R22, R21 ;  /* 0x0c00001617247389 */ /* 0x0000640000000015 */
[----:B01----:R-:W-:Y:S05]  /*30b0*/  ENDCOLLECTIVE ;  /* 0x000000000000791b */ /* 0x003fea0003800000 */
.L_x_6077:
[----:B------:R-:W-:Y:S02]  /*30c0*/  HFMA2 R22, -RZ, RZ, 0, 4.76837158203125e-07 ;  /* 0x00000008ff167431 */ /* 0x000fe400000001ff */
[----:B------:R-:W-:-:S05]  /*30d0*/  FADD.FTZ R59, R58, R36 ;  /* 0x000000243a3b7221 */ /* 0x000fca0000010000 */
[----:B------:R-:W-:-:S07]  /*30e0*/  MOV R23, R59 ;  /* 0x0000003b00177202 */ /* 0x000fce0000000f00 */
[----:B------:R-:W-:Y:S05]  /*30f0*/  WARPSYNC.COLLECTIVE R20, `(.L_x_6078) ;  /* 0x0000000014087348 */ /* 0x000fea0003c00000 */
[----:B------:R0:W1:Y:S02]  /*3100*/  SHFL.BFLY P0, R36, R23, R22, R21 ;  /* 0x0c00001617247389 */ /* 0x0000640000000015 */
[----:B01----:R-:W-:Y:S05]  /*3110*/  ENDCOLLECTIVE ;  /* 0x000000000000791b */ /* 0x003fea0003800000 */
.L_x_6078:
[----:B------:R-:W-:Y:S02]  /*3120*/  HFMA2 R22, -RZ, RZ, 0, 9.5367431640625e-07 ;  /* 0x00000010ff167431 */ /* 0x000fe400000001ff */
[----:B------:R-:W-:-:S05]  /*3130*/  FADD.FTZ R59, R59, R36 ;  /* 0x000000243b3b7221 */ /* 0x000fca0000010000 */
[----:B------:R-:W-:-:S07]  /*3140*/  MOV R23, R59 ;  /* 0x0000003b00177202 */ /* 0x000fce0000000f00 */
[----:B------:R-:W-:Y:S05]  /*3150*/  WARPSYNC.COLLECTIVE R20, `(.L_x_6079) ;  /* 0x0000000014087348 */ /* 0x000fea0003c00000 */
[----:B------:R0:W1:Y:S02]  /*3160*/  SHFL.BFLY P0, R36, R23, R22, R21 ;  /* 0x0c00001617247389 */ /* 0x0000640000000015 */
[----:B01----:R-:W-:Y:S05]  /*3170*/  ENDCOLLECTIVE ;  /* 0x000000000000791b */ /* 0x003fea0003800000 */
.L_x_6079:
        /* <DEDUP_REMOVED lines=39> */
.L_x_6080:
[----:B------:R-:W-:Y:S02]  /*33f0*/  HFMA2 R22, -RZ, RZ, 0, 1.1920928955078125e-07 ;  /* 0x00000002ff167431 */ /* 0x000fe400000001ff */
[----:B------:R-:W-:-:S05]  /*3400*/  FADD.FTZ R58, R23, R36 ;  /* 0x00000024173a7221 */ /* 0x000fca0000010000 */
[----:B------:R-:W-:-:S07]  /*3410*/  MOV R23, R58 ;  /* 0x0000003a00177202 */ /* 0x000fce0000000f00 */
[----:B------:R-:W-:Y:S05]  /*3420*/  WARPSYNC.COLLECTIVE R20, `(.L_x_6081) ;  /* 0x0000000014087348 */ /* 0x000fea0003c00000 */
[----:B------:R0:W1:Y:S02]  /*3430*/  SHFL.BFLY P0, R36, R23, R22, R21 ;  /* 0x0c00001617247389 */ /* 0x0000640000000015 */
[----:B01----:R-:W-:Y:S05]  /*3440*/  ENDCOLLECTIVE ;  /* 0x000000000000791b */ /* 0x003fea0003800000 */
.L_x_6081:
[----:B------:R-:W-:Y:S02]  /*3450*/  HFMA2 R22, -RZ, RZ, 0, 2.384185791015625e-07 ;  /* 0x00000004ff167431 */ /* 0x000fe400000001ff */
[----:B------:R-:W-:-:S05]  /*3460*/  FADD.FTZ R59, R58, R36 ;  /* 0x000000243a3b7221 */ /* 0x000fca0000010000 */
[----:B------:R-:W-:-:S07]  /*3470*/  MOV R23, R59 ;  /* 0x0000003b00177202 */ /* 0x000fce0000000f00 */
[----:B------:R-:W-:Y:S05]  /*3480*/  WARPSYNC.COLLECTIVE R20, `(.L_x_6082) ;  /* 0x0000000014087348 */ /* 0x000fea0003c00000 */
[----:B------:R0:W1:Y:S02]  /*3490*/  SHFL.BFLY P0, R36, R23, R22, R21 ;  /* 0x0c00001617247389 */ /* 0x0000640000000015 */
[----:B01----:R-:W-:Y:S05]  /*34a0*/  ENDCOLLECTIVE ;  /* 0x000000000000791b */ /* 0x003fea0003800000 */
.L_x_6082:
[----:B------:R-:W-:Y:S02]  /*34b0*/  HFMA2 R22, -RZ, RZ, 0, 4.76837158203125e-07 ;  /* 0x00000008ff167431 */ /* 0x000fe400000001ff */
[----:B------:R-:W-:-:S05]  /*34c0*/  FADD.FTZ R59, R59, R36 ;  /* 0x000000243b3b7221 */ /* 0x000fca0000010000 */
[----:B------:R-:W-:-:S07]  /*34d0*/  MOV R23, R59 ;  /* 0x0000003b00177202 */ /* 0x000fce0000000f00 */
[----:B------:R-:W-:Y:S05]  /*34e0*/  WARPSYNC.COLLECTIVE R20, `(.L_x_6083) ;  /* 0x0000000014087348 */ /* 0x000fea0003c00000 */
[----:B------:R0:W1:Y:S02]  /*34f0*/  SHFL.BFLY P0, R36, R23, R22, R21 ;  /* 0x0c00001617247389 */ /* 0x0000640000000015 */
[----:B01----:R-:W-:Y:S05]  /*3500*/  ENDCOLLECTIVE ;  /* 0x000000000000791b */ /* 0x003fea0003800000 */
.L_x_6083:
[----:B------:R-:W-:Y:S02]  /*3510*/  HFMA2 R22, -RZ, RZ, 0, 9.5367431640625e-07 ;  /* 0x00000010ff167431 */ /* 0x000fe400000001ff */
[----:B------:R-:W-:-:S05]  /*3520*/  FADD.FTZ R58, R59, R36 ;  /* 0x000000243b3a7221 */ /* 0x000fca0000010000 */
[----:B------:R-:W-:-:S07]  /*3530*/  MOV R23, R58 ;  /* 0x0000003a00177202 */ /* 0x000fce0000000f00 */
[----:B------:R-:W-:Y:S05]  /*3540*/  WARPSYNC.COLLECTIVE R20, `(.L_x_6084) ;  /* 0x0000000014087348 */ /* 0x000fea0003c00000 */
[----:B------:R0:W1:Y:S02]  /*3550*/  SHFL.BFLY P0, R36, R23, R22, R21 ;  /* 0x0c00001617247389 */ /* 0x0000640000000015 */
[----:B01----:R-:W-:Y:S05]  /*3560*/  ENDCOLLECTIVE ;  /* 0x000000000000791b */ /* 0x003fea0003800000 */
.L_x_6084:
[----:B------:R-:W-:Y:S05]  /*3570*/  BRA `(.L_x_6085) ;  /* 0xffffffec00b07947 */ /* 0x000fea000383ffff */
.L_x_6086:
        /* <DEDUP_REMOVED lines=16> */
.L_x_20270:


//--------------------- .text._ZN10layer_norm13ln_fwd_kernelINS_13Kernel_traitsI13__nv_bfloat16S2_fS2_fjLj512ELj1ELj4ELj1ELj16ENS_18Kernel_traits_baseILj512ES2_S2_fS2_fjLj128EEEEELb0ELb0ELb1ELb0EEEvNS_9FwdParamsE --------------------------
	.section	.text._ZN10layer_norm13ln_fwd_kernelINS_13Kernel_traitsI13__nv_bfloat16S2_fS2_fjLj512ELj1ELj4ELj1ELj16ENS_18Kernel_traits_baseILj512ES2_S2_fS2_fjLj128EEEEELb0ELb0ELb1ELb0EEEvNS_9FwdParamsE,"ax",@progbits
	.align	128
        .global         _ZN10layer_norm13ln_fwd_kernelINS_13Kernel_traitsI13__nv_bfloat16S2_fS2_fjLj512ELj1ELj4ELj1ELj16ENS_18Kernel_traits_baseILj512ES2_S2_fS2_fjLj128EEEEELb0ELb0ELb1ELb0EEEvNS_9FwdParamsE
        .type           _ZN10layer_norm13ln_fwd_kernelINS_13Kernel_traitsI13__nv_bfloat16S2_fS2_fjLj512ELj1ELj4ELj1ELj16ENS_18Kernel_traits_baseILj512ES2_S2_fS2_fjLj128EEEEELb0ELb0ELb1ELb0EEEvNS_9FwdParamsE,@function
        .size           _ZN10layer_norm13ln_fwd_kernelINS_13Kernel_traitsI13__nv_bfloat16S2_fS2_fjLj512ELj1ELj4ELj1ELj16ENS_18Kernel_traits_baseILj512ES2_S2_fS2_fjLj128EEEEELb0ELb0ELb1ELb0EEEvNS_9FwdParamsE,(.L_x_20271 - _ZN10layer_norm13ln_fwd_kernelINS_13Kernel_traitsI13__nv_bfloat16S2_fS2_fjLj512ELj1ELj4ELj1ELj16ENS_18Kernel_traits_baseILj512ES2_S2_fS2_fjLj128EEEEELb0ELb0ELb1ELb0EEEvNS_9FwdParamsE)
        .other          _ZN10layer_norm13ln_fwd_kernelINS_13Kernel_traitsI13__nv_bfloat16S2_fS2_fjLj512ELj1ELj4ELj1ELj16ENS_18Kernel_traits_baseILj512ES2_S2_fS2_fjLj128EEEEELb0ELb0ELb1ELb0EEEvNS_9FwdParamsE,@"STO_CUDA_ENTRY STV_DEFAULT"
_ZN10layer_norm13ln_fwd_kernelINS_13Kernel_traitsI13__nv_bfloat16S2_fS2_fjLj512ELj1ELj4ELj1ELj16ENS_18Kernel_traits_baseILj512ES2_S2_fS2_fjLj128EEEEELb0ELb0ELb1ELb0EEEvNS_9FwdParamsE:
.text._ZN10layer_norm13ln_fwd_kernelINS_13Kernel_traitsI13__nv_bfloat16S2_fS2_fjLj512ELj1ELj4ELj1ELj16ENS_18Kernel_traits_baseILj512ES2_S2_fS2_fjLj128EEEEELb0ELb0ELb1ELb0EEEvNS_9FwdParamsE:
        /* <DEDUP_REMOVED lines=30> */
.L_x_6090:
[----:B------:R-:W-:Y:S05]  /*01e0*/  BSYNC.RECONVERGENT B1 ;  /* 0x0000000000017941 */ /* 0x000fea0003800200 */
.L_x_6089:
        /* <DEDUP_REMOVED lines=8> */
.L_x_6088:
        /* <DEDUP_REMOVED lines=15> */
.L_x_6091:
[----:B------:R-:W-:Y:S05]  /*0360*/  BSYNC.RECONVERGENT B0 ;  /* 0x0000000000007941 */ /* 0x000fea0003800200 */
.L_x_6087:
        /* <DEDUP_REMOVED lines=8> */
[----:B0-----:R-:W-:Y:S01]  /*03f0*/  PRMT R2, R15, 0x7632, R2 ;  /* 0x000076320f027816 */ /* 0x001fe20000000002 */
[----:B------:R-:W0:Y:S01]  /*0400*/  LDCU.64 UR8, c[0x0][0x3a0] ;  /* 0x00007400ff0877ac */ /* 0x000e220008000a00 */
[----:B------:R-:W-:Y:S02]  /*0410*/  PRMT R3, R11, 0x7632, R3 ;  /* 0x000076320b037816 */ /* 0x000fe40000000003 */
[----:B------:R-:W-:-:S02]  /*0420*/  PRMT R4, R14, 0x7632, R4 ;  /* 0x000076320e047816 */ /* 0x000fc40000000004 */
[----:B------:R-:W-:Y:S02]  /*0430*/  PRMT R5, R10, 0x7632, R5 ;  /* 0x000076320a057816 */ /* 0x000fe40000000005 */
[----:B------:R-:W-:Y:S02]  /*0440*/  PRMT R6, R13, 0x7632, R6 ;  /* 0x000076320d067816 */ /* 0x000fe40000000006 */
[----:B------:R-:W-:Y:S02]  /*0450*/  PRMT R7, R9, 0x7632, R7 ;  /* 0x0000763209077816 */ /* 0x000fe40000000007 */
[----:B-1----:R-:W-:Y:S02]  /*0460*/  ISETP.NE.AND P0, PT, RZ, UR4, PT ;  /* 0x00000004ff007c0c */ /* 0x002fe4000bf05270 */
[----:B------:R-:W-:Y:S02]  /*0470*/  PRMT R48, R12, 0x7632, R48 ;  /* 0x000076320c307816 */ /* 0x000fe40000000030 */
[----:B--2---:R-:W-:-:S09]  /*0480*/  PRMT R49, R8, 0x7632, R49 ;  /* 0x0000763208317816 */ /* 0x004fd20000000031 */
.L_x_6109:
[----:B------:R-:W1:Y:S08]  /*0490*/  LDC.64 R46, c[0x0][0x3f0] ;  /* 0x0000fc00ff2e7b82 */ /* 0x000e700000000a00 */
[----:B------:R-:W2:Y:S08]  /*04a0*/  LDC.64 R56, c[0x0][0x3f8] ;  /* 0x0000fe00ff387b82 */ /* 0x000eb00000000a00 */
[----:B------:R-:W3:Y:S01]  /*04b0*/  LDC R45, c[0x0][0x388] ;  /* 0x0000e200ff2d7b82 */ /* 0x000ee20000000800 */
[----:B-1----:R-:W-:-:S06]  /*04c0*/  IMAD.WIDE R46, R52, 0x4, R46 ;  /* 0x00000004342e7825 */ /* 0x002fcc00078e022e */
[----:B------:R-:W4:Y:S01]  /*04d0*/  LDG.E R46, desc[UR6][R46.64] ;  /* 0x000000062e2e7981 */ /* 0x000f22000c1e1900 */
[----:B--2---:R-:W-:-:S05]  /*04e0*/  IMAD.WIDE R56, R52, 0x4, R56 ;  /* 0x0000000434387825 */ /* 0x004fca00078e0238 */
[----:B------:R1:W5:Y:S01]  /*04f0*/  LDG.E R44, desc[UR6][R56.64] ;  /* 0x00000006382c7981 */ /* 0x000362000c1e1900 */
[----:B------:R-:W-:Y:S01]  /*0500*/  ISETP.GE.U32.AND P1, PT, R53, 0x20, PT ;  /* 0x000000203500780c */ /* 0x000fe20003f26070 */
[----:B------:R-:W-:Y:S01]  /*0510*/  BSSY.RECONVERGENT B0, `(.L_x_6092) ;  /* 0x0000062000007945 */ /* 0x000fe20003800200 */
[----:B----4-:R-:W-:-:S13]  /*0520*/  ISETP.GE.AND P3, PT, R46, 0x1, PT ;  /* 0x000000012e00780c */ /* 0x010fda0003f66270 */
[----:B------:R-:W-:-:S05]  /*0530*/  @P3 IADD3 R58, PT, PT, R46, -0x1, RZ ;  /* 0xffffffff2e3a3810 */ /* 0x000fca0007ffe0ff */
[-C--:B---3--:R-:W-:Y:S02]  /*0540*/  @P3 IMAD R55, R58, R45.reuse, RZ ;  /* 0x0000002d3a373224 */ /* 0x088fe400078e02ff */
[----:B------:R-:W-:-:S03]  /*0550*/  IMAD R58, R52, R45, RZ ;  /* 0x0000002d343a7224 */ /* 0x000fc600078e02ff */
[----:B------:R-:W-:Y:S02]  /*0560*/  @P3 SHF.R.S32.HI R60, RZ, 0x1f, R55 ;  /* 0x0000001fff3c3819 */ /* 0x000fe40000011437 */
[----:B------:R-:W-:Y:S02]  /*0570*/  SHF.R.S32.HI R59, RZ, 0x1f, R58 ;  /* 0x0000001fff3b7819 */ /* 0x000fe4000001143a */
[----:B------:R-:W-:Y:S01]  /*0580*/  @P3 LEA.HI R47, R60, R55, RZ, 0x3 ;  /* 0x000000373c2f3211 */ /* 0x000fe200078f18ff */
[----:B------:R-:W-:Y:S01]  /*0590*/  HFMA2 R55, -RZ, RZ, 0, 0 ;  /* 0x00000000ff377431 */ /* 0x000fe200000001ff */
[----:B------:R-:W-:Y:S02]  /*05a0*/  LEA.HI R59, R59, R58, RZ, 0x3 ;  /* 0x0000003a3b3b7211 */ /* 0x000fe400078f18ff */
        /* <DEDUP_REMOVED lines=8> */
.L_x_6095:
[----:B0-----:R-:W-:Y:S05]  /*0630*/  BSYNC.RECONVERGENT B1 ;  /* 0x0000000000017941 */ /* 0x001fea0003800200 */
.L_x_6094:
[----:B------:R-:W-:-:S04]  /*0640*/  UISETP.NE.U32.AND UP0, UPT, UR8, URZ, UPT ;  /* 0x000000ff0800728c */ /* 0x000fc8000bf05070 */
[----:B------:R-:W-:-:S09]  /*0650*/  UISETP.NE.AND.EX UP0, UPT, UR9, URZ, UPT, UP0 ;  /* 0x000000ff0900728c */ /* 0x000fd2000bf05300 */
[----:B------:R-:W-:Y:S05]  /*0660*/  BRA.U !UP0, `(.L_x_6096) ;  /* 0x0000000108887547 */ /* 0x000fea000b800000 */
[----:B------:R-:W0:Y:S02]  /*0670*/  LDC.64 R56, c[0x0][0x3a0] ;  /* 0x0000e800ff387b82 */ /* 0x000e240000000a00 */
[----:B0-----:R-:W-:-:S05]  /*0680*/  IMAD.WIDE.U32 R56, R47, 0x20, R56 ;  /* 0x000000202f387825 */ /* 0x001fca00078e0038 */
[----:B------:R-:W2:Y:S04]  /*0690*/  LDG.E.128 R28, desc[UR6][R56.64] ;  /* 0x00000006381c7981 */ /* 0x000ea8000c1e1d00 */
[----:B------:R0:W3:Y:S01]  /*06a0*/  LDG.E.128 R32, desc[UR6][R56.64+0x10] ;  /* 0x0000100638207981 */ /* 0x0000e2000c1e1d00 */
[----:B------:R-:W-:-:S13]  /*06b0*/  ISETP.GT.AND P2, PT, R46, RZ, PT ;  /* 0x000000ff2e00720c */ /* 0x000fda0003f44270 */
[----:B------:R-:W2:Y:S01]  /*06c0*/  @P2 LDC R60, c[0x0][0x40c] ;  /* 0x00010300ff3c2b82 */ /* 0x000ea20000000800 */
[C---:B-----5:R-:W-:Y:S02]  /*06d0*/  @P2 SHF.L.U32 R59, R24.reuse, 0x10, RZ ;  /* 0x00000010183b2819 */ /* 0x060fe400000006ff */
[----:B------:R-:W-:Y:S02]  /*06e0*/  @P2 PRMT R58, R24, 0x7632, R58 ;  /* 0x00007632183a2816 */ /* 0x000fe4000000003a */
[C---:B0-----:R-:W-:Y:S02]  /*06f0*/  @P2 PRMT R56, R25.reuse, 0x7632, R56 ;  /* 0x0000763219382816 */ /* 0x041fe40000000038 */
[----:B------:R-:W-:Y:S01]  /*0700*/  @P2 SHF.L.U32 R58, R58, 0x10, RZ ;  /* 0x000000103a3a2819 */ /* 0x000fe200000006ff */
[----:B------:R-:W0:Y:S01]  /*0710*/  @P2 LDC R61, c[0x0][0x40c] ;  /* 0x00010300ff3d2b82 */ /* 0x000e220000000800 */
[----:B------:R-:W-:Y:S02]  /*0720*/  @P2 SHF.L.U32 R56, R56, 0x10, RZ ;  /* 0x0000001038382819 */ /* 0x000fe400000006ff */
[----:B------:R-:W-:-:S05]  /*0730*/  @P2 SHF.L.U32 R57, R25, 0x10, RZ ;  /* 0x0000001019392819 */ /* 0x000fca00000006ff */
[----:B------:R-:W1:Y:S01]  /*0740*/  @P2 LDC R62, c[0x0][0x40c] ;  /* 0x00010300ff3e2b82 */ /* 0x000e620000000800 */
[----:B--2---:R-:W-:Y:S01]  /*0750*/  @P2 FFMA.FTZ R28, R59, R60, R28 ;  /* 0x0000003c3b1c2223 */ /* 0x004fe2000001001c */
[----:B0-----:R-:W-:-:S06]  /*0760*/  @P2 FFMA.FTZ R29, R58, R61, R29 ;  /* 0x0000003d3a1d2223 */ /* 0x001fcc000001001d */
[----:B------:R-:W0:Y:S01]  /*0770*/  @P2 LDC R59, c[0x0][0x40c] ;  /* 0x00010300ff3b2b82 */ /* 0x000e220000000800 */
[----:B-1----:R-:W-:Y:S01]  /*0780*/  @P2 FFMA.FTZ R30, R57, R62, R30 ;  /* 0x0000003e391e2223 */ /* 0x002fe2000001001e */
[----:B------:R-:W-:-:S06]  /*0790*/  @P2 SHF.L.U32 R57, R26, 0x10, RZ ;  /* 0x000000101a392819 */ /* 0x000fcc00000006ff */
[----:B------:R-:W3:Y:S08]  /*07a0*/  @P2 LDC R58, c[0x0][0x40c] ;  /* 0x00010300ff3a2b82 */ /* 0x000ef00000000800 */
[----:B------:R-:W1:Y:S01]  /*07b0*/  @P2 LDC R60, c[0x0][0x40c] ;  /* 0x00010300ff3c2b82 */ /* 0x000e620000000800 */
[----:B0-----:R-:W-:-:S07]  /*07c0*/  @P2 FFMA.FTZ R31, R56, R59, R31 ;  /* 0x0000003b381f2223 */ /* 0x001fce000001001f */
[----:B------:R-:W0:Y:S01]  /*07d0*/  @P2 LDC R61, c[0x0][0x40c] ;  /* 0x00010300ff3d2b82 */ /* 0x000e220000000800 */
[----:B------:R-:W-:-:S04]  /*07e0*/  @P2 PRMT R56, R26, 0x7632, R56 ;  /* 0x000076321a382816 */ /* 0x000fc80000000038 */
[----:B------:R-:W-:Y:S01]  /*07f0*/  @P2 SHF.L.U32 R56, R56, 0x10, RZ ;  /* 0x0000001038382819 */ /* 0x000fe200000006ff */
[----:B---3--:R-:W-:Y:S02]  /*0800*/  @P2 FFMA.FTZ R32, R57, R58, R32 ;  /* 0x0000003a39202223 */ /* 0x008fe40000010020 */
[----:B------:R-:W2:Y:S01]  /*0810*/  @P2 LDC R59, c[0x0][0x40c] ;  /* 0x00010300ff3b2b82 */ /* 0x000ea20000000800 */
[C---:B------:R-:W-:Y:S02]  /*0820*/  @P2 PRMT R58, R27.reuse, 0x7632, R58 ;  /* 0x000076321b3a2816 */ /* 0x040fe4000000003a */
[----:B------:R-:W-:Y:S02]  /*0830*/  @P2 SHF.L.U32 R57, R27, 0x10, RZ ;  /* 0x000000101b392819 */ /* 0x000fe400000006ff */
[----:B------:R-:W-:Y:S01]  /*0840*/  @P2 SHF.L.U32 R58, R58, 0x10, RZ ;  /* 0x000000103a3a2819 */ /* 0x000fe200000006ff */
[----:B-1----:R-:W-:-:S04]  /*0850*/  @P2 FFMA.FTZ R33, R56, R60, R33 ;  /* 0x0000003c38212223 */ /* 0x002fc80000010021 */
[----:B0-----:R-:W-:Y:S01]  /*0860*/  @P2 FFMA.FTZ R35, R58, R61, R35 ;  /* 0x0000003d3a232223 */ /* 0x001fe20000010023 */
[----:B--2---:R-:W-:Y:S01]  /*0870*/  @P2 FFMA.FTZ R34, R57, R59, R34 ;  /* 0x0000003b39222223 */ /* 0x004fe20000010022 */
[----:B------:R-:W-:Y:S06]  /*0880*/  BRA `(.L_x_6097) ;  /* 0x0000000000907947 */ /* 0x000fec0003800000 */
.L_x_6096:
[----:B------:R-:W0:Y:S01]  /*0890*/  @P3 LDC R33, c[0x0][0x40c] ;  /* 0x00010300ff213b82 */ /* 0x000e220000000800 */
[----:B-----5:R-:W-:Y:S01]  /*08a0*/  @P3 PRMT R28, R24, 0x7632, R28 ;  /* 0x00007632181c3816 */ /* 0x020fe2000000001c */
[----:B------:R-:W-:Y:S01]  /*08b0*/  HFMA2 R31, -RZ, RZ, 0, 0 ;  /* 0x00000000ff1f7431 */ /* 0x000fe200000001ff */
[----:B------:R-:W-:Y:S02]  /*08c0*/  @P3 PRMT R30, R25, 0x7632, R30 ;  /* 0x00007632191e3816 */ /* 0x000fe4000000001e */
[----:B------:R-:W-:Y:S02]  /*08d0*/  @P3 SHF.L.U32 R28, R28, 0x10, RZ ;  /* 0x000000101c1c3819 */ /* 0x000fe400000006ff */
[----:B------:R-:W-:Y:S01]  /*08e0*/  MOV R29, RZ ;  /* 0x000000ff001d7202 */ /* 0x000fe20000000f00 */
[----:B------:R-:W1:Y:S01]  /*08f0*/  @P3 LDC R35, c[0x0][0x40c] ;  /* 0x00010300ff233b82 */ /* 0x000e620000000800 */
[----:B------:R-:W-:Y:S02]  /*0900*/  @P3 SHF.L.U32 R30, R30, 0x10, RZ ;  /* 0x000000101e1e3819 */ /* 0x000fe400000006ff */
[----:B------:R-:W-:-:S02]  /*0910*/  @P3 SHF.L.U32 R34, R24, 0x10, RZ ;  /* 0x0000001018223819 */ /* 0x000fc400000006ff */
[----:B------:R-:W-:Y:S02]  /*0920*/  @P3 PRMT R32, R27, 0x7632, R32 ;  /* 0x000076321b203816 */ /* 0x000fe40000000020 */
[----:B------:R-:W-:Y:S01]  /*0930*/  @P3 SHF.L.U32 R56, R25, 0x10, RZ ;  /* 0x0000001019383819 */ /* 0x000fe200000006ff */
[----:B------:R-:W2:Y:S01]  /*0940*/  @P3 LDC R61, c[0x0][0x40c] ;  /* 0x00010300ff3d3b82 */ /* 0x000ea20000000800 */
[----:B------:R-:W-:Y:S02]  /*0950*/  @P3 SHF.L.U32 R32, R32, 0x10, RZ ;  /* 0x0000001020203819 */ /* 0x000fe400000006ff */
[----:B------:R-:W-:-:S05]  /*0960*/  @P3 SHF.L.U32 R60, R27, 0x10, RZ ;  /* 0x000000101b3c3819 */ /* 0x000fca00000006ff */
[----:B------:R-:W3:Y:S01]  /*0970*/  @P3 LDC R57, c[0x0][0x40c] ;  /* 0x00010300ff393b82 */ /* 0x000ee20000000800 */
[----:B0-----:R-:W-:Y:S01]  /*0980*/  @P3 FMUL.FTZ R29, R28, R33 ;  /* 0x000000211c1d3220 */ /* 0x001fe20000410000 */
[----:B------:R-:W-:Y:S02]  /*0990*/  @P3 PRMT R28, R26, 0x7632, R28 ;  /* 0x000076321a1c3816 */ /* 0x000fe4000000001c */
[----:B------:R-:W-:-:S04]  /*09a0*/  MOV R33, RZ ;  /* 0x000000ff00217202 */ /* 0x000fc80000000f00 */
[----:B------:R-:W0:Y:S01]  /*09b0*/  @P3 LDC R65, c[0x0][0x40c] ;  /* 0x00010300ff413b82 */ /* 0x000e220000000800 */
[----:B-1----:R-:W-:Y:S01]  /*09c0*/  @P3 FMUL.FTZ R31, R30, R35 ;  /* 0x000000231e1f3220 */ /* 0x002fe20000410000 */
[----:B------:R-:W-:Y:S01]  /*09d0*/  @P3 SHF.L.U32 R30, R28, 0x10, RZ ;  /* 0x000000101c1e3819 */ /* 0x000fe200000006ff */
[----:B------:R-:W-:Y:S01]  /*09e0*/  HFMA2 R35, -RZ, RZ, 0, 0 ;  /* 0x00000000ff237431 */ /* 0x000fe200000001ff */
[----:B------:R-:W-:-:S04]  /*09f0*/  MOV R28, RZ ;  /* 0x000000ff001c7202 */ /* 0x000fc80000000f00 */
[----:B------:R-:W1:Y:S01]  /*0a00*/  @P3 LDC R59, c[0x0][0x40c] ;  /* 0x00010300ff3b3b82 */ /* 0x000e620000000800 */
[----:B--2---:R-:W-:Y:S01]  /*0a10*/  @P3 FMUL.FTZ R33, R30, R61 ;  /* 0x0000003d1e213220 */ /* 0x004fe20000410000 */
[----:B------:R-:W-:-:S06]  /*0a20*/  HFMA2 R30, -RZ, RZ, 0, 0 ;  /* 0x00000000ff1e7431 */ /* 0x000fcc00000001ff */
[----:B------:R-:W2:Y:S01]  /*0a30*/  @P3 LDC R58, c[0x0][0x40c] ;  /* 0x00010300ff3a3b82 */ /* 0x000ea20000000800 */
[----:B---3--:R-:W-:Y:S01]  /*0a40*/  @P3 FMUL.FTZ R28, R34, R57 ;  /* 0x00000039221c3220 */ /* 0x008fe20000410000 */
[----:B------:R-:W-:Y:S01]  /*0a50*/  HFMA2 R34, -RZ, RZ, 0, 0 ;  /* 0x00000000ff227431 */ /* 0x000fe200000001ff */
[----:B------:R-:W-:-:S05]  /*0a60*/  @P3 SHF.L.U32 R57, R26, 0x10, RZ ;  /* 0x000000101a393819 */ /* 0x000fca00000006ff */
[----:B------:R-:W3:Y:S01]  /*0a70*/  @P3 LDC R63, c[0x0][0x40c] ;  /* 0x00010300ff3f3b82 */ /* 0x000ee20000000800 */
[----:B0-----:R-:W-:Y:S01]  /*0a80*/  @P3 FMUL.FTZ R35, R32, R65 ;  /* 0x0000004120233220 */ /* 0x001fe20000410000 */
[----:B------:R-:W-:Y:S01]  /*0a90*/  MOV R32, RZ ;  /* 0x000000ff00207202 */ /* 0x000fe20000000f00 */
[----:B-1----:R-:W-:Y:S01]  /*0aa0*/  @P3 FMUL.FTZ R30, R56, R59 ;  /* 0x0000003b381e3220 */ /* 0x002fe20000410000 */
[----:B--2---:R-:W-:Y:S01]  /*0ab0*/  @P3 FMUL.FTZ R32, R57, R58 ;  /* 0x0000003a39203220 */ /* 0x004fe20000410000 */
[----:B---3--:R-:W-:-:S07]  /*0ac0*/  @P3 FMUL.FTZ R34, R60, R63 ;  /* 0x0000003f3c223220 */ /* 0x008fce0000410000 */
.L_x_6097:
[----:B------:R-:W0:Y:S01]  /*0ad0*/  LDC.64 R56, c[0x0][0x3a8] ;  /* 0x0000ea00ff387b82 */ /* 0x000e220000000a00 */
[----:B------:R-:W-:Y:S01]  /*0ae0*/  IADD3 R55, PT, PT, R55, 0x20, RZ ;  /* 0x0000002037377810 */ /* 0x000fe20007ffe0ff */
[C---:B0-----:R-:W-:Y:S01]  /*0af0*/  IMAD.WIDE.U32 R56, R47.reuse, 0x20, R56 ;  /* 0x000000202f387825 */ /* 0x041fe200078e0038 */
[----:B------:R-:W-:-:S04]  /*0b00*/  IADD3 R47, PT, PT, R47, 0x20, RZ ;  /* 0x000000202f2f7810 */ /* 0x000fc80007ffe0ff */
[----:B------:R1:W-:Y:S04]  /*0b10*/  STG.E.128 desc[UR6][R56.64], R28 ;  /* 0x0000001c38007986 */ /* 0x0003e8000c101d06 */
[----:B------:R1:W-:Y:S02]  /*0b20*/  STG.E.128 desc[UR6][R56.64+0x10], R32 ;  /* 0x0000102038007986 */ /* 0x0003e4000c101d06 */
.L_x_6093:
[----:B0-----:R-:W-:Y:S05]  /*0b30*/  BSYNC.RECONVERGENT B0 ;  /* 0x0000000000007941 */ /* 0x001fea0003800200 */
.L_x_6092:
[----:B------:R-:W-:Y:S01]  /*0b40*/  ISETP.GE.U32.AND P2, PT, R53, 0x40, PT ;  /* 0x000000403500780c */ /* 0x000fe20003f46070 */
[----:B------:R-:W-:-:S12]  /*0b50*/  BSSY.RECONVERGENT B0, `(.L_x_6098) ;  /* 0x0000053000007945 */ /* 0x000fd80003800200 */
[----:B------:R-:W-:Y:S05]  /*0b60*/  @!P2 BRA `(.L_x_6099) ;  /* 0x000000040044a947 */ /* 0x000fea0003800000 */
[----:B------:R-:W-:Y:S04]  /*0b70*/  BSSY.RECONVERGENT B1, `(.L_x_6100) ;  /* 0x0000005000017945 */ /* 0x000fe80003800200 */
[----:B------:R-:W-:Y:S05]  /*0b80*/  @!P3 BRA `(.L_x_6101) ;  /* 0x00000000000cb947 */ /* 0x000fea0003800000 */
[----:B------:R-:W0:Y:S02]  /*0b90*/  LDC.64 R24, c[0x0][0x390] ;  /* 0x0000e400ff187b82 */ /* 0x000e240000000a00 */
[----:B0-----:R-:W-:-:S06]  /*0ba0*/  IMAD.WIDE.U32 R24, R55, 0x10, R24 ;  /* 0x0000001037187825 */ /* 0x001fcc00078e0018 */
[----:B------:R-:W5:Y:S02]  /*0bb0*/  LDG.E.128 R24, desc[UR6][R24.64] ;  /* 0x0000000618187981 */ /* 0x000f64000c1e1d00 */
.L_x_6101:
[----:B------:R-:W-:Y:S05]  /*0bc0*/  BSYNC.RECONVERGENT B1 ;  /* 0x0000000000017941 */ /* 0x000fea0003800200 */
.L_x_6100:
[----:B------:R-:W-:-:S04]  /*0bd0*/  UISETP.NE.U32.AND UP0, UPT, UR8, URZ, UPT ;  /* 0x000000ff0800728c */ /* 0x000fc8000bf05070 */
[----:B------:R-:W-:-:S09]  /*0be0*/  UISETP.NE.AND.EX UP0, UPT, UR9, URZ, UPT, UP0 ;  /* 0x000000ff0900728c */ /* 0x000fd2000bf05300 */
[----:B------:R-:W-:Y:S05]  /*0bf0*/  BRA.U !UP0, `(.L_x_6102) ;  /* 0x0000000108887547 */ /* 0x000fea000b800000 */
[----:B-1----:R-:W0:Y:S02]  /*0c00*/  LDC.64 R56, c[0x0][0x3a0] ;  /* 0x0000e800ff387b82 */ /* 0x002e240000000a00 */
[----:B0-----:R-:W-:-:S05]  /*0c10*/  IMAD.WIDE.U32 R56, R47, 0x20, R56 ;  /* 0x000000202f387825 */ /* 0x001fca00078e0038 */
[----:B------:R-:W2:Y:S04]  /*0c20*/  LDG.E.128 R36, desc[UR6][R56.64] ;  /* 0x0000000638247981 */ /* 0x000ea8000c1e1d00 */
[----:B------:R0:W3:Y:S01]  /*0c30*/  LDG.E.128 R40, desc[UR6][R56.64+0x10] ;  /* 0x0000100638287981 */ /* 0x0000e2000c1e1d00 */
[----:B------:R-:W-:-:S13]  /*0c40*/  ISETP.GT.AND P3, PT, R46, RZ, PT ;  /* 0x000000ff2e00720c */ /* 0x000fda0003f64270 */
[----:B------:R-:W2:Y:S01]  /*0c50*/  @P3 LDC R60, c[0x0][0x40c] ;  /* 0x00010300ff3c3b82 */ /* 0x000ea20000000800 */
[C---:B-----5:R-:W-:Y:S02]  /*0c60*/  @P3 SHF.L.U32 R59, R24.reuse, 0x10, RZ ;  /* 0x00000010183b3819 */ /* 0x060fe400000006ff */
[----:B------:R-:W-:Y:S02]  /*0c70*/  @P3 PRMT R55, R24, 0x7632, R55 ;  /* 0x0000763218373816 */ /* 0x000fe40000000037 */
[----:B0-----:R-:W-:Y:S02]  /*0c80*/  @P3 PRMT R57, R25, 0x7632, R57 ;  /* 0x0000763219393816 */ /* 0x001fe40000000039 */
[----:B------:R-:W-:Y:S01]  /*0c90*/  @P3 SHF.L.U32 R58, R55, 0x10, RZ ;  /* 0x00000010373a3819 */ /* 0x000fe200000006ff */
[----:B------:R-:W0:Y:S01]  /*0ca0*/  @P3 LDC R61, c[0x0][0x40c] ;  /* 0x00010300ff3d3b82 */ /* 0x000e220000000800 */
[----:B------:R-:W-:-:S07]  /*0cb0*/  @P3 SHF.L.U32 R55, R25, 0x10, RZ ;  /* 0x0000001019373819 */ /* 0x000fce00000006ff */
[----:B------:R-:W1:Y:S08]  /*0cc0*/  @P3 LDC R62, c[0x0][0x40c] ;  /* 0x00010300ff3e3b82 */ /* 0x000e700000000800 */
[----:B------:R-:W4:Y:S08]  /*0cd0*/  @P3 LDC R46, c[0x0][0x40c] ;  /* 0x00010300ff2e3b82 */ /* 0x000f300000000800 */
[----:B------:R-:W3:Y:S01]  /*0ce0*/  @P3 LDC R56, c[0x0][0x40c] ;  /* 0x00010300ff383b82 */ /* 0x000ee20000000800 */
[----:B--2---:R-:W-:Y:S01]  /*0cf0*/  @P3 FFMA.FTZ R36, R59, R60, R36 ;  /* 0x0000003c3b243223 */ /* 0x004fe20000010024 */
[----:B0-----:R-:W-:-:S06]  /*0d00*/  @P3 FFMA.FTZ R37, R58, R61, R37 ;  /* 0x0000003d3a253223 */ /* 0x001fcc0000010025 */
[----:B------:R-:W0:Y:S01]  /*0d10*/  @P3 LDC R59, c[0x0][0x40c] ;  /* 0x00010300ff3b3b82 */ /* 0x000e220000000800 */
[----:B-1----:R-:W-:Y:S01]  /*0d20*/  @P3 FFMA.FTZ R38, R55, R62, R38 ;  /* 0x0000003e37263223 */ /* 0x002fe20000010026 */
[----:B------:R-:W-:Y:S02]  /*0d30*/  @P3 SHF.L.U32 R60, R57, 0x10, RZ ;  /* 0x00000010393c3819 */ /* 0x000fe400000006ff */
[----:B------:R-:W-:-:S03]  /*0d40*/  @P3 SHF.L.U32 R57, R26, 0x10, RZ ;  /* 0x000000101a393819 */ /* 0x000fc600000006ff */
[----:B----4-:R-:W-:Y:S01]  /*0d50*/  @P3 FFMA.FTZ R39, R60, R46, R39 ;  /* 0x0000002e3c273223 */ /* 0x010fe20000010027 */
[----:B------:R-:W1:Y:S01]  /*0d60*/  @P3 LDC R55, c[0x0][0x40c] ;  /* 0x00010300ff373b82 */ /* 0x000e620000000800 */
[----:B------:R-:W-:-:S04]  /*0d70*/  @P3 PRMT R46, R26, 0x7632, R46 ;  /* 0x000076321a2e3816 */ /* 0x000fc8000000002e */
[----:B------:R-:W-:-:S03]  /*0d80*/  @P3 SHF.L.U32 R46, R46, 0x10, RZ ;  /* 0x000000102e2e3819 */ /* 0x000fc600000006ff */
[----:B------:R-:W2:Y:S02]  /*0d90*/  @P3 LDC R58, c[0x0][0x40c] ;  /* 0x00010300ff3a3b82 */ /* 0x000ea40000000800 */
[----:B---3--:R-:W-:Y:S01]  /*0da0*/  @P3 FFMA.FTZ R41, R46, R56, R41 ;  /* 0x000000382e293223 */ /* 0x008fe20000010029 */
[----:B0-----:R-:W-:Y:S01]  /*0db0*/  @P3 FFMA.FTZ R40, R57, R59, R40 ;  /* 0x0000003b39283223 */ /* 0x001fe20000010028 */
[C---:B------:R-:W-:Y:S02]  /*0dc0*/  @P3 PRMT R57, R27.reuse, 0x7632, R57 ;  /* 0x000076321b393816 */ /* 0x040fe40000000039 */
[----:B------:R-:W-:Y:S02]  /*0dd0*/  @P3 SHF.L.U32 R59, R27, 0x10, RZ ;  /* 0x000000101b3b3819 */ /* 0x000fe400000006ff */
[----:B------:R-:W-:-:S03]  /*0de0*/  @P3 SHF.L.U32 R46, R57, 0x10, RZ ;  /* 0x00000010392e3819 */ /* 0x000fc600000006ff */
[----:B-1----:R-:W-:Y:S02]  /*0df0*/  @P3 FFMA.FTZ R42, R59, R55, R42 ;  /* 0x000000373b2a3223 */ /* 0x002fe4000001002a */
[----:B--2---:R-:W-:Y:S01]  /*0e00*/  @P3 FFMA.FTZ R43, R46, R58, R43 ;  /* 0x0000003a2e2b3223 */ /* 0x004fe2000001002b */
[----:B------:R-:W-:Y:S06]  /*0e10*/  BRA `(.L_x_6103) ;  /* 0x0000000000887947 */ /* 0x000fec0003800000 */
.L_x_6102:
[----:B------:R-:W0:Y:S01]  /*0e20*/  @P3 LDC R58, c[0x0][0x40c] ;  /* 0x00010300ff3a3b82 */ /* 0x000e220000000800 */
[C---:B-----5:R-:W-:Y:S01]  /*0e30*/  @P3 PRMT R36, R24.reuse, 0x7632, R36 ;  /* 0x0000763218243816 */ /* 0x060fe20000000024 */
[----:B------:R-:W-:Y:S01]  /*0e40*/  HFMA2 R41, -RZ, RZ, 0, 0 ;  /* 0x00000000ff297431 */ /* 0x000fe200000001ff */
[----:B------:R-:W-:Y:S02]  /*0e50*/  @P3 PRMT R40, R25, 0x7632, R40 ;  /* 0x0000763219283816 */ /* 0x000fe40000000028 */
[----:B------:R-:W-:Y:S02]  /*0e60*/  @P3 SHF.L.U32 R43, R24, 0x10, RZ ;  /* 0x00000010182b3819 */ /* 0x000fe400000006ff */
[----:B------:R-:W-:Y:S01]  /*0e70*/  @P3 SHF.L.U32 R38, R36, 0x10, RZ ;  /* 0x0000001024263819 */ /* 0x000fe200000006ff */
[----:B------:R-:W2:Y:S01]  /*0e80*/  @P3 LDC R61, c[0x0][0x40c] ;  /* 0x00010300ff3d3b82 */ /* 0x000ea20000000800 */
[----:B------:R-:W-:Y:S02]  /*0e90*/  @P3 PRMT R42, R26, 0x7632, R42 ;  /* 0x000076321a2a3816 */ /* 0x000fe4000000002a */
[----:B------:R-:W-:-:S02]  /*0ea0*/  CS2R R36, SRZ ;  /* 0x0000000000247805 */ /* 0x000fc4000001ff00 */
[----:B------:R-:W-:Y:S02]  /*0eb0*/  @P3 SHF.L.U32 R40, R40, 0x10, RZ ;  /* 0x0000001028283819 */ /* 0x000fe400000006ff */
[----:B------:R-:W-:Y:S02]  /*0ec0*/  MOV R39, RZ ;  /* 0x000000ff00277202 */ /* 0x000fe40000000f00 */
[----:B------:R-:W-:Y:S01]  /*0ed0*/  @P3 SHF.L.U32 R42, R42, 0x10, RZ ;  /* 0x000000102a2a3819 */ /* 0x000fe200000006ff */
[----:B------:R-:W3:Y:S01]  /*0ee0*/  @P3 LDC R59, c[0x0][0x40c] ;  /* 0x00010300ff3b3b82 */ /* 0x000ee20000000800 */
[----:B------:R-:W-:-:S07]  /*0ef0*/  @P3 SHF.L.U32 R60, R26, 0x10, RZ ;  /* 0x000000101a3c3819 */ /* 0x000fce00000006ff */
[----:B------:R-:W4:Y:S01]  /*0f00*/  @P3 LDC R63, c[0x0][0x40c] ;  /* 0x00010300ff3f3b82 */ /* 0x000f220000000800 */
[----:B0-----:R-:W-:Y:S01]  /*0f10*/  @P3 FMUL.FTZ R36, R43, R58 ;  /* 0x0000003a2b243220 */ /* 0x001fe20000410000 */
[----:B------:R-:W-:-:S04]  /*0f20*/  @P3 PRMT R43, R27, 0x7632, R43 ;  /* 0x000076321b2b3816 */ /* 0x000fc8000000002b */
[----:B------:R-:W-:Y:S02]  /*0f30*/  @P3 SHF.L.U32 R58, R43, 0x10, RZ ;  /* 0x000000102b3a3819 */ /* 0x000fe400000006ff */
[----:B------:R-:W0:Y:S01]  /*0f40*/  @P3 LDC R46, c[0x0][0x40c] ;  /* 0x00010300ff2e3b82 */ /* 0x000e220000000800 */
[----:B--2---:R-:W-:Y:S01]  /*0f50*/  @P3 FMUL.FTZ R39, R40, R61 ;  /* 0x0000003d28273220 */ /* 0x004fe20000410000 */
[----:B------:R-:W-:Y:S01]  /*0f60*/  HFMA2 R40, -RZ, RZ, 0, 0 ;  /* 0x00000000ff287431 */ /* 0x000fe200000001ff */
[----:B------:R-:W-:-:S05]  /*0f70*/  @P3 SHF.L.U32 R61, R27, 0x10, RZ ;  /* 0x000000101b3d3819 */ /* 0x000fca00000006ff */
[----:B------:R-:W2:Y:S01]  /*0f80*/  @P3 LDC R55, c[0x0][0x40c] ;  /* 0x00010300ff373b82 */ /* 0x000ea20000000800 */
[----:B---3--:R-:W-:Y:S01]  /*0f90*/  @P3 FMUL.FTZ R37, R38, R59 ;  /* 0x0000003b26253220 */ /* 0x008fe20000410000 */
[----:B------:R-:W-:Y:S02]  /*0fa0*/  @P3 SHF.L.U32 R59, R25, 0x10, RZ ;  /* 0x00000010193b3819 */ /* 0x000fe400000006ff */
[----:B------:R-:W-:-:S04]  /*0fb0*/  MOV R38, RZ ;  /* 0x000000ff00267202 */ /* 0x000fc80000000f00 */
[----:B-1----:R-:W1:Y:S01]  /*0fc0*/  @P3 LDC R56, c[0x0][0x40c] ;  /* 0x00010300ff383b82 */ /* 0x002e620000000800 */
[----:B----4-:R-:W-:Y:S01]  /*0fd0*/  @P3 FMUL.FTZ R41, R42, R63 ;  /* 0x0000003f2a293220 */ /* 0x010fe20000410000 */
[----:B------:R-:W-:-:S06]  /*0fe0*/  CS2R R42, SRZ ;  /* 0x00000000002a7805 */ /* 0x000fcc000001ff00 */
[----:B------:R-:W3:Y:S01]  /*0ff0*/  @P3 LDC R57, c[0x0][0x40c] ;  /* 0x00010300ff393b82 */ /* 0x000ee20000000800 */
[----:B0-----:R-:W-:Y:S01]  /*1000*/  @P3 FMUL.FTZ R38, R59, R46 ;  /* 0x0000002e3b263220 */ /* 0x001fe20000410000 */
[----:B--2---:R-:W-:Y:S01]  /*1010*/  @P3 FMUL.FTZ R40, R60, R55 ;  /* 0x000000373c283220 */ /* 0x004fe20000410000 */
[----:B-1----:R-:W-:Y:S01]  /*1020*/  @P3 FMUL.FTZ R42, R61, R56 ;  /* 0x000000383d2a3220 */ /* 0x002fe20000410000 */
[----:B---3--:R-:W-:-:S07]  /*1030*/  @P3 FMUL.FTZ R43, R58, R57 ;  /* 0x000000393a2b3220 */ /* 0x008fce0000410000 */
.L_x_6103:
[----:B------:R-:W0:Y:S02]  /*1040*/  LDC.64 R56, c[0x0][0x3a8] ;  /* 0x0000ea00ff387b82 */ /* 0x000e240000000a00 */
[----:B0-----:R-:W-:-:S05]  /*1050*/  IMAD.WIDE.U32 R56, R47, 0x20, R56 ;  /* 0x000000202f387825 */ /* 0x001fca00078e0038 */
[----:B------:R0:W-:Y:S04]  /*1060*/  STG.E.128 desc[UR6][R56.64], R36 ;  /* 0x0000002438007986 */ /* 0x0001e8000c101d06 */
[----:B------:R0:W-:Y:S02]  /*1070*/  STG.E.128 desc[UR6][R56.64+0x10], R40 ;  /* 0x0000102838007986 */ /* 0x0001e4000c101d06 */
.L_x_6099:
[----:B------:R-:W-:Y:S05]  /*1080*/  BSYNC.RECONVERGENT B0 ;  /* 0x0000000000007941 */ /* 0x000fea0003800200 */
.L_x_6098:
[----:B------:R-:W-:Y:S01]  /*1090*/  FADD.FTZ R46, RZ, R28 ;  /* 0x0000001cff2e7221 */ /* 0x000fe20000010000 */
        /* <DEDUP_REMOVED lines=21> */
[----:B01----:R-:W-:-:S05]  /*11f0*/  FADD.FTZ R56, R47, R46 ;  /* 0x0000002e2f387221 */ /* 0x003fca0000010000 */
        /* <DEDUP_REMOVED lines=52> */
.L_x_6121:
        /* <DEDUP_REMOVED lines=19> */
[----:B------:R-:W-:-:S04]  /*1670*/  SHF.R.S32.HI R45, RZ, 0x1f, R44 ;  /* 0x0000001fff2d7819 */ /* 0x000fc8000001142c */
[----:B------:R-:W-:-:S04]  /*1680*/  LEA.HI R45, R45, R44, RZ, 0x3 ;  /* 0x0000002c2d2d7211 */ /* 0x000fc800078f18ff */
[----:B0-----:R-:W-:Y:S01]  /*1690*/  LEA.HI.SX32 R59, R45, R54, 0x1d ;  /* 0x000000362d3b7211 */ /* 0x001fe200078feaff */
[----:B------:R-:W-:Y:S06]  /*16a0*/  @!P1 BRA `(.L_x_6108) ;  /* 0x0000000000c09947 */ /* 0x000fec0003800000 */
[--C-:B------:R-:W-:Y:S01]  /*16b0*/  FADD.FTZ R44, R28, -R58.reuse ;  /* 0x8000003a1c2c7221 */ /* 0x100fe20000010000 */
[--C-:B------:R-:W-:Y:S01]  /*16c0*/  FADD.FTZ R46, R30, -R58.reuse ;  /* 0x8000003a1e2e7221 */ /* 0x100fe20000010000 */
[----:B------:R-:W-:Y:S01]  /*16d0*/  SHF.L.U32 R45, R8, 0x10, RZ ;  /* 0x00000010082d7819 */ /* 0x000fe200000006ff */
[--C-:B------:R-:W-:Y:S01]  /*16e0*/  FADD.FTZ R56, R31, -R58.reuse ;  /* 0x8000003a1f387221 */ /* 0x100fe20000010000 */
[----:B------:R-:W-:Y:S01]  /*16f0*/  SHF.L.U32 R47, R12, 0x10, RZ ;  /* 0x000000100c2f7819 */ /* 0x000fe200000006ff */
[----:B------:R-:W-:Y:S01]  /*1700*/  FMUL.FTZ R44, R55, R44 ;  /* 0x0000002c372c7220 */ /* 0x000fe20000410000 */
[----:B------:R-:W-:Y:S01]  /*1710*/  SHF.L.U32 R57, R9, 0x10, RZ ;  /* 0x0000001009397819 */ /* 0x000fe200000006ff */
[----:B------:R-:W-:Y:S01]  /*1720*/  FMUL.FTZ R46, R55, R46 ;  /* 0x0000002e372e7220 */ /* 0x000fe20000410000 */
[----:B------:R-:W-:Y:S01]  /*1730*/  SHF.L.U32 R61, R13, 0x10, RZ ;  /* 0x000000100d3d7819 */ /* 0x000fe200000006ff */
[----:B------:R-:W-:Y:S01]  /*1740*/  FFMA.FTZ R44, R44, R45, R47 ;  /* 0x0000002d2c2c7223 */ /* 0x000fe2000001002f */
[----:B------:R-:W-:Y:S01]  /*1750*/  SHF.L.U32 R47, R7, 0x10, RZ ;  /* 0x00000010072f7819 */ /* 0x000fe200000006ff */
[----:B------:R-:W-:Y:S01]  /*1760*/  FMUL.FTZ R56, R55, R56 ;  /* 0x0000003837387220 */ /* 0x000fe20000410000 */
[----:B------:R-:W-:Y:S01]  /*1770*/  SHF.L.U32 R63, R14, 0x10, RZ ;  /* 0x000000100e3f7819 */ /* 0x000fe200000006ff */
[----:B------:R-:W-:Y:S01]  /*1780*/  FFMA.FTZ R45, R46, R57, R61 ;  /* 0x000000392e2d7223 */ /* 0x000fe2000001003d */
[----:B------:R-:W-:Y:S01]  /*1790*/  SHF.L.U32 R57, R6, 0x10, RZ ;  /* 0x0000001006397819 */ /* 0x000fe200000006ff */
[--C-:B------:R-:W-:Y:S01]  /*17a0*/  FADD.FTZ R46, R32, -R58.reuse ;  /* 0x8000003a202e7221 */ /* 0x100fe20000010000 */
[----:B------:R-:W-:Y:S01]  /*17b0*/  SHF.L.U32 R61, R10, 0x10, RZ ;  /* 0x000000100a3d7819 */ /* 0x000fe200000006ff */
[--C-:B------:R-:W-:Y:S01]  /*17c0*/  FADD.FTZ R62, R34, -R58.reuse ;  /* 0x8000003a223e7221 */ /* 0x100fe20000010000 */
[----:B------:R-:W-:Y:S01]  /*17d0*/  SHF.L.U32 R64, R15, 0x10, RZ ;  /* 0x000000100f407819 */ /* 0x000fe200000006ff */
[----:B------:R-:W-:Y:S01]  /*17e0*/  FMUL.FTZ R46, R55, R46 ;  /* 0x0000002e372e7220 */ /* 0x000fe20000410000 */
[----:B------:R-:W-:Y:S01]  /*17f0*/  FFMA.FTZ R60, R56, R47, R57 ;  /* 0x0000002f383c7223 */ /* 0x000fe20000010039 */
[----:B------:R-:W-:Y:S01]  /*1800*/  FADD.FTZ R56, R33, -R58 ;  /* 0x8000003a21387221 */ /* 0x000fe20000010000 */
[----:B------:R-:W-:Y:S01]  /*1810*/  SHF.L.U32 R47, R4, 0x10, RZ ;  /* 0x00000010042f7819 */ /* 0x000fe200000006ff */
[----:B------:R-:W-:Y:S01]  /*1820*/  FFMA.FTZ R46, R46, R61, R63 ;  /* 0x0000003d2e2e7223 */ /* 0x000fe2000001003f */
[----:B------:R-:W-:Y:S01]  /*1830*/  SHF.L.U32 R61, R5, 0x10, RZ ;  /* 0x00000010053d7819 */ /* 0x000fe200000006ff */
[----:B------:R-:W-:Y:S01]  /*1840*/  FMUL.FTZ R56, R55, R56 ;  /* 0x0000003837387220 */ /* 0x000fe20000410000 */
[----:B------:R-:W-:-:S02]  /*1850*/  SHF.L.U32 R57, R3, 0x10, RZ ;  /* 0x0000001003397819 */ /* 0x000fc400000006ff */
[----:B------:R-:W-:Y:S01]  /*1860*/  SHF.L.U32 R63, R2, 0x10, RZ ;  /* 0x00000010023f7819 */ /* 0x000fe200000006ff */
[----:B------:R-:W-:Y:S01]  /*1870*/  FFMA.FTZ R61, R56, R61, R47 ;  /* 0x0000003d383d7223 */ /* 0x000fe2000001002f */
[----:B------:R-:W-:Y:S01]  /*1880*/  FMUL.FTZ R47, R55, R62 ;  /* 0x0000003e372f7220 */ /* 0x000fe20000410000 */
[----:B------:R-:W-:Y:S01]  /*1890*/  FADD.FTZ R62, R35, -R58 ;  /* 0x8000003a233e7221 */ /* 0x000fe20000010000 */
[----:B------:R-:W-:Y:S02]  /*18a0*/  SHF.L.U32 R56, R11, 0x10, RZ ;  /* 0x000000100b387819 */ /* 0x000fe400000006ff */
[----:B------:R-:W-:Y:S01]  /*18b0*/  SHF.L.U32 R65, R48, 0x10, RZ ;  /* 0x0000001030417819 */ /* 0x000fe200000006ff */
[----:B------:R-:W-:Y:S01]  /*18c0*/  FMUL.FTZ R62, R55, R62 ;  /* 0x0000003e373e7220 */ /* 0x000fe20000410000 */
[----:B------:R-:W-:Y:S01]  /*18d0*/  F2FP.BF16.F32.PACK_AB R46, R61, R46 ;  /* 0x0000002e3d2e723e */ /* 0x000fe200000010ff */
[----:B------:R-:W-:Y:S01]  /*18e0*/  FFMA.FTZ R47, R47, R56, R64 ;  /* 0x000000382f2f7223 */ /* 0x000fe20000010040 */
[----:B------:R-:W-:Y:S01]  /*18f0*/  F2FP.BF16.F32.PACK_AB R45, R60, R45 ;  /* 0x0000002d3c2d723e */ /* 0x000fe200000010ff */
[----:B------:R-:W-:Y:S01]  /*1900*/  FFMA.FTZ R64, R62, R57, R63 ;  /* 0x000000393e407223 */ /* 0x000fe2000001003f */
[----:B------:R-:W-:Y:S01]  /*1910*/  FADD.FTZ R62, R29, -R58 ;  /* 0x8000003a1d3e7221 */ /* 0x000fe20000010000 */
[----:B------:R-:W0:Y:S01]  /*1920*/  LDC.64 R56, c[0x0][0x428] ;  /* 0x00010a00ff387b82 */ /* 0x000e220000000a00 */
[----:B------:R-:W-:-:S02]  /*1930*/  SHF.L.U32 R63, R49, 0x10, RZ ;  /* 0x00000010313f7819 */ /* 0x000fc400000006ff */
[----:B------:R-:W-:Y:S01]  /*1940*/  FMUL.FTZ R62, R55, R62 ;  /* 0x0000003e373e7220 */ /* 0x000fe20000410000 */
[----:B------:R-:W-:-:S03]  /*1950*/  F2FP.BF16.F32.PACK_AB R47, R64, R47 ;  /* 0x0000002f402f723e */ /* 0x000fc600000010ff */
[----:B------:R-:W-:-:S05]  /*1960*/  FFMA.FTZ R63, R62, R63, R65 ;  /* 0x0000003f3e3f7223 */ /* 0x000fca0000010041 */
[----:B------:R-:W-:Y:S01]  /*1970*/  F2FP.BF16.F32.PACK_AB R44, R63, R44 ;  /* 0x0000002c3f2c723e */ /* 0x000fe200000010ff */
[C---:B0-----:R-:W-:Y:S01]  /*1980*/  IMAD.WIDE.U32 R56, R59.reuse, 0x10, R56 ;  /* 0x000000103b387825 */ /* 0x041fe200078e0038 */
[----:B------:R-:W-:-:S04]  /*1990*/  IADD3 R59, PT, PT, R59, 0x20, RZ ;  /* 0x000000203b3b7810 */ /* 0x000fc80007ffe0ff */
[----:B------:R0:W-:Y:S03]  /*19a0*/  STG.E.128 desc[UR6][R56.64], R44 ;  /* 0x0000002c38007986 */ /* 0x0001e6000c101d06 */
.L_x_6108:
[----:B------:R-:W-:Y:S05]  /*19b0*/  BSYNC.RECONVERGENT B1 ;  /* 0x0000000000017941 */ /* 0x000fea0003800200 */
.L_x_6107:
[----:B------:R-:W-:Y:S05]  /*19c0*/  @!P2 BRA `(.L_x_6106) ;  /* 0x0000000000d0a947 */ /* 0x000fea0003800000 */
[----:B0-----:R-:W-:Y:S01]  /*19d0*/  PRMT R47, R20, 0x7632, R47 ;  /* 0x00007632142f7816 */ /* 0x001fe2000000002f */
[--C-:B------:R-:W-:Y:S01]  /*19e0*/  FADD.FTZ R44, R37, -R58.reuse ;  /* 0x8000003a252c7221 */ /* 0x100fe20000010000 */
[----:B------:R-:W-:Y:S01]  /*19f0*/  PRMT R57, R17, 0x7632, R57 ;  /* 0x0000763211397816 */ /* 0x000fe20000000039 */
[--C-:B------:R-:W-:Y:S01]  /*1a00*/  FADD.FTZ R46, R39, -R58.reuse ;  /* 0x8000003a272e7221 */ /* 0x100fe20000010000 */
[----:B------:R-:W-:Y:S01]  /*1a10*/  PRMT R61, R21, 0x7632, R61 ;  /* 0x00007632153d7816 */ /* 0x000fe2000000003d */
[C---:B------:R-:W-:Y:S01]  /*1a20*/  FMUL.FTZ R44, R55.reuse, R44 ;  /* 0x0000002c372c7220 */ /* 0x040fe20000410000 */
        /* <DEDUP_REMOVED lines=8> */
[----:B------:R-:W-:Y:S01]  /*1ab0*/  FMUL.FTZ R46, R55, R46 ;  /* 0x0000002e372e7220 */ /* 0x000fe20000410000 */
[----:B------:R-:W-:Y:S01]  /*1ac0*/  PRMT R64, R22, 0x7632, R64 ;  /* 0x0000763216407816 */ /* 0x000fe20000000040 */
[----:B------:R-:W-:Y:S01]  /*1ad0*/  FFMA.FTZ R45, R56, R57, R61 ;  /* 0x00000039382d7223 */ /* 0x000fe2000001003d */
[--C-:B------:R-:W-:Y:S01]  /*1ae0*/  FADD.FTZ R56, R41, -R58.reuse ;  /* 0x8000003a29387221 */ /* 0x100fe20000010000 */
[----:B------:R-:W-:Y:S02]  /*1af0*/  SHF.L.U32 R47, R17, 0x10, RZ ;  /* 0x00000010112f7819 */ /* 0x000fe400000006ff */
[----:B------:R-:W-:Y:S01]  /*1b00*/  SHF.L.U32 R57, R21, 0x10, RZ ;  /* 0x0000001015397819 */ /* 0x000fe200000006ff */
[C---:B------:R-:W-:Y:S01]  /*1b10*/  FMUL.FTZ R61, R55.reuse, R56 ;  /* 0x00000038373d7220 */ /* 0x040fe20000410000 */
        /* <DEDUP_REMOVED lines=8> */
[----:B------:R-:W-:Y:S01]  /*1ba0*/  SHF.L.U32 R61, R18, 0x10, RZ ;  /* 0x00000010123d7819 */ /* 0x000fe200000006ff */
[----:B------:R-:W-:Y:S01]  /*1bb0*/  FADD.FTZ R62, R42, -R58 ;  /* 0x8000003a2a3e7221 */ /* 0x000fe20000010000 */
[----:B------:R-:W-:-:S02]  /*1bc0*/  SHF.L.U32 R64, R23, 0x10, RZ ;  /* 0x0000001017407819 */ /* 0x000fc400000006ff */
[----:B------:R-:W-:Y:S01]  /*1bd0*/  SHF.L.U32 R65, R51, 0x10, RZ ;  /* 0x0000001033417819 */ /* 0x000fe200000006ff */
[----:B------:R-:W-:Y:S01]  /*1be0*/  FFMA.FTZ R61, R56, R61, R47 ;  /* 0x0000003d383d7223 */ /* 0x000fe2000001002f */
[----:B------:R-:W-:Y:S01]  /*1bf0*/  SHF.L.U32 R56, R19, 0x10, RZ ;  /* 0x0000001013387819 */ /* 0x000fe200000006ff */
[----:B------:R-:W-:Y:S01]  /*1c00*/  FMUL.FTZ R47, R55, R62 ;  /* 0x0000003e372f7220 */ /* 0x000fe20000410000 */
[--C-:B------:R-:W-:Y:S01]  /*1c10*/  FADD.FTZ R62, R43, -R58.reuse ;  /* 0x8000003a2b3e7221 */ /* 0x100fe20000010000 */
[----:B------:R-:W-:Y:S01]  /*1c20*/  FADD.FTZ R58, R36, -R58 ;  /* 0x8000003a243a7221 */ /* 0x000fe20000010000 */
[----:B------:R-:W-:Y:S01]  /*1c30*/  F2FP.BF16.F32.PACK_AB R46, R46, R61 ;  /* 0x0000003d2e2e723e */ /* 0x000fe200000010ff */
[----:B------:R-:W-:Y:S01]  /*1c40*/  FFMA.FTZ R47, R47, R56, R64 ;  /* 0x000000382f2f7223 */ /* 0x000fe20000010040 */
[C---:B------:R-:W-:Y:S01]  /*1c50*/  FMUL.FTZ R62, R55.reuse, R62 ;  /* 0x0000003e373e7220 */ /* 0x040fe20000410000 */
[----:B------:R-:W0:Y:S01]  /*1c60*/  LDC.64 R56, c[0x0][0x428] ;  /* 0x00010a00ff387b82 */ /* 0x000e220000000a00 */
[----:B------:R-:W-:Y:S01]  /*1c70*/  FMUL.FTZ R58, R55, R58 ;  /* 0x0000003a373a7220 */ /* 0x000fe20000410000 */
[----:B------:R-:W-:Y:S01]  /*1c80*/  SHF.L.U32 R55, R16, 0x10, RZ ;  /* 0x0000001010377819 */ /* 0x000fe200000006ff */
[----:B------:R-:W-:Y:S01]  /*1c90*/  FFMA.FTZ R62, R62, R63, R65 ;  /* 0x0000003f3e3e7223 */ /* 0x000fe20000010041 */
[----:B------:R-:W-:-:S02]  /*1ca0*/  SHF.L.U32 R63, R20, 0x10, RZ ;  /* 0x00000010143f7819 */ /* 0x000fc400000006ff */
[----:B------:R-:W-:Y:S02]  /*1cb0*/  F2FP.BF16.F32.PACK_AB R45, R45, R60 ;  /* 0x0000003c2d2d723e */ /* 0x000fe400000010ff */
[----:B------:R-:W-:Y:S01]  /*1cc0*/  F2FP.BF16.F32.PACK_AB R47, R62, R47 ;  /* 0x0000002f3e2f723e */ /* 0x000fe200000010ff */
[----:B------:R-:W-:-:S05]  /*1cd0*/  FFMA.FTZ R55, R58, R55, R63 ;  /* 0x000000373a377223 */ /* 0x000fca000001003f */
[----:B------:R-:W-:Y:S01]  /*1ce0*/  F2FP.BF16.F32.PACK_AB R44, R44, R55 ;  /* 0x000000372c2c723e */ /* 0x000fe200000010ff */
[----:B0-----:R-:W-:-:S05]  /*1cf0*/  IMAD.WIDE.U32 R56, R59, 0x10, R56 ;  /* 0x000000103b387825 */ /* 0x001fca00078e0038 */
[----:B------:R1:W-:Y:S02]  /*1d00*/  STG.E.128 desc[UR6][R56.64], R44 ;  /* 0x0000002c38007986 */ /* 0x0003e4000c101d06 */
.L_x_6106:
[----:B------:R-:W-:Y:S05]  /*1d10*/  BSYNC.RECONVERGENT B0 ;  /* 0x0000000000007941 */ /* 0x000fea0003800200 */
.L_x_6105:
[----:B01----:R-:W0:Y:S02]  /*1d20*/  LDC.64 R44, c[0x0][0x380] ;  /* 0x0000e000ff2c7b82 */ /* 0x003e240000000a00 */
[----:B0-----:R-:W-:-:S04]  /*1d30*/  LEA R52, R44, R52, 0x2 ;  /* 0x000000342c347211 */ /* 0x001fc800078e10ff */
[----:B------:R-:W-:-:S13]  /*1d40*/  ISETP.GE.AND P1, PT, R52, R45, PT ;  /* 0x0000002d3400720c */ /* 0x000fda0003f26270 */
[----:B------:R-:W-:Y:S05]  /*1d50*/  @!P1 BRA `(.L_x_6109) ;  /* 0xffffffe400cc9947 */ /* 0x000fea000383ffff */
[----:B------:R-:W-:Y:S05]  /*1d60*/  EXIT ;  /* 0x000000000000794d */ /* 0x000fea0003800000 */
.L_x_6104:
[----:B------:R-:W-:Y:S01]  /*1d70*/  HFMA2 R64, -RZ, RZ, 0, 5.9604644775390625e-08 ;  /* 0x00000001ff407431 */ /* 0x000fe200000001ff */
[----:B------:R-:W-:Y:S01]  /*1d80*/  BSSY B0, `(.L_x_6110) ;  /* 0x0000007000007945 */ /* 0x000fe20003800000 */
[----:B------:R-:W-:Y:S02]  /*1d90*/  MOV R63, R47 ;  /* 0x0000002f003f7202 */ /* 0x000fe40000000f00 */
[----:B------:R-:W-:Y:S02]  /*1da0*/  MOV R65, 0x1f ;  /* 0x0000001f00417802 */ /* 0x000fe40000000f00 */
[----:B------:R-:W-:-:S07]  /*1db0*/  MOV R62, 0xffffffff ;  /* 0xffffffff003e7802 */ /* 0x000fce0000000f00 */
[----:B01---5:R-:W-:Y:S05]  /*1dc0*/  WARPSYNC.COLLECTIVE R62, `(.L_x_6111) ;  /* 0x000000003e087348 */ /* 0x023fea0003c00000 */
[----:B------:R2:W3:Y:S02]  /*1dd0*/  SHFL.BFLY P5, R61, R63, R64, R65 ;  /* 0x0c0000403f3d7389 */ /* 0x0004e400000a0041 */
[----:B0123-5:R-:W-:Y:S05]  /*1de0*/  ENDCOLLECTIVE ;  /* 0x000000000000791b */ /* 0x02ffea0003800000 */
.L_x_6111:
[----:B------:R-:W-:Y:S05]  /*1df0*/  BSYNC B0 ;  /* 0x0000000000007941 */ /* 0x000fea0003800000 */
.L_x_6110:
        /* <DEDUP_REMOVED lines=9> */
.L_x_6112:
[----:B------:R-:W-:Y:S01]  /*1e90*/  HFMA2 R64, -RZ, RZ, 0, 2.384185791015625e-07 ;  /* 0x00000004ff407431 */ /* 0x000fe200000001ff */
[----:B------:R-:W-:-:S05]  /*1ea0*/  MOV R55, R61 ;  /* 0x0000003d00377202 */ /* 0x000fca0000000f00 */
[----:B------:R-:W-:-:S05]  /*1eb0*/  FADD.FTZ R57, R56, R55 ;  /* 0x0000003738397221 */ /* 0x000fca0000010000 */
[----:B------:R-:W-:-:S07]  /*1ec0*/  MOV R63, R57 ;  /* 0x00000039003f7202 */ /* 0x000fce0000000f00 */
[----:B------:R-:W-:Y:S05]  /*1ed0*/  WARPSYNC.COLLECTIVE R62, `(.L_x_6113) ;  /* 0x000000003e087348 */ /* 0x000fea0003c00000 */
[----:B------:R0:W1:Y:S02]  /*1ee0*/  SHFL.BFLY P5, R61, R63, R64, R65 ;  /* 0x0c0000403f3d7389 */ /* 0x00006400000a0041 */
[----:B01----:R-:W-:Y:S05]  /*1ef0*/  ENDCOLLECTIVE ;  /* 0x000000000000791b */ /* 0x003fea0003800000 */
.L_x_6113:
[----:B------:R-:W-:Y:S01]  /*1f00*/  HFMA2 R64, -RZ, RZ, 0, 4.76837158203125e-07 ;  /* 0x00000008ff407431 */ /* 0x000fe200000001ff */
[----:B------:R-:W-:-:S05]  /*1f10*/  MOV R46, R61 ;  /* 0x0000003d002e7202 */ /* 0x000fca0000000f00 */
[----:B------:R-:W-:-:S05]  /*1f20*/  FADD.FTZ R58, R57, R46 ;  /* 0x0000002e393a7221 */ /* 0x000fca0000010000 */
[----:B------:R-:W-:-:S07]  /*1f30*/  MOV R63, R58 ;  /* 0x0000003a003f7202 */ /* 0x000fce0000000f00 */
[----:B------:R-:W-:Y:S05]  /*1f40*/  WARPSYNC.COLLECTIVE R62, `(.L_x_6114) ;  /* 0x000000003e087348 */ /* 0x000fea0003c00000 */
[----:B------:R0:W1:Y:S02]  /*1f50*/  SHFL.BFLY P5, R61, R63, R64, R65 ;  /* 0x0c0000403f3d7389 */ /* 0x00006400000a0041 */
[----:B01----:R-:W-:Y:S05]  /*1f60*/  ENDCOLLECTIVE ;  /* 0x000000000000791b */ /* 0x003fea0003800000 */
.L_x_6114:
        /* <DEDUP_REMOVED lines=8> */
.L_x_6115:
        /* <DEDUP_REMOVED lines=41> */
.L_x_6116:
[----:B------:R-:W-:Y:S01]  /*2280*/  HFMA2 R64, -RZ, RZ, 0, 1.1920928955078125e-07 ;  /* 0x00000002ff407431 */ /* 0x000fe200000001ff */
[----:B------:R-:W-:-:S05]  /*2290*/  MOV R47, R61 ;  /* 0x0000003d002f7202 */ /* 0x000fca0000000f00 */
[----:B------:R-:W-:-:S05]  /*22a0*/  FADD.FTZ R47, R46, R47 ;  /* 0x0000002f2e2f7221 */ /* 0x000fca0000010000 */
[----:B------:R-:W-:-:S07]  /*22b0*/  MOV R63, R47 ;  /* 0x0000002f003f7202 */ /* 0x000fce0000000f00 */
[----:B------:R-:W-:Y:S05]  /*22c0*/  WARPSYNC.COLLECTIVE R62, `(.L_x_6117) ;  /* 0x000000003e087348 */ /* 0x000fea0003c00000 */
[----:B------:R0:W1:Y:S02]  /*22d0*/  SHFL.BFLY P5, R61, R63, R64, R65 ;  /* 0x0c0000403f3d7389 */ /* 0x00006400000a0041 */
[----:B01----:R-:W-:Y:S05]  /*22e0*/  ENDCOLLECTIVE ;  /* 0x000000000000791b */ /* 0x003fea0003800000 */
.L_x_6117:
[----:B------:R-:W-:Y:S01]  /*22f0*/  HFMA2 R64, -RZ, RZ, 0, 2.384185791015625e-07 ;  /* 0x00000004ff407431 */ /* 0x000fe200000001ff */
[----:B------:R-:W-:-:S05]  /*2300*/  MOV R56, R61 ;  /* 0x0000003d00387202 */ /* 0x000fca0000000f00 */
[----:B------:R-:W-:-:S05]  /*2310*/  FADD.FTZ R56, R47, R56 ;  /* 0x000000382f387221 */ /* 0x000fca0000010000 */
[----:B------:R-:W-:-:S07]  /*2320*/  MOV R63, R56 ;  /* 0x00000038003f7202 */ /* 0x000fce0000000f00 */
[----:B------:R-:W-:Y:S05]  /*2330*/  WARPSYNC.COLLECTIVE R62, `(.L_x_6118) ;  /* 0x000000003e087348 */ /* 0x000fea0003c00000 */
[----:B------:R0:W1:Y:S02]  /*2340*/  SHFL.BFLY P5, R61, R63, R64, R65 ;  /* 0x0c0000403f3d7389 */ /* 0x00006400000a0041 */
[----:B01----:R-:W-:Y:S05]  /*2350*/  ENDCOLLECTIVE ;  /* 0x000000000000791b */ /* 0x003fea0003800000 */
.L_x_6118:
[----:B------:R-:W-:Y:S01]  /*2360*/  HFMA2 R64, -RZ, RZ, 0, 4.76837158203125e-07 ;  /* 0x00000008ff407431 */ /* 0x000fe200000001ff */
[----:B------:R-:W-:-:S05]  /*2370*/  MOV R57, R61 ;  /* 0x0000003d00397202 */ /* 0x000fca0000000f00 */
[----:B------:R-:W-:-:S05]  /*2380*/  FADD.FTZ R57, R56, R57 ;  /* 0x0000003938397221 */ /* 0x000fca0000010000 */
[----:B------:R-:W-:-:S07]  /*2390*/  MOV R63, R57 ;  /* 0x00000039003f7202 */ /* 0x000fce0000000f00 */
[----:B------:R-:W-:Y:S05]  /*23a0*/  WARPSYNC.COLLECTIVE R62, `(.L_x_6119) ;  /* 0x000000003e087348 */ /* 0x000fea0003c00000 */
[----:B------:R0:W1:Y:S02]  /*23b0*/  SHFL.BFLY P5, R61, R63, R64, R65 ;  /* 0x0c0000403f3d7389 */ /* 0x00006400000a0041 */
[----:B01----:R-:W-:Y:S05]  /*23c0*/  ENDCOLLECTIVE ;  /* 0x000000000000791b */ /* 0x003fea0003800000 */
.L_x_6119:
[----:B------:R-:W-:Y:S01]  /*23d0*/  HFMA2 R64, -RZ, RZ, 0, 9.5367431640625e-07 ;  /* 0x00000010ff407431 */ /* 0x000fe200000001ff */
[----:B------:R-:W-:-:S05]  /*23e0*/  MOV R58, R61 ;  /* 0x0000003d003a7202 */ /* 0x000fca0000000f00 */
[----:B------:R-:W-:-:S05]  /*23f0*/  FADD.FTZ R58, R57, R58 ;  /* 0x0000003a393a7221 */ /* 0x000fca0000010000 */
[----:B------:R-:W-:-:S07]  /*2400*/  MOV R63, R58 ;  /* 0x0000003a003f7202 */ /* 0x000fce0000000f00 */
[----:B------:R-:W-:Y:S05]  /*2410*/  WARPSYNC.COLLECTIVE R62, `(.L_x_6120) ;  /* 0x000000003e087348 */ /* 0x000fea0003c00000 */
[----:B------:R0:W1:Y:S02]  /*2420*/  SHFL.BFLY P5, R61, R63, R64, R65 ;  /* 0x0c0000403f3d7389 */ /* 0x00006400000a0041 */
[----:B01----:R-:W-:Y:S05]  /*2430*/  ENDCOLLECTIVE ;  /* 0x000000000000791b */ /* 0x003fea0003800000 */
.L_x_6120:
[----:B------:R-:W-:Y:S05]  /*2440*/  BRA `(.L_x_6121) ;  /* 0xfffffff0003c7947 */ /* 0x000fea000383ffff */
.L_x_6122:
        /* <DEDUP_REMOVED lines=11> */
.L_x_20271:


//--------------------- .text._ZN10layer_norm13ln_fwd_kernelINS_13Kernel_traitsI13__nv_bfloat16S2_fS2_fjLj512ELj1ELj4ELj1ELj16ENS_18Kernel_traits_baseILj512ES2_S2_fS2_fjLj128EEEEELb0ELb0ELb1ELb1EEEvNS_9FwdParamsE --------------------------
	.section	.text._ZN10layer_norm13ln_fwd_kernelINS_13Kernel_traitsI13__nv_bfloat16S2_fS2_fjLj512ELj1ELj4ELj1ELj16ENS_18Kernel_traits_baseILj512ES2_S2_fS2_fjLj128EEEEELb0ELb0ELb1ELb1EEEvNS_9FwdParamsE,"ax",@progbits
	.align	128
        .global         _ZN10layer_norm13ln_fwd_kernelINS_13Kernel_traitsI13__nv_bfloat16S2_fS2_fjLj512ELj1ELj4ELj1ELj16ENS_18Kernel_traits_baseILj512ES2_S2_fS2_fjLj128EEEEELb0ELb0ELb1ELb1EEEvNS_9FwdParamsE
        .type           _ZN10layer_norm13ln_fwd_kernelINS_13Kernel_traitsI13__nv_bfloat16S2_fS2_fjLj512ELj1ELj4ELj1ELj16ENS_18Kernel_traits_baseILj512ES2_S2_fS2_fjLj128EEEEELb0ELb0ELb1ELb1EEEvNS_9FwdParamsE,@function
        .size           _ZN10layer_norm13ln_fwd_kernelINS_13Kernel_traitsI13__nv_bfloat16S2_fS2_fjLj512ELj1ELj4ELj1ELj16ENS_18Kernel_traits_baseILj512ES2_S2_fS2_fjLj128EEEEELb0ELb0ELb1ELb1EEEvNS_9FwdParamsE,(.L_x_20272 - _ZN10layer_norm13ln_fwd_kernelINS_13Kernel_traitsI13__nv_bfloat16S2_fS2_fjLj512ELj1ELj4ELj1ELj16ENS_18Kernel_traits_baseILj512ES2_S2_fS2_fjLj128EEEEELb0ELb0ELb1ELb1EEEvNS_9FwdParamsE)
        .other          _ZN10layer_norm13ln_fwd_kernelINS_13Kernel_traitsI13__nv_bfloat16S2_fS2_fjLj512ELj1ELj4ELj1ELj16ENS_18Kernel_traits_baseILj512ES2_S2_fS2_fjLj128EEEEELb0ELb0ELb1ELb1EEEvNS_9FwdParamsE,@"STO_CUDA_ENTRY STV_DEFAULT"
_ZN10layer_norm13ln_fwd_kernelINS_13Kernel_traitsI13__nv_bfloat16S2_fS2_fjLj512ELj1ELj4ELj1ELj16ENS_18Kernel_traits_baseILj512ES2_S2_fS2_fjLj128EEEEELb0ELb0ELb1ELb1EEEvNS_9FwdParamsE:
.text._ZN10layer_norm13ln_fwd_kernelINS_13Kernel_traitsI13__nv_bfloat16S2_fS2_fjLj512ELj1ELj4ELj1ELj16ENS_18Kernel_traits_baseILj512ES2_S2_fS2_fjLj128EEEEELb0ELb0ELb1ELb1EEEvNS_9FwdParamsE:
        /* <DEDUP_REMOVED lines=31> */
[----:B------:R-:W-:Y:S01]  /*01f0*/  @P0 MOV R38, R6 ;  /* 0x0000000600260202 */ /* 0x000fe20000000f00 */
[----:B--2---:R-:W-:Y:S06]  /*0200*/  @P1 EXIT ;  /* 0x000000000000194d */ /* 0x004fec0003800000 */
[----:B------:R-:W0:Y:S01]  /*0210*/  LDCU.U8 UR4, c[0x0][0x410] ;  /* 0x00008200ff0477ac */ /* 0x000e220008000000 */
[----:B-----5:R-:W-:Y:S02]  /*0220*/  @!P0 CS2R R30, SRZ ;  /* 0x00000000001e8805 */ /* 0x020fe4000001ff00 */
[----:B------:R-:W-:Y:S02]  /*0230*/  @!P0 CS2R R28, SRZ ;  /* 0x00000000001c8805 */ /* 0x000fe4000001ff00 */
[----:B------:R-:W-:Y:S02]  /*0240*/  @P0 MOV R0, R7 ;  /* 0x0000000700000202 */ /* 0x000fe40000000f00 */
[----:B------:R-:W-:Y:S02]  /*0250*/  @!P0 CS2R R26, SRZ ;  /* 0x00000000001a8805 */ /* 0x000fe4000001ff00 */
[----:B------:R-:W-:Y:S02]  /*0260*/  @!P0 MOV R40, R4 ;  /* 0x0000000400288202 */ /* 0x000fe40000000f00 */
[----:B------:R-:W-:-:S02]  /*0270*/  @!P0 CS2R R24, SRZ ;  /* 0x0000000000188805 */ /* 0x000fc4000001ff00 */
[----:B------:R-:W-:Y:S01]  /*0280*/  @!P0 MOV R39, R5 ;  /* 0x0000000500278202 */ /* 0x000fe20000000f00 */
[----:B------:R-:W1:Y:S01]  /*0290*/  LDCU UR5, c[0x0][0x448] ;  /* 0x00008900ff0577ac */ /* 0x000e620008000800 */
[----:B------:R-:W-:Y:S02]  /*02a0*/  @!P0 MOV R38, R6 ;  /* 0x0000000600268202 */ /* 0x000fe40000000f00 */
[----:B------:R-:W-:Y:S01]  /*02b0*/  @!P0 MOV R0, R7 ;  /* 0x0000000700008202 */ /* 0x000fe20000000f00 */
[----:B------:R-:W2:Y:S01]  /*02c0*/  LDCU.64 UR8, c[0x0][0x3a0] ;  /* 0x00007400ff0877ac */ /* 0x000ea20008000a00 */
[----:B------:R-:W-:Y:S02]  /*02d0*/  PRMT R2, R31, 0x7632, R2 ;  /* 0x000076321f027816 */ /* 0x000fe40000000002 */
[----:B------:R-:W-:Y:S02]  /*02e0*/  PRMT R3, R41, 0x7632, R3 ;  /* 0x0000763229037816 */ /* 0x000fe40000000003 */
[----:B------:R-:W-:-:S02]  /*02f0*/  PRMT R4, R30, 0x7632, R4 ;  /* 0x000076321e047816 */ /* 0x000fc40000000004 */
[----:B0-----:R-:W-:Y:S02]  /*0300*/  ISETP.NE.AND P1, PT, RZ, UR4, PT ;  /* 0x00000004ff007c0c */ /* 0x001fe4000bf25270 */
[----:B------:R-:W-:Y:S02]  /*0310*/  PRMT R5, R42, 0x7632, R5 ;  /* 0x000076322a057816 */ /* 0x000fe40000000005 */
[----:B------:R-:W-:Y:S02]  /*0320*/  PRMT R6, R29, 0x7632, R6 ;  /* 0x000076321d067816 */ /* 0x000fe40000000006 */
[----:B------:R-:W-:Y:S02]  /*0330*/  PRMT R7, R43, 0x7632, R7 ;  /* 0x000076322b077816 */ /* 0x000fe40000000007 */
[----:B------:R-:W-:Y:S02]  /*0340*/  PRMT R36, R28, 0x7632, R36 ;  /* 0x000076321c247816 */ /* 0x000fe40000000024 */
[----:B-1----:R-:W-:-:S07]  /*0350*/  PRMT R37, R44, 0x7632, R37 ;  /* 0x000076322c257816 */ /* 0x002fce0000000025 */
.L_x_6132:
[----:B0-----:R-:W0:Y:S08]  /*0360*/  LDC.64 R52, c[0x0][0x3f0] ;  /* 0x0000fc00ff347b82 */ /* 0x001e300000000a00 */
[----:B------:R-:W1:Y:S08]  /*0370*/  LDC R48, c[0x0][0x388] ;  /* 0x0000e200ff307b82 */ /* 0x000e700000000800 */
[----:B------:R-:W3:Y:S01]  /*0380*/  LDC.64 R12, c[0x0][0x3f8] ;  /* 0x0000fe00ff0c7b82 */ /* 0x000ee20000000a00 */
[----:B0-----:R-:W-:-:S06]  /*0390*/  IMAD.WIDE R52, R45, 0x4, R52 ;  /* 0x000000042d347825 */ /* 0x001fcc00078e0234 */
[----:B------:R-:W4:Y:S01]  /*03a0*/  LDG.E R52, desc[UR6][R52.64] ;  /* 0x0000000634347981 */ /* 0x000f22000c1e1900 */
[----:B---3--:R-:W-:-:S05]  /*03b0*/  IMAD.WIDE R12, R45, 0x4, R12 ;  /* 0x000000042d0c7825 */ /* 0x008fca00078e020c */
[----:B------:R0:W5:Y:S01]  /*03c0*/  LDG.E R47, desc[UR6][R12.64] ;  /* 0x000000060c2f7981 */ /* 0x000162000c1e1900 */
[----:B----4-:R-:W-:-:S13]  /*03d0*/  ISETP.GE.AND P2, PT, R52, 0x1, PT ;  /* 0x000000013400780c */ /* 0x010fda0003f46270 */
[----:B------:R-:W-:Y:S01]  /*03e0*/  @P2 IADD3 R11, PT, PT, R52, -0x1, RZ ;  /* 0xffffffff340b2810 */ /* 0x000fe20007ffe0ff */
[----:B------:R-:W3:Y:S04]  /*03f0*/  @P2 LDC.64 R8, c[0x0][0x390] ;  /* 0x0000e400ff082b82 */ /* 0x000ee80000000a00 */
[----:B-1----:R-:W-:-:S05]  /*0400*/  @P2 IMAD R11, R11, R48, RZ ;  /* 0x000000300b0b2224 */ /* 0x002fca00078e02ff */
[----:B------:R-:W-:-:S04]  /*0410*/  @P2 SHF.R.S32.HI R10, RZ, 0x1f, R11 ;  /* 0x0000001fff0a2819 */ /* 0x000fc8000001140b */
[----:B------:R-:W-:Y:S01]  /*0420*/  @P2 LEA.HI R11, R10, R11, RZ, 0x3 ;  /* 0x0000000b0a0b2211 */ /* 0x000fe200078f18ff */
[----:B------:R-:W-:-:S03]  /*0430*/  HFMA2 R10, -RZ, RZ, 0, 0 ;  /* 0x00000000ff0a7431 */ /* 0x000fc600000001ff */
[----:B------:R-:W-:-:S05]  /*0440*/  @P2 LEA.HI.SX32 R10, R11, R46, 0x1d ;  /* 0x0000002e0b0a2211 */ /* 0x000fca00078feaff */
[----:B---3--:R-:W-:-:S05]  /*0450*/  @P2 IMAD.WIDE.U32 R8, R10, 0x10, R8 ;  /* 0x000000100a082825 */ /* 0x008fca00078e0008 */
[----:B------:R-:W3:Y:S01]  /*0460*/  @P2 LDG.E.128 R20, desc[UR6][R8.64] ;  /* 0x0000000608142981 */ /* 0x000ee2000c1e1d00 */
[----:B--2---:R-:W-:Y:S01]  /*0470*/  ISETP.NE.U32.AND P0, PT, RZ, UR8, PT ;  /* 0x00000008ff007c0c */ /* 0x004fe2000bf05070 */
[----:B------:R-:W-:-:S03]  /*0480*/  IMAD R11, R45, R48, RZ ;  /* 0x000000302d0b7224 */ /* 0x000fc600078e02ff */
[----:B------:R-:W-:Y:S02]  /*0490*/  ISETP.NE.AND.EX P0, PT, RZ, UR9, PT, P0 ;  /* 0x00000009ff007c0c */ /* 0x000fe4000bf05300 */
[----:B------:R-:W-:-:S04]  /*04a0*/  SHF.R.S32.HI R14, RZ, 0x1f, R11 ;  /* 0x0000001fff0e7819 */ /* 0x000fc8000001140b */
[----:B------:R-:W-:-:S04]  /*04b0*/  LEA.HI R49, R14, R11, RZ, 0x3 ;  /* 0x0000000b0e317211 */ /* 0x000fc800078f18ff */
[----:B------:R-:W-:Y:S02]  /*04c0*/  LEA.HI.SX32 R49, R49, R46, 0x1d ;  /* 0x0000002e31317211 */ /* 0x000fe400078feaff */
[----:B---3--:R-:W-:Y:S02]  /*04d0*/  PRMT R11, R23, 0x7632, R11 ;  /* 0x00007632170b7816 */ /* 0x008fe4000000000b */
[----:B------:R-:W-:Y:S02]  /*04e0*/  PRMT R14, R22, 0x7632, R14 ;  /* 0x00007632160e7816 */ /* 0x000fe4000000000e */
[----:B------:R-:W-:Y:S02]  /*04f0*/  PRMT R8, R21, 0x7632, R8 ;  /* 0x0000763215087816 */ /* 0x000fe40000000008 */
[----:B------:R-:W-:Y:S01]  /*0500*/  PRMT R9, R20, 0x7632, R9 ;  /* 0x0000763214097816 */ /* 0x000fe20000000009 */
[----:B0-----:R-:W-:Y:S06]  /*0510*/  @!P0 BRA `(.L_x_6123) ;  /* 0x0000000000888947 */ /* 0x001fec0003800000 */
[----:B------:R-:W0:Y:S02]  /*0520*/  LDC.64 R8, c[0x0][0x3a0] ;  /* 0x0000e800ff087b82 */ /* 0x000e240000000a00 */
[----:B0-----:R-:W-:-:S05]  /*0530*/  IMAD.WIDE.U32 R8, R49, 0x20, R8 ;  /* 0x0000002031087825 */ /* 0x001fca00078e0008 */
[----:B------:R-:W2:Y:S04]  /*0540*/  LDG.E.128 R16, desc[UR6][R8.64] ;  /* 0x0000000608107981 */ /* 0x000ea8000c1e1d00 */
[----:B------:R0:W3:Y:S01]  /*0550*/  LDG.E.128 R12, desc[UR6][R8.64+0x10] ;  /* 0x00001006080c7981 */ /* 0x0000e2000c1e1d00 */
[----:B------:R-:W-:-:S13]  /*0560*/  ISETP.GT.AND P3, PT, R52, RZ, PT ;  /* 0x000000ff3400720c */ /* 0x000fda0003f64270 */
[----:B------:R-:W2:Y:S01]  /*0570*/  @P3 LDC R33, c[0x0][0x40c] ;  /* 0x00010300ff213b82 */ /* 0x000ea20000000800 */
[C---:B------:R-:W-:Y:S02]  /*0580*/  @P3 PRMT R32, R20.reuse, 0x7632, R32 ;  /* 0x0000763214203816 */ /* 0x040fe40000000020 */
[----:B------:R-:W-:Y:S02]  /*0590*/  @P3 SHF.L.U32 R11, R20, 0x10, RZ ;  /* 0x00000010140b3819 */ /* 0x000fe400000006ff */
[----:B------:R-:W-:-:S03]  /*05a0*/  @P3 SHF.L.U32 R32, R32, 0x10, RZ ;  /* 0x0000001020203819 */ /* 0x000fc600000006ff */
[----:B------:R-:W1:Y:S08]  /*05b0*/  @P3 LDC R34, c[0x0][0x40c] ;  /* 0x00010300ff223b82 */ /* 0x000e700000000800 */
[----:B------:R-:W4:Y:S08]  /*05c0*/  @P3 LDC R50, c[0x0][0x40c] ;  /* 0x00010300ff323b82 */ /* 0x000f300000000800 */
[----:B------:R-:W4:Y:S08]  /*05d0*/  @P3 LDC R35, c[0x0][0x40c] ;  /* 0x00010300ff233b82 */ /* 0x000f300000000800 */
[----:B0-----:R-:W3:Y:S08]  /*05e0*/  @P3 LDC R9, c[0x0][0x40c] ;  /* 0x00010300ff093b82 */ /* 0x001ef00000000800 */
[----:B------:R-:W0:Y:S01]  /*05f0*/  @P3 LDC R8, c[0x0][0x40c] ;  /* 0x00010300ff083b82 */ /* 0x000e220000000800 */
[----:B--2---:R-:W-:Y:S01]  /*0600*/  @P3 FFMA.FTZ R16, R11, R33, R16 ;  /* 0x000000210b103223 */ /* 0x004fe20000010010 */
[----:B-1----:R-:W-:-:S06]  /*0610*/  @P3 FFMA.FTZ R17, R32, R34, R17 ;  /* 0x0000002220113223 */ /* 0x002fcc0000010011 */
[----:B------:R-:W1:Y:S01]  /*0620*/  @P3 LDC R11, c[0x0][0x40c] ;  /* 0x00010300ff0b3b82 */ /* 0x000e620000000800 */
[C---:B------:R-:W-:Y:S02]  /*0630*/  @P3 PRMT R34, R21.reuse, 0x7632, R34 ;  /* 0x0000763215223816 */ /* 0x040fe40000000022 */
[----:B------:R-:W-:Y:S02]  /*0640*/  @P3 SHF.L.U32 R33, R21, 0x10, RZ ;  /* 0x0000001015213819 */ /* 0x000fe400000006ff */
[----:B------:R-:W-:-:S03]  /*0650*/  @P3 SHF.L.U32 R34, R34, 0x10, RZ ;  /* 0x0000001022223819 */ /* 0x000fc600000006ff */
[----:B------:R-:W2:Y:S01]  /*0660*/  @P3 LDC R32, c[0x0][0x40c] ;  /* 0x00010300ff203b82 */ /* 0x000ea20000000800 */
[----:B----4-:R-:W-:Y:S01]  /*0670*/  @P3 FFMA.FTZ R18, R33, R35, R18 ;  /* 0x0000002321123223 */ /* 0x010fe20000010012 */
[----:B------:R-:W-:Y:S01]  /*0680*/  @P3 FFMA.FTZ R19, R34, R50, R19 ;  /* 0x0000003222133223 */ /* 0x000fe20000010013 */
[C---:B------:R-:W-:Y:S02]  /*0690*/  @P3 PRMT R34, R22.reuse, 0x7632, R34 ;  /* 0x0000763216223816 */ /* 0x040fe40000000022 */
[C---:B------:R-:W-:Y:S02]  /*06a0*/  @P3 PRMT R50, R23.reuse, 0x7632, R50 ;  /* 0x0000763217323816 */ /* 0x040fe40000000032 */
[----:B------:R-:W-:Y:S02]  /*06b0*/  @P3 SHF.L.U32 R33, R22, 0x10, RZ ;  /* 0x0000001016213819 */ /* 0x000fe400000006ff */
[----:B------:R-:W-:Y:S02]  /*06c0*/  @P3 SHF.L.U32 R35, R23, 0x10, RZ ;  /* 0x0000001017233819 */ /* 0x000fe400000006ff */
[----:B------:R-:W-:Y:S01]  /*06d0*/  @P3 SHF.L.U32 R34, R34, 0x10, RZ ;  /* 0x0000001022223819 */ /* 0x000fe200000006ff */
[----:B---3--:R-:W-:Y:S01]  /*06e0*/  @P3 FFMA.FTZ R12, R33, R9, R12 ;  /* 0x00000009210c3223 */ /* 0x008fe2000001000c */
[----:B------:R-:W-:Y:S01]  /*06f0*/  @P3 SHF.L.U32 R50, R50, 0x10, RZ ;  /* 0x0000001032323819 */ /* 0x000fe200000006ff */
[----:B-1----:R-:W-:-:S04]  /*0700*/  @P3 FFMA.FTZ R14, R35, R11, R14 ;  /* 0x0000000b230e3223 */ /* 0x002fc8000001000e */
[----:B0-----:R-:W-:Y:S01]  /*0710*/  @P3 FFMA.FTZ R15, R50, R8, R15 ;  /* 0x00000008320f3223 */ /* 0x001fe2000001000f */
[----:B--2---:R-:W-:Y:S01]  /*0720*/  @P3 FFMA.FTZ R13, R34, R32, R13 ;  /* 0x00000020220d3223 */ /* 0x004fe2000001000d */
[----:B------:R-:W-:Y:S06]  /*0730*/  BRA `(.L_x_6124) ;  /* 0x0000000000747947 */ /* 0x000fec0003800000 */
.L_x_6123:
[----:B------:R-:W0:Y:S01]  /*0740*/  @P2 LDC R12, c[0x0][0x40c] ;  /* 0x00010300ff0c2b82 */ /* 0x000e220000000800 */
[----:B------:R-:W-:Y:S02]  /*0750*/  @P2 SHF.L.U32 R9, R9, 0x10, RZ ;  /* 0x0000001009092819 */ /* 0x000fe400000006ff */
[----:B------:R-:W-:Y:S02]  /*0760*/  CS2R R16, SRZ ;  /* 0x0000000000107805 */ /* 0x000fe4000001ff00 */
[----:B------:R-:W-:Y:S02]  /*0770*/  @P2 SHF.L.U32 R8, R8, 0x10, RZ ;  /* 0x0000001008082819 */ /* 0x000fe400000006ff */
[----:B------:R-:W-:Y:S02]  /*0780*/  CS2R R18, SRZ ;  /* 0x0000000000127805 */ /* 0x000fe4000001ff00 */
[----:B------:R-:W-:Y:S02]  /*0790*/  @P2 SHF.L.U32 R14, R14, 0x10, RZ ;  /* 0x000000100e0e2819 */ /* 0x000fe400000006ff */
[----:B------:R-:W-:Y:S01]  /*07a0*/  @P2 SHF.L.U32 R11, R11, 0x10, RZ ;  /* 0x000000100b0b2819 */ /* 0x000fe200000006ff */
[----:B------:R-:W1:Y:S01]  /*07b0*/  @P2 LDC R15, c[0x0][0x40c] ;  /* 0x00010300ff0f2b82 */ /* 0x000e620000000800 */
[----:B------:R-:W-:-:S02]  /*07c0*/  @P2 SHF.L.U32 R34, R22, 0x10, RZ ;  /* 0x0000001016222819 */ /* 0x000fc400000006ff */
[----:B------:R-:W-:Y:S02]  /*07d0*/  @P2 SHF.L.U32 R50, R23, 0x10, RZ ;  /* 0x0000001017322819 */ /* 0x000fe400000006ff */
[----:B------:R-:W-:-:S03]  /*07e0*/  MOV R13, RZ ;  /* 0x000000ff000d7202 */ /* 0x000fc60000000f00 */
[----:B------:R-:W2:Y:S08]  /*07f0*/  @P2 LDC R51, c[0x0][0x40c] ;  /* 0x00010300ff332b82 */ /* 0x000eb00000000800 */
[----:B------:R-:W3:Y:S01]  /*0800*/  @P2 LDC R54, c[0x0][0x40c] ;  /* 0x00010300ff362b82 */ /* 0x000ee20000000800 */
[----:B0-----:R-:W-:Y:S01]  /*0810*/  @P2 FMUL.FTZ R17, R9, R12 ;  /* 0x0000000c09112220 */ /* 0x001fe20000410000 */
[----:B------:R-:W-:-:S02]  /*0820*/  @P2 SHF.L.U32 R9, R21, 0x10, RZ ;  /* 0x0000001015092819 */ /* 0x000fc400000006ff */
[----:B------:R-:W-:-:S04]  /*0830*/  MOV R12, RZ ;  /* 0x000000ff000c7202 */ /* 0x000fc80000000f00 */
[----:B------:R-:W0:Y:S01]  /*0840*/  @P2 LDC R33, c[0x0][0x40c] ;  /* 0x00010300ff212b82 */ /* 0x000e220000000800 */
[----:B-1----:R-:W-:Y:S01]  /*0850*/  @P2 FMUL.FTZ R19, R8, R15 ;  /* 0x0000000f08132220 */ /* 0x002fe20000410000 */
[----:B------:R-:W-:-:S06]  /*0860*/  @P2 SHF.L.U32 R8, R20, 0x10, RZ ;  /* 0x0000001014082819 */ /* 0x000fcc00000006ff */
[----:B------:R-:W1:Y:S01]  /*0870*/  @P2 LDC R32, c[0x0][0x40c] ;  /* 0x00010300ff202b82 */ /* 0x000e620000000800 */
[----:B--2---:R-:W-:Y:S01]  /*0880*/  @P2 FMUL.FTZ R13, R14, R51 ;  /* 0x000000330e0d2220 */ /* 0x004fe20000410000 */
[----:B------:R-:W-:-:S06]  /*0890*/  CS2R R14, SRZ ;  /* 0x00000000000e7805 */ /* 0x000fcc000001ff00 */
[----:B------:R-:W2:Y:S01]  /*08a0*/  @P2 LDC R35, c[0x0][0x40c] ;  /* 0x00010300ff232b82 */ /* 0x000ea20000000800 */
[----:B---3--:R-:W-:-:S07]  /*08b0*/  @P2 FMUL.FTZ R15, R11, R54 ;  /* 0x000000360b0f2220 */ /* 0x008fce0000410000 */
[----:B------:R-:W3:Y:S01]  /*08c0*/  @P2 LDC R53, c[0x0][0x40c] ;  /* 0x00010300ff352b82 */ /* 0x000ee20000000800 */
[----:B0-----:R-:W-:Y:S01]  /*08d0*/  @P2 FMUL.FTZ R16, R8, R33 ;  /* 0x0000002108102220 */ /* 0x001fe20000410000 */
[----:B-1----:R-:W-:Y:S01]  /*08e0*/  @P2 FMUL.FTZ R18, R9, R32 ;  /* 0x0000002009122220 */ /* 0x002fe20000410000 */
[----:B--2---:R-:W-:Y:S01]  /*08f0*/  @P2 FMUL.FTZ R12, R34, R35 ;  /* 0x00000023220c2220 */ /* 0x004fe20000410000 */
[----:B---3--:R-:W-:-:S07]  /*0900*/  @P2 FMUL.FTZ R14, R50, R53 ;  /* 0x00000035320e2220 */ /* 0x008fce0000410000 */
.L_x_6124:
[----:B------:R-:W0:Y:S01]  /*0910*/  LDC.64 R50, c[0x0][0x3a8] ;  /* 0x0000ea00ff327b82 */ /* 0x000e220000000a00 */
[----:B------:R-:W-:Y:S01]  /*0920*/  BSSY.RECONVERGENT B0, `(.L_x_6125) ;  /* 0x0000009000007945 */ /* 0x000fe20003800200 */
[----:B0-----:R-:W-:-:S05]  /*0930*/  IMAD.WIDE.U32 R8, R49, 0x20, R50 ;  /* 0x0000002031087825 */ /* 0x001fca00078e0032 */
[----:B------:R0:W-:Y:S04]  /*0940*/  STG.E.128 desc[UR6][R8.64], R16 ;  /* 0x0000001008007986 */ /* 0x0001e8000c101d06 */
[----:B------:R0:W-:Y:S01]  /*0950*/  STG.E.128 desc[UR6][R8.64+0x10], R12 ;  /* 0x0000100c08007986 */ /* 0x0001e2000c101d06 */
[----:B------:R-:W-:Y:S05]  /*0960*/  @!P2 BRA `(.L_x_6126) ;  /* 0x000000000010a947 */ /* 0x000fea0003800000 */
[----:B0-----:R-:W0:Y:S01]  /*0970*/  LDC.64 R8, c[0x0][0x390] ;  /* 0x0000e400ff087b82 */ /* 0x001e220000000a00 */
[----:B------:R-:W-:-:S05]  /*0980*/  IADD3 R11, PT, PT, R10, 0x20, RZ ;  /* 0x000000200a0b7810 */ /* 0x000fca0007ffe0ff */
[----:B0-----:R-:W-:-:S05]  /*0990*/  IMAD.WIDE.U32 R8, R11, 0x10, R8 ;  /* 0x000000100b087825 */ /* 0x001fca00078e0008 */
[----:B------:R1:W5:Y:S02]  /*09a0*/  LDG.E.128 R20, desc[UR6][R8.64] ;  /* 0x0000000608147981 */ /* 0x000364000c1e1d00 */
.L_x_6126:
[----:B------:R-:W-:Y:S05]  /*09b0*/  BSYNC.RECONVERGENT B0 ;  /* 0x0000000000007941 */ /* 0x000fea0003800200 */
.L_x_6125:
[----:B------:R-:W-:Y:S01]  /*09c0*/  IADD3 R49, PT, PT, R49, 0x20, RZ ;  /* 0x0000002031317810 */ /* 0x000fe20007ffe0ff */
[----:B------:R-:W-:Y:S06]  /*09d0*/  @!P0 BRA `(.L_x_6127) ;  /* 0x0000000000888947 */ /* 0x000fec0003800000 */
[----:B------:R-:W2:Y:S02]  /*09e0*/  LDC.64 R54, c[0x0][0x3a0] ;  /* 0x0000e800ff367b82 */ /* 0x000ea40000000a00 */
[----:B--2---:R-:W-:-:S05]  /*09f0*/  IMAD.WIDE.U32 R54, R49, 0x20, R54 ;  /* 0x0000002031367825 */ /* 0x004fca00078e0036 */
[----:B01----:R-:W2:Y:S04]  /*0a00*/  LDG.E.128 R8, desc[UR6][R54.64] ;  /* 0x0000000636087981 */ /* 0x003ea8000c1e1d00 */
[----:B------:R0:W3:Y:S01]  /*0a10*/  LDG.E.128 R32, desc[UR6][R54.64+0x10] ;  /* 0x0000100636207981 */ /* 0x0000e2000c1e1d00 */
[----:B------:R-:W-:-:S13]  /*0a20*/  ISETP.GT.AND P0, PT, R52, RZ, PT ;  /* 0x000000ff3400720c */ /* 0x000fda0003f04270 */
[----:B------:R-:W2:Y:S01]  /*0a30*/  @P0 LDC R52, c[0x0][0x40c] ;  /* 0x00010300ff340b82 */ /* 0x000ea20000000800 */
[----:B-----5:R-:W-:-:S07]  /*0a40*/  @P0 SHF.L.U32 R57, R20, 0x10, RZ ;  /* 0x0000001014390819 */ /* 0x020fce00000006ff */
[----:B------:R-:W1:Y:S08]  /*0a50*/  @P0 LDC R53, c[0x0][0x40c] ;  /* 0x00010300ff350b82 */ /* 0x000e700000000800 */
[----:B------:R-:W4:Y:S08]  /*0a60*/  @P0 LDC R58, c[0x0][0x40c] ;  /* 0x00010300ff3a0b82 */ /* 0x000f300000000800 */
[----:B0-----:R-:W0:Y:S08]  /*0a70*/  @P0 LDC R54, c[0x0][0x40c] ;  /* 0x00010300ff360b82 */ /* 0x001e300000000800 */
[----:B------:R-:W3:Y:S01]  /*0a80*/  @P0 LDC R55, c[0x0][0x40c] ;  /* 0x00010300ff370b82 */ /* 0x000ee20000000800 */
[----:B--2---:R-:W-:Y:S01]  /*0a90*/  @P0 FFMA.FTZ R8, R57, R52, R8 ;  /* 0x0000003439080223 */ /* 0x004fe20000010008 */
[----:B------:R-:W-:-:S02]  /*0aa0*/  @P0 PRMT R52, R20, 0x7632, R52 ;  /* 0x0000763214340816 */ /* 0x000fc40000000034 */
[----:B------:R-:W-:Y:S02]  /*0ab0*/  @P0 SHF.L.U32 R57, R21, 0x10, RZ ;  /* 0x0000001015390819 */ /* 0x000fe400000006ff */
[----:B------:R-:W-:Y:S02]  /*0ac0*/  @P0 SHF.L.U32 R56, R52, 0x10, RZ ;  /* 0x0000001034380819 */ /* 0x000fe400000006ff */
[----:B------:R-:W2:Y:S01]  /*0ad0*/  @P0 LDC R52, c[0x0][0x40c] ;  /* 0x00010300ff340b82 */ /* 0x000ea20000000800 */
[----:B-1----:R-:W-:Y:S01]  /*0ae0*/  @P0 FFMA.FTZ R10, R57, R53, R10 ;  /* 0x00000035390a0223 */ /* 0x002fe2000001000a */
[----:B------:R-:W-:Y:S01]  /*0af0*/  @P0 PRMT R53, R21, 0x7632, R53 ;  /* 0x0000763215350816 */ /* 0x000fe20000000035 */
[----:B----4-:R-:W-:Y:S01]  /*0b00*/  @P0 FFMA.FTZ R9, R56, R58, R9 ;  /* 0x0000003a38090223 */ /* 0x010fe20000010009 */
[----:B------:R-:W-:Y:S02]  /*0b10*/  @P0 SHF.L.U32 R57, R22, 0x10, RZ ;  /* 0x0000001016390819 */ /* 0x000fe400000006ff */
[----:B------:R-:W-:-:S02]  /*0b20*/  @P0 SHF.L.U32 R56, R53, 0x10, RZ ;  /* 0x0000001035380819 */ /* 0x000fc400000006ff */
[----:B------:R-:W1:Y:S01]  /*0b30*/  @P0 LDC R53, c[0x0][0x40c] ;  /* 0x00010300ff350b82 */ /* 0x000e620000000800 */
[----:B---3--:R-:W-:Y:S01]  /*0b40*/  @P0 FFMA.FTZ R32, R57, R55, R32 ;  /* 0x0000003739200223 */ /* 0x008fe20000010020 */
[----:B------:R-:W-:Y:S01]  /*0b50*/  @P0 SHF.L.U32 R55, R23, 0x10, RZ ;  /* 0x0000001017370819 */ /* 0x000fe200000006ff */
[----:B--2---:R-:W-:Y:S01]  /*0b60*/  @P0 FFMA.FTZ R11, R56, R52, R11 ;  /* 0x00000034380b0223 */ /* 0x004fe2000001000b */
[----:B------:R-:W-:-:S04]  /*0b70*/  @P0 PRMT R52, R22, 0x7632, R52 ;  /* 0x0000763216340816 */ /* 0x000fc80000000034 */
[----:B------:R-:W2:Y:S01]  /*0b80*/  @P0 LDC R56, c[0x0][0x40c] ;  /* 0x00010300ff380b82 */ /* 0x000ea20000000800 */
[----:B------:R-:W-:Y:S01]  /*0b90*/  @P0 SHF.L.U32 R52, R52, 0x10, RZ ;  /* 0x0000001034340819 */ /* 0x000fe200000006ff */
[----:B-1----:R-:W-:-:S04]  /*0ba0*/  @P0 FFMA.FTZ R34, R55, R53, R34 ;  /* 0x0000003537220223 */ /* 0x002fc80000010022 */
[----:B0-----:R-:W-:Y:S01]  /*0bb0*/  @P0 FFMA.FTZ R33, R52, R54, R33 ;  /* 0x0000003634210223 */ /* 0x001fe20000010021 */
[----:B------:R-:W-:-:S04]  /*0bc0*/  @P0 PRMT R52, R23, 0x7632, R52 ;  /* 0x0000763217340816 */ /* 0x000fc80000000034 */
[----:B------:R-:W-:-:S05]  /*0bd0*/  @P0 SHF.L.U32 R52, R52, 0x10, RZ ;  /* 0x0000001034340819 */ /* 0x000fca00000006ff */
[----:B--2---:R-:W-:Y:S01]  /*0be0*/  @P0 FFMA.FTZ R35, R52, R56, R35 ;  /* 0x0000003834230223 */ /* 0x004fe20000010023 */
[----:B------:R-:W-:Y:S06]  /*0bf0*/  BRA `(.L_x_6128) ;  /* 0x00000000008c7947 */ /* 0x000fec0003800000 */
.L_x_6127:
[----:B------:R-:W2:Y:S01]  /*0c00*/  @P2 LDC R53, c[0x0][0x40c] ;  /* 0x00010300ff352b82 */ /* 0x000ea20000000800 */
[----:B01---5:R-:W-:Y:S01]  /*0c10*/  @P2 PRMT R8, R20, 0x7632, R8 ;  /* 0x0000763214082816 */ /* 0x023fe20000000008 */
[----:B------:R-:W-:Y:S01]  /*0c20*/  HFMA2 R11, -RZ, RZ, 0, 0 ;  /* 0x00000000ff0b7431 */ /* 0x000fe200000001ff */
[----:B------:R-:W-:Y:S02]  /*0c30*/  @P2 PRMT R33, R21, 0x7632, R33 ;  /* 0x0000763215212816 */ /* 0x000fe40000000021 */
[----:B------:R-:W-:Y:S02]  /*0c40*/  @P2 SHF.L.U32 R8, R8, 0x10, RZ ;  /* 0x0000001008082819 */ /* 0x000fe400000006ff */
[----:B------:R-:W-:Y:S01]  /*0c50*/  @P2 SHF.L.U32 R33, R33, 0x10, RZ ;  /* 0x0000001021212819 */ /* 0x000fe200000006ff */
[----:B------:R-:W0:Y:S01]  /*0c60*/  @P2 LDC R52, c[0x0][0x40c] ;  /* 0x00010300ff342b82 */ /* 0x000e220000000800 */
[----:B------:R-:W-:Y:S02]  /*0c70*/  MOV R9, RZ ;  /* 0x000000ff00097202 */ /* 0x000fe40000000f00 */
[----:B------:R-:W-:-:S02]  /*0c80*/  @P2 SHF.L.U32 R57, R20, 0x10, RZ ;  /* 0x0000001014392819 */ /* 0x000fc400000006ff */
[----:B------:R-:W-:Y:S02]  /*0c90*/  @P2 PRMT R54, R23, 0x7632, R54 ;  /* 0x0000763217362816 */ /* 0x000fe40000000036 */
[----:B------:R-:W-:Y:S01]  /*0ca0*/  @P2 SHF.L.U32 R56, R22, 0x10, RZ ;  /* 0x0000001016382819 */ /* 0x000fe200000006ff */
[----:B------:R-:W1:Y:S01]  /*0cb0*/  @P2 LDC R10, c[0x0][0x40c] ;  /* 0x00010300ff0a2b82 */ /* 0x000e620000000800 */
[----:B------:R-:W-:-:S07]  /*0cc0*/  @P2 SHF.L.U32 R54, R54, 0x10, RZ ;  /* 0x0000001036362819 */ /* 0x000fce00000006ff */
[----:B------:R-:W3:Y:S01]  /*0cd0*/  @P2 LDC R32, c[0x0][0x40c] ;  /* 0x00010300ff202b82 */ /* 0x000ee20000000800 */
[----:B--2---:R-:W-:Y:S01]  /*0ce0*/  @P2 FMUL.FTZ R9, R8, R53 ;  /* 0x0000003508092220 */ /* 0x004fe20000410000 */
[----:B------:R-:W-:-:S04]  /*0cf0*/  @P2 PRMT R8, R22, 0x7632, R8 ;  /* 0x0000763216082816 */ /* 0x000fc80000000008 */
[----:B------:R-:W-:Y:S01]  /*0d00*/  @P2 SHF.L.U32 R55, R8, 0x10, RZ ;  /* 0x0000001008372819 */ /* 0x000fe200000006ff */
[----:B------:R-:W-:Y:S01]  /*0d10*/  HFMA2 R8, -RZ, RZ, 0, 0 ;  /* 0x00000000ff087431 */ /* 0x000fe200000001ff */
[----:B------:R-:W2:Y:S01]  /*0d20*/  @P2 LDC R34, c[0x0][0x40c] ;  /* 0x00010300ff222b82 */ /* 0x000ea20000000800 */
[----:B0-----:R-:W-:Y:S01]  /*0d30*/  @P2 FMUL.FTZ R11, R33, R52 ;  /* 0x00000034210b2220 */ /* 0x001fe20000410000 */
[----:B------:R-:W-:-:S06]  /*0d40*/  MOV R33, RZ ;  /* 0x000000ff00217202 */ /* 0x000fcc0000000f00 */
[----:B------:R-:W0:Y:S01]  /*0d50*/  @P2 LDC R35, c[0x0][0x40c] ;  /* 0x00010300ff232b82 */ /* 0x000e220000000800 */
[----:B-1----:R-:W-:Y:S01]  /*0d60*/  @P2 FMUL.FTZ R33, R55, R10 ;  /* 0x0000000a37212220 */ /* 0x002fe20000410000 */
[----:B------:R-:W-:Y:S02]  /*0d70*/  @P2 SHF.L.U32 R55, R21, 0x10, RZ ;  /* 0x0000001015372819 */ /* 0x000fe400000006ff */
[----:B------:R-:W-:-:S04]  /*0d80*/  MOV R10, RZ ;  /* 0x000000ff000a7202 */ /* 0x000fc80000000f00 */
[----:B------:R-:W1:Y:S01]  /*0d90*/  @P2 LDC R52, c[0x0][0x40c] ;  /* 0x00010300ff342b82 */ /* 0x000e620000000800 */
[----:B---3--:R-:W-:Y:S01]  /*0da0*/  @P2 FMUL.FTZ R8, R57, R32 ;  /* 0x0000002039082220 */ /* 0x008fe20000410000 */
[----:B------:R-:W-:-:S06]  /*0db0*/  HFMA2 R32, -RZ, RZ, 0, 0 ;  /* 0x00000000ff207431 */ /* 0x000fcc00000001ff */
[----:B------:R-:W3:Y:S01]  /*0dc0*/  @P2 LDC R53, c[0x0][0x40c] ;  /* 0x00010300ff352b82 */ /* 0x000ee20000000800 */
[----:B--2---:R-:W-:Y:S01]  /*0dd0*/  @P2 FMUL.FTZ R10, R55, R34 ;  /* 0x00000022370a2220 */ /* 0x004fe20000410000 */
[----:B------:R-:W-:Y:S01]  /*0de0*/  @P2 SHF.L.U32 R55, R23, 0x10, RZ ;  /* 0x0000001017372819 */ /* 0x000fe200000006ff */
[----:B0-----:R-:W-:Y:S01]  /*0df0*/  @P2 FMUL.FTZ R32, R56, R35 ;  /* 0x0000002338202220 */ /* 0x001fe20000410000 */
[----:B------:R-:W-:-:S03]  /*0e00*/  CS2R R34, SRZ ;  /* 0x0000000000227805 */ /* 0x000fc6000001ff00 */
[----:B-1----:R-:W-:Y:S01]  /*0e10*/  @P2 FMUL.FTZ R34, R55, R52 ;  /* 0x0000003437222220 */ /* 0x002fe20000410000 */
[----:B---3--:R-:W-:-:S07]  /*0e20*/  @P2 FMUL.FTZ R35, R54, R53 ;  /* 0x0000003536232220 */ /* 0x008fce0000410000 */
.L_x_6128:
[----:B------:R-:W-:Y:S01]  /*0e30*/  FADD.FTZ R52, RZ, R16 ;  /* 0x00000010ff347221 */ /* 0x000fe20000010000 */
[----:B------:R-:W-:Y:S01]  /*0e40*/  IMAD.WIDE.U32 R50, R49, 0x20, R50 ;  /* 0x0000002031327825 */ /* 0x000fe200078e0032 */
[----:B------:R-:W-:Y:S01]  /*0e50*/  UMOV UR4, 0xffffffff ;  /* 0xffffffff00047882 */ /* 0x000fe20000000000 */
[----:B------:R-:W-:Y:S02]  /*0e60*/  ISETP.NE.AND P0, PT, R46, RZ, PT ;  /* 0x000000ff2e00720c */ /* 0x000fe40003f05270 */
[----:B------:R-:W-:Y:S01]  /*0e70*/  FADD.FTZ R53, R52, R17 ;  /* 0x0000001134357221 */ /* 0x000fe20000010000 */
[----:B------:R0:W-:Y:S03]  /*0e80*/  STG.E.128 desc[UR6][R50.64], R8 ;  /* 0x0000000832007986 */ /* 0x0001e6000c101d06 */
        /* <DEDUP_REMOVED lines=69> */
.L_x_6144:
        /* <DEDUP_REMOVED lines=15> */
[----:B------:R-:W-:Y:S02]  /*13d0*/  FSEL R54, R55, RZ, !P1 ;  /* 0x000000ff37367208 */ /* 0x000fe40004800000 */
[----:B------:R-:W-:Y:S02]  /*13e0*/  SHF.L.U32 R51, R44, 0x10, RZ ;  /* 0x000000102c337819 */ /* 0x000fe400000006ff */
[----:B------:R-:W-:Y:S01]  /*13f0*/  SHF.L.U32 R53, R28, 0x10, RZ ;  /* 0x000000101c357819 */ /* 0x000fe200000006ff */
[C---:B------:R-:W-:Y:S01]  /*1400*/  FADD.FTZ R16, -R54.reuse, R16 ;  /* 0x0000001036107221 */ /* 0x040fe20000010100 */
[C---:B------:R-:W-:Y:S01]  /*1410*/  FADD.FTZ R50, -R54.reuse, R17 ;  /* 0x0000001136327221 */ /* 0x040fe20000010100 */
[----:B------:R-:W-:Y:S01]  /*1420*/  SHF.L.U32 R17, R37, 0x10, RZ ;  /* 0x0000001025117819 */ /* 0x000fe200000006ff */
[----:B------:R-:W-:Y:S01]  /*1430*/  FADD.FTZ R18, -R54, R18 ;  /* 0x0000001236127221 */ /* 0x000fe20000010100 */
[----:B------:R-:W-:Y:S01]  /*1440*/  SHF.L.U32 R55, R36, 0x10, RZ ;  /* 0x0000001024377819 */ /* 0x000fe200000006ff */
[C---:B------:R-:W-:Y:S01]  /*1450*/  FMUL.FTZ R16, R49.reuse, R16 ;  /* 0x0000001031107220 */ /* 0x040fe20000410000 */
[----:B------:R-:W-:Y:S01]  /*1460*/  FMUL.FTZ R50, R49, R50 ;  /* 0x0000003231327220 */ /* 0x000fe20000410000 */
[----:B------:R-:W-:Y:S01]  /*1470*/  FADD.FTZ R52, -R54, R19 ;  /* 0x0000001336347221 */ /* 0x000fe20000010100 */
[----:B------:R-:W-:Y:S01]  /*1480*/  SHF.L.U32 R19, R7, 0x10, RZ ;  /* 0x0000001007137819 */ /* 0x000fe200000006ff */
[----:B------:R-:W-:Y:S01]  /*1490*/  FFMA.FTZ R51, R16, R51, R53 ;  /* 0x0000003310337223 */ /* 0x000fe20000010035 */
[----:B------:R-:W-:Y:S01]  /*14a0*/  FFMA.FTZ R50, R50, R17, R55 ;  /* 0x0000001132327223 */ /* 0x000fe20000010037 */
[----:B------:R-:W-:Y:S01]  /*14b0*/  SHF.L.U32 R53, R43, 0x10, RZ ;  /* 0x000000102b357819 */ /* 0x000fe200000006ff */
[----:B------:R-:W-:Y:S01]  /*14c0*/  FMUL.FTZ R18, R49, R18 ;  /* 0x0000001231127220 */ /* 0x000fe20000410000 */
[----:B------:R-:W-:Y:S01]  /*14d0*/  SHF.L.U32 R17, R29, 0x10, RZ ;  /* 0x000000101d117819 */ /* 0x000fe200000006ff */
[C---:B------:R-:W-:Y:S01]  /*14e0*/  FMUL.FTZ R52, R49.reuse, R52 ;  /* 0x0000003431347220 */ /* 0x040fe20000410000 */
[----:B------:R-:W-:Y:S01]  /*14f0*/  SHF.L.U32 R55, R6, 0x10, RZ ;  /* 0x0000001006377819 */ /* 0x000fe200000006ff */
[C---:B------:R-:W-:Y:S01]  /*1500*/  FADD.FTZ R12, -R54.reuse, R12 ;  /* 0x0000000c360c7221 */ /* 0x040fe20000010100 */
[----:B------:R-:W-:Y:S01]  /*1510*/  FADD.FTZ R16, -R54, R13 ;  /* 0x0000000d36107221 */ /* 0x000fe20000010100 */
[----:B------:R-:W-:Y:S01]  /*1520*/  FFMA.FTZ R53, R18, R53, R17 ;  /* 0x0000003512357223 */ /* 0x000fe20000010011 */
[----:B------:R-:W-:Y:S01]  /*1530*/  SHF.L.U32 R17, R42, 0x10, RZ ;  /* 0x000000102a117819 */ /* 0x000fe200000006ff */
[----:B------:R-:W-:Y:S01]  /*1540*/  FFMA.FTZ R52, R52, R19, R55 ;  /* 0x0000001334347223 */ /* 0x000fe20000010037 */
[----:B------:R-:W-:Y:S01]  /*1550*/  SHF.L.U32 R19, R30, 0x10, RZ ;  /* 0x000000101e137819 */ /* 0x000fe200000006ff */
[C---:B------:R-:W-:Y:S01]  /*1560*/  FMUL.FTZ R12, R49.reuse, R12 ;  /* 0x0000000c310c7220 */ /* 0x040fe20000410000 */
[----:B------:R-:W-:Y:S01]  /*1570*/  FMUL.FTZ R13, R49, R16 ;  /* 0x00000010310d7220 */ /* 0x000fe20000410000 */
[C---:B------:R-:W-:Y:S01]  /*1580*/  FADD.FTZ R16, -R54.reuse, R14 ;  /* 0x0000000e36107221 */ /* 0x040fe20000010100 */
[----:B------:R-:W-:Y:S01]  /*1590*/  SHF.L.U32 R18, R5, 0x10, RZ ;  /* 0x0000001005127819 */ /* 0x000fe200000006ff */
[----:B------:R-:W-:Y:S01]  /*15a0*/  FADD.FTZ R58, -R54, R15 ;  /* 0x0000000f363a7221 */ /* 0x000fe20000010100 */
[----:B------:R-:W-:Y:S01]  /*15b0*/  SHF.L.U32 R56, R4, 0x10, RZ ;  /* 0x0000001004387819 */ /* 0x000fe200000006ff */
[----:B------:R-:W-:Y:S01]  /*15c0*/  FFMA.FTZ R14, R12, R17, R19 ;  /* 0x000000110c0e7223 */ /* 0x000fe20000010013 */
[----:B------:R-:W-:Y:S01]  /*15d0*/  SHF.L.U32 R15, R41, 0x10, RZ ;  /* 0x00000010290f7819 */ /* 0x000fe200000006ff */
[----:B------:R-:W-:Y:S01]  /*15e0*/  FMUL.FTZ R16, R49, R16 ;  /* 0x0000001031107220 */ /* 0x000fe20000410000 */
[----:B------:R-:W-:Y:S01]  /*15f0*/  SHF.L.U32 R17, R31, 0x10, RZ ;  /* 0x000000101f117819 */ /* 0x000fe200000006ff */
[----:B------:R-:W-:Y:S01]  /*1600*/  FFMA.FTZ R13, R13, R18, R56 ;  /* 0x000000120d0d7223 */ /* 0x000fe20000010038 */
[----:B------:R-:W-:Y:S01]  /*1610*/  SHF.L.U32 R19, R3, 0x10, RZ ;  /* 0x0000001003137819 */ /* 0x000fe200000006ff */
[C---:B------:R-:W-:Y:S01]  /*1620*/  FMUL.FTZ R58, R49.reuse, R58 ;  /* 0x0000003a313a7220 */ /* 0x040fe20000410000 */
[----:B------:R-:W-:Y:S01]  /*1630*/  SHF.L.U32 R55, R2, 0x10, RZ ;  /* 0x0000001002377819 */ /* 0x000fe200000006ff */
[--C-:B------:R-:W-:Y:S01]  /*1640*/  FFMA.FTZ R56, R16, R15, R17.reuse ;  /* 0x0000000f10387223 */ /* 0x100fe20000010011 */
[----:B------:R-:W-:Y:S01]  /*1650*/  PRMT R16, R40, 0x7632, R16 ;  /* 0x0000763228107816 */ /* 0x000fe20000000010 */
[----:B------:R-:W-:Y:S01]  /*1660*/  FADD.FTZ R8, -R54, R8 ;  /* 0x0000000836087221 */ /* 0x000fe20000010100 */
[----:B------:R-:W-:Y:S01]  /*1670*/  PRMT R17, R24, 0x7632, R17 ;  /* 0x0000763218117816 */ /* 0x000fe20000000011 */
[----:B------:R-:W-:Y:S01]  /*1680*/  FADD.FTZ R18, -R54, R9 ;  /* 0x0000000936127221 */ /* 0x000fe20000010100 */
[----:B------:R-:W-:Y:S01]  /*1690*/  FFMA.FTZ R15, R58, R19, R55 ;  /* 0x000000133a0f7223 */ /* 0x000fe20000010037 */
[----:B------:R-:W-:Y:S01]  /*16a0*/  SHF.L.U32 R12, R40, 0x10, RZ ;  /* 0x00000010280c7819 */ /* 0x000fe200000006ff */
[----:B------:R-:W-:Y:S01]  /*16b0*/  FADD.FTZ R10, -R54, R10 ;  /* 0x0000000a360a7221 */ /* 0x000fe20000010100 */
[----:B------:R-:W-:Y:S01]  /*16c0*/  SHF.L.U32 R55, R24, 0x10, RZ ;  /* 0x0000001018377819 */ /* 0x000fe200000006ff */
[C---:B------:R-:W-:Y:S01]  /*16d0*/  FMUL.FTZ R18, R49.reuse, R18 ;  /* 0x0000001231127220 */ /* 0x040fe20000410000 */
[----:B------:R-:W-:Y:S01]  /*16e0*/  SHF.L.U32 R9, R16, 0x10, RZ ;  /* 0x0000001010097819 */ /* 0x000fe200000006ff */
[----:B------:R-:W-:Y:S01]  /*16f0*/  FMUL.FTZ R16, R49, R8 ;  /* 0x0000000831107220 */ /* 0x000fe20000410000 */
[----:B------:R-:W-:Y:S01]  /*1700*/  SHF.L.U32 R17, R17, 0x10, RZ ;  /* 0x0000001011117819 */ /* 0x000fe200000006ff */
[----:B------:R-:W-:Y:S01]  /*1710*/  FADD.FTZ R8, -R54, R11 ;  /* 0x0000000b36087221 */ /* 0x000fe20000010100 */
[----:B------:R-:W-:Y:S01]  /*1720*/  PRMT R19, R25, 0x7632, R19 ;  /* 0x0000763219137816 */ /* 0x000fe20000000013 */
[----:B------:R-:W-:Y:S01]  /*1730*/  FFMA.FTZ R55, R16, R12, R55 ;  /* 0x0000000c10377223 */ /* 0x000fe20000010037 */
[----:B------:R-:W-:Y:S01]  /*1740*/  IADD3 R47, PT, PT, R47, -0x1, RZ ;  /* 0xffffffff2f2f7810 */ /* 0x000fe20007ffe0ff */
[--C-:B------:R-:W-:Y:S01]  /*1750*/  FFMA.FTZ R12, R18, R9, R17.reuse ;  /* 0x00000009120c7223 */ /* 0x100fe20000010011 */
[----:B------:R-:W-:Y:S01]  /*1760*/  PRMT R17, R39, 0x7632, R17 ;  /* 0x0000763227117816 */ /* 0x000fe20000000011 */
[----:B------:R-:W-:Y:S01]  /*1770*/  FMUL.FTZ R16, R49, R8 ;  /* 0x0000000831107220 */ /* 0x000fe20000410000 */
[----:B------:R-:W-:Y:S01]  /*1780*/  SHF.L.U32 R19, R19, 0x10, RZ ;  /* 0x0000001013137819 */ /* 0x000fe200000006ff */
[----:B------:R-:W-:Y:S01]  /*1790*/  FMUL.FTZ R10, R49, R10 ;  /* 0x0000000a310a7220 */ /* 0x000fe20000410000 */
[----:B------:R-:W-:Y:S01]  /*17a0*/  SHF.L.U32 R17, R17, 0x10, RZ ;  /* 0x0000001011117819 */ /* 0x000fe200000006ff */
[----:B------:R-:W-:Y:S01]  /*17b0*/  IMAD R8, R47, R48, RZ ;  /* 0x000000302f087224 */ /* 0x000fe200078e02ff */
[----:B------:R-:W-:Y:S01]  /*17c0*/  SHF.L.U32 R9, R39, 0x10, RZ ;  /* 0x0000001027097819 */ /* 0x000fe200000006ff */
[----:B------:R-:W-:Y:S01]  /*17d0*/  FADD.FTZ R32, -R54, R32 ;  /* 0x0000002036207221 */ /* 0x000fe20000010100 */
[----:B------:R-:W-:Y:S01]  /*17e0*/  SHF.L.U32 R11, R25, 0x10, RZ ;  /* 0x00000010190b7819 */ /* 0x000fe200000006ff */
[----:B------:R-:W-:Y:S01]  /*17f0*/  FFMA.FTZ R47, R16, R17, R19 ;  /* 0x00000011102f7223 */ /* 0x000fe20000010013 */
[----:B------:R-:W-:Y:S01]  /*1800*/  PRMT R17, R38, 0x7632, R17 ;  /* 0x0000763226117816 */ /* 0x000fe20000000011 */
[----:B------:R-:W1:Y:S01]  /*1810*/  LDC.64 R18, c[0x0][0x428] ;  /* 0x00010a00ff127b82 */ /* 0x000e620000000a00 */
[C---:B------:R-:W-:Y:S01]  /*1820*/  FMUL.FTZ R32, R49.reuse, R32 ;  /* 0x0000002031207220 */ /* 0x040fe20000410000 */
[----:B------:R-:W-:Y:S01]  /*1830*/  FFMA.FTZ R48, R10, R9, R11 ;  /* 0x000000090a307223 */ /* 0x000fe2000001000b */
[----:B------:R-:W-:Y:S01]  /*1840*/  SHF.L.U32 R9, R38, 0x10, RZ ;  /* 0x0000001026097819 */ /* 0x000fe200000006ff */
[----:B------:R-:W-:Y:S01]  /*1850*/  FADD.FTZ R10, -R54, R33 ;  /* 0x00000021360a7221 */ /* 0x000fe20000010100 */
[----:B------:R-:W-:Y:S01]  /*1860*/  SHF.L.U32 R11, R26, 0x10, RZ ;  /* 0x000000101a0b7819 */ /* 0x000fe200000006ff */
[----:B------:R-:W-:Y:S01]  /*1870*/  FADD.FTZ R34, -R54, R34 ;  /* 0x0000002236227221 */ /* 0x000fe20000010100 */
[----:B------:R-:W-:Y:S01]  /*1880*/  PRMT R16, R26, 0x7632, R16 ;  /* 0x000076321a107816 */ /* 0x000fe20000000010 */
[----:B------:R-:W-:Y:S01]  /*1890*/  FADD.FTZ R54, -R54, R35 ;  /* 0x0000002336367221 */ /* 0x000fe20000010100 */
[----:B------:R-:W-:Y:S01]  /*18a0*/  PRMT R57, R0, 0x7632, R57 ;  /* 0x0000763200397816 */ /* 0x000fe20000000039 */
[----:B------:R-:W-:Y:S01]  /*18b0*/  FFMA.FTZ R32, R32, R9, R11 ;  /* 0x0000000920207223 */ /* 0x000fe2000001000b */
[----:B------:R-:W-:Y:S01]  /*18c0*/  SHF.R.S32.HI R9, RZ, 0x1f, R8 ;  /* 0x0000001fff097819 */ /* 0x000fe20000011408 */
[----:B------:R-:W-:Y:S01]  /*18d0*/  FMUL.FTZ R10, R49, R10 ;  /* 0x0000000a310a7220 */ /* 0x000fe20000410000 */
[----:B0-----:R-:W-:Y:S01]  /*18e0*/  PRMT R59, R27, 0x7632, R59 ;  /* 0x000076321b3b7816 */ /* 0x001fe2000000003b */
[----:B------:R-:W-:Y:S01]  /*18f0*/  FMUL.FTZ R34, R49, R34 ;  /* 0x0000002231227220 */ /* 0x000fe20000410000 */
[----:B------:R-:W-:Y:S01]  /*1900*/  LEA.HI R9, R9, R8, RZ, 0x3 ;  /* 0x0000000809097211 */ /* 0x000fe200078f18ff */
[----:B------:R-:W-:Y:S01]  /*1910*/  FMUL.FTZ R54, R49, R54 ;  /* 0x0000003631367220 */ /* 0x000fe20000410000 */
[----:B------:R-:W-:-:S02]  /*1920*/  SHF.L.U32 R33, R17, 0x10, RZ ;  /* 0x0000001011217819 */ /* 0x000fc400000006ff */
[----:B------:R-:W-:Y:S02]  /*1930*/  SHF.L.U32 R11, R16, 0x10, RZ ;  /* 0x00000010100b7819 */ /* 0x000fe400000006ff */
[----:B------:R-:W-:Y:S02]  /*1940*/  LEA.HI.SX32 R9, R9, R46, 0x1d ;  /* 0x0000002e09097211 */ /* 0x000fe400078feaff */
[----:B------:R-:W-:Y:S01]  /*1950*/  SHF.L.U32 R17, R0, 0x10, RZ ;  /* 0x0000001000117819 */ /* 0x000fe200000006ff */
[----:B------:R-:W-:Y:S01]  /*1960*/  FFMA.FTZ R33, R10, R33, R11 ;  /* 0x000000210a217223 */ /* 0x000fe2000001000b */
[----:B------:R-:W-:Y:S02]  /*1970*/  SHF.L.U32 R35, R27, 0x10, RZ ;  /* 0x000000101b237819 */ /* 0x000fe400000006ff */
[----:B------:R-:W-:Y:S02]  /*1980*/  SHF.L.U32 R57, R57, 0x10, RZ ;  /* 0x0000001039397819 */ /* 0x000fe400000006ff */
[----:B------:R-:W-:Y:S01]  /*1990*/  SHF.L.U32 R59, R59, 0x10, RZ ;  /* 0x000000103b3b7819 */ /* 0x000fe200000006ff */
[----:B------:R-:W-:Y:S01]  /*19a0*/  FFMA.FTZ R34, R34, R17, R35 ;  /* 0x0000001122227223 */ /* 0x000fe20000010023 */
[C---:B------:R-:W-:Y:S01]  /*19b0*/  IADD3 R11, PT, PT, R9.reuse, 0x20, RZ ;  /* 0x00000020090b7810 */ /* 0x040fe20007ffe0ff */
[----:B-1----:R-:W-:Y:S01]  /*19c0*/  IMAD.WIDE.U32 R16, R9, 0x10, R18 ;  /* 0x0000001009107825 */ /* 0x002fe200078e0012 */
[----:B------:R-:W-:-:S03]  /*19d0*/  F2FP.BF16.F32.PACK_AB R10, R13, R14 ;  /* 0x0000000e0d0a723e */ /* 0x000fc600000010ff */
[----:B------:R-:W-:Y:S01]  /*19e0*/  FFMA.FTZ R57, R54, R57, R59 ;  /* 0x0000003936397223 */ /* 0x000fe2000001003b */
        /* <DEDUP_REMOVED lines=10> */
.L_x_6131:
[----:B------:R-:W-:Y:S05]  /*1a90*/  BSYNC.RECONVERGENT B0 ;  /* 0x0000000000007941 */ /* 0x000fea0003800200 */
.L_x_6130:
[----:B-1----:R-:W1:Y:S02]  /*1aa0*/  LDC.64 R8, c[0x0][0x380] ;  /* 0x0000e000ff087b82 */ /* 0x002e640000000a00 */
[----:B-1----:R-:W-:-:S04]  /*1ab0*/  LEA R45, R8, R45, 0x2 ;  /* 0x0000002d082d7211 */ /* 0x002fc800078e10ff */
[----:B------:R-:W-:-:S13]  /*1ac0*/  ISETP.GE.AND P0, PT, R45, R9, PT ;  /* 0x000000092d00720c */ /* 0x000fda0003f06270 */
[----:B------:R-:W-:Y:S05]  /*1ad0*/  @!P0 BRA `(.L_x_6132) ;  /* 0xffffffe800208947 */ /* 0x000fea000383ffff */
[----:B------:R-:W-:Y:S05]  /*1ae0*/  EXIT ;  /* 0x000000000000794d */ /* 0x000fea0003800000 */
.L_x_6129:
        /* <DEDUP_REMOVED lines=8> */
.L_x_6134:
[----:B------:R-:W-:Y:S05]  /*1b70*/  BSYNC B0 ;  /* 0x0000000000007941 */ /* 0x000fea0003800000 */
.L_x_6133:
        /* <DEDUP_REMOVED lines=9> */
.L_x_6135:
[----:B------:R-:W-:Y:S01]  /*1c10*/  HFMA2 R53, -RZ, RZ, 0, 2.384185791015625e-07 ;  /* 0x00000004ff357431 */ /* 0x000fe200000001ff */
[----:B------:R-:W-:-:S05]  /*1c20*/  MOV R55, R60 ;  /* 0x0000003c00377202 */ /* 0x000fca0000000f00 */
[----:B------:R-:W-:-:S05]  /*1c30*/  FADD.FTZ R56, R54, R55 ;  /* 0x0000003736387221 */ /* 0x000fca0000010000 */
[----:B------:R-:W-:-:S07]  /*1c40*/  MOV R61, R56 ;  /* 0x00000038003d7202 */ /* 0x000fce0000000f00 */
[----:B------:R-:W-:Y:S05]  /*1c50*/  WARPSYNC.COLLECTIVE R51, `(.L_x_6136) ;  /* 0x0000000033087348 */ /* 0x000fea0003c00000 */
[----:B------:R0:W1:Y:S02]  /*1c60*/  SHFL.BFLY P2, R60, R61, R53, R52 ;  /* 0x0c0000353d3c7389 */ /* 0x0000640000040034 */
[----:B01----:R-:W-:Y:S05]  /*1c70*/  ENDCOLLECTIVE ;  /* 0x000000000000791b */ /* 0x003fea0003800000 */
.L_x_6136:
[----:B------:R-:W-:Y:S01]  /*1c80*/  HFMA2 R53, -RZ, RZ, 0, 4.76837158203125e-07 ;  /* 0x00000008ff357431 */ /* 0x000fe200000001ff */
[----:B------:R-:W-:-:S05]  /*1c90*/  MOV R55, R60 ;  /* 0x0000003c00377202 */ /* 0x000fca0000000f00 */
[----:B------:R-:W-:-:S05]  /*1ca0*/  FADD.FTZ R57, R56, R55 ;  /* 0x0000003738397221 */ /* 0x000fca0000010000 */
[----:B------:R-:W-:-:S07]  /*1cb0*/  MOV R61, R57 ;  /* 0x00000039003d7202 */ /* 0x000fce0000000f00 */
[----:B------:R-:W-:Y:S05]  /*1cc0*/  WARPSYNC.COLLECTIVE R51, `(.L_x_6137) ;  /* 0x0000000033087348 */ /* 0x000fea0003c00000 */
[----:B------:R0:W1:Y:S02]  /*1cd0*/  SHFL.BFLY P2, R60, R61, R53, R52 ;  /* 0x0c0000353d3c7389 */ /* 0x0000640000040034 */
[----:B01----:R-:W-:Y:S05]  /*1ce0*/  ENDCOLLECTIVE ;  /* 0x000000000000791b */ /* 0x003fea0003800000 */
.L_x_6137:
        /* <DEDUP_REMOVED lines=8> */
.L_x_6138:
        /* <DEDUP_REMOVED lines=41> */
.L_x_6139:
[----:B------:R-:W-:Y:S01]  /*2000*/  HFMA2 R53, -RZ, RZ, 0, 1.1920928955078125e-07 ;  /* 0x00000002ff357431 */ /* 0x000fe200000001ff */
[----:B------:R-:W-:-:S05]  /*2010*/  MOV R54, R60 ;  /* 0x0000003c00367202 */ /* 0x000fca0000000f00 */
[----:B------:R-:W-:-:S05]  /*2020*/  FADD.FTZ R54, R49, R54 ;  /* 0x0000003631367221 */ /* 0x000fca0000010000 */
[----:B------:R-:W-:-:S07]  /*2030*/  MOV R61, R54 ;  /* 0x00000036003d7202 */ /* 0x000fce0000000f00 */
[----:B------:R-:W-:Y:S05]  /*2040*/  WARPSYNC.COLLECTIVE R51, `(.L_x_6140) ;  /* 0x0000000033087348 */ /* 0x000fea0003c00000 */
[----:B------:R0:W1:Y:S02]  /*2050*/  SHFL.BFLY P2, R60, R61, R53, R52 ;  /* 0x0c0000353d3c7389 */ /* 0x0000640000040034 */
[----:B01----:R-:W-:Y:S05]  /*2060*/  ENDCOLLECTIVE ;  /* 0x000000000000791b */ /* 0x003fea0003800000 */
.L_x_6140:
[----:B------:R-:W-:Y:S01]  /*2070*/  HFMA2 R53, -RZ, RZ, 0, 2.384185791015625e-07 ;  /* 0x00000004ff357431 */ /* 0x000fe200000001ff */
[----:B------:R-:W-:-:S05]  /*2080*/  MOV R57, R60 ;  /* 0x0000003c00397202 */ /* 0x000fca0000000f00 */
[----:B------:R-:W-:-:S05]  /*2090*/  FADD.FTZ R57, R54, R57 ;  /* 0x0000003936397221 */ /* 0x000fca0000010000 */
[----:B------:R-:W-:-:S07]  /*20a0*/  MOV R61, R57 ;  /* 0x00000039003d7202 */ /* 0x000fce0000000f00 */
[----:B------:R-:W-:Y:S05]  /*20b0*/  WARPSYNC.COLLECTIVE R51, `(.L_x_6141) ;  /* 0x0000000033087348 */ /* 0x000fea0003c00000 */
[----:B------:R0:W1:Y:S02]  /*20c0*/  SHFL.BFLY P2, R60, R61, R53, R52 ;  /* 0x0c0000353d3c7389 */ /* 0x0000640000040034 */
[----:B01----:R-:W-:Y:S05]  /*20d0*/  ENDCOLLECTIVE ;  /* 0x000000000000791b */ /* 0x003fea0003800000 */
.L_x_6141:
[----:B------:R-:W-:Y:S01]  /*20e0*/  HFMA2 R53, -RZ, RZ, 0, 4.76837158203125e-07 ;  /* 0x00000008ff357431 */ /* 0x000fe200000001ff */
[----:B------:R-:W-:-:S05]  /*20f0*/  MOV R56, R60 ;  /* 0x0000003c00387202 */ /* 0x000fca0000000f00 */
[----:B------:R-:W-:-:S05]  /*2100*/  FADD.FTZ R56, R57, R56 ;  /* 0x0000003839387221 */ /* 0x000fca0000010000 */
[----:B------:R-:W-:-:S07]  /*2110*/  MOV R61, R56 ;  /* 0x00000038003d7202 */ /* 0x000fce0000000f00 */
[----:B------:R-:W-:Y:S05]  /*2120*/  WARPSYNC.COLLECTIVE R51, `(.L_x_6142) ;  /* 0x0000000033087348 */ /* 0x000fea0003c00000 */
[----:B------:R0:W1:Y:S02]  /*2130*/  SHFL.BFLY P2, R60, R61, R53, R52 ;  /* 0x0c0000353d3c7389 */ /* 0x0000640000040034 */
[----:B01----:R-:W-:Y:S05]  /*2140*/  ENDCOLLECTIVE ;  /* 0x000000000000791b */ /* 0x003fea0003800000 */
.L_x_6142:
[----:B------:R-:W-:Y:S01]  /*2150*/  HFMA2 R53, -RZ, RZ, 0, 9.5367431640625e-07 ;  /* 0x00000010ff357431 */ /* 0x000fe200000001ff */
[----:B------:R-:W-:-:S05]  /*2160*/  MOV R59, R60 ;  /* 0x0000003c003b7202 */ /* 0x000fca0000000f00 */
[----:B------:R-:W-:-:S05]  /*2170*/  FADD.FTZ R59, R56, R59 ;  /* 0x0000003b383b7221 */ /* 0x000fca0000010000 */
[----:B------:R-:W-:-:S07]  /*2180*/  MOV R61, R59 ;  /* 0x0000003b003d7202 */ /* 0x000fce0000000f00 */
[----:B------:R-:W-:Y:S05]  /*2190*/  WARPSYNC.COLLECTIVE R51, `(.L_x_6143) ;  /* 0x0000000033087348 */ /* 0x000fea0003c00000 */
[----:B------:R0:W1:Y:S02]  /*21a0*/  SHFL.BFLY P2, R60, R61, R53, R52 ;  /* 0x0c0000353d3c7389 */ /* 0x0000640000040034 */
[----:B01----:R-:W-:Y:S05]  /*21b0*/  ENDCOLLECTIVE ;  /* 0x000000000000791b */ /* 0x003fea0003800000 */
.L_x_6143:
[----:B------:R-:W-:Y:S01]  /*21c0*/  MOV R58, R60 ;  /* 0x0000003c003a7202 */ /* 0x000fe20000000f00 */
[----:B------:R-:W-:Y:S06]  /*21d0*/  BRA `(.L_x_6144) ;  /* 0xfffffff000407947 */ /* 0x000fec000383ffff */
.L_x_6145:
        /* <DEDUP_REMOVED lines=10> */
.L_x_20272:


//--------------------- .text._ZN10layer_norm13ln_fwd_kernelINS_13Kernel_traitsI13__nv_bfloat16S2_fS2_fjLj512ELj1ELj4ELj1ELj16ENS_18Kernel_traits_baseILj512ES2_S2_fS2_fjLj128EEEEELb0ELb1ELb0ELb0EEEvNS_9FwdParamsE --------------------------
	.section	.text._ZN10layer_norm13ln_fwd_kernelINS_13Kernel_traitsI13__nv_bfloat16S2_fS2_fjLj512ELj1ELj4ELj1ELj16ENS_18Kernel_traits_baseILj512ES2_S2_fS2_fjLj128EEEEELb0ELb1ELb0ELb0EEEvNS_9FwdParamsE,"ax",@progbits
	.align	128
        .global         _ZN10layer_norm13ln_fwd_kernelINS_13Kernel_traitsI13__nv_bfloat16S2_fS2_fjLj512ELj1ELj4ELj1ELj16ENS_18Kernel_traits_baseILj512ES2_S2_fS2_fjLj128EEEEELb0ELb1ELb0ELb0EEEvNS_9FwdParamsE
        .type           _ZN10layer_norm13ln_fwd_kernelINS_13Kernel_traitsI13__nv_bfloat16S2_fS2_fjLj512ELj1ELj4ELj1ELj16ENS_18Kernel_traits_baseILj512ES2_S2_fS2_fjLj128EEEEELb0ELb1ELb0ELb0EEEvNS_9FwdParamsE,@function
        .size           _ZN10layer_norm13ln_fwd_kernelINS_13Kernel_traitsI13__nv_bfloat16S2_fS2_fjLj512ELj1ELj4ELj1ELj16ENS_18Kernel_traits_baseILj512ES2_S2_fS2_fjLj128EEEEELb0ELb1ELb0ELb0EEEvNS_9FwdParamsE,(.L_x_20273 - _ZN10layer_norm13ln_fwd_kernelINS_13Kernel_traitsI13__nv_bfloat16S2_fS2_fjLj512ELj1ELj4ELj1ELj16ENS_18Kernel_traits_baseILj512ES2_S2_fS2_fjLj128EEEEELb0ELb1ELb0ELb0EEEvNS_9FwdParamsE)
        .other          _ZN10layer_norm13ln_fwd_kernelINS_13Kernel_traitsI13__nv_bfloat16S2_fS2_fjLj512ELj1ELj4ELj1ELj16ENS_18Kernel_traits_baseILj512ES2_S2_fS2_fjLj128EEEEELb0ELb1ELb0ELb0EEEvNS_9FwdParamsE,@"STO_CUDA_ENTRY STV_DEFAULT"
_ZN10layer_norm13ln_fwd_kernelINS_13Kernel_traitsI13__nv_bfloat16S2_fS2_fjLj512ELj1ELj4ELj1ELj16ENS_18Kernel_traits_baseILj512ES2_S2_fS2_fjLj128EEEEELb0ELb1ELb0ELb0EEEvNS_9FwdParamsE:
.text._ZN10layer_norm13ln_fwd_kernelINS_13Kernel_traitsI13__nv_bfloat16S2_fS2_fjLj512ELj1ELj4ELj1ELj16ENS_18Kernel_traits_baseILj512ES2_S2_fS2_fjLj128EEEEELb0ELb1ELb0ELb0EEEvNS_9FwdParamsE:
        /* <DEDUP_REMOVED lines=33> */
.L_x_6149:
[----:B------:R-:W-:Y:S05]  /*0210*/  BSYNC.RECONVERGENT B1 ;  /* 0x0000000000017941 */ /* 0x000fea0003800200 */
.L_x_6148:
        /* <DEDUP_REMOVED lines=11> */
.L_x_6147:
        /* <DEDUP_REMOVED lines=21> */
.L_x_6150:
[----:B------:R-:W-:Y:S05]  /*0420*/  BSYNC.RECONVERGENT B0 ;  /* 0x0000000000007941 */ /* 0x000fea0003800200 */
.L_x_6146:
[----:B------:R-:W1:Y:S02]  /*0430*/  LDCU UR4, c[0x0][0x384] ;  /* 0x00007080ff0477ac */ /* 0x000e640008000800 */
[----:B-1----:R-:W-:-:S13]  /*0440*/  ISETP.GE.AND P0, PT, R3, UR4, PT ;  /* 0x0000000403007c0c */ /* 0x002fda000bf06270 */
[----:B------:R-:W-:Y:S05]  /*0450*/  @P0 EXIT ;  /* 0x000000000000094d */ /* 0x000fea0003800000 */
[----:B------:R-:W1:Y:S01]  /*0460*/  LDCU.64 UR4, c[0x0][0x3e0] ;  /* 0x00007c00ff0477ac */ /* 0x000e620008000a00 */
[----:B0----5:R-:W-:Y:S02]  /*0470*/  PRMT R4, R31, 0x7632, R4 ;  /* 0x000076321f047816 */ /* 0x021fe40000000004 */
[----:B------:R-:W-:Y:S01]  /*0480*/  PRMT R5, R27, 0x7632, R5 ;  /* 0x000076321b057816 */ /* 0x000fe20000000005 */
[----:B------:R-:W0:Y:S01]  /*0490*/  LDCU UR10, c[0x0][0x388] ;  /* 0x00007100ff0a77ac */ /* 0x000e220008000800 */
[----:B------:R-:W-:Y:S02]  /*04a0*/  PRMT R6, R30, 0x7632, R6 ;  /* 0x000076321e067816 */ /* 0x000fe40000000006 */
[----:B------:R-:W-:Y:S01]  /*04b0*/  PRMT R7, R26, 0x7632, R7 ;  /* 0x000076321a077816 */ /* 0x000fe20000000007 */
[----:B------:R-:W2:Y:S01]  /*04c0*/  LDCU.U8 UR8, c[0x0][0x410] ;  /* 0x00008200ff0877ac */ /* 0x000ea20008000000 */
[----:B------:R-:W-:Y:S02]  /*04d0*/  PRMT R8, R29, 0x7632, R8 ;  /* 0x000076321d087816 */ /* 0x000fe40000000008 */
[----:B------:R-:W-:Y:S01]  /*04e0*/  PRMT R9, R25, 0x7632, R9 ;  /* 0x0000763219097816 */ /* 0x000fe20000000009 */
[----:B------:R-:W3:Y:S01]  /*04f0*/  LDCU UR9, c[0x0][0x448] ;  /* 0x00008900ff0977ac */ /* 0x000ee20008000800 */
        /* <DEDUP_REMOVED lines=19> */
[----:B------:R-:W-:Y:S01]  /*0630*/  ISETP.NE.AND.EX P0, PT, RZ, UR5, PT, P0 ;  /* 0x00000005ff007c0c */ /* 0x000fe2000bf05300 */
[----:B0-23--:R-:W1:-:S12]  /*0640*/  LDCU.64 UR4, c[0x0][0x3a0] ;  /* 0x00007400ff0477ac */ /* 0x00de580008000a00 */
.L_x_6164:
[----:B------:R-:W0:Y:S02]  /*0650*/  @P0 LDC.64 R60, c[0x0][0x3e0] ;  /* 0x0000f800ff3c0b82 */ /* 0x000e240000000a00 */
[----:B0-----:R-:W-:-:S06]  /*0660*/  @P0 IMAD.WIDE R60, R3, 0x2, R60 ;  /* 0x00000002033c0825 */ /* 0x001fcc00078e023c */
[----:B------:R-:W2:Y:S01]  /*0670*/  @P0 LDG.E.U16 R60, desc[UR6][R60.64] ;  /* 0x000000063c3c0981 */ /* 0x000ea2000c1e1500 */
[----:B------:R-:W-:Y:S01]  /*0680*/  IMAD R62, R3, UR10, RZ ;  /* 0x0000000a033e7c24 */ /* 0x000fe2000f8e02ff */
[----:B------:R-:W-:Y:S01]  /*0690*/  ISETP.GE.U32.AND P3, PT, R0, 0x20, PT ;  /* 0x000000200000780c */ /* 0x000fe20003f66070 */
[----:B------:R-:W-:Y:S03]  /*06a0*/  BSSY.RECONVERGENT B0, `(.L_x_6151) ;  /* 0x0000060000007945 */ /* 0x000fe60003800200 */
[----:B------:R-:W-:-:S04]  /*06b0*/  SHF.R.S32.HI R63, RZ, 0x1f, R62 ;  /* 0x0000001fff3f7819 */ /* 0x000fc8000001143e */
[----:B------:R-:W-:Y:S01]  /*06c0*/  LEA.HI R63, R63, R62, RZ, 0x3 ;  /* 0x0000003e3f3f7211 */ /* 0x000fe200078f18ff */
[----:B------:R-:W-:-:S03]  /*06d0*/  HFMA2 R62, -RZ, RZ, 1.875, 0 ;  /* 0x3f800000ff3e7431 */ /* 0x000fc600000001ff */
[----:B------:R-:W-:-:S04]  /*06e0*/  LEA.HI.SX32 R83, R63, R2, 0x1d ;  /* 0x000000023f537211 */ /* 0x000fc800078feaff */
[----:B------:R-:W-:Y:S02]  /*06f0*/  MOV R63, R83 ;  /* 0x00000053003f7202 */ /* 0x000fe40000000f00 */
[----:B--2---:R-:W-:Y:S01]  /*0700*/  @P0 SHF.L.U32 R62, R60, 0x10, RZ ;  /* 0x000000103c3e0819 */ /* 0x004fe200000006ff */
[----:B------:R-:W-:Y:S06]  /*0710*/  @!P3 BRA `(.L_x_6152) ;  /* 0x000000040060b947 */ /* 0x000fec0003800000 */
[----:B------:R-:W0:Y:S02]  /*0720*/  LDC.64 R44, c[0x0][0x390] ;  /* 0x0000e400ff2c7b82 */ /* 0x000e240000000a00 */
[----:B0-----:R-:W-:-:S06]  /*0730*/  IMAD.WIDE.U32 R44, R83, 0x10, R44 ;  /* 0x00000010532c7825 */ /* 0x001fcc00078e002c */
[----:B------:R-:W5:Y:S01]  /*0740*/  LDG.E.128 R44, desc[UR6][R44.64] ;  /* 0x000000062c2c7981 */ /* 0x000f62000c1e1d00 */
[----:B-1----:R-:W-:-:S04]  /*0750*/  UISETP.NE.U32.AND UP0, UPT, UR4, URZ, UPT ;  /* 0x000000ff0400728c */ /* 0x002fc8000bf05070 */
[----:B------:R-:W-:-:S09]  /*0760*/  UISETP.NE.AND.EX UP0, UPT, UR5, URZ, UPT, UP0 ;  /* 0x000000ff0500728c */ /* 0x000fd2000bf05300 */
[----:B------:R-:W-:Y:S05]  /*0770*/  BRA.U !UP0, `(.L_x_6153) ;  /* 0x0000000108a47547 */ /* 0x000fea000b800000 */
[----:B------:R-:W0:Y:S02]  /*0780*/  LDC.64 R48, c[0x0][0x3a0] ;  /* 0x0000e800ff307b82 */ /* 0x000e240000000a00 */
[----:B0-----:R-:W-:-:S05]  /*0790*/  IMAD.WIDE.U32 R48, R83, 0x20, R48 ;  /* 0x0000002053307825 */ /* 0x001fca00078e0030 */
[----:B------:R-:W2:Y:S04]  /*07a0*/  LDG.E.128 R36, desc[UR6][R48.64] ;  /* 0x0000000630247981 */ /* 0x000ea8000c1e1d00 */
[----:B------:R0:W3:Y:S01]  /*07b0*/  LDG.E.128 R40, desc[UR6][R48.64+0x10] ;  /* 0x0000100630287981 */ /* 0x0000e2000c1e1d00 */
[----:B-----5:R-:W-:Y:S02]  /*07c0*/  PRMT R60, R44, 0x7632, R60 ;  /* 0x000076322c3c7816 */ /* 0x020fe4000000003c */
[C---:B------:R-:W-:Y:S02]  /*07d0*/  PRMT R80, R45.reuse, 0x7632, R80 ;  /* 0x000076322d507816 */ /* 0x040fe40000000050 */
[----:B------:R-:W-:Y:S02]  /*07e0*/  SHF.L.U32 R85, R45, 0x10, RZ ;  /* 0x000000102d557819 */ /* 0x000fe400000006ff */
[----:B------:R-:W-:-:S02]  /*07f0*/  SHF.L.U32 R45, R60, 0x10, RZ ;  /* 0x000000103c2d7819 */ /* 0x000fc400000006ff */
[----:B------:R-:W-:Y:S01]  /*0800*/  SHF.L.U32 R81, R44, 0x10, RZ ;  /* 0x000000102c517819 */ /* 0x000fe200000006ff */
[-C--:B------:R-:W-:Y:S01]  /*0810*/  FMUL.FTZ R85, R85, R62.reuse ;  /* 0x0000003e55557220 */ /* 0x080fe20000410000 */
[----:B0-----:R-:W-:Y:S02]  /*0820*/  SHF.L.U32 R49, R80, 0x10, RZ ;  /* 0x0000001050317819 */ /* 0x001fe400000006ff */
[C---:B------:R-:W-:Y:S01]  /*0830*/  PRMT R50, R46.reuse, 0x7632, R50 ;  /* 0x000076322e327816 */ /* 0x040fe20000000032 */
[-C--:B------:R-:W-:Y:S01]  /*0840*/  FMUL.FTZ R81, R81, R62.reuse ;  /* 0x0000003e51517220 */ /* 0x080fe20000410000 */
[----:B------:R-:W-:Y:S01]  /*0850*/  PRMT R51, R47, 0x7632, R51 ;  /* 0x000076322f337816 */ /* 0x000fe20000000033 */
[-C--:B------:R-:W-:Y:S01]  /*0860*/  FMUL.FTZ R60, R49, R62.reuse ;  /* 0x0000003e313c7220 */ /* 0x080fe20000410000 */
[----:B------:R-:W-:Y:S02]  /*0870*/  SHF.L.U32 R63, R47, 0x10, RZ ;  /* 0x000000102f3f7819 */ /* 0x000fe400000006ff */
[----:B------:R-:W-:Y:S01]  /*0880*/  SHF.L.U32 R61, R46, 0x10, RZ ;  /* 0x000000102e3d7819 */ /* 0x000fe200000006ff */
[-C--:B------:R-:W-:Y:S01]  /*0890*/  FMUL.FTZ R46, R45, R62.reuse ;  /* 0x0000003e2d2e7220 */ /* 0x080fe20000410000 */
[----:B------:R-:W-:Y:S01]  /*08a0*/  SHF.L.U32 R47, R79, 0x10, RZ ;  /* 0x000000104f2f7819 */ /* 0x000fe200000006ff */
[-C--:B------:R-:W-:Y:S01]  /*08b0*/  FMUL.FTZ R63, R63, R62.reuse ;  /* 0x0000003e3f3f7220 */ /* 0x080fe20000410000 */
[----:B------:R-:W-:Y:S01]  /*08c0*/  SHF.L.U32 R80, R78, 0x10, RZ ;  /* 0x000000104e507819 */ /* 0x000fe200000006ff */
[----:B------:R-:W-:Y:S01]  /*08d0*/  FMUL.FTZ R61, R61, R62 ;  /* 0x0000003e3d3d7220 */ /* 0x000fe20000410000 */
[----:B------:R-:W-:-:S02]  /*08e0*/  SHF.L.U32 R44, R20, 0x10, RZ ;  /* 0x00000010142c7819 */ /* 0x000fc400000006ff */
[----:B------:R-:W-:Y:S02]  /*08f0*/  SHF.L.U32 R48, R21, 0x10, RZ ;  /* 0x0000001015307819 */ /* 0x000fe400000006ff */
[----:B------:R-:W-:Y:S02]  /*0900*/  SHF.L.U32 R49, R50, 0x10, RZ ;  /* 0x0000001032317819 */ /* 0x000fe400000006ff */
[----:B------:R-:W-:-:S03]  /*0910*/  SHF.L.U32 R51, R51, 0x10, RZ ;  /* 0x0000001033337819 */ /* 0x000fc600000006ff */
[-C--:B------:R-:W-:Y:S02]  /*0920*/  FMUL.FTZ R50, R49, R62.reuse ;  /* 0x0000003e31327220 */ /* 0x080fe40000410000 */
[----:B------:R-:W-:Y:S01]  /*0930*/  FMUL.FTZ R82, R51, R62 ;  /* 0x0000003e33527220 */ /* 0x000fe20000410000 */
[----:B--2---:R-:W-:Y:S01]  /*0940*/  FFMA.FTZ R45, R46, R47, R37 ;  /* 0x0000002f2e2d7223 */ /* 0x004fe20000010025 */
[----:B------:R-:W-:Y:S01]  /*0950*/  FFMA.FTZ R47, R60, R80, R39 ;  /* 0x000000503c2f7223 */ /* 0x000fe20000010027 */
[----:B------:R-:W-:Y:S01]  /*0960*/  FFMA.FTZ R44, R81, R44, R36 ;  /* 0x0000002c512c7223 */ /* 0x000fe20000010024 */
[----:B------:R-:W-:Y:S01]  /*0970*/  FFMA.FTZ R46, R85, R48, R38 ;  /* 0x00000030552e7223 */ /* 0x000fe20000010026 */
[----:B------:R-:W-:Y:S02]  /*0980*/  SHF.L.U32 R60, R77, 0x10, RZ ;  /* 0x000000104d3c7819 */ /* 0x000fe400000006ff */
[----:B------:R-:W-:Y:S02]  /*0990*/  SHF.L.U32 R48, R22, 0x10, RZ ;  /* 0x0000001016307819 */ /* 0x000fe400000006ff */
[----:B------:R-:W-:Y:S01]  /*09a0*/  SHF.L.U32 R80, R23, 0x10, RZ ;  /* 0x0000001017507819 */ /* 0x000fe200000006ff */
[----:B---3--:R-:W-:Y:S01]  /*09b0*/  FFMA.FTZ R49, R50, R60, R41 ;  /* 0x0000003c32317223 */ /* 0x008fe20000010029 */
[----:B------:R-:W-:Y:S01]  /*09c0*/  SHF.L.U32 R81, R76, 0x10, RZ ;  /* 0x000000104c517819 */ /* 0x000fe200000006ff */
[----:B------:R-:W-:-:S02]  /*09d0*/  FFMA.FTZ R48, R61, R48, R40 ;  /* 0x000000303d307223 */ /* 0x000fc40000010028 */
[----:B------:R-:W-:Y:S02]  /*09e0*/  FFMA.FTZ R50, R63, R80, R42 ;  /* 0x000000503f327223 */ /* 0x000fe4000001002a */
[----:B------:R-:W-:Y:S01]  /*09f0*/  FFMA.FTZ R51, R82, R81, R43 ;  /* 0x0000005152337223 */ /* 0x000fe2000001002b */
[----:B------:R-:W-:Y:S06]  /*0a00*/  BRA `(.L_x_6154) ;  /* 0x0000000000907947 */ /* 0x000fec0003800000 */
.L_x_6153:
[C---:B-----5:R-:W-:Y:S02]  /*0a10*/  PRMT R51, R45.reuse, 0x7632, R51 ;  /* 0x000076322d337816 */ /* 0x060fe40000000033 */
[----:B------:R-:W-:Y:S02]  /*0a20*/  SHF.L.U32 R63, R45, 0x10, RZ ;  /* 0x000000102d3f7819 */ /* 0x000fe400000006ff */
[C---:B------:R-:W-:Y:S02]  /*0a30*/  PRMT R45, R47.reuse, 0x7632, R45 ;  /* 0x000076322f2d7816 */ /* 0x040fe4000000002d */
[----:B------:R-:W-:Y:S01]  /*0a40*/  SHF.L.U32 R47, R47, 0x10, RZ ;  /* 0x000000102f2f7819 */ /* 0x000fe200000006ff */
[-C--:B------:R-:W-:Y:S01]  /*0a50*/  FMUL.FTZ R63, R63, R62.reuse ;  /* 0x0000003e3f3f7220 */ /* 0x080fe20000410000 */
[C---:B------:R-:W-:Y:S02]  /*0a60*/  SHF.L.U32 R61, R44.reuse, 0x10, RZ ;  /* 0x000000102c3d7819 */ /* 0x040fe400000006ff */
[----:B------:R-:W-:Y:S01]  /*0a70*/  SHF.L.U32 R50, R23, 0x10, RZ ;  /* 0x0000001017327819 */ /* 0x000fe200000006ff */
[-C--:B------:R-:W-:Y:S01]  /*0a80*/  FMUL.FTZ R47, R47, R62.reuse ;  /* 0x0000003e2f2f7220 */ /* 0x080fe20000410000 */
[----:B------:R-:W-:Y:S01]  /*0a90*/  PRMT R49, R44, 0x7632, R49 ;  /* 0x000076322c317816 */ /* 0x000fe20000000031 */
[----:B------:R-:W-:Y:S01]  /*0aa0*/  FMUL.FTZ R61, R61, R62 ;  /* 0x0000003e3d3d7220 */ /* 0x000fe20000410000 */
[C---:B------:R-:W-:Y:S01]  /*0ab0*/  PRMT R60, R46.reuse, 0x7632, R60 ;  /* 0x000076322e3c7816 */ /* 0x040fe2000000003c */
        /* <DEDUP_REMOVED lines=23> */
[----:B------:R-:W-:Y:S02]  /*0c30*/  FMUL.FTZ R49, R60, R61 ;  /* 0x0000003d3c317220 */ /* 0x000fe40000410000 */
[----:B------:R-:W-:-:S07]  /*0c40*/  FMUL.FTZ R51, R63, R84 ;  /* 0x000000543f337220 */ /* 0x000fce0000410000 */
.L_x_6154:
[----:B------:R-:W0:Y:S01]  /*0c50*/  LDC.64 R60, c[0x0][0x3a8] ;  /* 0x0000ea00ff3c7b82 */ /* 0x000e220000000a00 */
[C---:B------:R-:W-:Y:S01]  /*0c60*/  IADD3 R63, PT, PT, R83.reuse, 0x20, RZ ;  /* 0x00000020533f7810 */ /* 0x040fe20007ffe0ff */
[----:B0-----:R-:W-:-:S05]  /*0c70*/  IMAD.WIDE.U32 R60, R83, 0x20, R60 ;  /* 0x00000020533c7825 */ /* 0x001fca00078e003c */
[----:B------:R0:W-:Y:S04]  /*0c80*/  STG.E.128 desc[UR6][R60.64], R44 ;  /* 0x0000002c3c007986 */ /* 0x0001e8000c101d06 */
[----:B------:R0:W-:Y:S02]  /*0c90*/  STG.E.128 desc[UR6][R60.64+0x10], R48 ;  /* 0x000010303c007986 */ /* 0x0001e4000c101d06 */
.L_x_6152:
[----:B-1----:R-:W-:Y:S05]  /*0ca0*/  BSYNC.RECONVERGENT B0 ;  /* 0x0000000000007941 */ /* 0x002fea0003800200 */
.L_x_6151:
[----:B------:R-:W-:Y:S01]  /*0cb0*/  ISETP.GE.U32.AND P2, PT, R0, 0x40, PT ;  /* 0x000000400000780c */ /* 0x000fe20003f46070 */
[----:B------:R-:W-:-:S12]  /*0cc0*/  BSSY.RECONVERGENT B0, `(.L_x_6155) ;  /* 0x0000059000007945 */ /* 0x000fd80003800200 */
[----:B------:R-:W-:Y:S05]  /*0cd0*/  @!P2 BRA `(.L_x_6156) ;  /* 0x00000004005ca947 */ /* 0x000fea0003800000 */
[----:B------:R-:W-:Y:S01]  /*0ce0*/  ISETP.NE.U32.AND P1, PT, RZ, UR4, PT ;  /* 0x00000004ff007c0c */ /* 0x000fe2000bf25070 */
[----:B------:R-:W1:Y:S03]  /*0cf0*/  LDC.64 R52, c[0x0][0x390] ;  /* 0x0000e400ff347b82 */ /* 0x000e660000000a00 */
[----:B------:R-:W-:-:S13]  /*0d00*/  ISETP.NE.AND.EX P1, PT, RZ, UR5, PT, P1 ;  /* 0x00000005ff007c0c */ /* 0x000fda000bf25310 */
[----:B------:R-:W2:Y:S01]  /*0d10*/  @P1 LDC.64 R56, c[0x0][0x3a0] ;  /* 0x0000e800ff381b82 */ /* 0x000ea20000000a00 */
[----:B-1----:R-:W-:-:S06]  /*0d20*/  IMAD.WIDE.U32 R52, R63, 0x10, R52 ;  /* 0x000000103f347825 */ /* 0x002fcc00078e0034 */
[----:B------:R-:W5:Y:S01]  /*0d30*/  LDG.E.128 R52, desc[UR6][R52.64] ;  /* 0x0000000634347981 */ /* 0x000f62000c1e1d00 */
[----:B--2---:R-:W-:-:S05]  /*0d40*/  @P1 IMAD.WIDE.U32 R56, R63, 0x20, R56 ;  /* 0x000000203f381825 */ /* 0x004fca00078e0038 */
[----:B------:R1:W5:Y:S04]  /*0d50*/  @P1 LDG.E.128 R36, desc[UR6][R56.64] ;  /* 0x0000000638241981 */ /* 0x000368000c1e1d00 */
[----:B------:R1:W5:Y:S01]  /*0d60*/  @P1 LDG.E.128 R40, desc[UR6][R56.64+0x10] ;  /* 0x0000100638281981 */ /* 0x000362000c1e1d00 */
[----:B------:R-:W-:Y:S05]  /*0d70*/  @!P1 BRA `(.L_x_6157) ;  /* 0x0000000000949947 */ /* 0x000fea0003800000 */
[C---:B-1---5:R-:W-:Y:S02]  /*0d80*/  PRMT R56, R52.reuse, 0x7632, R56 ;  /* 0x0000763234387816 */ /* 0x062fe40000000038 */
[----:B------:R-:W-:Y:S02]  /*0d90*/  SHF.L.U32 R57, R52, 0x10, RZ ;  /* 0x0000001034397819 */ /* 0x000fe400000006ff */
[----:B0-----:R-:W-:Y:S02]  /*0da0*/  SHF.L.U32 R61, R53, 0x10, RZ ;  /* 0x00000010353d7819 */ /* 0x001fe400000006ff */
[C---:B------:R-:W-:Y:S01]  /*0db0*/  SHF.L.U32 R85, R54.reuse, 0x10, RZ ;  /* 0x0000001036557819 */ /* 0x040fe200000006ff */
[-C--:B------:R-:W-:Y:S01]  /*0dc0*/  FMUL.FTZ R57, R57, R62.reuse ;  /* 0x0000003e39397220 */ /* 0x080fe20000410000 */
        /* <DEDUP_REMOVED lines=10> */
[----:B------:R-:W-:Y:S01]  /*0e70*/  FFMA.FTZ R52, R57, R52, R36 ;  /* 0x0000003439347223 */ /* 0x000fe20000010024 */
[----:B------:R-:W-:Y:S02]  /*0e80*/  SHF.L.U32 R59, R56, 0x10, RZ ;  /* 0x00000010383b7819 */ /* 0x000fe400000006ff */
[----:B------:R-:W-:Y:S01]  /*0e90*/  SHF.L.U32 R81, R58, 0x10, RZ ;  /* 0x000000103a517819 */ /* 0x000fe200000006ff */
[----:B------:R-:W-:Y:S01]  /*0ea0*/  FFMA.FTZ R56, R85, R53, R40 ;  /* 0x0000003555387223 */ /* 0x000fe20000010028 */
[----:B------:R-:W-:Y:S01]  /*0eb0*/  SHF.L.U32 R87, R60, 0x10, RZ ;  /* 0x000000103c577819 */ /* 0x000fe200000006ff */
[-C--:B------:R-:W-:Y:S01]  /*0ec0*/  FMUL.FTZ R60, R59, R62.reuse ;  /* 0x0000003e3b3c7220 */ /* 0x080fe20000410000 */
[----:B------:R-:W-:Y:S01]  /*0ed0*/  SHF.L.U32 R91, R54, 0x10, RZ ;  /* 0x00000010365b7819 */ /* 0x000fe200000006ff */
[----:B------:R-:W-:Y:S01]  /*0ee0*/  FFMA.FTZ R54, R61, R55, R38 ;  /* 0x000000373d367223 */ /* 0x000fe20000010026 */
[-C--:B------:R-:W-:Y:S01]  /*0ef0*/  FMUL.FTZ R80, R81, R62.reuse ;  /* 0x0000003e51507220 */ /* 0x080fe20000410000 */
[-C--:B------:R-:W-:Y:S01]  /*0f00*/  FMUL.FTZ R82, R87, R62.reuse ;  /* 0x0000003e57527220 */ /* 0x080fe20000410000 */
[----:B------:R-:W-:Y:S01]  /*0f10*/  SHF.L.U32 R58, R35, 0x10, RZ ;  /* 0x00000010233a7819 */ /* 0x000fe200000006ff */
[----:B------:R-:W-:Y:S01]  /*0f20*/  FMUL.FTZ R62, R91, R62 ;  /* 0x0000003e5b3e7220 */ /* 0x000fe20000410000 */
[----:B------:R-:W-:-:S02]  /*0f30*/  SHF.L.U32 R53, R75, 0x10, RZ ;  /* 0x000000104b357819 */ /* 0x000fc400000006ff */
[----:B------:R-:W-:Y:S01]  /*0f40*/  SHF.L.U32 R55, R74, 0x10, RZ ;  /* 0x000000104a377819 */ /* 0x000fe200000006ff */
[----:B------:R-:W-:Y:S01]  /*0f50*/  FFMA.FTZ R58, R89, R58, R42 ;  /* 0x0000003a593a7223 */ /* 0x000fe2000001002a */
[----:B------:R-:W-:Y:S01]  /*0f60*/  SHF.L.U32 R57, R73, 0x10, RZ ;  /* 0x0000001049397819 */ /* 0x000fe200000006ff */
[----:B------:R-:W-:Y:S01]  /*0f70*/  FFMA.FTZ R53, R60, R53, R37 ;  /* 0x000000353c357223 */ /* 0x000fe20000010025 */
[----:B------:R-:W-:Y:S01]  /*0f80*/  SHF.L.U32 R59, R72, 0x10, RZ ;  /* 0x00000010483b7819 */ /* 0x000fe200000006ff */
[----:B------:R-:W-:Y:S02]  /*0f90*/  FFMA.FTZ R55, R80, R55, R39 ;  /* 0x0000003750377223 */ /* 0x000fe40000010027 */
[----:B------:R-:W-:Y:S02]  /*0fa0*/  FFMA.FTZ R57, R82, R57, R41 ;  /* 0x0000003952397223 */ /* 0x000fe40000010029 */
[----:B------:R-:W-:Y:S01]  /*0fb0*/  FFMA.FTZ R59, R62, R59, R43 ;  /* 0x0000003b3e3b7223 */ /* 0x000fe2000001002b */
[----:B------:R-:W-:Y:S06]  /*0fc0*/  BRA `(.L_x_6158) ;  /* 0x0000000000907947 */ /* 0x000fec0003800000 */
.L_x_6157:
[----:B-1---5:R-:W-:Y:S02]  /*0fd0*/  PRMT R57, R52, 0x7632, R57 ;  /* 0x0000763234397816 */ /* 0x022fe40000000039 */
[----:B------:R-:W-:Y:S02]  /*0fe0*/  PRMT R58, R53, 0x7632, R58 ;  /* 0x00007632353a7816 */ /* 0x000fe4000000003a */
[----:B0-----:R-:W-:Y:S02]  /*0ff0*/  PRMT R60, R54, 0x7632, R60 ;  /* 0x00007632363c7816 */ /* 0x001fe4000000003c */
[C---:B------:R-:W-:Y:S02]  /*1000*/  PRMT R80, R55.reuse, 0x7632, R80 ;  /* 0x0000763237507816 */ /* 0x040fe40000000050 */
        /* <DEDUP_REMOVED lines=32> */
.L_x_6158:
[----:B------:R-:W0:Y:S02]  /*1210*/  LDC.64 R60, c[0x0][0x3a8] ;  /* 0x0000ea00ff3c7b82 */ /* 0x000e240000000a00 */
[----:B0-----:R-:W-:-:S05]  /*1220*/  IMAD.WIDE.U32 R60, R63, 0x20, R60 ;  /* 0x000000203f3c7825 */ /* 0x001fca00078e003c */
[----:B------:R1:W-:Y:S04]  /*1230*/  STG.E.128 desc[UR6][R60.64], R52 ;  /* 0x000000343c007986 */ /* 0x0003e8000c101d06 */
[----:B------:R1:W-:Y:S02]  /*1240*/  STG.E.128 desc[UR6][R60.64+0x10], R56 ;  /* 0x000010383c007986 */ /* 0x0003e4000c101d06 */
.L_x_6156:
[----:B------:R-:W-:Y:S05]  /*1250*/  BSYNC.RECONVERGENT B0 ;  /* 0x0000000000007941 */ /* 0x000fea0003800200 */
.L_x_6155:
        /* <DEDUP_REMOVED lines=75> */
.L_x_6176:
        /* <DEDUP_REMOVED lines=9> */
[----:B------:R-:W-:-:S04]  /*17a0*/  FADD.FTZ R80, R80, R85 ;  /* 0x0000005550507221 */ /* 0x000fc80000010000 */
[----:B------:R-:W2:Y:S01]  /*17b0*/  MUFU.RSQ R82, R80 ;  /* 0x0000005000527308 */ /* 0x000ea20000001400 */
[----:B0-----:R-:W-:-:S05]  /*17c0*/  @!P1 IMAD.WIDE R62, R3, 0x4, R62 ;  /* 0x00000004033e9825 */ /* 0x001fca00078e023e */
[----:B------:R0:W-:Y:S01]  /*17d0*/  @!P1 STG.E desc[UR6][R62.64], R81 ;  /* 0x000000513e009986 */ /* 0x0001e2000c101906 */
[----:B-1----:R-:W-:-:S05]  /*17e0*/  @!P1 IMAD.WIDE R60, R3, 0x4, R60 ;  /* 0x00000004033c9825 */ /* 0x002fca00078e023c */
[----:B--2---:R0:W-:Y:S01]  /*17f0*/  @!P1 STG.E desc[UR6][R60.64], R82 ;  /* 0x000000523c009986 */ /* 0x0041e2000c101906 */
[----:B------:R-:W-:Y:S05]  /*1800*/  @!P3 BRA `(.L_x_6161) ;  /* 0x0000000000c0b947 */ /* 0x000fea0003800000 */
[--C-:B------:R-:W-:Y:S01]  /*1810*/  FADD.FTZ R85, R45, -R84.reuse ;  /* 0x800000542d557221 */ /* 0x100fe20000010000 */
[--C-:B0-----:R-:W-:Y:S01]  /*1820*/  FADD.FTZ R61, R44, -R84.reuse ;  /* 0x800000542c3d7221 */ /* 0x101fe20000010000 */
[----:B------:R-:W-:Y:S02]  /*1830*/  SHF.L.U32 R62, R71, 0x10, RZ ;  /* 0x00000010473e7819 */ /* 0x000fe400000006ff */
[----:B------:R-:W-:Y:S01]  /*1840*/  SHF.L.U32 R80, R70, 0x10, RZ ;  /* 0x0000001046507819 */ /* 0x000fe200000006ff */
[C---:B------:R-:W-:Y:S01]  /*1850*/  FMUL.FTZ R85, R82.reuse, R85 ;  /* 0x0000005552557220 */ /* 0x040fe20000410000 */
        /* <DEDUP_REMOVED lines=9> */
[--C-:B------:R-:W-:Y:S01]  /*18f0*/  FADD.FTZ R63, R47, -R84.reuse ;  /* 0x800000542f3f7221 */ /* 0x100fe20000010000 */
[----:B------:R-:W-:Y:S01]  /*1900*/  SHF.L.U32 R86, R69, 0x10, RZ ;  /* 0x0000001045567819 */ /* 0x000fe200000006ff */
[----:B------:R-:W-:Y:S01]  /*1910*/  FADD.FTZ R81, R48, -R84 ;  /* 0x8000005430517221 */ /* 0x000fe20000010000 */
[----:B------:R-:W-:Y:S01]  /*1920*/  FFMA.FTZ R61, R61, R62, R80 ;  /* 0x0000003e3d3d7223 */ /* 0x000fe20000010050 */
[----:B------:R-:W-:Y:S01]  /*1930*/  SHF.L.U32 R62, R68, 0x10, RZ ;  /* 0x00000010443e7819 */ /* 0x000fe200000006ff */
[----:B------:R-:W-:Y:S01]  /*1940*/  FMUL.FTZ R63, R82, R63 ;  /* 0x0000003f523f7220 */ /* 0x000fe20000410000 */
[----:B------:R-:W-:-:S02]  /*1950*/  SHF.L.U32 R80, R67, 0x10, RZ ;  /* 0x0000001043507819 */ /* 0x000fc400000006ff */
[----:B------:R-:W-:Y:S01]  /*1960*/  SHF.L.U32 R88, R66, 0x10, RZ ;  /* 0x0000001042587819 */ /* 0x000fe200000006ff */
[----:B------:R-:W-:Y:S01]  /*1970*/  FFMA.FTZ R86, R63, R86, R62 ;  /* 0x000000563f567223 */ /* 0x000fe2000001003e */
[----:B------:R-:W-:Y:S01]  /*1980*/  FMUL.FTZ R62, R82, R81 ;  /* 0x00000051523e7220 */ /* 0x000fe20000410000 */
[----:B------:R-:W-:Y:S02]  /*1990*/  SHF.L.U32 R63, R14, 0x10, RZ ;  /* 0x000000100e3f7819 */ /* 0x000fe400000006ff */
[----:B------:R-:W-:Y:S02]  /*19a0*/  SHF.L.U32 R81, R18, 0x10, RZ ;  /* 0x0000001012517819 */ /* 0x000fe400000006ff */
[----:B------:R-:W-:Y:S02]  /*19b0*/  F2FP.BF16.F32.PACK_AB R61, R86, R61 ;  /* 0x0000003d563d723e */ /* 0x000fe400000010ff */
[----:B------:R-:W-:Y:S01]  /*19c0*/  F2FP.BF16.F32.PACK_AB R60, R85, R60 ;  /* 0x0000003c553c723e */ /* 0x000fe200000010ff */
[----:B------:R-:W-:Y:S01]  /*19d0*/  FFMA.FTZ R62, R62, R63, R81 ;  /* 0x0000003f3e3e7223 */ /* 0x000fe20000010051 */
[--C-:B------:R-:W-:Y:S01]  /*19e0*/  FADD.FTZ R63, R49, -R84.reuse ;  /* 0x80000054313f7221 */ /* 0x100fe20000010000 */
[----:B------:R-:W-:-:S03]  /*19f0*/  FADD.FTZ R81, R51, -R84 ;  /* 0x8000005433517221 */ /* 0x000fc60000010000 */
[C---:B------:R-:W-:Y:S01]  /*1a00*/  FMUL.FTZ R63, R82.reuse, R63 ;  /* 0x0000003f523f7220 */ /* 0x040fe20000410000 */
[----:B------:R-:W-:-:S03]  /*1a10*/  FMUL.FTZ R81, R82, R81 ;  /* 0x0000005152517220 */ /* 0x000fc60000410000 */
[----:B------:R-:W-:Y:S01]  /*1a20*/  FFMA.FTZ R87, R63, R80, R88 ;  /* 0x000000503f577223 */ /* 0x000fe20000010058 */
[----:B------:R-:W-:Y:S01]  /*1a30*/  FADD.FTZ R63, R50, -R84 ;  /* 0x80000054323f7221 */ /* 0x000fe20000010000 */
[----:B------:R-:W-:Y:S02]  /*1a40*/  SHF.L.U32 R80, R15, 0x10, RZ ;  /* 0x000000100f507819 */ /* 0x000fe400000006ff */
[----:B------:R-:W-:Y:S01]  /*1a50*/  SHF.L.U32 R88, R19, 0x10, RZ ;  /* 0x0000001013587819 */ /* 0x000fe200000006ff */
[----:B------:R-:W-:Y:S01]  /*1a60*/  FMUL.FTZ R63, R82, R63 ;  /* 0x0000003f523f7220 */ /* 0x000fe20000410000 */
[----:B------:R-:W-:-:S03]  /*1a70*/  F2FP.BF16.F32.PACK_AB R62, R87, R62 ;  /* 0x0000003e573e723e */ /* 0x000fc600000010ff */
[----:B------:R-:W-:Y:S01]  /*1a80*/  FFMA.FTZ R63, R63, R80, R88 ;  /* 0x000000503f3f7223 */ /* 0x000fe20000010058 */
[----:B------:R-:W-:Y:S02]  /*1a90*/  SHF.L.U32 R80, R65, 0x10, RZ ;  /* 0x0000001041507819 */ /* 0x000fe400000006ff */
[----:B------:R-:W-:-:S05]  /*1aa0*/  SHF.L.U32 R88, R64, 0x10, RZ ;  /* 0x0000001040587819 */ /* 0x000fca00000006ff */
[----:B------:R-:W-:Y:S02]  /*1ab0*/  FFMA.FTZ R88, R81, R80, R88 ;  /* 0x0000005051587223 */ /* 0x000fe40000010058 */
[----:B------:R-:W0:Y:S03]  /*1ac0*/  LDC.64 R80, c[0x0][0x428] ;  /* 0x00010a00ff507b82 */ /* 0x000e260000000a00 */
[----:B------:R-:W-:Y:S01]  /*1ad0*/  F2FP.BF16.F32.PACK_AB R63, R88, R63 ;  /* 0x0000003f583f723e */ /* 0x000fe200000010ff */
[C---:B0-----:R-:W-:Y:S01]  /*1ae0*/  IMAD.WIDE.U32 R80, R83.reuse, 0x10, R80 ;  /* 0x0000001053507825 */ /* 0x041fe200078e0050 */
[----:B------:R-:W-:-:S04]  /*1af0*/  IADD3 R83, PT, PT, R83, 0x20, RZ ;  /* 0x0000002053537810 */ /* 0x000fc80007ffe0ff */
[----:B------:R1:W-:Y:S03]  /*1b00*/  STG.E.128 desc[UR6][R80.64], R60 ;  /* 0x0000003c50007986 */ /* 0x0003e6000c101d06 */
.L_x_6161:
[----:B------:R-:W-:Y:S05]  /*1b10*/  BSYNC.RECONVERGENT B0 ;  /* 0x0000000000007941 */ /* 0x000fea0003800200 */
.L_x_6160:
[----:B------:R-:W-:Y:S04]  /*1b20*/  BSSY.RECONVERGENT B0, `(.L_x_6162) ;  /* 0x0000031000007945 */ /* 0x000fe80003800200 */
[----:B------:R-:W-:Y:S05]  /*1b30*/  @!P2 BRA `(.L_x_6163) ;  /* 0x0000000000bca947 */ /* 0x000fea0003800000 */
[--C-:B01----:R-:W-:Y:S01]  /*1b40*/  FADD.FTZ R61, R52, -R84.reuse ;  /* 0x80000054343d7221 */ /* 0x103fe20000010000 */
[----:B------:R-:W-:Y:S01]  /*1b50*/  SHF.L.U32 R60, R24, 0x10, RZ ;  /* 0x00000010183c7819 */ /* 0x000fe200000006ff */
[----:B------:R-:W-:Y:S01]  /*1b60*/  FADD.FTZ R63, R54, -R84 ;  /* 0x80000054363f7221 */ /* 0x000fe20000010000 */
[----:B------:R-:W-:Y:S01]  /*1b70*/  SHF.L.U32 R62, R28, 0x10, RZ ;  /* 0x000000101c3e7819 */ /* 0x000fe200000006ff */
[C---:B------:R-:W-:Y:S01]  /*1b80*/  FMUL.FTZ R61, R82.reuse, R61 ;  /* 0x0000003d523d7220 */ /* 0x040fe20000410000 */
[----:B------:R-:W-:Y:S01]  /*1b90*/  SHF.L.U32 R80, R25, 0x10, RZ ;  /* 0x0000001019507819 */ /* 0x000fe200000006ff */
[----:B------:R-:W-:Y:S01]  /*1ba0*/  FMUL.FTZ R63, R82, R63 ;  /* 0x0000003f523f7220 */ /* 0x000fe20000410000 */
[----:B------:R-:W-:Y:S01]  /*1bb0*/  SHF.L.U32 R86, R29, 0x10, RZ ;  /* 0x000000101d567819 */ /* 0x000fe200000006ff */
[----:B------:R-:W-:Y:S01]  /*1bc0*/  FFMA.FTZ R85, R61, R60, R62 ;  /* 0x0000003c3d557223 */ /* 0x000fe2000001003e */
[----:B------:R-:W-:Y:S01]  /*1bd0*/  FADD.FTZ R61, R55, -R84 ;  /* 0x80000054373d7221 */ /* 0x000fe20000010000 */
[----:B------:R-:W-:-:S02]  /*1be0*/  SHF.L.U32 R60, R8, 0x10, RZ ;  /* 0x00000010083c7819 */ /* 0x000fc400000006ff */
[----:B------:R-:W-:Y:S01]  /*1bf0*/  FFMA.FTZ R87, R63, R80, R86 ;  /* 0x000000503f577223 */ /* 0x000fe20000010056 */
[----:B------:R-:W-:Y:S01]  /*1c00*/  SHF.L.U32 R86, R9, 0x10, RZ ;  /* 0x0000001009567819 */ /* 0x000fe200000006ff */
[----:B------:R-:W-:Y:S01]  /*1c10*/  FMUL.FTZ R61, R82, R61 ;  /* 0x0000003d523d7220 */ /* 0x000fe20000410000 */
[----:B------:R-:W-:Y:S01]  /*1c20*/  FADD.FTZ R63, R56, -R84 ;  /* 0x80000054383f7221 */ /* 0x000fe20000010000 */
[----:B------:R-:W-:Y:S02]  /*1c30*/  SHF.L.U32 R81, R30, 0x10, RZ ;  /* 0x000000101e517819 */ /* 0x000fe400000006ff */
[----:B------:R-:W-:Y:S01]  /*1c40*/  FFMA.FTZ R86, R61, R86, R60 ;  /* 0x000000563d567223 */ /* 0x000fe2000001003c */
[----:B------:R-:W-:Y:S01]  /*1c50*/  FMUL.FTZ R62, R82, R63 ;  /* 0x0000003f523e7220 */ /* 0x000fe20000410000 */
[----:B------:R-:W-:Y:S01]  /*1c60*/  SHF.L.U32 R61, R26, 0x10, RZ ;  /* 0x000000101a3d7819 */ /* 0x000fe200000006ff */
[----:B------:R-:W-:Y:S01]  /*1c70*/  FADD.FTZ R63, R57, -R84 ;  /* 0x80000054393f7221 */ /* 0x000fe20000010000 */
[----:B------:R-:W-:-:S02]  /*1c80*/  SHF.L.U32 R60, R7, 0x10, RZ ;  /* 0x00000010073c7819 */ /* 0x000fc400000006ff */
        /* <DEDUP_REMOVED lines=8> */
[----:B------:R-:W-:Y:S02]  /*1d10*/  SHF.L.U32 R80, R31, 0x10, RZ ;  /* 0x000000101f507819 */ /* 0x000fe400000006ff */
[----:B------:R-:W-:-:S02]  /*1d20*/  SHF.L.U32 R91, R4, 0x10, RZ ;  /* 0x00000010045b7819 */ /* 0x000fc400000006ff */
[----:B------:R-:W-:Y:S01]  /*1d30*/  F2FP.BF16.F32.PACK_AB R62, R81, R62 ;  /* 0x0000003e513e723e */ /* 0x000fe200000010ff */
[----:B------:R-:W-:Y:S01]  /*1d40*/  FFMA.FTZ R63, R61, R60, R80 ;  /* 0x0000003c3d3f7223 */ /* 0x000fe20000010050 */
[----:B------:R-:W-:-:S04]  /*1d50*/  FADD.FTZ R61, R59, -R84 ;  /* 0x800000543b3d7221 */ /* 0x000fc80000010000 */
[----:B------:R-:W-:Y:S02]  /*1d60*/  FMUL.FTZ R80, R82, R61 ;  /* 0x0000003d52507220 */ /* 0x000fe40000410000 */
[----:B------:R-:W0:Y:S02]  /*1d70*/  LDC.64 R60, c[0x0][0x428] ;  /* 0x00010a00ff3c7b82 */ /* 0x000e240000000a00 */
[----:B------:R-:W-:Y:S01]  /*1d80*/  FFMA.FTZ R88, R80, R89, R91 ;  /* 0x0000005950587223 */ /* 0x000fe2000001005b */
[----:B------:R-:W-:Y:S01]  /*1d90*/  FADD.FTZ R89, R53, -R84 ;  /* 0x8000005435597221 */ /* 0x000fe20000010000 */
[----:B------:R-:W-:-:S03]  /*1da0*/  SHF.L.U32 R80, R11, 0x10, RZ ;  /* 0x000000100b507819 */ /* 0x000fc600000006ff */
[----:B------:R-:W-:Y:S01]  /*1db0*/  FMUL.FTZ R89, R82, R89 ;  /* 0x0000005952597220 */ /* 0x000fe20000410000 */
[----:B------:R-:W-:Y:S02]  /*1dc0*/  SHF.L.U32 R82, R10, 0x10, RZ ;  /* 0x000000100a527819 */ /* 0x000fe400000006ff */
[----:B------:R-:W-:-:S03]  /*1dd0*/  F2FP.BF16.F32.PACK_AB R63, R88, R63 ;  /* 0x0000003f583f723e */ /* 0x000fc600000010ff */
[----:B------:R-:W-:Y:S01]  /*1de0*/  FFMA.FTZ R82, R89, R80, R82 ;  /* 0x0000005059527223 */ /* 0x000fe20000010052 */
[----:B0-----:R-:W-:Y:S01]  /*1df0*/  IMAD.WIDE.U32 R80, R83, 0x10, R60 ;  /* 0x0000001053507825 */ /* 0x001fe200078e003c */
[----:B------:R-:W-:-:S03]  /*1e00*/  F2FP.BF16.F32.PACK_AB R61, R86, R87 ;  /* 0x00000057563d723e */ /* 0x000fc600000010ff */
[----:B------:R-:W-:-:S05]  /*1e10*/  F2FP.BF16.F32.PACK_AB R60, R82, R85 ;  /* 0x00000055523c723e */ /* 0x000fca00000010ff */
[----:B------:R2:W-:Y:S02]  /*1e20*/  STG.E.128 desc[UR6][R80.64], R60 ;  /* 0x0000003c50007986 */ /* 0x0005e4000c101d06 */
.L_x_6163:
[----:B------:R-:W-:Y:S05]  /*1e30*/  BSYNC.RECONVERGENT B0 ;  /* 0x0000000000007941 */ /* 0x000fea0003800200 */
.L_x_6162:
[----:B012---:R-:W0:Y:S02]  /*1e40*/  LDC.64 R60, c[0x0][0x380] ;  /* 0x0000e000ff3c7b82 */ /* 0x007e240000000a00 */
[----:B0-----:R-:W-:-:S04]  /*1e50*/  LEA R3, R60, R3, 0x2 ;  /* 0x000000033c037211 */ /* 0x001fc800078e10ff */
[----:B------:R-:W-:-:S13]  /*1e60*/  ISETP.GE.AND P1, PT, R3, R61, PT ;  /* 0x0000003d0300720c */ /* 0x000fda0003f26270 */
[----:B------:R-:W-:Y:S05]  /*1e70*/  @!P1 BRA `(.L_x_6164) ;  /* 0xffffffe400f49947 */ /* 0x000fea000383ffff */
[----:B------:R-:W-:Y:S05]  /*1e80*/  EXIT ;  /* 0x000000000000794d */ /* 0x000fea0003800000 */
.L_x_6159:
        /* <DEDUP_REMOVED lines=8> */
.L_x_6166:
[----:B------:R-:W-:Y:S05]  /*1f10*/  BSYNC B0 ;  /* 0x0000000000007941 */ /* 0x000fea0003800000 */
.L_x_6165:
        /* <DEDUP_REMOVED lines=10> */
.L_x_6167:
[----:B------:R-:W-:Y:S01]  /*1fc0*/  HFMA2 R88, -RZ, RZ, 0, 2.384185791015625e-07 ;  /* 0x00000004ff587431 */ /* 0x000fe200000001ff */
[----:B------:R-:W-:-:S05]  /*1fd0*/  MOV R63, R85 ;  /* 0x00000055003f7202 */ /* 0x000fca0000000f00 */
[----:B------:R-:W-:-:S05]  /*1fe0*/  FADD.FTZ R63, R62, R63 ;  /* 0x0000003f3e3f7221 */ /* 0x000fca0000010000 */
[----:B------:R-:W-:-:S07]  /*1ff0*/  MOV R87, R63 ;  /* 0x0000003f00577202 */ /* 0x000fce0000000f00 */
[----:B------:R-:W-:Y:S05]  /*2000*/  WARPSYNC.COLLECTIVE R86, `(.L_x_6168) ;  /* 0x0000000056087348 */ /* 0x000fea0003c00000 */
[----:B------:R0:W1:Y:S02]  /*2010*/  SHFL.BFLY P5, R85, R87, R88, R89 ;  /* 0x0c00005857557389 */ /* 0x00006400000a0059 */
[----:B01----:R-:W-:Y:S05]  /*2020*/  ENDCOLLECTIVE ;  /* 0x000000000000791b */ /* 0x003fea0003800000 */
.L_x_6168:
[----:B------:R-:W-:Y:S01]  /*2030*/  HFMA2 R88, -RZ, RZ, 0, 4.76837158203125e-07 ;  /* 0x00000008ff587431 */ /* 0x000fe200000001ff */
[----:B------:R-:W-:-:S05]  /*2040*/  MOV R60, R85 ;  /* 0x00000055003c7202 */ /* 0x000fca0000000f00 */
[----:B------:R-:W-:-:S05]  /*2050*/  FADD.FTZ R82, R63, R60 ;  /* 0x0000003c3f527221 */ /* 0x000fca0000010000 */
[----:B------:R-:W-:-:S07]  /*2060*/  MOV R87, R82 ;  /* 0x0000005200577202 */ /* 0x000fce0000000f00 */
[----:B------:R-:W-:Y:S05]  /*2070*/  WARPSYNC.COLLECTIVE R86, `(.L_x_6169) ;  /* 0x0000000056087348 */ /* 0x000fea0003c00000 */
[----:B------:R0:W1:Y:S02]  /*2080*/  SHFL.BFLY P5, R85, R87, R88, R89 ;  /* 0x0c00005857557389 */ /* 0x00006400000a0059 */
[----:B01----:R-:W-:Y:S05]  /*2090*/  ENDCOLLECTIVE ;  /* 0x000000000000791b */ /* 0x003fea0003800000 */
.L_x_6169:
[----:B------:R-:W-:Y:S01]  /*20a0*/  HFMA2 R88, -RZ, RZ, 0, 9.5367431640625e-07 ;  /* 0x00000010ff587431 */ /* 0x000fe200000001ff */
[----:B------:R-:W-:-:S05]  /*20b0*/  MOV R81, R85 ;  /* 0x0000005500517202 */ /* 0x000fca0000000f00 */
[----:B------:R-:W-:-:S05]  /*20c0*/  FADD.FTZ R84, R82, R81 ;  /* 0x0000005152547221 */ /* 0x000fca0000010000 */
[----:B------:R-:W-:-:S07]  /*20d0*/  MOV R87, R84 ;  /* 0x0000005400577202 */ /* 0x000fce0000000f00 */
[----:B------:R-:W-:Y:S05]  /*20e0*/  WARPSYNC.COLLECTIVE R86, `(.L_x_6170) ;  /* 0x0000000056087348 */ /* 0x000fea0003c00000 */
[----:B------:R0:W1:Y:S02]  /*20f0*/  SHFL.BFLY P5, R85, R87, R88, R89 ;  /* 0x0c00005857557389 */ /* 0x00006400000a0059 */
[----:B01----:R-:W-:Y:S05]  /*2100*/  ENDCOLLECTIVE ;  /* 0x000000000000791b */ /* 0x003fea0003800000 */
.L_x_6170:
        /* <DEDUP_REMOVED lines=41> */
.L_x_6171:
[----:B------:R-:W-:Y:S01]  /*23a0*/  HFMA2 R88, -RZ, RZ, 0, 1.1920928955078125e-07 ;  /* 0x00000002ff587431 */ /* 0x000fe200000001ff */
[----:B------:R-:W-:-:S05]  /*23b0*/  MOV R61, R85 ;  /* 0x00000055003d7202 */ /* 0x000fca0000000f00 */
[----:B------:R-:W-:-:S05]  /*23c0*/  FADD.FTZ R61, R60, R61 ;  /* 0x0000003d3c3d7221 */ /* 0x000fca0000010000 */
[----:B------:R-:W-:-:S07]  /*23d0*/  MOV R87, R61 ;  /* 0x0000003d00577202 */ /* 0x000fce0000000f00 */
[----:B------:R-:W-:Y:S05]  /*23e0*/  WARPSYNC.COLLECTIVE R86, `(.L_x_6172) ;  /* 0x0000000056087348 */ /* 0x000fea0003c00000 */
[----:B------:R0:W1:Y:S02]  /*23f0*/  SHFL.BFLY P5, R85, R87, R88, R89 ;  /* 0x0c00005857557389 */ /* 0x00006400000a0059 */
[----:B01----:R-:W-:Y:S05]  /*2400*/  ENDCOLLECTIVE ;  /* 0x000000000000791b */ /* 0x003fea0003800000 */
.L_x_6172:
[----:B------:R-:W-:Y:S01]  /*2410*/  HFMA2 R88, -RZ, RZ, 0, 2.384185791015625e-07 ;  /* 0x00000004ff587431 */ /* 0x000fe200000001ff */
[----:B------:R-:W-:-:S05]  /*2420*/  MOV R62, R85 ;  /* 0x00000055003e7202 */ /* 0x000fca0000000f00 */
[----:B------:R-:W-:-:S05]  /*2430*/  FADD.FTZ R62, R61, R62 ;  /* 0x0000003e3d3e7221 */ /* 0x000fca0000010000 */
[----:B------:R-:W-:-:S07]  /*2440*/  MOV R87, R62 ;  /* 0x0000003e00577202 */ /* 0x000fce0000000f00 */
[----:B------:R-:W-:Y:S05]  /*2450*/  WARPSYNC.COLLECTIVE R86, `(.L_x_6173) ;  /* 0x0000000056087348 */ /* 0x000fea0003c00000 */
[----:B------:R0:W1:Y:S02]  /*2460*/  SHFL.BFLY P5, R85, R87, R88, R89 ;  /* 0x0c00005857557389 */ /* 0x00006400000a0059 */
[----:B01----:R-:W-:Y:S05]  /*2470*/  ENDCOLLECTIVE ;  /* 0x000000000000791b */ /* 0x003fea0003800000 */
.L_x_6173:
[----:B------:R-:W-:Y:S01]  /*2480*/  HFMA2 R88, -RZ, RZ, 0, 4.76837158203125e-07 ;  /* 0x00000008ff587431 */ /* 0x000fe200000001ff */
[----:B------:R-:W-:-:S05]  /*2490*/  MOV R63, R85 ;  /* 0x00000055003f7202 */ /* 0x000fca0000000f00 */
[----:B------:R-:W-:-:S05]  /*24a0*/  FADD.FTZ R63, R62, R63 ;  /* 0x0000003f3e3f7221 */ /* 0x000fca0000010000 */
[----:B------:R-:W-:-:S07]  /*24b0*/  MOV R87, R63 ;  /* 0x0000003f00577202 */ /* 0x000fce0000000f00 */
[----:B------:R-:W-:Y:S05]  /*24c0*/  WARPSYNC.COLLECTIVE R86, `(.L_x_6174) ;  /* 0x0000000056087348 */ /* 0x000fea0003c00000 */
[----:B------:R0:W1:Y:S02]  /*24d0*/  SHFL.BFLY P5, R85, R87, R88, R89 ;  /* 0x0c00005857557389 */ /* 0x00006400000a0059 */
[----:B01----:R-:W-:Y:S05]  /*24e0*/  ENDCOLLECTIVE ;  /* 0x000000000000791b */ /* 0x003fea0003800000 */
.L_x_6174:
[----:B------:R-:W-:Y:S01]  /*24f0*/  HFMA2 R88, -RZ, RZ, 0, 9.5367431640625e-07 ;  /* 0x00000010ff587431 */ /* 0x000fe200000001ff */
[----:B------:R-:W-:-:S05]  /*2500*/  MOV R82, R85 ;  /* 0x0000005500527202 */ /* 0x000fca0000000f00 */
[----:B------:R-:W-:-:S05]  /*2510*/  FADD.FTZ R82, R63, R82 ;  /* 0x000000523f527221 */ /* 0x000fca0000010000 */
[----:B------:R-:W-:-:S07]  /*2520*/  MOV R87, R82 ;  /* 0x0000005200577202 */ /* 0x000fce0000000f00 */
[----:B------:R-:W-:Y:S05]  /*2530*/  WARPSYNC.COLLECTIVE R86, `(.L_x_6175) ;  /* 0x0000000056087348 */ /* 0x000fea0003c00000 */
[----:B------:R0:W1:Y:S02]  /*2540*/  SHFL.BFLY P5, R85, R87, R88, R89 ;  /* 0x0c00005857557389 */ /* 0x00006400000a0059 */
[----:B01----:R-:W-:Y:S05]  /*2550*/  ENDCOLLECTIVE ;  /* 0x000000000000791b */ /* 0x003fea0003800000 */
.L_x_6175:
[----:B------:R-:W-:Y:S05]  /*2560*/  BRA `(.L_x_6176) ;  /* 0xfffffff000687947 */ /* 0x000fea000383ffff */
.L_x_6177:
        /* <DEDUP_REMOVED lines=9> */
.L_x_20273:


//--------------------- .text._ZN10layer_norm13ln_fwd_kernelINS_13Kernel_traitsI13__nv_bfloat16S2_fS2_fjLj512ELj1ELj4ELj1ELj16ENS_18Kernel_traits_baseILj512ES2_S2_fS2_fjLj128EEEEELb0ELb1ELb0ELb1EEEvNS_9FwdParamsE --------------------------
	.section	.text._ZN10layer_norm13ln_fwd_kernelINS_13Kernel_traitsI13__nv_bfloat16S2_fS2_fjLj512ELj1ELj4ELj1ELj16ENS_18Kernel_traits_baseILj512ES2_S2_fS2_fjLj128EEEEELb0ELb1ELb0ELb1EEEvNS_9FwdParamsE,"ax",@progbits
	.align	128
        .global         _ZN10layer_norm13ln_fwd_kernelINS_13Kernel_traitsI13__nv_bfloat16S2_fS2_fjLj512ELj1ELj4ELj1ELj16ENS_18Kernel_traits_baseILj512ES2_S2_fS2_fjLj128EEEEELb0ELb1ELb0ELb1EEEvNS_9FwdParamsE
        .type           _ZN10layer_norm13ln_fwd_kernelINS_13Kernel_traitsI13__nv_bfloat16S2_fS2_fjLj512ELj1ELj4ELj1ELj16ENS_18Kernel_traits_baseILj512ES2_S2_fS2_fjLj128EEEEELb0ELb1ELb0ELb1EEEvNS_9FwdParamsE,@function
        .size           _ZN10layer_norm13ln_fwd_kernelINS_13Kernel_traitsI13__nv_bfloat16S2_fS2_fjLj512ELj1ELj4ELj1ELj16ENS_18Kernel_traits_baseILj512ES2_S2_fS2_fjLj128EEEEELb0ELb1ELb0ELb1EEEvNS_9FwdParamsE,(.L_x_20274 - _ZN10layer_norm13ln_fwd_kernelINS_13Kernel_traitsI13__nv_bfloat16S2_fS2_fjLj512ELj1ELj4ELj1ELj16ENS_18Kernel_traits_baseILj512ES2_S2_fS2_fjLj128EEEEELb0ELb1ELb0ELb1EEEvNS_9FwdParamsE)
        .other          _ZN10layer_norm13ln_fwd_kernelINS_13Kernel_traitsI13__nv_bfloat16S2_fS2_fjLj512ELj1ELj4ELj1ELj16ENS_18Kernel_traits_baseILj512ES2_S2_fS2_fjLj128EEEEELb0ELb1ELb0ELb1EEEvNS_9FwdParamsE,@"STO_CUDA_ENTRY STV_DEFAULT"
_ZN10layer_norm13ln_fwd_kernelINS_13Kernel_traitsI13__nv_bfloat16S2_fS2_fjLj512ELj1ELj4ELj1ELj16ENS_18Kernel_traits_baseILj512ES2_S2_fS2_fjLj128EEEEELb0ELb1ELb0ELb1EEEvNS_9FwdParamsE:
.text._ZN10layer_norm13ln_fwd_kernelINS_13Kernel_traitsI13__nv_bfloat16S2_fS2_fjLj512ELj1ELj4ELj1ELj16ENS_18Kernel_traits_baseILj512ES2_S2_fS2_fjLj128EEEEELb0ELb1ELb0ELb1EEEvNS_9FwdParamsE:
        /* <DEDUP_REMOVED lines=29> */
[----:B----4-:R-:W-:-:S02]  /*01d0*/  @P0 MOV R73, R20 ;  /* 0x0000001400490202 */ /* 0x010fc40000000f00 */
[----:B------:R-:W-:Y:S02]  /*01e0*/  @P0 MOV R72, R21 ;  /* 0x0000001500480202 */ /* 0x000fe40000000f00 */
[----:B------:R-:W-:Y:S02]  /*01f0*/  @P0 MOV R71, R22 ;  /* 0x0000001600470202 */ /* 0x000fe40000000f00 */
[----:B------:R-:W-:Y:S02]  /*0200*/  @P0 MOV R70, R23 ;  /* 0x0000001700460202 */ /* 0x000fe40000000f00 */
[----:B------:R-:W-:Y:S02]  /*0210*/  @P0 MOV R68, R4 ;  /* 0x0000000400440202 */ /* 0x000fe40000000f00 */
[----:B------:R-:W-:Y:S02]  /*0220*/  @P0 MOV R67, R5 ;  /* 0x0000000500430202 */ /* 0x000fe40000000f00 */
[----:B------:R-:W-:-:S02]  /*0230*/  @P0 MOV R66, R6 ;  /* 0x0000000600420202 */ /* 0x000fc40000000f00 */
[----:B------:R-:W-:Y:S02]  /*0240*/  @P0 MOV R65, R7 ;  /* 0x0000000700410202 */ /* 0x000fe40000000f00 */
[----:B------:R-:W-:Y:S02]  /*0250*/  @!P0 MOV R49, R16 ;  /* 0x0000001000318202 */ /* 0x000fe40000000f00 */
[----:B------:R-:W-:Y:S02]  /*0260*/  @!P0 MOV R50, R17 ;  /* 0x0000001100328202 */ /* 0x000fe40000000f00 */
[----:B------:R-:W-:Y:S02]  /*0270*/  @!P0 CS2R R62, SRZ ;  /* 0x00000000003e8805 */ /* 0x000fe4000001ff00 */
[----:B------:R-:W-:Y:S02]  /*0280*/  @!P0 MOV R51, R18 ;  /* 0x0000001200338202 */ /* 0x000fe40000000f00 */
[----:B------:R-:W-:-:S02]  /*0290*/  @!P0 CS2R R60, SRZ ;  /* 0x00000000003c8805 */ /* 0x000fc4000001ff00 */
        /* <DEDUP_REMOVED lines=9> */
[----:B--2---:R-:W-:Y:S06]  /*0330*/  @P1 EXIT ;  /* 0x000000000000194d */ /* 0x004fec0003800000 */
[----:B------:R-:W0:Y:S01]  /*0340*/  LDCU.64 UR8, c[0x0][0x3e0] ;  /* 0x00007c00ff0877ac */ /* 0x000e220008000a00 */
[----:B-----5:R-:W-:Y:S02]  /*0350*/  @!P0 CS2R R58, SRZ ;  /* 0x00000000003a8805 */ /* 0x020fe4000001ff00 */
[----:B------:R-:W-:Y:S02]  /*0360*/  @!P0 CS2R R56, SRZ ;  /* 0x0000000000388805 */ /* 0x000fe4000001ff00 */
[C---:B------:R-:W-:Y:S01]  /*0370*/  PRMT R15, R62.reuse, 0x7632, R15 ;  /* 0x000076323e0f7816 */ /* 0x040fe2000000000f */
[----:B------:R-:W1:Y:S01]  /*0380*/  LDCU.U8 UR4, c[0x0][0x410] ;  /* 0x00008200ff0477ac */ /* 0x000e620008000000 */
[----:B------:R-:W-:Y:S02]  /*0390*/  SHF.L.U32 R64, R62, 0x10, RZ ;  /* 0x000000103e407819 */ /* 0x000fe400000006ff */
[C---:B------:R-:W-:Y:S01]  /*03a0*/  PRMT R0, R60.reuse, 0x7632, R0 ;  /* 0x000076323c007816 */ /* 0x040fe20000000000 */
[----:B------:R-:W2:Y:S01]  /*03b0*/  LDCU UR5, c[0x0][0x388] ;  /* 0x00007100ff0577ac */ /* 0x000ea20008000800 */
[----:B------:R-:W-:-:S02]  /*03c0*/  SHF.L.U32 R62, R60, 0x10, RZ ;  /* 0x000000103c3e7819 */ /* 0x000fc400000006ff */
[----:B------:R-:W-:Y:S01]  /*03d0*/  PRMT R3, R59, 0x7632, R3 ;  /* 0x000076323b037816 */ /* 0x000fe20000000003 */
[----:B------:R-:W3:Y:S01]  /*03e0*/  LDCU UR10, c[0x0][0x448] ;  /* 0x00008900ff0a77ac */ /* 0x000ee20008000800 */
[C---:B------:R-:W-:Y:S02]  /*03f0*/  PRMT R12, R10.reuse, 0x7632, R12 ;  /* 0x000076320a0c7816 */ /* 0x040fe4000000000c */
[----:B------:R-:W-:Y:S02]  /*0400*/  SHF.L.U32 R55, R10, 0x10, RZ ;  /* 0x000000100a377819 */ /* 0x000fe400000006ff */
[----:B------:R-:W-:Y:S02]  /*0410*/  PRMT R2, R8, 0x7632, R2 ;  /* 0x0000763208027816 */ /* 0x000fe40000000002 */
[----:B------:R-:W-:Y:S02]  /*0420*/  PRMT R17, R63, 0x7632, R17 ;  /* 0x000076323f117816 */ /* 0x000fe40000000011 */
[----:B------:R-:W-:-:S02]  /*0430*/  PRMT R13, R61, 0x7632, R13 ;  /* 0x000076323d0d7816 */ /* 0x000fc4000000000d */
[C---:B------:R-:W-:Y:S02]  /*0440*/  PRMT R7, R58.reuse, 0x7632, R7 ;  /* 0x000076323a077816 */ /* 0x040fe40000000007 */
[----:B------:R-:W-:Y:S02]  /*0450*/  SHF.L.U32 R60, R58, 0x10, RZ ;  /* 0x000000103a3c7819 */ /* 0x000fe400000006ff */
        /* <DEDUP_REMOVED lines=8> */
[----:B------:R-:W-:Y:S02]  /*04e0*/  SHF.L.U32 R58, R56, 0x10, RZ ;  /* 0x00000010383a7819 */ /* 0x000fe400000006ff */
[----:B0-----:R-:W-:-:S02]  /*04f0*/  ISETP.NE.U32.AND P0, PT, RZ, UR8, PT ;  /* 0x00000008ff007c0c */ /* 0x001fc4000bf05070 */
        /* <DEDUP_REMOVED lines=22> */
[----:B-1----:R-:W-:Y:S02]  /*0660*/  ISETP.NE.AND P2, PT, RZ, UR4, PT ;  /* 0x00000004ff007c0c */ /* 0x002fe4000bf45270 */
        /* <DEDUP_REMOVED lines=13> */
[----:B------:R-:W-:Y:S01]  /*0740*/  ISETP.NE.AND.EX P0, PT, RZ, UR9, PT, P0 ;  /* 0x00000009ff007c0c */ /* 0x000fe2000bf05300 */
[----:B--23--:R-:W0:-:S12]  /*0750*/  LDCU.64 UR8, c[0x0][0x3a0] ;  /* 0x00007400ff0877ac */ /* 0x00ce180008000a00 */
.L_x_6183:
[----:B-1----:R-:W1:Y:S01]  /*0760*/  @P0 LDC.64 R32, c[0x0][0x3e0] ;  /* 0x0000f800ff200b82 */ /* 0x002e620000000a00 */
[----:B------:R-:W-:-:S05]  /*0770*/  IMAD R28, R69, UR5, RZ ;  /* 0x00000005451c7c24 */ /* 0x000fca000f8e02ff */
[----:B------:R-:W-:Y:S02]  /*0780*/  SHF.R.S32.HI R29, RZ, 0x1f, R28 ;  /* 0x0000001fff1d7819 */ /* 0x000fe4000001141c */
[----:B------:R-:W2:Y:S02]  /*0790*/  LDC.64 R36, c[0x0][0x390] ;  /* 0x0000e400ff247b82 */ /* 0x000ea40000000a00 */
[----:B------:R-:W-:-:S04]  /*07a0*/  LEA.HI R29, R29, R28, RZ, 0x3 ;  /* 0x0000001c1d1d7211 */ /* 0x000fc800078f18ff */
[----:B------:R-:W-:Y:S01]  /*07b0*/  LEA.HI.SX32 R79, R29, R74, 0x1d ;  /* 0x0000004a1d4f7211 */ /* 0x000fe200078feaff */
[----:B-1----:R-:W-:-:S06]  /*07c0*/  @P0 IMAD.WIDE R32, R69, 0x2, R32 ;  /* 0x0000000245200825 */ /* 0x002fcc00078e0220 */
[----:B------:R-:W3:Y:S01]  /*07d0*/  @P0 LDG.E.U16 R32, desc[UR6][R32.64] ;  /* 0x0000000620200981 */ /* 0x000ee2000c1e1500 */
[----:B--2---:R-:W-:-:S06]  /*07e0*/  IMAD.WIDE.U32 R28, R79, 0x10, R36 ;  /* 0x000000104f1c7825 */ /* 0x004fcc00078e0024 */
[----:B------:R-:W5:Y:S01]  /*07f0*/  LDG.E.128 R28, desc[UR6][R28.64] ;  /* 0x000000061c1c7981 */ /* 0x000f62000c1e1d00 */
[----:B0-----:R-:W-:Y:S01]  /*0800*/  ISETP.NE.U32.AND P1, PT, RZ, UR8, PT ;  /* 0x00000008ff007c0c */ /* 0x001fe2000bf25070 */
[----:B------:R-:W-:-:S03]  /*0810*/  HFMA2 R75, -RZ, RZ, 1.875, 0 ;  /* 0x3f800000ff4b7431 */ /* 0x000fc600000001ff */
[----:B------:R-:W-:Y:S02]  /*0820*/  ISETP.NE.AND.EX P1, PT, RZ, UR9, PT, P1 ;  /* 0x00000009ff007c0c */ /* 0x000fe4000bf25310 */
[----:B---3--:R-:W-:-:S11]  /*0830*/  @P0 SHF.L.U32 R75, R32, 0x10, RZ ;  /* 0x00000010204b0819 */ /* 0x008fd600000006ff */
[----:B------:R-:W-:Y:S05]  /*0840*/  @!P1 BRA `(.L_x_6178) ;  /* 0x0000000000a49947 */ /* 0x000fea0003800000 */
[----:B------:R-:W0:Y:S02]  /*0850*/  LDC.64 R32, c[0x0][0x3a0] ;  /* 0x0000e800ff207b82 */ /* 0x000e240000000a00 */
[----:B0-----:R-:W-:-:S05]  /*0860*/  IMAD.WIDE.U32 R32, R79, 0x20, R32 ;  /* 0x000000204f207825 */ /* 0x001fca00078e0020 */
[----:B------:R-:W2:Y:S04]  /*0870*/  LDG.E.128 R20, desc[UR6][R32.64] ;  /* 0x0000000620147981 */ /* 0x000ea8000c1e1d00 */
[----:B------:R0:W3:Y:S01]  /*0880*/  LDG.E.128 R24, desc[UR6][R32.64+0x10] ;  /* 0x0000100620187981 */ /* 0x0000e2000c1e1d00 */
[C---:B-----5:R-:W-:Y:S02]  /*0890*/  PRMT R34, R28.reuse, 0x7632, R34 ;  /* 0x000076321c227816 */ /* 0x060fe40000000022 */
[----:B------:R-:W-:Y:S02]  /*08a0*/  PRMT R35, R29, 0x7632, R35 ;  /* 0x000076321d237816 */ /* 0x000fe40000000023 */
[----:B------:R-:W-:Y:S02]  /*08b0*/  SHF.L.U32 R28, R28, 0x10, RZ ;  /* 0x000000101c1c7819 */ /* 0x000fe400000006ff */
[----:B------:R-:W-:-:S02]  /*08c0*/  SHF.L.U32 R34, R34, 0x10, RZ ;  /* 0x0000001022227819 */ /* 0x000fc400000006ff */
[----:B------:R-:W-:Y:S02]  /*08d0*/  SHF.L.U32 R40, R35, 0x10, RZ ;  /* 0x0000001023287819 */ /* 0x000fe400000006ff */
[----:B------:R-:W-:Y:S01]  /*08e0*/  PRMT R39, R30, 0x7632, R39 ;  /* 0x000076321e277816 */ /* 0x000fe20000000027 */
[-C--:B------:R-:W-:Y:S01]  /*08f0*/  FMUL.FTZ R34, R34, R75.reuse ;  /* 0x0000004b22227220 */ /* 0x080fe20000410000 */
[----:B------:R-:W-:Y:S01]  /*0900*/  SHF.L.U32 R42, R30, 0x10, RZ ;  /* 0x000000101e2a7819 */ /* 0x000fe200000006ff */
[-C--:B------:R-:W-:Y:S01]  /*0910*/  FMUL.FTZ R40, R40, R75.reuse ;  /* 0x0000004b28287220 */ /* 0x080fe20000410000 */
[----:B------:R-:W-:Y:S01]  /*0920*/  SHF.L.U32 R38, R29, 0x10, RZ ;  /* 0x000000101d267819 */ /* 0x000fe200000006ff */
[-C--:B------:R-:W-:Y:S01]  /*0930*/  FMUL.FTZ R29, R28, R75.reuse ;  /* 0x0000004b1c1d7220 */ /* 0x080fe20000410000 */
[C---:B------:R-:W-:Y:S02]  /*0940*/  PRMT R41, R31.reuse, 0x7632, R41 ;  /* 0x000076321f297816 */ /* 0x040fe40000000029 */
[----:B------:R-:W-:Y:S01]  /*0950*/  SHF.L.U32 R76, R31, 0x10, RZ ;  /* 0x000000101f4c7819 */ /* 0x000fe200000006ff */
[----:B0-----:R-:W-:Y:S01]  /*0960*/  FMUL.FTZ R33, R38, R75 ;  /* 0x0000004b26217220 */ /* 0x001fe20000410000 */
[----:B------:R-:W-:-:S02]  /*0970*/  SHF.L.U32 R30, R73, 0x10, RZ ;  /* 0x00000010491e7819 */ /* 0x000fc400000006ff */
[----:B------:R-:W-:Y:S02]  /*0980*/  SHF.L.U32 R31, R16, 0x10, RZ ;  /* 0x00000010101f7819 */ /* 0x000fe400000006ff */
[----:B------:R-:W-:Y:S02]  /*0990*/  SHF.L.U32 R35, R18, 0x10, RZ ;  /* 0x0000001012237819 */ /* 0x000fe400000006ff */
[----:B------:R-:W-:Y:S02]  /*09a0*/  SHF.L.U32 R32, R72, 0x10, RZ ;  /* 0x0000001048207819 */ /* 0x000fe400000006ff */
[----:B------:R-:W-:Y:S01]  /*09b0*/  SHF.L.U32 R38, R70, 0x10, RZ ;  /* 0x0000001046267819 */ /* 0x000fe200000006ff */
[----:B--2---:R-:W-:Y:S01]  /*09c0*/  FFMA.FTZ R28, R29, R30, R20 ;  /* 0x0000001e1d1c7223 */ /* 0x004fe20000010014 */
[----:B------:R-:W-:Y:S01]  /*09d0*/  FFMA.FTZ R29, R34, R31, R21 ;  /* 0x0000001f221d7223 */ /* 0x000fe20000010015 */
[----:B------:R-:W-:Y:S01]  /*09e0*/  FFMA.FTZ R31, R40, R35, R23 ;  /* 0x00000023281f7223 */ /* 0x000fe20000010017 */
[----:B------:R-:W-:Y:S01]  /*09f0*/  SHF.L.U32 R34, R39, 0x10, RZ ;  /* 0x0000001027227819 */ /* 0x000fe200000006ff */
[----:B------:R-:W-:Y:S01]  /*0a00*/  FFMA.FTZ R30, R33, R32, R22 ;  /* 0x00000020211e7223 */ /* 0x000fe20000010016 */
        /* <DEDUP_REMOVED lines=8> */
[----:B---3--:R-:W-:Y:S01]  /*0a90*/  FFMA.FTZ R32, R33, R32, R24 ;  /* 0x0000002021207223 */ /* 0x008fe20000010018 */
[----:B------:R-:W-:Y:S01]  /*0aa0*/  FFMA.FTZ R33, R34, R35, R25 ;  /* 0x0000002322217223 */ /* 0x000fe20000010019 */
[----:B------:R-:W-:Y:S01]  /*0ab0*/  FFMA.FTZ R34, R39, R38, R26 ;  /* 0x0000002627227223 */ /* 0x000fe2000001001a */
[----:B------:R-:W-:Y:S01]  /*0ac0*/  FFMA.FTZ R35, R40, R41, R27 ;  /* 0x0000002928237223 */ /* 0x000fe2000001001b */
[----:B------:R-:W-:Y:S06]  /*0ad0*/  BRA `(.L_x_6179) ;  /* 0x0000000000907947 */ /* 0x000fec0003800000 */
.L_x_6178:
[----:B-----5:R-:W-:Y:S02]  /*0ae0*/  SHF.L.U32 R32, R29, 0x10, RZ ;  /* 0x000000101d207819 */ /* 0x020fe400000006ff */
[C---:B------:R-:W-:Y:S02]  /*0af0*/  PRMT R39, R30.reuse, 0x7632, R39 ;  /* 0x000076321e277816 */ /* 0x040fe40000000027 */
[----:B------:R-:W-:Y:S01]  /*0b00*/  SHF.L.U32 R30, R30, 0x10, RZ ;  /* 0x000000101e1e7819 */ /* 0x000fe200000006ff */
[-C--:B------:R-:W-:Y:S01]  /*0b10*/  FMUL.FTZ R32, R32, R75.reuse ;  /* 0x0000004b20207220 */ /* 0x080fe20000410000 */
[C---:B------:R-:W-:Y:S02]  /*0b20*/  SHF.L.U32 R38, R31.reuse, 0x10, RZ ;  /* 0x000000101f267819 */ /* 0x040fe400000006ff */
[----:B------:R-:W-:Y:S01]  /*0b30*/  PRMT R43, R31, 0x7632, R43 ;  /* 0x000076321f2b7816 */ /* 0x000fe2000000002b */
[-C--:B------:R-:W-:Y:S01]  /*0b40*/  FMUL.FTZ R34, R30, R75.reuse ;  /* 0x0000004b1e227220 */ /* 0x080fe20000410000 */
[----:B------:R-:W-:Y:S01]  /*0b50*/  SHF.L.U32 R31, R72, 0x10, RZ ;  /* 0x00000010481f7819 */ /* 0x000fe200000006ff */
[----:B------:R-:W-:Y:S01]  /*0b60*/  FMUL.FTZ R38, R38, R75 ;  /* 0x0000004b26267220 */ /* 0x000fe20000410000 */
[----:B------:R-:W-:-:S02]  /*0b70*/  PRMT R33, R28, 0x7632, R33 ;  /* 0x000076321c217816 */ /* 0x000fc40000000021 */
[----:B------:R-:W-:Y:S01]  /*0b80*/  SHF.L.U32 R41, R71, 0x10, RZ ;  /* 0x0000001047297819 */ /* 0x000fe200000006ff */
[----:B------:R-:W-:Y:S01]  /*0b90*/  FMUL.FTZ R30, R32, R31 ;  /* 0x0000001f201e7220 */ /* 0x000fe20000410000 */
        /* <DEDUP_REMOVED lines=24> */
.L_x_6179:
[----:B------:R-:W0:Y:S01]  /*0d20*/  LDC.64 R76, c[0x0][0x3a8] ;  /* 0x0000ea00ff4c7b82 */ /* 0x000e220000000a00 */
[----:B------:R-:W-:-:S05]  /*0d30*/  IADD3 R81, PT, PT, R79, 0x20, RZ ;  /* 0x000000204f517810 */ /* 0x000fca0007ffe0ff */
[----:B------:R-:W-:Y:S02]  /*0d40*/  IMAD.WIDE.U32 R36, R81, 0x10, R36 ;  /* 0x0000001051247825 */ /* 0x000fe400078e0024 */
[----:B------:R-:W1:Y:S02]  /*0d50*/  @P1 LDC.64 R38, c[0x0][0x3a0] ;  /* 0x0000e800ff261b82 */ /* 0x000e640000000a00 */
[----:B0-----:R-:W-:-:S05]  /*0d60*/  IMAD.WIDE.U32 R40, R79, 0x20, R76 ;  /* 0x000000204f287825 */ /* 0x001fca00078e004c */
[----:B------:R0:W-:Y:S01]  /*0d70*/  STG.E.128 desc[UR6][R40.64], R28 ;  /* 0x0000001c28007986 */ /* 0x0001e2000c101d06 */
[----:B-1----:R-:W-:-:S03]  /*0d80*/  @P1 IMAD.WIDE.U32 R42, R81, 0x20, R38 ;  /* 0x00000020512a1825 */ /* 0x002fc600078e0026 */
[----:B------:R0:W-:Y:S04]  /*0d90*/  STG.E.128 desc[UR6][R40.64+0x10], R32 ;  /* 0x0000102028007986 */ /* 0x0001e8000c101d06 */
[----:B------:R0:W5:Y:S04]  /*0da0*/  @P1 LDG.E.128 R20, desc[UR6][R42.64] ;  /* 0x000000062a141981 */ /* 0x000168000c1e1d00 */
[----:B------:R0:W5:Y:S04]  /*0db0*/  @P1 LDG.E.128 R24, desc[UR6][R42.64+0x10] ;  /* 0x000010062a181981 */ /* 0x000168000c1e1d00 */
[----:B------:R-:W5:Y:S01]  /*0dc0*/  LDG.E.128 R36, desc[UR6][R36.64] ;  /* 0x0000000624247981 */ /* 0x000f62000c1e1d00 */
[----:B------:R-:W-:Y:S05]  /*0dd0*/  @!P1 BRA `(.L_x_6180) ;  /* 0x0000000000949947 */ /* 0x000fea0003800000 */
[C---:B0----5:R-:W-:Y:S02]  /*0de0*/  PRMT R40, R36.reuse, 0x7632, R40 ;  /* 0x0000763224287816 */ /* 0x061fe40000000028 */
[----:B------:R-:W-:Y:S02]  /*0df0*/  SHF.L.U32 R36, R36, 0x10, RZ ;  /* 0x0000001024247819 */ /* 0x000fe400000006ff */
[C---:B------:R-:W-:Y:S02]  /*0e00*/  SHF.L.U32 R78, R37.reuse, 0x10, RZ ;  /* 0x00000010254e7819 */ /* 0x040fe400000006ff */
        /* <DEDUP_REMOVED lines=9> */
[----:B------:R-:W-:Y:S02]  /*0ea0*/  SHF.L.U32 R42, R42, 0x10, RZ ;  /* 0x000000102a2a7819 */ /* 0x000fe400000006ff */
[----:B------:R-:W-:Y:S02]  /*0eb0*/  SHF.L.U32 R36, R80, 0x10, RZ ;  /* 0x0000001050247819 */ /* 0x000fe400000006ff */
[----:B------:R-:W-:Y:S01]  /*0ec0*/  SHF.L.U32 R41, R68, 0x10, RZ ;  /* 0x0000001044297819 */ /* 0x000fe200000006ff */
[-C--:B------:R-:W-:Y:S01]  /*0ed0*/  FMUL.FTZ R80, R42, R75.reuse ;  /* 0x0000004b2a507220 */ /* 0x080fe20000410000 */
[----:B------:R-:W-:Y:S01]  /*0ee0*/  SHF.L.U32 R39, R67, 0x10, RZ ;  /* 0x0000001043277819 */ /* 0x000fe200000006ff */
[----:B------:R-:W-:Y:S01]  /*0ef0*/  FMUL.FTZ R84, R36, R75 ;  /* 0x0000004b24547220 */ /* 0x000fe20000410000 */
[----:B------:R-:W-:Y:S01]  /*0f00*/  SHF.L.U32 R37, R66, 0x10, RZ ;  /* 0x0000001042257819 */ /* 0x000fe200000006ff */
[----:B------:R-:W-:Y:S01]  /*0f10*/  FFMA.FTZ R36, R83, R41, R20 ;  /* 0x0000002953247223 */ /* 0x000fe20000010014 */
[----:B------:R-:W-:Y:S01]  /*0f20*/  SHF.L.U32 R78, R43, 0x10, RZ ;  /* 0x000000102b4e7819 */ /* 0x000fe200000006ff */
[-C--:B------:R-:W-:Y:S01]  /*0f30*/  FMUL.FTZ R43, R82, R75.reuse ;  /* 0x0000004b522b7220 */ /* 0x080fe20000410000 */
[----:B------:R-:W-:Y:S01]  /*0f40*/  FMUL.FTZ R82, R40, R75 ;  /* 0x0000004b28527220 */ /* 0x000fe20000410000 */
[----:B------:R-:W-:Y:S01]  /*0f50*/  FFMA.FTZ R38, R85, R39, R22 ;  /* 0x0000002755267223 */ /* 0x000fe20000010016 */
[----:B------:R-:W-:Y:S01]  /*0f60*/  FFMA.FTZ R40, R87, R37, R24 ;  /* 0x0000002557287223 */ /* 0x000fe20000010018 */
[----:B------:R-:W-:Y:S01]  /*0f70*/  FMUL.FTZ R78, R78, R75 ;  /* 0x0000004b4e4e7220 */ /* 0x000fe20000410000 */
[----:B------:R-:W-:-:S02]  /*0f80*/  SHF.L.U32 R42, R65, 0x10, RZ ;  /* 0x00000010412a7819 */ /* 0x000fc400000006ff */
[----:B------:R-:W-:Y:S02]  /*0f90*/  SHF.L.U32 R37, R45, 0x10, RZ ;  /* 0x000000102d257819 */ /* 0x000fe400000006ff */
        /* <DEDUP_REMOVED lines=9> */
.L_x_6180:
[C---:B-----5:R-:W-:Y:S02]  /*1030*/  SHF.L.U32 R82, R37.reuse, 0x10, RZ ;  /* 0x0000001025527819 */ /* 0x060fe400000006ff */
[----:B0-----:R-:W-:Y:S02]  /*1040*/  SHF.L.U32 R42, R36, 0x10, RZ ;  /* 0x00000010242a7819 */ /* 0x001fe400000006ff */
[----:B------:R-:W-:Y:S01]  /*1050*/  PRMT R80, R37, 0x7632, R80 ;  /* 0x0000763225507816 */ /* 0x000fe20000000050 */
[-C--:B------:R-:W-:Y:S01]  /*1060*/  FMUL.FTZ R83, R82, R75.reuse ;  /* 0x0000004b52537220 */ /* 0x080fe20000410000 */
[----:B------:R-:W-:Y:S01]  /*1070*/  PRMT R41, R36, 0x7632, R41 ;  /* 0x0000763224297816 */ /* 0x000fe20000000029 */
[----:B------:R-:W-:Y:S01]  /*1080*/  FMUL.FTZ R43, R42, R75 ;  /* 0x0000004b2a2b7220 */ /* 0x000fe20000410000 */
[----:B------:R-:W-:Y:S02]  /*1090*/  PRMT R37, R38, 0x7632, R37 ;  /* 0x0000763226257816 */ /* 0x000fe40000000025 */
[----:B------:R-:W-:-:S02]  /*10a0*/  PRMT R86, R39, 0x7632, R86 ;  /* 0x0000763227567816 */ /* 0x000fc40000000056 */
[----:B------:R-:W-:Y:S02]  /*10b0*/  SHF.L.U32 R36, R68, 0x10, RZ ;  /* 0x0000001044247819 */ /* 0x000fe400000006ff */
        /* <DEDUP_REMOVED lines=27> */
.L_x_6181:
        /* <DEDUP_REMOVED lines=75> */
.L_x_6195:
[----:B------:R-:W-:Y:S01]  /*1720*/  FMUL.FTZ R75, R78, R78 ;  /* 0x0000004e4e4b7220 */ /* 0x000fe20000410000 */
[----:B01----:R-:W-:-:S04]  /*1730*/  FADD.FTZ R83, R83, R84 ;  /* 0x0000005453537221 */ /* 0x003fc80000010000 */
[----:B------:R-:W-:Y:S01]  /*1740*/  FSEL R75, R75, RZ, P2 ;  /* 0x000000ff4b4b7208 */ /* 0x000fe20001000000 */
[----:B------:R-:W-:Y:S01]  /*1750*/  FFMA.FTZ R76, R83, R76, UR10 ;  /* 0x0000000a534c7e23 */ /* 0x000fe2000801004c */
[----:B------:R-:W-:-:S03]  /*1760*/  FSEL R83, R78, RZ, !P2 ;  /* 0x000000ff4e537208 */ /* 0x000fc60005000000 */
        /* <DEDUP_REMOVED lines=17> */
[----:B------:R-:W-:Y:S01]  /*1880*/  FMUL.FTZ R38, R75, R35 ;  /* 0x000000234b267220 */ /* 0x000fe20000410000 */
[----:B------:R-:W-:Y:S01]  /*1890*/  FADD.FTZ R92, -R83, R40 ;  /* 0x00000028535c7221 */ /* 0x000fe20000010100 */
[----:B------:R-:W-:Y:S01]  /*18a0*/  FMUL.FTZ R29, R75, R28 ;  /* 0x0000001c4b1d7220 */ /* 0x000fe20000410000 */
[----:B------:R-:W-:Y:S01]  /*18b0*/  FFMA.FTZ R31, R36, R52, R59 ;  /* 0x00000034241f7223 */ /* 0x000fe2000001003b */
[C---:B------:R-:W-:Y:S01]  /*18c0*/  FADD.FTZ R36, -R83.reuse, R42 ;  /* 0x0000002a53247221 */ /* 0x040fe20000010100 */
[----:B------:R-:W-:Y:S01]  /*18d0*/  FFMA.FTZ R40, R38, R6, R9 ;  /* 0x0000000626287223 */ /* 0x000fe20000010009 */
[----:B------:R-:W-:Y:S01]  /*18e0*/  FADD.FTZ R83, -R83, R43 ;  /* 0x0000002b53537221 */ /* 0x000fe20000010100 */
[C---:B------:R-:W-:Y:S01]  /*18f0*/  FMUL.FTZ R30, R75.reuse, R30 ;  /* 0x0000001e4b1e7220 */ /* 0x040fe20000410000 */
[C---:B------:R-:W-:Y:S01]  /*1900*/  FMUL.FTZ R80, R75.reuse, R80 ;  /* 0x000000504b507220 */ /* 0x040fe20000410000 */
[C---:B------:R-:W-:Y:S01]  /*1910*/  FMUL.FTZ R37, R75.reuse, R86 ;  /* 0x000000564b257220 */ /* 0x040fe20000410000 */
[C---:B------:R-:W-:Y:S01]  /*1920*/  FMUL.FTZ R88, R75.reuse, R88 ;  /* 0x000000584b587220 */ /* 0x040fe20000410000 */
[C---:B------:R-:W-:Y:S01]  /*1930*/  FMUL.FTZ R36, R75.reuse, R36 ;  /* 0x000000244b247220 */ /* 0x040fe20000410000 */
[----:B------:R-:W-:Y:S01]  /*1940*/  FMUL.FTZ R86, R75, R83 ;  /* 0x000000534b567220 */ /* 0x000fe20000410000 */
[----:B------:R-:W-:Y:S01]  /*1950*/  F2FP.BF16.F32.PACK_AB R31, R40, R31 ;  /* 0x0000001f281f723e */ /* 0x000fe200000010ff */
[----:B------:R-:W1:Y:S01]  /*1960*/  @!P1 LDC.64 R42, c[0x0][0x3c0] ;  /* 0x0000f000ff2a9b82 */ /* 0x000e620000000a00 */
[----:B------:R-:W-:Y:S01]  /*1970*/  FFMA.FTZ R28, R29, R49, R58 ;  /* 0x000000311d1c7223 */ /* 0x000fe2000001003a */
[----:B------:R-:W-:Y:S01]  /*1980*/  FFMA.FTZ R29, R30, R50, R57 ;  /* 0x000000321e1d7223 */ /* 0x000fe20000010039 */
[----:B0-----:R-:W-:-:S04]  /*1990*/  IMAD.WIDE.U32 R38, R79, 0x10, R76 ;  /* 0x000000104f267825 */ /* 0x001fc800078e004c */
[----:B------:R-:W-:Y:S01]  /*19a0*/  FFMA.FTZ R35, R80, R0, R3 ;  /* 0x0000000050237223 */ /* 0x000fe20000010003 */
[----:B------:R-:W-:Y:S01]  /*19b0*/  FFMA.FTZ R30, R37, R51, R60 ;  /* 0x00000033251e7223 */ /* 0x000fe2000001003c */
[----:B------:R-:W-:Y:S01]  /*19c0*/  FFMA.FTZ R37, R88, R4, R7 ;  /* 0x0000000458257223 */ /* 0x000fe20000010007 */
[----:B------:R-:W-:Y:S01]  /*19d0*/  FFMA.FTZ R36, R36, R56, R63 ;  /* 0x0000003824247223 */ /* 0x000fe2000001003f */
[----:B------:R-:W0:Y:S01]  /*19e0*/  @!P1 LDC.64 R40, c[0x0][0x3c8] ;  /* 0x0000f200ff289b82 */ /* 0x000e220000000a00 */
[----:B------:R-:W-:Y:S01]  /*19f0*/  FFMA.FTZ R79, R86, R14, R17 ;  /* 0x0000000e564f7223 */ /* 0x000fe20000010011 */
[----:B------:R-:W-:Y:S01]  /*1a00*/  F2FP.BF16.F32.PACK_AB R28, R35, R28 ;  /* 0x0000001c231c723e */ /* 0x000fe200000010ff */
[----:B------:R-:W-:Y:S01]  /*1a10*/  IMAD.WIDE.U32 R76, R81, 0x10, R76 ;  /* 0x00000010514c7825 */ /* 0x000fe200078e004c */
[----:B------:R-:W-:-:S03]  /*1a20*/  F2FP.BF16.F32.PACK_AB R30, R37, R30 ;  /* 0x0000001e251e723e */ /* 0x000fc600000010ff */
[----:B------:R-:W-:Y:S01]  /*1a30*/  FMUL.FTZ R82, R75, R82 ;  /* 0x000000524b527220 */ /* 0x000fe20000410000 */
[----:B------:R-:W-:Y:S01]  /*1a40*/  F2FP.BF16.F32.PACK_AB R35, R79, R36 ;  /* 0x000000244f23723e */ /* 0x000fe200000010ff */
[C---:B------:R-:W-:Y:S01]  /*1a50*/  FMUL.FTZ R79, R75.reuse, R32 ;  /* 0x000000204b4f7220 */ /* 0x040fe20000410000 */
[----:B------:R-:W2:Y:S01]  /*1a60*/  LDC.64 R36, c[0x0][0x380] ;  /* 0x0000e000ff247b82 */ /* 0x000ea20000000a00 */
        /* <DEDUP_REMOVED lines=18> */
[----:B------:R-:W-:-:S03]  /*1b90*/  F2FP.BF16.F32.PACK_AB R32, R79, R32 ;  /* 0x000000204f20723e */ /* 0x000fc600000010ff */
[----:B------:R1:W-:Y:S01]  /*1ba0*/  @!P1 STG.E desc[UR6][R40.64], R75 ;  /* 0x0000004b28009986 */ /* 0x0003e2000c101906 */
[----:B--2---:R-:W-:-:S03]  /*1bb0*/  LEA R69, R36, R69, 0x2 ;  /* 0x0000004524457211 */ /* 0x004fc600078e10ff */
[----:B------:R1:W-:Y:S01]  /*1bc0*/  STG.E.128 desc[UR6][R38.64], R28 ;  /* 0x0000001c26007986 */ /* 0x0003e2000c101d06 */
[----:B------:R-:W-:-:S03]  /*1bd0*/  ISETP.GE.AND P1, PT, R69, R37, PT ;  /* 0x000000254500720c */ /* 0x000fc60003f26270 */
[----:B------:R1:W-:Y:S10]  /*1be0*/  STG.E.128 desc[UR6][R76.64], R32 ;  /* 0x000000204c007986 */ /* 0x0003f4000c101d06 */
[----:B------:R-:W-:Y:S05]  /*1bf0*/  @!P1 BRA `(.L_x_6183) ;  /* 0xffffffe800d89947 */ /* 0x000fea000383ffff */
[----:B------:R-:W-:Y:S05]  /*1c00*/  EXIT ;  /* 0x000000000000794d */ /* 0x000fea0003800000 */
.L_x_6182:
        /* <DEDUP_REMOVED lines=8> */
.L_x_6185:
[----:B------:R-:W-:Y:S05]  /*1c90*/  BSYNC B0 ;  /* 0x0000000000007941 */ /* 0x000fea0003800000 */
.L_x_6184:
        /* <DEDUP_REMOVED lines=9> */
.L_x_6186:
[----:B------:R-:W-:Y:S01]  /*1d30*/  HFMA2 R87, -RZ, RZ, 0, 2.384185791015625e-07 ;  /* 0x00000004ff577431 */ /* 0x000fe200000001ff */
[----:B------:R-:W-:-:S05]  /*1d40*/  MOV R76, R84 ;  /* 0x00000054004c7202 */ /* 0x000fca0000000f00 */
[----:B------:R-:W-:Y:S02]  /*1d50*/  FADD.FTZ R80, R77, R76 ;  /* 0x0000004c4d507221 */ /* 0x000fe40000010000 */
[----:B------:R-:W0:Y:S03]  /*1d60*/  LDC R76, c[0x0][0x400] ;  /* 0x00010000ff4c7b82 */ /* 0x000e260000000800 */
[----:B------:R-:W-:-:S07]  /*1d70*/  MOV R86, R80 ;  /* 0x0000005000567202 */ /* 0x000fce0000000f00 */
[----:B0-----:R-:W-:Y:S05]  /*1d80*/  WARPSYNC.COLLECTIVE R85, `(.L_x_6187) ;  /* 0x0000000055087348 */ /* 0x001fea0003c00000 */
[----:B------:R1:W2:Y:S02]  /*1d90*/  SHFL.BFLY P3, R84, R86, R87, R88 ;  /* 0x0c00005756547389 */ /* 0x0002a40000060058 */
[----:B012---:R-:W-:Y:S05]  /*1da0*/  ENDCOLLECTIVE ;  /* 0x000000000000791b */ /* 0x007fea0003800000 */
.L_x_6187:
[----:B------:R-:W-:Y:S01]  /*1db0*/  HFMA2 R87, -RZ, RZ, 0, 4.76837158203125e-07 ;  /* 0x00000008ff577431 */ /* 0x000fe200000001ff */
[----:B------:R-:W-:-:S05]  /*1dc0*/  MOV R75, R84 ;  /* 0x00000054004b7202 */ /* 0x000fca0000000f00 */
[----:B------:R-:W-:-:S05]  /*1dd0*/  FADD.FTZ R82, R80, R75 ;  /* 0x0000004b50527221 */ /* 0x000fca0000010000 */
[----:B------:R-:W-:-:S07]  /*1de0*/  MOV R86, R82 ;  /* 0x0000005200567202 */ /* 0x000fce0000000f00 */
[----:B------:R-:W-:Y:S05]  /*1df0*/  WARPSYNC.COLLECTIVE R85, `(.L_x_6188) ;  /* 0x0000000055087348 */ /* 0x000fea0003c00000 */
[----:B------:R0:W1:Y:S02]  /*1e00*/  SHFL.BFLY P3, R84, R86, R87, R88 ;  /* 0x0c00005756547389 */ /* 0x0000640000060058 */
[----:B01----:R-:W-:Y:S05]  /*1e10*/  ENDCOLLECTIVE ;  /* 0x000000000000791b */ /* 0x003fea0003800000 */
.L_x_6188:
[----:B------:R-:W-:Y:S01]  /*1e20*/  HFMA2 R87, -RZ, RZ, 0, 9.5367431640625e-07 ;  /* 0x00000010ff577431 */ /* 0x000fe200000001ff */
[----:B------:R-:W-:-:S05]  /*1e30*/  MOV R75, R84 ;  /* 0x00000054004b7202 */ /* 0x000fca0000000f00 */
[----:B------:R-:W-:-:S05]  /*1e40*/  FADD.FTZ R83, R82, R75 ;  /* 0x0000004b52537221 */ /* 0x000fca0000010000 */
[----:B------:R-:W-:-:S07]  /*1e50*/  MOV R86, R83 ;  /* 0x0000005300567202 */ /* 0x000fce0000000f00 */
[----:B------:R-:W-:Y:S05]  /*1e60*/  WARPSYNC.COLLECTIVE R85, `(.L_x_6189) ;  /* 0x0000000055087348 */ /* 0x000fea0003c00000 */
[----:B------:R0:W1:Y:S02]  /*1e70*/  SHFL.BFLY P3, R84, R86, R87, R88 ;  /* 0x0c00005756547389 */ /* 0x0000640000060058 */
[----:B01----:R-:W-:Y:S05]  /*1e80*/  ENDCOLLECTIVE ;  /* 0x000000000000791b */ /* 0x003fea0003800000 */
.L_x_6189:
        /* <DEDUP_REMOVED lines=39> */
.L_x_6190:
[----:B------:R-:W-:Y:S01]  /*2100*/  HFMA2 R87, -RZ, RZ, 0, 1.1920928955078125e-07 ;  /* 0x00000002ff577431 */ /* 0x000fe200000001ff */
[----:B------:R-:W-:-:S05]  /*2110*/  MOV R80, R84 ;  /* 0x0000005400507202 */ /* 0x000fca0000000f00 */
[----:B------:R-:W-:-:S05]  /*2120*/  FADD.FTZ R80, R75, R80 ;  /* 0x000000504b507221 */ /* 0x000fca0000010000 */
[----:B------:R-:W-:-:S07]  /*2130*/  MOV R86, R80 ;  /* 0x0000005000567202 */ /* 0x000fce0000000f00 */
[----:B------:R-:W-:Y:S05]  /*2140*/  WARPSYNC.COLLECTIVE R85, `(.L_x_6191) ;  /* 0x0000000055087348 */ /* 0x000fea0003c00000 */
[----:B------:R0:W1:Y:S02]  /*2150*/  SHFL.BFLY P3, R84, R86, R87, R88 ;  /* 0x0c00005756547389 */ /* 0x0000640000060058 */
[----:B01----:R-:W-:Y:S05]  /*2160*/  ENDCOLLECTIVE ;  /* 0x000000000000791b */ /* 0x003fea0003800000 */
.L_x_6191:
[----:B------:R-:W-:Y:S01]  /*2170*/  HFMA2 R87, -RZ, RZ, 0, 2.384185791015625e-07 ;  /* 0x00000004ff577431 */ /* 0x000fe200000001ff */
[----:B------:R-:W-:-:S05]  /*2180*/  MOV R77, R84 ;  /* 0x00000054004d7202 */ /* 0x000fca0000000f00 */
[----:B------:R-:W-:-:S05]  /*2190*/  FADD.FTZ R77, R80, R77 ;  /* 0x0000004d504d7221 */ /* 0x000fca0000010000 */
[----:B------:R-:W-:-:S07]  /*21a0*/  MOV R86, R77 ;  /* 0x0000004d00567202 */ /* 0x000fce0000000f00 */
[----:B------:R-:W-:Y:S05]  /*21b0*/  WARPSYNC.COLLECTIVE R85, `(.L_x_6192) ;  /* 0x0000000055087348 */ /* 0x000fea0003c00000 */
[----:B------:R0:W1:Y:S02]  /*21c0*/  SHFL.BFLY P3, R84, R86, R87, R88 ;  /* 0x0c00005756547389 */ /* 0x0000640000060058 */
[----:B01----:R-:W-:Y:S05]  /*21d0*/  ENDCOLLECTIVE ;  /* 0x000000000000791b */ /* 0x003fea0003800000 */
.L_x_6192:
[----:B------:R-:W-:Y:S01]  /*21e0*/  HFMA2 R87, -RZ, RZ, 0, 4.76837158203125e-07 ;  /* 0x00000008ff577431 */ /* 0x000fe200000001ff */
[----:B------:R-:W-:-:S05]  /*21f0*/  MOV R82, R84 ;  /* 0x0000005400527202 */ /* 0x000fca0000000f00 */
[----:B------:R-:W-:-:S05]  /*2200*/  FADD.FTZ R82, R77, R82 ;  /* 0x000000524d527221 */ /* 0x000fca0000010000 */
[----:B------:R-:W-:-:S07]  /*2210*/  MOV R86, R82 ;  /* 0x0000005200567202 */ /* 0x000fce0000000f00 */
[----:B------:R-:W-:Y:S05]  /*2220*/  WARPSYNC.COLLECTIVE R85, `(.L_x_6193) ;  /* 0x0000000055087348 */ /* 0x000fea0003c00000 */
[----:B------:R0:W1:Y:S02]  /*2230*/  SHFL.BFLY P3, R84, R86, R87, R88 ;  /* 0x0c00005756547389 */ /* 0x0000640000060058 */
[----:B01----:R-:W-:Y:S05]  /*2240*/  ENDCOLLECTIVE ;  /* 0x000000000000791b */ /* 0x003fea0003800000 */
.L_x_6193:
[----:B------:R-:W-:Y:S01]  /*2250*/  HFMA2 R87, -RZ, RZ, 0, 9.5367431640625e-07 ;  /* 0x00000010ff577431 */ /* 0x000fe200000001ff */
[----:B------:R-:W-:-:S05]  /*2260*/  MOV R83, R84 ;  /* 0x0000005400537202 */ /* 0x000fca0000000f00 */
[----:B------:R-:W-:-:S05]  /*2270*/  FADD.FTZ R83, R82, R83 ;  /* 0x0000005352537221 */ /* 0x000fca0000010000 */
[----:B------:R-:W-:-:S07]  /*2280*/  MOV R86, R83 ;  /* 0x0000005300567202 */ /* 0x000fce0000000f00 */
[----:B------:R-:W-:Y:S05]  /*2290*/  WARPSYNC.COLLECTIVE R85, `(.L_x_6194) ;  /* 0x0000000055087348 */ /* 0x000fea0003c00000 */
[----:B------:R0:W1:Y:S02]  /*22a0*/  SHFL.BFLY P3, R84, R86, R87, R88 ;  /* 0x0c00005756547389 */ /* 0x0000640000060058 */
[----:B01----:R-:W-:Y:S05]  /*22b0*/  ENDCOLLECTIVE ;  /* 0x000000000000791b */ /* 0x003fea0003800000 */
.L_x_6194:
[----:B------:R-:W-:Y:S05]  /*22c0*/  BRA `(.L_x_6195) ;  /* 0xfffffff400147947 */ /* 0x000fea000383ffff */
.L_x_6196:
        /* <DEDUP_REMOVED lines=11> */
.L_x_20274:


//--------------------- .text._ZN10layer_norm13ln_fwd_kernelINS_13Kernel_traitsI13__nv_bfloat16S2_fS2_fjLj512ELj1ELj4ELj1ELj16ENS_18Kernel_traits_baseILj512ES2_S2_fS2_fjLj128EEEEELb0ELb1ELb1ELb0EEEvNS_9FwdParamsE --------------------------
	.section	.text._ZN10layer_norm13ln_fwd_kernelINS_13Kernel_traitsI13__nv_bfloat16S2_fS2_fjLj512ELj1ELj4ELj1ELj16ENS_18Kernel_traits_baseILj512ES2_S2_fS2_fjLj128EEEEELb0ELb1ELb1ELb0EEEvNS_9FwdParamsE,"ax",@progbits
	.align	128
        .global         _ZN10layer_norm13ln_fwd_kernelINS_13Kernel_traitsI13__nv_bfloat16S2_fS2_fjLj512ELj1ELj4ELj1ELj16ENS_18Kernel_traits_baseILj512ES2_S2_fS2_fjLj128EEEEELb0ELb1ELb1ELb0EEEvNS_9FwdParamsE
        .type           _ZN10layer_norm13ln_fwd_kernelINS_13Kernel_traitsI13__nv_bfloat16S2_fS2_fjLj512ELj1ELj4ELj1ELj16ENS_18Kernel_traits_baseILj512ES2_S2_fS2_fjLj128EEEEELb0ELb1ELb1ELb0EEEvNS_9FwdParamsE,@function
        .size           _ZN10layer_norm13ln_fwd_kernelINS_13Kernel_traitsI13__nv_bfloat16S2_fS2_fjLj512ELj1ELj4ELj1ELj16ENS_18Kernel_traits_baseILj512ES2_S2_fS2_fjLj128EEEEELb0ELb1ELb1ELb0EEEvNS_9FwdParamsE,(.L_x_20275 - _ZN10layer_norm13ln_fwd_kernelINS_13Kernel_traitsI13__nv_bfloat16S2_fS2_fjLj512ELj1ELj4ELj1ELj16ENS_18Kernel_traits_baseILj512ES2_S2_fS2_fjLj128EEEEELb0ELb1ELb1ELb0EEEvNS_9FwdParamsE)
        .other          _ZN10layer_norm13ln_fwd_kernelINS_13Kernel_traitsI13__nv_bfloat16S2_fS2_fjLj512ELj1ELj4ELj1ELj16ENS_18Kernel_traits_baseILj512ES2_S2_fS2_fjLj128EEEEELb0ELb1ELb1ELb0EEEvNS_9FwdParamsE,@"STO_CUDA_ENTRY STV_DEFAULT"
_ZN10layer_norm13ln_fwd_kernelINS_13Kernel_traitsI13__nv_bfloat16S2_fS2_fjLj512ELj1ELj4ELj1ELj16ENS_18Kernel_traits_baseILj512ES2_S2_fS2_fjLj128EEEEELb0ELb1ELb1ELb0EEEvNS_9FwdParamsE:
.text._ZN10layer_norm13ln_fwd_kernelINS_13Kernel_traitsI13__nv_bfloat16S2_fS2_fjLj512ELj1ELj4ELj1ELj16ENS_18Kernel_traits_baseILj512ES2_S2_fS2_fjLj128EEEEELb0ELb1ELb1ELb0EEEvNS_9FwdParamsE:
        /* <DEDUP_REMOVED lines=33> */
.L_x_6200:
[----:B------:R-:W-:Y:S05]  /*0210*/  BSYNC.RECONVERGENT B1 ;  /* 0x0000000000017941 */ /* 0x000fea0003800200 */
.L_x_6199:
        /* <DEDUP_REMOVED lines=11> */
.L_x_6198:
        /* <DEDUP_REMOVED lines=21> */
.L_x_6201:
[----:B------:R-:W-:Y:S05]  /*0420*/  BSYNC.RECONVERGENT B0 ;  /* 0x0000000000007941 */ /* 0x000fea0003800200 */
.L_x_6197:
[----:B------:R-:W1:Y:S02]  /*0430*/  LDCU UR4, c[0x0][0x384] ;  /* 0x00007080ff0477ac */ /* 0x000e640008000800 */
[----:B-1----:R-:W-:-:S13]  /*0440*/  ISETP.GE.AND P0, PT, R83, UR4, PT ;  /* 0x0000000453007c0c */ /* 0x002fda000bf06270 */
[----:B------:R-:W-:Y:S05]  /*0450*/  @P0 EXIT ;  /* 0x000000000000094d */ /* 0x000fea0003800000 */
[----:B-----5:R-:W-:Y:S01]  /*0460*/  PRMT R82, R31, 0x7632, R82 ;  /* 0x000076321f527816 */ /* 0x020fe20000000052 */
[----:B------:R-:W1:Y:S01]  /*0470*/  LDCU UR10, c[0x0][0x40c] ;  /* 0x00008180ff0a77ac */ /* 0x000e620008000800 */
[----:B------:R-:W-:Y:S02]  /*0480*/  PRMT R81, R27, 0x7632, R81 ;  /* 0x000076321b517816 */ /* 0x000fe40000000051 */
[----:B------:R-:W-:Y:S01]  /*0490*/  PRMT R80, R30, 0x7632, R80 ;  /* 0x000076321e507816 */ /* 0x000fe20000000050 */
[----:B------:R-:W2:Y:S01]  /*04a0*/  LDCU.U8 UR8, c[0x0][0x410] ;  /* 0x00008200ff0877ac */ /* 0x000ea20008000000 */
[----:B------:R-:W-:Y:S02]  /*04b0*/  PRMT R79, R26, 0x7632, R79 ;  /* 0x000076321a4f7816 */ /* 0x000fe4000000004f */
[----:B------:R-:W-:Y:S01]  /*04c0*/  PRMT R78, R29, 0x7632, R78 ;  /* 0x000076321d4e7816 */ /* 0x000fe2000000004e */
[----:B------:R-:W3:Y:S01]  /*04d0*/  LDCU UR9, c[0x0][0x448] ;  /* 0x00008900ff0977ac */ /* 0x000ee20008000800 */
[----:B------:R-:W-:-:S02]  /*04e0*/  PRMT R77, R25, 0x7632, R77 ;  /* 0x00007632194d7816 */ /* 0x000fc4000000004d */
[----:B------:R-:W-:Y:S01]  /*04f0*/  PRMT R76, R28, 0x7632, R76 ;  /* 0x000076321c4c7816 */ /* 0x000fe2000000004c */
[----:B------:R-:W4:Y:S01]  /*0500*/  LDCU.64 UR4, c[0x0][0x3a0] ;  /* 0x00007400ff0477ac */ /* 0x000f220008000a00 */
        /* <DEDUP_REMOVED lines=11> */
[----:B------:R-:W-:Y:S02]  /*05c0*/  PRMT R6, R33, 0x7632, R6 ;  /* 0x0000763221067816 */ /* 0x000fe40000000006 */
[----:B------:R-:W-:Y:S02]  /*05d0*/  PRMT R5, R32, 0x7632, R5 ;  /* 0x0000763220057816 */ /* 0x000fe40000000005 */
[----:B------:R-:W-:Y:S02]  /*05e0*/  PRMT R4, R23, 0x7632, R4 ;  /* 0x0000763217047816 */ /* 0x000fe40000000004 */
[----:B------:R-:W-:Y:S02]  /*05f0*/  PRMT R3, R22, 0x7632, R3 ;  /* 0x0000763216037816 */ /* 0x000fe40000000003 */
[----:B------:R-:W-:Y:S02]  /*0600*/  PRMT R2, R21, 0x7632, R2 ;  /* 0x0000763215027816 */ /* 0x000fe40000000002 */
[----:B-1234-:R-:W-:-:S07]  /*0610*/  PRMT R0, R20, 0x7632, R0 ;  /* 0x0000763214007816 */ /* 0x01efce0000000000 */
.L_x_6219:
[----:B0-----:R-:W0:Y:S08]  /*0620*/  LDC.64 R64, c[0x0][0x3f0] ;  /* 0x0000fc00ff407b82 */ /* 0x001e300000000a00 */
[----:B------:R-:W1:Y:S01]  /*0630*/  LDC R88, c[0x0][0x388] ;  /* 0x0000e200ff587b82 */ /* 0x000e620000000800 */
[----:B0-----:R-:W-:-:S07]  /*0640*/  IMAD.WIDE R66, R83, 0x4, R64 ;  /* 0x0000000453427825 */ /* 0x001fce00078e0240 */
[----:B------:R-:W0:Y:S01]  /*0650*/  LDC.64 R64, c[0x0][0x3f8] ;  /* 0x0000fe00ff407b82 */ /* 0x000e220000000a00 */
[----:B------:R-:W2:Y:S01]  /*0660*/  LDG.E R66, desc[UR6][R66.64] ;  /* 0x0000000642427981 */ /* 0x000ea2000c1e1900 */
[----:B0-----:R-:W-:-:S05]  /*0670*/  IMAD.WIDE R64, R83, 0x4, R64 ;  /* 0x0000000453407825 */ /* 0x001fca00078e0240 */
[----:B------:R0:W5:Y:S01]  /*0680*/  LDG.E R74, desc[UR6][R64.64] ;  /* 0x00000006404a7981 */ /* 0x000162000c1e1900 */
[----:B-1----:R-:W-:Y:S01]  /*0690*/  IMAD R75, R83, R88, RZ ;  /* 0x00000058534b7224 */ /* 0x002fe200078e02ff */
[----:B------:R-:W-:Y:S01]  /*06a0*/  ISETP.GE.U32.AND P2, PT, R85, 0x20, PT ;  /* 0x000000205500780c */ /* 0x000fe20003f46070 */
[----:B------:R-:W-:Y:S03]  /*06b0*/  BSSY.RECONVERGENT B0, `(.L_x_6202) ;  /* 0x000008b000007945 */ /* 0x000fe60003800200 */
[----:B------:R-:W-:Y:S02]  /*06c0*/  SHF.R.S32.HI R86, RZ, 0x1f, R75 ;  /* 0x0000001fff567819 */ /* 0x000fe4000001144b */
[----:B--2---:R-:W-:-:S13]  /*06d0*/  ISETP.GE.AND P3, PT, R66, 0x1, PT ;  /* 0x000000014200780c */ /* 0x004fda0003f66270 */
[----:B------:R-:W-:-:S05]  /*06e0*/  @P3 IADD3 R87, PT, PT, R66, -0x1, RZ ;  /* 0xffffffff42573810 */ /* 0x000fca0007ffe0ff */
[----:B------:R-:W-:Y:S01]  /*06f0*/  @P3 IMAD R89, R87, R88, RZ ;  /* 0x0000005857593224 */ /* 0x000fe200078e02ff */
[----:B------:R-:W-:Y:S01]  /*0700*/  LEA.HI R87, R86, R75, RZ, 0x3 ;  /* 0x0000004b56577211 */ /* 0x000fe200078f18ff */
[----:B------:R-:W-:-:S03]  /*0710*/  HFMA2 R75, -RZ, RZ, 0, 0 ;  /* 0x00000000ff4b7431 */ /* 0x000fc600000001ff */
[----:B------:R-:W-:Y:S02]  /*0720*/  @P3 SHF.R.S32.HI R86, RZ, 0x1f, R89 ;  /* 0x0000001fff563819 */ /* 0x000fe40000011459 */
[----:B------:R-:W-:Y:S02]  /*0730*/  LEA.HI.SX32 R67, R87, R84, 0x1d ;  /* 0x0000005457437211 */ /* 0x000fe400078feaff */
[----:B------:R-:W-:-:S04]  /*0740*/  @P3 LEA.HI R89, R86, R89, RZ, 0x3 ;  /* 0x0000005956593211 */ /* 0x000fc800078f18ff */
[----:B------:R-:W-:Y:S01]  /*0750*/  @P3 LEA.HI.SX32 R75, R89, R84, 0x1d ;  /* 0x00000054594b3211 */ /* 0x000fe200078feaff */
[----:B0-----:R-:W-:Y:S06]  /*0760*/  @!P2 BRA `(.L_x_6203) ;  /* 0x0000000400fca947 */ /* 0x001fec0003800000 */
[----:B------:R-:W-:Y:S04]  /*0770*/  BSSY.RECONVERGENT B1, `(.L_x_6204) ;  /* 0x0000005000017945 */ /* 0x000fe80003800200 */
[----:B------:R-:W-:Y:S05]  /*0780*/  @!P3 BRA `(.L_x_6205) ;  /* 0x00000000000cb947 */ /* 0x000fea0003800000 */
[----:B------:R-:W0:Y:S02]  /*0790*/  LDC.64 R36, c[0x0][0x390] ;  /* 0x0000e400ff247b82 */ /* 0x000e240000000a00 */
[----:B0-----:R-:W-:-:S06]  /*07a0*/  IMAD.WIDE.U32 R36, R75, 0x10, R36 ;  /* 0x000000104b247825 */ /* 0x001fcc00078e0024 */
[----:B------:R-:W5:Y:S02]  /*07b0*/  LDG.E.128 R36, desc[UR6][R36.64] ;  /* 0x0000000624247981 */ /* 0x000f64000c1e1d00 */
.L_x_6205:
[----:B------:R-:W-:Y:S05]  /*07c0*/  BSYNC.RECONVERGENT B1 ;  /* 0x0000000000017941 */ /* 0x000fea0003800200 */
.L_x_6204:
[----:B------:R-:W-:Y:S01]  /*07d0*/  UISETP.NE.U32.AND UP0, UPT, UR4, URZ, UPT ;  /* 0x000000ff0400728c */ /* 0x000fe2000bf05070 */
[----:B------:R-:W-:Y:S03]  /*07e0*/  BSSY.RECONVERGENT B1, `(.L_x_6206) ;  /* 0x0000071000017945 */ /* 0x000fe60003800200 */
[----:B------:R-:W-:-:S09]  /*07f0*/  UISETP.NE.AND.EX UP0, UPT, UR5, URZ, UPT, UP0 ;  /* 0x000000ff0500728c */ /* 0x000fd2000bf05300 */
[----:B------:R-:W-:Y:S05]  /*0800*/  BRA.U !UP0, `(.L_x_6207) ;  /* 0x0000000108e87547 */ /* 0x000fea000b800000 */
[----:B------:R-:W0:Y:S02]  /*0810*/  LDC.64 R50, c[0x0][0x3a0] ;  /* 0x0000e800ff327b82 */ /* 0x000e240000000a00 */
[----:B0-----:R-:W-:-:S05]  /*0820*/  IMAD.WIDE.U32 R50, R67, 0x20, R50 ;  /* 0x0000002043327825 */ /* 0x001fca00078e0032 */
[----:B------:R-:W2:Y:S04]  /*0830*/  LDG.E.128 R40, desc[UR6][R50.64] ;  /* 0x0000000632287981 */ /* 0x000ea8000c1e1d00 */
[----:B------:R0:W3:Y:S01]  /*0840*/  LDG.E.128 R44, desc[UR6][R50.64+0x10] ;  /* 0x00001006322c7981 */ /* 0x0000e2000c1e1d00 */
[----:B------:R-:W-:-:S13]  /*0850*/  ISETP.GT.AND P0, PT, R66, RZ, PT ;  /* 0x000000ff4200720c */ /* 0x000fda0003f04270 */
[----:B------:R-:W1:Y:S01]  /*0860*/  @P0 LDC R64, c[0x0][0x40c] ;  /* 0x00010300ff400b82 */ /* 0x000e620000000800 */
[C---:B-----5:R-:W-:Y:S02]  /*0870*/  @P0 SHF.L.U32 R49, R36.reuse, 0x10, RZ ;  /* 0x0000001024310819 */ /* 0x060fe400000006ff */
[----:B------:R-:W-:Y:S02]  /*0880*/  @P0 PRMT R48, R36, 0x7632, R48 ;  /* 0x0000763224300816 */ /* 0x000fe40000000030 */
[----:B------:R-:W-:Y:S02]  /*0890*/  @P0 SHF.L.U32 R53, R20, 0x10, RZ ;  /* 0x0000001014350819 */ /* 0x000fe400000006ff */
[----:B------:R-:W-:Y:S01]  /*08a0*/  @P0 SHF.L.U32 R54, R48, 0x10, RZ ;  /* 0x0000001030360819 */ /* 0x000fe200000006ff */
[----:B------:R-:W4:Y:S01]  /*08b0*/  @P0 LDC R55, c[0x0][0x40c] ;  /* 0x00010300ff370b82 */ /* 0x000f220000000800 */
[----:B0-----:R-:W-:Y:S02]  /*08c0*/  @P0 SHF.L.U32 R50, R0, 0x10, RZ ;  /* 0x0000001000320819 */ /* 0x001fe400000006ff */
[----:B------:R-:W-:-:S05]  /*08d0*/  @P0 SHF.L.U32 R51, R37, 0x10, RZ ;  /* 0x0000001025330819 */ /* 0x000fca00000006ff */
[----:B------:R-:W0:Y:S08]  /*08e0*/  @P0 LDC R86, c[0x0][0x40c] ;  /* 0x00010300ff560b82 */ /* 0x000e300000000800 */
[----:B------:R-:W2:Y:S01]  /*08f0*/  @P0 LDC R52, c[0x0][0x40c] ;  /* 0x00010300ff340b82 */ /* 0x000ea20000000800 */
[----:B-1----:R-:W-:Y:S01]  /*0900*/  @P0 FMUL.FTZ R49, R49, R64 ;  /* 0x0000004031310220 */ /* 0x002fe20000410000 */
[----:B------:R-:W-:Y:S01]  /*0910*/  @P0 SHF.L.U32 R64, R38, 0x10, RZ ;  /* 0x0000001026400819 */ /* 0x000fe200000006ff */
[----:B----4-:R-:W-:-:S05]  /*0920*/  @P0 FMUL.FTZ R54, R54, R55 ;  /* 0x0000003736360220 */ /* 0x010fca0000410000 */
[----:B------:R-:W1:Y:S01]  /*0930*/  @P0 LDC R65, c[0x0][0x40c] ;  /* 0x00010300ff410b82 */ /* 0x000e620000000800 */
[----:B0-----:R-:W-:-:S07]  /*0940*/  @P0 FMUL.FTZ R51, R51, R86 ;  /* 0x0000005633330220 */ /* 0x001fce0000410000 */
[----:B------:R-:W0:Y:S01]  /*0950*/  @P0 LDC R86, c[0x0][0x40c] ;  /* 0x00010300ff560b82 */ /* 0x000e220000000800 */
[----:B--2---:R-:W-:Y:S01]  /*0960*/  @!P0 MOV R48, R40 ;  /* 0x0000002800308202 */ /* 0x004fe20000000f00 */
[----:B------:R-:W-:Y:S01]  /*0970*/  @P0 FFMA.FTZ R48, R49, R53, R40 ;  /* 0x0000003531300223 */ /* 0x000fe20000010028 */
[----:B------:R-:W-:-:S05]  /*0980*/  MOV R49, R41 ;  /* 0x0000002900317202 */ /* 0x000fca0000000f00 */
[----:B------:R-:W2:Y:S01]  /*0990*/  @P0 LDC R53, c[0x0][0x40c] ;  /* 0x00010300ff350b82 */ /* 0x000ea20000000800 */
[----:B------:R-:W-:Y:S01]  /*09a0*/  @P0 FFMA.FTZ R49, R54, R50, R41 ;  /* 0x0000003236310223 */ /* 0x000fe20000010029 */
[----:B------:R-:W-:Y:S02]  /*09b0*/  @P0 PRMT R50, R37, 0x7632, R50 ;  /* 0x0000763225320816 */ /* 0x000fe40000000032 */
[----:B------:R-:W-:Y:S02]  /*09c0*/  @P0 SHF.L.U32 R54, R21, 0x10, RZ ;  /* 0x0000001015360819 */ /* 0x000fe400000006ff */
[----:B------:R-:W-:Y:S02]  /*09d0*/  @P0 SHF.L.U32 R55, R50, 0x10, RZ ;  /* 0x0000001032370819 */ /* 0x000fe400000006ff */
[----:B------:R-:W-:Y:S01]  /*09e0*/  MOV R50, R42 ;  /* 0x0000002a00327202 */ /* 0x000fe20000000f00 */
[----:B------:R-:W-:Y:S01]  /*09f0*/  @P0 FFMA.FTZ R50, R51, R54, R42 ;  /* 0x0000003633320223 */ /* 0x000fe2000001002a */
[----:B------:R-:W-:Y:S01]  /*0a00*/  @P0 SHF.L.U32 R54, R2, 0x10, RZ ;  /* 0x0000001002360819 */ /* 0x000fe200000006ff */
[----:B------:R-:W-:Y:S01]  /*0a10*/  @P0 FMUL.FTZ R52, R55, R52 ;  /* 0x0000003437340220 */ /* 0x000fe20000410000 */
[----:B------:R-:W-:-:S02]  /*0a20*/  MOV R51, R43 ;  /* 0x0000002b00337202 */ /* 0x000fc40000000f00 */
[----:B------:R-:W-:Y:S01]  /*0a30*/  @P0 SHF.L.U32 R55, R3, 0x10, RZ ;  /* 0x0000001003370819 */ /* 0x000fe200000006ff */
[----:B------:R-:W-:Y:S01]  /*0a40*/  @P0 FFMA.FTZ R51, R52, R54, R43 ;  /* 0x0000003634330223 */ /* 0x000fe2000001002b */
[----:B------:R-:W-:Y:S02]  /*0a50*/  @P0 SHF.L.U32 R54, R22, 0x10, RZ ;  /* 0x0000001016360819 */ /* 0x000fe400000006ff */
[----:B---3--:R-:W-:Y:S01]  /*0a60*/  MOV R52, R44 ;  /* 0x0000002c00347202 */ /* 0x008fe20000000f00 */
[----:B--2---:R-:W-:Y:S01]  /*0a70*/  @P0 FMUL.FTZ R53, R64, R53 ;  /* 0x0000003540350220 */ /* 0x004fe20000410000 */
[----:B------:R-:W-:-:S03]  /*0a80*/  @P0 SHF.L.U32 R64, R23, 0x10, RZ ;  /* 0x0000001017400819 */ /* 0x000fc600000006ff */
[----:B------:R-:W-:Y:S01]  /*0a90*/  @P0 FFMA.FTZ R52, R53, R54, R44 ;  /* 0x0000003635340223 */ /* 0x000fe2000001002c */
[----:B------:R-:W-:-:S04]  /*0aa0*/  @P0 PRMT R53, R38, 0x7632, R53 ;  /* 0x0000763226350816 */ /* 0x000fc80000000035 */
[----:B------:R-:W-:-:S05]  /*0ab0*/  @P0 SHF.L.U32 R53, R53, 0x10, RZ ;  /* 0x0000001035350819 */ /* 0x000fca00000006ff */
[----:B0-----:R-:W-:Y:S01]  /*0ac0*/  @P0 FMUL.FTZ R54, R53, R86 ;  /* 0x0000005635360220 */ /* 0x001fe20000410000 */
[----:B------:R-:W-:-:S03]  /*0ad0*/  MOV R53, R45 ;  /* 0x0000002d00357202 */ /* 0x000fc60000000f00 */
[----:B------:R-:W-:Y:S01]  /*0ae0*/  @P0 FFMA.FTZ R53, R54, R55, R45 ;  /* 0x0000003736350223 */ /* 0x000fe2000001002d */
[----:B------:R-:W-:-:S05]  /*0af0*/  @P0 SHF.L.U32 R54, R39, 0x10, RZ ;  /* 0x0000001027360819 */ /* 0x000fca00000006ff */
[----:B-1----:R-:W-:Y:S01]  /*0b00*/  @P0 FMUL.FTZ R55, R54, R65 ;  /* 0x0000004136370220 */ /* 0x002fe20000410000 */
[----:B------:R-:W-:-:S03]  /*0b10*/  MOV R54, R46 ;  /* 0x0000002e00367202 */ /* 0x000fc60000000f00 */
[----:B------:R-:W-:Y:S01]  /*0b20*/  @P0 FFMA.FTZ R54, R55, R64, R46 ;  /* 0x0000004037360223 */ /* 0x000fe2000001002e */
[----:B------:R-:W-:Y:S01]  /*0b30*/  MOV R55, R47 ;  /* 0x0000002f00377202 */ /* 0x000fe20000000f00 */
[----:B------:R-:W-:Y:S06]  /*0b40*/  @!P0 BRA `(.L_x_6208) ;  /* 0x0000000000e88947 */ /* 0x000fec0003800000 */
[----:B------:R-:W-:-:S04]  /*0b50*/  PRMT R55, R39, 0x7632, R55 ;  /* 0x0000763227377816 */ /* 0x000fc80000000037 */
[----:B------:R-:W-:-:S05]  /*0b60*/  SHF.L.U32 R55, R55, 0x10, RZ ;  /* 0x0000001037377819 */ /* 0x000fca00000006ff */
[----:B------:R-:W-:Y:S01]  /*0b70*/  FMUL.FTZ R64, R55, UR10 ;  /* 0x0000000a37407c20 */ /* 0x000fe20008410000 */
[----:B------:R-:W-:-:S05]  /*0b80*/  SHF.L.U32 R55, R4, 0x10, RZ ;  /* 0x0000001004377819 */ /* 0x000fca00000006ff */
[----:B------:R-:W-:Y:S01]  /*0b90*/  FFMA.FTZ R55, R64, R55, R47 ;  /* 0x0000003740377223 */ /* 0x000fe2000001002f */
[----:B------:R-:W-:Y:S06]  /*0ba0*/  BRA `(.L_x_6208) ;  /* 0x0000000000d07947 */ /* 0x000fec0003800000 */
.L_x_6207:
[----:B------:R-:W0:Y:S01]  /*0bb0*/  @P3 LDC R53, c[0x0][0x40c] ;  /* 0x00010300ff353b82 */ /* 0x000e220000000800 */
[----:B-----5:R-:W-:Y:S01]  /*0bc0*/  @P3 PRMT R48, R36, 0x7632, R48 ;  /* 0x0000763224303816 */ /* 0x020fe20000000030 */
[----:B------:R-:W-:Y:S01]  /*0bd0*/  @P3 IMAD.U32 R52, R20, 0x10000, RZ ;  /* 0x0001000014343824 */ /* 0x000fe200078e00ff */
[----:B------:R-:W-:Y:S02]  /*0be0*/  @P3 SHF.L.U32 R50, R36, 0x10, RZ ;  /* 0x0000001024323819 */ /* 0x000fe400000006ff */
[----:B------:R-:W-:Y:S01]  /*0bf0*/  @P3 SHF.L.U32 R49, R48, 0x10, RZ ;  /* 0x0000001030313819 */ /* 0x000fe200000006ff */
[----:B------:R-:W-:Y:S01]  /*0c00*/  HFMA2 R48, -RZ, RZ, 0, 0 ;  /* 0x00000000ff307431 */ /* 0x000fe200000001ff */
[----:B------:R-:W-:Y:S01]  /*0c10*/  @P3 SHF.L.U32 R64, R21, 0x10, RZ ;  /* 0x0000001015403819 */ /* 0x000fe200000006ff */
[----:B------:R-:W1:Y:S08]  /*0c20*/  @P3 LDC R54, c[0x0][0x40c] ;  /* 0x00010300ff363b82 */ /* 0x000e700000000800 */
[----:B------:R-:W2:Y:S01]  /*0c30*/  @P3 LDC R55, c[0x0][0x40c] ;  /* 0x00010300ff373b82 */ /* 0x000ea20000000800 */
[----:B0-----:R-:W-:-:S07]  /*0c40*/  @P3 FMUL.FTZ R53, R50, R53 ;  /* 0x0000003532353220 */ /* 0x001fce0000410000 */
[----:B------:R-:W0:Y:S01]  /*0c50*/  @P3 LDC R51, c[0x0][0x40c] ;  /* 0x00010300ff333b82 */ /* 0x000e220000000800 */
[----:B------:R-:W-:Y:S01]  /*0c60*/  @P3 FMUL.FTZ R48, R53, R52 ;  /* 0x0000003435303220 */ /* 0x000fe20000410000 */
[----:B------:R-:W-:Y:S01]  /*0c70*/  @P3 SHF.L.U32 R53, R0, 0x10, RZ ;  /* 0x0000001000353819 */ /* 0x000fe200000006ff */
[----:B-1----:R-:W-:Y:S01]  /*0c80*/  @P3 FMUL.FTZ R50, R49, R54 ;  /* 0x0000003631323220 */ /* 0x002fe20000410000 */
[----:B------:R-:W-:-:S04]  /*0c90*/  MOV R49, RZ ;  /* 0x000000ff00317202 */ /* 0x000fc80000000f00 */
[----:B------:R-:W1:Y:S01]  /*0ca0*/  @P3 LDC R52, c[0x0][0x40c] ;  /* 0x00010300ff343b82 */ /* 0x000e620000000800 */
[C---:B------:R-:W-:Y:S01]  /*0cb0*/  @P3 SHF.L.U32 R54, R37.reuse, 0x10, RZ ;  /* 0x0000001025363819 */ /* 0x040fe200000006ff */
[----:B------:R-:W-:Y:S01]  /*0cc0*/  @P3 FMUL.FTZ R49, R50, R53 ;  /* 0x0000003532313220 */ /* 0x000fe20000410000 */
[----:B------:R-:W-:Y:S02]  /*0cd0*/  @P3 PRMT R50, R37, 0x7632, R50 ;  /* 0x0000763225323816 */ /* 0x000fe40000000032 */
[----:B------:R-:W-:Y:S01]  /*0ce0*/  @P3 SHF.L.U32 R53, R2, 0x10, RZ ;  /* 0x0000001002353819 */ /* 0x000fe200000006ff */
[----:B--2---:R-:W-:Y:S01]  /*0cf0*/  @P3 FMUL.FTZ R55, R54, R55 ;  /* 0x0000003736373220 */ /* 0x004fe20000410000 */
[----:B------:R-:W-:Y:S01]  /*0d00*/  @P3 SHF.L.U32 R54, R50, 0x10, RZ ;  /* 0x0000001032363819 */ /* 0x000fe200000006ff */
[----:B------:R-:W-:Y:S01]  /*0d10*/  HFMA2 R50, -RZ, RZ, 0, 0 ;  /* 0x00000000ff327431 */ /* 0x000fe200000001ff */
[----:B------:R-:W2:Y:S01]  /*0d20*/  @P3 LDC R65, c[0x0][0x40c] ;  /* 0x00010300ff413b82 */ /* 0x000ea20000000800 */
[----:B------:R-:W-:-:S02]  /*0d30*/  @P3 FMUL.FTZ R50, R55, R64 ;  /* 0x0000004037323220 */ /* 0x000fc40000410000 */
[----:B0-----:R-:W-:Y:S01]  /*0d40*/  @P3 FMUL.FTZ R54, R54, R51 ;  /* 0x0000003336363220 */ /* 0x001fe20000410000 */
[----:B------:R-:W-:-:S04]  /*0d50*/  @P3 SHF.L.U32 R55, R38, 0x10, RZ ;  /* 0x0000001026373819 */ /* 0x000fc800000006ff */
[----:B------:R-:W0:Y:S01]  /*0d60*/  @P3 LDC R64, c[0x0][0x40c] ;  /* 0x00010300ff403b82 */ /* 0x000e220000000800 */
[----:B------:R-:W-:Y:S01]  /*0d70*/  MOV R51, RZ ;  /* 0x000000ff00337202 */ /* 0x000fe20000000f00 */
[----:B------:R-:W-:Y:S01]  /*0d80*/  @P3 FMUL.FTZ R51, R54, R53 ;  /* 0x0000003536333220 */ /* 0x000fe20000410000 */
[----:B------:R-:W-:Y:S02]  /*0d90*/  @P3 PRMT R53, R38, 0x7632, R53 ;  /* 0x0000763226353816 */ /* 0x000fe40000000035 */
[----:B------:R-:W-:Y:S01]  /*0da0*/  @P3 SHF.L.U32 R54, R22, 0x10, RZ ;  /* 0x0000001016363819 */ /* 0x000fe200000006ff */
[----:B-1----:R-:W-:Y:S01]  /*0db0*/  @P3 FMUL.FTZ R55, R55, R52 ;  /* 0x0000003437373220 */ /* 0x002fe20000410000 */
[----:B------:R-:W-:Y:S01]  /*0dc0*/  HFMA2 R52, -RZ, RZ, 0, 0 ;  /* 0x00000000ff347431 */ /* 0x000fe200000001ff */
[----:B------:R-:W-:Y:S01]  /*0dd0*/  @P3 SHF.L.U32 R53, R53, 0x10, RZ ;  /* 0x0000001035353819 */ /* 0x000fe200000006ff */
[----:B------:R-:W1:Y:S01]  /*0de0*/  @P3 LDC R86, c[0x0][0x40c] ;  /* 0x00010300ff563b82 */ /* 0x000e620000000800 */
[----:B------:R-:W-:Y:S01]  /*0df0*/  @P3 FMUL.FTZ R52, R55, R54 ;  /* 0x0000003637343220 */ /* 0x000fe20000410000 */
[----:B------:R-:W-:-:S02]  /*0e00*/  @P3 SHF.L.U32 R55, R3, 0x10, RZ ;  /* 0x0000001003373819 */ /* 0x000fc400000006ff */
[----:B0-----:R-:W-:Y:S01]  /*0e10*/  @P3 FMUL.FTZ R54, R53, R64 ;  /* 0x0000004035363220 */ /* 0x001fe20000410000 */
[----:B------:R-:W-:Y:S02]  /*0e20*/  MOV R53, RZ ;  /* 0x000000ff00357202 */ /* 0x000fe40000000f00 */
[----:B------:R-:W-:Y:S01]  /*0e30*/  @P3 SHF.L.U32 R64, R23, 0x10, RZ ;  /* 0x0000001017403819 */ /* 0x000fe200000006ff */
[----:B------:R-:W-:Y:S01]  /*0e40*/  @P3 FMUL.FTZ R53, R54, R55 ;  /* 0x0000003736353220 */ /* 0x000fe20000410000 */
[C---:B------:R-:W-:Y:S02]  /*0e50*/  @P3 SHF.L.U32 R54, R39.reuse, 0x10, RZ ;  /* 0x0000001027363819 */ /* 0x040fe400000006ff */
[----:B------:R-:W-:-:S03]  /*0e60*/  @P3 PRMT R55, R39, 0x7632, R55 ;  /* 0x0000763227373816 */ /* 0x000fc60000000037 */
[----:B--2---:R-:W-:Y:S01]  /*0e70*/  @P3 FMUL.FTZ R65, R54, R65 ;  /* 0x0000004136413220 */ /* 0x004fe20000410000 */
[----:B------:R-:W-:Y:S01]  /*0e80*/  HFMA2 R54, -RZ, RZ, 0, 0 ;  /* 0x00000000ff367431 */ /* 0x000fe200000001ff */
[----:B------:R-:W-:Y:S02]  /*0e90*/  @P3 SHF.L.U32 R55, R55, 0x10, RZ ;  /* 0x0000001037373819 */ /* 0x000fe400000006ff */
[----:B------:R-:W-:Y:S01]  /*0ea0*/  @P3 FMUL.FTZ R54, R65, R64 ;  /* 0x0000004041363220 */ /* 0x000fe20000410000 */
[----:B------:R-:W-:Y:S02]  /*0eb0*/  @P3 SHF.L.U32 R65, R4, 0x10, RZ ;  /* 0x0000001004413819 */ /* 0x000fe400000006ff */
[----:B-1----:R-:W-:Y:S01]  /*0ec0*/  @P3 FMUL.FTZ R64, R55, R86 ;  /* 0x0000005637403220 */ /* 0x002fe20000410000 */
[----:B------:R-:W-:-:S03]  /*0ed0*/  MOV R55, RZ ;  /* 0x000000ff00377202 */ /* 0x000fc60000000f00 */
[----:B------:R-:W-:-:S07]  /*0ee0*/  @P3 FMUL.FTZ R55, R64, R65 ;  /* 0x0000004140373220 */ /* 0x000fce0000410000 */
.L_x_6208:
[----:B------:R-:W-:Y:S05]  /*0ef0*/  BSYNC.RECONVERGENT B1 ;  /* 0x0000000000017941 */ /* 0x000fea0003800200 */
.L_x_6206:
[----:B------:R-:W0:Y:S01]  /*0f00*/  LDC.64 R64, c[0x0][0x3a8] ;  /* 0x0000ea00ff407b82 */ /* 0x000e220000000a00 */
[----:B------:R-:W-:Y:S01]  /*0f10*/  IADD3 R75, PT, PT, R75, 0x20, RZ ;  /* 0x000000204b4b7810 */ /* 0x000fe20007ffe0ff */
[C---:B0-----:R-:W-:Y:S01]  /*0f20*/  IMAD.WIDE.U32 R64, R67.reuse, 0x20, R64 ;  /* 0x0000002043407825 */ /* 0x041fe200078e0040 */
[----:B------:R-:W-:-:S04]  /*0f30*/  IADD3 R67, PT, PT, R67, 0x20, RZ ;  /* 0x0000002043437810 */ /* 0x000fc80007ffe0ff */
[----:B------:R0:W-:Y:S04]  /*0f40*/  STG.E.128 desc[UR6][R64.64], R48 ;  /* 0x0000003040007986 */ /* 0x0001e8000c101d06 */
[----:B------:R0:W-:Y:S02]  /*0f50*/  STG.E.128 desc[UR6][R64.64+0x10], R52 ;  /* 0x0000103440007986 */ /* 0x0001e4000c101d06 */
.L_x_6203:
[----:B------:R-:W-:Y:S05]  /*0f60*/  BSYNC.RECONVERGENT B0 ;  /* 0x0000000000007941 */ /* 0x000fea0003800200 */
.L_x_6202:
[----:B------:R-:W-:Y:S01]  /*0f70*/  ISETP.GE.U32.AND P1, PT, R85, 0x40, PT ;  /* 0x000000405500780c */ /* 0x000fe20003f26070 */
[----:B------:R-:W-:-:S12]  /*0f80*/  BSSY.RECONVERGENT B0, `(.L_x_6209) ;  /* 0x000007b000007945 */ /* 0x000fd80003800200 */
[----:B------:R-:W-:Y:S05]  /*0f90*/  @!P1 BRA `(.L_x_6210) ;  /* 0x0000000400e49947 */ /* 0x000fea0003800000 */
[----:B------:R-:W-:Y:S01]  /*0fa0*/  ISETP.NE.U32.AND P0, PT, RZ, UR4, PT ;  /* 0x00000004ff007c0c */ /* 0x000fe2000bf05070 */
[----:B------:R-:W1:Y:S03]  /*0fb0*/  @P3 LDC.64 R58, c[0x0][0x390] ;  /* 0x0000e400ff3a3b82 */ /* 0x000e660000000a00 */
[----:B------:R-:W-:-:S13]  /*0fc0*/  ISETP.NE.AND.EX P0, PT, RZ, UR5, PT, P0 ;  /* 0x00000005ff007c0c */ /* 0x000fda000bf05300 */
[----:B------:R-:W2:Y:S01]  /*0fd0*/  @P0 LDC.64 R56, c[0x0][0x3a0] ;  /* 0x0000e800ff380b82 */ /* 0x000ea20000000a00 */
[----:B-1----:R-:W-:-:S05]  /*0fe0*/  @P3 IMAD.WIDE.U32 R58, R75, 0x10, R58 ;  /* 0x000000104b3a3825 */ /* 0x002fca00078e003a */
[----:B------:R1:W5:Y:S01]  /*0ff0*/  @P3 LDG.E.128 R36, desc[UR6][R58.64] ;  /* 0x000000063a243981 */ /* 0x000362000c1e1d00 */
[----:B--2---:R-:W-:-:S05]  /*1000*/  @P0 IMAD.WIDE.U32 R56, R67, 0x20, R56 ;  /* 0x0000002043380825 */ /* 0x004fca00078e0038 */
[----:B------:R1:W5:Y:S04]  /*1010*/  @P0 LDG.E.128 R40, desc[UR6][R56.64] ;  /* 0x0000000638280981 */ /* 0x000368000c1e1d00 */
[----:B------:R1:W5:Y:S01]  /*1020*/  @P0 LDG.E.128 R44, desc[UR6][R56.64+0x10] ;  /* 0x00001006382c0981 */ /* 0x000362000c1e1d00 */
[----:B------:R-:W-:Y:S04]  /*1030*/  BSSY.RECONVERGENT B1, `(.L_x_6211) ;  /* 0x000006b000017945 */ /* 0x000fe80003800200 */
[----:B------:R-:W-:Y:S05]  /*1040*/  @!P0 BRA `(.L_x_6212) ;  /* 0x0000000000d88947 */ /* 0x000fea0003800000 */
[----:B------:R-:W-:-:S13]  /*1050*/  ISETP.GT.AND P0, PT, R66, RZ, PT ;  /* 0x000000ff4200720c */ /* 0x000fda0003f04270 */
[----:B-1----:R-:W1:Y:S01]  /*1060*/  @P0 LDC R58, c[0x0][0x40c] ;  /* 0x00010300ff3a0b82 */ /* 0x002e620000000800 */
[C---:B-----5:R-:W-:Y:S01]  /*1070*/  @P0 PRMT R56, R36.reuse, 0x7632, R56 ;  /* 0x0000763224380816 */ /* 0x060fe20000000038 */
[----:B------:R-:W-:Y:S01]  /*1080*/  @P0 IMAD.U32 R57, R36, 0x10000, RZ ;  /* 0x0001000024390824 */ /* 0x000fe200078e00ff */
[----:B0-----:R-:W-:Y:S02]  /*1090*/  @P0 SHF.L.U32 R64, R37, 0x10, RZ ;  /* 0x0000001025400819 */ /* 0x001fe400000006ff */
[----:B------:R-:W-:Y:S02]  /*10a0*/  @P0 SHF.L.U32 R56, R56, 0x10, RZ ;  /* 0x0000001038380819 */ /* 0x000fe400000006ff */
[----:B------:R-:W-:Y:S01]  /*10b0*/  @P0 SHF.L.U32 R62, R5, 0x10, RZ ;  /* 0x00000010053e0819 */ /* 0x000fe200000006ff */
[----:B------:R-:W0:Y:S01]  /*10c0*/  @P0 LDC R59, c[0x0][0x40c] ;  /* 0x00010300ff3b0b82 */ /* 0x000e220000000800 */
[----:B------:R-:W-:-:S07]  /*10d0*/  @P0 SHF.L.U32 R66, R38, 0x10, RZ ;  /* 0x0000001026420819 */ /* 0x000fce00000006ff */
[----:B------:R-:W2:Y:S08]  /*10e0*/  @P0 LDC R65, c[0x0][0x40c] ;  /* 0x00010300ff410b82 */ /* 0x000eb00000000800 */
[----:B------:R-:W3:Y:S01]  /*10f0*/  @P0 LDC R60, c[0x0][0x40c] ;  /* 0x00010300ff3c0b82 */ /* 0x000ee20000000800 */
[----:B-1----:R-:W-:Y:S01]  /*1100*/  @P0 FMUL.FTZ R63, R57, R58 ;  /* 0x0000003a393f0220 */ /* 0x002fe20000410000 */
[----:B------:R-:W-:Y:S01]  /*1110*/  MOV R57, R41 ;  /* 0x0000002900397202 */ /* 0x000fe20000000f00 */
[----:B0-----:R-:W-:Y:S01]  /*1120*/  @P0 FMUL.FTZ R58, R56, R59 ;  /* 0x0000003b383a0220 */ /* 0x001fe20000410000 */
[----:B------:R-:W-:-:S04]  /*1130*/  @P0 SHF.L.U32 R59, R32, 0x10, RZ ;  /* 0x00000010203b0819 */ /* 0x000fc800000006ff */
[----:B------:R-:W0:Y:S01]  /*1140*/  @P0 LDC R61, c[0x0][0x40c] ;  /* 0x00010300ff3d0b82 */ /* 0x000e220000000800 */
[----:B------:R-:W-:Y:S01]  /*1150*/  MOV R56, R40 ;  /* 0x0000002800387202 */ /* 0x000fe20000000f00 */
[----:B------:R-:W-:Y:S01]  /*1160*/  @P0 FFMA.FTZ R57, R58, R62, R41 ;  /* 0x0000003e3a390223 */ /* 0x000fe20000010029 */
[----:B------:R-:W-:Y:S01]  /*1170*/  MOV R58, R42 ;  /* 0x0000002a003a7202 */ /* 0x000fe20000000f00 */
[----:B------:R-:W-:Y:S01]  /*1180*/  @P0 FFMA.FTZ R56, R63, R59, R40 ;  /* 0x0000003b3f380223 */ /* 0x000fe20000010028 */
[----:B------:R-:W-:Y:S01]  /*1190*/  @P0 SHF.L.U32 R59, R33, 0x10, RZ ;  /* 0x00000010213b0819 */ /* 0x000fe200000006ff */
[----:B--2---:R-:W-:Y:S01]  /*11a0*/  @P0 FMUL.FTZ R75, R64, R65 ;  /* 0x00000041404b0220 */ /* 0x004fe20000410000 */
[----:B------:R-:W-:Y:S01]  /*11b0*/  @P0 PRMT R64, R37, 0x7632, R64 ;  /* 0x0000763225400816 */ /* 0x000fe20000000040 */
[----:B------:R-:W1:Y:S02]  /*11c0*/  @P0 LDC R63, c[0x0][0x40c] ;  /* 0x00010300ff3f0b82 */ /* 0x000e640000000800 */
[----:B------:R-:W-:Y:S01]  /*11d0*/  @P0 FFMA.FTZ R58, R75, R59, R42 ;  /* 0x0000003b4b3a0223 */ /* 0x000fe2000001002a */
[----:B------:R-:W-:-:S02]  /*11e0*/  @P0 SHF.L.U32 R65, R64, 0x10, RZ ;  /* 0x0000001040410819 */ /* 0x000fc400000006ff */
[----:B------:R-:W-:Y:S02]  /*11f0*/  @P0 SHF.L.U32 R64, R6, 0x10, RZ ;  /* 0x0000001006400819 */ /* 0x000fe400000006ff */
[----:B------:R-:W-:Y:S01]  /*1200*/  MOV R59, R43 ;  /* 0x0000002b003b7202 */ /* 0x000fe20000000f00 */
[----:B------:R-:W2:Y:S01]  /*1210*/  @P0 LDC R62, c[0x0][0x40c] ;  /* 0x00010300ff3e0b82 */ /* 0x000ea20000000800 */
[----:B---3--:R-:W-:Y:S01]  /*1220*/  @P0 FMUL.FTZ R60, R65, R60 ;  /* 0x0000003c413c0220 */ /* 0x008fe20000410000 */
[----:B------:R-:W-:-:S03]  /*1230*/  @P0 SHF.L.U32 R75, R39, 0x10, RZ ;  /* 0x00000010274b0819 */ /* 0x000fc600000006ff */
[----:B------:R-:W-:Y:S01]  /*1240*/  @P0 FFMA.FTZ R59, R60, R64, R43 ;  /* 0x000000403c3b0223 */ /* 0x000fe2000001002b */
[----:B------:R-:W-:Y:S01]  /*1250*/  @P0 PRMT R64, R38, 0x7632, R64 ;  /* 0x0000763226400816 */ /* 0x000fe20000000040 */
[----:B0-----:R-:W-:Y:S01]  /*1260*/  @P0 FMUL.FTZ R65, R66, R61 ;  /* 0x0000003d42410220 */ /* 0x001fe20000410000 */
[----:B------:R-:W-:Y:S02]  /*1270*/  @P0 SHF.L.U32 R61, R34, 0x10, RZ ;  /* 0x00000010223d0819 */ /* 0x000fe400000006ff */
[----:B------:R-:W-:Y:S02]  /*1280*/  @P0 SHF.L.U32 R64, R64, 0x10, RZ ;  /* 0x0000001040400819 */ /* 0x000fe400000006ff */
[----:B------:R-:W-:Y:S01]  /*1290*/  MOV R60, R44 ;  /* 0x0000002c003c7202 */ /* 0x000fe20000000f00 */
[----:B------:R-:W-:Y:S01]  /*12a0*/  @P0 FFMA.FTZ R60, R65, R61, R44 ;  /* 0x0000003d413c0223 */ /* 0x000fe2000001002c */
[----:B------:R-:W-:Y:S01]  /*12b0*/  @P0 SHF.L.U32 R65, R35, 0x10, RZ ;  /* 0x0000001023410819 */ /* 0x000fe200000006ff */
[----:B-1----:R-:W-:Y:S01]  /*12c0*/  @P0 FMUL.FTZ R64, R64, R63 ;  /* 0x0000003f40400220 */ /* 0x002fe20000410000 */
[----:B------:R-:W-:-:S02]  /*12d0*/  @P0 SHF.L.U32 R63, R7, 0x10, RZ ;  /* 0x00000010073f0819 */ /* 0x000fc400000006ff */
[----:B------:R-:W-:-:S03]  /*12e0*/  MOV R61, R45 ;  /* 0x0000002d003d7202 */ /* 0x000fc60000000f00 */
[----:B------:R-:W-:Y:S01]  /*12f0*/  @P0 FFMA.FTZ R61, R64, R63, R45 ;  /* 0x0000003f403d0223 */ /* 0x000fe2000001002d */
[----:B------:R-:W-:Y:S01]  /*1300*/  MOV R63, R47 ;  /* 0x0000002f003f7202 */ /* 0x000fe20000000f00 */
[----:B--2---:R-:W-:Y:S01]  /*1310*/  @P0 FMUL.FTZ R75, R75, R62 ;  /* 0x0000003e4b4b0220 */ /* 0x004fe20000410000 */
[----:B------:R-:W-:-:S03]  /*1320*/  MOV R62, R46 ;  /* 0x0000002e003e7202 */ /* 0x000fc60000000f00 */
[----:B------:R-:W-:Y:S01]  /*1330*/  @P0 FFMA.FTZ R62, R75, R65, R46 ;  /* 0x000000414b3e0223 */ /* 0x000fe2000001002e */
[----:B------:R-:W-:Y:S06]  /*1340*/  @!P0 BRA `(.L_x_6213) ;  /* 0x0000000000e48947 */ /* 0x000fec0003800000 */
[----:B------:R-:W-:Y:S02]  /*1350*/  PRMT R63, R39, 0x7632, R63 ;  /* 0x00007632273f7816 */ /* 0x000fe4000000003f */
[----:B------:R-:W-:Y:S02]  /*1360*/  SHF.L.U32 R65, R8, 0x10, RZ ;  /* 0x0000001008417819 */ /* 0x000fe400000006ff */
[----:B------:R-:W-:-:S05]  /*1370*/  SHF.L.U32 R63, R63, 0x10, RZ ;  /* 0x000000103f3f7819 */ /* 0x000fca00000006ff */
[----:B------:R-:W-:-:S04]  /*1380*/  FMUL.FTZ R64, R63, UR10 ;  /* 0x0000000a3f407c20 */ /* 0x000fc80008410000 */
[----:B------:R-:W-:Y:S01]  /*1390*/  FFMA.FTZ R63, R64, R65, R47 ;  /* 0x00000041403f7223 */ /* 0x000fe2000001002f */
[----:B------:R-:W-:Y:S06]  /*13a0*/  BRA `(.L_x_6213) ;  /* 0x0000000000cc7947 */ /* 0x000fec0003800000 */
.L_x_6212:
[----:B-1----:R-:W1:Y:S01]  /*13b0*/  @P3 LDC R58, c[0x0][0x40c] ;  /* 0x00010300ff3a3b82 */ /* 0x002e620000000800 */
[----:B-----5:R-:W-:Y:S01]  /*13c0*/  @P3 PRMT R56, R36, 0x7632, R56 ;  /* 0x0000763224383816 */ /* 0x020fe20000000038 */
[----:B------:R-:W-:Y:S01]  /*13d0*/  @P3 IMAD.U32 R62, R32, 0x10000, RZ ;  /* 0x00010000203e3824 */ /* 0x000fe200078e00ff */
[----:B------:R-:W-:Y:S02]  /*13e0*/  @P3 SHF.L.U32 R57, R36, 0x10, RZ ;  /* 0x0000001024393819 */ /* 0x000fe400000006ff */
[----:B------:R-:W-:Y:S02]  /*13f0*/  @P3 SHF.L.U32 R56, R56, 0x10, RZ ;  /* 0x0000001038383819 */ /* 0x000fe400000006ff */
[----:B------:R-:W-:Y:S01]  /*1400*/  @P3 SHF.L.U32 R63, R5, 0x10, RZ ;  /* 0x00000010053f3819 */ /* 0x000fe200000006ff */
[----:B------:R-:W2:Y:S01]  /*1410*/  @P3 LDC R61, c[0x0][0x40c] ;  /* 0x00010300ff3d3b82 */ /* 0x000ea20000000800 */
[----:B0-----:R-:W-:-:S07]  /*1420*/  @P3 SHF.L.U32 R64, R37, 0x10, RZ ;  /* 0x0000001025403819 */ /* 0x001fce00000006ff */
[----:B------:R-:W0:Y:S08]  /*1430*/  @P3 LDC R65, c[0x0][0x40c] ;  /* 0x00010300ff413b82 */ /* 0x000e300000000800 */
[----:B------:R-:W3:Y:S01]  /*1440*/  @P3 LDC R60, c[0x0][0x40c] ;  /* 0x00010300ff3c3b82 */ /* 0x000ee20000000800 */
[----:B-1----:R-:W-:Y:S01]  /*1450*/  @P3 FMUL.FTZ R59, R57, R58 ;  /* 0x0000003a393b3220 */ /* 0x002fe20000410000 */
[----:B--2---:R-:W-:Y:S01]  /*1460*/  @P3 FMUL.FTZ R58, R56, R61 ;  /* 0x0000003d383a3220 */ /* 0x004fe20000410000 */
[----:B------:R-:W-:-:S05]  /*1470*/  CS2R R56, SRZ ;  /* 0x0000000000387805 */ /* 0x000fca000001ff00 */
[----:B------:R-:W1:Y:S01]  /*1480*/  @P3 LDC R61, c[0x0][0x40c] ;  /* 0x00010300ff3d3b82 */ /* 0x000e620000000800 */
[----:B------:R-:W-:Y:S01]  /*1490*/  @P3 FMUL.FTZ R56, R59, R62 ;  /* 0x0000003e3b383220 */ /* 0x000fe20000410000 */
[----:B------:R-:W-:Y:S01]  /*14a0*/  @P3 FMUL.FTZ R57, R63, R58 ;  /* 0x0000003a3f393220 */ /* 0x000fe20000410000 */
[----:B------:R-:W-:Y:S01]  /*14b0*/  @P3 PRMT R59, R37, 0x7632, R59 ;  /* 0x00007632253b3816 */ /* 0x000fe2000000003b */
[----:B------:R-:W-:Y:S02]  /*14c0*/  HFMA2 R58, -RZ, RZ, 0, 0 ;  /* 0x00000000ff3a7431 */ /* 0x000fe400000001ff */
[----:B0-----:R-:W-:Y:S01]  /*14d0*/  @P3 FMUL.FTZ R64, R64, R65 ;  /* 0x0000004140403220 */ /* 0x001fe20000410000 */
[----:B------:R-:W-:Y:S01]  /*14e0*/  @P3 SHF.L.U32 R65, R33, 0x10, RZ ;  /* 0x0000001021413819 */ /* 0x000fe200000006ff */
[----:B------:R-:W0:Y:S01]  /*14f0*/  @P3 LDC R62, c[0x0][0x40c] ;  /* 0x00010300ff3e3b82 */ /* 0x000e220000000800 */
[----:B------:R-:W-:Y:S02]  /*1500*/  @P3 SHF.L.U32 R63, R59, 0x10, RZ ;  /* 0x000000103b3f3819 */ /* 0x000fe400000006ff */
[----:B------:R-:W-:Y:S01]  /*1510*/  MOV R59, RZ ;  /* 0x000000ff003b7202 */ /* 0x000fe20000000f00 */
[----:B------:R-:W-:Y:S01]  /*1520*/  @P3 FMUL.FTZ R58, R64, R65 ;  /* 0x00000041403a3220 */ /* 0x000fe20000410000 */
[----:B------:R-:W-:Y:S01]  /*1530*/  @P3 SHF.L.U32 R65, R6, 0x10, RZ ;  /* 0x0000001006413819 */ /* 0x000fe200000006ff */
[----:B---3--:R-:W-:Y:S01]  /*1540*/  @P3 FMUL.FTZ R60, R63, R60 ;  /* 0x0000003c3f3c3220 */ /* 0x008fe20000410000 */
[----:B------:R-:W-:Y:S01]  /*1550*/  @P3 SHF.L.U32 R64, R38, 0x10, RZ ;  /* 0x0000001026403819 */ /* 0x000fe200000006ff */
[----:B------:R-:W2:Y:S01]  /*1560*/  @P3 LDC R66, c[0x0][0x40c] ;  /* 0x00010300ff423b82 */ /* 0x000ea20000000800 */
[----:B------:R-:W-:Y:S01]  /*1570*/  @P3 SHF.L.U32 R63, R34, 0x10, RZ ;  /* 0x00000010223f3819 */ /* 0x000fe200000006ff */
[----:B------:R-:W-:Y:S01]  /*1580*/  @P3 FMUL.FTZ R59, R65, R60 ;  /* 0x0000003c413b3220 */ /* 0x000fe20000410000 */
[----:B------:R-:W-:Y:S01]  /*1590*/  HFMA2 R60, -RZ, RZ, 0, 0 ;  /* 0x00000000ff3c7431 */ /* 0x000fe200000001ff */
[----:B------:R-:W-:Y:S01]  /*15a0*/  @P3 SHF.L.U32 R65, R35, 0x10, RZ ;  /* 0x0000001023413819 */ /* 0x000fe200000006ff */
[----:B-1----:R-:W-:Y:S01]  /*15b0*/  @P3 FMUL.FTZ R64, R64, R61 ;  /* 0x0000003d40403220 */ /* 0x002fe20000410000 */
[----:B------:R-:W-:-:S03]  /*15c0*/  @P3 PRMT R61, R38, 0x7632, R61 ;  /* 0x00007632263d3816 */ /* 0x000fc6000000003d */
[----:B------:R-:W-:Y:S01]  /*15d0*/  @P3 FMUL.FTZ R60, R64, R63 ;  /* 0x0000003f403c3220 */ /* 0x000fe20000410000 */
[----:B------:R-:W-:Y:S01]  /*15e0*/  @P3 SHF.L.U32 R61, R61, 0x10, RZ ;  /* 0x000000103d3d3819 */ /* 0x000fe200000006ff */
[----:B------:R-:W1:Y:S01]  /*15f0*/  @P3 LDC R64, c[0x0][0x40c] ;  /* 0x00010300ff403b82 */ /* 0x000e620000000800 */
[----:B------:R-:W-:-:S03]  /*1600*/  @P3 SHF.L.U32 R63, R7, 0x10, RZ ;  /* 0x00000010073f3819 */ /* 0x000fc600000006ff */
[----:B0-----:R-:W-:Y:S01]  /*1610*/  @P3 FMUL.FTZ R62, R61, R62 ;  /* 0x0000003e3d3e3220 */ /* 0x001fe20000410000 */
[----:B------:R-:W-:-:S03]  /*1620*/  MOV R61, RZ ;  /* 0x000000ff003d7202 */ /* 0x000fc60000000f00 */
[----:B------:R-:W-:Y:S01]  /*1630*/  @P3 FMUL.FTZ R61, R63, R62 ;  /* 0x0000003e3f3d3220 */ /* 0x000fe20000410000 */
[C---:B------:R-:W-:Y:S02]  /*1640*/  @P3 SHF.L.U32 R63, R39.reuse, 0x10, RZ ;  /* 0x00000010273f3819 */ /* 0x040fe400000006ff */
[----:B------:R-:W-:-:S03]  /*1650*/  @P3 PRMT R62, R39, 0x7632, R62 ;  /* 0x00007632273e3816 */ /* 0x000fc6000000003e */
[----:B--2---:R-:W-:Y:S01]  /*1660*/  @P3 FMUL.FTZ R66, R63, R66 ;  /* 0x000000423f423220 */ /* 0x004fe20000410000 */
[----:B------:R-:W-:Y:S01]  /*1670*/  @P3 SHF.L.U32 R63, R62, 0x10, RZ ;  /* 0x000000103e3f3819 */ /* 0x000fe200000006ff */
[----:B------:R-:W-:Y:S02]  /*1680*/  HFMA2 R62, -RZ, RZ, 0, 0 ;  /* 0x00000000ff3e7431 */ /* 0x000fe400000001ff */
[----:B------:R-:W-:Y:S01]  /*1690*/  @P3 FMUL.FTZ R62, R66, R65 ;  /* 0x00000041423e3220 */ /* 0x000fe20000410000 */
[----:B------:R-:W-:Y:S01]  /*16a0*/  @P3 SHF.L.U32 R65, R8, 0x10, RZ ;  /* 0x0000001008413819 */ /* 0x000fe200000006ff */
[----:B-1----:R-:W-:Y:S01]  /*16b0*/  @P3 FMUL.FTZ R64, R63, R64 ;  /* 0x000000403f403220 */ /* 0x002fe20000410000 */
[----:B------:R-:W-:-:S03]  /*16c0*/  MOV R63, RZ ;  /* 0x000000ff003f7202 */ /* 0x000fc60000000f00 */
[----:B------:R-:W-:-:S07]  /*16d0*/  @P3 FMUL.FTZ R63, R65, R64 ;  /* 0x00000040413f3220 */ /* 0x000fce0000410000 */
.L_x_6213:
[----:B------:R-:W-:Y:S05]  /*16e0*/  BSYNC.RECONVERGENT B1 ;  /* 0x0000000000017941 */ /* 0x000fea0003800200 */
.L_x_6211:
[----:B------:R-:W0:Y:S02]  /*16f0*/  LDC.64 R64, c[0x0][0x3a8] ;  /* 0x0000ea00ff407b82 */ /* 0x000e240000000a00 */
[----:B0-----:R-:W-:-:S05]  /*1700*/  IMAD.WIDE.U32 R64, R67, 0x20, R64 ;  /* 0x0000002043407825 */ /* 0x001fca00078e0040 */
[----:B------:R1:W-:Y:S04]  /*1710*/  STG.E.128 desc[UR6][R64.64], R56 ;  /* 0x0000003840007986 */ /* 0x0003e8000c101d06 */
[----:B------:R1:W-:Y:S02]  /*1720*/  STG.E.128 desc[UR6][R64.64+0x10], R60 ;  /* 0x0000103c40007986 */ /* 0x0003e4000c101d06 */
.L_x_6210:
[----:B------:R-:W-:Y:S05]  /*1730*/  BSYNC.RECONVERGENT B0 ;  /* 0x0000000000007941 */ /* 0x000fea0003800200 */
.L_x_6209:
        /* <DEDUP_REMOVED lines=75> */
.L_x_6231:
[----:B-1----:R-:W-:Y:S01]  /*1bf0*/  FADD.FTZ R89, R92, R89 ;  /* 0x000000595c597221 */ /* 0x002fe20000010000 */
[----:B------:R-:W-:Y:S01]  /*1c00*/  FMUL.FTZ R64, R75, R75 ;  /* 0x0000004b4b407220 */ /* 0x000fe20000410000 */
[----:B------:R-:W-:Y:S01]  /*1c10*/  ISETP.NE.AND P3, PT, RZ, UR8, PT ;  /* 0x00000008ff007c0c */ /* 0x000fe2000bf65270 */
[----:B------:R-:W-:Y:S01]  /*1c20*/  BSSY.RECONVERGENT B0, `(.L_x_6215) ;  /* 0x0000076000007945 */ /* 0x000fe20003800200 */
[----:B------:R-:W-:Y:S02]  /*1c30*/  FFMA.FTZ R86, R89, R66, UR9 ;  /* 0x0000000959567e23 */ /* 0x000fe40008010042 */
[----:B------:R-:W1:Y:S01]  /*1c40*/  @!P0 LDC.64 R66, c[0x0][0x3c0] ;  /* 0x0000f000ff428b82 */ /* 0x000e620000000a00 */
[----:B------:R-:W-:-:S05]  /*1c50*/  FSEL R87, R64, RZ, P3 ;  /* 0x000000ff40577208 */ /* 0x000fca0001800000 */
[----:B------:R-:W-:Y:S02]  /*1c60*/  FADD.FTZ R86, R86, R87 ;  /* 0x0000005756567221 */ /* 0x000fe40000010000 */
[----:B------:R-:W2:Y:S04]  /*1c70*/  @!P0 LDC.64 R64, c[0x0][0x3c8] ;  /* 0x0000f200ff408b82 */ /* 0x000ea80000000a00 */
[----:B------:R-:W3:Y:S01]  /*1c80*/  MUFU.RSQ R86, R86 ;  /* 0x0000005600567308 */ /* 0x000ee20000001400 */
[----:B-1----:R-:W-:-:S05]  /*1c90*/  @!P0 IMAD.WIDE R66, R83, 0x4, R66 ;  /* 0x0000000453428825 */ /* 0x002fca00078e0242 */
[----:B------:R1:W-:Y:S01]  /*1ca0*/  @!P0 STG.E desc[UR6][R66.64], R75 ;  /* 0x0000004b42008986 */ /* 0x0003e2000c101906 */
[----:B--2---:R-:W-:-:S05]  /*1cb0*/  @!P0 IMAD.WIDE R64, R83, 0x4, R64 ;  /* 0x0000000453408825 */ /* 0x004fca00078e0240 */
[----:B---3--:R1:W-:Y:S01]  /*1cc0*/  @!P0 STG.E desc[UR6][R64.64], R86 ;  /* 0x0000005640008986 */ /* 0x0083e2000c101906 */
[----:B-----5:R-:W-:-:S13]  /*1cd0*/  ISETP.GE.AND P0, PT, R74, 0x1, PT ;  /* 0x000000014a00780c */ /* 0x020fda0003f06270 */
[----:B-1----:R-:W-:Y:S05]  /*1ce0*/  @!P0 BRA `(.L_x_6216) ;  /* 0x0000000400a48947 */ /* 0x002fea0003800000 */
[----:B------:R-:W-:Y:S01]  /*1cf0*/  IADD3 R65, PT, PT, R74, -0x1, RZ ;  /* 0xffffffff4a417810 */ /* 0x000fe20007ffe0ff */
[----:B------:R-:W-:Y:S04]  /*1d00*/  BSSY.RECONVERGENT B1, `(.L_x_6217) ;  /* 0x0000037000017945 */ /* 0x000fe80003800200 */
[----:B------:R-:W-:Y:S01]  /*1d10*/  IMAD R65, R65, R88, RZ ;  /* 0x0000005841417224 */ /* 0x000fe200078e02ff */
[----:B------:R-:W-:-:S04]  /*1d20*/  FSEL R88, R75, RZ, !P3 ;  /* 0x000000ff4b587208 */ /* 0x000fc80005800000 */
[----:B------:R-:W-:-:S04]  /*1d30*/  SHF.R.S32.HI R64, RZ, 0x1f, R65 ;  /* 0x0000001fff407819 */ /* 0x000fc80000011441 */
[----:B------:R-:W-:-:S04]  /*1d40*/  LEA.HI R65, R64, R65, RZ, 0x3 ;  /* 0x0000004140417211 */ /* 0x000fc800078f18ff */
[----:B------:R-:W-:Y:S01]  /*1d50*/  LEA.HI.SX32 R87, R65, R84, 0x1d ;  /* 0x0000005441577211 */ /* 0x000fe200078feaff */
[----:B------:R-:W-:Y:S06]  /*1d60*/  @!P2 BRA `(.L_x_6218) ;  /* 0x0000000000c0a947 */ /* 0x000fec0003800000 */
[--C-:B------:R-:W-:Y:S01]  /*1d70*/  FADD.FTZ R65, R48, -R88.reuse ;  /* 0x8000005830417221 */ /* 0x100fe20000010000 */
[----:B------:R-:W-:Y:S01]  /*1d80*/  SHF.L.U32 R64, R12, 0x10, RZ ;  /* 0x000000100c407819 */ /* 0x000fe200000006ff */
[----:B------:R-:W-:Y:S01]  /*1d90*/  IMAD.U32 R74, R17, 0x10000, RZ ;  /* 0x00010000114a7824 */ /* 0x000fe200078e00ff */
[----:B------:R-:W-:Y:S01]  /*1da0*/  SHF.L.U32 R66, R16, 0x10, RZ ;  /* 0x0000001010427819 */ /* 0x000fe200000006ff */
[----:B------:R-:W-:Y:S01]  /*1db0*/  FMUL.FTZ R65, R86, R65 ;  /* 0x0000004156417220 */ /* 0x000fe20000410000 */
[----:B------:R-:W-:Y:S01]  /*1dc0*/  SHF.L.U32 R67, R10, 0x10, RZ ;  /* 0x000000100a437819 */ /* 0x000fe200000006ff */
[----:B------:R-:W-:Y:S01]  /*1dd0*/  FADD.FTZ R91, R55, -R88 ;  /* 0x80000058375b7221 */ /* 0x000fe20000010000 */
[----:B------:R-:W-:Y:S01]  /*1de0*/  SHF.L.U32 R75, R18, 0x10, RZ ;  /* 0x00000010124b7819 */ /* 0x000fe200000006ff */
[----:B------:R-:W-:Y:S01]  /*1df0*/  FFMA.FTZ R89, R65, R64, R66 ;  /* 0x0000004041597223 */ /* 0x000fe20000010042 */
[----:B------:R-:W-:Y:S01]  /*1e00*/  FADD.FTZ R65, R49, -R88 ;  /* 0x8000005831417221 */ /* 0x000fe20000010000 */
[----:B------:R-:W-:Y:S01]  /*1e10*/  SHF.L.U32 R66, R13, 0x10, RZ ;  /* 0x000000100d427819 */ /* 0x000fe200000006ff */
[C---:B------:R-:W-:Y:S01]  /*1e20*/  FMUL.FTZ R91, R86.reuse, R91 ;  /* 0x0000005b565b7220 */ /* 0x040fe20000410000 */
[----:B------:R-:W-:Y:S01]  /*1e30*/  SHF.L.U32 R90, R69, 0x10, RZ ;  /* 0x00000010455a7819 */ /* 0x000fe200000006ff */
[----:B------:R-:W-:Y:S01]  /*1e40*/  FMUL.FTZ R64, R86, R65 ;  /* 0x0000004156407220 */ /* 0x000fe20000410000 */
[----:B------:R-:W-:-:S02]  /*1e50*/  SHF.L.U32 R65, R9, 0x10, RZ ;  /* 0x0000001009417819 */ /* 0x000fc400000006ff */
[----:B0-----:R-:W-:-:S03]  /*1e60*/  SHF.L.U32 R92, R70, 0x10, RZ ;  /* 0x00000010465c7819 */ /* 0x001fc600000006ff */
[----:B------:R-:W-:Y:S01]  /*1e70*/  FFMA.FTZ R64, R64, R65, R67 ;  /* 0x0000004140407223 */ /* 0x000fe20000010043 */
[--C-:B------:R-:W-:Y:S01]  /*1e80*/  FADD.FTZ R65, R50, -R88.reuse ;  /* 0x8000005832417221 */ /* 0x100fe20000010000 */
[----:B------:R-:W-:-:S03]  /*1e90*/  FADD.FTZ R67, R51, -R88 ;  /* 0x8000005833437221 */ /* 0x000fc60000010000 */
[C---:B------:R-:W-:Y:S01]  /*1ea0*/  FMUL.FTZ R65, R86.reuse, R65 ;  /* 0x0000004156417220 */ /* 0x040fe20000410000 */
[----:B------:R-:W-:Y:S01]  /*1eb0*/  FMUL.FTZ R67, R86, R67 ;  /* 0x0000004356437220 */ /* 0x000fe20000410000 */
[----:B------:R-:W-:Y:S02]  /*1ec0*/  F2FP.BF16.F32.PACK_AB R64, R64, R89 ;  /* 0x000000594040723e */ /* 0x000fe400000010ff */
[----:B------:R-:W-:Y:S01]  /*1ed0*/  FFMA.FTZ R65, R65, R66, R74 ;  /* 0x0000004241417223 */ /* 0x000fe2000001004a */
[----:B------:R-:W-:Y:S02]  /*1ee0*/  SHF.L.U32 R74, R11, 0x10, RZ ;  /* 0x000000100b4a7819 */ /* 0x000fe400000006ff */
[----:B------:R-:W-:-:S05]  /*1ef0*/  SHF.L.U32 R66, R68, 0x10, RZ ;  /* 0x0000001044427819 */ /* 0x000fca00000006ff */
        /* <DEDUP_REMOVED lines=8> */
[----:B------:R-:W-:Y:S01]  /*1f80*/  FFMA.FTZ R75, R67, R90, R92 ;  /* 0x0000005a434b7223 */ /* 0x000fe2000001005c */
[----:B------:R-:W-:Y:S01]  /*1f90*/  FADD.FTZ R67, R54, -R88 ;  /* 0x8000005836437221 */ /* 0x000fe20000010000 */
[----:B------:R-:W-:Y:S02]  /*1fa0*/  SHF.L.U32 R90, R15, 0x10, RZ ;  /* 0x000000100f5a7819 */ /* 0x000fe400000006ff */
[----:B------:R-:W-:Y:S01]  /*1fb0*/  SHF.L.U32 R92, R19, 0x10, RZ ;  /* 0x00000010135c7819 */ /* 0x000fe200000006ff */
[----:B------:R-:W-:Y:S01]  /*1fc0*/  FMUL.FTZ R67, R86, R67 ;  /* 0x0000004356437220 */ /* 0x000fe20000410000 */
[----:B------:R-:W-:Y:S02]  /*1fd0*/  F2FP.BF16.F32.PACK_AB R66, R75, R66 ;  /* 0x000000424b42723e */ /* 0x000fe400000010ff */
[----:B------:R-:W0:Y:S01]  /*1fe0*/  LDC.64 R74, c[0x0][0x428] ;  /* 0x00010a00ff4a7b82 */ /* 0x000e220000000a00 */
[----:B------:R-:W-:Y:S01]  /*1ff0*/  FFMA.FTZ R67, R67, R90, R92 ;  /* 0x0000005a43437223 */ /* 0x000fe2000001005c */
[----:B------:R-:W-:-:S02]  /*2000*/  SHF.L.U32 R90, R71, 0x10, RZ ;  /* 0x00000010475a7819 */ /* 0x000fc400000006ff */
[----:B------:R-:W-:-:S05]  /*2010*/  SHF.L.U32 R92, R72, 0x10, RZ ;  /* 0x00000010485c7819 */ /* 0x000fca00000006ff */
[----:B------:R-:W-:-:S05]  /*2020*/  FFMA.FTZ R90, R91, R90, R92 ;  /* 0x0000005a5b5a7223 */ /* 0x000fca000001005c */
[----:B------:R-:W-:Y:S01]  /*2030*/  F2FP.BF16.F32.PACK_AB R67, R90, R67 ;  /* 0x000000435a43723e */ /* 0x000fe200000010ff */
[C---:B0-----:R-:W-:Y:S01]  /*2040*/  IMAD.WIDE.U32 R74, R87.reuse, 0x10, R74 ;  /* 0x00000010574a7825 */ /* 0x041fe200078e004a */
[----:B------:R-:W-:-:S04]  /*2050*/  IADD3 R87, PT, PT, R87, 0x20, RZ ;  /* 0x0000002057577810 */ /* 0x000fc80007ffe0ff */
[----:B------:R1:W-:Y:S03]  /*2060*/  STG.E.128 desc[UR6][R74.64], R64 ;  /* 0x000000404a007986 */ /* 0x0003e6000c101d06 */
.L_x_6218:
[----:B------:R-:W-:Y:S05]  /*2070*/  BSYNC.RECONVERGENT B1 ;  /* 0x0000000000017941 */ /* 0x000fea0003800200 */
.L_x_6217:
[----:B------:R-:W-:Y:S05]  /*2080*/  @!P1 BRA `(.L_x_6216) ;  /* 0x0000000000bc9947 */ /* 0x000fea0003800000 */
[----:B-1----:R-:W-:Y:S01]  /*2090*/  FADD.FTZ R65, R56, -R88 ;  /* 0x8000005838417221 */ /* 0x002fe20000010000 */
[----:B------:R-:W-:Y:S02]  /*20a0*/  SHF.L.U32 R64, R24, 0x10, RZ ;  /* 0x0000001018407819 */ /* 0x000fe400000006ff */
[----:B------:R-:W-:Y:S01]  /*20b0*/  SHF.L.U32 R66, R28, 0x10, RZ ;  /* 0x000000101c427819 */ /* 0x000fe200000006ff */
[----:B------:R-:W-:Y:S01]  /*20c0*/  FMUL.FTZ R65, R86, R65 ;  /* 0x0000004156417220 */ /* 0x000fe20000410000 */
[----:B------:R-:W-:Y:S02]  /*20d0*/  SHF.L.U32 R67, R76, 0x10, RZ ;  /* 0x000000104c437819 */ /* 0x000fe400000006ff */
[----:B------:R-:W-:Y:S01]  /*20e0*/  SHF.L.U32 R74, R29, 0x10, RZ ;  /* 0x000000101d4a7819 */ /* 0x000fe200000006ff */
[----:B------:R-:W-:Y:S01]  /*20f0*/  FFMA.FTZ R89, R65, R64, R66 ;  /* 0x0000004041597223 */ /* 0x000fe20000010042 */
[----:B------:R-:W-:Y:S01]  /*2100*/  FADD.FTZ R65, R57, -R88 ;  /* 0x8000005839417221 */ /* 0x000fe20000010000 */
[----:B------:R-:W-:-:S02]  /*2110*/  SHF.L.U32 R66, R25, 0x10, RZ ;  /* 0x0000001019427819 */ /* 0x000fc400000006ff */
[----:B------:R-:W-:Y:S01]  /*2120*/  SHF.L.U32 R90, R77, 0x10, RZ ;  /* 0x000000104d5a7819 */ /* 0x000fe200000006ff */
[----:B------:R-:W-:Y:S01]  /*2130*/  FMUL.FTZ R64, R86, R65 ;  /* 0x0000004156407220 */ /* 0x000fe20000410000 */
[----:B------:R-:W-:Y:S02]  /*2140*/  SHF.L.U32 R65, R73, 0x10, RZ ;  /* 0x0000001049417819 */ /* 0x000fe400000006ff */
[----:B------:R-:W-:Y:S02]  /*2150*/  SHF.L.U32 R75, R30, 0x10, RZ ;  /* 0x000000101e4b7819 */ /* 0x000fe400000006ff */
[----:B0-----:R-:W-:Y:S01]  /*2160*/  SHF.L.U32 R92, R80, 0x10, RZ ;  /* 0x00000010505c7819 */ /* 0x001fe200000006ff */
        /* <DEDUP_REMOVED lines=8> */
[----:B------:R-:W-:-:S03]  /*21f0*/  SHF.L.U32 R74, R79, 0x10, RZ ;  /* 0x000000104f4a7819 */ /* 0x000fc600000006ff */
        /* <DEDUP_REMOVED lines=15> */
[----:B------:R-:W-:Y:S02]  /*22f0*/  SHF.L.U32 R86, R82, 0x10, RZ ;  /* 0x0000001052567819 */ /* 0x000fe400000006ff */
[----:B------:R-:W-:Y:S01]  /*2300*/  F2FP.BF16.F32.PACK_AB R66, R91, R66 ;  /* 0x000000425b42723e */ /* 0x000fe200000010ff */
[----:B------:R-:W-:Y:S01]  /*2310*/  FFMA.FTZ R67, R67, R74, R92 ;  /* 0x0000004a43437223 */ /* 0x000fe2000001005c */
[----:B------:R-:W-:-:S04]  /*2320*/  IMAD.U32 R74, R81, 0x10000, RZ ;  /* 0x00010000514a7824 */ /* 0x000fc800078e00ff */
[----:B------:R-:W-:-:S05]  /*2330*/  FFMA.FTZ R74, R75, R74, R86 ;  /* 0x0000004a4b4a7223 */ /* 0x000fca0000010056 */
[----:B------:R-:W-:Y:S02]  /*2340*/  F2FP.BF16.F32.PACK_AB R67, R74, R67 ;  /* 0x000000434a43723e */ /* 0x000fe400000010ff */
[----:B------:R-:W0:Y:S02]  /*2350*/  LDC.64 R74, c[0x0][0x428] ;  /* 0x00010a00ff4a7b82 */ /* 0x000e240000000a00 */
[----:B0-----:R-:W-:-:S05]  /*2360*/  IMAD.WIDE.U32 R74, R87, 0x10, R74 ;  /* 0x00000010574a7825 */ /* 0x001fca00078e004a */
[----:B------:R2:W-:Y:S02]  /*2370*/  STG.E.128 desc[UR6][R74.64], R64 ;  /* 0x000000404a007986 */ /* 0x0005e4000c101d06 */
.L_x_6216:
[----:B------:R-:W-:Y:S05]  /*2380*/  BSYNC.RECONVERGENT B0 ;  /* 0x0000000000007941 */ /* 0x000fea0003800200 */
.L_x_6215:
[----:B-12---:R-:W1:Y:S02]  /*2390*/  LDC.64 R64, c[0x0][0x380] ;  /* 0x0000e000ff407b82 */ /* 0x006e640000000a00 */
[----:B-1----:R-:W-:-:S04]  /*23a0*/  LEA R83, R64, R83, 0x2 ;  /* 0x0000005340537211 */ /* 0x002fc800078e10ff */
[----:B------:R-:W-:-:S13]  /*23b0*/  ISETP.GE.AND P0, PT, R83, R65, PT ;  /* 0x000000415300720c */ /* 0x000fda0003f06270 */
[----:B------:R-:W-:Y:S05]  /*23c0*/  @!P0 BRA `(.L_x_6219) ;  /* 0xffffffe000948947 */ /* 0x000fea000383ffff */
[----:B------:R-:W-:Y:S05]  /*23d0*/  EXIT ;  /* 0x000000000000794d */ /* 0x000fea0003800000 */
.L_x_6214:
        /* <DEDUP_REMOVED lines=8> */
.L_x_6221:
[----:B------:R-:W-:Y:S05]  /*2460*/  BSYNC B0 ;  /* 0x0000000000007941 */ /* 0x000fea0003800000 */
.L_x_6220:
        /* <DEDUP_REMOVED lines=8> */
.L_x_6222:
[----:B------:R-:W-:Y:S02]  /*24f0*/  HFMA2 R87, -RZ, RZ, 0, 2.384185791015625e-07 ;  /* 0x00000004ff577431 */ /* 0x000fe400000001ff */
[----:B------:R-:W-:-:S05]  /*2500*/  FADD.FTZ R91, R90, R89 ;  /* 0x000000595a5b7221 */ /* 0x000fca0000010000 */
[----:B------:R-:W-:-:S07]  /*2510*/  MOV R90, R91 ;  /* 0x0000005b005a7202 */ /* 0x000fce0000000f00 */
[----:B------:R-:W-:Y:S05]  /*2520*/  WARPSYNC.COLLECTIVE R67, `(.L_x_6223) ;  /* 0x0000000043087348 */ /* 0x000fea0003c00000 */
[----:B------:R0:W1:Y:S02]  /*2530*/  SHFL.BFLY P4, R89, R90, R87, R86 ;  /* 0x0c0000575a597389 */ /* 0x0000640000080056 */
[----:B01----:R-:W-:Y:S05]  /*2540*/  ENDCOLLECTIVE ;  /* 0x000000000000791b */ /* 0x003fea0003800000 */
.L_x_6223:
[----:B------:R-:W-:Y:S02]  /*2550*/  HFMA2 R87, -RZ, RZ, 0, 4.76837158203125e-07 ;  /* 0x00000008ff577431 */ /* 0x000fe400000001ff */
[----:B------:R-:W-:-:S05]  /*2560*/  FADD.FTZ R92, R91, R89 ;  /* 0x000000595b5c7221 */ /* 0x000fca0000010000 */
[----:B------:R-:W-:-:S07]  /*2570*/  MOV R90, R92 ;  /* 0x0000005c005a7202 */ /* 0x000fce0000000f00 */
[----:B------:R-:W-:Y:S05]  /*2580*/  WARPSYNC.COLLECTIVE R67, `(.L_x_6224) ;  /* 0x0000000043087348 */ /* 0x000fea0003c00000 */
[----:B------:R0:W1:Y:S02]  /*2590*/  SHFL.BFLY P4, R89, R90, R87, R86 ;  /* 0x0c0000575a597389 */ /* 0x0000640000080056 */
[----:B01----:R-:W-:Y:S05]  /*25a0*/  ENDCOLLECTIVE ;  /* 0x000000000000791b */ /* 0x003fea0003800000 */
.L_x_6224:
[----:B------:R-:W-:Y:S02]  /*25b0*/  HFMA2 R87, -RZ, RZ, 0, 9.5367431640625e-07 ;  /* 0x00000010ff577431 */ /* 0x000fe400000001ff */
[----:B------:R-:W-:-:S05]  /*25c0*/  FADD.FTZ R93, R92, R89 ;  /* 0x000000595c5d7221 */ /* 0x000fca0000010000 */
[----:B------:R-:W-:-:S07]  /*25d0*/  MOV R90, R93 ;  /* 0x0000005d005a7202 */ /* 0x000fce0000000f00 */
[----:B------:R-:W-:Y:S05]  /*25e0*/  WARPSYNC.COLLECTIVE R67, `(.L_x_6225) ;  /* 0x0000000043087348 */ /* 0x000fea0003c00000 */
[----:B------:R0:W1:Y:S02]  /*25f0*/  SHFL.BFLY P4, R89, R90, R87, R86 ;  /* 0x0c0000575a597389 */ /* 0x0000640000080056 */
[----:B01----:R-:W-:Y:S05]  /*2600*/  ENDCOLLECTIVE ;  /* 0x000000000000791b */ /* 0x003fea0003800000 */
.L_x_6225:
        /* <DEDUP_REMOVED lines=41> */
.L_x_6226:
[----:B------:R-:W-:Y:S02]  /*28a0*/  HFMA2 R87, -RZ, RZ, 0, 1.1920928955078125e-07 ;  /* 0x00000002ff577431 */ /* 0x000fe400000001ff */
[----:B------:R-:W-:-:S05]  /*28b0*/  FADD.FTZ R65, R64, R89 ;  /* 0x0000005940417221 */ /* 0x000fca0000010000 */
[----:B------:R-:W-:-:S07]  /*28c0*/  MOV R90, R65 ;  /* 0x00000041005a7202 */ /* 0x000fce0000000f00 */
[----:B------:R-:W-:Y:S05]  /*28d0*/  WARPSYNC.COLLECTIVE R67, `(.L_x_6227) ;  /* 0x0000000043087348 */ /* 0x000fea0003c00000 */
[----:B------:R0:W1:Y:S02]  /*28e0*/  SHFL.BFLY P4, R89, R90, R87, R86 ;  /* 0x0c0000575a597389 */ /* 0x0000640000080056 */
[----:B01----:R-:W-:Y:S05]  /*28f0*/  ENDCOLLECTIVE ;  /* 0x000000000000791b */ /* 0x003fea0003800000 */
.L_x_6227:
[----:B------:R-:W-:Y:S01]  /*2900*/  MOV R87, 0x4 ;  /* 0x0000000400577802 */ /* 0x000fe20000000f00 */
[----:B------:R-:W-:-:S07]  /*2910*/  FADD.FTZ R90, R65, R89 ;  /* 0x00000059415a7221 */ /* 0x000fce0000010000 */
[----:B------:R-:W-:Y:S05]  /*2920*/  WARPSYNC.COLLECTIVE R67, `(.L_x_6228) ;  /* 0x0000000043087348 */ /* 0x000fea0003c00000 */
[----:B------:R0:W1:Y:S02]  /*2930*/  SHFL.BFLY P4, R89, R90, R87, R86 ;  /* 0x0c0000575a597389 */ /* 0x0000640000080056 */
[----:B01----:R-:W-:Y:S05]  /*2940*/  ENDCOLLECTIVE ;  /* 0x000000000000791b */ /* 0x003fea0003800000 */
.L_x_6228:
[----:B------:R-:W-:Y:S02]  /*2950*/  HFMA2 R87, -RZ, RZ, 0, 4.76837158203125e-07 ;  /* 0x00000008ff577431 */ /* 0x000fe400000001ff */
[----:B------:R-:W-:-:S05]  /*2960*/  FADD.FTZ R91, R90, R89 ;  /* 0x000000595a5b7221 */ /* 0x000fca0000010000 */
[----:B------:R-:W-:-:S07]  /*2970*/  MOV R90, R91 ;  /* 0x0000005b005a7202 */ /* 0x000fce0000000f00 */
[----:B------:R-:W-:Y:S05]  /*2980*/  WARPSYNC.COLLECTIVE R67, `(.L_x_6229) ;  /* 0x0000000043087348 */ /* 0x000fea0003c00000 */
[----:B------:R0:W1:Y:S02]  /*2990*/  SHFL.BFLY P4, R89, R90, R87, R86 ;  /* 0x0c0000575a597389 */ /* 0x0000640000080056 */
[----:B01----:R-:W-:Y:S05]  /*29a0*/  ENDCOLLECTIVE ;  /* 0x000000000000791b */ /* 0x003fea0003800000 */
.L_x_6229:
[----:B------:R-:W-:Y:S02]  /*29b0*/  HFMA2 R87, -RZ, RZ, 0, 9.5367431640625e-07 ;  /* 0x00000010ff577431 */ /* 0x000fe400000001ff */
[----:B------:R-:W-:-:S05]  /*29c0*/  FADD.FTZ R92, R91, R89 ;  /* 0x000000595b5c7221 */ /* 0x000fca0000010000 */
[----:B------:R-:W-:-:S07]  /*29d0*/  MOV R90, R92 ;  /* 0x0000005c005a7202 */ /* 0x000fce0000000f00 */
[----:B------:R-:W-:Y:S05]  /*29e0*/  WARPSYNC.COLLECTIVE R67, `(.L_x_6230) ;  /* 0x0000000043087348 */ /* 0x000fea0003c00000 */
[----:B------:R0:W1:Y:S02]  /*29f0*/  SHFL.BFLY P4, R89, R90, R87, R86 ;  /* 0x0c0000575a597389 */ /* 0x0000640000080056 */
[----:B01----:R-:W-:Y:S05]  /*2a00*/  ENDCOLLECTIVE ;  /* 0x000000000000791b */ /* 0x003fea0003800000 */
.L_x_6230:
[----:B------:R-:W-:Y:S05]  /*2a10*/  BRA `(.L_x_6231) ;  /* 0xfffffff000747947 */ /* 0x000fea000383ffff */
.L_x_6232:
        /* <DEDUP_REMOVED lines=14> */
.L_x_20275:


//--------------------- .text._ZN10layer_norm13ln_fwd_kernelINS_13Kernel_traitsI13__nv_bfloat16S2_fS2_fjLj512ELj1ELj4ELj1ELj16ENS_18Kernel_traits_baseILj512ES2_S2_fS2_fjLj128EEEEELb0ELb1ELb1ELb1EEEvNS_9FwdParamsE --------------------------
	.section	.text._ZN10layer_norm13ln_fwd_kernelINS_13Kernel_traitsI13__nv_bfloat16S2_fS2_fjLj512ELj1ELj4ELj1ELj16ENS_18Kernel_traits_baseILj512ES2_S2_fS2_fjLj128EEEEELb0ELb1ELb1ELb1EEEvNS_9FwdParamsE,"ax",@progbits
	.align	128
        .global         _ZN10layer_norm13ln_fwd_kernelINS_13Kernel_traitsI13__nv_bfloat16S2_fS2_fjLj512ELj1ELj4ELj1ELj16ENS_18Kernel_traits_baseILj512ES2_S2_fS2_fjLj128EEEEELb0ELb1ELb1ELb1EEEvNS_9FwdParamsE
        .type           _ZN10layer_norm13ln_fwd_kernelINS_13Kernel_traitsI13__nv_bfloat16S2_fS2_fjLj512ELj1ELj4ELj1ELj16ENS_18Kernel_traits_baseILj512ES2_S2_fS2_fjLj128EEEEELb0ELb1ELb1ELb1EEEvNS_9FwdParamsE,@function
        .size           _ZN10layer_norm13ln_fwd_kernelINS_13Kernel_traitsI13__nv_bfloat16S2_fS2_fjLj512ELj1ELj4ELj1ELj16ENS_18Kernel_traits_baseILj512ES2_S2_fS2_fjLj128EEEEELb0ELb1ELb1ELb1EEEvNS_9FwdParamsE,(.L_x_20276 - _ZN10layer_norm13ln_fwd_kernelINS_13Kernel_traitsI13__nv_bfloat16S2_fS2_fjLj512ELj1ELj4ELj1ELj16ENS_18Kernel_traits_baseILj512ES2_S2_fS2_fjLj128EEEEELb0ELb1ELb1ELb1EEEvNS_9FwdParamsE)
        .other          _ZN10layer_norm13ln_fwd_kernelINS_13Kernel_traitsI13__nv_bfloat16S2_fS2_fjLj512ELj1ELj4ELj1ELj16ENS_18Kernel_traits_baseILj512ES2_S2_fS2_fjLj128EEEEELb0ELb1ELb1ELb1EEEvNS_9FwdParamsE,@"STO_CUDA_ENTRY STV_DEFAULT"
_ZN10layer_norm13ln_fwd_kernelINS_13Kernel_traitsI13__nv_bfloat16S2_fS2_fjLj512ELj1ELj4ELj1ELj16ENS_18Kernel_traits_baseILj512ES2_S2_fS2_fjLj128EEEEELb0ELb1ELb1ELb1EEEvNS_9FwdParamsE:
.text._ZN10layer_norm13ln_fwd_kernelINS_13Kernel_traitsI13__nv_bfloat16S2_fS2_fjLj512ELj1ELj4ELj1ELj16ENS_18Kernel_traits_baseILj512ES2_S2_fS2_fjLj128EEEEELb0ELb1ELb1ELb1EEEvNS_9FwdParamsE:
[----:B------:R-:W-:Y:S01]  /*0000*/  LDC R1, c[0x0][0x37c] ;  /* 0x0000df00ff017b82 */ /* 0x000fe20000000800 */
[----:B------:R-:W0:Y:S01]  /*0010*/  S2R R32, SR_TID.X ;  /* 0x0000000000207919 */ /* 0x000e220000002100 */
[----:B------:R-:W1:Y:S06]  /*0020*/  LDCU.64 UR4, c[0x0][0x438] ;  /* 0x00008700ff0477ac */ /* 0x000e6c0008000a00 */
[----:B------:R-:W2:Y:S01]  /*0030*/  LDC.64 R6, c[0x0][0x3e8] ;  /* 0x0000fa00ff067b82 */ /* 0x000ea20000000a00 */
[----:B------:R-:W3:Y:S07]  /*0040*/  LDCU.64 UR6, c[0x0][0x358] ;  /* 0x00006b00ff0677ac */ /* 0x000eee0008000a00 */
[----:B------:R-:W4:Y:S01]  /*0050*/  LDC.64 R2, c[0x0][0x3d0] ;  /* 0x0000f400ff027b82 */ /* 0x000f220000000a00 */
[----:B-1----:R-:W-:-:S04]  /*0060*/  ISETP.NE.U32.AND P0, PT, RZ, UR4, PT ;  /* 0x00000004ff007c0c */ /* 0x002fc8000bf05070 */
[----:B------:R-:W-:Y:S02]  /*0070*/  ISETP.NE.AND.EX P0, PT, RZ, UR5, PT, P0 ;  /* 0x00000005ff007c0c */ /* 0x000fe4000bf05300 */
[----:B0-----:R-:W-:Y:S01]  /*0080*/  LOP3.LUT R74, R32, 0x1f, RZ, 0xc0, !PT ;  /* 0x0000001f204a7812 */ /* 0x001fe200078ec0ff */
[----:B------:R-:W0:Y:S01]  /*0090*/  S2UR UR4, SR_CTAID.X ;  /* 0x00000000000479c3 */ /* 0x000e220000002500 */
[----:B------:R-:W1:Y:S03]  /*00a0*/  LDCU UR5, c[0x0][0x384] ;  /* 0x00007080ff0577ac */ /* 0x000e660008000800 */
[----:B--2---:R-:W-:-:S06]  /*00b0*/  IMAD.WIDE.U32 R6, R74, 0x10, R6 ;  /* 0x000000104a067825 */ /* 0x004fcc00078e0006 */
[----:B------:R-:W2:Y:S01]  /*00c0*/  @P0 LDC.64 R4, c[0x0][0x438] ;  /* 0x00010e00ff040b82 */ /* 0x000ea20000000a00 */
[----:B---3--:R-:W3:Y:S01]  /*00d0*/  LDG.E.128 R8, desc[UR6][R6.64] ;  /* 0x0000000606087981 */ /* 0x008ee2000c1e1d00 */
[----:B----4-:R-:W-:-:S03]  /*00e0*/  IMAD.WIDE.U32 R2, R74, 0x10, R2 ;  /* 0x000000104a027825 */ /* 0x010fc600078e0002 */
[----:B------:R-:W4:Y:S04]  /*00f0*/  LDG.E.128 R20, desc[UR6][R6.64+0x200] ;  /* 0x0002000606147981 */ /* 0x000f28000c1e1d00 */
[----:B------:R-:W4:Y:S04]  /*0100*/  LDG.E.128 R28, desc[UR6][R2.64] ;  /* 0x00000006021c7981 */ /* 0x000f28000c1e1d00 */
[----:B------:R-:W4:Y:S01]  /*0110*/  LDG.E.128 R24, desc[UR6][R2.64+0x200] ;  /* 0x0002000602187981 */ /* 0x000f22000c1e1d00 */
[----:B--2---:R-:W-:-:S05]  /*0120*/  @P0 IMAD.WIDE.U32 R4, R74, 0x10, R4 ;  /* 0x000000104a040825 */ /* 0x004fca00078e0004 */
[----:B------:R-:W5:Y:S01]  /*0130*/  @P0 LDG.E.128 R16, desc[UR6][R4.64] ;  /* 0x0000000604100981 */ /* 0x000f62000c1e1d00 */
[----:B0-----:R-:W-:-:S03]  /*0140*/  USHF.L.U32 UR4, UR4, 0x2, URZ ;  /* 0x0000000204047899 */ /* 0x001fc600080006ff */
[----:B------:R3:W5:Y:S02]  /*0150*/  @P0 LDG.E.128 R12, desc[UR6][R4.64+0x200] ;  /* 0x00020006040c0981 */ /* 0x000764000c1e1d00 */
[-C--:B---3--:R-:W-:Y:S02]  /*0160*/  @P0 MOV R4, R10.reuse ;  /* 0x0000000a00040202 */ /* 0x088fe40000000f00 */
[----:B------:R-:W-:Y:S02]  /*0170*/  @!P0 MOV R4, R10 ;  /* 0x0000000a00048202 */ /* 0x000fe40000000f00 */
[----:B------:R-:W-:-:S04]  /*0180*/  SHF.R.U32.HI R10, RZ, 0x5, R32 ;  /* 0x00000005ff0a7819 */ /* 0x000fc80000011620 */
[----:B------:R-:W-:-:S04]  /*0190*/  LOP3.LUT R10, R10, UR4, RZ, 0xfc, !PT ;  /* 0x000000040a0a7c12 */ /* 0x000fc8000f8efcff */
[----:B-1----:R-:W-:Y:S02]  /*01a0*/  ISETP.GE.AND P1, PT, R10, UR5, PT ;  /* 0x000000050a007c0c */ /* 0x002fe4000bf26270 */
[-C--:B------:R-:W-:Y:S02]  /*01b0*/  @P0 MOV R2, R8.reuse ;  /* 0x0000000800020202 */ /* 0x080fe40000000f00 */
[----:B------:R-:W-:Y:S02]  /*01c0*/  @P0 MOV R3, R9 ;  /* 0x0000000900030202 */ /* 0x000fe40000000f00 */
[----:B------:R-:W-:Y:S01]  /*01d0*/  @P0 MOV R5, R11 ;  /* 0x0000000b00050202 */ /* 0x000fe20000000f00 */
[----:B------:R-:W-:Y:S01]  /*01e0*/  @!P0 IMAD.MOV.U32 R5, RZ, RZ, R11 ;  /* 0x000000ffff058224 */ /* 0x000fe200078e000b */
[----:B------:R-:W-:Y:S01]  /*01f0*/  @!P0 MOV R2, R8 ;  /* 0x0000000800028202 */ /* 0x000fe20000000f00 */
[----:B----4-:R-:W-:Y:S01]  /*0200*/  @P0 IMAD.MOV.U32 R11, RZ, RZ, R20 ;  /* 0x000000ffff0b0224 */ /* 0x010fe200078e0014 */
[----:B------:R-:W-:-:S02]  /*0210*/  @!P0 MOV R3, R9 ;  /* 0x0000000900038202 */ /* 0x000fc40000000f00 */
[----:B------:R-:W-:Y:S02]  /*0220*/  @P0 MOV R63, R28 ;  /* 0x0000001c003f0202 */ /* 0x000fe40000000f00 */
[----:B------:R-:W-:Y:S02]  /*0230*/  @P0 MOV R62, R29 ;  /* 0x0000001d003e0202 */ /* 0x000fe40000000f00 */
[----:B------:R-:W-:Y:S02]  /*0240*/  @P0 MOV R60, R30 ;  /* 0x0000001e003c0202 */ /* 0x000fe40000000f00 */
[----:B------:R-:W-:Y:S02]  /*0250*/  @!P0 CS2R R18, SRZ ;  /* 0x0000000000128805 */ /* 0x000fe4000001ff00 */
[----:B------:R-:W-:Y:S01]  /*0260*/  @P0 MOV R0, R31 ;  /* 0x0000001f00000202 */ /* 0x000fe20000000f00 */
[----:B------:R-:W-:Y:S01]  /*0270*/  @!P0 IMAD.MOV.U32 R0, RZ, RZ, R31 ;  /* 0x000000ffff008224 */ /* 0x000fe200078e001f */
[----:B------:R-:W-:-:S02]  /*0280*/  @P0 MOV R6, R24 ;  /* 0x0000001800060202 */ /* 0x000fc40000000f00 */
[----:B------:R-:W-:Y:S02]  /*0290*/  @P0 MOV R7, R25 ;  /* 0x0000001900070202 */ /* 0x000fe40000000f00 */
[----:B------:R-:W-:Y:S02]  /*02a0*/  @P0 MOV R8, R26 ;  /* 0x0000001a00080202 */ /* 0x000fe40000000f00 */
[----:B------:R-:W-:Y:S02]  /*02b0*/  @P0 MOV R9, R27 ;  /* 0x0000001b00090202 */ /* 0x000fe40000000f00 */
[----:B------:R-:W-:Y:S02]  /*02c0*/  @P0 MOV R48, R21 ;  /* 0x0000001500300202 */ /* 0x000fe40000000f00 */
[----:B------:R-:W-:Y:S02]  /*02d0*/  @P0 MOV R49, R22 ;  /* 0x0000001600310202 */ /* 0x000fe40000000f00 */
[----:B------:R-:W-:-:S02]  /*02e0*/  @P0 MOV R50, R23 ;  /* 0x0000001700320202 */ /* 0x000fc40000000f00 */
        /* <DEDUP_REMOVED lines=12> */
[----:B-----5:R-:W-:Y:S02]  /*03b0*/  @!P0 CS2R R16, SRZ ;  /* 0x0000000000108805 */ /* 0x020fe4000001ff00 */
[----:B------:R-:W-:Y:S02]  /*03c0*/  @!P0 CS2R R14, SRZ ;  /* 0x00000000000e8805 */ /* 0x000fe4000001ff00 */
[----:B------:R-:W-:Y:S02]  /*03d0*/  @!P0 CS2R R12, SRZ ;  /* 0x00000000000c8805 */ /* 0x000fe4000001ff00 */
[----:B------:R-:W-:Y:S01]  /*03e0*/  PRMT R73, R19, 0x7632, R73 ;  /* 0x0000763213497816 */ /* 0x000fe20000000049 */
[----:B------:R-:W0:Y:S01]  /*03f0*/  LDCU UR10, c[0x0][0x40c] ;  /* 0x00008180ff0a77ac */ /* 0x000e220008000800 */
[----:B------:R-:W-:Y:S02]  /*0400*/  PRMT R72, R0, 0x7632, R72 ;  /* 0x0000763200487816 */ /* 0x000fe40000000048 */
[----:B------:R-:W-:Y:S01]  /*0410*/  PRMT R70, R18, 0x7632, R70 ;  /* 0x0000763212467816 */ /* 0x000fe20000000046 */
[----:B------:R-:W1:Y:S01]  /*0420*/  LDCU.U8 UR8, c[0x0][0x410] ;  /* 0x00008200ff0877ac */ /* 0x000e620008000000 */
[----:B------:R-:W-:-:S02]  /*0430*/  PRMT R68, R60, 0x7632, R68 ;  /* 0x000076323c447816 */ /* 0x000fc40000000044 */
[----:B------:R-:W-:Y:S01]  /*0440*/  PRMT R67, R17, 0x7632, R67 ;  /* 0x0000763211437816 */ /* 0x000fe20000000043 */
[----:B------:R-:W2:Y:S01]  /*0450*/  LDCU UR9, c[0x0][0x448] ;  /* 0x00008900ff0977ac */ /* 0x000ea20008000800 */
[----:B------:R-:W-:Y:S02]  /*0460*/  PRMT R66, R62, 0x7632, R66 ;  /* 0x000076323e427816 */ /* 0x000fe40000000042 */
[----:B------:R-:W-:Y:S01]  /*0470*/  PRMT R65, R16, 0x7632, R65 ;  /* 0x0000763210417816 */ /* 0x000fe20000000041 */
[----:B------:R-:W3:Y:S01]  /*0480*/  LDCU.64 UR4, c[0x0][0x3a0] ;  /* 0x00007400ff0477ac */ /* 0x000ee20008000a00 */
[----:B------:R-:W-:Y:S02]  /*0490*/  PRMT R64, R63, 0x7632, R64 ;  /* 0x000076323f407816 */ /* 0x000fe40000000040 */
[----:B------:R-:W-:Y:S02]  /*04a0*/  PRMT R51, R50, 0x7632, R51 ;  /* 0x0000763232337816 */ /* 0x000fe40000000033 */
[----:B------:R-:W-:-:S02]  /*04b0*/  PRMT R52, R49, 0x7632, R52 ;  /* 0x0000763231347816 */ /* 0x000fc40000000034 */
[----:B------:R-:W-:Y:S02]  /*04c0*/  PRMT R53, R48, 0x7632, R53 ;  /* 0x0000763230357816 */ /* 0x000fe40000000035 */
[----:B------:R-:W-:Y:S02]  /*04d0*/  PRMT R54, R5, 0x7632, R54 ;  /* 0x0000763205367816 */ /* 0x000fe40000000036 */
[----:B------:R-:W-:Y:S02]  /*04e0*/  PRMT R55, R4, 0x7632, R55 ;  /* 0x0000763204377816 */ /* 0x000fe40000000037 */
[----:B------:R-:W-:Y:S02]  /*04f0*/  PRMT R58, R3, 0x7632, R58 ;  /* 0x00007632033a7816 */ /* 0x000fe4000000003a */
[----:B012---:R-:W-:-:S07]  /*0500*/  PRMT R59, R2, 0x7632, R59 ;  /* 0x00007632023b7816 */ /* 0x007fce000000003b */
.L_x_6242:
[----:B------:R-:W0:Y:S08]  /*0510*/  LDC.64 R32, c[0x0][0x3f0] ;  /* 0x0000fc00ff207b82 */ /* 0x000e300000000a00 */
[----:B------:R-:W1:Y:S08]  /*0520*/  LDC R38, c[0x0][0x388] ;  /* 0x0000e200ff267b82 */ /* 0x000e700000000800 */
[----:B------:R-:W2:Y:S01]  /*0530*/  LDC.64 R34, c[0x0][0x3f8] ;  /* 0x0000fe00ff227b82 */ /* 0x000ea20000000a00 */
[----:B0-----:R-:W-:-:S05]  /*0540*/  IMAD.WIDE R32, R10, 0x4, R32 ;  /* 0x000000040a207825 */ /* 0x001fca00078e0220 */
[----:B------:R-:W4:Y:S01]  /*0550*/  LDG.E R46, desc[UR6][R32.64] ;  /* 0x00000006202e7981 */ /* 0x000f22000c1e1900 */
[----:B------:R-:W-:Y:S02]  /*0560*/  HFMA2 R44, -RZ, RZ, 0, 0 ;  /* 0x00000000ff2c7431 */ /* 0x000fe400000001ff */
[----:B--2---:R-:W-:-:S05]  /*0570*/  IMAD.WIDE R34, R10, 0x4, R34 ;  /* 0x000000040a227825 */ /* 0x004fca00078e0222 */
[----:B------:R0:W5:Y:S01]  /*0580*/  LDG.E R61, desc[UR6][R34.64] ;  /* 0x00000006223d7981 */ /* 0x000162000c1e1900 */
[----:B----4-:R-:W-:-:S13]  /*0590*/  ISETP.GE.AND P1, PT, R46, 0x1, PT ;  /* 0x000000012e00780c */ /* 0x010fda0003f26270 */
        /* <DEDUP_REMOVED lines=8> */
[----:B---3--:R-:W-:Y:S01]  /*0620*/  ISETP.NE.U32.AND P0, PT, RZ, UR4, PT ;  /* 0x00000004ff007c0c */ /* 0x008fe2000bf05070 */
[----:B------:R-:W-:-:S03]  /*0630*/  IMAD R36, R10, R38, RZ ;  /* 0x000000260a247224 */ /* 0x000fc600078e02ff */
[----:B------:R-:W-:Y:S02]  /*0640*/  ISETP.NE.AND.EX P0, PT, RZ, UR5, PT, P0 ;  /* 0x00000005ff007c0c */ /* 0x000fe4000bf05300 */
[----:B------:R-:W-:Y:S01]  /*0650*/  SHF.R.S32.HI R37, RZ, 0x1f, R36 ;  /* 0x0000001fff257819 */ /* 0x000fe20000011424 */
[----:B------:R-:W-:Y:S03]  /*0660*/  BSSY.RECONVERGENT B0, `(.L_x_6233) ;  /* 0x0000071000007945 */ /* 0x000fe60003800200 */
[----:B------:R-:W-:-:S04]  /*0670*/  LEA.HI R37, R37, R36, RZ, 0x3 ;  /* 0x0000002425257211 */ /* 0x000fc800078f18ff */
[----:B------:R-:W-:-:S03]  /*0680*/  LEA.HI.SX32 R56, R37, R74, 0x1d ;  /* 0x0000004a25387211 */ /* 0x000fc600078feaff */
[----:B0-----:R-:W-:Y:S05]  /*0690*/  @!P0 BRA `(.L_x_6234) ;  /* 0x0000000000e88947 */ /* 0x001fea0003800000 */
[----:B------:R-:W0:Y:S02]  /*06a0*/  LDC.64 R28, c[0x0][0x3a0] ;  /* 0x0000e800ff1c7b82 */ /* 0x000e240000000a00 */
[----:B0-----:R-:W-:-:S05]  /*06b0*/  IMAD.WIDE.U32 R28, R56, 0x20, R28 ;  /* 0x00000020381c7825 */ /* 0x001fca00078e001c */
[----:B------:R-:W2:Y:S04]  /*06c0*/  LDG.E.128 R24, desc[UR6][R28.64] ;  /* 0x000000061c187981 */ /* 0x000ea8000c1e1d00 */
[----:B------:R-:W3:Y:S01]  /*06d0*/  LDG.E.128 R28, desc[UR6][R28.64+0x10] ;  /* 0x000010061c1c7981 */ /* 0x000ee2000c1e1d00 */
[----:B------:R-:W-:-:S13]  /*06e0*/  ISETP.GT.AND P2, PT, R46, RZ, PT ;  /* 0x000000ff2e00720c */ /* 0x000fda0003f44270 */
[----:B------:R-:W0:Y:S01]  /*06f0*/  @P2 LDC R41, c[0x0][0x40c] ;  /* 0x00010300ff292b82 */ /* 0x000e220000000800 */
[C---:B-----5:R-:W-:Y:S02]  /*0700*/  @P2 PRMT R33, R20.reuse, 0x7632, R33 ;  /* 0x0000763214212816 */ /* 0x060fe40000000021 */
[----:B------:R-:W-:Y:S02]  /*0710*/  @P2 SHF.L.U32 R32, R20, 0x10, RZ ;  /* 0x0000001014202819 */ /* 0x000fe400000006ff */
[----:B------:R-:W-:Y:S02]  /*0720*/  @P2 SHF.L.U32 R38, R33, 0x10, RZ ;  /* 0x0000001021262819 */ /* 0x000fe400000006ff */
[----:B------:R-:W-:Y:S01]  /*0730*/  @P2 SHF.L.U32 R40, R59, 0x10, RZ ;  /* 0x000000103b282819 */ /* 0x000fe200000006ff */
[----:B------:R-:W1:Y:S01]  /*0740*/  @P2 LDC R39, c[0x0][0x40c] ;  /* 0x00010300ff272b82 */ /* 0x000e620000000800 */
[----:B------:R-:W-:Y:S02]  /*0750*/  @P2 SHF.L.U32 R34, R2, 0x10, RZ ;  /* 0x0000001002222819 */ /* 0x000fe400000006ff */
[----:B------:R-:W-:-:S02]  /*0760*/  @P2 PRMT R42, R21, 0x7632, R42 ;  /* 0x00007632152a2816 */ /* 0x000fc4000000002a */
[----:B------:R-:W-:Y:S02]  /*0770*/  @P2 SHF.L.U32 R76, R23, 0x10, RZ ;  /* 0x00000010174c2819 */ /* 0x000fe400000006ff */
[----:B------:R-:W-:Y:S01]  /*0780*/  @P2 SHF.L.U32 R43, R42, 0x10, RZ ;  /* 0x000000102a2b2819 */ /* 0x000fe200000006ff */
[----:B------:R-:W4:Y:S01]  /*0790*/  @P2 LDC R35, c[0x0][0x40c] ;  /* 0x00010300ff232b82 */ /* 0x000f220000000800 */
[----:B------:R-:W-:-:S07]  /*07a0*/  @P2 SHF.L.U32 R42, R22, 0x10, RZ ;  /* 0x00000010162a2819 */ /* 0x000fce00000006ff */
[----:B------:R-:W4:Y:S01]  /*07b0*/  @P2 LDC R36, c[0x0][0x40c] ;  /* 0x00010300ff242b82 */ /* 0x000f220000000800 */
[----:B0-----:R-:W-:Y:S01]  /*07c0*/  @P2 FMUL.FTZ R38, R38, R41 ;  /* 0x0000002926262220 */ /* 0x001fe20000410000 */
[----:B------:R-:W-:Y:S01]  /*07d0*/  @P2 SHF.L.U32 R41, R3, 0x10, RZ ;  /* 0x0000001003292819 */ /* 0x000fe200000006ff */
[----:B-1----:R-:W-:-:S05]  /*07e0*/  @P2 FMUL.FTZ R39, R32, R39 ;  /* 0x0000002720272220 */ /* 0x002fca0000410000 */
[----:B------:R-:W0:Y:S01]  /*07f0*/  @P2 LDC R37, c[0x0][0x40c] ;  /* 0x00010300ff252b82 */ /* 0x000e220000000800 */
[----:B----4-:R-:W-:Y:S01]  /*0800*/  @P2 FMUL.FTZ R36, R43, R36 ;  /* 0x000000242b242220 */ /* 0x010fe20000410000 */
[----:B0-----:R-:W-:Y:S01]  /*0810*/  @P2 FMUL.FTZ R37, R42, R37 ;  /* 0x000000252a252220 */ /* 0x001fe20000410000 */
[----:B--2---:R-:W-:Y:S01]  /*0820*/  MOV R33, R25 ;  /* 0x0000001900217202 */ /* 0x004fe20000000f00 */
[----:B------:R-:W-:Y:S01]  /*0830*/  @P2 FFMA.FTZ R33, R38, R40, R25 ;  /* 0x0000002826212223 */ /* 0x000fe20000010019 */
[----:B------:R-:W-:Y:S01]  /*0840*/  @!P2 MOV R32, R24 ;  /* 0x000000180020a202 */ /* 0x000fe20000000f00 */
[----:B------:R-:W-:Y:S02]  /*0850*/  @P2 FFMA.FTZ R32, R39, R34, R24 ;  /* 0x0000002227202223 */ /* 0x000fe40000010018 */
[----:B------:R-:W0:Y:S01]  /*0860*/  @P2 LDC R38, c[0x0][0x40c] ;  /* 0x00010300ff262b82 */ /* 0x000e220000000800 */
[----:B------:R-:W-:Y:S01]  /*0870*/  @P2 IMAD.U32 R40, R21, 0x10000, RZ ;  /* 0x0001000015282824 */ /* 0x000fe200078e00ff */
[----:B------:R-:W-:-:S03]  /*0880*/  MOV R34, R26 ;  /* 0x0000001a00227202 */ /* 0x000fc60000000f00 */
[----:B------:R-:W-:Y:S01]  /*0890*/  @P2 FMUL.FTZ R35, R40, R35 ;  /* 0x0000002328232220 */ /* 0x000fe20000410000 */
[----:B------:R-:W-:Y:S02]  /*08a0*/  @P2 SHF.L.U32 R40, R58, 0x10, RZ ;  /* 0x000000103a282819 */ /* 0x000fe400000006ff */
[----:B------:R-:W1:Y:S01]  /*08b0*/  @P2 LDC R39, c[0x0][0x40c] ;  /* 0x00010300ff272b82 */ /* 0x000e620000000800 */
[----:B------:R-:W-:Y:S01]  /*08c0*/  @P2 FFMA.FTZ R34, R35, R41, R26 ;  /* 0x0000002923222223 */ /* 0x000fe2000001001a */
[----:B------:R-:W-:Y:S02]  /*08d0*/  @P2 PRMT R41, R22, 0x7632, R41 ;  /* 0x0000763216292816 */ /* 0x000fe40000000029 */
[----:B------:R-:W-:Y:S01]  /*08e0*/  MOV R35, R27 ;  /* 0x0000001b00237202 */ /* 0x000fe20000000f00 */
[----:B------:R-:W-:Y:S01]  /*08f0*/  @P2 FFMA.FTZ R35, R36, R40, R27 ;  /* 0x0000002824232223 */ /* 0x000fe2000001001b */
[----:B------:R-:W-:Y:S01]  /*0900*/  @P2 SHF.L.U32 R40, R4, 0x10, RZ ;  /* 0x0000001004282819 */ /* 0x000fe200000006ff */
[----:B------:R-:W-:Y:S01]  /*0910*/  @P2 IMAD.U32 R41, R41, 0x10000, RZ ;  /* 0x0001000029292824 */ /* 0x000fe200078e00ff */
[----:B---3--:R-:W-:-:S03]  /*0920*/  MOV R36, R28 ;  /* 0x0000001c00247202 */ /* 0x008fc60000000f00 */
[----:B------:R-:W-:Y:S01]  /*0930*/  @P2 FFMA.FTZ R36, R37, R40, R28 ;  /* 0x0000002825242223 */ /* 0x000fe2000001001c */
[----:B------:R-:W-:Y:S02]  /*0940*/  @P2 SHF.L.U32 R40, R5, 0x10, RZ ;  /* 0x0000001005282819 */ /* 0x000fe400000006ff */
[----:B------:R-:W-:Y:S01]  /*0950*/  MOV R37, R29 ;  /* 0x0000001d00257202 */ /* 0x000fe20000000f00 */
[----:B0-----:R-:W-:Y:S01]  /*0960*/  @P2 FMUL.FTZ R42, R41, R38 ;  /* 0x00000026292a2220 */ /* 0x001fe20000410000 */
[----:B------:R-:W-:Y:S01]  /*0970*/  MOV R38, R30 ;  /* 0x0000001e00267202 */ /* 0x000fe20000000f00 */
[----:B-1----:R-:W-:Y:S01]  /*0980*/  @P2 FMUL.FTZ R41, R76, R39 ;  /* 0x000000274c292220 */ /* 0x002fe20000410000 */
[----:B------:R-:W-:-:S03]  /*0990*/  @P2 SHF.L.U32 R39, R55, 0x10, RZ ;  /* 0x0000001037272819 */ /* 0x000fc600000006ff */
[----:B------:R-:W-:Y:S02]  /*09a0*/  @P2 FFMA.FTZ R38, R41, R40, R30 ;  /* 0x0000002829262223 */ /* 0x000fe4000001001e */
[----:B------:R-:W-:Y:S01]  /*09b0*/  @P2 FFMA.FTZ R37, R42, R39, R29 ;  /* 0x000000272a252223 */ /* 0x000fe2000001001d */
[----:B------:R-:W-:Y:S01]  /*09c0*/  MOV R39, R31 ;  /* 0x0000001f00277202 */ /* 0x000fe20000000f00 */
[----:B------:R-:W-:Y:S06]  /*09d0*/  @!P2 BRA `(.L_x_6235) ;  /* 0x0000000000e4a947 */ /* 0x000fec0003800000 */
[----:B------:R-:W-:Y:S02]  /*09e0*/  PRMT R39, R23, 0x7632, R39 ;  /* 0x0000763217277816 */ /* 0x000fe40000000027 */
[----:B------:R-:W-:-:S03]  /*09f0*/  SHF.L.U32 R41, R54, 0x10, RZ ;  /* 0x0000001036297819 */ /* 0x000fc600000006ff */
[----:B------:R-:W-:-:S04]  /*0a00*/  IMAD.U32 R39, R39, 0x10000, RZ ;  /* 0x0001000027277824 */ /* 0x000fc800078e00ff */
[----:B------:R-:W-:-:S04]  /*0a10*/  FMUL.FTZ R40, R39, UR10 ;  /* 0x0000000a27287c20 */ /* 0x000fc80008410000 */
[----:B------:R-:W-:Y:S01]  /*0a20*/  FFMA.FTZ R39, R40, R41, R31 ;  /* 0x0000002928277223 */ /* 0x000fe2000001001f */
[----:B------:R-:W-:Y:S06]  /*0a30*/  BRA `(.L_x_6235) ;  /* 0x0000000000cc7947 */ /* 0x000fec0003800000 */
.L_x_6234:
[----:B------:R-:W0:Y:S01]  /*0a40*/  @P1 LDC R37, c[0x0][0x40c] ;  /* 0x00010300ff251b82 */ /* 0x000e220000000800 */
[C---:B-----5:R-:W-:Y:S01]  /*0a50*/  @P1 SHF.L.U32 R34, R20.reuse, 0x10, RZ ;  /* 0x0000001014221819 */ /* 0x060fe200000006ff */
[----:B------:R-:W-:Y:S01]  /*0a60*/  @P1 IMAD.U32 R41, R3, 0x10000, RZ ;  /* 0x0001000003291824 */ /* 0x000fe200078e00ff */
[----:B------:R-:W-:Y:S02]  /*0a70*/  @P1 PRMT R32, R20, 0x7632, R32 ;  /* 0x0000763214201816 */ /* 0x000fe40000000020 */
[----:B------:R-:W-:Y:S02]  /*0a80*/  @P1 SHF.L.U32 R39, R2, 0x10, RZ ;  /* 0x0000001002271819 */ /* 0x000fe400000006ff */
[----:B------:R-:W-:Y:S01]  /*0a90*/  @P1 SHF.L.U32 R33, R32, 0x10, RZ ;  /* 0x0000001020211819 */ /* 0x000fe200000006ff */
[----:B------:R-:W1:Y:S01]  /*0aa0*/  @P1 LDC R38, c[0x0][0x40c] ;  /* 0x00010300ff261b82 */ /* 0x000e620000000800 */
[----:B------:R-:W-:Y:S02]  /*0ab0*/  MOV R32, RZ ;  /* 0x000000ff00207202 */ /* 0x000fe40000000f00 */
[----:B------:R-:W-:-:S05]  /*0ac0*/  @P1 SHF.L.U32 R43, R22, 0x10, RZ ;  /* 0x00000010162b1819 */ /* 0x000fca00000006ff */
[----:B------:R-:W2:Y:S08]  /*0ad0*/  @P1 LDC R42, c[0x0][0x40c] ;  /* 0x00010300ff2a1b82 */ /* 0x000eb00000000800 */
[----:B------:R-:W3:Y:S01]  /*0ae0*/  @P1 LDC R35, c[0x0][0x40c] ;  /* 0x00010300ff231b82 */ /* 0x000ee20000000800 */
[----:B0-----:R-:W-:Y:S01]  /*0af0*/  @P1 FMUL.FTZ R34, R34, R37 ;  /* 0x0000002522221220 */ /* 0x001fe20000410000 */
[----:B------:R-:W-:-:S03]  /*0b00*/  @P1 SHF.L.U32 R37, R21, 0x10, RZ ;  /* 0x0000001015251819 */ /* 0x000fc600000006ff */
[----:B------:R-:W-:Y:S01]  /*0b10*/  @P1 FMUL.FTZ R32, R34, R39 ;  /* 0x0000002722201220 */ /* 0x000fe20000410000 */
[----:B------:R-:W-:Y:S02]  /*0b20*/  @P1 SHF.L.U32 R39, R59, 0x10, RZ ;  /* 0x000000103b271819 */ /* 0x000fe400000006ff */
[----:B------:R-:W0:Y:S01]  /*0b30*/  @P1 LDC R36, c[0x0][0x40c] ;  /* 0x00010300ff241b82 */ /* 0x000e220000000800 */
[----:B-1----:R-:W-:Y:S01]  /*0b40*/  @P1 FMUL.FTZ R38, R33, R38 ;  /* 0x0000002621261220 */ /* 0x002fe20000410000 */
[----:B------:R-:W-:Y:S02]  /*0b50*/  @P1 PRMT R33, R21, 0x7632, R33 ;  /* 0x0000763215211816 */ /* 0x000fe40000000021 */
[----:B------:R-:W-:Y:S02]  /*0b60*/  MOV R34, RZ ;  /* 0x000000ff00227202 */ /* 0x000fe40000000f00 */
[----:B------:R-:W-:Y:S01]  /*0b70*/  @P1 SHF.L.U32 R40, R33, 0x10, RZ ;  /* 0x0000001021281819 */ /* 0x000fe200000006ff */
[----:B--2---:R-:W-:Y:S01]  /*0b80*/  @P1 FMUL.FTZ R42, R37, R42 ;  /* 0x0000002a252a1220 */ /* 0x004fe20000410000 */
[----:B------:R-:W-:Y:S01]  /*0b90*/  MOV R33, RZ ;  /* 0x000000ff00217202 */ /* 0x000fe20000000f00 */
[----:B------:R-:W1:Y:S01]  /*0ba0*/  @P1 LDC R37, c[0x0][0x40c] ;  /* 0x00010300ff251b82 */ /* 0x000e620000000800 */
[----:B------:R-:W-:Y:S01]  /*0bb0*/  @P1 FMUL.FTZ R33, R38, R39 ;  /* 0x0000002726211220 */ /* 0x000fe20000410000 */
[----:B------:R-:W-:Y:S01]  /*0bc0*/  @P1 FMUL.FTZ R34, R42, R41 ;  /* 0x000000292a221220 */ /* 0x000fe20000410000 */
[----:B------:R-:W-:-:S02]  /*0bd0*/  @P1 SHF.L.U32 R41, R58, 0x10, RZ ;  /* 0x000000103a291819 */ /* 0x000fc400000006ff */
[----:B------:R-:W-:Y:S01]  /*0be0*/  @P1 SHF.L.U32 R42, R4, 0x10, RZ ;  /* 0x00000010042a1819 */ /* 0x000fe200000006ff */
[----:B---3--:R-:W-:Y:S01]  /*0bf0*/  @P1 FMUL.FTZ R40, R40, R35 ;  /* 0x0000002328281220 */ /* 0x008fe20000410000 */
[----:B------:R-:W-:Y:S01]  /*0c00*/  MOV R35, RZ ;  /* 0x000000ff00237202 */ /* 0x000fe20000000f00 */
[----:B------:R-:W2:Y:S02]  /*0c10*/  @P1 LDC R38, c[0x0][0x40c] ;  /* 0x00010300ff261b82 */ /* 0x000ea40000000800 */
[----:B------:R-:W-:Y:S01]  /*0c20*/  @P1 FMUL.FTZ R35, R40, R41 ;  /* 0x0000002928231220 */ /* 0x000fe20000410000 */
[----:B------:R-:W-:Y:S02]  /*0c30*/  @P1 PRMT R40, R22, 0x7632, R40 ;  /* 0x0000763216281816 */ /* 0x000fe40000000028 */
[----:B------:R-:W-:Y:S01]  /*0c40*/  @P1 PRMT R41, R23, 0x7632, R41 ;  /* 0x0000763217291816 */ /* 0x000fe20000000029 */
[----:B0-----:R-:W-:Y:S01]  /*0c50*/  @P1 FMUL.FTZ R43, R43, R36 ;  /* 0x000000242b2b1220 */ /* 0x001fe20000410000 */
[----:B------:R-:W-:Y:S01]  /*0c60*/  MOV R36, RZ ;  /* 0x000000ff00247202 */ /* 0x000fe20000000f00 */
[----:B------:R-:W0:Y:S01]  /*0c70*/  @P1 LDC R39, c[0x0][0x40c] ;  /* 0x00010300ff271b82 */ /* 0x000e220000000800 */
[----:B------:R-:W-:-:S02]  /*0c80*/  @P1 IMAD.U32 R40, R40, 0x10000, RZ ;  /* 0x0001000028281824 */ /* 0x000fc400078e00ff */
[----:B------:R-:W-:Y:S01]  /*0c90*/  @P1 FMUL.FTZ R36, R43, R42 ;  /* 0x0000002a2b241220 */ /* 0x000fe20000410000 */
[----:B------:R-:W-:Y:S02]  /*0ca0*/  @P1 SHF.L.U32 R42, R41, 0x10, RZ ;  /* 0x00000010292a1819 */ /* 0x000fe400000006ff */
[----:B------:R-:W-:Y:S02]  /*0cb0*/  @P1 SHF.L.U32 R41, R55, 0x10, RZ ;  /* 0x0000001037291819 */ /* 0x000fe400000006ff */
[----:B------:R-:W-:Y:S01]  /*0cc0*/  @P1 SHF.L.U32 R43, R23, 0x10, RZ ;  /* 0x00000010172b1819 */ /* 0x000fe200000006ff */
[----:B-1----:R-:W-:Y:S01]  /*0cd0*/  @P1 FMUL.FTZ R40, R40, R37 ;  /* 0x0000002528281220 */ /* 0x002fe20000410000 */
[----:B------:R-:W-:-:S03]  /*0ce0*/  MOV R37, RZ ;  /* 0x000000ff00257202 */ /* 0x000fc60000000f00 */
[----:B------:R-:W-:Y:S01]  /*0cf0*/  @P1 FMUL.FTZ R37, R40, R41 ;  /* 0x0000002928251220 */ /* 0x000fe20000410000 */
[----:B------:R-:W-:Y:S02]  /*0d00*/  @P1 SHF.L.U32 R40, R5, 0x10, RZ ;  /* 0x0000001005281819 */ /* 0x000fe400000006ff */
[----:B------:R-:W-:Y:S01]  /*0d10*/  @P1 SHF.L.U32 R41, R54, 0x10, RZ ;  /* 0x0000001036291819 */ /* 0x000fe200000006ff */
[----:B--2---:R-:W-:Y:S01]  /*0d20*/  @P1 FMUL.FTZ R43, R43, R38 ;  /* 0x000000262b2b1220 */ /* 0x004fe20000410000 */
[----:B0-----:R-:W-:Y:S01]  /*0d30*/  @P1 FMUL.FTZ R42, R42, R39 ;  /* 0x000000272a2a1220 */ /* 0x001fe20000410000 */
[----:B------:R-:W-:Y:S02]  /*0d40*/  CS2R R38, SRZ ;  /* 0x0000000000267805 */ /* 0x000fe4000001ff00 */
[----:B------:R-:W-:Y:S01]  /*0d50*/  @P1 FMUL.FTZ R38, R43, R40 ;  /* 0x000000282b261220 */ /* 0x000fe20000410000 */
[----:B------:R-:W-:-:S07]  /*0d60*/  @P1 FMUL.FTZ R39, R42, R41 ;  /* 0x000000292a271220 */ /* 0x000fce0000410000 */
.L_x_6235:
[----:B------:R-:W-:Y:S05]  /*0d70*/  BSYNC.RECONVERGENT B0 ;  /* 0x0000000000007941 */ /* 0x000fea0003800200 */
.L_x_6233:
[----:B------:R-:W0:Y:S01]  /*0d80*/  @P1 LDC.64 R42, c[0x0][0x390] ;  /* 0x0000e400ff2a1b82 */ /* 0x000e220000000a00 */
[----:B------:R-:W-:-:S07]  /*0d90*/  @P1 IADD3 R45, PT, PT, R44, 0x20, RZ ;  /* 0x000000202c2d1810 */ /* 0x000fce0007ffe0ff */
[----:B------:R-:W1:Y:S08]  /*0da0*/  LDC.64 R76, c[0x0][0x3a8] ;  /* 0x0000ea00ff4c7b82 */ /* 0x000e700000000a00 */
[----:B------:R-:W2:Y:S01]  /*0db0*/  @P0 LDC.64 R40, c[0x0][0x3a0] ;  /* 0x0000e800ff280b82 */ /* 0x000ea20000000a00 */
[----:B0-----:R-:W-:-:S04]  /*0dc0*/  @P1 IMAD.WIDE.U32 R42, R45, 0x10, R42 ;  /* 0x000000102d2a1825 */ /* 0x001fc800078e002a */
[C---:B-1----:R-:W-:Y:S01]  /*0dd0*/  IMAD.WIDE.U32 R44, R56.reuse, 0x20, R76 ;  /* 0x00000020382c7825 */ /* 0x042fe200078e004c */
[----:B------:R-:W-:-:S04]  /*0de0*/  IADD3 R56, PT, PT, R56, 0x20, RZ ;  /* 0x0000002038387810 */ /* 0x000fc80007ffe0ff */
[----:B------:R0:W-:Y:S01]  /*0df0*/  STG.E.128 desc[UR6][R44.64], R32 ;  /* 0x000000202c007986 */ /* 0x0001e2000c101d06 */
[----:B--2---:R-:W-:-:S03]  /*0e00*/  @P0 IMAD.WIDE.U32 R40, R56, 0x20, R40 ;  /* 0x0000002038280825 */ /* 0x004fc600078e0028 */
[----:B------:R0:W-:Y:S04]  /*0e10*/  STG.E.128 desc[UR6][R44.64+0x10], R36 ;  /* 0x000010242c007986 */ /* 0x0001e8000c101d06 */
[----:B------:R0:W5:Y:S04]  /*0e20*/  @P1 LDG.E.128 R20, desc[UR6][R42.64] ;  /* 0x000000062a141981 */ /* 0x000168000c1e1d00 */
[----:B------:R0:W5:Y:S04]  /*0e30*/  @P0 LDG.E.128 R24, desc[UR6][R40.64] ;  /* 0x0000000628180981 */ /* 0x000168000c1e1d00 */
[----:B------:R0:W5:Y:S01]  /*0e40*/  @P0 LDG.E.128 R28, desc[UR6][R40.64+0x10] ;  /* 0x00001006281c0981 */ /* 0x000162000c1e1d00 */
[----:B------:R-:W-:Y:S04]  /*0e50*/  BSSY.RECONVERGENT B0, `(.L_x_6236) ;  /* 0x000006e000007945 */ /* 0x000fe80003800200 */
[----:B------:R-:W-:Y:S05]  /*0e60*/  @!P0 BRA `(.L_x_6237) ;  /* 0x0000000000dc8947 */ /* 0x000fea0003800000 */
[----:B------:R-:W-:-:S13]  /*0e70*/  ISETP.GT.AND P0, PT, R46, RZ, PT ;  /* 0x000000ff2e00720c */ /* 0x000fda0003f04270 */
[----:B0-----:R-:W0:Y:S01]  /*0e80*/  @P0 LDC R41, c[0x0][0x40c] ;  /* 0x00010300ff290b82 */ /* 0x001e220000000800 */
[----:B-----5:R-:W-:-:S07]  /*0e90*/  @P0 IMAD.U32 R40, R20, 0x10000, RZ ;  /* 0x0001000014280824 */ /* 0x020fce00078e00ff */
[----:B------:R-:W1:Y:S08]  /*0ea0*/  @P0 LDC R42, c[0x0][0x40c] ;  /* 0x00010300ff2a0b82 */ /* 0x000e700000000800 */
[----:B------:R-:W2:Y:S01]  /*0eb0*/  @P0 LDC R45, c[0x0][0x40c] ;  /* 0x00010300ff2d0b82 */ /* 0x000ea20000000800 */
[----:B0-----:R-:W-:Y:S01]  /*0ec0*/  @P0 FMUL.FTZ R43, R40, R41 ;  /* 0x00000029282b0220 */ /* 0x001fe20000410000 */
[----:B------:R-:W-:-:S06]  /*0ed0*/  @P0 SHF.L.U32 R41, R11, 0x10, RZ ;  /* 0x000000100b290819 */ /* 0x000fcc00000006ff */
[----:B------:R-:W0:Y:S01]  /*0ee0*/  @P0 LDC R44, c[0x0][0x40c] ;  /* 0x00010300ff2c0b82 */ /* 0x000e220000000800 */
[----:B------:R-:W-:Y:S01]  /*0ef0*/  MOV R40, R24 ;  /* 0x0000001800287202 */ /* 0x000fe20000000f00 */
[----:B------:R-:W-:Y:S01]  /*0f00*/  @P0 FFMA.FTZ R40, R43, R41, R24 ;  /* 0x000000292b280223 */ /* 0x000fe20000010018 */
[----:B------:R-:W-:Y:S02]  /*0f10*/  @P0 PRMT R41, R20, 0x7632, R41 ;  /* 0x0000763214290816 */ /* 0x000fe40000000029 */
[----:B------:R-:W-:-:S03]  /*0f20*/  PRMT R43, R11, 0x7632, R43 ;  /* 0x000076320b2b7816 */ /* 0x000fc6000000002b */
[----:B------:R-:W3:Y:S01]  /*0f30*/  @P0 LDC R47, c[0x0][0x40c] ;  /* 0x00010300ff2f0b82 */ /* 0x000ee20000000800 */
[----:B------:R-:W-:Y:S02]  /*0f40*/  @P0 SHF.L.U32 R41, R41, 0x10, RZ ;  /* 0x0000001029290819 */ /* 0x000fe400000006ff */
[----:B------:R-:W-:-:S03]  /*0f50*/  @P0 SHF.L.U32 R43, R43, 0x10, RZ ;  /* 0x000000102b2b0819 */ /* 0x000fc600000006ff */
[----:B-1----:R-:W-:Y:S01]  /*0f60*/  @P0 FMUL.FTZ R42, R41, R42 ;  /* 0x0000002a292a0220 */ /* 0x002fe20000410000 */
[----:B------:R-:W-:Y:S01]  /*0f70*/  MOV R41, R25 ;  /* 0x0000001900297202 */ /* 0x000fe20000000f00 */
[----:B------:R-:W1:Y:S02]  /*0f80*/  @P0 LDC R46, c[0x0][0x40c] ;  /* 0x00010300ff2e0b82 */ /* 0x000e640000000800 */
[----:B------:R-:W-:Y:S01]  /*0f90*/  @P0 FFMA.FTZ R41, R42, R43, R25 ;  /* 0x0000002b2a290223 */ /* 0x000fe20000010019 */
[----:B------:R-:W-:Y:S02]  /*0fa0*/  @P0 SHF.L.U32 R42, R21, 0x10, RZ ;  /* 0x00000010152a0819 */ /* 0x000fe400000006ff */
[----:B------:R-:W-:-:S03]  /*0fb0*/  @P0 SHF.L.U32 R43, R48, 0x10, RZ ;  /* 0x00000010302b0819 */ /* 0x000fc600000006ff */
[----:B--2---:R-:W-:Y:S01]  /*0fc0*/  @P0 FMUL.FTZ R45, R42, R45 ;  /* 0x0000002d2a2d0220 */ /* 0x004fe20000410000 */
[----:B------:R-:W-:-:S03]  /*0fd0*/  MOV R42, R26 ;  /* 0x0000001a002a7202 */ /* 0x000fc60000000f00 */
[----:B------:R-:W-:Y:S01]  /*0fe0*/  @P0 FFMA.FTZ R42, R45, R43, R26 ;  /* 0x0000002b2d2a0223 */ /* 0x000fe2000001001a */
[----:B------:R-:W-:Y:S02]  /*0ff0*/  @P0 PRMT R43, R21, 0x7632, R43 ;  /* 0x00007632152b0816 */ /* 0x000fe4000000002b */
[----:B------:R-:W-:-:S03]  /*1000*/  @P0 SHF.L.U32 R45, R53, 0x10, RZ ;  /* 0x00000010352d0819 */ /* 0x000fc600000006ff */
[----:B------:R-:W-:-:S04]  /*1010*/  @P0 IMAD.U32 R43, R43, 0x10000, RZ ;  /* 0x000100002b2b0824 */ /* 0x000fc800078e00ff */
[----:B0-----:R-:W-:Y:S01]  /*1020*/  @P0 FMUL.FTZ R44, R43, R44 ;  /* 0x0000002c2b2c0220 */ /* 0x001fe20000410000 */
[----:B------:R-:W-:-:S03]  /*1030*/  MOV R43, R27 ;  /* 0x0000001b002b7202 */ /* 0x000fc60000000f00 */
[----:B------:R-:W-:Y:S01]  /*1040*/  @P0 FFMA.FTZ R43, R44, R45, R27 ;  /* 0x0000002d2c2b0223 */ /* 0x000fe2000001001b */
[----:B------:R-:W-:Y:S02]  /*1050*/  @P0 SHF.L.U32 R44, R22, 0x10, RZ ;  /* 0x00000010162c0819 */ /* 0x000fe400000006ff */
[----:B------:R-:W-:-:S03]  /*1060*/  @P0 SHF.L.U32 R45, R49, 0x10, RZ ;  /* 0x00000010312d0819 */ /* 0x000fc600000006ff */
[----:B---3--:R-:W-:Y:S01]  /*1070*/  @P0 FMUL.FTZ R47, R44, R47 ;  /* 0x0000002f2c2f0220 */ /* 0x008fe20000410000 */
[----:B------:R-:W-:-:S03]  /*1080*/  MOV R44, R28 ;  /* 0x0000001c002c7202 */ /* 0x000fc60000000f00 */
[----:B------:R-:W-:Y:S01]  /*1090*/  @P0 FFMA.FTZ R44, R47, R45, R28 ;  /* 0x0000002d2f2c0223 */ /* 0x000fe2000001001c */
[----:B------:R-:W-:Y:S02]  /*10a0*/  @P0 PRMT R45, R22, 0x7632, R45 ;  /* 0x00007632162d0816 */ /* 0x000fe4000000002d */
[----:B------:R-:W-:Y:S02]  /*10b0*/  @P0 SHF.L.U32 R47, R52, 0x10, RZ ;  /* 0x00000010342f0819 */ /* 0x000fe400000006ff */
[----:B------:R-:W-:-:S05]  /*10c0*/  @P0 SHF.L.U32 R45, R45, 0x10, RZ ;  /* 0x000000102d2d0819 */ /* 0x000fca00000006ff */
[----:B-1----:R-:W-:Y:S01]  /*10d0*/  @P0 FMUL.FTZ R46, R45, R46 ;  /* 0x0000002e2d2e0220 */ /* 0x002fe20000410000 */
[----:B------:R-:W-:-:S03]  /*10e0*/  MOV R45, R29 ;  /* 0x0000001d002d7202 */ /* 0x000fc60000000f00 */
[----:B------:R-:W-:Y:S01]  /*10f0*/  @P0 FFMA.FTZ R45, R46, R47, R29 ;  /* 0x0000002f2e2d0223 */ /* 0x000fe2000001001d */
[----:B------:R-:W-:Y:S01]  /*1100*/  @P0 IMAD.U32 R46, R23, 0x10000, RZ ;  /* 0x00010000172e0824 */ /* 0x000fe200078e00ff */
[----:B------:R-:W0:Y:S03]  /*1110*/  @P0 LDC R47, c[0x0][0x40c] ;  /* 0x00010300ff2f0b82 */ /* 0x000e260000000800 */
[----:B0-----:R-:W-:Y:S01]  /*1120*/  @P0 FMUL.FTZ R57, R46, R47 ;  /* 0x0000002f2e390220 */ /* 0x001fe20000410000 */
[----:B------:R-:W-:Y:S02]  /*1130*/  @P0 SHF.L.U32 R47, R50, 0x10, RZ ;  /* 0x00000010322f0819 */ /* 0x000fe400000006ff */
[----:B------:R-:W-:-:S03]  /*1140*/  MOV R46, R30 ;  /* 0x0000001e002e7202 */ /* 0x000fc60000000f00 */
[----:B------:R-:W-:Y:S01]  /*1150*/  @P0 FFMA.FTZ R46, R57, R47, R30 ;  /* 0x0000002f392e0223 */ /* 0x000fe2000001001e */
[----:B------:R-:W-:Y:S01]  /*1160*/  MOV R47, R31 ;  /* 0x0000001f002f7202 */ /* 0x000fe20000000f00 */
[----:B------:R-:W-:Y:S06]  /*1170*/  @!P0 BRA `(.L_x_6238) ;  /* 0x0000000000ec8947 */ /* 0x000fec0003800000 */
[----:B------:R-:W-:Y:S02]  /*1180*/  PRMT R47, R23, 0x7632, R47 ;  /* 0x00007632172f7816 */ /* 0x000fe4000000002f */
[----:B------:R-:W-:Y:S02]  /*1190*/  SHF.L.U32 R57, R51, 0x10, RZ ;  /* 0x0000001033397819 */ /* 0x000fe400000006ff */
[----:B------:R-:W-:-:S05]  /*11a0*/  SHF.L.U32 R47, R47, 0x10, RZ ;  /* 0x000000102f2f7819 */ /* 0x000fca00000006ff */
[----:B------:R-:W-:-:S04]  /*11b0*/  FMUL.FTZ R47, R47, UR10 ;  /* 0x0000000a2f2f7c20 */ /* 0x000fc80008410000 */
[----:B------:R-:W-:Y:S01]  /*11c0*/  FFMA.FTZ R47, R47, R57, R31 ;  /* 0x000000392f2f7223 */ /* 0x000fe2000001001f */
[----:B------:R-:W-:Y:S06]  /*11d0*/  BRA `(.L_x_6238) ;  /* 0x0000000000d47947 */ /* 0x000fec0003800000 */
.L_x_6237:
[----:B0-----:R-:W0:Y:S01]  /*11e0*/  @P1 LDC R41, c[0x0][0x40c] ;  /* 0x00010300ff291b82 */ /* 0x001e220000000800 */
[----:B-----5:R-:W-:Y:S02]  /*11f0*/  @P1 SHF.L.U32 R40, R20, 0x10, RZ ;  /* 0x0000001014281819 */ /* 0x020fe400000006ff */
[C---:B------:R-:W-:Y:S02]  /*1200*/  @P1 SHF.L.U32 R42, R11.reuse, 0x10, RZ ;  /* 0x000000100b2a1819 */ /* 0x040fe400000006ff */
[----:B------:R-:W-:Y:S02]  /*1210*/  PRMT R43, R11, 0x7632, R43 ;  /* 0x000076320b2b7816 */ /* 0x000fe4000000002b */
[----:B------:R-:W-:Y:S01]  /*1220*/  @P1 SHF.L.U32 R57, R50, 0x10, RZ ;  /* 0x0000001032391819 */ /* 0x000fe200000006ff */
[----:B------:R-:W1:Y:S01]  /*1230*/  @P1 LDC R44, c[0x0][0x40c] ;  /* 0x00010300ff2c1b82 */ /* 0x000e620000000800 */
[----:B------:R-:W-:Y:S02]  /*1240*/  @P1 SHF.L.U32 R43, R43, 0x10, RZ ;  /* 0x000000102b2b1819 */ /* 0x000fe400000006ff */
[----:B------:R-:W-:-:S05]  /*1250*/  @P1 SHF.L.U32 R69, R51, 0x10, RZ ;  /* 0x0000001033451819 */ /* 0x000fca00000006ff */
[----:B------:R-:W2:Y:S01]  /*1260*/  @P1 LDC R45, c[0x0][0x40c] ;  /* 0x00010300ff2d1b82 */ /* 0x000ea20000000800 */
[----:B0-----:R-:W-:Y:S01]  /*1270*/  @P1 FMUL.FTZ R41, R40, R41 ;  /* 0x0000002928291220 */ /* 0x001fe20000410000 */
[----:B------:R-:W-:-:S06]  /*1280*/  HFMA2 R40, -RZ, RZ, 0, 0 ;  /* 0x00000000ff287431 */ /* 0x000fcc00000001ff */
[----:B------:R-:W0:Y:S01]  /*1290*/  @P1 LDC R46, c[0x0][0x40c] ;  /* 0x00010300ff2e1b82 */ /* 0x000e220000000800 */
[----:B------:R-:W-:Y:S01]  /*12a0*/  @P1 FMUL.FTZ R40, R41, R42 ;  /* 0x0000002a29281220 */ /* 0x000fe20000410000 */
[----:B------:R-:W-:-:S06]  /*12b0*/  @P1 PRMT R41, R20, 0x7632, R41 ;  /* 0x0000763214291816 */ /* 0x000fcc0000000029 */
[----:B------:R-:W3:Y:S01]  /*12c0*/  @P1 LDC R47, c[0x0][0x40c] ;  /* 0x00010300ff2f1b82 */ /* 0x000ee20000000800 */
[----:B------:R-:W-:-:S04]  /*12d0*/  @P1 IMAD.U32 R41, R41, 0x10000, RZ ;  /* 0x0001000029291824 */ /* 0x000fc800078e00ff */
[----:B-1----:R-:W-:Y:S01]  /*12e0*/  @P1 FMUL.FTZ R42, R41, R44 ;  /* 0x0000002c292a1220 */ /* 0x002fe20000410000 */
        /* <DEDUP_REMOVED lines=10> */
[----:B0-----:R-:W-:Y:S01]  /*1390*/  @P1 FMUL.FTZ R44, R43, R46 ;  /* 0x0000002e2b2c1220 */ /* 0x001fe20000410000 */
[----:B------:R-:W-:Y:S02]  /*13a0*/  MOV R43, RZ ;  /* 0x000000ff002b7202 */ /* 0x000fe40000000f00 */
[----:B------:R-:W-:Y:S01]  /*13b0*/  @P1 SHF.L.U32 R46, R49, 0x10, RZ ;  /* 0x00000010312e1819 */ /* 0x000fe200000006ff */
[----:B------:R-:W-:Y:S01]  /*13c0*/  @P1 FMUL.FTZ R43, R45, R44 ;  /* 0x0000002c2d2b1220 */ /* 0x000fe20000410000 */
[C---:B------:R-:W-:Y:S01]  /*13d0*/  @P1 IMAD.U32 R44, R22.reuse, 0x10000, RZ ;  /* 0x00010000162c1824 */ /* 0x040fe200078e00ff */
[----:B------:R-:W-:-:S03]  /*13e0*/  @P1 PRMT R45, R22, 0x7632, R45 ;  /* 0x00007632162d1816 */ /* 0x000fc6000000002d */
[----:B---3--:R-:W-:Y:S01]  /*13f0*/  @P1 FMUL.FTZ R47, R44, R47 ;  /* 0x0000002f2c2f1220 */ /* 0x008fe20000410000 */
[----:B------:R-:W-:Y:S01]  /*1400*/  HFMA2 R44, -RZ, RZ, 0, 0 ;  /* 0x00000000ff2c7431 */ /* 0x000fe200000001ff */
[----:B------:R-:W-:Y:S02]  /*1410*/  @P1 SHF.L.U32 R45, R45, 0x10, RZ ;  /* 0x000000102d2d1819 */ /* 0x000fe400000006ff */
[----:B------:R-:W-:Y:S01]  /*1420*/  @P1 FMUL.FTZ R44, R47, R46 ;  /* 0x0000002e2f2c1220 */ /* 0x000fe20000410000 */
[----:B------:R-:W-:Y:S01]  /*1430*/  @P1 SHF.L.U32 R47, R52, 0x10, RZ ;  /* 0x00000010342f1819 */ /* 0x000fe200000006ff */
[----:B------:R-:W0:Y:S02]  /*1440*/  @P1 LDC R46, c[0x0][0x40c] ;  /* 0x00010300ff2e1b82 */ /* 0x000e240000000800 */
[----:B0-----:R-:W-:Y:S01]  /*1450*/  @P1 FMUL.FTZ R46, R45, R46 ;  /* 0x0000002e2d2e1220 */ /* 0x001fe20000410000 */
[----:B------:R-:W-:-:S03]  /*1460*/  MOV R45, RZ ;  /* 0x000000ff002d7202 */ /* 0x000fc60000000f00 */
[----:B------:R-:W-:Y:S01]  /*1470*/  @P1 FMUL.FTZ R45, R47, R46 ;  /* 0x0000002e2f2d1220 */ /* 0x000fe20000410000 */
[----:B------:R-:W-:Y:S01]  /*1480*/  @P1 SHF.L.U32 R46, R23, 0x10, RZ ;  /* 0x00000010172e1819 */ /* 0x000fe200000006ff */
[----:B------:R-:W0:Y:S04]  /*1490*/  @P1 LDC R47, c[0x0][0x40c] ;  /* 0x00010300ff2f1b82 */ /* 0x000e280000000800 */
[----:B0-----:R-:W-:Y:S01]  /*14a0*/  @P1 FMUL.FTZ R47, R46, R47 ;  /* 0x0000002f2e2f1220 */ /* 0x001fe20000410000 */
[----:B------:R-:W-:-:S03]  /*14b0*/  HFMA2 R46, -RZ, RZ, 0, 0 ;  /* 0x00000000ff2e7431 */ /* 0x000fc600000001ff */
[----:B------:R-:W-:Y:S01]  /*14c0*/  @P1 FMUL.FTZ R46, R47, R57 ;  /* 0x000000392f2e1220 */ /* 0x000fe20000410000 */
[----:B------:R-:W-:Y:S01]  /*14d0*/  @P1 PRMT R47, R23, 0x7632, R47 ;  /* 0x00007632172f1816 */ /* 0x000fe2000000002f */
[----:B------:R-:W0:Y:S04]  /*14e0*/  @P1 LDC R57, c[0x0][0x40c] ;  /* 0x00010300ff391b82 */ /* 0x000e280000000800 */
[----:B------:R-:W-:-:S04]  /*14f0*/  @P1 IMAD.U32 R47, R47, 0x10000, RZ ;  /* 0x000100002f2f1824 */ /* 0x000fc800078e00ff */
[----:B0-----:R-:W-:Y:S01]  /*1500*/  @P1 FMUL.FTZ R57, R47, R57 ;  /* 0x000000392f391220 */ /* 0x001fe20000410000 */
[----:B------:R-:W-:-:S03]  /*1510*/  MOV R47, RZ ;  /* 0x000000ff002f7202 */ /* 0x000fc60000000f00 */
[----:B------:R-:W-:-:S07]  /*1520*/  @P1 FMUL.FTZ R47, R69, R57 ;  /* 0x00000039452f1220 */ /* 0x000fce0000410000 */
.L_x_6238:
[----:B------:R-:W-:Y:S05]  /*1530*/  BSYNC.RECONVERGENT B0 ;  /* 0x0000000000007941 */ /* 0x000fea0003800200 */
.L_x_6236:
[----:B------:R-:W-:-:S04]  /*1540*/  IMAD.WIDE.U32 R56, R56, 0x20, R76 ;  /* 0x0000002038387825 */ /* 0x000fc800078e004c */
[----:B------:R-:W-:Y:S01]  /*1550*/  FADD.FTZ R76, RZ, R32 ;  /* 0x00000020ff4c7221 */ /* 0x000fe20000010000 */
[----:B------:R-:W-:Y:S01]  /*1560*/  UMOV UR11, 0xffffffff ;  /* 0xffffffff000b7882 */ /* 0x000fe20000000000 */
[----:B------:R-:W-:Y:S02]  /*1570*/  ISETP.NE.AND P1, PT, R74, RZ, PT ;  /* 0x000000ff4a00720c */ /* 0x000fe40003f25270 */
[----:B------:R-:W-:Y:S01]  /*1580*/  FADD.FTZ R69, R76, R33 ;  /* 0x000000214c457221 */ /* 0x000fe20000010000 */
[----:B------:R-:W-:Y:S03]  /*1590*/  STG.E.128 desc[UR6][R56.64], R40 ;  /* 0x0000002838007986 */ /* 0x000fe6000c101d06 */
        /* <DEDUP_REMOVED lines=69> */
.L_x_6254:
[----:B-1----:R-:W-:Y:S01]  /*19f0*/  FADD.FTZ R69, R76, R77 ;  /* 0x0000004d4c457221 */ /* 0x002fe20000010000 */
[----:B------:R-:W-:Y:S01]  /*1a00*/  FMUL.FTZ R75, R71, R71 ;  /* 0x00000047474b7220 */ /* 0x000fe20000410000 */
[----:B------:R-:W-:Y:S01]  /*1a10*/  ISETP.NE.AND P0, PT, RZ, UR8, PT ;  /* 0x00000008ff007c0c */ /* 0x000fe2000bf05270 */
[----:B------:R-:W-:Y:S01]  /*1a20*/  BSSY.RECONVERGENT B0, `(.L_x_6240) ;  /* 0x000007a000007945 */ /* 0x000fe20003800200 */
[----:B------:R-:W-:Y:S02]  /*1a30*/  FFMA.FTZ R69, R69, R56, UR9 ;  /* 0x0000000945457e23 */ /* 0x000fe40008010038 */
[----:B------:R-:W1:Y:S01]  /*1a40*/  @!P1 LDC.64 R56, c[0x0][0x3c0] ;  /* 0x0000f000ff389b82 */ /* 0x000e620000000a00 */
[----:B0-----:R-:W-:-:S05]  /*1a50*/  FSEL R76, R75, RZ, P0 ;  /* 0x000000ff4b4c7208 */ /* 0x001fca0000000000 */
[----:B------:R-:W-:-:S06]  /*1a60*/  FADD.FTZ R69, R69, R76 ;  /* 0x0000004c45457221 */ /* 0x000fcc0000010000 */
[----:B------:R-:W0:Y:S01]  /*1a70*/  MUFU.RSQ R69, R69 ;  /* 0x0000004500457308 */ /* 0x000e220000001400 */
[----:B-1----:R-:W-:-:S05]  /*1a80*/  @!P1 IMAD.WIDE R56, R10, 0x4, R56 ;  /* 0x000000040a389825 */ /* 0x002fca00078e0238 */
[----:B------:R1:W-:Y:S02]  /*1a90*/  @!P1 STG.E desc[UR6][R56.64], R71 ;  /* 0x0000004738009986 */ /* 0x0003e4000c101906 */
[----:B-1----:R-:W1:Y:S02]  /*1aa0*/  @!P1 LDC.64 R56, c[0x0][0x3c8] ;  /* 0x0000f200ff389b82 */ /* 0x002e640000000a00 */
[----:B-1----:R-:W-:-:S05]  /*1ab0*/  @!P1 IMAD.WIDE R56, R10, 0x4, R56 ;  /* 0x000000040a389825 */ /* 0x002fca00078e0238 */
[----:B0-----:R0:W-:Y:S01]  /*1ac0*/  @!P1 STG.E desc[UR6][R56.64], R69 ;  /* 0x0000004538009986 */ /* 0x0011e2000c101906 */
[----:B------:R-:W-:-:S13]  /*1ad0*/  ISETP.GE.AND P1, PT, R61, 0x1, PT ;  /* 0x000000013d00780c */ /* 0x000fda0003f26270 */
[----:B0-----:R-:W-:Y:S05]  /*1ae0*/  @!P1 BRA `(.L_x_6241) ;  /* 0x0000000400b49947 */ /* 0x001fea0003800000 */
[----:B------:R-:W-:Y:S01]  /*1af0*/  FSEL R71, R71, RZ, !P0 ;  /* 0x000000ff47477208 */ /* 0x000fe20004000000 */
[----:B------:R-:W0:Y:S01]  /*1b00*/  LDC R77, c[0x0][0x388] ;  /* 0x0000e200ff4d7b82 */ /* 0x000e220000000800 */
[----:B------:R-:W-:Y:S02]  /*1b10*/  SHF.L.U32 R57, R63, 0x10, RZ ;  /* 0x000000103f397819 */ /* 0x000fe400000006ff */
[----:B------:R-:W-:Y:S01]  /*1b20*/  SHF.L.U32 R75, R16, 0x10, RZ ;  /* 0x00000010104b7819 */ /* 0x000fe200000006ff */
[C---:B------:R-:W-:Y:S01]  /*1b30*/  FADD.FTZ R32, -R71.reuse, R32 ;  /* 0x0000002047207221 */ /* 0x040fe20000010100 */
[----:B------:R-:W-:Y:S01]  /*1b40*/  FADD.FTZ R56, -R71, R33 ;  /* 0x0000002147387221 */ /* 0x000fe20000010100 */
[----:B------:R-:W-:Y:S01]  /*1b50*/  SHF.L.U32 R33, R65, 0x10, RZ ;  /* 0x0000001041217819 */ /* 0x000fe200000006ff */
[----:B------:R-:W-:Y:S01]  /*1b60*/  FADD.FTZ R34, -R71, R34 ;  /* 0x0000002247227221 */ /* 0x000fe20000010100 */
[C---:B------:R-:W-:Y:S01]  /*1b70*/  FMUL.FTZ R32, R69.reuse, R32 ;  /* 0x0000002045207220 */ /* 0x040fe20000410000 */
[----:B------:R-:W-:Y:S01]  /*1b80*/  FMUL.FTZ R56, R69, R56 ;  /* 0x0000003845387220 */ /* 0x000fe20000410000 */
[----:B------:R-:W-:Y:S01]  /*1b90*/  IADD3 R61, PT, PT, R61, -0x1, RZ ;  /* 0xffffffff3d3d7810 */ /* 0x000fe20007ffe0ff */
[C---:B------:R-:W-:Y:S01]  /*1ba0*/  FADD.FTZ R40, -R71.reuse, R40 ;  /* 0x0000002847287221 */ /* 0x040fe20000010100 */
[----:B------:R-:W-:Y:S01]  /*1bb0*/  FFMA.FTZ R32, R32, R57, R75 ;  /* 0x0000003920207223 */ /* 0x000fe2000001004b */
[----:B------:R-:W-:Y:S01]  /*1bc0*/  SHF.L.U32 R57, R64, 0x10, RZ ;  /* 0x0000001040397819 */ /* 0x000fe200000006ff */
[----:B------:R-:W-:Y:S01]  /*1bd0*/  FADD.FTZ R44, -R71, R44 ;  /* 0x0000002c472c7221 */ /* 0x000fe20000010100 */
[----:B------:R-:W-:Y:S01]  /*1be0*/  SHF.L.U32 R75, R67, 0x10, RZ ;  /* 0x00000010434b7819 */ /* 0x000fe200000006ff */
[----:B------:R-:W-:Y:S01]  /*1bf0*/  FMUL.FTZ R40, R69, R40 ;  /* 0x0000002845287220 */ /* 0x000fe20000410000 */
[----:B------:R-:W-:Y:S01]  /*1c00*/  FADD.FTZ R42, -R71, R42 ;  /* 0x0000002a472a7221 */ /* 0x000fe20000010100 */
[----:B------:R-:W-:Y:S01]  /*1c10*/  FFMA.FTZ R57, R56, R57, R33 ;  /* 0x0000003938397223 */ /* 0x000fe20000010021 */
[----:B------:R-:W-:Y:S01]  /*1c20*/  FMUL.FTZ R33, R69, R34 ;  /* 0x0000002245217220 */ /* 0x000fe20000410000 */
[----:B------:R-:W-:Y:S01]  /*1c30*/  SHF.L.U32 R34, R62, 0x10, RZ ;  /* 0x000000103e227819 */ /* 0x000fe200000006ff */
[----:B------:R-:W-:-:S02]  /*1c40*/  IMAD.U32 R56, R17, 0x10000, RZ ;  /* 0x0001000011387824 */ /* 0x000fc400078e00ff */
[----:B------:R-:W-:Y:S01]  /*1c50*/  FMUL.FTZ R42, R69, R42 ;  /* 0x0000002a452a7220 */ /* 0x000fe20000410000 */
[----:B------:R-:W-:Y:S01]  /*1c60*/  F2FP.BF16.F32.PACK_AB R32, R57, R32 ;  /* 0x000000203920723e */ /* 0x000fe200000010ff */
[----:B0-----:R-:W-:Y:S02]  /*1c70*/  IMAD R61, R61, R77, RZ ;  /* 0x0000004d3d3d7224 */ /* 0x001fe400078e02ff */
[----:B------:R-:W-:Y:S01]  /*1c80*/  FFMA.FTZ R33, R33, R34, R56 ;  /* 0x0000002221217223 */ /* 0x000fe20000010038 */
[----:B------:R-:W-:Y:S01]  /*1c90*/  FADD.FTZ R34, -R71, R35 ;  /* 0x0000002347227221 */ /* 0x000fe20000010100 */
[----:B------:R-:W-:Y:S02]  /*1ca0*/  SHF.L.U32 R35, R66, 0x10, RZ ;  /* 0x0000001042237819 */ /* 0x000fe400000006ff */
[----:B------:R-:W-:Y:S01]  /*1cb0*/  SHF.L.U32 R57, R6, 0x10, RZ ;  /* 0x0000001006397819 */ /* 0x000fe200000006ff */
[----:B------:R-:W-:-:S04]  /*1cc0*/  FMUL.FTZ R34, R69, R34 ;  /* 0x0000002245227220 */ /* 0x000fc80000410000 */
[----:B------:R-:W-:Y:S01]  /*1cd0*/  FFMA.FTZ R56, R34, R35, R75 ;  /* 0x0000002322387223 */ /* 0x000fe2000001004b */
[C---:B------:R-:W-:Y:S01]  /*1ce0*/  FADD.FTZ R34, -R71.reuse, R36 ;  /* 0x0000002447227221 */ /* 0x040fe20000010100 */
[----:B------:R-:W-:Y:S01]  /*1cf0*/  SHF.L.U32 R35, R60, 0x10, RZ ;  /* 0x000000103c237819 */ /* 0x000fe200000006ff */
[----:B------:R-:W-:Y:S01]  /*1d00*/  FADD.FTZ R36, -R71, R37 ;  /* 0x0000002547247221 */ /* 0x000fe20000010100 */
[----:B------:R-:W-:Y:S01]  /*1d10*/  SHF.L.U32 R75, R18, 0x10, RZ ;  /* 0x00000010124b7819 */ /* 0x000fe200000006ff */
[C---:B------:R-:W-:Y:S01]  /*1d20*/  FMUL.FTZ R34, R69.reuse, R34 ;  /* 0x0000002245227220 */ /* 0x040fe20000410000 */
[----:B------:R-:W-:Y:S01]  /*1d30*/  SHF.L.U32 R37, R68, 0x10, RZ ;  /* 0x0000001044257819 */ /* 0x000fe200000006ff */
[----:B------:R-:W-:Y:S01]  /*1d40*/  FMUL.FTZ R36, R69, R36 ;  /* 0x0000002445247220 */ /* 0x000fe20000410000 */
[----:B------:R-:W-:Y:S01]  /*1d50*/  F2FP.BF16.F32.PACK_AB R33, R56, R33 ;  /* 0x000000213821723e */ /* 0x000fe200000010ff */
[----:B------:R-:W-:Y:S01]  /*1d60*/  FFMA.FTZ R34, R34, R35, R75 ;  /* 0x0000002322227223 */ /* 0x000fe2000001004b */
[----:B------:R-:W-:Y:S01]  /*1d70*/  SHF.L.U32 R35, R70, 0x10, RZ ;  /* 0x0000001046237819 */ /* 0x000fe200000006ff */
[----:B------:R-:W-:Y:S01]  /*1d80*/  FADD.FTZ R56, -R71, R47 ;  /* 0x0000002f47387221 */ /* 0x000fe20000010100 */
[----:B------:R-:W-:-:S02]  /*1d90*/  SHF.L.U32 R75, R19, 0x10, RZ ;  /* 0x00000010134b7819 */ /* 0x000fc400000006ff */
[----:B------:R-:W-:Y:S01]  /*1da0*/  PRMT R47, R7, 0x7632, R47 ;  /* 0x00007632072f7816 */ /* 0x000fe2000000002f */
[----:B------:R-:W-:Y:S01]  /*1db0*/  FFMA.FTZ R37, R36, R37, R35 ;  /* 0x0000002524257223 */ /* 0x000fe20000010023 */
[----:B------:R-:W-:Y:S01]  /*1dc0*/  FADD.FTZ R36, -R71, R38 ;  /* 0x0000002647247221 */ /* 0x000fe20000010100 */
[----:B------:R-:W-:Y:S01]  /*1dd0*/  SHF.L.U32 R35, R0, 0x10, RZ ;  /* 0x0000001000237819 */ /* 0x000fe200000006ff */
[----:B------:R-:W-:Y:S01]  /*1de0*/  FMUL.FTZ R56, R69, R56 ;  /* 0x0000003845387220 */ /* 0x000fe20000410000 */
[----:B------:R-:W-:Y:S01]  /*1df0*/  SHF.L.U32 R47, R47, 0x10, RZ ;  /* 0x000000102f2f7819 */ /* 0x000fe200000006ff */
[----:B------:R-:W-:Y:S01]  /*1e00*/  FMUL.FTZ R36, R69, R36 ;  /* 0x0000002445247220 */ /* 0x000fe20000410000 */
[----:B------:R-:W-:-:S03]  /*1e10*/  F2FP.BF16.F32.PACK_AB R34, R37, R34 ;  /* 0x000000222522723e */ /* 0x000fc600000010ff */
[----:B------:R-:W-:Y:S01]  /*1e20*/  FFMA.FTZ R35, R36, R35, R75 ;  /* 0x0000002324237223 */ /* 0x000fe2000001004b */
[----:B------:R-:W-:Y:S01]  /*1e30*/  FADD.FTZ R36, -R71, R39 ;  /* 0x0000002747247221 */ /* 0x000fe20000010100 */
[----:B------:R-:W-:Y:S01]  /*1e40*/  IMAD.U32 R39, R72, 0x10000, RZ ;  /* 0x0001000048277824 */ /* 0x000fe200078e00ff */
[----:B------:R-:W-:Y:S02]  /*1e50*/  SHF.L.U32 R75, R73, 0x10, RZ ;  /* 0x00000010494b7819 */ /* 0x000fe400000006ff */
[----:B------:R-:W-:-:S04]  /*1e60*/  FMUL.FTZ R36, R69, R36 ;  /* 0x0000002445247220 */ /* 0x000fc80000410000 */
[----:B------:R-:W-:Y:S01]  /*1e70*/  FFMA.FTZ R36, R36, R39, R75 ;  /* 0x0000002724247223 */ /* 0x000fe2000001004b */
[----:B------:R-:W-:Y:S01]  /*1e80*/  SHF.L.U32 R75, R12, 0x10, RZ ;  /* 0x000000100c4b7819 */ /* 0x000fe200000006ff */
[----:B------:R-:W0:Y:S03]  /*1e90*/  LDC.64 R38, c[0x0][0x428] ;  /* 0x00010a00ff267b82 */ /* 0x000e260000000a00 */
[----:B------:R-:W-:Y:S01]  /*1ea0*/  F2FP.BF16.F32.PACK_AB R35, R36, R35 ;  /* 0x000000232423723e */ /* 0x000fe200000010ff */
[----:B------:R-:W-:Y:S01]  /*1eb0*/  FFMA.FTZ R40, R40, R57, R75 ;  /* 0x0000003928287223 */ /* 0x000fe2000001004b */
[----:B------:R-:W-:Y:S02]  /*1ec0*/  SHF.R.S32.HI R36, RZ, 0x1f, R61 ;  /* 0x0000001fff247819 */ /* 0x000fe4000001143d */
[----:B------:R-:W-:Y:S02]  /*1ed0*/  SHF.L.U32 R57, R7, 0x10, RZ ;  /* 0x0000001007397819 */ /* 0x000fe400000006ff */
[----:B------:R-:W-:-:S02]  /*1ee0*/  LEA.HI R61, R36, R61, RZ, 0x3 ;  /* 0x0000003d243d7211 */ /* 0x000fc400078f18ff */
[----:B------:R-:W-:Y:S02]  /*1ef0*/  SHF.L.U32 R75, R13, 0x10, RZ ;  /* 0x000000100d4b7819 */ /* 0x000fe400000006ff */
[----:B------:R-:W-:-:S05]  /*1f00*/  LEA.HI.SX32 R61, R61, R74, 0x1d ;  /* 0x0000004a3d3d7211 */ /* 0x000fca00078feaff */
[----:B0-----:R-:W-:-:S05]  /*1f10*/  IMAD.WIDE.U32 R36, R61, 0x10, R38 ;  /* 0x000000103d247825 */ /* 0x001fca00078e0026 */
[----:B------:R0:W-:Y:S02]  /*1f20*/  STG.E.128 desc[UR6][R36.64], R32 ;  /* 0x0000002024007986 */ /* 0x0001e4000c101d06 */
[----:B0-----:R-:W-:Y:S01]  /*1f30*/  SHF.L.U32 R35, R8, 0x10, RZ ;  /* 0x0000001008237819 */ /* 0x001fe200000006ff */
[----:B------:R-:W-:Y:S01]  /*1f40*/  FMUL.FTZ R34, R69, R44 ;  /* 0x0000002c45227220 */ /* 0x000fe20000410000 */
[----:B------:R-:W-:Y:S01]  /*1f50*/  SHF.L.U32 R37, R14, 0x10, RZ ;  /* 0x000000100e257819 */ /* 0x000fe200000006ff */
[C---:B------:R-:W-:Y:S01]  /*1f60*/  FADD.FTZ R32, -R71.reuse, R45 ;  /* 0x0000002d47207221 */ /* 0x040fe20000010100 */
[----:B------:R-:W-:Y:S01]  /*1f70*/  FFMA.FTZ R33, R42, R57, R75 ;  /* 0x000000392a217223 */ /* 0x000fe2000001004b */
[----:B------:R-:W-:Y:S01]  /*1f80*/  PRMT R42, R8, 0x7632, R42 ;  /* 0x00007632082a7816 */ /* 0x000fe2000000002a */
[----:B------:R-:W-:Y:S01]  /*1f90*/  FADD.FTZ R36, -R71, R41 ;  /* 0x0000002947247221 */ /* 0x000fe20000010100 */
[----:B------:R-:W-:Y:S01]  /*1fa0*/  FFMA.FTZ R34, R34, R35, R37 ;  /* 0x0000002322227223 */ /* 0x000fe20000010025 */
[----:B------:R-:W-:Y:S01]  /*1fb0*/  FMUL.FTZ R35, R69, R32 ;  /* 0x0000002045237220 */ /* 0x000fe20000410000 */
[----:B------:R-:W-:Y:S01]  /*1fc0*/  FADD.FTZ R32, -R71, R43 ;  /* 0x0000002b47207221 */ /* 0x000fe20000010100 */
[----:B------:R-:W-:Y:S01]  /*1fd0*/  PRMT R37, R9, 0x7632, R37 ;  /* 0x0000763209257816 */ /* 0x000fe20000000025 */
[----:B------:R-:W-:Y:S01]  /*1fe0*/  FMUL.FTZ R36, R69, R36 ;  /* 0x0000002445247220 */ /* 0x000fe20000410000 */
[----:B------:R-:W-:Y:S01]  /*1ff0*/  PRMT R43, R15, 0x7632, R43 ;  /* 0x000076320f2b7816 */ /* 0x000fe2000000002b */
[----:B------:R-:W-:Y:S01]  /*2000*/  FMUL.FTZ R32, R69, R32 ;  /* 0x0000002045207220 */ /* 0x000fe20000410000 */
[----:B------:R-:W-:-:S02]  /*2010*/  PRMT R44, R14, 0x7632, R44 ;  /* 0x000076320e2c7816 */ /* 0x000fc4000000002c */
[----:B------:R-:W-:Y:S02]  /*2020*/  SHF.L.U32 R37, R37, 0x10, RZ ;  /* 0x0000001025257819 */ /* 0x000fe400000006ff */
[----:B------:R-:W-:Y:S01]  /*2030*/  SHF.L.U32 R43, R43, 0x10, RZ ;  /* 0x000000102b2b7819 */ /* 0x000fe200000006ff */
[----:B------:R-:W-:Y:S01]  /*2040*/  IMAD.U32 R44, R44, 0x10000, RZ ;  /* 0x000100002c2c7824 */ /* 0x000fe200078e00ff */
[----:B------:R-:W-:Y:S02]  /*2050*/  SHF.L.U32 R42, R42, 0x10, RZ ;  /* 0x000000102a2a7819 */ /* 0x000fe400000006ff */
[----:B------:R-:W-:Y:S01]  /*2060*/  PRMT R57, R13, 0x7632, R57 ;  /* 0x000076320d397816 */ /* 0x000fe20000000039 */
[--C-:B------:R-:W-:Y:S01]  /*2070*/  FFMA.FTZ R56, R56, R37, R43.reuse ;  /* 0x0000002538387223 */ /* 0x100fe2000001002b */
[----:B------:R-:W-:Y:S01]  /*2080*/  PRMT R43, R6, 0x7632, R43 ;  /* 0x00007632062b7816 */ /* 0x000fe2000000002b */
[----:B------:R-:W-:Y:S01]  /*2090*/  FFMA.FTZ R41, R35, R42, R44 ;  /* 0x0000002a23297223 */ /* 0x000fe2000001002c */
[----:B------:R-:W-:Y:S01]  /*20a0*/  PRMT R45, R12, 0x7632, R45 ;  /* 0x000076320c2d7816 */ /* 0x000fe2000000002d */
[----:B------:R-:W-:Y:S01]  /*20b0*/  FADD.FTZ R42, -R71, R46 ;  /* 0x0000002e472a7221 */ /* 0x000fe20000010100 */
[----:B------:R-:W-:Y:S01]  /*20c0*/  SHF.L.U32 R57, R57, 0x10, RZ ;  /* 0x0000001039397819 */ /* 0x000fe200000006ff */
[----:B------:R-:W-:Y:S01]  /*20d0*/  VIADD R37, R61, 0x20 ;  /* 0x000000203d257836 */ /* 0x000fe20000000000 */
[----:B------:R-:W-:Y:S01]  /*20e0*/  SHF.L.U32 R44, R9, 0x10, RZ ;  /* 0x00000010092c7819 */ /* 0x000fe200000006ff */
[----:B------:R-:W-:Y:S01]  /*20f0*/  FMUL.FTZ R35, R69, R42 ;  /* 0x0000002a45237220 */ /* 0x000fe20000410000 */
[----:B------:R-:W-:Y:S01]  /*2100*/  SHF.L.U32 R46, R15, 0x10, RZ ;  /* 0x000000100f2e7819 */ /* 0x000fe200000006ff */
[----:B------:R-:W-:Y:S01]  /*2110*/  FFMA.FTZ R32, R32, R47, R57 ;  /* 0x0000002f20207223 */ /* 0x000fe20000010039 */
[----:B------:R-:W-:-:S02]  /*2120*/  SHF.L.U32 R43, R43, 0x10, RZ ;  /* 0x000000102b2b7819 */ /* 0x000fc400000006ff */
[----:B------:R-:W-:Y:S01]  /*2130*/  SHF.L.U32 R45, R45, 0x10, RZ ;  /* 0x000000102d2d7819 */ /* 0x000fe200000006ff */
[----:B------:R-:W-:Y:S01]  /*2140*/  FFMA.FTZ R35, R35, R44, R46 ;  /* 0x0000002c23237223 */ /* 0x000fe2000001002e */
[----:B------:R-:W-:Y:S02]  /*2150*/  F2FP.BF16.F32.PACK_AB R33, R32, R33 ;  /* 0x000000212021723e */ /* 0x000fe400000010ff */
[----:B------:R-:W-:Y:S01]  /*2160*/  F2FP.BF16.F32.PACK_AB R34, R41, R34 ;  /* 0x000000222922723e */ /* 0x000fe200000010ff */
[----:B------:R-:W-:Y:S01]  /*2170*/  FFMA.FTZ R43, R36, R43, R45 ;  /* 0x0000002b242b7223 */ /* 0x000fe2000001002d */
[----:B------:R-:W-:Y:S01]  /*2180*/  IMAD.WIDE.U32 R36, R37, 0x10, R38 ;  /* 0x0000001025247825 */ /* 0x000fe200078e0026 */
[----:B------:R-:W-:-:S03]  /*2190*/  F2FP.BF16.F32.PACK_AB R35, R56, R35 ;  /* 0x000000233823723e */ /* 0x000fc600000010ff */
[----:B------:R-:W-:-:S05]  /*21a0*/  F2FP.BF16.F32.PACK_AB R32, R43, R40 ;  /* 0x000000282b20723e */ /* 0x000fca00000010ff */
[----:B------:R0:W-:Y:S02]  /*21b0*/  STG.E.128 desc[UR6][R36.64], R32 ;  /* 0x0000002024007986 */ /* 0x0001e4000c101d06 */
.L_x_6241:
[----:B------:R-:W-:Y:S05]  /*21c0*/  BSYNC.RECONVERGENT B0 ;  /* 0x0000000000007941 */ /* 0x000fea0003800200 */
.L_x_6240:
[----:B0-----:R-:W0:Y:S02]  /*21d0*/  LDC.64 R32, c[0x0][0x380] ;  /* 0x0000e000ff207b82 */ /* 0x001e240000000a00 */
[----:B0-----:R-:W-:-:S04]  /*21e0*/  LEA R10, R32, R10, 0x2 ;  /* 0x0000000a200a7211 */ /* 0x001fc800078e10ff */
[----:B------:R-:W-:-:S13]  /*21f0*/  ISETP.GE.AND P0, PT, R10, R33, PT ;  /* 0x000000210a00720c */ /* 0x000fda0003f06270 */
[----:B------:R-:W-:Y:S05]  /*2200*/  @!P0 BRA `(.L_x_6242) ;  /* 0xffffffe000c08947 */ /* 0x000fea000383ffff */
[----:B------:R-:W-:Y:S05]  /*2210*/  EXIT ;  /* 0x000000000000794d */ /* 0x000fea0003800000 */
.L_x_6239:
        /* <DEDUP_REMOVED lines=8> */
.L_x_6244:
[----:B------:R-:W-:Y:S05]  /*22a0*/  BSYNC B0 ;  /* 0x0000000000007941 */ /* 0x000fea0003800000 */
.L_x_6243:
[----:B------:R-:W-:Y:S01]  /*22b0*/  FADD.FTZ R76, R71, R57 ;  /* 0x00000039474c7221 */ /* 0x000fe20000010000 */
[----:B------:R-:W-:Y:S01]  /*22c0*/  HFMA2 R75, -RZ, RZ, 0, 1.1920928955078125e-07 ;  /* 0x00000002ff4b7431 */ /* 0x000fe200000001ff */
[----:B------:R-:W-:Y:S02]  /*22d0*/  MOV R57, 0xffffffff ;  /* 0xffffffff00397802 */ /* 0x000fe40000000f00 */
[----:B------:R-:W-:-:S07]  /*22e0*/  MOV R69, 0x1f ;  /* 0x0000001f00457802 */ /* 0x000fce0000000f00 */
[----:B------:R-:W-:Y:S05]  /*22f0*/  WARPSYNC.COLLECTIVE R57, `(.L_x_6245) ;  /* 0x0000000039087348 */ /* 0x000fea0003c00000 */
[----:B------:R0:W1:Y:S02]  /*2300*/  SHFL.BFLY P0, R57, R76, R75, R69 ;  /* 0x0c00004b4c397389 */ /* 0x0000640000000045 */
[----:B01----:R-:W-:Y:S05]  /*2310*/  ENDCOLLECTIVE ;  /* 0x000000000000791b */ /* 0x003fea0003800000 */
.L_x_6245:
[----:B------:R-:W-:Y:S02]  /*2320*/  HFMA2 R75, -RZ, RZ, 0, 2.384185791015625e-07 ;  /* 0x00000004ff4b7431 */ /* 0x000fe400000001ff */
[----:B------:R-:W-:Y:S01]  /*2330*/  IMAD.MOV.U32 R77, RZ, RZ, R57 ;  /* 0x000000ffff4d7224 */ /* 0x000fe200078e0039 */
[----:B------:R-:W-:-:S03]  /*2340*/  MOV R57, 0xffffffff ;  /* 0xffffffff00397802 */ /* 0x000fc60000000f00 */
[----:B------:R-:W-:-:S05]  /*2350*/  FADD.FTZ R77, R76, R77 ;  /* 0x0000004d4c4d7221 */ /* 0x000fca0000010000 */
[----:B------:R-:W-:-:S07]  /*2360*/  MOV R76, R77 ;  /* 0x0000004d004c7202 */ /* 0x000fce0000000f00 */
[----:B------:R-:W-:Y:S05]  /*2370*/  WARPSYNC.COLLECTIVE R57, `(.L_x_6246) ;  /* 0x0000000039087348 */ /* 0x000fea0003c00000 */
[----:B------:R0:W1:Y:S02]  /*2380*/  SHFL.BFLY P0, R57, R76, R75, R69 ;  /* 0x0c00004b4c397389 */ /* 0x0000640000000045 */
[----:B01----:R-:W-:Y:S05]  /*2390*/  ENDCOLLECTIVE ;  /* 0x000000000000791b */ /* 0x003fea0003800000 */
.L_x_6246:
        /* <DEDUP_REMOVED lines=8> */
.L_x_6247:
[----:B------:R-:W-:Y:S01]  /*2420*/  IMAD.MOV.U32 R75, RZ, RZ, 0x10 ;  /* 0x00000010ff4b7424 */ /* 0x000fe200078e00ff */
[----:B------:R-:W-:Y:S02]  /*2430*/  MOV R71, R57 ;  /* 0x0000003900477202 */ /* 0x000fe40000000f00 */
[----:B------:R-:W-:-:S03]  /*2440*/  MOV R57, 0xffffffff ;  /* 0xffffffff00397802 */ /* 0x000fc60000000f00 */
[----:B------:R-:W-:Y:S02]  /*2450*/  FADD.FTZ R76, R56, R71 ;  /* 0x00000047384c7221 */ /* 0x000fe40000010000 */
[----:B------:R-:W0:Y:S05]  /*2460*/  LDC R56, c[0x0][0x400] ;  /* 0x00010000ff387b82 */ /* 0x000e2a0000000800 */
[----:B0-----:R-:W-:Y:S05]  /*2470*/  WARPSYNC.COLLECTIVE R57, `(.L_x_6248) ;  /* 0x0000000039087348 */ /* 0x001fea0003c00000 */
[----:B------:R1:W2:Y:S02]  /*2480*/  SHFL.BFLY P0, R57, R76, R75, R69 ;  /* 0x0c00004b4c397389 */ /* 0x0002a40000000045 */
[----:B012---:R-:W-:Y:S05]  /*2490*/  ENDCOLLECTIVE ;  /* 0x000000000000791b */ /* 0x007fea0003800000 */
.L_x_6248:
        /* <DEDUP_REMOVED lines=40> */
.L_x_6249:
[----:B------:R-:W-:Y:S01]  /*2720*/  HFMA2 R75, -RZ, RZ, 0, 1.1920928955078125e-07 ;  /* 0x00000002ff4b7431 */ /* 0x000fe200000001ff */
[----:B------:R-:W-:Y:S02]  /*2730*/  MOV R77, R57 ;  /* 0x00000039004d7202 */ /* 0x000fe40000000f00 */
[----:B------:R-:W-:-:S03]  /*2740*/  MOV R57, 0xffffffff ;  /* 0xffffffff00397802 */ /* 0x000fc60000000f00 */
[----:B------:R-:W-:-:S07]  /*2750*/  FADD.FTZ R76, R76, R77 ;  /* 0x0000004d4c4c7221 */ /* 0x000fce0000010000 */
[----:B------:R-:W-:Y:S05]  /*2760*/  WARPSYNC.COLLECTIVE R57, `(.L_x_6250) ;  /* 0x0000000039087348 */ /* 0x000fea0003c00000 */
[----:B------:R0:W1:Y:S02]  /*2770*/  SHFL.BFLY P0, R57, R76, R75, R69 ;  /* 0x0c00004b4c397389 */ /* 0x0000640000000045 */
[----:B01----:R-:W-:Y:S05]  /*2780*/  ENDCOLLECTIVE ;  /* 0x000000000000791b */ /* 0x003fea0003800000 */
.L_x_6250:
[----:B------:R-:W-:Y:S01]  /*2790*/  IMAD.MOV.U32 R75, RZ, RZ, 0x4 ;  /* 0x00000004ff4b7424 */ /* 0x000fe200078e00ff */
[----:B------:R-:W-:Y:S02]  /*27a0*/  MOV R77, R57 ;  /* 0x00000039004d7202 */ /* 0x000fe40000000f00 */
[----:B------:R-:W-:-:S03]  /*27b0*/  MOV R57, 0xffffffff ;  /* 0xffffffff00397802 */ /* 0x000fc60000000f00 */
[----:B------:R-:W-:-:S07]  /*27c0*/  FADD.FTZ R76, R76, R77 ;  /* 0x0000004d4c4c7221 */ /* 0x000fce0000010000 */
[----:B------:R-:W-:Y:S05]  /*27d0*/  WARPSYNC.COLLECTIVE R57, `(.L_x_6251) ;  /* 0x0000000039087348 */ /* 0x000fea0003c00000 */
[----:B------:R0:W1:Y:S02]  /*27e0*/  SHFL.BFLY P0, R57, R76, R75, R69 ;  /* 0x0c00004b4c397389 */ /* 0x0000640000000045 */
[----:B01----:R-:W-:Y:S05]  /*27f0*/  ENDCOLLECTIVE ;  /* 0x000000000000791b */ /* 0x003fea0003800000 */
.L_x_6251:
[----:B------:R-:W-:Y:S01]  /*2800*/  HFMA2 R75, -RZ, RZ, 0, 4.76837158203125e-07 ;  /* 0x00000008ff4b7431 */ /* 0x000fe200000001ff */
[----:B------:R-:W-:Y:S02]  /*2810*/  MOV R77, R57 ;  /* 0x00000039004d7202 */ /* 0x000fe40000000f00 */
[----:B------:R-:W-:-:S03]  /*2820*/  MOV R57, 0xffffffff ;  /* 0xffffffff00397802 */ /* 0x000fc60000000f00 */
[----:B------:R-:W-:-:S07]  /*2830*/  FADD.FTZ R76, R76, R77 ;  /* 0x0000004d4c4c7221 */ /* 0x000fce0000010000 */
[----:B------:R-:W-:Y:S05]  /*2840*/  WARPSYNC.COLLECTIVE R57, `(.L_x_6252) ;  /* 0x0000000039087348 */ /* 0x000fea0003c00000 */
[----:B------:R0:W1:Y:S02]  /*2850*/  SHFL.BFLY P0, R57, R76, R75, R69 ;  /* 0x0c00004b4c397389 */ /* 0x0000640000000045 */
[----:B01----:R-:W-:Y:S05]  /*2860*/  ENDCOLLECTIVE ;  /* 0x000000000000791b */ /* 0x003fea0003800000 */
.L_x_6252:
[----:B------:R-:W-:Y:S01]  /*2870*/  HFMA2 R75, -RZ, RZ, 0, 9.5367431640625e-07 ;  /* 0x00000010ff4b7431 */ /* 0x000fe200000001ff */
[----:B------:R-:W-:Y:S02]  /*2880*/  MOV R77, R57 ;  /* 0x00000039004d7202 */ /* 0x000fe40000000f00 */
[----:B------:R-:W-:-:S03]  /*2890*/  MOV R57, 0xffffffff ;  /* 0xffffffff00397802 */ /* 0x000fc60000000f00 */
[----:B------:R-:W-:-:S07]  /*28a0*/  FADD.FTZ R76, R76, R77 ;  /* 0x0000004d4c4c7221 */ /* 0x000fce0000010000 */
[----:B------:R-:W-:Y:S05]  /*28b0*/  WARPSYNC.COLLECTIVE R57, `(.L_x_6253) ;  /* 0x0000000039087348 */ /* 0x000fea0003c00000 */
[----:B------:R0:W1:Y:S02]  /*28c0*/  SHFL.BFLY P0, R57, R76, R75, R69 ;  /* 0x0c00004b4c397389 */ /* 0x0000640000000045 */
[----:B01----:R-:W-:Y:S05]  /*28d0*/  ENDCOLLECTIVE ;  /* 0x000000000000791b */ /* 0x003fea0003800000 */
.L_x_6253:
[----:B------:R-:W-:Y:S01]  /*28e0*/  MOV R77, R57 ;  /* 0x00000039004d7202 */ /* 0x000fe20000000f00 */
[----:B------:R-:W-:Y:S06]  /*28f0*/  BRA `(.L_x_6254) ;  /* 0xfffffff0003c7947 */ /* 0x000fec000383ffff */
.L_x_6255:
        /* <DEDUP_REMOVED lines=16> */
.L_x_20276:


//--------------------- .text._ZN10layer_norm13ln_fwd_kernelINS_13Kernel_traitsI13__nv_bfloat16S2_fS2_fjLj512ELj1ELj4ELj1ELj16ENS_18Kernel_traits_baseILj512ES2_S2_fS2_fjLj128EEEEELb1ELb0ELb0ELb0EEEvNS_9FwdParamsE --------------------------
	.section	.text._ZN10layer_norm13ln_fwd_kernelINS_13Kernel_traitsI13__nv_bfloat16S2_fS2_fjLj512ELj1ELj4ELj1ELj16ENS_18Kernel_traits_baseILj512ES2_S2_fS2_fjLj128EEEEELb1ELb0ELb0ELb0EEEvNS_9FwdParamsE,"ax",@progbits
	.align	128
        .global         _ZN10layer_norm13ln_fwd_kernelINS_13Kernel_traitsI13__nv_bfloat16S2_fS2_fjLj512ELj1ELj4ELj1ELj16ENS_18Kernel_traits_baseILj512ES2_S2_fS2_fjLj128EEEEELb1ELb0ELb0ELb0EEEvNS_9FwdParamsE
        .type           _ZN10layer_norm13ln_fwd_kernelINS_13Kernel_traitsI13__nv_bfloat16S2_fS2_fjLj512ELj1ELj4ELj1ELj16ENS_18Kernel_traits_baseILj512ES2_S2_fS2_fjLj128EEEEELb1ELb0ELb0ELb0EEEvNS_9FwdParamsE,@function
        .size           _ZN10layer_norm13ln_fwd_kernelINS_13Kernel_traitsI13__nv_bfloat16S2_fS2_fjLj512ELj1ELj4ELj1ELj16ENS_18Kernel_traits_baseILj512ES2_S2_fS2_fjLj128EEEEELb1ELb0ELb0ELb0EEEvNS_9FwdParamsE,(.L_x_20277 - _ZN10layer_norm13ln_fwd_kernelINS_13Kernel_traitsI13__nv_bfloat16S2_fS2_fjLj512ELj1ELj4ELj1ELj16ENS_18Kernel_traits_baseILj512ES2_S2_fS2_fjLj128EEEEELb1ELb0ELb0ELb0EEEvNS_9FwdParamsE)
        .other          _ZN10layer_norm13ln_fwd_kernelINS_13Kernel_traitsI13__nv_bfloat16S2_fS2_fjLj512ELj1ELj4ELj1ELj16ENS_18Kernel_traits_baseILj512ES2_S2_fS2_fjLj128EEEEELb1ELb0ELb0ELb0EEEvNS_9FwdParamsE,@"STO_CUDA_ENTRY STV_DEFAULT"
_ZN10layer_norm13ln_fwd_kernelINS_13Kernel_traitsI13__nv_bfloat16S2_fS2_fjLj512ELj1ELj4ELj1ELj16ENS_18Kernel_traits_baseILj512ES2_S2_fS2_fjLj128EEEEELb1ELb0ELb0ELb0EEEvNS_9FwdParamsE:
.text._ZN10layer_norm13ln_fwd_kernelINS_13Kernel_traitsI13__nv_bfloat16S2_fS2_fjLj512ELj1ELj4ELj1ELj16ENS_18Kernel_traits_baseILj512ES2_S2_fS2_fjLj128EEEEELb1ELb0ELb0ELb0EEEvNS_9FwdParamsE:
        /* <DEDUP_REMOVED lines=19> */
[----:B----4-:R-:W-:-:S02]  /*0130*/  SHF.R.S32.HI R0, RZ, 0x1f, R11 ;  /* 0x0000001fff007819 */ /* 0x010fc4000001140b */
[----:B------:R-:W-:Y:S02]  /*0140*/  SHF.R.U32.HI R55, RZ, 0x5, R56 ;  /* 0x00000005ff377819 */ /* 0x000fe40000011638 */
[----:B------:R-:W-:Y:S02]  /*0150*/  LEA.HI R0, R0, R11, RZ, 0x3 ;  /* 0x0000000b00007211 */ /* 0x000fe400078f18ff */
[----:B------:R-:W3:Y:S01]  /*0160*/  LDC R53, c[0x0][0x360] ;  /* 0x0000d800ff357b82 */ /* 0x000ee20000000800 */
[----:B-1----:R-:W-:-:S06]  /*0170*/  USHF.L.U32 UR4, UR5, 0x2, URZ ;  /* 0x0000000205047899 */ /* 0x002fcc00080006ff */
[----:B------:R-:W-:Y:S01]  /*0180*/  LOP3.LUT R55, R55, UR4, RZ, 0xfc, !PT ;  /* 0x0000000437377c12 */ /* 0x000fe2000f8efcff */
[----:B---3--:R-:W-:Y:S01]  /*0190*/  IMAD R53, R53, UR5, R56 ;  /* 0x0000000535357c24 */ /* 0x008fe2000f8e0238 */
[----:B--2---:R-:W-:Y:S02]  /*01a0*/  @P0 R2UR UR6, R2 ;  /* 0x00000000020602ca */ /* 0x004fe400000e0000 */
[----:B------:R-:W-:Y:S02]  /*01b0*/  @P0 R2UR UR7, R3 ;  /* 0x00000000030702ca */ /* 0x000fe400000e0000 */
[----:B0-----:R-:W-:Y:S02]  /*01c0*/  @P0 IADD3 R4, P1, PT, R6, R9, RZ ;  /* 0x0000000906040210 */ /* 0x001fe40007f3e0ff */
[----:B------:R-:W-:Y:S02]  /*01d0*/  LOP3.LUT R3, R56, 0x1f, RZ, 0xc, !PT ;  /* 0x0000001f38037812 */ /* 0x000fe400078e0cff */
[----:B------:R-:W-:-:S02]  /*01e0*/  @P0 IADD3.X R5, PT, PT, RZ, R7, RZ, P1, !PT ;  /* 0x00000007ff050210 */ /* 0x000fc40000ffe4ff */
[----:B------:R-:W-:Y:S02]  /*01f0*/  LEA.HI.SX32 R54, R0, R3, 0x1d ;  /* 0x0000000300367211 */ /* 0x000fe400078feaff */
[----:B------:R-:W-:Y:S01]  /*0200*/  LOP3.LUT R56, R56, 0x1f, RZ, 0xc0, !PT ;  /* 0x0000001f38387812 */ /* 0x000fe200078ec0ff */
[----:B------:R-:W-:Y:S01]  /*0210*/  UIADD3 UR14, UPT, UPT, UR6, -0x61c88647, URZ ;  /* 0x9e3779b9060e7890 */ /* 0x000fe2000fffe0ff */
[--C-:B------:R-:W-:Y:S01]  /*0220*/  SHF.R.U64 R52, R4, 0x2, R5.reuse ;  /* 0x0000000204347819 */ /* 0x100fe20000001205 */
[----:B------:R-:W-:Y:S01]  /*0230*/  UIADD3 UR15, UPT, UPT, UR7, -0x4498517b, URZ ;  /* 0xbb67ae85070f7890 */ /* 0x000fe2000fffe0ff */
[----:B------:R-:W-:Y:S01]  /*0240*/  SHF.R.U32.HI R51, RZ, 0x2, R5 ;  /* 0x00000002ff337819 */ /* 0x000fe20000011605 */
[----:B------:R-:W-:Y:S02]  /*0250*/  UIADD3 UR16, UPT, UPT, UR6, 0x3c6ef372, URZ ;  /* 0x3c6ef37206107890 */ /* 0x000fe4000fffe0ff */
        /* <DEDUP_REMOVED lines=28> */
.L_x_6259:
[----:B------:R-:W-:Y:S05]  /*0420*/  BSYNC.RECONVERGENT B1 ;  /* 0x0000000000017941 */ /* 0x000fea0003800200 */
.L_x_6258:
        /* <DEDUP_REMOVED lines=8> */
.L_x_6257:
        /* <DEDUP_REMOVED lines=13> */
[----:B------:R-:W-:Y:S01]  /*0580*/  @P1 CS2R R16, SRZ ;  /* 0x0000000000101805 */ /* 0x000fe2000001ff00 */
[----:B------:R-:W-:-:S07]  /*0590*/  @P0 IMAD.MOV.U32 R27, RZ, RZ, RZ ;  /* 0x000000ffff1b0224 */ /* 0x000fce00078e00ff */
.L_x_6260:
[----:B------:R-:W-:Y:S05]  /*05a0*/  BSYNC.RECONVERGENT B0 ;  /* 0x0000000000007941 */ /* 0x000fea0003800200 */
.L_x_6256:
[----:B------:R-:W1:Y:S02]  /*05b0*/  LDCU UR4, c[0x0][0x384] ;  /* 0x00007080ff0477ac */ /* 0x000e640008000800 */
[----:B-1----:R-:W-:-:S13]  /*05c0*/  ISETP.GE.AND P0, PT, R55, UR4, PT ;  /* 0x0000000437007c0c */ /* 0x002fda000bf06270 */
[----:B------:R-:W-:Y:S05]  /*05d0*/  @P0 EXIT ;  /* 0x000000000000094d */ /* 0x000fea0003800000 */
[----:B------:R-:W-:Y:S01]  /*05e0*/  IMAD.HI.U32 R0, R53, -0x326172a9, RZ ;  /* 0xcd9e8d5735007827 */ /* 0x000fe200078e00ff */
[----:B------:R-:W1:Y:S01]  /*05f0*/  LDCU.64 UR4, c[0x0][0x3e0] ;  /* 0x00007c00ff0477ac */ /* 0x000e620008000a00 */
[----:B------:R-:W-:Y:S01]  /*0600*/  BSSY B0, `(.L_x_6261) ;  /* 0x0000b89000007945 */ /* 0x000fe20003800000 */
[----:B-----5:R-:W-:Y:S01]  /*0610*/  PRMT R50, R27, 0x7632, R50 ;  /* 0x000076321b327816 */ /* 0x020fe20000000032 */
[C---:B0-----:R-:W-:Y:S01]  /*0620*/  IMAD.HI.U32 R2, R52.reuse, -0x2daee0ad, RZ ;  /* 0xd2511f5334027827 */ /* 0x041fe200078e00ff */
[----:B------:R-:W-:Y:S01]  /*0630*/  LOP3.LUT R0, R51, UR6, R0, 0x96, !PT ;  /* 0x0000000633007c12 */ /* 0x000fe2000f8e9600 */
[----:B------:R-:W0:Y:S01]  /*0640*/  LDCU UR32, c[0x0][0x388] ;  /* 0x00007100ff2077ac */ /* 0x000e220008000800 */
[----:B------:R-:W-:Y:S01]  /*0650*/  PRMT R49, R31, 0x7632, R49 ;  /* 0x000076321f317816 */ /* 0x000fe20000000031 */
[----:B------:R-:W-:Y:S01]  /*0660*/  IMAD R8, R52, -0x2daee0ad, RZ ;  /* 0xd2511f5334087824 */ /* 0x000fe200078e02ff */
[----:B------:R-:W-:Y:S01]  /*0670*/  LOP3.LUT R2, R2, UR7, RZ, 0x3c, !PT ;  /* 0x0000000702027c12 */ /* 0x000fe2000f8e3cff */
[----:B------:R-:W-:Y:S01]  /*0680*/  IMAD.HI.U32 R5, R0, -0x2daee0ad, RZ ;  /* 0xd2511f5300057827 */ /* 0x000fe200078e00ff */
[----:B------:R-:W-:Y:S01]  /*0690*/  PRMT R48, R26, 0x7632, R48 ;  /* 0x000076321a307816 */ /* 0x000fe20000000030 */
[----:B------:R-:W2:Y:S01]  /*06a0*/  LDCU.U8 UR12, c[0x0][0x410] ;  /* 0x00008200ff0c77ac */ /* 0x000ea20008000000 */
[----:B------:R-:W-:Y:S01]  /*06b0*/  PRMT R11, R30, 0x7632, R11 ;  /* 0x000076321e0b7816 */ /* 0x000fe2000000000b */
[----:B------:R-:W-:Y:S01]  /*06c0*/  IMAD R6, R53, -0x326172a9, RZ ;  /* 0xcd9e8d5735067824 */ /* 0x000fe200078e02ff */
[----:B------:R-:W-:Y:S01]  /*06d0*/  LOP3.LUT R5, R8, UR15, R5, 0x96, !PT ;  /* 0x0000000f08057c12 */ /* 0x000fe2000f8e9605 */
[C---:B------:R-:W-:Y:S01]  /*06e0*/  IMAD.HI.U32 R3, R2.reuse, -0x326172a9, RZ ;  /* 0xcd9e8d5702037827 */ /* 0x040fe200078e00ff */
[----:B------:R-:W-:Y:S01]  /*06f0*/  PRMT R10, R25, 0x7632, R10 ;  /* 0x00007632190a7816 */ /* 0x000fe2000000000a */
[----:B------:R-:W3:Y:S02]  /*0700*/  LDCU UR13, c[0x0][0x448] ;  /* 0x00008900ff0d77ac */ /* 0x000ee40008000800 */
        /* <DEDUP_REMOVED lines=8> */
[----:B------:R-:W-:-:S03]  /*0790*/  UISETP.NE.AND.EX UP0, UPT, UR5, URZ, UPT, UP0 ;  /* 0x000000ff0500728c */ /* 0x000fc6000bf05300 */
        /* <DEDUP_REMOVED lines=44> */
[----:B------:R-:W-:Y:S02]  /*0a60*/  LOP3.LUT R3, R4, 0x3, RZ, 0xc0, !PT ;  /* 0x0000000304037812 */ /* 0x000fe400078ec0ff */
[----:B------:R-:W-:Y:S01]  /*0a70*/  PRMT R4, R28, 0x7632, R4 ;  /* 0x000076321c047816 */ /* 0x000fe20000000004 */
[----:B------:R-:W-:Y:S01]  /*0a80*/  IMAD R6, R6, -0x2daee0ad, RZ ;  /* 0xd2511f5306067824 */ /* 0x000fe200078e02ff */
[----:B------:R-:W-:Y:S01]  /*0a90*/  LOP3.LUT R2, R5, UR30, R2, 0x96, !PT ;  /* 0x0000001e05027c12 */ /* 0x000fe2000f8e9602 */
[----:B------:R-:W-:Y:S02]  /*0aa0*/  IMAD.MOV.U32 R5, RZ, RZ, RZ ;  /* 0x000000ffff057224 */ /* 0x000fe400078e00ff */
[----:B0123--:R-:W-:-:S07]  /*0ab0*/  IMAD R8, R8, -0x326172a9, RZ ;  /* 0xcd9e8d5708087824 */ /* 0x00ffce00078e02ff */
.L_x_6434:
        /* <DEDUP_REMOVED lines=19> */
[----:B0-----:R-:W-:-:S05]  /*0bf0*/  IMAD.WIDE.U32 R12, R57, 0x10, R12 ;  /* 0x00000010390c7825 */ /* 0x001fca00078e000c */
[----:B------:R0:W5:Y:S01]  /*0c00*/  LDG.E.128 R40, desc[UR8][R12.64] ;  /* 0x000000080c287981 */ /* 0x000162000c1e1d00 */
[----:B------:R-:W-:-:S04]  /*0c10*/  UISETP.NE.U32.AND UP1, UPT, UR10, URZ, UPT ;  /* 0x000000ff0a00728c */ /* 0x000fc8000bf25070 */
[----:B------:R-:W-:-:S09]  /*0c20*/  UISETP.NE.AND.EX UP1, UPT, UR11, URZ, UPT, UP1 ;  /* 0x000000ff0b00728c */ /* 0x000fd2000bf25310 */
[----:B0-----:R-:W-:Y:S05]  /*0c30*/  BRA.U !UP1, `(.L_x_6264) ;  /* 0x0000002909547547 */ /* 0x001fea000b800000 */
[----:B------:R-:W0:Y:S02]  /*0c40*/  LDC.64 R62, c[0x0][0x3a0] ;  /* 0x0000e800ff3e7b82 */ /* 0x000e240000000a00 */
[----:B0-----:R-:W-:-:S05]  /*0c50*/  IMAD.WIDE.U32 R62, R57, 0x20, R62 ;  /* 0x00000020393e7825 */ /* 0x001fca00078e003e */
[----:B------:R0:W5:Y:S04]  /*0c60*/  LDG.E.128 R12, desc[UR8][R62.64] ;  /* 0x000000083e0c7981 */ /* 0x000168000c1e1d00 */
        /* <DEDUP_REMOVED lines=8> */
[----:B------:R-:W-:-:S05]  /*0cf0*/  VIADDMNMX.U32 R59, R3, 0xfffffffe, R60, PT ;  /* 0xfffffffe033b7846 */ /* 0x000fca000380003c */
[----:B------:R-:W-:-:S04]  /*0d00*/  IMAD.SHL.U32 R59, R59, 0x4, RZ ;  /* 0x000000043b3b7824 */ /* 0x000fc800078e00ff */
[----:B------:R-:W0:Y:S02]  /*0d10*/  LDC R60, c[0x2][R59] ;  /* 0x008000003b3c7b82 */ /* 0x000e240000000800 */
[----:B0-----:R-:W-:-:S04]  /*0d20*/  SHF.R.S32.HI R61, RZ, 0x1f, R60 ;  /* 0x0000001fff3d7819 */ /* 0x001fc8000001143c */
.L_x_20109:
[----:B------:R-:W-:Y:S05]  /*0d30*/  BRX R60 -0xd40                                     (*"BRANCH_TARGETS .L_x_20110,.L_x_20111,.L_x_20112"*) ;  /* 0xfffffff03cb07949 */ /* 0x000fea000383ffff */
.L_x_20112:
[----:B------:R-:W-:Y:S01]  /*0d40*/  IADD3 R64, PT, PT, R3, 0x1, RZ ;  /* 0x0000000103407810 */ /* 0x000fe20007ffe0ff */
[----:B------:R-:W-:Y:S02]  /*0d50*/  IMAD.MOV.U32 R60, RZ, RZ, R6 ;  /* 0x000000ffff3c7224 */ /* 0x000fe400078e0006 */
[----:B------:R-:W-:Y:S01]  /*0d60*/  IMAD.MOV.U32 R65, RZ, RZ, R2 ;  /* 0x000000ffff417224 */ /* 0x000fe200078e0002 */
[----:B------:R-:W-:Y:S06]  /*0d70*/  BRA `(.L_x_6266) ;  /* 0x0000000000f07947 */ /* 0x000fec0003800000 */
.L_x_20110:
[----:B------:R-:W-:Y:S01]  /*0d80*/  MOV R60, R6 ;  /* 0x00000006003c7202 */ /* 0x000fe20000000f00 */
[----:B------:R-:W-:Y:S02]  /*0d90*/  IMAD.MOV.U32 R64, RZ, RZ, 0x3 ;  /* 0x00000003ff407424 */ /* 0x000fe400078e00ff */
[----:B------:R-:W-:Y:S01]  /*0da0*/  IMAD.MOV.U32 R65, RZ, RZ, R0 ;  /* 0x000000ffff417224 */ /* 0x000fe200078e0000 */
[----:B------:R-:W-:Y:S06]  /*0db0*/  BRA `(.L_x_6266) ;  /* 0x0000000000e07947 */ /* 0x000fec0003800000 */
.L_x_20111:
        /* <DEDUP_REMOVED lines=13> */
.L_x_6268:
[----:B------:R-:W-:Y:S05]  /*0e90*/  BSYNC.RECONVERGENT B3 ;  /* 0x0000000000037941 */ /* 0x000fea0003800200 */
.L_x_6267:
        /* <DEDUP_REMOVED lines=42> */
.L_x_6266:
[----:B------:R-:W-:Y:S05]  /*1140*/  BSYNC.RECONVERGENT B2 ;  /* 0x0000000000027941 */ /* 0x000fea0003800200 */
.L_x_6265:
[----:B------:R-:W0:Y:S01]  /*1150*/  LDC R61, c[0x0][0x408] ;  /* 0x00010200ff3d7b82 */ /* 0x000e220000000800 */
[----:B------:R-:W-:Y:S01]  /*1160*/  I2FP.F32.U32 R3, R65 ;  /* 0x0000004100037245 */ /* 0x000fe20000201000 */
[----:B------:R-:W-:Y:S01]  /*1170*/  IMAD.MOV.U32 R62, RZ, RZ, 0x2f800000 ;  /* 0x2f800000ff3e7424 */ /* 0x000fe200078e00ff */
[----:B------:R-:W-:Y:S01]  /*1180*/  ISETP.NE.AND P1, PT, R64, 0x1, PT ;  /* 0x000000014000780c */ /* 0x000fe20003f25270 */
[C---:B-----5:R-:W-:Y:S01]  /*1190*/  IMAD.U32 R63, R40.reuse, 0x10000, RZ ;  /* 0x00010000283f7824 */ /* 0x060fe200078e00ff */
[----:B------:R-:W-:Y:S01]  /*11a0*/  BSSY.RECONVERGENT B2, `(.L_x_6269) ;  /* 0x000004f000027945 */ /* 0x000fe20003800200 */
[----:B------:R-:W-:Y:S01]  /*11b0*/  FFMA.FTZ R6, R3, R62, 1.1641532182693481445e-10 ;  /* 0x2f00000003067423 */ /* 0x000fe2000001003e */
[----:B------:R-:W-:Y:S01]  /*11c0*/  HFMA2 R65, -RZ, RZ, 0, 1.1920928955078125e-07 ;  /* 0x00000002ff417431 */ /* 0x000fe200000001ff */
[----:B------:R-:W1:Y:S01]  /*11d0*/  LDC R59, c[0x0][0x404] ;  /* 0x00010100ff3b7b82 */ /* 0x000e620000000800 */
[----:B------:R-:W-:Y:S01]  /*11e0*/  FMUL.FTZ R66, R63, R58 ;  /* 0x0000003a3f427220 */ /* 0x000fe20000410000 */
[----:B------:R-:W-:-:S03]  /*11f0*/  PRMT R40, R40, 0x7632, R40 ;  /* 0x0000763228287816 */ /* 0x000fc60000000028 */
[----:B0-----:R-:W-:Y:S01]  /*1200*/  FMUL.FTZ R66, R66, R61 ;  /* 0x0000003d42427220 */ /* 0x001fe20000410000 */
[----:B-1----:R-:W-:-:S04]  /*1210*/  FSETP.GTU.FTZ.AND P0, PT, R6, R59, PT ;  /* 0x0000003b0600720b */ /* 0x002fc80003f1c000 */
        /* <DEDUP_REMOVED lines=14> */
.L_x_6271:
        /* <DEDUP_REMOVED lines=13> */
.L_x_6273:
[----:B------:R-:W-:Y:S05]  /*13d0*/  BSYNC.RECONVERGENT B3 ;  /* 0x0000000000037941 */ /* 0x000fea0003800200 */
.L_x_6272:
        /* <DEDUP_REMOVED lines=41> */
[----:B------:R-:W-:Y:S01]  /*1670*/  IMAD.MOV.U32 R65, RZ, RZ, RZ ;  /* 0x000000ffff417224 */ /* 0x000fe200078e00ff */
[----:B------:R-:W-:-:S07]  /*1680*/  MOV R60, R64 ;  /* 0x00000040003c7202 */ /* 0x000fce0000000f00 */
.L_x_6270:
[----:B------:R-:W-:Y:S05]  /*1690*/  BSYNC.RECONVERGENT B2 ;  /* 0x0000000000027941 */ /* 0x000fea0003800200 */
.L_x_6269:
        /* <DEDUP_REMOVED lines=22> */
.L_x_6276:
        /* <DEDUP_REMOVED lines=13> */
.L_x_6278:
[----:B------:R-:W-:Y:S05]  /*18d0*/  BSYNC.RECONVERGENT B3 ;  /* 0x0000000000037941 */ /* 0x000fea0003800200 */
.L_x_6277:
        /* <DEDUP_REMOVED lines=43> */
.L_x_6275:
[----:B------:R-:W-:Y:S05]  /*1b90*/  BSYNC.RECONVERGENT B2 ;  /* 0x0000000000027941 */ /* 0x000fea0003800200 */
.L_x_6274:
[----:B------:R-:W-:Y:S01]  /*1ba0*/  I2FP.F32.U32 R3, R3 ;  /* 0x0000000300037245 */ /* 0x000fe20000201000 */
[----:B------:R-:W-:Y:S01]  /*1bb0*/  IMAD.U32 R63, R41, 0x10000, RZ ;  /* 0x00010000293f7824 */ /* 0x000fe200078e00ff */
[----:B------:R-:W-:Y:S01]  /*1bc0*/  ISETP.NE.AND P2, PT, R66, 0x1, PT ;  /* 0x000000014200780c */ /* 0x000fe20003f45270 */
[----:B------:R-:W-:Y:S02]  /*1bd0*/  BSSY.RECONVERGENT B2, `(.L_x_6279) ;  /* 0x000004d000027945 */ /* 0x000fe40003800200 */
[----:B------:R-:W-:Y:S01]  /*1be0*/  FFMA.FTZ R40, R3, R62, 1.1641532182693481445e-10 ;  /* 0x2f00000003287423 */ /* 0x000fe2000001003e */
[----:B------:R-:W-:Y:S01]  /*1bf0*/  FMUL.FTZ R64, R63, R58 ;  /* 0x0000003a3f407220 */ /* 0x000fe20000410000 */
[----:B------:R-:W-:Y:S01]  /*1c00*/  PRMT R63, R41, 0x7632, R63 ;  /* 0x00007632293f7816 */ /* 0x000fe2000000003f */
[----:B------:R-:W-:Y:S02]  /*1c10*/  HFMA2 R41, -RZ, RZ, 0, 1.1920928955078125e-07 ;  /* 0x00000002ff297431 */ /* 0x000fe400000001ff */
        /* <DEDUP_REMOVED lines=15> */
.L_x_6281:
        /* <DEDUP_REMOVED lines=13> */
.L_x_6283:
[----:B------:R-:W-:Y:S05]  /*1de0*/  BSYNC.RECONVERGENT B3 ;  /* 0x0000000000037941 */ /* 0x000fea0003800200 */
.L_x_6282:
        /* <DEDUP_REMOVED lines=43> */
.L_x_6280:
[----:B------:R-:W-:Y:S05]  /*20a0*/  BSYNC.RECONVERGENT B2 ;  /* 0x0000000000027941 */ /* 0x000fea0003800200 */
.L_x_6279:
[----:B------:R-:W-:Y:S01]  /*20b0*/  I2FP.F32.U32 R3, R3 ;  /* 0x0000000300037245 */ /* 0x000fe20000201000 */
[----:B------:R-:W-:Y:S01]  /*20c0*/  IMAD.U32 R63, R63, 0x10000, RZ ;  /* 0x000100003f3f7824 */ /* 0x000fe200078e00ff */
[----:B------:R-:W-:Y:S01]  /*20d0*/  ISETP.NE.AND P3, PT, R41, 0x1, PT ;  /* 0x000000012900780c */ /* 0x000fe20003f65270 */
[----:B------:R-:W-:Y:S02]  /*20e0*/  BSSY.RECONVERGENT B2, `(.L_x_6284) ;  /* 0x000004c000027945 */ /* 0x000fe40003800200 */
        /* <DEDUP_REMOVED lines=18> */
.L_x_6286:
        /* <DEDUP_REMOVED lines=13> */
.L_x_6288:
[----:B------:R-:W-:Y:S05]  /*22e0*/  BSYNC.RECONVERGENT B3 ;  /* 0x0000000000037941 */ /* 0x000fea0003800200 */
.L_x_6287:
        /* <DEDUP_REMOVED lines=41> */
[----:B------:R-:W-:Y:S02]  /*2580*/  LOP3.LUT R0, R64, UR31, R41, 0x96, !PT ;  /* 0x0000001f40007c12 */ /* 0x000fe4000f8e9629 */
[----:B------:R-:W-:-:S07]  /*2590*/  MOV R60, R40 ;  /* 0x00000028003c7202 */ /* 0x000fce0000000f00 */
.L_x_6285:
[----:B------:R-:W-:Y:S05]  /*25a0*/  BSYNC.RECONVERGENT B2 ;  /* 0x0000000000027941 */ /* 0x000fea0003800200 */
.L_x_6284:
        /* <DEDUP_REMOVED lines=8> */
[----:B------:R-:W-:-:S04]  /*2630*/  FSETP.GTU.FTZ.AND P3, PT, R40, R59, PT ;  /* 0x0000003b2800720b */ /* 0x000fc80003f7c000 */
[----:B------:R-:W-:Y:S01]  /*2640*/  FSEL R3, R64, RZ, !P3 ;  /* 0x000000ff40037208 */ /* 0x000fe20005800000 */
[----:B------:R-:W-:Y:S01]  /*2650*/  HFMA2 R64, -RZ, RZ, 0, 1.1920928955078125e-07 ;  /* 0x00000002ff407431 */ /* 0x000fe200000001ff */
        /* <DEDUP_REMOVED lines=12> */
.L_x_6291:
        /* <DEDUP_REMOVED lines=13> */
.L_x_6293:
[----:B------:R-:W-:Y:S05]  /*27f0*/  BSYNC.RECONVERGENT B3 ;  /* 0x0000000000037941 */ /* 0x000fea0003800200 */
.L_x_6292:
        /* <DEDUP_REMOVED lines=41> */
[----:B------:R-:W-:Y:S01]  /*2a90*/  IMAD.MOV.U32 R64, RZ, RZ, RZ ;  /* 0x000000ffff407224 */ /* 0x000fe200078e00ff */
[----:B------:R-:W-:-:S07]  /*2aa0*/  MOV R60, R40 ;  /* 0x00000028003c7202 */ /* 0x000fce0000000f00 */
.L_x_6290:
[----:B------:R-:W-:Y:S05]  /*2ab0*/  BSYNC.RECONVERGENT B2 ;  /* 0x0000000000027941 */ /* 0x000fea0003800200 */
.L_x_6289:
        /* <DEDUP_REMOVED lines=22> */
.L_x_6296:
        /* <DEDUP_REMOVED lines=13> */
.L_x_6298:
[----:B------:R-:W-:Y:S05]  /*2cf0*/  BSYNC.RECONVERGENT B3 ;  /* 0x0000000000037941 */ /* 0x000fea0003800200 */
.L_x_6297:
        /* <DEDUP_REMOVED lines=43> */
.L_x_6295:
[----:B------:R-:W-:Y:S05]  /*2fb0*/  BSYNC.RECONVERGENT B2 ;  /* 0x0000000000027941 */ /* 0x000fea0003800200 */
.L_x_6294:
        /* <DEDUP_REMOVED lines=23> */
.L_x_6301:
        /* <DEDUP_REMOVED lines=15> */
.L_x_6303:
[----:B------:R-:W-:Y:S05]  /*3220*/  BSYNC.RECONVERGENT B3 ;  /* 0x0000000000037941 */ /* 0x000fea0003800200 */
.L_x_6302:
        /* <DEDUP_REMOVED lines=43> */
.L_x_6300:
[----:B------:R-:W-:Y:S05]  /*34e0*/  BSYNC.RECONVERGENT B2 ;  /* 0x0000000000027941 */ /* 0x000fea0003800200 */
.L_x_6299:
[----:B------:R-:W-:Y:S01]  /*34f0*/  I2FP.F32.U32 R41, R41 ;  /* 0x0000002900297245 */ /* 0x000fe20000201000 */
[----:B------:R-:W-:-:S04]  /*3500*/  IMAD.U32 R63, R63, 0x10000, RZ ;  /* 0x000100003f3f7824 */ /* 0x000fc800078e00ff */
[----:B------:R-:W-:Y:S01]  /*3510*/  FFMA.FTZ R62, R41, R62, 1.1641532182693481445e-10 ;  /* 0x2f000000293e7423 */ /* 0x000fe2000001003e */
[----:B------:R-:W-:-:S04]  /*3520*/  FMUL.FTZ R40, R63, R58 ;  /* 0x0000003a3f287220 */ /* 0x000fc80000410000 */
[----:B------:R-:W-:Y:S01]  /*3530*/  FMUL.FTZ R40, R40, R61 ;  /* 0x0000003d28287220 */ /* 0x000fe20000410000 */
[----:B------:R-:W-:-:S04]  /*3540*/  FSETP.GTU.FTZ.AND P6, PT, R62, R59, PT ;  /* 0x0000003b3e00720b */ /* 0x000fc80003fdc000 */
[----:B------:R-:W-:Y:S02]  /*3550*/  FSEL R40, R40, RZ, !P6 ;  /* 0x000000ff28287208 */ /* 0x000fe40007000000 */
[----:B------:R-:W-:-:S03]  /*3560*/  PLOP3.LUT P6, PT, P6, PT, PT, 0x8, 0x80 ;  /* 0x000000000080781c */ /* 0x000fc600037ce170 */
[----:B------:R-:W-:Y:S01]  /*3570*/  FADD.FTZ R47, R47, R40 ;  /* 0x000000282f2f7221 */ /* 0x000fe20000010000 */
[----:B------:R-:W-:Y:S09]  /*3580*/  BRA `(.L_x_6304) ;  /* 0x0000002400f87947 */ /* 0x000ff20003800000 */
.L_x_6264:
        /* <DEDUP_REMOVED lines=16> */
.L_x_6307:
        /* <DEDUP_REMOVED lines=13> */
.L_x_6309:
[----:B------:R-:W-:Y:S05]  /*3760*/  BSYNC.RECONVERGENT B3 ;  /* 0x0000000000037941 */ /* 0x000fea0003800200 */
.L_x_6308:
        /* <DEDUP_REMOVED lines=42> */
.L_x_6306:
[----:B------:R-:W-:Y:S05]  /*3a10*/  BSYNC.RECONVERGENT B2 ;  /* 0x0000000000027941 */ /* 0x000fea0003800200 */
.L_x_6305:
[----:B------:R-:W0:Y:S01]  /*3a20*/  LDC R59, c[0x0][0x404] ;  /* 0x00010100ff3b7b82 */ /* 0x000e220000000800 */
[----:B------:R-:W-:Y:S01]  /*3a30*/  ISETP.NE.AND P0, PT, R13, 0x1, PT ;  /* 0x000000010d00780c */ /* 0x000fe20003f05270 */
[----:B------:R-:W-:Y:S01]  /*3a40*/  IMAD.MOV.U32 R63, RZ, RZ, 0x2f800000 ;  /* 0x2f800000ff3f7424 */ /* 0x000fe200078e00ff */
[----:B------:R-:W-:Y:S01]  /*3a50*/  I2FP.F32.U32 R6, R12 ;  /* 0x0000000c00067245 */ /* 0x000fe20000201000 */
[C---:B-----5:R-:W-:Y:S01]  /*3a60*/  IMAD.U32 R3, R40.reuse, 0x10000, RZ ;  /* 0x0001000028037824 */ /* 0x060fe200078e00ff */
[----:B------:R-:W-:Y:S01]  /*3a70*/  BSSY.RECONVERGENT B2, `(.L_x_6310) ;  /* 0x000004c000027945 */ /* 0x000fe20003800200 */
[----:B------:R-:W-:Y:S02]  /*3a80*/  PRMT R40, R40, 0x7632, R40 ;  /* 0x0000763228287816 */ /* 0x000fe40000000028 */
[----:B------:R-:W1:Y:S01]  /*3a90*/  LDC R47, c[0x0][0x408] ;  /* 0x00010200ff2f7b82 */ /* 0x000e620000000800 */
[----:B------:R-:W-:Y:S01]  /*3aa0*/  FFMA.FTZ R6, R6, R63, 1.1641532182693481445e-10 ;  /* 0x2f00000006067423 */ /* 0x000fe2000001003f */
[----:B------:R-:W-:Y:S01]  /*3ab0*/  FMUL.FTZ R64, R3, R58 ;  /* 0x0000003a03407220 */ /* 0x000fe20000410000 */
[----:B------:R-:W-:Y:S01]  /*3ac0*/  MOV R14, 0x2 ;  /* 0x00000002000e7802 */ /* 0x000fe20000000f00 */
[----:B------:R-:W-:-:S02]  /*3ad0*/  IMAD.MOV.U32 R3, RZ, RZ, R8 ;  /* 0x000000ffff037224 */ /* 0x000fc400078e0008 */
[----:B0-----:R-:W-:-:S04]  /*3ae0*/  FSETP.LE.FTZ.AND P1, PT, R6, R59, PT ;  /* 0x0000003b0600720b */ /* 0x001fc80003f33000 */
[----:B------:R-:W-:Y:S01]  /*3af0*/  P2R R6, PR, RZ, 0x2 ;  /* 0x00000002ff067803 */ /* 0x000fe20000000000 */
[----:B-1----:R-:W-:Y:S01]  /*3b00*/  FMUL.FTZ R64, R64, R47 ;  /* 0x0000002f40407220 */ /* 0x002fe20000410000 */
        /* <DEDUP_REMOVED lines=9> */
.L_x_6312:
        /* <DEDUP_REMOVED lines=13> */
.L_x_6314:
[----:B------:R-:W-:Y:S05]  /*3c70*/  BSYNC.RECONVERGENT B3 ;  /* 0x0000000000037941 */ /* 0x000fea0003800200 */
.L_x_6313:
        /* <DEDUP_REMOVED lines=43> */
.L_x_6311:
[----:B------:R-:W-:Y:S05]  /*3f30*/  BSYNC.RECONVERGENT B2 ;  /* 0x0000000000027941 */ /* 0x000fea0003800200 */
.L_x_6310:
[----:B------:R-:W-:Y:S01]  /*3f40*/  I2FP.F32.U32 R12, R3 ;  /* 0x00000003000c7245 */ /* 0x000fe20000201000 */
[----:B------:R-:W-:Y:S01]  /*3f50*/  IMAD.U32 R3, R40, 0x10000, RZ ;  /* 0x0001000028037824 */ /* 0x000fe200078e00ff */
[----:B------:R-:W-:Y:S01]  /*3f60*/  ISETP.NE.AND P1, PT, R14, 0x1, PT ;  /* 0x000000010e00780c */ /* 0x000fe20003f25270 */
[----:B------:R-:W-:Y:S01]  /*3f70*/  BSSY.RECONVERGENT B2, `(.L_x_6315) ;  /* 0x0000049000027945 */ /* 0x000fe20003800200 */
[----:B------:R-:W-:Y:S02]  /*3f80*/  HFMA2 R13, -RZ, RZ, 0, 1.1920928955078125e-07 ;  /* 0x00000002ff0d7431 */ /* 0x000fe400000001ff */
[----:B------:R-:W-:-:S05]  /*3f90*/  FFMA.FTZ R12, R12, R63, 1.1641532182693481445e-10 ;  /* 0x2f0000000c0c7423 */ /* 0x000fca000001003f */
[----:B------:R-:W-:Y:S01]  /*3fa0*/  FSETP.LE.FTZ.AND P0, PT, R12, R59, PT ;  /* 0x0000003b0c00720b */ /* 0x000fe20003f13000 */
[----:B------:R-:W-:Y:S01]  /*3fb0*/  FMUL.FTZ R12, R3, R58 ;  /* 0x0000003a030c7220 */ /* 0x000fe20000410000 */
[----:B------:R-:W-:-:S03]  /*3fc0*/  IMAD.MOV.U32 R3, RZ, RZ, R8 ;  /* 0x000000ffff037224 */ /* 0x000fc600078e0008 */
[----:B------:R-:W-:Y:S01]  /*3fd0*/  FMUL.FTZ R61, R12, R47 ;  /* 0x0000002f0c3d7220 */ /* 0x000fe20000410000 */
        /* <DEDUP_REMOVED lines=9> */
.L_x_6317:
        /* <DEDUP_REMOVED lines=13> */
.L_x_6319:
[----:B------:R-:W-:Y:S05]  /*4140*/  BSYNC.RECONVERGENT B3 ;  /* 0x0000000000037941 */ /* 0x000fea0003800200 */
.L_x_6318:
        /* <DEDUP_REMOVED lines=43> */
.L_x_6316:
[----:B------:R-:W-:Y:S05]  /*4400*/  BSYNC.RECONVERGENT B2 ;  /* 0x0000000000027941 */ /* 0x000fea0003800200 */
.L_x_6315:
[----:B------:R-:W-:Y:S01]  /*4410*/  ISETP.NE.AND P2, PT, R13, 0x1, PT ;  /* 0x000000010d00780c */ /* 0x000fe20003f45270 */
[----:B------:R-:W-:Y:S01]  /*4420*/  BSSY.RECONVERGENT B2, `(.L_x_6320) ;  /* 0x000004c000027945 */ /* 0x000fe20003800200 */
[----:B------:R-:W-:Y:S01]  /*4430*/  I2FP.F32.U32 R12, R3 ;  /* 0x00000003000c7245 */ /* 0x000fe20000201000 */
[C---:B------:R-:W-:Y:S02]  /*4440*/  IMAD.U32 R3, R41.reuse, 0x10000, RZ ;  /* 0x0001000029037824 */ /* 0x040fe400078e00ff */
[----:B------:R-:W-:Y:S01]  /*4450*/  HFMA2 R14, -RZ, RZ, 0, 1.1920928955078125e-07 ;  /* 0x00000002ff0e7431 */ /* 0x000fe200000001ff */
[----:B------:R-:W-:Y:S01]  /*4460*/  PRMT R44, R41, 0x7632, R44 ;  /* 0x00007632292c7816 */ /* 0x000fe2000000002c */
[----:B------:R-:W-:Y:S01]  /*4470*/  FFMA.FTZ R12, R12, R63, 1.1641532182693481445e-10 ;  /* 0x2f0000000c0c7423 */ /* 0x000fe2000001003f */
[----:B------:R-:W-:Y:S01]  /*4480*/  FMUL.FTZ R62, R3, R58 ;  /* 0x0000003a033e7220 */ /* 0x000fe20000410000 */
[----:B------:R-:W-:-:S03]  /*4490*/  IMAD.MOV.U32 R3, RZ, RZ, R8 ;  /* 0x000000ffff037224 */ /* 0x000fc600078e0008 */
[----:B------:R-:W-:Y:S01]  /*44a0*/  FSETP.LE.FTZ.AND P1, PT, R12, R59, PT ;  /* 0x0000003b0c00720b */ /* 0x000fe20003f33000 */
[----:B------:R-:W-:Y:S01]  /*44b0*/  FMUL.FTZ R62, R62, R47 ;  /* 0x0000002f3e3e7220 */ /* 0x000fe20000410000 */
        /* <DEDUP_REMOVED lines=9> */
.L_x_6322:
        /* <DEDUP_REMOVED lines=13> */
.L_x_6324:
[----:B------:R-:W-:Y:S05]  /*4620*/  BSYNC.RECONVERGENT B3 ;  /* 0x0000000000037941 */ /* 0x000fea0003800200 */
.L_x_6323:
        /* <DEDUP_REMOVED lines=43> */
.L_x_6321:
[----:B------:R-:W-:Y:S05]  /*48e0*/  BSYNC.RECONVERGENT B2 ;  /* 0x0000000000027941 */ /* 0x000fea0003800200 */
.L_x_6320:
[----:B------:R-:W-:Y:S01]  /*48f0*/  ISETP.NE.AND P3, PT, R14, 0x1, PT ;  /* 0x000000010e00780c */ /* 0x000fe20003f65270 */
[----:B------:R-:W-:Y:S01]  /*4900*/  BSSY.RECONVERGENT B2, `(.L_x_6325) ;  /* 0x000004b000027945 */ /* 0x000fe20003800200 */
[----:B------:R-:W-:Y:S01]  /*4910*/  I2FP.F32.U32 R12, R3 ;  /* 0x00000003000c7245 */ /* 0x000fe20000201000 */
[----:B------:R-:W-:Y:S02]  /*4920*/  IMAD.U32 R3, R44, 0x10000, RZ ;  /* 0x000100002c037824 */ /* 0x000fe400078e00ff */
[----:B------:R-:W-:Y:S02]  /*4930*/  HFMA2 R13, -RZ, RZ, 0, 1.1920928955078125e-07 ;  /* 0x00000002ff0d7431 */ /* 0x000fe400000001ff */
        /* <DEDUP_REMOVED lines=14> */
.L_x_6327:
        /* <DEDUP_REMOVED lines=13> */
.L_x_6329:
[----:B------:R-:W-:Y:S05]  /*4af0*/  BSYNC.RECONVERGENT B3 ;  /* 0x0000000000037941 */ /* 0x000fea0003800200 */
.L_x_6328:
        /* <DEDUP_REMOVED lines=43> */
.L_x_6326:
[----:B------:R-:W-:Y:S05]  /*4db0*/  BSYNC.RECONVERGENT B2 ;  /* 0x0000000000027941 */ /* 0x000fea0003800200 */
.L_x_6325:
[----:B------:R-:W-:Y:S01]  /*4dc0*/  I2FP.F32.U32 R12, R3 ;  /* 0x00000003000c7245 */ /* 0x000fe20000201000 */
[----:B------:R-:W-:Y:S01]  /*4dd0*/  IMAD.U32 R3, R42, 0x10000, RZ ;  /* 0x000100002a037824 */ /* 0x000fe200078e00ff */
[----:B------:R-:W-:Y:S01]  /*4de0*/  ISETP.NE.AND P4, PT, R13, 0x1, PT ;  /* 0x000000010d00780c */ /* 0x000fe20003f85270 */
[----:B------:R-:W-:Y:S01]  /*4df0*/  BSSY.RECONVERGENT B2, `(.L_x_6330) ;  /* 0x000004a000027945 */ /* 0x000fe20003800200 */
[----:B------:R-:W-:Y:S02]  /*4e00*/  HFMA2 R15, -RZ, RZ, 0, 1.1920928955078125e-07 ;  /* 0x00000002ff0f7431 */ /* 0x000fe400000001ff */
[----:B------:R-:W-:Y:S01]  /*4e10*/  FFMA.FTZ R12, R12, R63, 1.1641532182693481445e-10 ;  /* 0x2f0000000c0c7423 */ /* 0x000fe2000001003f */
[----:B------:R-:W-:-:S04]  /*4e20*/  PRMT R45, R42, 0x7632, R45 ;  /* 0x000076322a2d7816 */ /* 0x000fc8000000002d */
        /* <DEDUP_REMOVED lines=13> */
.L_x_6332:
        /* <DEDUP_REMOVED lines=13> */
.L_x_6334:
[----:B------:R-:W-:Y:S05]  /*4fd0*/  BSYNC.RECONVERGENT B3 ;  /* 0x0000000000037941 */ /* 0x000fea0003800200 */
.L_x_6333:
        /* <DEDUP_REMOVED lines=43> */
.L_x_6331:
[----:B------:R-:W-:Y:S05]  /*5290*/  BSYNC.RECONVERGENT B2 ;  /* 0x0000000000027941 */ /* 0x000fea0003800200 */
.L_x_6330:
[----:B------:R-:W-:Y:S01]  /*52a0*/  ISETP.NE.AND P5, PT, R15, 0x1, PT ;  /* 0x000000010f00780c */ /* 0x000fe20003fa5270 */
[----:B------:R-:W-:Y:S01]  /*52b0*/  IMAD.U32 R45, R45, 0x10000, RZ ;  /* 0x000100002d2d7824 */ /* 0x000fe200078e00ff */
[----:B------:R-:W-:Y:S01]  /*52c0*/  I2FP.F32.U32 R12, R3 ;  /* 0x00000003000c7245 */ /* 0x000fe20000201000 */
[----:B------:R-:W-:Y:S01]  /*52d0*/  BSSY.RECONVERGENT B2, `(.L_x_6335) ;  /* 0x0000049000027945 */ /* 0x000fe20003800200 */
[----:B------:R-:W-:Y:S02]  /*52e0*/  HFMA2 R40, -RZ, RZ, 0, 1.1920928955078125e-07 ;  /* 0x00000002ff287431 */ /* 0x000fe400000001ff */
[----:B------:R-:W-:Y:S01]  /*52f0*/  FMUL.FTZ R14, R45, R58 ;  /* 0x0000003a2d0e7220 */ /* 0x000fe20000410000 */
[----:B------:R-:W-:Y:S02]  /*5300*/  IMAD.MOV.U32 R3, RZ, RZ, R8 ;  /* 0x000000ffff037224 */ /* 0x000fe400078e0008 */
[----:B------:R-:W-:Y:S01]  /*5310*/  FFMA.FTZ R12, R12, R63, 1.1641532182693481445e-10 ;  /* 0x2f0000000c0c7423 */ /* 0x000fe2000001003f */
[----:B------:R-:W-:-:S04]  /*5320*/  FMUL.FTZ R45, R14, R47 ;  /* 0x0000002f0e2d7220 */ /* 0x000fc80000410000 */
[----:B------:R-:W-:Y:S01]  /*5330*/  FSETP.LE.FTZ.AND P4, PT, R12, R59, PT ;  /* 0x0000003b0c00720b */ /* 0x000fe20003f93000 */
        /* <DEDUP_REMOVED lines=9> */
.L_x_6337:
        /* <DEDUP_REMOVED lines=13> */
.L_x_6339:
[----:B------:R-:W-:Y:S05]  /*54a0*/  BSYNC.RECONVERGENT B3 ;  /* 0x0000000000037941 */ /* 0x000fea0003800200 */
.L_x_6338:
        /* <DEDUP_REMOVED lines=43> */
.L_x_6336:
[----:B------:R-:W-:Y:S05]  /*5760*/  BSYNC.RECONVERGENT B2 ;  /* 0x0000000000027941 */ /* 0x000fea0003800200 */
.L_x_6335:
[----:B------:R-:W-:Y:S01]  /*5770*/  ISETP.NE.AND P6, PT, R40, 0x1, PT ;  /* 0x000000012800780c */ /* 0x000fe20003fc5270 */
[----:B------:R-:W-:Y:S01]  /*5780*/  BSSY.RECONVERGENT B2, `(.L_x_6340) ;  /* 0x000004e000027945 */ /* 0x000fe20003800200 */
[----:B------:R-:W-:Y:S01]  /*5790*/  I2FP.F32.U32 R12, R3 ;  /* 0x00000003000c7245 */ /* 0x000fe20000201000 */
[C---:B------:R-:W-:Y:S01]  /*57a0*/  IMAD.U32 R3, R43.reuse, 0x10000, RZ ;  /* 0x000100002b037824 */ /* 0x040fe200078e00ff */
[----:B------:R-:W-:Y:S01]  /*57b0*/  PRMT R43, R43, 0x7632, R43 ;  /* 0x000076322b2b7816 */ /* 0x000fe2000000002b */
[----:B------:R-:W-:Y:S02]  /*57c0*/  IMAD.MOV.U32 R13, RZ, RZ, R8 ;  /* 0x000000ffff0d7224 */ /* 0x000fe400078e0008 */
[----:B------:R-:W-:Y:S01]  /*57d0*/  FFMA.FTZ R12, R12, R63, 1.1641532182693481445e-10 ;  /* 0x2f0000000c0c7423 */ /* 0x000fe2000001003f */
[----:B------:R-:W-:Y:S01]  /*57e0*/  FMUL.FTZ R46, R3, R58 ;  /* 0x0000003a032e7220 */ /* 0x000fe20000410000 */
[----:B------:R-:W-:-:S03]  /*57f0*/  HFMA2 R3, -RZ, RZ, 0, 1.1920928955078125e-07 ;  /* 0x00000002ff037431 */ /* 0x000fc600000001ff */
[----:B------:R-:W-:Y:S01]  /*5800*/  FMUL.FTZ R46, R46, R47 ;  /* 0x0000002f2e2e7220 */ /* 0x000fe20000410000 */
        /* <DEDUP_REMOVED lines=10> */
.L_x_6342:
        /* <DEDUP_REMOVED lines=15> */
.L_x_6344:
[----:B------:R-:W-:Y:S05]  /*59a0*/  BSYNC.RECONVERGENT B3 ;  /* 0x0000000000037941 */ /* 0x000fea0003800200 */
.L_x_6343:
        /* <DEDUP_REMOVED lines=43> */
.L_x_6341:
[----:B------:R-:W-:Y:S05]  /*5c60*/  BSYNC.RECONVERGENT B2 ;  /* 0x0000000000027941 */ /* 0x000fea0003800200 */
.L_x_6340:
[----:B------:R-:W-:Y:S01]  /*5c70*/  I2FP.F32.U32 R12, R13 ;  /* 0x0000000d000c7245 */ /* 0x000fe20000201000 */
[----:B------:R-:W-:Y:S01]  /*5c80*/  IMAD.U32 R43, R43, 0x10000, RZ ;  /* 0x000100002b2b7824 */ /* 0x000fe200078e00ff */
[----:B------:R-:W-:Y:S02]  /*5c90*/  ISETP.NE.AND P6, PT, R6, RZ, PT ;  /* 0x000000ff0600720c */ /* 0x000fe40003fc5270 */
[----:B------:R-:W-:Y:S01]  /*5ca0*/  FSEL R15, R44, RZ, P2 ;  /* 0x000000ff2c0f7208 */ /* 0x000fe20001000000 */
[----:B------:R-:W-:Y:S01]  /*5cb0*/  FFMA.FTZ R14, R12, R63, 1.1641532182693481445e-10 ;  /* 0x2f0000000c0e7423 */ /* 0x000fe2000001003f */
[----:B------:R-:W-:Y:S01]  /*5cc0*/  FMUL.FTZ R40, R43, R58 ;  /* 0x0000003a2b287220 */ /* 0x000fe20000410000 */
[----:B------:R-:W-:Y:S02]  /*5cd0*/  FSEL R12, R64, RZ, P6 ;  /* 0x000000ff400c7208 */ /* 0x000fe40003000000 */
[----:B------:R-:W-:Y:S01]  /*5ce0*/  FSEL R13, R61, RZ, P0 ;  /* 0x000000ff3d0d7208 */ /* 0x000fe20000000000 */
[----:B------:R-:W-:Y:S01]  /*5cf0*/  FMUL.FTZ R40, R40, R47 ;  /* 0x0000002f28287220 */ /* 0x000fe20000410000 */
[----:B------:R-:W-:-:S02]  /*5d00*/  FSETP.GTU.FTZ.AND P6, PT, R14, R59, PT ;  /* 0x0000003b0e00720b */ /* 0x000fc40003fdc000 */
[----:B------:R-:W-:Y:S02]  /*5d10*/  FSEL R14, R62, RZ, P1 ;  /* 0x000000ff3e0e7208 */ /* 0x000fe40000800000 */
[----:B------:R-:W-:Y:S02]  /*5d20*/  FSEL R47, R40, RZ, !P6 ;  /* 0x000000ff282f7208 */ /* 0x000fe40007000000 */
[----:B------:R-:W-:Y:S02]  /*5d30*/  PLOP3.LUT P6, PT, P6, PT, PT, 0x8, 0x80 ;  /* 0x000000000080781c */ /* 0x000fe400037ce170 */
[----:B------:R-:W-:Y:S02]  /*5d40*/  FSEL R44, R42, RZ, P3 ;  /* 0x000000ff2a2c7208 */ /* 0x000fe40001800000 */
[----:B------:R-:W-:Y:S02]  /*5d50*/  FSEL R45, R45, RZ, P4 ;  /* 0x000000ff2d2d7208 */ /* 0x000fe40002000000 */
[----:B------:R-:W-:-:S07]  /*5d60*/  FSEL R46, R46, RZ, P5 ;  /* 0x000000ff2e2e7208 */ /* 0x000fce0002800000 */
.L_x_6304:
[----:B------:R-:W0:Y:S01]  /*5d70*/  LDC.64 R42, c[0x0][0x3a8] ;  /* 0x0000ea00ff2a7b82 */ /* 0x000e220000000a00 */
[----:B------:R-:W-:Y:S02]  /*5d80*/  SEL R59, RZ, 0x1000000, !P6 ;  /* 0x01000000ff3b7807 */ /* 0x000fe40007000000 */
[----:B------:R-:W-:Y:S02]  /*5d90*/  ISETP.NE.AND P6, PT, R6, RZ, PT ;  /* 0x000000ff0600720c */ /* 0x000fe40003fc5270 */
[----:B------:R-:W-:Y:S02]  /*5da0*/  SEL R6, RZ, 0x10000, !P5 ;  /* 0x00010000ff067807 */ /* 0x000fe40006800000 */
[----:B------:R-:W-:Y:S01]  /*5db0*/  SEL R63, RZ, 0x100, !P4 ;  /* 0x00000100ff3f7807 */ /* 0x000fe20006000000 */
[----:B------:R-:W1:Y:S01]  /*5dc0*/  LDC.64 R40, c[0x0][0x3b0] ;  /* 0x0000ec00ff287b82 */ /* 0x000e620000000a00 */
[----:B------:R-:W-:Y:S02]  /*5dd0*/  SEL R61, RZ, 0x1000000, !P2 ;  /* 0x01000000ff3d7807 */ /* 0x000fe40005000000 */
[----:B------:R-:W-:-:S02]  /*5de0*/  LOP3.LUT R63, R63, R59, R6, 0xfe, !PT ;  /* 0x0000003b3f3f7212 */ /* 0x000fc400078efe06 */
[----:B------:R-:W-:Y:S02]  /*5df0*/  SEL R59, RZ, 0x10000, !P1 ;  /* 0x00010000ff3b7807 */ /* 0x000fe40004800000 */
[----:B------:R-:W-:Y:S02]  /*5e00*/  SEL R6, RZ, 0x100, !P0 ;  /* 0x00000100ff067807 */ /* 0x000fe40004000000 */
[----:B------:R-:W-:Y:S02]  /*5e10*/  SEL R62, RZ, 0x1, !P3 ;  /* 0x00000001ff3e7807 */ /* 0x000fe40005800000 */
[----:B------:R-:W-:Y:S02]  /*5e20*/  LOP3.LUT R6, R6, R61, R59, 0xfe, !PT ;  /* 0x0000003d06067212 */ /* 0x000fe400078efe3b */
[----:B------:R-:W-:Y:S02]  /*5e30*/  SEL R59, RZ, 0x1, !P6 ;  /* 0x00000001ff3b7807 */ /* 0x000fe40007000000 */
[----:B------:R-:W-:Y:S01]  /*5e40*/  LOP3.LUT R63, R63, R62, RZ, 0xfc, !PT ;  /* 0x0000003e3f3f7212 */ /* 0x000fe200078efcff */
[----:B0-----:R-:W-:Y:S01]  /*5e50*/  IMAD.WIDE.U32 R42, R57, 0x20, R42 ;  /* 0x00000020392a7825 */ /* 0x001fe200078e002a */
[----:B------:R-:W-:-:S02]  /*5e60*/  LOP3.LUT R62, R6, R59, RZ, 0xfc, !PT ;  /* 0x0000003b063e7212 */ /* 0x000fc400078efcff */
[----:B------:R-:W-:Y:S01]  /*5e70*/  MOV R6, R60 ;  /* 0x0000003c00067202 */ /* 0x000fe20000000f00 */
[C---:B------:R-:W-:Y:S01]  /*5e80*/  VIADD R59, R57.reuse, 0x20 ;  /* 0x00000020393b7836 */ /* 0x040fe20000000000 */
[----:B------:R0:W-:Y:S01]  /*5e90*/  STG.E.128 desc[UR8][R42.64], R12 ;  /* 0x0000000c2a007986 */ /* 0x0001e2000c101d08 */
[----:B-1----:R-:W-:-:S03]  /*5ea0*/  IMAD.WIDE.U32 R40, R57, 0x8, R40 ;  /* 0x0000000839287825 */ /* 0x002fc600078e0028 */
[----:B------:R0:W-:Y:S04]  /*5eb0*/  STG.E.128 desc[UR8][R42.64+0x10], R44 ;  /* 0x0000102c2a007986 */ /* 0x0001e8000c101d08 */
[----:B------:R0:W-:Y:S02]  /*5ec0*/  STG.E.64 desc[UR8][R40.64], R62 ;  /* 0x0000003e28007986 */ /* 0x0001e4000c101b08 */
.L_x_6263:
[----:B------:R-:W-:Y:S05]  /*5ed0*/  BSYNC.RECONVERGENT B1 ;  /* 0x0000000000017941 */ /* 0x000fea0003800200 */
.L_x_6262:
[----:B------:R-:W-:Y:S01]  /*5ee0*/  ISETP.GE.U32.AND P0, PT, R54, 0x40, PT ;  /* 0x000000403600780c */ /* 0x000fe20003f06070 */
[----:B------:R-:W-:Y:S03]  /*5ef0*/  BSSY.RECONVERGENT B1, `(.L_x_6345) ;  /* 0x000052d000017945 */ /* 0x000fe60003800200 */
[----:B0-----:R-:W-:-:S09]  /*5f00*/  P2R R40, PR, RZ, 0x1 ;  /* 0x00000001ff287803 */ /* 0x001fd20000000000 */
[----:B------:R-:W-:Y:S05]  /*5f10*/  @!P0 BRA `(.L_x_6346) ;  /* 0x0000005000a88947 */ /* 0x000fea0003800000 */
        /* <DEDUP_REMOVED lines=16> */
[----:B------:R-:W-:-:S13]  /*6020*/  ISETP.NE.AND P0, PT, R3, 0x3, PT ;  /* 0x000000030300780c */ /* 0x000fda0003f05270 */
[----:B------:R-:W-:Y:S05]  /*6030*/  @!P0 BRA `(.L_x_6350) ;  /* 0x0000000000208947 */ /* 0x000fea0003800000 */
[----:B------:R-:W-:-:S13]  /*6040*/  ISETP.NE.AND P0, PT, R3, 0x2, PT ;  /* 0x000000020300780c */ /* 0x000fda0003f05270 */
[----:B------:R-:W-:Y:S01]  /*6050*/  @!P0 IMAD.MOV.U32 R64, RZ, RZ, 0x3 ;  /* 0x00000003ff408424 */ /* 0x000fe200078e00ff */
[----:B------:R-:W-:Y:S01]  /*6060*/  @P0 IADD3 R64, PT, PT, R3, 0x1, RZ ;  /* 0x0000000103400810 */ /* 0x000fe20007ffe0ff */
[----:B------:R-:W-:Y:S01]  /*6070*/  @!P0 IMAD.MOV.U32 R60, RZ, RZ, R6 ;  /* 0x000000ffff3c8224 */ /* 0x000fe200078e0006 */
[----:B------:R-:W-:Y:S01]  /*6080*/  @P0 MOV R60, R6 ;  /* 0x00000006003c0202 */ /* 0x000fe20000000f00 */
[----:B------:R-:W-:Y:S02]  /*6090*/  @!P0 IMAD.MOV.U32 R65, RZ, RZ, R0 ;  /* 0x000000ffff418224 */ /* 0x000fe400078e0000 */
[----:B------:R-:W-:Y:S01]  /*60a0*/  @P0 IMAD.MOV.U32 R65, RZ, RZ, R2 ;  /* 0x000000ffff410224 */ /* 0x000fe200078e0002 */
[----:B------:R-:W-:Y:S06]  /*60b0*/  BRA `(.L_x_6349) ;  /* 0x0000000000e07947 */ /* 0x000fec0003800000 */
.L_x_6350:
        /* <DEDUP_REMOVED lines=13> */
.L_x_6352:
[----:B------:R-:W-:Y:S05]  /*6190*/  BSYNC.RECONVERGENT B3 ;  /* 0x0000000000037941 */ /* 0x000fea0003800200 */
.L_x_6351:
        /* <DEDUP_REMOVED lines=40> */
[----:B------:R-:W-:Y:S01]  /*6420*/  LOP3.LUT R0, R62, UR31, R61, 0x96, !PT ;  /* 0x0000001f3e007c12 */ /* 0x000fe2000f8e963d */
[----:B------:R-:W-:-:S07]  /*6430*/  IMAD.MOV.U32 R64, RZ, RZ, RZ ;  /* 0x000000ffff407224 */ /* 0x000fce00078e00ff */
.L_x_6349:
[----:B------:R-:W-:Y:S05]  /*6440*/  BSYNC.RECONVERGENT B2 ;  /* 0x0000000000027941 */ /* 0x000fea0003800200 */
.L_x_6348:
        /* <DEDUP_REMOVED lines=9> */
[----:B------:R-:W-:Y:S02]  /*64e0*/  FFMA.FTZ R3, R3, R6, 1.1641532182693481445e-10 ;  /* 0x2f00000003037423 */ /* 0x000fe40000010006 */
[----:B0-----:R-:W-:-:S03]  /*64f0*/  FMUL.FTZ R66, R66, R61 ;  /* 0x0000003d42427220 */ /* 0x001fc60000410000 */
[----:B-1----:R-:W-:-:S04]  /*6500*/  FSETP.GTU.FTZ.AND P0, PT, R3, R62, PT ;  /* 0x0000003e0300720b */ /* 0x002fc80003f1c000 */
[----:B------:R-:W-:Y:S01]  /*6510*/  FSEL R3, R66, RZ, !P0 ;  /* 0x000000ff42037208 */ /* 0x000fe20004000000 */
[----:B------:R-:W-:Y:S01]  /*6520*/  IMAD.MOV.U32 R66, RZ, RZ, 0x2 ;  /* 0x00000002ff427424 */ /* 0x000fe200078e00ff */
        /* <DEDUP_REMOVED lines=13> */
.L_x_6355:
        /* <DEDUP_REMOVED lines=13> */
.L_x_6357:
[----:B------:R-:W-:Y:S05]  /*66d0*/  BSYNC.RECONVERGENT B3 ;  /* 0x0000000000037941 */ /* 0x000fea0003800200 */
.L_x_6356:
        /* <DEDUP_REMOVED lines=39> */
[----:B------:R-:W-:-:S03]  /*6950*/  IMAD.WIDE.U32 R66, R67, -0x326172a9, RZ ;  /* 0xcd9e8d5743427825 */ /* 0x000fc600078e00ff */
[----:B------:R-:W-:Y:S01]  /*6960*/  MOV R8, R66 ;  /* 0x0000004200087202 */ /* 0x000fe20000000f00 */
[----:B------:R-:W-:Y:S01]  /*6970*/  HFMA2 R66, -RZ, RZ, 0, 0 ;  /* 0x00000000ff427431 */ /* 0x000fe200000001ff */
[----:B------:R-:W-:-:S07]  /*6980*/  LOP3.LUT R2, R2, UR30, R67, 0x96, !PT ;  /* 0x0000001e02027c12 */ /* 0x000fce000f8e9643 */
.L_x_6354:
[----:B------:R-:W-:Y:S05]  /*6990*/  BSYNC.RECONVERGENT B2 ;  /* 0x0000000000027941 */ /* 0x000fea0003800200 */
.L_x_6353:
        /* <DEDUP_REMOVED lines=8> */
[----:B------:R-:W-:Y:S02]  /*6a20*/  MOV R3, R8 ;  /* 0x0000000800037202 */ /* 0x000fe40000000f00 */
        /* <DEDUP_REMOVED lines=13> */
.L_x_6360:
        /* <DEDUP_REMOVED lines=13> */
.L_x_6362:
[----:B------:R-:W-:Y:S05]  /*6bd0*/  BSYNC.RECONVERGENT B3 ;  /* 0x0000000000037941 */ /* 0x000fea0003800200 */
.L_x_6361:
        /* <DEDUP_REMOVED lines=38> */
[----:B------:R-:W-:Y:S02]  /*6e40*/  LOP3.LUT R2, R2, UR30, R65, 0x96, !PT ;  /* 0x0000001e02027c12 */ /* 0x000fe4000f8e9641 */
[----:B------:R-:W-:Y:S01]  /*6e50*/  MOV R8, R64 ;  /* 0x0000004000087202 */ /* 0x000fe20000000f00 */
[----:B------:R-:W-:-:S04]  /*6e60*/  IMAD.WIDE.U32 R64, R0, -0x2daee0ad, RZ ;  /* 0xd2511f5300407825 */ /* 0x000fc800078e00ff */
[----:B------:R-:W-:Y:S01]  /*6e70*/  IMAD.MOV.U32 R60, RZ, RZ, R64 ;  /* 0x000000ffff3c7224 */ /* 0x000fe200078e0040 */
[----:B------:R-:W-:-:S07]  /*6e80*/  LOP3.LUT R0, R66, UR31, R65, 0x96, !PT ;  /* 0x0000001f42007c12 */ /* 0x000fce000f8e9641 */
.L_x_6359:
[----:B------:R-:W-:Y:S05]  /*6e90*/  BSYNC.RECONVERGENT B2 ;  /* 0x0000000000027941 */ /* 0x000fea0003800200 */
.L_x_6358:
        /* <DEDUP_REMOVED lines=10> */
[----:B------:R-:W-:Y:S01]  /*6f40*/  IMAD.MOV.U32 R64, RZ, RZ, 0x2 ;  /* 0x00000002ff407424 */ /* 0x000fe200078e00ff */
        /* <DEDUP_REMOVED lines=12> */
.L_x_6365:
        /* <DEDUP_REMOVED lines=13> */
.L_x_6367:
[----:B------:R-:W-:Y:S05]  /*70e0*/  BSYNC.RECONVERGENT B3 ;  /* 0x0000000000037941 */ /* 0x000fea0003800200 */
.L_x_6366:
        /* <DEDUP_REMOVED lines=39> */
[----:B------:R-:W-:-:S05]  /*7360*/  IMAD.WIDE.U32 R36, R0, -0x2daee0ad, RZ ;  /* 0xd2511f5300247825 */ /* 0x000fca00078e00ff */
[----:B------:R-:W-:Y:S01]  /*7370*/  LOP3.LUT R0, R64, UR31, R37, 0x96, !PT ;  /* 0x0000001f40007c12 */ /* 0x000fe2000f8e9625 */
[----:B------:R-:W-:Y:S01]  /*7380*/  IMAD.MOV.U32 R64, RZ, RZ, RZ ;  /* 0x000000ffff407224 */ /* 0x000fe200078e00ff */
[----:B------:R-:W-:-:S07]  /*7390*/  MOV R60, R36 ;  /* 0x00000024003c7202 */ /* 0x000fce0000000f00 */
.L_x_6364:
[----:B------:R-:W-:Y:S05]  /*73a0*/  BSYNC.RECONVERGENT B2 ;  /* 0x0000000000027941 */ /* 0x000fea0003800200 */
.L_x_6363:
        /* <DEDUP_REMOVED lines=22> */
.L_x_6370:
        /* <DEDUP_REMOVED lines=13> */
.L_x_6372:
[----:B------:R-:W-:Y:S05]  /*75e0*/  BSYNC.RECONVERGENT B3 ;  /* 0x0000000000037941 */ /* 0x000fea0003800200 */
.L_x_6371:
        /* <DEDUP_REMOVED lines=38> */
[----:B------:R-:W-:Y:S02]  /*7850*/  LOP3.LUT R2, R2, UR30, R37, 0x96, !PT ;  /* 0x0000001e02027c12 */ /* 0x000fe4000f8e9625 */
[----:B------:R-:W-:Y:S01]  /*7860*/  MOV R8, R36 ;  /* 0x0000002400087202 */ /* 0x000fe20000000f00 */
[----:B------:R-:W-:-:S05]  /*7870*/  IMAD.WIDE.U32 R36, R0, -0x2daee0ad, RZ ;  /* 0xd2511f5300247825 */ /* 0x000fca00078e00ff */
[----:B------:R-:W-:Y:S02]  /*7880*/  LOP3.LUT R0, R64, UR31, R37, 0x96, !PT ;  /* 0x0000001f40007c12 */ /* 0x000fe4000f8e9625 */
[----:B------:R-:W-:-:S07]  /*7890*/  MOV R60, R36 ;  /* 0x00000024003c7202 */ /* 0x000fce0000000f00 */
.L_x_6369:
[----:B------:R-:W-:Y:S05]  /*78a0*/  BSYNC.RECONVERGENT B2 ;  /* 0x0000000000027941 */ /* 0x000fea0003800200 */
.L_x_6368:
        /* <DEDUP_REMOVED lines=23> */
.L_x_6375:
        /* <DEDUP_REMOVED lines=13> */
.L_x_6377:
[----:B------:R-:W-:Y:S05]  /*7af0*/  BSYNC.RECONVERGENT B3 ;  /* 0x0000000000037941 */ /* 0x000fea0003800200 */
.L_x_6376:
        /* <DEDUP_REMOVED lines=43> */
.L_x_6374:
[----:B------:R-:W-:Y:S05]  /*7db0*/  BSYNC.RECONVERGENT B2 ;  /* 0x0000000000027941 */ /* 0x000fea0003800200 */
.L_x_6373:
        /* <DEDUP_REMOVED lines=22> */
.L_x_6380:
        /* <DEDUP_REMOVED lines=13> */
.L_x_6382:
[----:B------:R-:W-:Y:S05]  /*7ff0*/  BSYNC.RECONVERGENT B3 ;  /* 0x0000000000037941 */ /* 0x000fea0003800200 */
.L_x_6381:
        /* <DEDUP_REMOVED lines=38> */
[----:B------:R-:W-:Y:S01]  /*8260*/  IMAD.WIDE.U32 R40, R40, -0x2daee0ad, RZ ;  /* 0xd2511f5328287825 */ /* 0x000fe200078e00ff */
[----:B------:R-:W-:-:S04]  /*8270*/  MOV R8, R66 ;  /* 0x0000004200087202 */ /* 0x000fc80000000f00 */
[----:B------:R-:W-:Y:S01]  /*8280*/  LOP3.LUT R0, R64, UR31, R41, 0x96, !PT ;  /* 0x0000001f40007c12 */ /* 0x000fe2000f8e9629 */
[----:B------:R-:W-:Y:S01]  /*8290*/  IMAD.MOV.U32 R64, RZ, RZ, RZ ;  /* 0x000000ffff407224 */ /* 0x000fe200078e00ff */
[----:B------:R-:W-:-:S07]  /*82a0*/  MOV R60, R40 ;  /* 0x00000028003c7202 */ /* 0x000fce0000000f00 */
.L_x_6379:
[----:B------:R-:W-:Y:S05]  /*82b0*/  BSYNC.RECONVERGENT B2 ;  /* 0x0000000000027941 */ /* 0x000fea0003800200 */
.L_x_6378:
        /* <DEDUP_REMOVED lines=23> */
.L_x_6385:
        /* <DEDUP_REMOVED lines=15> */
.L_x_6387:
[----:B------:R-:W-:Y:S05]  /*8520*/  BSYNC.RECONVERGENT B3 ;  /* 0x0000000000037941 */ /* 0x000fea0003800200 */
.L_x_6386:
        /* <DEDUP_REMOVED lines=37> */
[----:B------:R-:W-:Y:S01]  /*8780*/  LOP3.LUT R2, R2, UR30, R67, 0x96, !PT ;  /* 0x0000001e02027c12 */ /* 0x000fe2000f8e9643 */
[----:B------:R-:W-:Y:S01]  /*8790*/  IMAD.WIDE.U32 R40, R40, -0x2daee0ad, RZ ;  /* 0xd2511f5328287825 */ /* 0x000fe200078e00ff */
[----:B------:R-:W-:-:S04]  /*87a0*/  MOV R8, R66 ;  /* 0x0000004200087202 */ /* 0x000fc80000000f00 */
[----:B------:R-:W-:Y:S01]  /*87b0*/  LOP3.LUT R0, R64, UR31, R41, 0x96, !PT ;  /* 0x0000001f40007c12 */ /* 0x000fe2000f8e9629 */
[----:B------:R-:W-:Y:S01]  /*87c0*/  IMAD.MOV.U32 R41, RZ, RZ, R60 ;  /* 0x000000ffff297224 */ /* 0x000fe200078e003c */
[----:B------:R-:W-:-:S07]  /*87d0*/  MOV R60, R40 ;  /* 0x00000028003c7202 */ /* 0x000fce0000000f00 */
.L_x_6384:
[----:B------:R-:W-:Y:S05]  /*87e0*/  BSYNC.RECONVERGENT B2 ;  /* 0x0000000000027941 */ /* 0x000fea0003800200 */
.L_x_6383:
[----:B------:R-:W-:Y:S02]  /*87f0*/  I2FP.F32.U32 R41, R41 ;  /* 0x0000002900297245 */ /* 0x000fe40000201000 */
[----:B------:R-:W-:-:S03]  /*8800*/  SHF.L.U32 R39, R39, 0x10, RZ ;  /* 0x0000001027277819 */ /* 0x000fc600000006ff */
[----:B------:R-:W-:Y:S02]  /*8810*/  FFMA.FTZ R41, R41, R6, 1.1641532182693481445e-10 ;  /* 0x2f00000029297423 */ /* 0x000fe40000010006 */
[----:B------:R-:W-:-:S03]  /*8820*/  FMUL.FTZ R58, R39, R58 ;  /* 0x0000003a273a7220 */ /* 0x000fc60000410000 */
[----:B------:R-:W-:Y:S01]  /*8830*/  FSETP.GTU.FTZ.AND P6, PT, R41, R62, PT ;  /* 0x0000003e2900720b */ /* 0x000fe20003fdc000 */
[----:B------:R-:W-:-:S05]  /*8840*/  FMUL.FTZ R58, R58, R61 ;  /* 0x0000003d3a3a7220 */ /* 0x000fca0000410000 */
[----:B------:R-:W-:Y:S02]  /*8850*/  FSEL R58, R58, RZ, !P6 ;  /* 0x000000ff3a3a7208 */ /* 0x000fe40007000000 */
[----:B------:R-:W-:-:S03]  /*8860*/  PLOP3.LUT P6, PT, P6, PT, PT, 0x8, 0x80 ;  /* 0x000000000080781c */ /* 0x000fc600037ce170 */
[----:B------:R-:W-:Y:S01]  /*8870*/  FADD.FTZ R39, R43, R58 ;  /* 0x0000003a2b277221 */ /* 0x000fe20000010000 */
[----:B------:R-:W-:Y:S09]  /*8880*/  BRA `(.L_x_6388) ;  /* 0x0000002400f87947 */ /* 0x000ff20003800000 */
.L_x_6347:
        /* <DEDUP_REMOVED lines=16> */
.L_x_6391:
        /* <DEDUP_REMOVED lines=13> */
.L_x_6393:
[----:B------:R-:W-:Y:S05]  /*8a60*/  BSYNC.RECONVERGENT B3 ;  /* 0x0000000000037941 */ /* 0x000fea0003800200 */
.L_x_6392:
        /* <DEDUP_REMOVED lines=42> */
.L_x_6390:
[----:B------:R-:W-:Y:S05]  /*8d10*/  BSYNC.RECONVERGENT B2 ;  /* 0x0000000000027941 */ /* 0x000fea0003800200 */
.L_x_6389:
[----:B------:R-:W0:Y:S01]  /*8d20*/  LDC R43, c[0x0][0x404] ;  /* 0x00010100ff2b7b82 */ /* 0x000e220000000800 */
[----:B------:R-:W-:Y:S01]  /*8d30*/  HFMA2 R64, -RZ, RZ, 0.1171875, 0 ;  /* 0x2f800000ff407431 */ /* 0x000fe200000001ff */
[----:B------:R-:W-:Y:S01]  /*8d40*/  ISETP.NE.AND P0, PT, R33, 0x1, PT ;  /* 0x000000012100780c */ /* 0x000fe20003f05270 */
[----:B------:R-:W-:Y:S01]  /*8d50*/  BSSY.RECONVERGENT B2, `(.L_x_6394) ;  /* 0x000004e000027945 */ /* 0x000fe20003800200 */
[----:B------:R-:W-:Y:S02]  /*8d60*/  I2FP.F32.U32 R3, R32 ;  /* 0x0000002000037245 */ /* 0x000fe40000201000 */
[----:B------:R-:W-:Y:S02]  /*8d70*/  MOV R32, 0x2 ;  /* 0x0000000200207802 */ /* 0x000fe40000000f00 */
[----:B------:R-:W1:Y:S01]  /*8d80*/  LDC R42, c[0x0][0x408] ;  /* 0x00010200ff2a7b82 */ /* 0x000e620000000800 */
[----:B------:R-:W-:Y:S01]  /*8d90*/  FFMA.FTZ R6, R3, R64, 1.1641532182693481445e-10 ;  /* 0x2f00000003067423 */ /* 0x000fe20000010040 */
[C---:B-----5:R-:W-:Y:S01]  /*8da0*/  IMAD.U32 R3, R36.reuse, 0x10000, RZ ;  /* 0x0001000024037824 */ /* 0x060fe200078e00ff */
[----:B------:R-:W-:-:S03]  /*8db0*/  PRMT R36, R36, 0x7632, R36 ;  /* 0x0000763224247816 */ /* 0x000fc60000000024 */
[----:B------:R-:W-:Y:S01]  /*8dc0*/  FMUL.FTZ R65, R3, R58 ;  /* 0x0000003a03417220 */ /* 0x000fe20000410000 */
[----:B------:R-:W-:Y:S01]  /*8dd0*/  IMAD.MOV.U32 R3, RZ, RZ, R8 ;  /* 0x000000ffff037224 */ /* 0x000fe200078e0008 */
[----:B0-----:R-:W-:-:S04]  /*8de0*/  FSETP.LE.FTZ.AND P1, PT, R6, R43, PT ;  /* 0x0000002b0600720b */ /* 0x001fc80003f33000 */
[----:B------:R-:W-:Y:S01]  /*8df0*/  P2R R63, PR, RZ, 0x2 ;  /* 0x00000002ff3f7803 */ /* 0x000fe20000000000 */
[----:B-1----:R-:W-:Y:S01]  /*8e00*/  FMUL.FTZ R65, R65, R42 ;  /* 0x0000002a41417220 */ /* 0x002fe20000410000 */
        /* <DEDUP_REMOVED lines=9> */
.L_x_6396:
        /* <DEDUP_REMOVED lines=13> */
.L_x_6398:
[----:B------:R-:W-:Y:S05]  /*8f70*/  BSYNC.RECONVERGENT B3 ;  /* 0x0000000000037941 */ /* 0x000fea0003800200 */
.L_x_6397:
        /* <DEDUP_REMOVED lines=39> */
[----:B------:R-:W-:Y:S02]  /*91f0*/  IMAD.MOV.U32 R60, RZ, RZ, R32 ;  /* 0x000000ffff3c7224 */ /* 0x000fe400078e0020 */
[----:B------:R-:W-:Y:S02]  /*9200*/  HFMA2 R32, -RZ, RZ, 0, 0 ;  /* 0x00000000ff207431 */ /* 0x000fe400000001ff */
[----:B------:R-:W-:Y:S01]  /*9210*/  IMAD.MOV.U32 R8, RZ, RZ, R40 ;  /* 0x000000ffff087224 */ /* 0x000fe200078e0028 */
[----:B------:R-:W-:-:S07]  /*9220*/  LOP3.LUT R0, R34, UR31, R33, 0x96, !PT ;  /* 0x0000001f22007c12 */ /* 0x000fce000f8e9621 */
.L_x_6395:
[----:B------:R-:W-:Y:S05]  /*9230*/  BSYNC.RECONVERGENT B2 ;  /* 0x0000000000027941 */ /* 0x000fea0003800200 */
.L_x_6394:
[----:B------:R-:W-:Y:S01]  /*9240*/  ISETP.NE.AND P1, PT, R32, 0x1, PT ;  /* 0x000000012000780c */ /* 0x000fe20003f25270 */
[----:B------:R-:W-:Y:S01]  /*9250*/  BSSY.RECONVERGENT B2, `(.L_x_6399) ;  /* 0x000004b000027945 */ /* 0x000fe20003800200 */
[----:B------:R-:W-:Y:S02]  /*9260*/  I2FP.F32.U32 R3, R3 ;  /* 0x0000000300037245 */ /* 0x000fe40000201000 */
[----:B------:R-:W-:-:S03]  /*9270*/  MOV R34, 0x2 ;  /* 0x0000000200227802 */ /* 0x000fc60000000f00 */
[----:B------:R-:W-:Y:S01]  /*9280*/  FFMA.FTZ R6, R3, R64, 1.1641532182693481445e-10 ;  /* 0x2f00000003067423 */ /* 0x000fe20000010040 */
[----:B------:R-:W-:-:S04]  /*9290*/  IMAD.U32 R3, R36, 0x10000, RZ ;  /* 0x0001000024037824 */ /* 0x000fc800078e00ff */
[----:B------:R-:W-:Y:S01]  /*92a0*/  FMUL.FTZ R3, R3, R58 ;  /* 0x0000003a03037220 */ /* 0x000fe20000410000 */
[----:B------:R-:W-:Y:S01]  /*92b0*/  FSETP.LE.FTZ.AND P0, PT, R6, R43, PT ;  /* 0x0000002b0600720b */ /* 0x000fe20003f13000 */
[----:B------:R-:W-:Y:S02]  /*92c0*/  IMAD.MOV.U32 R6, RZ, RZ, R8 ;  /* 0x000000ffff067224 */ /* 0x000fe400078e0008 */
        /* <DEDUP_REMOVED lines=10> */
.L_x_6401:
        /* <DEDUP_REMOVED lines=13> */
.L_x_6403:
[----:B------:R-:W-:Y:S05]  /*9440*/  BSYNC.RECONVERGENT B3 ;  /* 0x0000000000037941 */ /* 0x000fea0003800200 */
.L_x_6402:
        /* <DEDUP_REMOVED lines=43> */
.L_x_6400:
[----:B------:R-:W-:Y:S05]  /*9700*/  BSYNC.RECONVERGENT B2 ;  /* 0x0000000000027941 */ /* 0x000fea0003800200 */
.L_x_6399:
        /* <DEDUP_REMOVED lines=8> */
[----:B------:R-:W-:Y:S01]  /*9790*/  IMAD.MOV.U32 R3, RZ, RZ, R8 ;  /* 0x000000ffff037224 */ /* 0x000fe200078e0008 */
[----:B------:R-:W-:Y:S01]  /*97a0*/  PRMT R6, R37, 0x7632, R6 ;  /* 0x0000763225067816 */ /* 0x000fe20000000006 */
        /* <DEDUP_REMOVED lines=10> */
.L_x_6406:
        /* <DEDUP_REMOVED lines=13> */
.L_x_6408:
[----:B------:R-:W-:Y:S05]  /*9920*/  BSYNC.RECONVERGENT B3 ;  /* 0x0000000000037941 */ /* 0x000fea0003800200 */
.L_x_6407:
        /* <DEDUP_REMOVED lines=43> */
.L_x_6405:
[----:B------:R-:W-:Y:S05]  /*9be0*/  BSYNC.RECONVERGENT B2 ;  /* 0x0000000000027941 */ /* 0x000fea0003800200 */
.L_x_6404:
[----:B------:R-:W-:Y:S01]  /*9bf0*/  ISETP.NE.AND P3, PT, R35, 0x1, PT ;  /* 0x000000012300780c */ /* 0x000fe20003f65270 */
[----:B------:R-:W-:Y:S01]  /*9c00*/  BSSY.RECONVERGENT B2, `(.L_x_6409) ;  /* 0x000004b000027945 */ /* 0x000fe20003800200 */
[----:B------:R-:W-:-:S05]  /*9c10*/  I2FP.F32.U32 R3, R3 ;  /* 0x0000000300037245 */ /* 0x000fca0000201000 */
[----:B------:R-:W-:Y:S01]  /*9c20*/  FFMA.FTZ R32, R3, R64, 1.1641532182693481445e-10 ;  /* 0x2f00000003207423 */ /* 0x000fe20000010040 */
[----:B------:R-:W-:Y:S02]  /*9c30*/  IMAD.U32 R3, R6, 0x10000, RZ ;  /* 0x0001000006037824 */ /* 0x000fe400078e00ff */
[----:B------:R-:W-:Y:S02]  /*9c40*/  IMAD.MOV.U32 R6, RZ, RZ, R8 ;  /* 0x000000ffff067224 */ /* 0x000fe400078e0008 */
[----:B------:R-:W-:Y:S01]  /*9c50*/  FMUL.FTZ R3, R3, R58 ;  /* 0x0000003a03037220 */ /* 0x000fe20000410000 */
[----:B------:R-:W-:Y:S02]  /*9c60*/  FSETP.LE.FTZ.AND P2, PT, R32, R43, PT ;  /* 0x0000002b2000720b */ /* 0x000fe40003f53000 */
[----:B------:R-:W-:Y:S01]  /*9c70*/  MOV R32, 0x2 ;  /* 0x0000000200207802 */ /* 0x000fe20000000f00 */
        /* <DEDUP_REMOVED lines=10> */
.L_x_6411:
        /* <DEDUP_REMOVED lines=13> */
.L_x_6413:
[----:B------:R-:W-:Y:S05]  /*9df0*/  BSYNC.RECONVERGENT B3 ;  /* 0x0000000000037941 */ /* 0x000fea0003800200 */
.L_x_6412:
        /* <DEDUP_REMOVED lines=43> */
.L_x_6410:
[----:B------:R-:W-:Y:S05]  /*a0b0*/  BSYNC.RECONVERGENT B2 ;  /* 0x0000000000027941 */ /* 0x000fea0003800200 */
.L_x_6409:
[----:B------:R-:W-:Y:S01]  /*a0c0*/  ISETP.NE.AND P4, PT, R32, 0x1, PT ;  /* 0x000000012000780c */ /* 0x000fe20003f85270 */
[C---:B------:R-:W-:Y:S01]  /*a0d0*/  IMAD.U32 R33, R38.reuse, 0x10000, RZ ;  /* 0x0001000026217824 */ /* 0x040fe200078e00ff */
[----:B------:R-:W-:Y:S01]  /*a0e0*/  I2FP.F32.U32 R3, R6 ;  /* 0x0000000600037245 */ /* 0x000fe20000201000 */
[----:B------:R-:W-:Y:S01]  /*a0f0*/  BSSY.RECONVERGENT B2, `(.L_x_6414) ;  /* 0x000004a000027945 */ /* 0x000fe20003800200 */
[----:B------:R-:W-:Y:S01]  /*a100*/  PRMT R38, R38, 0x7632, R38 ;  /* 0x0000763226267816 */ /* 0x000fe20000000026 */
[----:B------:R-:W-:Y:S01]  /*a110*/  FMUL.FTZ R33, R33, R58 ;  /* 0x0000003a21217220 */ /* 0x000fe20000410000 */
[----:B------:R-:W-:Y:S01]  /*a120*/  MOV R35, 0x2 ;  /* 0x0000000200237802 */ /* 0x000fe20000000f00 */
[----:B------:R-:W-:Y:S01]  /*a130*/  FFMA.FTZ R6, R3, R64, 1.1641532182693481445e-10 ;  /* 0x2f00000003067423 */ /* 0x000fe20000010040 */
[----:B------:R-:W-:Y:S02]  /*a140*/  IMAD.MOV.U32 R3, RZ, RZ, R8 ;  /* 0x000000ffff037224 */ /* 0x000fe400078e0008 */
[----:B------:R-:W-:-:S02]  /*a150*/  FMUL.FTZ R41, R33, R42 ;  /* 0x0000002a21297220 */ /* 0x000fc40000410000 */
[----:B------:R-:W-:Y:S01]  /*a160*/  FSETP.LE.FTZ.AND P3, PT, R6, R43, PT ;  /* 0x0000002b0600720b */ /* 0x000fe20003f73000 */
        /* <DEDUP_REMOVED lines=9> */
.L_x_6416:
        /* <DEDUP_REMOVED lines=13> */
.L_x_6418:
[----:B------:R-:W-:Y:S05]  /*a2d0*/  BSYNC.RECONVERGENT B3 ;  /* 0x0000000000037941 */ /* 0x000fea0003800200 */
.L_x_6417:
        /* <DEDUP_REMOVED lines=43> */
.L_x_6415:
[----:B------:R-:W-:Y:S05]  /*a590*/  BSYNC.RECONVERGENT B2 ;  /* 0x0000000000027941 */ /* 0x000fea0003800200 */
.L_x_6414:
[----:B------:R-:W-:Y:S01]  /*a5a0*/  ISETP.NE.AND P5, PT, R35, 0x1, PT ;  /* 0x000000012300780c */ /* 0x000fe20003fa5270 */
[----:B------:R-:W-:Y:S01]  /*a5b0*/  IMAD.U32 R33, R38, 0x10000, RZ ;  /* 0x0001000026217824 */ /* 0x000fe200078e00ff */
[----:B------:R-:W-:Y:S01]  /*a5c0*/  I2FP.F32.U32 R3, R3 ;  /* 0x0000000300037245 */ /* 0x000fe20000201000 */
[----:B------:R-:W-:Y:S01]  /*a5d0*/  BSSY.RECONVERGENT B2, `(.L_x_6419) ;  /* 0x0000049000027945 */ /* 0x000fe20003800200 */
[----:B------:R-:W-:Y:S01]  /*a5e0*/  MOV R34, 0x2 ;  /* 0x0000000200227802 */ /* 0x000fe20000000f00 */
[----:B------:R-:W-:Y:S02]  /*a5f0*/  FMUL.FTZ R33, R33, R58 ;  /* 0x0000003a21217220 */ /* 0x000fe40000410000 */
        /* <DEDUP_REMOVED lines=13> */
.L_x_6421:
        /* <DEDUP_REMOVED lines=13> */
.L_x_6423:
[----:B------:R-:W-:Y:S05]  /*a7a0*/  BSYNC.RECONVERGENT B3 ;  /* 0x0000000000037941 */ /* 0x000fea0003800200 */
.L_x_6422:
        /* <DEDUP_REMOVED lines=41> */
[----:B------:R-:W-:Y:S02]  /*aa40*/  HFMA2 R34, -RZ, RZ, 0, 0 ;  /* 0x00000000ff227431 */ /* 0x000fe400000001ff */
[----:B------:R-:W-:-:S07]  /*aa50*/  IMAD.MOV.U32 R60, RZ, RZ, R32 ;  /* 0x000000ffff3c7224 */ /* 0x000fce00078e0020 */
.L_x_6420:
[----:B------:R-:W-:Y:S05]  /*aa60*/  BSYNC.RECONVERGENT B2 ;  /* 0x0000000000027941 */ /* 0x000fea0003800200 */
.L_x_6419:
[----:B------:R-:W-:Y:S01]  /*aa70*/  ISETP.NE.AND P6, PT, R34, 0x1, PT ;  /* 0x000000012200780c */ /* 0x000fe20003fc5270 */
[C---:B------:R-:W-:Y:S01]  /*aa80*/  IMAD.U32 R33, R39.reuse, 0x10000, RZ ;  /* 0x0001000027217824 */ /* 0x040fe200078e00ff */
[----:B------:R-:W-:Y:S01]  /*aa90*/  I2FP.F32.U32 R3, R3 ;  /* 0x0000000300037245 */ /* 0x000fe20000201000 */
[----:B------:R-:W-:Y:S01]  /*aaa0*/  BSSY.RECONVERGENT B2, `(.L_x_6424) ;  /* 0x000004c000027945 */ /* 0x000fe20003800200 */
[----:B------:R-:W-:Y:S01]  /*aab0*/  PRMT R39, R39, 0x7632, R39 ;  /* 0x0000763227277816 */ /* 0x000fe20000000027 */
[----:B------:R-:W-:Y:S02]  /*aac0*/  FMUL.FTZ R33, R33, R58 ;  /* 0x0000003a21217220 */ /* 0x000fe40000410000 */
[----:B------:R-:W-:Y:S01]  /*aad0*/  FFMA.FTZ R32, R3, R64, 1.1641532182693481445e-10 ;  /* 0x2f00000003207423 */ /* 0x000fe20000010040 */
[----:B------:R-:W-:Y:S01]  /*aae0*/  MOV R3, 0x2 ;  /* 0x0000000200037802 */ /* 0x000fe20000000f00 */
[----:B------:R-:W-:Y:S01]  /*aaf0*/  FMUL.FTZ R38, R33, R42 ;  /* 0x0000002a21267220 */ /* 0x000fe20000410000 */
[----:B------:R-:W-:-:S02]  /*ab00*/  IMAD.MOV.U32 R33, RZ, RZ, R8 ;  /* 0x000000ffff217224 */ /* 0x000fc400078e0008 */
        /* <DEDUP_REMOVED lines=10> */
.L_x_6426:
        /* <DEDUP_REMOVED lines=15> */
.L_x_6428:
[----:B------:R-:W-:Y:S05]  /*aca0*/  BSYNC.RECONVERGENT B3 ;  /* 0x0000000000037941 */ /* 0x000fea0003800200 */
.L_x_6427:
        /* <DEDUP_REMOVED lines=40> */
[----:B------:R-:W-:Y:S02]  /*af30*/  LOP3.LUT R0, R34, UR31, R33, 0x96, !PT ;  /* 0x0000001f22007c12 */ /* 0x000fe4000f8e9621 */
[----:B------:R-:W-:Y:S01]  /*af40*/  MOV R33, R60 ;  /* 0x0000003c00217202 */ /* 0x000fe20000000f00 */
[----:B------:R-:W-:-:S07]  /*af50*/  IMAD.MOV.U32 R60, RZ, RZ, R32 ;  /* 0x000000ffff3c7224 */ /* 0x000fce00078e0020 */
.L_x_6425:
[----:B------:R-:W-:Y:S05]  /*af60*/  BSYNC.RECONVERGENT B2 ;  /* 0x0000000000027941 */ /* 0x000fea0003800200 */
.L_x_6424:
        /* <DEDUP_REMOVED lines=16> */
.L_x_6388:
        /* <DEDUP_REMOVED lines=16> */
[----:B------:R-:W-:Y:S02]  /*b170*/  MOV R6, R60 ;  /* 0x0000003c00067202 */ /* 0x000fe40000000f00 */
[----:B------:R0:W-:Y:S01]  /*b180*/  STG.E.128 desc[UR8][R42.64], R32 ;  /* 0x000000202a007986 */ /* 0x0001e2000c101d08 */
[----:B-1----:R-:W-:-:S03]  /*b190*/  IMAD.WIDE.U32 R40, R59, 0x8, R40 ;  /* 0x000000083b287825 */ /* 0x002fc600078e0028 */
[----:B------:R0:W-:Y:S04]  /*b1a0*/  STG.E.128 desc[UR8][R42.64+0x10], R36 ;  /* 0x000010242a007986 */ /* 0x0001e8000c101d08 */
[----:B------:R0:W-:Y:S02]  /*b1b0*/  STG.E.64 desc[UR8][R40.64], R62 ;  /* 0x0000003e28007986 */ /* 0x0001e4000c101b08 */
.L_x_6346:
[----:B------:R-:W-:Y:S05]  /*b1c0*/  BSYNC.RECONVERGENT B1 ;  /* 0x0000000000017941 */ /* 0x000fea0003800200 */
.L_x_6345:
[----:B0-----:R-:W-:Y:S01]  /*b1d0*/  FADD.FTZ R40, RZ, R12 ;  /* 0x0000000cff287221 */ /* 0x001fe20000010000 */
        /* <DEDUP_REMOVED lines=75> */
.L_x_6446:
[----:B-1----:R-:W-:Y:S01]  /*b690*/  FADD.FTZ R61, R60, R61 ;  /* 0x0000003d3c3d7221 */ /* 0x002fe20000010000 */
[----:B0-----:R-:W-:Y:S01]  /*b6a0*/  FMUL.FTZ R60, R59, R59 ;  /* 0x0000003b3b3c7220 */ /* 0x001fe20000410000 */
[----:B------:R-:W-:Y:S01]  /*b6b0*/  ISETP.NE.AND P0, PT, RZ, UR12, PT ;  /* 0x0000000cff007c0c */ /* 0x000fe2000bf05270 */
[----:B------:R-:W0:Y:S01]  /*b6c0*/  @!P1 LDC.64 R42, c[0x0][0x3c0] ;  /* 0x0000f000ff2a9b82 */ /* 0x000e220000000a00 */
[----:B------:R-:W-:Y:S01]  /*b6d0*/  FFMA.FTZ R58, R61, R58, UR13 ;  /* 0x0000000d3d3a7e23 */ /* 0x000fe2000801003a */
[----:B------:R-:W-:Y:S01]  /*b6e0*/  BSSY.RECONVERGENT B1, `(.L_x_6430) ;  /* 0x000003b000017945 */ /* 0x000fe20003800200 */
[----:B------:R-:W-:-:S05]  /*b6f0*/  FSEL R61, R60, RZ, P0 ;  /* 0x000000ff3c3d7208 */ /* 0x000fca0000000000 */
[----:B------:R-:W1:Y:S01]  /*b700*/  @!P1 LDC.64 R40, c[0x0][0x3c8] ;  /* 0x0000f200ff289b82 */ /* 0x000e620000000a00 */
[----:B------:R-:W-:Y:S01]  /*b710*/  FADD.FTZ R58, R58, R61 ;  /* 0x0000003d3a3a7221 */ /* 0x000fe20000010000 */
[----:B------:R-:W-:-:S03]  /*b720*/  FSEL R61, R59, RZ, !P0 ;  /* 0x000000ff3b3d7208 */ /* 0x000fc60004000000 */
        /* <DEDUP_REMOVED lines=8> */
[----:B------:R-:W-:Y:S01]  /*b7b0*/  SHF.L.U32 R58, R7, 0x10, RZ ;  /* 0x00000010073a7819 */ /* 0x000fe200000006ff */
[----:B------:R-:W-:Y:S02]  /*b7c0*/  IMAD.U32 R42, R4, 0x10000, RZ ;  /* 0x00010000042a7824 */ /* 0x000fe400078e00ff */
[C---:B------:R-:W-:Y:S01]  /*b7d0*/  FMUL.FTZ R63, R60.reuse, R63 ;  /* 0x0000003f3c3f7220 */ /* 0x040fe20000410000 */
[----:B------:R-:W-:Y:S01]  /*b7e0*/  FMUL.FTZ R40, R60, R41 ;  /* 0x000000293c287220 */ /* 0x000fe20000410000 */
[----:B------:R-:W-:Y:S01]  /*b7f0*/  SHF.L.U32 R59, R24, 0x10, RZ ;  /* 0x00000010183b7819 */ /* 0x000fe200000006ff */
[----:B------:R-:W-:Y:S01]  /*b800*/  FADD.FTZ R41, R14, -R61 ;  /* 0x8000003d0e297221 */ /* 0x000fe20000010000 */
[----:B------:R-:W-:Y:S02]  /*b810*/  IMAD.U32 R43, R28, 0x10000, RZ ;  /* 0x000100001c2b7824 */ /* 0x000fe400078e00ff */
[----:B------:R-:W-:Y:S01]  /*b820*/  FFMA.FTZ R63, R63, R42, R58 ;  /* 0x0000002a3f3f7223 */ /* 0x000fe2000001003a */
        /* <DEDUP_REMOVED lines=10> */
[----:B------:R-:W-:Y:S01]  /*b8d0*/  SHF.L.U32 R64, R48, 0x10, RZ ;  /* 0x0000001030407819 */ /* 0x000fe200000006ff */
[----:B------:R-:W-:-:S02]  /*b8e0*/  IMAD.U32 R58, R11, 0x10000, RZ ;  /* 0x000100000b3a7824 */ /* 0x000fc400078e00ff */
[----:B------:R-:W-:Y:S01]  /*b8f0*/  FFMA.FTZ R62, R43, R62, R42 ;  /* 0x0000003e2b3e7223 */ /* 0x000fe2000001002a */
[----:B------:R-:W-:Y:S01]  /*b900*/  FMUL.FTZ R42, R60, R59 ;  /* 0x0000003b3c2a7220 */ /* 0x000fe20000410000 */
[----:B------:R-:W-:Y:S01]  /*b910*/  SHF.L.U32 R59, R26, 0x10, RZ ;  /* 0x000000101a3b7819 */ /* 0x000fe200000006ff */
[----:B------:R-:W-:Y:S01]  /*b920*/  IMAD.U32 R43, R30, 0x10000, RZ ;  /* 0x000100001e2b7824 */ /* 0x000fe200078e00ff */
        /* <DEDUP_REMOVED lines=14> */
[----:B------:R-:W-:Y:S01]  /*ba10*/  IMAD.U32 R58, R49, 0x10000, RZ ;  /* 0x00010000313a7824 */ /* 0x000fe200078e00ff */
[----:B------:R-:W-:-:S05]  /*ba20*/  SHF.L.U32 R64, R50, 0x10, RZ ;  /* 0x0000001032407819 */ /* 0x000fca00000006ff */
[----:B------:R-:W-:Y:S02]  /*ba30*/  FFMA.FTZ R64, R59, R58, R64 ;  /* 0x0000003a3b407223 */ /* 0x000fe40000010040 */
[----:B------:R-:W0:Y:S03]  /*ba40*/  LDC.64 R58, c[0x0][0x428] ;  /* 0x00010a00ff3a7b82 */ /* 0x000e260000000a00 */
[----:B------:R-:W-:Y:S01]  /*ba50*/  F2FP.BF16.F32.PACK_AB R43, R64, R43 ;  /* 0x0000002b402b723e */ /* 0x000fe200000010ff */
[----:B0-----:R-:W-:-:S04]  /*ba60*/  IMAD.WIDE.U32 R58, R57, 0x10, R58 ;  /* 0x00000010393a7825 */ /* 0x001fc800078e003a */
[----:B------:R-:W-:Y:S01]  /*ba70*/  VIADD R57, R57, 0x20 ;  /* 0x0000002039397836 */ /* 0x000fe20000000000 */
[----:B------:R1:W-:Y:S06]  /*ba80*/  STG.E.128 desc[UR8][R58.64], R40 ;  /* 0x000000283a007986 */ /* 0x0003ec000c101d08 */
.L_x_6431:
[----:B------:R-:W-:Y:S05]  /*ba90*/  BSYNC.RECONVERGENT B1 ;  /* 0x0000000000017941 */ /* 0x000fea0003800200 */
.L_x_6430:
[----:B------:R-:W-:Y:S01]  /*baa0*/  ISETP.GE.U32.AND P0, PT, R54, 0x40, PT ;  /* 0x000000403600780c */ /* 0x000fe20003f06070 */
[----:B------:R-:W-:-:S12]  /*bab0*/  BSSY.RECONVERGENT B1, `(.L_x_6432) ;  /* 0x0000039000017945 */ /* 0x000fd80003800200 */
[----:B------:R-:W-:Y:S05]  /*bac0*/  @!P0 BRA `(.L_x_6433) ;  /* 0x0000000000dc8947 */ /* 0x000fea0003800000 */
[----:B------:R-:W-:Y:S01]  /*bad0*/  PRMT R62, R20, 0x7632, R62 ;  /* 0x00007632143e7816 */ /* 0x000fe2000000003e */
[--C-:B01----:R-:W-:Y:S01]  /*bae0*/  FADD.FTZ R41, R33, -R61.reuse ;  /* 0x8000003d21297221 */ /* 0x103fe20000010000 */
        /* <DEDUP_REMOVED lines=9> */
[----:B------:R-:W-:Y:S01]  /*bb80*/  IMAD.U32 R58, R58, 0x10000, RZ ;  /* 0x000100003a3a7824 */ /* 0x000fe200078e00ff */
[----:B------:R-:W-:Y:S01]  /*bb90*/  PRMT R59, R22, 0x7632, R59 ;  /* 0x00007632163b7816 */ /* 0x000fe2000000003b */
[--C-:B------:R-:W-:Y:S01]  /*bba0*/  FFMA.FTZ R62, R41, R62, R40.reuse ;  /* 0x0000003e293e7223 */ /* 0x100fe20000010028 */
[----:B------:R-:W-:Y:S01]  /*bbb0*/  PRMT R40, R18, 0x7632, R40 ;  /* 0x0000763212287816 */ /* 0x000fe20000000028 */
[----:B------:R-:W-:Y:S01]  /*bbc0*/  FADD.FTZ R41, R37, -R61 ;  /* 0x8000003d25297221 */ /* 0x000fe20000010000 */
[----:B------:R-:W-:Y:S01]  /*bbd0*/  FFMA.FTZ R63, R43, R42, R58 ;  /* 0x0000002a2b3f7223 */ /* 0x000fe2000001003a */
[----:B------:R-:W-:Y:S01]  /*bbe0*/  SHF.L.U32 R42, R59, 0x10, RZ ;  /* 0x000000103b2a7819 */ /* 0x000fe200000006ff */
[----:B------:R-:W-:-:S02]  /*bbf0*/  IMAD.U32 R58, R16, 0x10000, RZ ;  /* 0x00010000103a7824 */ /* 0x000fc400078e00ff */
[----:B------:R-:W-:Y:S01]  /*bc00*/  FMUL.FTZ R41, R60, R41 ;  /* 0x000000293c297220 */ /* 0x000fe20000410000 */
[----:B------:R-:W-:Y:S02]  /*bc10*/  IMAD.U32 R40, R40, 0x10000, RZ ;  /* 0x0001000028287824 */ /* 0x000fe400078e00ff */
[--C-:B------:R-:W-:Y:S01]  /*bc20*/  FADD.FTZ R43, R34, -R61.reuse ;  /* 0x8000003d222b7221 */ /* 0x100fe20000010000 */
[----:B------:R-:W-:Y:S01]  /*bc30*/  SHF.L.U32 R64, R21, 0x10, RZ ;  /* 0x0000001015407819 */ /* 0x000fe200000006ff */
[----:B------:R-:W-:Y:S01]  /*bc40*/  FFMA.FTZ R42, R41, R42, R40 ;  /* 0x0000002a292a7223 */ /* 0x000fe20000010028 */
[----:B------:R-:W-:Y:S01]  /*bc50*/  FADD.FTZ R41, R32, -R61 ;  /* 0x8000003d20297221 */ /* 0x000fe20000010000 */
[----:B------:R-:W-:Y:S01]  /*bc60*/  SHF.L.U32 R40, R20, 0x10, RZ ;  /* 0x0000001014287819 */ /* 0x000fe200000006ff */
[C---:B------:R-:W-:Y:S02]  /*bc70*/  FMUL.FTZ R43, R60.reuse, R43 ;  /* 0x0000002b3c2b7220 */ /* 0x040fe40000410000 */
[----:B------:R-:W-:-:S04]  /*bc80*/  FMUL.FTZ R41, R60, R41 ;  /* 0x000000293c297220 */ /* 0x000fc80000410000 */
[----:B------:R-:W-:Y:S01]  /*bc90*/  FFMA.FTZ R65, R41, R40, R58 ;  /* 0x0000002829417223 */ /* 0x000fe2000001003a */
[----:B------:R-:W-:Y:S02]  /*bca0*/  IMAD.U32 R40, R17, 0x10000, RZ ;  /* 0x0001000011287824 */ /* 0x000fe400078e00ff */
[----:B------:R-:W-:Y:S01]  /*bcb0*/  FADD.FTZ R41, R36, -R61 ;  /* 0x8000003d24297221 */ /* 0x000fe20000010000 */
[----:B------:R-:W-:Y:S02]  /*bcc0*/  IMAD.U32 R58, R18, 0x10000, RZ ;  /* 0x00010000123a7824 */ /* 0x000fe400078e00ff */
[----:B------:R-:W-:Y:S01]  /*bcd0*/  FFMA.FTZ R64, R43, R64, R40 ;  /* 0x000000402b407223 */ /* 0x000fe20000010028 */
[----:B------:R-:W-:Y:S01]  /*bce0*/  SHF.L.U32 R40, R22, 0x10, RZ ;  /* 0x0000001016287819 */ /* 0x000fe200000006ff */
[----:B------:R-:W-:-:S04]  /*bcf0*/  FMUL.FTZ R41, R60, R41 ;  /* 0x000000293c297220 */ /* 0x000fc80000410000 */
[----:B------:R-:W-:Y:S01]  /*bd00*/  FFMA.FTZ R59, R41, R40, R58 ;  /* 0x00000028293b7223 */ /* 0x000fe2000001003a */
[----:B------:R-:W-:Y:S01]  /*bd10*/  PRMT R40, R23, 0x7632, R40 ;  /* 0x0000763217287816 */ /* 0x000fe20000000028 */
[--C-:B------:R-:W-:Y:S01]  /*bd20*/  FADD.FTZ R41, R39, -R61.reuse ;  /* 0x8000003d27297221 */ /* 0x100fe20000010000 */
[C---:B------:R-:W-:Y:S01]  /*bd30*/  PRMT R58, R19.reuse, 0x7632, R58 ;  /* 0x00007632133a7816 */ /* 0x040fe2000000003a */
[----:B------:R-:W-:Y:S01]  /*bd40*/  FADD.FTZ R61, R38, -R61 ;  /* 0x8000003d263d7221 */ /* 0x000fe20000010000 */
[----:B------:R-:W-:Y:S01]  /*bd50*/  SHF.L.U32 R40, R40, 0x10, RZ ;  /* 0x0000001028287819 */ /* 0x000fe200000006ff */
[----:B------:R-:W-:Y:S01]  /*bd60*/  FMUL.FTZ R41, R60, R41 ;  /* 0x000000293c297220 */ /* 0x000fe20000410000 */
[----:B------:R-:W-:Y:S01]  /*bd70*/  F2FP.BF16.F32.PACK_AB R42, R42, R59 ;  /* 0x0000003b2a2a723e */ /* 0x000fe200000010ff */
[----:B------:R-:W-:Y:S02]  /*bd80*/  IMAD.U32 R58, R58, 0x10000, RZ ;  /* 0x000100003a3a7824 */ /* 0x000fe400078e00ff */
[----:B------:R-:W-:Y:S01]  /*bd90*/  FMUL.FTZ R61, R60, R61 ;  /* 0x0000003d3c3d7220 */ /* 0x000fe20000410000 */
[----:B------:R-:W-:-:S02]  /*bda0*/  IMAD.U32 R60, R19, 0x10000, RZ ;  /* 0x00010000133c7824 */ /* 0x000fc400078e00ff */
[----:B------:R-:W-:Y:S01]  /*bdb0*/  FFMA.FTZ R66, R41, R40, R58 ;  /* 0x0000002829427223 */ /* 0x000fe2000001003a */
[----:B------:R-:W-:Y:S01]  /*bdc0*/  SHF.L.U32 R58, R23, 0x10, RZ ;  /* 0x00000010173a7819 */ /* 0x000fe200000006ff */
[----:B------:R-:W0:Y:S04]  /*bdd0*/  LDC.64 R40, c[0x0][0x428] ;  /* 0x00010a00ff287b82 */ /* 0x000e280000000a00 */
[----:B------:R-:W-:-:S05]  /*bde0*/  FFMA.FTZ R43, R61, R58, R60 ;  /* 0x0000003a3d2b7223 */ /* 0x000fca000001003c */
[----:B------:R-:W-:Y:S01]  /*bdf0*/  F2FP.BF16.F32.PACK_AB R43, R66, R43 ;  /* 0x0000002b422b723e */ /* 0x000fe200000010ff */
[----:B0-----:R-:W-:Y:S01]  /*be00*/  IMAD.WIDE.U32 R58, R57, 0x10, R40 ;  /* 0x00000010393a7825 */ /* 0x001fe200078e0028 */
[----:B------:R-:W-:Y:S02]  /*be10*/  F2FP.BF16.F32.PACK_AB R41, R63, R64 ;  /* 0x000000403f29723e */ /* 0x000fe400000010ff */
[----:B------:R-:W-:-:S05]  /*be20*/  F2FP.BF16.F32.PACK_AB R40, R62, R65 ;  /* 0x000000413e28723e */ /* 0x000fca00000010ff */
[----:B------:R2:W-:Y:S02]  /*be30*/  STG.E.128 desc[UR8][R58.64], R40 ;  /* 0x000000283a007986 */ /* 0x0005e4000c101d08 */
.L_x_6433:
[----:B------:R-:W-:Y:S05]  /*be40*/  BSYNC.RECONVERGENT B1 ;  /* 0x0000000000017941 */ /* 0x000fea0003800200 */
.L_x_6432:
[----:B012---:R-:W0:Y:S02]  /*be50*/  LDC.64 R40, c[0x0][0x380] ;  /* 0x0000e000ff287b82 */ /* 0x007e240000000a00 */
[----:B0-----:R-:W-:-:S04]  /*be60*/  LEA R55, R40, R55, 0x2 ;  /* 0x0000003728377211 */ /* 0x001fc800078e10ff */
[----:B------:R-:W-:-:S13]  /*be70*/  ISETP.GE.AND P0, PT, R55, R41, PT ;  /* 0x000000293700720c */ /* 0x000fda0003f06270 */
[----:B------:R-:W-:Y:S05]  /*be80*/  @!P0 BRA `(.L_x_6434) ;  /* 0xffffff4c000c8947 */ /* 0x000fea000383ffff */
[----:B------:R-:W-:Y:S05]  /*be90*/  BSYNC B0 ;  /* 0x0000000000007941 */ /* 0x000fea0003800000 */
.L_x_6261:
[----:B------:R-:W-:Y:S05]  /*bea0*/  EXIT ;  /* 0x000000000000794d */ /* 0x000fea0003800000 */
.L_x_6429:
        /* <DEDUP_REMOVED lines=8> */
.L_x_6436:
[----:B------:R-:W-:Y:S05]  /*bf30*/  BSYNC B1 ;  /* 0x0000000000017941 */ /* 0x000fea0003800000 */
.L_x_6435:
        /* <DEDUP_REMOVED lines=10> */
.L_x_6437:
[----:B------:R-:W-:Y:S01]  /*bfe0*/  HFMA2 R64, -RZ, RZ, 0, 2.384185791015625e-07 ;  /* 0x00000004ff407431 */ /* 0x000fe200000001ff */
[----:B------:R-:W-:-:S05]  /*bff0*/  MOV R43, R63 ;  /* 0x0000003f002b7202 */ /* 0x000fca0000000f00 */
[----:B------:R-:W-:-:S04]  /*c000*/  FADD.FTZ R43, R42, R43 ;  /* 0x0000002b2a2b7221 */ /* 0x000fc80000010000 */
[----:B------:R-:W-:-:S07]  /*c010*/  IMAD.MOV.U32 R65, RZ, RZ, R43 ;  /* 0x000000ffff417224 */ /* 0x000fce00078e002b */
[----:B------:R-:W-:Y:S05]  /*c020*/  WARPSYNC.COLLECTIVE R62, `(.L_x_6438) ;  /* 0x000000003e087348 */ /* 0x000fea0003c00000 */
[----:B------:R0:W1:Y:S02]  /*c030*/  SHFL.BFLY P2, R63, R65, R64, R67 ;  /* 0x0c000040413f7389 */ /* 0x0000640000040043 */
[----:B01----:R-:W-:Y:S05]  /*c040*/  ENDCOLLECTIVE ;  /* 0x000000000000791b */ /* 0x003fea0003800000 */
.L_x_6438:
[----:B------:R-:W-:Y:S02]  /*c050*/  IMAD.MOV.U32 R64, RZ, RZ, 0x8 ;  /* 0x00000008ff407424 */ /* 0x000fe400078e00ff */
[----:B------:R-:W-:-:S04]  /*c060*/  IMAD.MOV.U32 R40, RZ, RZ, R63 ;  /* 0x000000ffff287224 */ /* 0x000fc800078e003f */
[----:B------:R-:W-:-:S05]  /*c070*/  FADD.FTZ R60, R43, R40 ;  /* 0x000000282b3c7221 */ /* 0x000fca0000010000 */
[----:B------:R-:W-:-:S07]  /*c080*/  MOV R65, R60 ;  /* 0x0000003c00417202 */ /* 0x000fce0000000f00 */
[----:B------:R-:W-:Y:S05]  /*c090*/  WARPSYNC.COLLECTIVE R62, `(.L_x_6439) ;  /* 0x000000003e087348 */ /* 0x000fea0003c00000 */
[----:B------:R0:W1:Y:S02]  /*c0a0*/  SHFL.BFLY P2, R63, R65, R64, R67 ;  /* 0x0c000040413f7389 */ /* 0x0000640000040043 */
[----:B01----:R-:W-:Y:S05]  /*c0b0*/  ENDCOLLECTIVE ;  /* 0x000000000000791b */ /* 0x003fea0003800000 */
.L_x_6439:
[----:B------:R-:W-:Y:S01]  /*c0c0*/  HFMA2 R64, -RZ, RZ, 0, 9.5367431640625e-07 ;  /* 0x00000010ff407431 */ /* 0x000fe200000001ff */
[----:B------:R-:W-:-:S05]  /*c0d0*/  MOV R59, R63 ;  /* 0x0000003f003b7202 */ /* 0x000fca0000000f00 */
[----:B------:R-:W-:-:S04]  /*c0e0*/  FADD.FTZ R61, R60, R59 ;  /* 0x0000003b3c3d7221 */ /* 0x000fc80000010000 */
[----:B------:R-:W-:-:S07]  /*c0f0*/  IMAD.MOV.U32 R65, RZ, RZ, R61 ;  /* 0x000000ffff417224 */ /* 0x000fce00078e003d */
[----:B------:R-:W-:Y:S05]  /*c100*/  WARPSYNC.COLLECTIVE R62, `(.L_x_6440) ;  /* 0x000000003e087348 */ /* 0x000fea0003c00000 */
[----:B------:R0:W1:Y:S02]  /*c110*/  SHFL.BFLY P2, R63, R65, R64, R67 ;  /* 0x0c000040413f7389 */ /* 0x0000640000040043 */
[----:B01----:R-:W-:Y:S05]  /*c120*/  ENDCOLLECTIVE ;  /* 0x000000000000791b */ /* 0x003fea0003800000 */
.L_x_6440:
        /* <DEDUP_REMOVED lines=41> */
.L_x_6441:
[----:B------:R-:W-:Y:S01]  /*c3c0*/  HFMA2 R64, -RZ, RZ, 0, 1.1920928955078125e-07 ;  /* 0x00000002ff407431 */ /* 0x000fe200000001ff */
[----:B------:R-:W-:-:S05]  /*c3d0*/  MOV R41, R63 ;  /* 0x0000003f00297202 */ /* 0x000fca0000000f00 */
[----:B------:R-:W-:-:S04]  /*c3e0*/  FADD.FTZ R41, R40, R41 ;  /* 0x0000002928297221 */ /* 0x000fc80000010000 */
[----:B------:R-:W-:-:S07]  /*c3f0*/  IMAD.MOV.U32 R65, RZ, RZ, R41 ;  /* 0x000000ffff417224 */ /* 0x000fce00078e0029 */
[----:B------:R-:W-:Y:S05]  /*c400*/  WARPSYNC.COLLECTIVE R62, `(.L_x_6442) ;  /* 0x000000003e087348 */ /* 0x000fea0003c00000 */
[----:B------:R0:W1:Y:S02]  /*c410*/  SHFL.BFLY P2, R63, R65, R64, R67 ;  /* 0x0c000040413f7389 */ /* 0x0000640000040043 */
[----:B01----:R-:W-:Y:S05]  /*c420*/  ENDCOLLECTIVE ;  /* 0x000000000000791b */ /* 0x003fea0003800000 */
.L_x_6442:
[----:B------:R-:W-:Y:S02]  /*c430*/  IMAD.MOV.U32 R64, RZ, RZ, 0x4 ;  /* 0x00000004ff407424 */ /* 0x000fe400078e00ff */
[----:B------:R-:W-:-:S04]  /*c440*/  IMAD.MOV.U32 R42, RZ, RZ, R63 ;  /* 0x000000ffff2a7224 */ /* 0x000fc800078e003f */
[----:B------:R-:W-:-:S05]  /*c450*/  FADD.FTZ R42, R41, R42 ;  /* 0x0000002a292a7221 */ /* 0x000fca0000010000 */
[----:B------:R-:W-:-:S07]  /*c460*/  MOV R65, R42 ;  /* 0x0000002a00417202 */ /* 0x000fce0000000f00 */
[----:B------:R-:W-:Y:S05]  /*c470*/  WARPSYNC.COLLECTIVE R62, `(.L_x_6443) ;  /* 0x000000003e087348 */ /* 0x000fea0003c00000 */
[----:B------:R0:W1:Y:S02]  /*c480*/  SHFL.BFLY P2, R63, R65, R64, R67 ;  /* 0x0c000040413f7389 */ /* 0x0000640000040043 */
[----:B01----:R-:W-:Y:S05]  /*c490*/  ENDCOLLECTIVE ;  /* 0x000000000000791b */ /* 0x003fea0003800000 */
.L_x_6443:
[----:B------:R-:W-:Y:S01]  /*c4a0*/  HFMA2 R64, -RZ, RZ, 0, 4.76837158203125e-07 ;  /* 0x00000008ff407431 */ /* 0x000fe200000001ff */
[----:B------:R-:W-:-:S05]  /*c4b0*/  MOV R43, R63 ;  /* 0x0000003f002b7202 */ /* 0x000fca0000000f00 */
[----:B------:R-:W-:-:S04]  /*c4c0*/  FADD.FTZ R43, R42, R43 ;  /* 0x0000002b2a2b7221 */ /* 0x000fc80000010000 */
[----:B------:R-:W-:-:S07]  /*c4d0*/  IMAD.MOV.U32 R65, RZ, RZ, R43 ;  /* 0x000000ffff417224 */ /* 0x000fce00078e002b */
[----:B------:R-:W-:Y:S05]  /*c4e0*/  WARPSYNC.COLLECTIVE R62, `(.L_x_6444) ;  /* 0x000000003e087348 */ /* 0x000fea0003c00000 */
[----:B------:R0:W1:Y:S02]  /*c4f0*/  SHFL.BFLY P2, R63, R65, R64, R67 ;  /* 0x0c000040413f7389 */ /* 0x0000640000040043 */
[----:B01----:R-:W-:Y:S05]  /*c500*/  ENDCOLLECTIVE ;  /* 0x000000000000791b */ /* 0x003fea0003800000 */
.L_x_6444:
[----:B------:R-:W-:Y:S02]  /*c510*/  IMAD.MOV.U32 R64, RZ, RZ, 0x10 ;  /* 0x00000010ff407424 */ /* 0x000fe400078e00ff */
[----:B------:R-:W-:-:S04]  /*c520*/  IMAD.MOV.U32 R60, RZ, RZ, R63 ;  /* 0x000000ffff3c7224 */ /* 0x000fc800078e003f */
[----:B------:R-:W-:-:S05]  /*c530*/  FADD.FTZ R60, R43, R60 ;  /* 0x0000003c2b3c7221 */ /* 0x000fca0000010000 */
[----:B------:R-:W-:-:S07]  /*c540*/  MOV R65, R60 ;  /* 0x0000003c00417202 */ /* 0x000fce0000000f00 */
[----:B------:R-:W-:Y:S05]  /*c550*/  WARPSYNC.COLLECTIVE R62, `(.L_x_6445) ;  /* 0x000000003e087348 */ /* 0x000fea0003c00000 */
[----:B------:R0:W1:Y:S02]  /*c560*/  SHFL.BFLY P2, R63, R65, R64, R67 ;  /* 0x0c000040413f7389 */ /* 0x0000640000040043 */
[----:B01----:R-:W-:Y:S05]  /*c570*/  ENDCOLLECTIVE ;  /* 0x000000000000791b */ /* 0x003fea0003800000 */
.L_x_6445:
[----:B------:R-:W-:Y:S01]  /*c580*/  MOV R61, R63 ;  /* 0x0000003f003d7202 */ /* 0x000fe20000000f00 */
[----:B------:R-:W-:Y:S06]  /*c590*/  BRA `(.L_x_6446) ;  /* 0xfffffff0003c7947 */ /* 0x000fec000383ffff */
.L_x_6447:
        /* <DEDUP_REMOVED lines=14> */
.L_x_20277:


//--------------------- .text._ZN10layer_norm13ln_fwd_kernelINS_13Kernel_traitsI13__nv_bfloat16S2_fS2_fjLj512ELj1ELj4ELj1ELj16ENS_18Kernel_traits_baseILj512ES2_S2_fS2_fjLj128EEEEELb1ELb0ELb0ELb1EEEvNS_9FwdParamsE --------------------------
	.section	.text._ZN10layer_norm13ln_fwd_kernelINS_13Kernel_traitsI13__nv_bfloat16S2_fS2_fjLj512ELj1ELj4ELj1ELj16ENS_18Kernel_traits_baseILj512ES2_S2_fS2_fjLj128EEEEELb1ELb0ELb0ELb1EEEvNS_9FwdParamsE,"ax",@progbits
	.align	128
        .global         _ZN10layer_norm13ln_fwd_kernelINS_13Kernel_traitsI13__nv_bfloat16S2_fS2_fjLj512ELj1ELj4ELj1ELj16ENS_18Kernel_traits_baseILj512ES2_S2_fS2_fjLj128EEEEELb1ELb0ELb0ELb1EEEvNS_9FwdParamsE
        .type           _ZN10layer_norm13ln_fwd_kernelINS_13Kernel_traitsI13__nv_bfloat16S2_fS2_fjLj512ELj1ELj4ELj1ELj16ENS_18Kernel_traits_baseILj512ES2_S2_fS2_fjLj128EEEEELb1ELb0ELb0ELb1EEEvNS_9FwdParamsE,@function
        .size           _ZN10layer_norm13ln_fwd_kernelINS_13Kernel_traitsI13__nv_bfloat16S2_fS2_fjLj512ELj1ELj4ELj1ELj16ENS_18Kernel_traits_baseILj512ES2_S2_fS2_fjLj128EEEEELb1ELb0ELb0ELb1EEEvNS_9FwdParamsE,(.L_x_20278 - _ZN10layer_norm13ln_fwd_kernelINS_13Kernel_traitsI13__nv_bfloat16S2_fS2_fjLj512ELj1ELj4ELj1ELj16ENS_18Kernel_traits_baseILj512ES2_S2_fS2_fjLj128EEEEELb1ELb0ELb0ELb1EEEvNS_9FwdParamsE)
        .other          _ZN10layer_norm13ln_fwd_kernelINS_13Kernel_traitsI13__nv_bfloat16S2_fS2_fjLj512ELj1ELj4ELj1ELj16ENS_18Kernel_traits_baseILj512ES2_S2_fS2_fjLj128EEEEELb1ELb0ELb0ELb1EEEvNS_9FwdParamsE,@"STO_CUDA_ENTRY STV_DEFAULT"
_ZN10layer_norm13ln_fwd_kernelINS_13Kernel_traitsI13__nv_bfloat16S2_fS2_fjLj512ELj1ELj4ELj1ELj16ENS_18Kernel_traits_baseILj512ES2_S2_fS2_fjLj128EEEEELb1ELb0ELb0ELb1EEEvNS_9FwdParamsE:
.text._ZN10layer_norm13ln_fwd_kernelINS_13Kernel_traitsI13__nv_bfloat16S2_fS2_fjLj512ELj1ELj4ELj1ELj16ENS_18Kernel_traits_baseILj512ES2_S2_fS2_fjLj128EEEEELb1ELb0ELb0ELb1EEEvNS_9FwdParamsE:
        /* <DEDUP_REMOVED lines=28> */
[----:B------:R-:W2:Y:S01]  /*01c0*/  LDC R0, c[0x0][0x360] ;  /* 0x0000d800ff007b82 */ /* 0x000ea20000000800 */
[----:B0-----:R-:W-:-:S06]  /*01d0*/  USHF.L.U32 UR4, UR5, 0x2, URZ ;  /* 0x0000000205047899 */ /* 0x001fcc00080006ff */
[----:B------:R-:W-:-:S04]  /*01e0*/  LOP3.LUT R40, R40, UR4, RZ, 0xfc, !PT ;  /* 0x0000000428287c12 */ /* 0x000fc8000f8efcff */
[----:B------:R-:W-:Y:S01]  /*01f0*/  ISETP.GE.AND P2, PT, R40, UR10, PT ;  /* 0x0000000a28007c0c */ /* 0x000fe2000bf46270 */
[----:B--2---:R-:W-:Y:S01]  /*0200*/  IMAD R39, R0, UR5, R39 ;  /* 0x0000000500277c24 */ /* 0x004fe2000f8e0227 */
[----:B---3--:R-:W-:Y:S02]  /*0210*/  @P1 R2UR UR6, R2 ;  /* 0x00000000020612ca */ /* 0x008fe400000e0000 */
[----:B------:R-:W-:Y:S02]  /*0220*/  @P1 R2UR UR7, R3 ;  /* 0x00000000030712ca */ /* 0x000fe400000e0000 */
[----:B----4-:R-:W-:-:S04]  /*0230*/  @P1 IADD3 R46, P3, PT, R16, R23, RZ ;  /* 0x00000017102e1210 */ /* 0x010fc80007f7e0ff */
[----:B------:R-:W-:-:S03]  /*0240*/  @P1 IADD3.X R47, PT, PT, RZ, R17, RZ, P3, !PT ;  /* 0x00000011ff2f1210 */ /* 0x000fc60001ffe4ff */
[----:B-1----:R-:W-:Y:S06]  /*0250*/  @P2 EXIT ;  /* 0x000000000000294d */ /* 0x002fec0003800000 */
[--C-:B------:R-:W-:Y:S01]  /*0260*/  SHF.R.U64 R38, R46, 0x2, R47.reuse ;  /* 0x000000022e267819 */ /* 0x100fe2000000122f */
[----:B------:R-:W-:Y:S01]  /*0270*/  IMAD.HI.U32 R0, R39, -0x326172a9, RZ ;  /* 0xcd9e8d5727007827 */ /* 0x000fe200078e00ff */
[----:B------:R-:W-:Y:S01]  /*0280*/  SHF.R.U32.HI R37, RZ, 0x2, R47 ;  /* 0x00000002ff257819 */ /* 0x000fe2000001162f */
[----:B------:R-:W-:Y:S01]  /*0290*/  UIADD3 UR15, UPT, UPT, UR7, -0x4498517b, URZ ;  /* 0xbb67ae85070f7890 */ /* 0x000fe2000fffe0ff */
[-C--:B-----5:R-:W-:Y:S01]  /*02a0*/  @P0 MOV R64, R14.reuse ;  /* 0x0000000e00400202 */ /* 0x0a0fe20000000f00 */
[C---:B------:R-:W-:Y:S01]  /*02b0*/  IMAD.HI.U32 R2, R38.reuse, -0x2daee0ad, RZ ;  /* 0xd2511f5326027827 */ /* 0x040fe200078e00ff */
[----:B------:R-:W-:Y:S01]  /*02c0*/  LOP3.LUT R0, R37, UR6, R0, 0x96, !PT ;  /* 0x0000000625007c12 */ /* 0x000fe2000f8e9600 */
[----:B------:R-:W-:Y:S01]  /*02d0*/  UIADD3 UR14, UPT, UPT, UR6, -0x61c88647, URZ ;  /* 0x9e3779b9060e7890 */ /* 0x000fe2000fffe0ff */
[----:B------:R-:W-:Y:S01]  /*02e0*/  @!P0 MOV R64, R14 ;  /* 0x0000000e00408202 */ /* 0x000fe20000000f00 */
[----:B------:R-:W-:Y:S01]  /*02f0*/  IMAD R18, R38, -0x2daee0ad, RZ ;  /* 0xd2511f5326127824 */ /* 0x000fe200078e02ff */
[----:B------:R-:W-:Y:S01]  /*0300*/  LOP3.LUT R2, R2, UR7, RZ, 0x3c, !PT ;  /* 0x0000000702027c12 */ /* 0x000fe2000f8e3cff */
[----:B------:R-:W-:Y:S01]  /*0310*/  IMAD.HI.U32 R17, R0, -0x2daee0ad, RZ ;  /* 0xd2511f5300117827 */ /* 0x000fe200078e00ff */
[----:B------:R-:W-:Y:S01]  /*0320*/  UIADD3 UR16, UPT, UPT, UR6, 0x3c6ef372, URZ ;  /* 0x3c6ef37206107890 */ /* 0x000fe2000fffe0ff */
        /* <DEDUP_REMOVED lines=12> */
[----:B------:R-:W-:Y:S01]  /*03f0*/  SHF.L.U32 R36, R7, 0x10, RZ ;  /* 0x0000001007247819 */ /* 0x000fe200000006ff */
[----:B------:R-:W-:Y:S01]  /*0400*/  UIADD3 UR21, UPT, UPT, UR7, -0x126145ec, URZ ;  /* 0xed9eba1407157890 */ /* 0x000fe2000fffe0ff */
        /* <DEDUP_REMOVED lines=9> */
[----:B------:R-:W-:Y:S01]  /*04a0*/  UIADD3 UR24, UPT, UPT, UR6, -0x4ab325aa, URZ ;  /* 0xb54cda5606187890 */ /* 0x000fe2000fffe0ff */
[----:B------:R-:W-:Y:S01]  /*04b0*/  SHF.L.U32 R55, R4, 0x10, RZ ;  /* 0x0000001004377819 */ /* 0x000fe200000006ff */
[----:B------:R-:W-:Y:S01]  /*04c0*/  UIADD3 UR25, UPT, UPT, UR7, 0x646e171e, URZ ;  /* 0x646e171e07197890 */ /* 0x000fe2000fffe0ff */
[----:B------:R-:W-:Y:S01]  /*04d0*/  IMAD R16, R17, -0x326172a9, RZ ;  /* 0xcd9e8d5711107824 */ /* 0x000fe200078e02ff */
[----:B------:R-:W-:Y:S01]  /*04e0*/  LOP3.LUT R18, R19, UR19, R18, 0x96, !PT ;  /* 0x0000001313127c12 */ /* 0x000fe2000f8e9612 */
[C---:B------:R-:W-:Y:S01]  /*04f0*/  IMAD.HI.U32 R3, R0.reuse, -0x326172a9, RZ ;  /* 0xcd9e8d5700037827 */ /* 0x040fe200078e00ff */
[----:B------:R-:W-:Y:S01]  /*0500*/  UIADD3 UR27, UPT, UPT, UR7, 0x1fd5c5a3, URZ ;  /* 0x1fd5c5a3071b7890 */ /* 0x000fe2000fffe0ff */
[----:B------:R-:W-:Y:S01]  /*0510*/  @!P0 CS2R R58, SRZ ;  /* 0x00000000003a8805 */ /* 0x000fe2000001ff00 */
[----:B------:R-:W-:Y:S01]  /*0520*/  UIADD3 UR26, UPT, UPT, UR6, 0x5384540f, URZ ;  /* 0x5384540f061a7890 */ /* 0x000fe2000fffe0ff */
[----:B------:R-:W-:Y:S01]  /*0530*/  IMAD R17, R0, -0x326172a9, RZ ;  /* 0xcd9e8d5700117824 */ /* 0x000fe200078e02ff */
[----:B------:R-:W-:Y:S01]  /*0540*/  LOP3.LUT R3, R16, UR18, R3, 0x96, !PT ;  /* 0x0000001210037c12 */ /* 0x000fe2000f8e9603 */
[----:B------:R-:W-:Y:S01]  /*0550*/  IMAD.HI.U32 R0, R18, -0x326172a9, RZ ;  /* 0xcd9e8d5712007827 */ /* 0x000fe200078e00ff */
[----:B------:R-:W-:Y:S01]  /*0560*/  UIADD3 UR28, UPT, UPT, UR6, -0xe443238, URZ ;  /* 0xf1bbcdc8061c7890 */ /* 0x000fe2000fffe0ff */
[----:B------:R-:W-:Y:S01]  /*0570*/  @!P0 CS2R R56, SRZ ;  /* 0x0000000000388805 */ /* 0x000fe2000001ff00 */
[----:B------:R-:W-:Y:S01]  /*0580*/  UIADD3 UR29, UPT, UPT, UR7, -0x24c28bd8, URZ ;  /* 0xdb3d7428071d7890 */ /* 0x000fe2000fffe0ff */
[----:B------:R-:W-:Y:S01]  /*0590*/  IMAD R19, R2, -0x2daee0ad, RZ ;  /* 0xd2511f5302137824 */ /* 0x000fe200078e02ff */
[----:B------:R-:W-:Y:S01]  /*05a0*/  LOP3.LUT R0, R17, UR20, R0, 0x96, !PT ;  /* 0x0000001411007c12 */ /* 0x000fe2000f8e9600 */
[C---:B------:R-:W-:Y:S01]  /*05b0*/  IMAD.HI.U32 R2, R3.reuse, -0x2daee0ad, RZ ;  /* 0xd2511f5303027827 */ /* 0x040fe200078e00ff */
[----:B------:R-:W0:Y:S01]  /*05c0*/  LDCU.64 UR4, c[0x0][0x3e0] ;  /* 0x00007c00ff0477ac */ /* 0x000e220008000a00 */
[----:B------:R-:W-:Y:S01]  /*05d0*/  PRMT R61, R58, 0x7632, R61 ;  /* 0x000076323a3d7816 */ /* 0x000fe2000000003d */
        /* <DEDUP_REMOVED lines=9> */
[----:B------:R-:W-:Y:S01]  /*0670*/  IMAD.HI.U32 R3, R2, -0x326172a9, RZ ;  /* 0xcd9e8d5702037827 */ /* 0x000fe200078e00ff */
[----:B------:R-:W-:Y:S01]  /*0680*/  PRMT R65, R57, 0x7632, R65 ;  /* 0x0000763239417816 */ /* 0x000fe20000000041 */
[----:B------:R-:W1:Y:S01]  /*0690*/  LDCU UR33, c[0x0][0x404] ;  /* 0x00008080ff2177ac */ /* 0x000e620008000800 */
        /* <DEDUP_REMOVED lines=11> */
[----:B0-----:R-:W-:Y:S01]  /*0750*/  UISETP.NE.U32.AND UP0, UPT, UR4, URZ, UPT ;  /* 0x000000ff0400728c */ /* 0x001fe2000bf05070 */
[----:B------:R-:W-:Y:S01]  /*0760*/  SHF.L.U32 R67, R57, 0x10, RZ ;  /* 0x0000001039437819 */ /* 0x000fe200000006ff */
[----:B------:R-:W-:Y:S01]  /*0770*/  IMAD.HI.U32 R2, R3, -0x2daee0ad, RZ ;  /* 0xd2511f5303027827 */ /* 0x000fe200078e00ff */
[----:B------:R-:W-:Y:S01]  /*0780*/  LOP3.LUT R0, R13, UR24, R0, 0x96, !PT ;  /* 0x000000180d007c12 */ /* 0x000fe2000f8e9600 */
[----:B------:R-:W-:Y:S01]  /*0790*/  UISETP.NE.AND.EX UP0, UPT, UR5, URZ, UPT, UP0 ;  /* 0x000000ff0500728c */ /* 0x000fe2000bf05300 */
[----:B------:R-:W-:Y:S01]  /*07a0*/  LOP3.LUT R46, R46, 0x3, RZ, 0xc0, !PT ;  /* 0x000000032e2e7812 */ /* 0x000fe200078ec0ff */
[----:B------:R-:W-:Y:S01]  /*07b0*/  IMAD R14, R3, -0x2daee0ad, RZ ;  /* 0xd2511f53030e7824 */ /* 0x000fe200078e02ff */
[----:B------:R-:W-:Y:S01]  /*07c0*/  LOP3.LUT R2, R17, UR25, R2, 0x96, !PT ;  /* 0x0000001911027c12 */ /* 0x000fe2000f8e9602 */
[----:B------:R-:W-:Y:S01]  /*07d0*/  IMAD.HI.U32 R13, R0, -0x2daee0ad, RZ ;  /* 0xd2511f53000d7827 */ /* 0x000fe200078e00ff */
[----:B------:R-:W-:Y:S01]  /*07e0*/  PRMT R17, R5, 0x7632, R17 ;  /* 0x0000763205117816 */ /* 0x000fe20000000011 */
[----:B------:R-:W0:Y:S01]  /*07f0*/  LDCU UR34, c[0x0][0x408] ;  /* 0x00008100ff2277ac */ /* 0x000e220008000800 */
[----:B------:R-:W-:Y:S01]  /*0800*/  SHF.L.U32 R54, R54, 0x10, RZ ;  /* 0x0000001036367819 */ /* 0x000fe200000006ff */
[----:B------:R-:W-:Y:S01]  /*0810*/  IMAD R16, R16, -0x326172a9, RZ ;  /* 0xcd9e8d5710107824 */ /* 0x000fe200078e02ff */
[----:B------:R-:W-:Y:S01]  /*0820*/  LOP3.LUT R13, R14, UR27, R13, 0x96, !PT ;  /* 0x0000001b0e0d7c12 */ /* 0x000fe2000f8e960d */
[----:B------:R-:W-:Y:S01]  /*0830*/  IMAD.HI.U32 R3, R2, -0x326172a9, RZ ;  /* 0xcd9e8d5702037827 */ /* 0x000fe200078e00ff */
[----:B------:R-:W-:Y:S01]  /*0840*/  SHF.L.U32 R61, R61, 0x10, RZ ;  /* 0x000000103d3d7819 */ /* 0x000fe200000006ff */
[----:B------:R-:W2:Y:S01]  /*0850*/  LDCU UR12, c[0x0][0x388] ;  /* 0x00007100ff0c77ac */ /* 0x000ea20008000800 */
[----:B------:R-:W-:Y:S01]  /*0860*/  SHF.L.U32 R66, R66, 0x10, RZ ;  /* 0x0000001042427819 */ /* 0x000fe200000006ff */
[----:B------:R-:W-:-:S02]  /*0870*/  @P0 IMAD.MOV.U32 R72, RZ, RZ, R12 ;  /* 0x000000ffff480224 */ /* 0x000fc400078e000c */
[----:B------:R-:W-:Y:S01]  /*0880*/  @!P0 IMAD.MOV.U32 R72, RZ, RZ, R12 ;  /* 0x000000ffff488224 */ /* 0x000fe200078e000c */
[--C-:B------:R-:W-:Y:S01]  /*0890*/  LOP3.LUT R12, R16, UR26, R3.reuse, 0x96, !PT ;  /* 0x0000001a100c7c12 */ /* 0x100fe2000f8e9603 */
[----:B------:R-:W-:Y:S01]  /*08a0*/  IMAD.U32 R14, R5, 0x10000, RZ ;  /* 0x00010000050e7824 */ /* 0x000fe200078e00ff */
[----:B------:R-:W-:Y:S01]  /*08b0*/  PRMT R3, R7, 0x7632, R3 ;  /* 0x0000763207037816 */ /* 0x000fe20000000003 */
[----:B------:R-:W-:Y:S01]  /*08c0*/  IMAD R5, R2, -0x326172a9, RZ ;  /* 0xcd9e8d5702057824 */ /* 0x000fe200078e02ff */
[----:B------:R-:W-:Y:S01]  /*08d0*/  PRMT R16, R6, 0x7632, R16 ;  /* 0x0000763206107816 */ /* 0x000fe20000000010 */
[----:B------:R-:W-:Y:S01]  /*08e0*/  IMAD.HI.U32 R2, R13, -0x326172a9, RZ ;  /* 0xcd9e8d570d027827 */ /* 0x000fe200078e00ff */
[C---:B------:R-:W-:Y:S01]  /*08f0*/  PRMT R70, R72.reuse, 0x7632, R70 ;  /* 0x0000763248467816 */ /* 0x040fe20000000046 */
[----:B------:R-:W3:Y:S01]  /*0900*/  LDCU.U8 UR32, c[0x0][0x410] ;  /* 0x00008200ff2077ac */ /* 0x000ee20008000000 */
[----:B------:R-:W-:Y:S01]  /*0910*/  SHF.L.U32 R72, R72, 0x10, RZ ;  /* 0x0000001048487819 */ /* 0x000fe200000006ff */
[----:B------:R-:W-:Y:S01]  /*0920*/  IMAD R7, R0, -0x2daee0ad, RZ ;  /* 0xd2511f5300077824 */ /* 0x000fe200078e02ff */
[----:B------:R-:W-:Y:S01]  /*0930*/  LOP3.LUT R2, R5, UR28, R2, 0x96, !PT ;  /* 0x0000001c05027c12 */ /* 0x000fe2000f8e9602 */
[C---:B------:R-:W-:Y:S01]  /*0940*/  IMAD.HI.U32 R0, R12.reuse, -0x2daee0ad, RZ ;  /* 0xd2511f530c007827 */ /* 0x040fe200078e00ff */
[----:B------:R-:W4:Y:S03]  /*0950*/  LDCU UR13, c[0x0][0x448] ;  /* 0x00008900ff0d77ac */ /* 0x000f260008000800 */
[----:B------:R-:W-:Y:S01]  /*0960*/  IMAD R5, R13, -0x326172a9, RZ ;  /* 0xcd9e8d570d057824 */ /* 0x000fe200078e02ff */
[----:B------:R-:W-:Y:S01]  /*0970*/  LOP3.LUT R0, R7, UR29, R0, 0x96, !PT ;  /* 0x0000001d07007c12 */ /* 0x000fe2000f8e9600 */
[----:B------:R-:W-:Y:S01]  /*0980*/  IMAD R12, R12, -0x2daee0ad, RZ ;  /* 0xd2511f530c0c7824 */ /* 0x000fe200078e02ff */
[----:B------:R-:W-:Y:S01]  /*0990*/  PRMT R7, R11, 0x7632, R7 ;  /* 0x000076320b077816 */ /* 0x000fe20000000007 */
[----:B------:R-:W-:Y:S01]  /*09a0*/  IMAD.HI.U32 R13, R2, -0x2daee0ad, RZ ;  /* 0xd2511f53020d7827 */ /* 0x000fe200078e00ff */
[----:B------:R-:W0:Y:S02]  /*09b0*/  LDCU.64 UR10, c[0x0][0x3a0] ;  /* 0x00007400ff0a77ac */ /* 0x000e240008000a00 */
[----:B------:R-:W-:Y:S01]  /*09c0*/  SHF.L.U32 R7, R7, 0x10, RZ ;  /* 0x0000001007077819 */ /* 0x000fe200000006ff */
[----:B------:R-:W-:Y:S01]  /*09d0*/  @P0 IMAD.MOV.U32 R60, RZ, RZ, R15 ;  /* 0x000000ffff3c0224 */ /* 0x000fe200078e000f */
[----:B------:R-:W-:Y:S01]  /*09e0*/  LOP3.LUT R13, R12, UR31, R13, 0x96, !PT ;  /* 0x0000001f0c0d7c12 */ /* 0x000fe2000f8e960d */
[----:B------:R-:W-:-:S04]  /*09f0*/  IMAD.HI.U32 R4, R0, -0x326172a9, RZ ;  /* 0xcd9e8d5700047827 */ /* 0x000fc800078e00ff */
[----:B------:R-:W-:Y:S01]  /*0a00*/  @!P0 IMAD.MOV.U32 R60, RZ, RZ, R15 ;  /* 0x000000ffff3c8224 */ /* 0x000fe200078e000f */
[----:B------:R-:W-:Y:S01]  /*0a10*/  LOP3.LUT R12, R5, UR30, R4, 0x96, !PT ;  /* 0x0000001e050c7c12 */ /* 0x000fe2000f8e9604 */
[----:B------:R-:W-:Y:S01]  /*0a20*/  IMAD.U32 R63, R58, 0x10000, RZ ;  /* 0x000100003a3f7824 */ /* 0x000fe200078e00ff */
[----:B------:R-:W-:Y:S01]  /*0a30*/  PRMT R5, R10, 0x7632, R5 ;  /* 0x000076320a057816 */ /* 0x000fe20000000005 */
[----:B------:R-:W-:Y:S01]  /*0a40*/  IMAD.U32 R71, R56, 0x10000, RZ ;  /* 0x0001000038477824 */ /* 0x000fe200078e00ff */
[----:B------:R-:W-:Y:S01]  /*0a50*/  PRMT R58, R60, 0x7632, R58 ;  /* 0x000076323c3a7816 */ /* 0x000fe2000000003a */
        /* <DEDUP_REMOVED lines=11> */
[----:B------:R-:W-:Y:S02]  /*0b10*/  IMAD.MOV.U32 R9, RZ, RZ, RZ ;  /* 0x000000ffff097224 */ /* 0x000fe400078e00ff */
        /* <DEDUP_REMOVED lines=10> */
[----:B------:R-:W-:Y:S02]  /*0bc0*/  IMAD R2, R2, -0x2daee0ad, RZ ;  /* 0xd2511f5302027824 */ /* 0x000fe400078e02ff */
[----:B01234-:R-:W-:-:S07]  /*0bd0*/  IMAD R0, R0, -0x326172a9, RZ ;  /* 0xcd9e8d5700007824 */ /* 0x01ffce00078e02ff */
.L_x_6613:
[----:B0-----:R-:W0:Y:S01]  /*0be0*/  S2R R20, SR_TID.X ;  /* 0x0000000000147919 */ /* 0x001e220000002100 */
[----:B------:R-:W1:Y:S01]  /*0bf0*/  @UP0 LDCU.64 UR4, c[0x0][0x3e0] ;  /* 0x00007c00ff0407ac */ /* 0x000e620008000a00 */
[----:B------:R-:W2:Y:S01]  /*0c00*/  LDC.64 R50, c[0x0][0x390] ;  /* 0x0000e400ff327b82 */ /* 0x000ea20000000a00 */
[----:B------:R-:W-:Y:S01]  /*0c10*/  PLOP3.LUT P0, PT, PT, PT, UP0, 0x80, 0x8 ;  /* 0x000000000008781c */ /* 0x000fe20003f0f008 */
[----:B------:R-:W-:Y:S01]  /*0c20*/  IMAD R18, R40, UR12, RZ ;  /* 0x0000000c28127c24 */ /* 0x000fe2000f8e02ff */
[----:B------:R-:W-:-:S04]  /*0c30*/  PLOP3.LUT P1, PT, PT, PT, UP0, 0x80, 0x8 ;  /* 0x000000000008781c */ /* 0x000fc80003f2f008 */
[----:B------:R-:W-:-:S04]  /*0c40*/  SHF.R.S32.HI R19, RZ, 0x1f, R18 ;  /* 0x0000001fff137819 */ /* 0x000fc80000011412 */
[----:B------:R-:W-:Y:S02]  /*0c50*/  LEA.HI R19, R19, R18, RZ, 0x3 ;  /* 0x0000001213137211 */ /* 0x000fe400078f18ff */
[----:B-1----:R-:W-:Y:S01]  /*0c60*/  MOV R16, UR4 ;  /* 0x0000000400107c02 */ /* 0x002fe20008000f00 */
[----:B------:R-:W-:-:S04]  /*0c70*/  IMAD.U32 R17, RZ, RZ, UR5 ;  /* 0x00000005ff117e24 */ /* 0x000fc8000f8e00ff */
[----:B------:R-:W-:Y:S01]  /*0c80*/  @P0 IMAD.WIDE R16, R40, 0x2, R16 ;  /* 0x0000000228100825 */ /* 0x000fe200078e0210 */
[----:B0-----:R-:W-:-:S04]  /*0c90*/  LOP3.LUT R20, R20, 0x1f, RZ, 0xc0, !PT ;  /* 0x0000001f14147812 */ /* 0x001fc800078ec0ff */
[----:B------:R-:W-:Y:S02]  /*0ca0*/  LEA.HI.SX32 R41, R19, R20, 0x1d ;  /* 0x0000001413297211 */ /* 0x000fe400078feaff */
[----:B------:R2:W3:Y:S03]  /*0cb0*/  @P1 LDG.E.U16 R20, desc[UR8][R16.64] ;  /* 0x0000000810141981 */ /* 0x0004e6000c1e1500 */
[----:B--2---:R-:W-:-:S06]  /*0cc0*/  IMAD.WIDE.U32 R16, R41, 0x10, R50 ;  /* 0x0000001029107825 */ /* 0x004fcc00078e0032 */
[----:B------:R-:W5:Y:S01]  /*0cd0*/  LDG.E.128 R16, desc[UR8][R16.64] ;  /* 0x0000000810107981 */ /* 0x000f62000c1e1d00 */
[----:B------:R-:W-:Y:S01]  /*0ce0*/  ISETP.NE.U32.AND P0, PT, RZ, UR10, PT ;  /* 0x0000000aff007c0c */ /* 0x000fe2000bf05070 */
[----:B------:R-:W-:Y:S01]  /*0cf0*/  IMAD.MOV.U32 R42, RZ, RZ, 0x3f800000 ;  /* 0x3f800000ff2a7424 */ /* 0x000fe200078e00ff */
[----:B------:R-:W-:Y:S01]  /*0d00*/  PLOP3.LUT P1, PT, PT, PT, UP0, 0x80, 0x8 ;  /* 0x000000000008781c */ /* 0x000fe20003f2f008 */
[----:B------:R-:W-:Y:S01]  /*0d10*/  IMAD.MOV.U32 R73, RZ, RZ, 0x2f800000 ;  /* 0x2f800000ff497424 */ /* 0x000fe200078e00ff */
[----:B------:R-:W-:-:S11]  /*0d20*/  ISETP.NE.AND.EX P2, PT, RZ, UR11, PT, P0 ;  /* 0x0000000bff007c0c */ /* 0x000fd6000bf45300 */
[----:B---3--:R-:W-:Y:S02]  /*0d30*/  @P1 SHF.L.U32 R42, R20, 0x10, RZ ;  /* 0x00000010142a1819 */ /* 0x008fe400000006ff */
[----:B------:R-:W-:Y:S01]  /*0d40*/  P2R R20, PR, RZ, 0x4 ;  /* 0x00000004ff147803 */ /* 0x000fe20000000000 */
[----:B------:R-:W-:Y:S06]  /*0d50*/  @!P2 BRA `(.L_x_6449) ;  /* 0x000000280050a947 */ /* 0x000fec0003800000 */
[----:B------:R-:W0:Y:S02]  /*0d60*/  LDC.64 R24, c[0x0][0x3a0] ;  /* 0x0000e800ff187b82 */ /* 0x000e240000000a00 */
[----:B0-----:R-:W-:-:S05]  /*0d70*/  IMAD.WIDE.U32 R24, R41, 0x20, R24 ;  /* 0x0000002029187825 */ /* 0x001fca00078e0018 */
[----:B------:R0:W5:Y:S04]  /*0d80*/  LDG.E.128 R28, desc[UR8][R24.64] ;  /* 0x00000008181c7981 */ /* 0x000168000c1e1d00 */
[----:B------:R-:W5:Y:S01]  /*0d90*/  LDG.E.128 R24, desc[UR8][R24.64+0x10] ;  /* 0x0000100818187981 */ /* 0x000f62000c1e1d00 */
        /* <DEDUP_REMOVED lines=11> */
.L_x_20113:
[----:B------:R-:W-:Y:S05]  /*0e50*/  BRX R22 -0xe60                                     (*"BRANCH_TARGETS .L_x_20114,.L_x_20115,.L_x_20116"*) ;  /* 0xfffffff016687949 */ /* 0x000fea000383ffff */
.L_x_20116:
[----:B------:R-:W-:Y:S01]  /*0e60*/  VIADD R21, R46, 0x1 ;  /* 0x000000012e157836 */ /* 0x000fe20000000000 */
[----:B------:R-:W-:Y:S01]  /*0e70*/  MOV R22, R12 ;  /* 0x0000000c00167202 */ /* 0x000fe20000000f00 */
[----:B------:R-:W-:Y:S01]  /*0e80*/  IMAD.MOV.U32 R48, RZ, RZ, R2 ;  /* 0x000000ffff307224 */ /* 0x000fe200078e0002 */
[----:B------:R-:W-:Y:S06]  /*0e90*/  BRA `(.L_x_6451) ;  /* 0x0000000000f07947 */ /* 0x000fec0003800000 */
.L_x_20114:
[----:B------:R-:W-:Y:S01]  /*0ea0*/  IMAD.MOV.U32 R48, RZ, RZ, R2 ;  /* 0x000000ffff307224 */ /* 0x000fe200078e0002 */
[----:B------:R-:W-:Y:S01]  /*0eb0*/  MOV R22, R13 ;  /* 0x0000000d00167202 */ /* 0x000fe20000000f00 */
[----:B------:R-:W-:Y:S01]  /*0ec0*/  IMAD.MOV.U32 R21, RZ, RZ, 0x3 ;  /* 0x00000003ff157424 */ /* 0x000fe200078e00ff */
[----:B------:R-:W-:Y:S06]  /*0ed0*/  BRA `(.L_x_6451) ;  /* 0x0000000000e07947 */ /* 0x000fec0003800000 */
.L_x_20115:
        /* <DEDUP_REMOVED lines=13> */
.L_x_6453:
[----:B------:R-:W-:Y:S05]  /*0fb0*/  BSYNC.RECONVERGENT B2 ;  /* 0x0000000000027941 */ /* 0x000fea0003800200 */
.L_x_6452:
        /* <DEDUP_REMOVED lines=42> */
.L_x_6451:
[----:B------:R-:W-:Y:S05]  /*1260*/  BSYNC.RECONVERGENT B1 ;  /* 0x0000000000017941 */ /* 0x000fea0003800200 */
.L_x_6450:
        /* <DEDUP_REMOVED lines=11> */
[----:B------:R-:W-:-:S04]  /*1320*/  FSETP.GTU.FTZ.AND P0, PT, R23, R44, PT ;  /* 0x0000002c1700720b */ /* 0x000fc80003f1c000 */
        /* <DEDUP_REMOVED lines=14> */
.L_x_6456:
        /* <DEDUP_REMOVED lines=13> */
.L_x_6458:
[----:B------:R-:W-:Y:S05]  /*14e0*/  BSYNC.RECONVERGENT B2 ;  /* 0x0000000000027941 */ /* 0x000fea0003800200 */
.L_x_6457:
        /* <DEDUP_REMOVED lines=40> */
[----:B------:R-:W-:Y:S02]  /*1770*/  HFMA2 R32, -RZ, RZ, 0, 0 ;  /* 0x00000000ff207431 */ /* 0x000fe400000001ff */
[----:B------:R-:W-:Y:S02]  /*1780*/  IMAD.MOV.U32 R23, RZ, RZ, R48 ;  /* 0x000000ffff177224 */ /* 0x000fe400078e0030 */
[----:B------:R-:W-:-:S07]  /*1790*/  IMAD.MOV.U32 R48, RZ, RZ, R22 ;  /* 0x000000ffff307224 */ /* 0x000fce00078e0016 */
.L_x_6455:
[----:B------:R-:W-:Y:S05]  /*17a0*/  BSYNC.RECONVERGENT B1 ;  /* 0x0000000000017941 */ /* 0x000fea0003800200 */
.L_x_6454:
        /* <DEDUP_REMOVED lines=8> */
[----:B------:R-:W-:-:S04]  /*1830*/  FSETP.GTU.FTZ.AND P0, PT, R21, R44, PT ;  /* 0x0000002c1500720b */ /* 0x000fc80003f1c000 */
        /* <DEDUP_REMOVED lines=13> */
.L_x_6461:
        /* <DEDUP_REMOVED lines=13> */
.L_x_6463:
[----:B------:R-:W-:Y:S05]  /*19e0*/  BSYNC.RECONVERGENT B2 ;  /* 0x0000000000027941 */ /* 0x000fea0003800200 */
.L_x_6462:
        /* <DEDUP_REMOVED lines=43> */
.L_x_6460:
[----:B------:R-:W-:Y:S05]  /*1ca0*/  BSYNC.RECONVERGENT B1 ;  /* 0x0000000000017941 */ /* 0x000fea0003800200 */
.L_x_6459:
        /* <DEDUP_REMOVED lines=23> */
.L_x_6466:
        /* <DEDUP_REMOVED lines=13> */
.L_x_6468:
[----:B------:R-:W-:Y:S05]  /*1ef0*/  BSYNC.RECONVERGENT B2 ;  /* 0x0000000000027941 */ /* 0x000fea0003800200 */
.L_x_6467:
        /* <DEDUP_REMOVED lines=43> */
.L_x_6465:
[----:B------:R-:W-:Y:S05]  /*21b0*/  BSYNC.RECONVERGENT B1 ;  /* 0x0000000000017941 */ /* 0x000fea0003800200 */
.L_x_6464:
        /* <DEDUP_REMOVED lines=22> */
.L_x_6471:
        /* <DEDUP_REMOVED lines=13> */
.L_x_6473:
[----:B------:R-:W-:Y:S05]  /*23f0*/  BSYNC.RECONVERGENT B2 ;  /* 0x0000000000027941 */ /* 0x000fea0003800200 */
.L_x_6472:
        /* <DEDUP_REMOVED lines=43> */
.L_x_6470:
[----:B------:R-:W-:Y:S05]  /*26b0*/  BSYNC.RECONVERGENT B1 ;  /* 0x0000000000017941 */ /* 0x000fea0003800200 */
.L_x_6469:
        /* <DEDUP_REMOVED lines=23> */
.L_x_6476:
        /* <DEDUP_REMOVED lines=13> */
.L_x_6478:
[----:B------:R-:W-:Y:S05]  /*2900*/  BSYNC.RECONVERGENT B2 ;  /* 0x0000000000027941 */ /* 0x000fea0003800200 */
.L_x_6477:
        /* <DEDUP_REMOVED lines=43> */
.L_x_6475:
[----:B------:R-:W-:Y:S05]  /*2bc0*/  BSYNC.RECONVERGENT B1 ;  /* 0x0000000000017941 */ /* 0x000fea0003800200 */
.L_x_6474:
        /* <DEDUP_REMOVED lines=22> */
.L_x_6481:
        /* <DEDUP_REMOVED lines=13> */
.L_x_6483:
[----:B------:R-:W-:Y:S05]  /*2e00*/  BSYNC.RECONVERGENT B2 ;  /* 0x0000000000027941 */ /* 0x000fea0003800200 */
.L_x_6482:
        /* <DEDUP_REMOVED lines=43> */
.L_x_6480:
[----:B------:R-:W-:Y:S05]  /*30c0*/  BSYNC.RECONVERGENT B1 ;  /* 0x0000000000017941 */ /* 0x000fea0003800200 */
.L_x_6479:
        /* <DEDUP_REMOVED lines=23> */
.L_x_6486:
        /* <DEDUP_REMOVED lines=15> */
.L_x_6488:
[----:B------:R-:W-:Y:S05]  /*3330*/  BSYNC.RECONVERGENT B2 ;  /* 0x0000000000027941 */ /* 0x000fea0003800200 */
.L_x_6487:
        /* <DEDUP_REMOVED lines=43> */
.L_x_6485:
[----:B------:R-:W-:Y:S05]  /*35f0*/  BSYNC.RECONVERGENT B1 ;  /* 0x0000000000017941 */ /* 0x000fea0003800200 */
.L_x_6484:
        /* <DEDUP_REMOVED lines=10> */
.L_x_6449:
        /* <DEDUP_REMOVED lines=16> */
.L_x_6492:
        /* <DEDUP_REMOVED lines=13> */
.L_x_6494:
[----:B------:R-:W-:Y:S05]  /*3870*/  BSYNC.RECONVERGENT B2 ;  /* 0x0000000000027941 */ /* 0x000fea0003800200 */
.L_x_6493:
        /* <DEDUP_REMOVED lines=42> */
.L_x_6491:
[----:B------:R-:W-:Y:S05]  /*3b20*/  BSYNC.RECONVERGENT B1 ;  /* 0x0000000000017941 */ /* 0x000fea0003800200 */
.L_x_6490:
[----:B------:R-:W-:Y:S01]  /*3b30*/  ISETP.NE.AND P0, PT, R22, 0x1, PT ;  /* 0x000000011600780c */ /* 0x000fe20003f05270 */
[----:B-----5:R-:W-:Y:S01]  /*3b40*/  IMAD.U32 R23, R16, 0x10000, RZ ;  /* 0x0001000010177824 */ /* 0x020fe200078e00ff */
[----:B------:R-:W-:Y:S01]  /*3b50*/  I2FP.F32.U32 R2, R21 ;  /* 0x0000001500027245 */ /* 0x000fe20000201000 */
[----:B------:R-:W-:Y:S01]  /*3b60*/  IMAD.U32 R43, RZ, RZ, UR34 ;  /* 0x00000022ff2b7e24 */ /* 0x000fe2000f8e00ff */
[----:B------:R-:W-:Y:S01]  /*3b70*/  MOV R44, UR33 ;  /* 0x00000021002c7c02 */ /* 0x000fe20008000f00 */
[----:B------:R-:W-:Y:S01]  /*3b80*/  FMUL.FTZ R28, R23, R42 ;  /* 0x0000002a171c7220 */ /* 0x000fe20000410000 */
[----:B------:R-:W-:Y:S01]  /*3b90*/  BSSY.RECONVERGENT B1, `(.L_x_6495) ;  /* 0x000004a000017945 */ /* 0x000fe20003800200 */
[----:B------:R-:W-:Y:S01]  /*3ba0*/  FFMA.FTZ R21, R2, R73, 1.1641532182693481445e-10 ;  /* 0x2f00000002157423 */ /* 0x000fe20000010049 */
[----:B------:R-:W-:Y:S01]  /*3bb0*/  HFMA2 R24, -RZ, RZ, 0, 1.1920928955078125e-07 ;  /* 0x00000002ff187431 */ /* 0x000fe200000001ff */
[----:B------:R-:W-:Y:S01]  /*3bc0*/  PRMT R16, R16, 0x7632, R16 ;  /* 0x0000763210107816 */ /* 0x000fe20000000010 */
[----:B------:R-:W-:-:S02]  /*3bd0*/  FMUL.FTZ R28, R28, R43 ;  /* 0x0000002b1c1c7220 */ /* 0x000fc40000410000 */
[----:B------:R-:W-:Y:S01]  /*3be0*/  FSETP.LE.FTZ.AND P1, PT, R21, R44, PT ;  /* 0x0000002c1500720b */ /* 0x000fe20003f33000 */
[----:B------:R-:W-:-:S03]  /*3bf0*/  IMAD.MOV.U32 R21, RZ, RZ, R0 ;  /* 0x000000ffff157224 */ /* 0x000fc600078e0000 */
        /* <DEDUP_REMOVED lines=10> */
.L_x_6497:
        /* <DEDUP_REMOVED lines=13> */
.L_x_6499:
[----:B------:R-:W-:Y:S05]  /*3d70*/  BSYNC.RECONVERGENT B2 ;  /* 0x0000000000027941 */ /* 0x000fea0003800200 */
.L_x_6498:
        /* <DEDUP_REMOVED lines=43> */
.L_x_6496:
[----:B------:R-:W-:Y:S05]  /*4030*/  BSYNC.RECONVERGENT B1 ;  /* 0x0000000000017941 */ /* 0x000fea0003800200 */
.L_x_6495:
[----:B------:R-:W-:Y:S01]  /*4040*/  ISETP.NE.AND P1, PT, R24, 0x1, PT ;  /* 0x000000011800780c */ /* 0x000fe20003f25270 */
[----:B------:R-:W-:Y:S01]  /*4050*/  IMAD.U32 R23, R16, 0x10000, RZ ;  /* 0x0001000010177824 */ /* 0x000fe200078e00ff */
[----:B------:R-:W-:Y:S01]  /*4060*/  I2FP.F32.U32 R22, R21 ;  /* 0x0000001500167245 */ /* 0x000fe20000201000 */
[----:B------:R-:W-:Y:S02]  /*4070*/  BSSY.RECONVERGENT B1, `(.L_x_6500) ;  /* 0x0000049000017945 */ /* 0x000fe40003800200 */
[----:B------:R-:W-:Y:S02]  /*4080*/  FMUL.FTZ R16, R23, R42 ;  /* 0x0000002a17107220 */ /* 0x000fe40000410000 */
[----:B------:R-:W-:Y:S01]  /*4090*/  FFMA.FTZ R21, R22, R73, 1.1641532182693481445e-10 ;  /* 0x2f00000016157423 */ /* 0x000fe20000010049 */
[----:B------:R-:W-:Y:S02]  /*40a0*/  HFMA2 R22, -RZ, RZ, 0, 1.1920928955078125e-07 ;  /* 0x00000002ff167431 */ /* 0x000fe400000001ff */
[----:B------:R-:W-:-:S02]  /*40b0*/  FMUL.FTZ R29, R16, R43 ;  /* 0x0000002b101d7220 */ /* 0x000fc40000410000 */
[----:B------:R-:W-:Y:S01]  /*40c0*/  FSETP.LE.FTZ.AND P0, PT, R21, R44, PT ;  /* 0x0000002c1500720b */ /* 0x000fe20003f13000 */
        /* <DEDUP_REMOVED lines=10> */
.L_x_6502:
        /* <DEDUP_REMOVED lines=13> */
.L_x_6504:
[----:B------:R-:W-:Y:S05]  /*4240*/  BSYNC.RECONVERGENT B2 ;  /* 0x0000000000027941 */ /* 0x000fea0003800200 */
.L_x_6503:
        /* <DEDUP_REMOVED lines=43> */
.L_x_6501:
[----:B------:R-:W-:Y:S05]  /*4500*/  BSYNC.RECONVERGENT B1 ;  /* 0x0000000000017941 */ /* 0x000fea0003800200 */
.L_x_6500:
[----:B------:R-:W-:Y:S01]  /*4510*/  ISETP.NE.AND P2, PT, R22, 0x1, PT ;  /* 0x000000011600780c */ /* 0x000fe20003f45270 */
[C---:B------:R-:W-:Y:S01]  /*4520*/  IMAD.U32 R23, R17.reuse, 0x10000, RZ ;  /* 0x0001000011177824 */ /* 0x040fe200078e00ff */
[----:B------:R-:W-:Y:S01]  /*4530*/  I2FP.F32.U32 R16, R21 ;  /* 0x0000001500107245 */ /* 0x000fe20000201000 */
[----:B------:R-:W-:Y:S01]  /*4540*/  BSSY.RECONVERGENT B1, `(.L_x_6505) ;  /* 0x000004a000017945 */ /* 0x000fe20003800200 */
[----:B------:R-:W-:Y:S01]  /*4550*/  PRMT R17, R17, 0x7632, R17 ;  /* 0x0000763211117816 */ /* 0x000fe20000000011 */
[----:B------:R-:W-:Y:S01]  /*4560*/  FMUL.FTZ R30, R23, R42 ;  /* 0x0000002a171e7220 */ /* 0x000fe20000410000 */
[----:B------:R-:W-:Y:S02]  /*4570*/  HFMA2 R23, -RZ, RZ, 0, 1.1920928955078125e-07 ;  /* 0x00000002ff177431 */ /* 0x000fe400000001ff */
        /* <DEDUP_REMOVED lines=13> */
.L_x_6507:
        /* <DEDUP_REMOVED lines=13> */
.L_x_6509:
[----:B------:R-:W-:Y:S05]  /*4720*/  BSYNC.RECONVERGENT B2 ;  /* 0x0000000000027941 */ /* 0x000fea0003800200 */
.L_x_6508:
        /* <DEDUP_REMOVED lines=43> */
.L_x_6506:
[----:B------:R-:W-:Y:S05]  /*49e0*/  BSYNC.RECONVERGENT B1 ;  /* 0x0000000000017941 */ /* 0x000fea0003800200 */
.L_x_6505:
[----:B------:R-:W-:Y:S01]  /*49f0*/  ISETP.NE.AND P3, PT, R23, 0x1, PT ;  /* 0x000000011700780c */ /* 0x000fe20003f65270 */
[----:B------:R-:W-:Y:S01]  /*4a00*/  IMAD.U32 R17, R17, 0x10000, RZ ;  /* 0x0001000011117824 */ /* 0x000fe200078e00ff */
[----:B------:R-:W-:Y:S01]  /*4a10*/  I2FP.F32.U32 R16, R16 ;  /* 0x0000001000107245 */ /* 0x000fe20000201000 */
[----:B------:R-:W-:Y:S01]  /*4a20*/  BSSY.RECONVERGENT B1, `(.L_x_6510) ;  /* 0x0000049000017945 */ /* 0x000fe20003800200 */
[----:B------:R-:W-:-:S03]  /*4a30*/  HFMA2 R22, -RZ, RZ, 0, 1.1920928955078125e-07 ;  /* 0x00000002ff167431 */ /* 0x000fc600000001ff */
        /* <DEDUP_REMOVED lines=14> */
.L_x_6512:
        /* <DEDUP_REMOVED lines=13> */
.L_x_6514:
[----:B------:R-:W-:Y:S05]  /*4bf0*/  BSYNC.RECONVERGENT B2 ;  /* 0x0000000000027941 */ /* 0x000fea0003800200 */
.L_x_6513:
        /* <DEDUP_REMOVED lines=43> */
.L_x_6511:
[----:B------:R-:W-:Y:S05]  /*4eb0*/  BSYNC.RECONVERGENT B1 ;  /* 0x0000000000017941 */ /* 0x000fea0003800200 */
.L_x_6510:
[----:B------:R-:W-:Y:S01]  /*4ec0*/  ISETP.NE.AND P4, PT, R22, 0x1, PT ;  /* 0x000000011600780c */ /* 0x000fe20003f85270 */
[C---:B------:R-:W-:Y:S01]  /*4ed0*/  IMAD.U32 R21, R18.reuse, 0x10000, RZ ;  /* 0x0001000012157824 */ /* 0x040fe200078e00ff */
[----:B------:R-:W-:Y:S01]  /*4ee0*/  I2FP.F32.U32 R16, R17 ;  /* 0x0000001100107245 */ /* 0x000fe20000201000 */
[----:B------:R-:W-:Y:S01]  /*4ef0*/  BSSY.RECONVERGENT B1, `(.L_x_6515) ;  /* 0x000004a000017945 */ /* 0x000fe20003800200 */
[----:B------:R-:W-:Y:S02]  /*4f00*/  HFMA2 R23, -RZ, RZ, 0, 1.1920928955078125e-07 ;  /* 0x00000002ff177431 */ /* 0x000fe400000001ff */
[----:B------:R-:W-:Y:S01]  /*4f10*/  FMUL.FTZ R24, R21, R42 ;  /* 0x0000002a15187220 */ /* 0x000fe20000410000 */
[----:B------:R-:W-:Y:S01]  /*4f20*/  PRMT R18, R18, 0x7632, R18 ;  /* 0x0000763212127816 */ /* 0x000fe20000000012 */
[----:B------:R-:W-:Y:S02]  /*4f30*/  FFMA.FTZ R17, R16, R73, 1.1641532182693481445e-10 ;  /* 0x2f00000010117423 */ /* 0x000fe40000010049 */
[----:B------:R-:W-:-:S03]  /*4f40*/  FMUL.FTZ R24, R24, R43 ;  /* 0x0000002b18187220 */ /* 0x000fc60000410000 */
        /* <DEDUP_REMOVED lines=11> */
.L_x_6517:
        /* <DEDUP_REMOVED lines=13> */
.L_x_6519:
[----:B------:R-:W-:Y:S05]  /*50d0*/  BSYNC.RECONVERGENT B2 ;  /* 0x0000000000027941 */ /* 0x000fea0003800200 */
.L_x_6518:
        /* <DEDUP_REMOVED lines=43> */
.L_x_6516:
[----:B------:R-:W-:Y:S05]  /*5390*/  BSYNC.RECONVERGENT B1 ;  /* 0x0000000000017941 */ /* 0x000fea0003800200 */
.L_x_6515:
[----:B------:R-:W-:Y:S01]  /*53a0*/  ISETP.NE.AND P5, PT, R23, 0x1, PT ;  /* 0x000000011700780c */ /* 0x000fe20003fa5270 */
[----:B------:R-:W-:Y:S01]  /*53b0*/  IMAD.U32 R21, R18, 0x10000, RZ ;  /* 0x0001000012157824 */ /* 0x000fe200078e00ff */
[----:B------:R-:W-:Y:S01]  /*53c0*/  I2FP.F32.U32 R16, R17 ;  /* 0x0000001100107245 */ /* 0x000fe20000201000 */
[----:B------:R-:W-:Y:S01]  /*53d0*/  BSSY.RECONVERGENT B1, `(.L_x_6520) ;  /* 0x0000049000017945 */ /* 0x000fe20003800200 */
[----:B------:R-:W-:-:S03]  /*53e0*/  HFMA2 R22, -RZ, RZ, 0, 1.1920928955078125e-07 ;  /* 0x00000002ff167431 */ /* 0x000fc600000001ff */
[----:B------:R-:W-:Y:S01]  /*53f0*/  FFMA.FTZ R17, R16, R73, 1.1641532182693481445e-10 ;  /* 0x2f00000010117423 */ /* 0x000fe20000010049 */
[----:B------:R-:W-:-:S04]  /*5400*/  FMUL.FTZ R16, R21, R42 ;  /* 0x0000002a15107220 */ /* 0x000fc80000410000 */
[----:B------:R-:W-:Y:S01]  /*5410*/  FSETP.LE.FTZ.AND P4, PT, R17, R44, PT ;  /* 0x0000002c1100720b */ /* 0x000fe20003f93000 */
[----:B------:R-:W-:Y:S02]  /*5420*/  IMAD.MOV.U32 R17, RZ, RZ, R0 ;  /* 0x000000ffff117224 */ /* 0x000fe400078e0000 */
        /* <DEDUP_REMOVED lines=10> */
.L_x_6522:
        /* <DEDUP_REMOVED lines=13> */
.L_x_6524:
[----:B------:R-:W-:Y:S05]  /*55a0*/  BSYNC.RECONVERGENT B2 ;  /* 0x0000000000027941 */ /* 0x000fea0003800200 */
.L_x_6523:
        /* <DEDUP_REMOVED lines=43> */
.L_x_6521:
[----:B------:R-:W-:Y:S05]  /*5860*/  BSYNC.RECONVERGENT B1 ;  /* 0x0000000000017941 */ /* 0x000fea0003800200 */
.L_x_6520:
[----:B------:R-:W-:Y:S01]  /*5870*/  ISETP.NE.AND P6, PT, R22, 0x1, PT ;  /* 0x000000011600780c */ /* 0x000fe20003fc5270 */
[----:B------:R-:W-:Y:S01]  /*5880*/  IMAD.U32 R21, R19, 0x10000, RZ ;  /* 0x0001000013157824 */ /* 0x000fe200078e00ff */
[----:B------:R-:W-:Y:S01]  /*5890*/  I2FP.F32.U32 R16, R17 ;  /* 0x0000001100107245 */ /* 0x000fe20000201000 */
[----:B------:R-:W-:Y:S01]  /*58a0*/  BSSY.RECONVERGENT B1, `(.L_x_6525) ;  /* 0x000004c000017945 */ /* 0x000fe20003800200 */
[----:B------:R-:W-:Y:S02]  /*58b0*/  HFMA2 R46, -RZ, RZ, 0, 1.1920928955078125e-07 ;  /* 0x00000002ff2e7431 */ /* 0x000fe400000001ff */
[----:B------:R-:W-:Y:S01]  /*58c0*/  FMUL.FTZ R26, R21, R42 ;  /* 0x0000002a151a7220 */ /* 0x000fe20000410000 */
[----:B------:R-:W-:Y:S01]  /*58d0*/  PRMT R19, R19, 0x7632, R19 ;  /* 0x0000763213137816 */ /* 0x000fe20000000013 */
        /* <DEDUP_REMOVED lines=13> */
.L_x_6527:
        /* <DEDUP_REMOVED lines=15> */
.L_x_6529:
[----:B------:R-:W-:Y:S05]  /*5aa0*/  BSYNC.RECONVERGENT B2 ;  /* 0x0000000000027941 */ /* 0x000fea0003800200 */
.L_x_6528:
        /* <DEDUP_REMOVED lines=43> */
.L_x_6526:
[----:B------:R-:W-:Y:S05]  /*5d60*/  BSYNC.RECONVERGENT B1 ;  /* 0x0000000000017941 */ /* 0x000fea0003800200 */
.L_x_6525:
        /* <DEDUP_REMOVED lines=16> */
.L_x_6489:
[----:B------:R-:W0:Y:S01]  /*5e70*/  LDC.64 R74, c[0x0][0x3a8] ;  /* 0x0000ea00ff4a7b82 */ /* 0x000e220000000a00 */
[----:B------:R-:W-:Y:S02]  /*5e80*/  SEL R21, RZ, 0x1000000, !P6 ;  /* 0x01000000ff157807 */ /* 0x000fe40007000000 */
[----:B------:R-:W-:Y:S02]  /*5e90*/  SEL R18, RZ, 0x10000, !P5 ;  /* 0x00010000ff127807 */ /* 0x000fe40006800000 */
[----:B------:R-:W-:Y:S02]  /*5ea0*/  SEL R19, RZ, 0x100, !P4 ;  /* 0x00000100ff137807 */ /* 0x000fe40006000000 */
[----:B------:R-:W-:Y:S01]  /*5eb0*/  ISETP.NE.AND P5, PT, R2, RZ, PT ;  /* 0x000000ff0200720c */ /* 0x000fe20003fa5270 */
[----:B------:R-:W1:Y:S01]  /*5ec0*/  LDC.64 R76, c[0x0][0x3b0] ;  /* 0x0000ec00ff4c7b82 */ /* 0x000e620000000a00 */
[----:B------:R-:W-:Y:S02]  /*5ed0*/  SEL R16, RZ, 0x1000000, !P2 ;  /* 0x01000000ff107807 */ /* 0x000fe40005000000 */
[----:B------:R-:W-:-:S02]  /*5ee0*/  SEL R17, RZ, 0x10000, !P1 ;  /* 0x00010000ff117807 */ /* 0x000fc40004800000 */
[----:B------:R-:W-:Y:S02]  /*5ef0*/  SEL R2, RZ, 0x100, !P0 ;  /* 0x00000100ff027807 */ /* 0x000fe40004000000 */
[----:B------:R-:W-:Y:S02]  /*5f00*/  LOP3.LUT R19, R19, R21, R18, 0xfe, !PT ;  /* 0x0000001513137212 */ /* 0x000fe400078efe12 */
[----:B------:R-:W-:Y:S02]  /*5f10*/  SEL R18, RZ, 0x1, !P3 ;  /* 0x00000001ff127807 */ /* 0x000fe40005800000 */
[----:B------:R-:W-:Y:S02]  /*5f20*/  LOP3.LUT R2, R2, R16, R17, 0xfe, !PT ;  /* 0x0000001002027212 */ /* 0x000fe400078efe11 */
[----:B------:R-:W-:Y:S02]  /*5f30*/  SEL R21, RZ, 0x1, !P5 ;  /* 0x00000001ff157807 */ /* 0x000fe40006800000 */
[C---:B------:R-:W-:Y:S01]  /*5f40*/  IADD3 R45, PT, PT, R41.reuse, 0x20, RZ ;  /* 0x00000020292d7810 */ /* 0x040fe20007ffe0ff */
[----:B0-----:R-:W-:Y:S01]  /*5f50*/  IMAD.WIDE.U32 R16, R41, 0x20, R74 ;  /* 0x0000002029107825 */ /* 0x001fe200078e004a */
[----:B------:R-:W-:-:S02]  /*5f60*/  LOP3.LUT R19, R19, R18, RZ, 0xfc, !PT ;  /* 0x0000001213137212 */ /* 0x000fc400078efcff */
[----:B------:R-:W-:Y:S01]  /*5f70*/  ISETP.NE.AND P6, PT, R20, RZ, PT ;  /* 0x000000ff1400720c */ /* 0x000fe20003fc5270 */
[----:B------:R-:W-:Y:S01]  /*5f80*/  IMAD.WIDE.U32 R22, R45, 0x10, R50 ;  /* 0x000000102d167825 */ /* 0x000fe200078e0032 */
[----:B------:R-:W-:Y:S01]  /*5f90*/  LOP3.LUT R18, R2, R21, RZ, 0xfc, !PT ;  /* 0x0000001502127212 */ /* 0x000fe200078efcff */
[----:B------:R-:W-:Y:S02]  /*5fa0*/  STG.E.128 desc[UR8][R16.64], R28 ;  /* 0x0000001c10007986 */ /* 0x000fe4000c101d08 */
[----:B-1----:R-:W-:Y:S02]  /*5fb0*/  IMAD.WIDE.U32 R20, R41, 0x8, R76 ;  /* 0x0000000829147825 */ /* 0x002fe400078e004c */
[----:B------:R-:W-:Y:S04]  /*5fc0*/  STG.E.128 desc[UR8][R16.64+0x10], R24 ;  /* 0x0000101810007986 */ /* 0x000fe8000c101d08 */
[----:B------:R0:W-:Y:S04]  /*5fd0*/  STG.E.64 desc[UR8][R20.64], R18 ;  /* 0x0000001214007986 */ /* 0x0001e8000c101b08 */
[----:B0-----:R0:W5:Y:S01]  /*5fe0*/  LDG.E.128 R16, desc[UR8][R22.64] ;  /* 0x0000000816107981 */ /* 0x001162000c1e1d00 */
[----:B------:R-:W-:Y:S05]  /*5ff0*/  @!P6 BRA `(.L_x_6530) ;  /* 0x00000028003ce947 */ /* 0x000fea0003800000 */
[----:B------:R-:W1:Y:S02]  /*6000*/  LDC.64 R20, c[0x0][0x3a0] ;  /* 0x0000e800ff147b82 */ /* 0x000e640000000a00 */
[----:B-1----:R-:W-:-:S05]  /*6010*/  IMAD.WIDE.U32 R20, R45, 0x20, R20 ;  /* 0x000000202d147825 */ /* 0x002fca00078e0014 */
[----:B------:R1:W5:Y:S04]  /*6020*/  LDG.E.128 R32, desc[UR8][R20.64] ;  /* 0x0000000814207981 */ /* 0x000368000c1e1d00 */
[----:B0-----:R-:W5:Y:S01]  /*6030*/  LDG.E.128 R20, desc[UR8][R20.64+0x10] ;  /* 0x0000100814147981 */ /* 0x001f62000c1e1d00 */
[----:B------:R-:W-:Y:S01]  /*6040*/  ISETP.NE.AND P0, PT, R46, 0x1, PT ;  /* 0x000000012e00780c */ /* 0x000fe20003f05270 */
[----:B------:R-:W-:Y:S01]  /*6050*/  BSSY.RECONVERGENT B1, `(.L_x_6531) ;  /* 0x0000048000017945 */ /* 0x000fe20003800200 */
[----:B------:R-:W-:Y:S01]  /*6060*/  IMAD.MOV.U32 R49, RZ, RZ, 0x2 ;  /* 0x00000002ff317424 */ /* 0x000fe200078e00ff */
[----:B------:R-:W-:Y:S01]  /*6070*/  MOV R2, R48 ;  /* 0x0000003000027202 */ /* 0x000fe20000000f00 */
[----:B------:R-:W-:-:S09]  /*6080*/  IMAD.MOV.U32 R47, RZ, RZ, R0 ;  /* 0x000000ffff2f7224 */ /* 0x000fd200078e0000 */
[----:B-1----:R-:W-:Y:S05]  /*6090*/  @!P0 BRA `(.L_x_6532) ;  /* 0x00000004000c8947 */ /* 0x002fea0003800000 */
        /* <DEDUP_REMOVED lines=10> */
.L_x_6533:
        /* <DEDUP_REMOVED lines=13> */
.L_x_6535:
[----:B------:R-:W-:Y:S05]  /*6210*/  BSYNC.RECONVERGENT B2 ;  /* 0x0000000000027941 */ /* 0x000fea0003800200 */
.L_x_6534:
        /* <DEDUP_REMOVED lines=41> */
[----:B------:R-:W-:Y:S02]  /*64b0*/  LOP3.LUT R12, R12, UR30, R47, 0x96, !PT ;  /* 0x0000001e0c0c7c12 */ /* 0x000fe4000f8e962f */
[----:B------:R-:W-:-:S07]  /*64c0*/  MOV R47, R48 ;  /* 0x00000030002f7202 */ /* 0x000fce0000000f00 */
.L_x_6532:
[----:B------:R-:W-:Y:S05]  /*64d0*/  BSYNC.RECONVERGENT B1 ;  /* 0x0000000000017941 */ /* 0x000fea0003800200 */
.L_x_6531:
[----:B------:R-:W-:Y:S01]  /*64e0*/  I2FP.F32.U32 R46, R47 ;  /* 0x0000002f002e7245 */ /* 0x000fe20000201000 */
[----:B------:R-:W-:Y:S01]  /*64f0*/  BSSY.RECONVERGENT B1, `(.L_x_6536) ;  /* 0x0000050000017945 */ /* 0x000fe20003800200 */
[----:B------:R-:W-:Y:S01]  /*6500*/  ISETP.NE.AND P1, PT, R49, 0x1, PT ;  /* 0x000000013100780c */ /* 0x000fe20003f25270 */
[----:B------:R-:W-:Y:S02]  /*6510*/  IMAD.MOV.U32 R50, RZ, RZ, 0x2 ;  /* 0x00000002ff327424 */ /* 0x000fe400078e00ff */
[----:B------:R-:W-:-:S05]  /*6520*/  FFMA.FTZ R47, R46, R73, 1.1641532182693481445e-10 ;  /* 0x2f0000002e2f7423 */ /* 0x000fca0000010049 */
[----:B------:R-:W-:Y:S02]  /*6530*/  FSETP.GTU.FTZ.AND P0, PT, R47, R44, PT ;  /* 0x0000002c2f00720b */ /* 0x000fe40003f1c000 */
[----:B-----5:R-:W-:-:S05]  /*6540*/  SHF.L.U32 R47, R16, 0x10, RZ ;  /* 0x00000010102f7819 */ /* 0x020fca00000006ff */
[----:B------:R-:W-:-:S04]  /*6550*/  FMUL.FTZ R46, R47, R42 ;  /* 0x0000002a2f2e7220 */ /* 0x000fc80000410000 */
[----:B------:R-:W-:-:S05]  /*6560*/  FMUL.FTZ R46, R46, R43 ;  /* 0x0000002b2e2e7220 */ /* 0x000fca0000410000 */
[----:B------:R-:W-:Y:S02]  /*6570*/  FSEL R47, R46, RZ, !P0 ;  /* 0x000000ff2e2f7208 */ /* 0x000fe40004000000 */
[----:B------:R-:W-:Y:S02]  /*6580*/  PLOP3.LUT P0, PT, P0, PT, PT, 0x8, 0x80 ;  /* 0x000000000080781c */ /* 0x000fe4000070e170 */
[----:B------:R-:W-:Y:S01]  /*6590*/  PRMT R46, R16, 0x7632, R46 ;  /* 0x00007632102e7816 */ /* 0x000fe2000000002e */
        /* <DEDUP_REMOVED lines=12> */
.L_x_6538:
        /* <DEDUP_REMOVED lines=13> */
.L_x_6540:
[----:B------:R-:W-:Y:S05]  /*6730*/  BSYNC.RECONVERGENT B2 ;  /* 0x0000000000027941 */ /* 0x000fea0003800200 */
.L_x_6539:
        /* <DEDUP_REMOVED lines=43> */
.L_x_6537:
[----:B------:R-:W-:Y:S05]  /*69f0*/  BSYNC.RECONVERGENT B1 ;  /* 0x0000000000017941 */ /* 0x000fea0003800200 */
.L_x_6536:
[----:B------:R-:W-:Y:S01]  /*6a00*/  I2FP.F32.U32 R48, R47 ;  /* 0x0000002f00307245 */ /* 0x000fe20000201000 */
[----:B------:R-:W-:Y:S01]  /*6a10*/  BSSY.RECONVERGENT B1, `(.L_x_6541) ;  /* 0x000004e000017945 */ /* 0x000fe20003800200 */
[----:B------:R-:W-:-:S03]  /*6a20*/  ISETP.NE.AND P1, PT, R50, 0x1, PT ;  /* 0x000000013200780c */ /* 0x000fc60003f25270 */
[----:B------:R-:W-:Y:S01]  /*6a30*/  FFMA.FTZ R47, R48, R73, 1.1641532182693481445e-10 ;  /* 0x2f000000302f7423 */ /* 0x000fe20000010049 */
[----:B------:R-:W-:-:S04]  /*6a40*/  MOV R48, R0 ;  /* 0x0000000000307202 */ /* 0x000fc80000000f00 */
[----:B------:R-:W-:Y:S02]  /*6a50*/  FSETP.GTU.FTZ.AND P0, PT, R47, R44, PT ;  /* 0x0000002c2f00720b */ /* 0x000fe40003f1c000 */
[----:B------:R-:W-:-:S05]  /*6a60*/  SHF.L.U32 R47, R46, 0x10, RZ ;  /* 0x000000102e2f7819 */ /* 0x000fca00000006ff */
[----:B------:R-:W-:-:S04]  /*6a70*/  FMUL.FTZ R46, R47, R42 ;  /* 0x0000002a2f2e7220 */ /* 0x000fc80000410000 */
        /* <DEDUP_REMOVED lines=14> */
.L_x_6543:
        /* <DEDUP_REMOVED lines=13> */
.L_x_6545:
[----:B------:R-:W-:Y:S05]  /*6c30*/  BSYNC.RECONVERGENT B2 ;  /* 0x0000000000027941 */ /* 0x000fea0003800200 */
.L_x_6544:
        /* <DEDUP_REMOVED lines=39> */
[----:B------:R-:W-:-:S03]  /*6eb0*/  IMAD.WIDE.U32 R46, R0, -0x326172a9, RZ ;  /* 0xcd9e8d57002e7825 */ /* 0x000fc600078e00ff */
[----:B------:R-:W-:Y:S01]  /*6ec0*/  MOV R0, R46 ;  /* 0x0000002e00007202 */ /* 0x000fe20000000f00 */
[----:B------:R-:W-:Y:S01]  /*6ed0*/  IMAD.MOV.U32 R46, RZ, RZ, RZ ;  /* 0x000000ffff2e7224 */ /* 0x000fe200078e00ff */
[----:B------:R-:W-:-:S07]  /*6ee0*/  LOP3.LUT R12, R12, UR30, R47, 0x96, !PT ;  /* 0x0000001e0c0c7c12 */ /* 0x000fce000f8e962f */
.L_x_6542:
[----:B------:R-:W-:Y:S05]  /*6ef0*/  BSYNC.RECONVERGENT B1 ;  /* 0x0000000000017941 */ /* 0x000fea0003800200 */
.L_x_6541:
[----:B------:R-:W-:Y:S01]  /*6f00*/  I2FP.F32.U32 R48, R48 ;  /* 0x0000003000307245 */ /* 0x000fe20000201000 */
[----:B------:R-:W-:Y:S01]  /*6f10*/  BSSY.RECONVERGENT B1, `(.L_x_6546) ;  /* 0x000004f000017945 */ /* 0x000fe20003800200 */
[----:B------:R-:W-:-:S03]  /*6f20*/  ISETP.NE.AND P2, PT, R46, 0x1, PT ;  /* 0x000000012e00780c */ /* 0x000fc60003f45270 */
[----:B------:R-:W-:-:S05]  /*6f30*/  FFMA.FTZ R47, R48, R73, 1.1641532182693481445e-10 ;  /* 0x2f000000302f7423 */ /* 0x000fca0000010049 */
[----:B------:R-:W-:Y:S02]  /*6f40*/  FSETP.GTU.FTZ.AND P1, PT, R47, R44, PT ;  /* 0x0000002c2f00720b */ /* 0x000fe40003f3c000 */
[C---:B------:R-:W-:Y:S02]  /*6f50*/  SHF.L.U32 R47, R17.reuse, 0x10, RZ ;  /* 0x00000010112f7819 */ /* 0x040fe400000006ff */
[----:B------:R-:W-:-:S03]  /*6f60*/  PRMT R17, R17, 0x7632, R17 ;  /* 0x0000763211117816 */ /* 0x000fc60000000011 */
[----:B------:R-:W-:-:S04]  /*6f70*/  FMUL.FTZ R48, R47, R42 ;  /* 0x0000002a2f307220 */ /* 0x000fc80000410000 */
[----:B------:R-:W-:-:S05]  /*6f80*/  FMUL.FTZ R48, R48, R43 ;  /* 0x0000002b30307220 */ /* 0x000fca0000410000 */
[----:B------:R-:W-:Y:S02]  /*6f90*/  FSEL R47, R48, RZ, !P1 ;  /* 0x000000ff302f7208 */ /* 0x000fe40004800000 */
[----:B------:R-:W-:Y:S02]  /*6fa0*/  PLOP3.LUT P1, PT, P1, PT, PT, 0x8, 0x80 ;  /* 0x000000000080781c */ /* 0x000fe40000f2e170 */
[----:B------:R-:W-:Y:S01]  /*6fb0*/  MOV R48, R0 ;  /* 0x0000000000307202 */ /* 0x000fe20000000f00 */
        /* <DEDUP_REMOVED lines=11> */
.L_x_6548:
        /* <DEDUP_REMOVED lines=13> */
.L_x_6550:
[----:B------:R-:W-:Y:S05]  /*7140*/  BSYNC.RECONVERGENT B2 ;  /* 0x0000000000027941 */ /* 0x000fea0003800200 */
.L_x_6549:
        /* <DEDUP_REMOVED lines=40> */
[----:B------:R-:W-:Y:S01]  /*73d0*/  LOP3.LUT R12, R12, UR30, R47, 0x96, !PT ;  /* 0x0000001e0c0c7c12 */ /* 0x000fe2000f8e962f */
[----:B------:R-:W-:Y:S01]  /*73e0*/  IMAD.MOV.U32 R47, RZ, RZ, RZ ;  /* 0x000000ffff2f7224 */ /* 0x000fe200078e00ff */
[----:B------:R-:W-:-:S07]  /*73f0*/  MOV R0, R46 ;  /* 0x0000002e00007202 */ /* 0x000fce0000000f00 */
.L_x_6547:
[----:B------:R-:W-:Y:S05]  /*7400*/  BSYNC.RECONVERGENT B1 ;  /* 0x0000000000017941 */ /* 0x000fea0003800200 */
.L_x_6546:
        /* <DEDUP_REMOVED lines=22> */
.L_x_6553:
        /* <DEDUP_REMOVED lines=13> */
.L_x_6555:
[----:B------:R-:W-:Y:S05]  /*7640*/  BSYNC.RECONVERGENT B2 ;  /* 0x0000000000027941 */ /* 0x000fea0003800200 */
.L_x_6554:
        /* <DEDUP_REMOVED lines=43> */
.L_x_6552:
[----:B------:R-:W-:Y:S05]  /*7900*/  BSYNC.RECONVERGENT B1 ;  /* 0x0000000000017941 */ /* 0x000fea0003800200 */
.L_x_6551:
        /* <DEDUP_REMOVED lines=23> */
.L_x_6558:
        /* <DEDUP_REMOVED lines=13> */
.L_x_6560:
[----:B------:R-:W-:Y:S05]  /*7b50*/  BSYNC.RECONVERGENT B2 ;  /* 0x0000000000027941 */ /* 0x000fea0003800200 */
.L_x_6559:
        /* <DEDUP_REMOVED lines=43> */
.L_x_6557:
[----:B------:R-:W-:Y:S05]  /*7e10*/  BSYNC.RECONVERGENT B1 ;  /* 0x0000000000017941 */ /* 0x000fea0003800200 */
.L_x_6556:
        /* <DEDUP_REMOVED lines=22> */
.L_x_6563:
        /* <DEDUP_REMOVED lines=13> */
.L_x_6565:
[----:B------:R-:W-:Y:S05]  /*8050*/  BSYNC.RECONVERGENT B2 ;  /* 0x0000000000027941 */ /* 0x000fea0003800200 */
.L_x_6564:
        /* <DEDUP_REMOVED lines=43> */
.L_x_6562:
[----:B------:R-:W-:Y:S05]  /*8310*/  BSYNC.RECONVERGENT B1 ;  /* 0x0000000000017941 */ /* 0x000fea0003800200 */
.L_x_6561:
        /* <DEDUP_REMOVED lines=23> */
.L_x_6568:
        /* <DEDUP_REMOVED lines=15> */
.L_x_6570:
[----:B------:R-:W-:Y:S05]  /*8580*/  BSYNC.RECONVERGENT B2 ;  /* 0x0000000000027941 */ /* 0x000fea0003800200 */
.L_x_6569:
        /* <DEDUP_REMOVED lines=43> */
.L_x_6567:
[----:B------:R-:W-:Y:S05]  /*8840*/  BSYNC.RECONVERGENT B1 ;  /* 0x0000000000017941 */ /* 0x000fea0003800200 */
.L_x_6566:
        /* <DEDUP_REMOVED lines=10> */
.L_x_6530:
        /* <DEDUP_REMOVED lines=16> */
.L_x_6574:
        /* <DEDUP_REMOVED lines=13> */
.L_x_6576:
[----:B------:R-:W-:Y:S05]  /*8ac0*/  BSYNC.RECONVERGENT B2 ;  /* 0x0000000000027941 */ /* 0x000fea0003800200 */
.L_x_6575:
        /* <DEDUP_REMOVED lines=43> */
.L_x_6573:
[----:B------:R-:W-:Y:S05]  /*8d80*/  BSYNC.RECONVERGENT B1 ;  /* 0x0000000000017941 */ /* 0x000fea0003800200 */
.L_x_6572:
[----:B------:R-:W-:Y:S01]  /*8d90*/  ISETP.NE.AND P0, PT, R22, 0x1, PT ;  /* 0x000000011600780c */ /* 0x000fe20003f05270 */
[----:B-----5:R-:W-:Y:S01]  /*8da0*/  IMAD.U32 R23, R16, 0x10000, RZ ;  /* 0x0001000010177824 */ /* 0x020fe200078e00ff */
[----:B------:R-:W-:Y:S01]  /*8db0*/  I2FP.F32.U32 R20, R20 ;  /* 0x0000001400147245 */ /* 0x000fe20000201000 */
[----:B------:R-:W-:Y:S01]  /*8dc0*/  BSSY.RECONVERGENT B1, `(.L_x_6577) ;  /* 0x000004b000017945 */ /* 0x000fe20003800200 */
[----:B------:R-:W-:Y:S01]  /*8dd0*/  MOV R34, 0x2 ;  /* 0x0000000200227802 */ /* 0x000fe20000000f00 */
[----:B------:R-:W-:Y:S02]  /*8de0*/  FMUL.FTZ R32, R23, R42 ;  /* 0x0000002a17207220 */ /* 0x000fe40000410000 */
[----:B------:R-:W-:Y:S01]  /*8df0*/  FFMA.FTZ R21, R20, R73, 1.1641532182693481445e-10 ;  /* 0x2f00000014157423 */ /* 0x000fe20000010049 */
[----:B------:R-:W-:Y:S01]  /*8e00*/  PRMT R20, R16, 0x7632, R20 ;  /* 0x0000763210147816 */ /* 0x000fe20000000014 */
[----:B------:R-:W-:-:S03]  /*8e10*/  FMUL.FTZ R32, R32, R43 ;  /* 0x0000002b20207220 */ /* 0x000fc60000410000 */
[----:B------:R-:W-:Y:S01]  /*8e20*/  FSETP.LE.FTZ.AND P1, PT, R21, R44, PT ;  /* 0x0000002c1500720b */ /* 0x000fe20003f33000 */
[----:B------:R-:W-:-:S03]  /*8e30*/  IMAD.MOV.U32 R21, RZ, RZ, R0 ;  /* 0x000000ffff157224 */ /* 0x000fc600078e0000 */
        /* <DEDUP_REMOVED lines=10> */
.L_x_6579:
        /* <DEDUP_REMOVED lines=13> */
.L_x_6581:
[----:B------:R-:W-:Y:S05]  /*8fb0*/  BSYNC.RECONVERGENT B2 ;  /* 0x0000000000027941 */ /* 0x000fea0003800200 */
.L_x_6580:
        /* <DEDUP_REMOVED lines=43> */
.L_x_6578:
[----:B------:R-:W-:Y:S05]  /*9270*/  BSYNC.RECONVERGENT B1 ;  /* 0x0000000000017941 */ /* 0x000fea0003800200 */
.L_x_6577:
[----:B------:R-:W-:Y:S01]  /*9280*/  ISETP.NE.AND P1, PT, R34, 0x1, PT ;  /* 0x000000012200780c */ /* 0x000fe20003f25270 */
[----:B------:R-:W-:Y:S01]  /*9290*/  IMAD.U32 R23, R20, 0x10000, RZ ;  /* 0x0001000014177824 */ /* 0x000fe200078e00ff */
[----:B------:R-:W-:Y:S01]  /*92a0*/  I2FP.F32.U32 R22, R21 ;  /* 0x0000001500167245 */ /* 0x000fe20000201000 */
[----:B------:R-:W-:Y:S02]  /*92b0*/  BSSY.RECONVERGENT B1, `(.L_x_6582) ;  /* 0x0000049000017945 */ /* 0x000fe40003800200 */
[----:B------:R-:W-:Y:S02]  /*92c0*/  FMUL.FTZ R20, R23, R42 ;  /* 0x0000002a17147220 */ /* 0x000fe40000410000 */
[----:B------:R-:W-:Y:S01]  /*92d0*/  FFMA.FTZ R21, R22, R73, 1.1641532182693481445e-10 ;  /* 0x2f00000016157423 */ /* 0x000fe20000010049 */
[----:B------:R-:W-:Y:S01]  /*92e0*/  MOV R22, 0x2 ;  /* 0x0000000200167802 */ /* 0x000fe20000000f00 */
[----:B------:R-:W-:-:S03]  /*92f0*/  FMUL.FTZ R33, R20, R43 ;  /* 0x0000002b14217220 */ /* 0x000fc60000410000 */
[----:B------:R-:W-:Y:S01]  /*9300*/  FSETP.LE.FTZ.AND P0, PT, R21, R44, PT ;  /* 0x0000002c1500720b */ /* 0x000fe20003f13000 */
[----:B------:R-:W-:Y:S01]  /*9310*/  IMAD.MOV.U32 R21, RZ, RZ, R0 ;  /* 0x000000ffff157224 */ /* 0x000fe200078e0000 */
[----:B------:R-:W-:Y:S11]  /*9320*/  @!P1 BRA `(.L_x_6583) ;  /* 0x0000000400049947 */ /* 0x000ff60003800000 */
        /* <DEDUP_REMOVED lines=8> */
.L_x_6584:
        /* <DEDUP_REMOVED lines=13> */
.L_x_6586:
[----:B------:R-:W-:Y:S05]  /*9480*/  BSYNC.RECONVERGENT B2 ;  /* 0x0000000000027941 */ /* 0x000fea0003800200 */
.L_x_6585:
        /* <DEDUP_REMOVED lines=43> */
.L_x_6583:
[----:B------:R-:W-:Y:S05]  /*9740*/  BSYNC.RECONVERGENT B1 ;  /* 0x0000000000017941 */ /* 0x000fea0003800200 */
.L_x_6582:
[----:B------:R-:W-:Y:S01]  /*9750*/  ISETP.NE.AND P2, PT, R22, 0x1, PT ;  /* 0x000000011600780c */ /* 0x000fe20003f45270 */
[C---:B------:R-:W-:Y:S01]  /*9760*/  IMAD.U32 R23, R17.reuse, 0x10000, RZ ;  /* 0x0001000011177824 */ /* 0x040fe200078e00ff */
[----:B------:R-:W-:Y:S01]  /*9770*/  I2FP.F32.U32 R20, R21 ;  /* 0x0000001500147245 */ /* 0x000fe20000201000 */
[----:B------:R-:W-:Y:S01]  /*9780*/  BSSY.RECONVERGENT B1, `(.L_x_6587) ;  /* 0x000004a000017945 */ /* 0x000fe20003800200 */
[----:B------:R-:W-:Y:S01]  /*9790*/  PRMT R17, R17, 0x7632, R17 ;  /* 0x0000763211117816 */ /* 0x000fe20000000011 */
[----:B------:R-:W-:Y:S01]  /*97a0*/  FMUL.FTZ R34, R23, R42 ;  /* 0x0000002a17227220 */ /* 0x000fe20000410000 */
[----:B------:R-:W-:Y:S01]  /*97b0*/  MOV R23, 0x2 ;  /* 0x0000000200177802 */ /* 0x000fe20000000f00 */
        /* <DEDUP_REMOVED lines=13> */
.L_x_6589:
        /* <DEDUP_REMOVED lines=13> */
.L_x_6591:
[----:B------:R-:W-:Y:S05]  /*9960*/  BSYNC.RECONVERGENT B2 ;  /* 0x0000000000027941 */ /* 0x000fea0003800200 */
.L_x_6590:
        /* <DEDUP_REMOVED lines=40> */
[----:B------:R-:W-:Y:S02]  /*9bf0*/  LOP3.LUT R13, R22, UR31, R21, 0x96, !PT ;  /* 0x0000001f160d7c12 */ /* 0x000fe4000f8e9615 */
[----:B------:R-:W-:Y:S01]  /*9c00*/  MOV R21, R2 ;  /* 0x0000000200157202 */ /* 0x000fe20000000f00 */
[----:B------:R-:W-:-:S07]  /*9c10*/  IMAD.MOV.U32 R2, RZ, RZ, R20 ;  /* 0x000000ffff027224 */ /* 0x000fce00078e0014 */
.L_x_6588:
[----:B------:R-:W-:Y:S05]  /*9c20*/  BSYNC.RECONVERGENT B1 ;  /* 0x0000000000017941 */ /* 0x000fea0003800200 */
.L_x_6587:
[----:B------:R-:W-:Y:S01]  /*9c30*/  ISETP.NE.AND P3, PT, R23, 0x1, PT ;  /* 0x000000011700780c */ /* 0x000fe20003f65270 */
[----:B------:R-:W-:Y:S01]  /*9c40*/  IMAD.U32 R17, R17, 0x10000, RZ ;  /* 0x0001000011117824 */ /* 0x000fe200078e00ff */
[----:B------:R-:W-:Y:S01]  /*9c50*/  I2FP.F32.U32 R20, R21 ;  /* 0x0000001500147245 */ /* 0x000fe20000201000 */
[----:B------:R-:W-:Y:S01]  /*9c60*/  BSSY.RECONVERGENT B1, `(.L_x_6592) ;  /* 0x0000049000017945 */ /* 0x000fe20003800200 */
[----:B------:R-:W-:-:S03]  /*9c70*/  MOV R22, 0x2 ;  /* 0x0000000200167802 */ /* 0x000fc60000000f00 */
        /* <DEDUP_REMOVED lines=14> */
.L_x_6594:
        /* <DEDUP_REMOVED lines=13> */
.L_x_6596:
[----:B------:R-:W-:Y:S05]  /*9e30*/  BSYNC.RECONVERGENT B2 ;  /* 0x0000000000027941 */ /* 0x000fea0003800200 */
.L_x_6595:
        /* <DEDUP_REMOVED lines=43> */
.L_x_6593:
[----:B------:R-:W-:Y:S05]  /*a0f0*/  BSYNC.RECONVERGENT B1 ;  /* 0x0000000000017941 */ /* 0x000fea0003800200 */
.L_x_6592:
[----:B------:R-:W-:Y:S01]  /*a100*/  ISETP.NE.AND P4, PT, R22, 0x1, PT ;  /* 0x000000011600780c */ /* 0x000fe20003f85270 */
[C---:B------:R-:W-:Y:S01]  /*a110*/  IMAD.U32 R21, R18.reuse, 0x10000, RZ ;  /* 0x0001000012157824 */ /* 0x040fe200078e00ff */
[----:B------:R-:W-:Y:S01]  /*a120*/  I2FP.F32.U32 R20, R17 ;  /* 0x0000001100147245 */ /* 0x000fe20000201000 */
[----:B------:R-:W-:Y:S01]  /*a130*/  BSSY.RECONVERGENT B1, `(.L_x_6597) ;  /* 0x000004a000017945 */ /* 0x000fe20003800200 */
[----:B------:R-:W-:Y:S02]  /*a140*/  PRMT R18, R18, 0x7632, R18 ;  /* 0x0000763212127816 */ /* 0x000fe40000000012 */
[----:B------:R-:W-:Y:S01]  /*a150*/  MOV R23, 0x2 ;  /* 0x0000000200177802 */ /* 0x000fe20000000f00 */
[----:B------:R-:W-:Y:S01]  /*a160*/  FFMA.FTZ R17, R20, R73, 1.1641532182693481445e-10 ;  /* 0x2f00000014117423 */ /* 0x000fe20000010049 */
[----:B------:R-:W-:-:S04]  /*a170*/  FMUL.FTZ R20, R21, R42 ;  /* 0x0000002a15147220 */ /* 0x000fc80000410000 */
[----:B------:R-:W-:Y:S01]  /*a180*/  FSETP.LE.FTZ.AND P3, PT, R17, R44, PT ;  /* 0x0000002c1100720b */ /* 0x000fe20003f73000 */
[----:B------:R-:W-:Y:S01]  /*a190*/  FMUL.FTZ R20, R20, R43 ;  /* 0x0000002b14147220 */ /* 0x000fe20000410000 */
[----:B------:R-:W-:Y:S01]  /*a1a0*/  IMAD.MOV.U32 R17, RZ, RZ, R0 ;  /* 0x000000ffff117224 */ /* 0x000fe200078e0000 */
[----:B------:R-:W-:Y:S10]  /*a1b0*/  @!P4 BRA `(.L_x_6598) ;  /* 0x000000040004c947 */ /* 0x000ff40003800000 */
        /* <DEDUP_REMOVED lines=8> */
.L_x_6599:
        /* <DEDUP_REMOVED lines=13> */
.L_x_6601:
[----:B------:R-:W-:Y:S05]  /*a310*/  BSYNC.RECONVERGENT B2 ;  /* 0x0000000000027941 */ /* 0x000fea0003800200 */
.L_x_6600:
        /* <DEDUP_REMOVED lines=43> */
.L_x_6598:
[----:B------:R-:W-:Y:S05]  /*a5d0*/  BSYNC.RECONVERGENT B1 ;  /* 0x0000000000017941 */ /* 0x000fea0003800200 */
.L_x_6597:
[----:B------:R-:W-:Y:S01]  /*a5e0*/  ISETP.NE.AND P5, PT, R23, 0x1, PT ;  /* 0x000000011700780c */ /* 0x000fe20003fa5270 */
[----:B------:R-:W-:Y:S01]  /*a5f0*/  IMAD.U32 R21, R18, 0x10000, RZ ;  /* 0x0001000012157824 */ /* 0x000fe200078e00ff */
[----:B------:R-:W-:Y:S01]  /*a600*/  I2FP.F32.U32 R22, R17 ;  /* 0x0000001100167245 */ /* 0x000fe20000201000 */
[----:B------:R-:W-:Y:S01]  /*a610*/  BSSY.RECONVERGENT B1, `(.L_x_6602) ;  /* 0x0000049000017945 */ /* 0x000fe20003800200 */
[----:B------:R-:W-:Y:S01]  /*a620*/  MOV R47, 0x2 ;  /* 0x00000002002f7802 */ /* 0x000fe20000000f00 */
[----:B------:R-:W-:Y:S02]  /*a630*/  FMUL.FTZ R18, R21, R42 ;  /* 0x0000002a15127220 */ /* 0x000fe40000410000 */
        /* <DEDUP_REMOVED lines=13> */
.L_x_6604:
        /* <DEDUP_REMOVED lines=13> */
.L_x_6606:
[----:B------:R-:W-:Y:S05]  /*a7e0*/  BSYNC.RECONVERGENT B2 ;  /* 0x0000000000027941 */ /* 0x000fea0003800200 */
.L_x_6605:
        /* <DEDUP_REMOVED lines=40> */
[----:B------:R-:W-:-:S04]  /*aa70*/  IMAD.WIDE.U32 R22, R13, -0x2daee0ad, RZ ;  /* 0xd2511f530d167825 */ /* 0x000fc800078e00ff */
[----:B------:R-:W-:Y:S01]  /*aa80*/  IMAD.MOV.U32 R2, RZ, RZ, R22 ;  /* 0x000000ffff027224 */ /* 0x000fe200078e0016 */
[----:B------:R-:W-:-:S07]  /*aa90*/  LOP3.LUT R13, R46, UR31, R23, 0x96, !PT ;  /* 0x0000001f2e0d7c12 */ /* 0x000fce000f8e9617 */
.L_x_6603:
[----:B------:R-:W-:Y:S05]  /*aaa0*/  BSYNC.RECONVERGENT B1 ;  /* 0x0000000000017941 */ /* 0x000fea0003800200 */
.L_x_6602:
        /* <DEDUP_REMOVED lines=8> */
[----:B------:R-:W-:Y:S02]  /*ab30*/  FSETP.LE.FTZ.AND P5, PT, R17, R44, PT ;  /* 0x0000002c1100720b */ /* 0x000fe40003fb3000 */
[----:B------:R-:W-:Y:S01]  /*ab40*/  PRMT R17, R19, 0x7632, R17 ;  /* 0x0000763213117816 */ /* 0x000fe20000000011 */
[----:B------:R-:W-:Y:S01]  /*ab50*/  IMAD.MOV.U32 R19, RZ, RZ, R0 ;  /* 0x000000ffff137224 */ /* 0x000fe200078e0000 */
        /* <DEDUP_REMOVED lines=9> */
.L_x_6609:
        /* <DEDUP_REMOVED lines=15> */
.L_x_6611:
[----:B------:R-:W-:Y:S05]  /*ace0*/  BSYNC.RECONVERGENT B2 ;  /* 0x0000000000027941 */ /* 0x000fea0003800200 */
.L_x_6610:
        /* <DEDUP_REMOVED lines=43> */
.L_x_6608:
[----:B------:R-:W-:Y:S05]  /*afa0*/  BSYNC.RECONVERGENT B1 ;  /* 0x0000000000017941 */ /* 0x000fea0003800200 */
.L_x_6607:
        /* <DEDUP_REMOVED lines=16> */
.L_x_6571:
[----:B------:R-:W-:Y:S01]  /*b0b0*/  SEL R18, RZ, 0x1000000, !P6 ;  /* 0x01000000ff127807 */ /* 0x000fe20007000000 */
[----:B------:R-:W0:Y:S01]  /*b0c0*/  S2R R48, SR_TID.X ;  /* 0x0000000000307919 */ /* 0x000e220000002100 */
[----:B------:R-:W-:Y:S01]  /*b0d0*/  ISETP.NE.AND P6, PT, R16, RZ, PT ;  /* 0x000000ff1000720c */ /* 0x000fe20003fc5270 */
[----:B------:R-:W-:Y:S01]  /*b0e0*/  FADD.FTZ R16, RZ, R28 ;  /* 0x0000001cff107221 */ /* 0x000fe20000010000 */
[----:B------:R-:W-:Y:S01]  /*b0f0*/  SEL R19, RZ, 0x10000, !P5 ;  /* 0x00010000ff137807 */ /* 0x000fe20006800000 */
[----:B------:R-:W-:Y:S01]  /*b100*/  UMOV UR4, 0xffffffff ;  /* 0xffffffff00047882 */ /* 0x000fe20000000000 */
[----:B------:R-:W-:Y:S01]  /*b110*/  SEL R42, RZ, 0x100, !P4 ;  /* 0x00000100ff2a7807 */ /* 0x000fe20006000000 */
[----:B------:R-:W-:Y:S01]  /*b120*/  FADD.FTZ R17, R16, R29 ;  /* 0x0000001d10117221 */ /* 0x000fe20000010000 */
[----:B------:R-:W-:Y:S02]  /*b130*/  SEL R43, RZ, 0x1, !P6 ;  /* 0x00000001ff2b7807 */ /* 0x000fe40007000000 */
[----:B------:R-:W-:Y:S01]  /*b140*/  LOP3.LUT R42, R42, R18, R19, 0xfe, !PT ;  /* 0x000000122a2a7212 */ /* 0x000fe200078efe13 */
[----:B------:R-:W-:Y:S01]  /*b150*/  FADD.FTZ R16, R17, R30 ;  /* 0x0000001e11107221 */ /* 0x000fe20000010000 */
[----:B------:R-:W-:-:S02]  /*b160*/  SEL R18, RZ, 0x1000000, !P2 ;  /* 0x01000000ff127807 */ /* 0x000fc40005000000 */
[----:B------:R-:W-:Y:S01]  /*b170*/  SEL R19, RZ, 0x10000, !P1 ;  /* 0x00010000ff137807 */ /* 0x000fe20004800000 */
[----:B------:R-:W-:-:S04]  /*b180*/  FADD.FTZ R17, R16, R31 ;  /* 0x0000001f10117221 */ /* 0x000fc80000010000 */
[----:B------:R-:W-:-:S04]  /*b190*/  FADD.FTZ R16, R17, R24 ;  /* 0x0000001811107221 */ /* 0x000fc80000010000 */
[----:B------:R-:W-:Y:S01]  /*b1a0*/  FADD.FTZ R17, R16, R25 ;  /* 0x0000001910117221 */ /* 0x000fe20000010000 */
[----:B------:R-:W-:-:S04]  /*b1b0*/  SEL R16, RZ, 0x100, !P0 ;  /* 0x00000100ff107807 */ /* 0x000fc80004000000 */
[----:B------:R-:W-:Y:S01]  /*b1c0*/  LOP3.LUT R16, R16, R18, R19, 0xfe, !PT ;  /* 0x0000001210107212 */ /* 0x000fe200078efe13 */
[----:B------:R-:W-:Y:S01]  /*b1d0*/  FADD.FTZ R18, R17, R26 ;  /* 0x0000001a11127221 */ /* 0x000fe20000010000 */
[----:B------:R-:W-:Y:S02]  /*b1e0*/  SEL R17, RZ, 0x1, !P3 ;  /* 0x00000001ff117807 */ /* 0x000fe40005800000 */
[----:B------:R-:W-:Y:S01]  /*b1f0*/  LOP3.LUT R16, R16, R43, RZ, 0xfc, !PT ;  /* 0x0000002b10107212 */ /* 0x000fe200078efcff */
[----:B------:R-:W-:Y:S01]  /*b200*/  FADD.FTZ R19, R18, R27 ;  /* 0x0000001b12137221 */ /* 0x000fe20000010000 */
[----:B------:R-:W-:Y:S02]  /*b210*/  LOP3.LUT R17, R42, R17, RZ, 0xfc, !PT ;  /* 0x000000112a117212 */ /* 0x000fe400078efcff */
[----:B0-----:R-:W-:Y:S01]  /*b220*/  LOP3.LUT R48, R48, 0x1f, RZ, 0xc0, !PT ;  /* 0x0000001f30307812 */ /* 0x001fe200078ec0ff */
[----:B------:R-:W-:Y:S01]  /*b230*/  FADD.FTZ R42, R19, R32 ;  /* 0x00000020132a7221 */ /* 0x000fe20000010000 */
[----:B------:R-:W-:-:S02]  /*b240*/  IMAD.WIDE.U32 R18, R45, 0x20, R74 ;  /* 0x000000202d127825 */ /* 0x000fc400078e004a */
[----:B------:R-:W-:Y:S02]  /*b250*/  ISETP.NE.AND P0, PT, R48, RZ, PT ;  /* 0x000000ff3000720c */ /* 0x000fe40003f05270 */
[----:B------:R-:W-:Y:S01]  /*b260*/  FADD.FTZ R47, R42, R33 ;  /* 0x000000212a2f7221 */ /* 0x000fe20000010000 */
[----:B------:R-:W-:Y:S01]  /*b270*/  IMAD.WIDE.U32 R42, R45, 0x8, R76 ;  /* 0x000000082d2a7825 */ /* 0x000fe200078e004c */
[----:B------:R0:W-:Y:S03]  /*b280*/  STG.E.128 desc[UR8][R18.64], R32 ;  /* 0x0000002012007986 */ /* 0x0001e6000c101d08 */
[----:B------:R-:W-:Y:S01]  /*b290*/  FADD.FTZ R44, R47, R34 ;  /* 0x000000222f2c7221 */ /* 0x000fe20000010000 */
[----:B------:R0:W-:Y:S03]  /*b2a0*/  STG.E.128 desc[UR8][R18.64+0x10], R20 ;  /* 0x0000101412007986 */ /* 0x0001e6000c101d08 */
[----:B------:R-:W-:Y:S01]  /*b2b0*/  FADD.FTZ R47, R44, R35 ;  /* 0x000000232c2f7221 */ /* 0x000fe20000010000 */
[----:B------:R0:W-:Y:S03]  /*b2c0*/  STG.E.64 desc[UR8][R42.64], R16 ;  /* 0x000000102a007986 */ /* 0x0001e6000c101b08 */
        /* <DEDUP_REMOVED lines=58> */
.L_x_6625:
[----:B------:R-:W-:Y:S01]  /*b670*/  FMUL.FTZ R16, R42, R42 ;  /* 0x0000002a2a107220 */ /* 0x000fe20000410000 */
[----:B------:R-:W-:Y:S01]  /*b680*/  ISETP.NE.AND P1, PT, RZ, UR32, PT ;  /* 0x00000020ff007c0c */ /* 0x000fe2000bf25270 */
[----:B01----:R-:W-:-:S03]  /*b690*/  FADD.FTZ R44, R44, R47 ;  /* 0x0000002f2c2c7221 */ /* 0x003fc60000010000 */
        /* <DEDUP_REMOVED lines=23> */
[C---:B-1----:R-:W-:Y:S01]  /*b810*/  FMUL.FTZ R26, R43.reuse, R26 ;  /* 0x0000001a2b1a7220 */ /* 0x042fe20000410000 */
[C---:B------:R-:W-:Y:S01]  /*b820*/  FMUL.FTZ R24, R43.reuse, R24 ;  /* 0x000000182b187220 */ /* 0x040fe20000410000 */
[C---:B------:R-:W-:Y:S01]  /*b830*/  FMUL.FTZ R28, R43.reuse, R28 ;  /* 0x0000001c2b1c7220 */ /* 0x040fe20000410000 */
[----:B------:R-:W-:Y:S01]  /*b840*/  FMUL.FTZ R76, R43, R29 ;  /* 0x0000001d2b4c7220 */ /* 0x000fe20000410000 */
        /* <DEDUP_REMOVED lines=23> */
[----:B------:R-:W-:Y:S01]  /*b9c0*/  FFMA.FTZ R22, R47, R66, R65 ;  /* 0x000000422f167223 */ /* 0x000fe20000010041 */
[----:B------:R-:W1:Y:S01]  /*b9d0*/  LDC.64 R28, c[0x0][0x380] ;  /* 0x0000e000ff1c7b82 */ /* 0x000e620000000a00 */
[C---:B------:R-:W-:Y:S01]  /*b9e0*/  FMUL.FTZ R41, R43.reuse, R21 ;  /* 0x000000152b297220 */ /* 0x040fe20000410000 */
        /* <DEDUP_REMOVED lines=14> */
[----:B--2---:R-:W-:Y:S01]  /*bad0*/  @!P0 IMAD.WIDE R32, R40, 0x4, R32 ;  /* 0x0000000428208825 */ /* 0x004fe200078e0220 */
[----:B------:R-:W-:Y:S01]  /*bae0*/  F2FP.BF16.F32.PACK_AB R20, R35, R20 ;  /* 0x000000142314723e */ /* 0x000fe200000010ff */
[----:B------:R0:W-:Y:S04]  /*baf0*/  @!P0 STG.E desc[UR8][R30.64], R42 ;  /* 0x0000002a1e008986 */ /* 0x0001e8000c101908 */
[----:B------:R0:W-:Y:S01]  /*bb00*/  @!P0 STG.E desc[UR8][R32.64], R43 ;  /* 0x0000002b20008986 */ /* 0x0001e2000c101908 */
[----:B-1----:R-:W-:-:S03]  /*bb10*/  LEA R40, R28, R40, 0x2 ;  /* 0x000000281c287211 */ /* 0x002fc600078e10ff */
[----:B------:R0:W-:Y:S01]  /*bb20*/  STG.E.128 desc[UR8][R24.64], R16 ;  /* 0x0000001018007986 */ /* 0x0001e2000c101d08 */
[----:B------:R-:W-:-:S03]  /*bb30*/  ISETP.GE.AND P0, PT, R40, R29, PT ;  /* 0x0000001d2800720c */ /* 0x000fc60003f06270 */
[----:B------:R0:W-:Y:S10]  /*bb40*/  STG.E.128 desc[UR8][R26.64], R20 ;  /* 0x000000141a007986 */ /* 0x0001f4000c101d08 */
[----:B------:R-:W-:Y:S05]  /*bb50*/  @!P0 BRA `(.L_x_6613) ;  /* 0xffffff5000208947 */ /* 0x000fea000383ffff */
[----:B------:R-:W-:Y:S05]  /*bb60*/  BSYNC B0 ;  /* 0x0000000000007941 */ /* 0x000fea0003800000 */
.L_x_6448:
[----:B------:R-:W-:Y:S05]  /*bb70*/  EXIT ;  /* 0x000000000000794d */ /* 0x000fea0003800000 */
.L_x_6612:
        /* <DEDUP_REMOVED lines=8> */
.L_x_6615:
[----:B------:R-:W-:Y:S05]  /*bc00*/  BSYNC B1 ;  /* 0x0000000000017941 */ /* 0x000fea0003800000 */
.L_x_6614:
        /* <DEDUP_REMOVED lines=9> */
.L_x_6616:
[----:B------:R-:W-:Y:S01]  /*bca0*/  HFMA2 R50, -RZ, RZ, 0, 2.384185791015625e-07 ;  /* 0x00000004ff327431 */ /* 0x000fe200000001ff */
[----:B------:R-:W-:-:S05]  /*bcb0*/  MOV R17, R49 ;  /* 0x0000003100117202 */ /* 0x000fca0000000f00 */
[----:B------:R-:W-:Y:S02]  /*bcc0*/  FADD.FTZ R19, R18, R17 ;  /* 0x0000001112137221 */ /* 0x000fe40000010000 */
[----:B------:R-:W0:Y:S02]  /*bcd0*/  LDC R17, c[0x0][0x400] ;  /* 0x00010000ff117b82 */ /* 0x000e240000000800 */
[----:B------:R-:W-:-:S07]  /*bce0*/  IMAD.MOV.U32 R51, RZ, RZ, R19 ;  /* 0x000000ffff337224 */ /* 0x000fce00078e0013 */
[----:B0-----:R-:W-:Y:S05]  /*bcf0*/  WARPSYNC.COLLECTIVE R48, `(.L_x_6617) ;  /* 0x0000000030087348 */ /* 0x001fea0003c00000 */
[----:B------:R1:W2:Y:S02]  /*bd00*/  SHFL.BFLY P1, R49, R51, R50, R73 ;  /* 0x0c00003233317389 */ /* 0x0002a40000020049 */
[----:B012---:R-:W-:Y:S05]  /*bd10*/  ENDCOLLECTIVE ;  /* 0x000000000000791b */ /* 0x007fea0003800000 */
.L_x_6617:
[----:B------:R-:W-:Y:S02]  /*bd20*/  IMAD.MOV.U32 R50, RZ, RZ, 0x8 ;  /* 0x00000008ff327424 */ /* 0x000fe400078e00ff */
[----:B------:R-:W-:-:S04]  /*bd30*/  IMAD.MOV.U32 R16, RZ, RZ, R49 ;  /* 0x000000ffff107224 */ /* 0x000fc800078e0031 */
[----:B------:R-:W-:-:S05]  /*bd40*/  FADD.FTZ R43, R19, R16 ;  /* 0x00000010132b7221 */ /* 0x000fca0000010000 */
[----:B------:R-:W-:-:S07]  /*bd50*/  MOV R51, R43 ;  /* 0x0000002b00337202 */ /* 0x000fce0000000f00 */
[----:B------:R-:W-:Y:S05]  /*bd60*/  WARPSYNC.COLLECTIVE R48, `(.L_x_6618) ;  /* 0x0000000030087348 */ /* 0x000fea0003c00000 */
[----:B------:R0:W1:Y:S02]  /*bd70*/  SHFL.BFLY P1, R49, R51, R50, R73 ;  /* 0x0c00003233317389 */ /* 0x0000640000020049 */
[----:B01----:R-:W-:Y:S05]  /*bd80*/  ENDCOLLECTIVE ;  /* 0x000000000000791b */ /* 0x003fea0003800000 */
.L_x_6618:
[----:B------:R-:W-:Y:S01]  /*bd90*/  HFMA2 R50, -RZ, RZ, 0, 9.5367431640625e-07 ;  /* 0x00000010ff327431 */ /* 0x000fe200000001ff */
[----:B------:R-:W-:-:S05]  /*bda0*/  MOV R16, R49 ;  /* 0x0000003100107202 */ /* 0x000fca0000000f00 */
[----:B------:R-:W-:-:S04]  /*bdb0*/  FADD.FTZ R47, R43, R16 ;  /* 0x000000102b2f7221 */ /* 0x000fc80000010000 */
[----:B------:R-:W-:-:S07]  /*bdc0*/  IMAD.MOV.U32 R51, RZ, RZ, R47 ;  /* 0x000000ffff337224 */ /* 0x000fce00078e002f */
[----:B------:R-:W-:Y:S05]  /*bdd0*/  WARPSYNC.COLLECTIVE R48, `(.L_x_6619) ;  /* 0x0000000030087348 */ /* 0x000fea0003c00000 */
[----:B------:R0:W1:Y:S02]  /*bde0*/  SHFL.BFLY P1, R49, R51, R50, R73 ;  /* 0x0c00003233317389 */ /* 0x0000640000020049 */
[----:B01----:R-:W-:Y:S05]  /*bdf0*/  ENDCOLLECTIVE ;  /* 0x000000000000791b */ /* 0x003fea0003800000 */
.L_x_6619:
        /* <DEDUP_REMOVED lines=40> */
.L_x_6620:
[----:B------:R-:W-:Y:S01]  /*c080*/  HFMA2 R50, -RZ, RZ, 0, 1.1920928955078125e-07 ;  /* 0x00000002ff327431 */ /* 0x000fe200000001ff */
[----:B------:R-:W-:-:S05]  /*c090*/  MOV R19, R49 ;  /* 0x0000003100137202 */ /* 0x000fca0000000f00 */
[----:B------:R-:W-:-:S04]  /*c0a0*/  FADD.FTZ R19, R16, R19 ;  /* 0x0000001310137221 */ /* 0x000fc80000010000 */
[----:B------:R-:W-:-:S07]  /*c0b0*/  IMAD.MOV.U32 R51, RZ, RZ, R19 ;  /* 0x000000ffff337224 */ /* 0x000fce00078e0013 */
[----:B------:R-:W-:Y:S05]  /*c0c0*/  WARPSYNC.COLLECTIVE R48, `(.L_x_6621) ;  /* 0x0000000030087348 */ /* 0x000fea0003c00000 */
[----:B------:R0:W1:Y:S02]  /*c0d0*/  SHFL.BFLY P1, R49, R51, R50, R73 ;  /* 0x0c00003233317389 */ /* 0x0000640000020049 */
[----:B01----:R-:W-:Y:S05]  /*c0e0*/  ENDCOLLECTIVE ;  /* 0x000000000000791b */ /* 0x003fea0003800000 */
.L_x_6621:
[----:B------:R-:W-:Y:S02]  /*c0f0*/  IMAD.MOV.U32 R50, RZ, RZ, 0x4 ;  /* 0x00000004ff327424 */ /* 0x000fe400078e00ff */
[----:B------:R-:W-:-:S04]  /*c100*/  IMAD.MOV.U32 R18, RZ, RZ, R49 ;  /* 0x000000ffff127224 */ /* 0x000fc800078e0031 */
[----:B------:R-:W-:-:S05]  /*c110*/  FADD.FTZ R18, R19, R18 ;  /* 0x0000001213127221 */ /* 0x000fca0000010000 */
[----:B------:R-:W-:-:S07]  /*c120*/  MOV R51, R18 ;  /* 0x0000001200337202 */ /* 0x000fce0000000f00 */
[----:B------:R-:W-:Y:S05]  /*c130*/  WARPSYNC.COLLECTIVE R48, `(.L_x_6622) ;  /* 0x0000000030087348 */ /* 0x000fea0003c00000 */
[----:B------:R0:W1:Y:S02]  /*c140*/  SHFL.BFLY P1, R49, R51, R50, R73 ;  /* 0x0c00003233317389 */ /* 0x0000640000020049 */
[----:B01----:R-:W-:Y:S05]  /*c150*/  ENDCOLLECTIVE ;  /* 0x000000000000791b */ /* 0x003fea0003800000 */
.L_x_6622:
[----:B------:R-:W-:Y:S01]  /*c160*/  HFMA2 R50, -RZ, RZ, 0, 4.76837158203125e-07 ;  /* 0x00000008ff327431 */ /* 0x000fe200000001ff */
[----:B------:R-:W-:-:S05]  /*c170*/  MOV R43, R49 ;  /* 0x00000031002b7202 */ /* 0x000fca0000000f00 */
[----:B------:R-:W-:-:S04]  /*c180*/  FADD.FTZ R43, R18, R43 ;  /* 0x0000002b122b7221 */ /* 0x000fc80000010000 */
[----:B------:R-:W-:-:S07]  /*c190*/  IMAD.MOV.U32 R51, RZ, RZ, R43 ;  /* 0x000000ffff337224 */ /* 0x000fce00078e002b */
[----:B------:R-:W-:Y:S05]  /*c1a0*/  WARPSYNC.COLLECTIVE R48, `(.L_x_6623) ;  /* 0x0000000030087348 */ /* 0x000fea0003c00000 */
[----:B------:R0:W1:Y:S02]  /*c1b0*/  SHFL.BFLY P1, R49, R51, R50, R73 ;  /* 0x0c00003233317389 */ /* 0x0000640000020049 */
[----:B01----:R-:W-:Y:S05]  /*c1c0*/  ENDCOLLECTIVE ;  /* 0x000000000000791b */ /* 0x003fea0003800000 */
.L_x_6623:
[----:B------:R-:W-:Y:S02]  /*c1d0*/  IMAD.MOV.U32 R50, RZ, RZ, 0x10 ;  /* 0x00000010ff327424 */ /* 0x000fe400078e00ff */
[----:B------:R-:W-:-:S04]  /*c1e0*/  IMAD.MOV.U32 R44, RZ, RZ, R49 ;  /* 0x000000ffff2c7224 */ /* 0x000fc800078e0031 */
[----:B------:R-:W-:-:S05]  /*c1f0*/  FADD.FTZ R44, R43, R44 ;  /* 0x0000002c2b2c7221 */ /* 0x000fca0000010000 */
[----:B------:R-:W-:-:S07]  /*c200*/  MOV R51, R44 ;  /* 0x0000002c00337202 */ /* 0x000fce0000000f00 */
[----:B------:R-:W-:Y:S05]  /*c210*/  WARPSYNC.COLLECTIVE R48, `(.L_x_6624) ;  /* 0x0000000030087348 */ /* 0x000fea0003c00000 */
[----:B------:R0:W1:Y:S02]  /*c220*/  SHFL.BFLY P1, R49, R51, R50, R73 ;  /* 0x0c00003233317389 */ /* 0x0000640000020049 */
[----:B01----:R-:W-:Y:S05]  /*c230*/  ENDCOLLECTIVE ;  /* 0x000000000000791b */ /* 0x003fea0003800000 */
.L_x_6624:
[----:B------:R-:W-:Y:S01]  /*c240*/  MOV R47, R49 ;  /* 0x00000031002f7202 */ /* 0x000fe20000000f00 */
[----:B------:R-:W-:Y:S06]  /*c250*/  BRA `(.L_x_6625) ;  /* 0xfffffff400047947 */ /* 0x000fec000383ffff */
.L_x_6626:
        /* <DEDUP_REMOVED lines=10> */
.L_x_20278:


//--------------------- .text._ZN10layer_norm13ln_fwd_kernelINS_13Kernel_traitsI13__nv_bfloat16S2_fS2_fjLj512ELj1ELj4ELj1ELj16ENS_18Kernel_traits_baseILj512ES2_S2_fS2_fjLj128EEEEELb1ELb0ELb1ELb0EEEvNS_9FwdParamsE --------------------------
	.section	.text._ZN10layer_norm13ln_fwd_kernelINS_13Kernel_traitsI13__nv_bfloat16S2_fS2_fjLj512ELj1ELj4ELj1ELj16ENS_18Kernel_traits_baseILj512ES2_S2_fS2_fjLj128EEEEELb1ELb0ELb1ELb0EEEvNS_9FwdParamsE,"ax",@progbits
	.align	128
        .global         _ZN10layer_norm13ln_fwd_kernelINS_13Kernel_traitsI13__nv_bfloat16S2_fS2_fjLj512ELj1ELj4ELj1ELj16ENS_18Kernel_traits_baseILj512ES2_S2_fS2_fjLj128EEEEELb1ELb0ELb1ELb0EEEvNS_9FwdParamsE
        .type           _ZN10layer_norm13ln_fwd_kernelINS_13Kernel_traitsI13__nv_bfloat16S2_fS2_fjLj512ELj1ELj4ELj1ELj16ENS_18Kernel_traits_baseILj512ES2_S2_fS2_fjLj128EEEEELb1ELb0ELb1ELb0EEEvNS_9FwdParamsE,@function
        .size           _ZN10layer_norm13ln_fwd_kernelINS_13Kernel_traitsI13__nv_bfloat16S2_fS2_fjLj512ELj1ELj4ELj1ELj16ENS_18Kernel_traits_baseILj512ES2_S2_fS2_fjLj128EEEEELb1ELb0ELb1ELb0EEEvNS_9FwdParamsE,(.L_x_20279 - _ZN10layer_norm13ln_fwd_kernelINS_13Kernel_traitsI13__nv_bfloat16S2_fS2_fjLj512ELj1ELj4ELj1ELj16ENS_18Kernel_traits_baseILj512ES2_S2_fS2_fjLj128EEEEELb1ELb0ELb1ELb0EEEvNS_9FwdParamsE)
        .other          _ZN10layer_norm13ln_fwd_kernelINS_13Kernel_traitsI13__nv_bfloat16S2_fS2_fjLj512ELj1ELj4ELj1ELj16ENS_18Kernel_traits_baseILj512ES2_S2_fS2_fjLj128EEEEELb1ELb0ELb1ELb0EEEvNS_9FwdParamsE,@"STO_CUDA_ENTRY STV_DEFAULT"
_ZN10layer_norm13ln_fwd_kernelINS_13Kernel_traitsI13__nv_bfloat16S2_fS2_fjLj512ELj1ELj4ELj1ELj16ENS_18Kernel_traits_baseILj512ES2_S2_fS2_fjLj128EEEEELb1ELb0ELb1ELb0EEEvNS_9FwdParamsE:
.text._ZN10layer_norm13ln_fwd_kernelINS_13Kernel_traitsI13__nv_bfloat16S2_fS2_fjLj512ELj1ELj4ELj1ELj16ENS_18Kernel_traits_baseILj512ES2_S2_fS2_fjLj128EEEEELb1ELb0ELb1ELb0EEEvNS_9FwdParamsE:
        /* <DEDUP_REMOVED lines=66> */
.L_x_6630:
[----:B------:R-:W-:Y:S05]  /*0420*/  BSYNC.RECONVERGENT B1 ;  /* 0x0000000000017941 */ /* 0x000fea0003800200 */
.L_x_6629:
        /* <DEDUP_REMOVED lines=8> */
.L_x_6628:
        /* <DEDUP_REMOVED lines=15> */
.L_x_6631:
[----:B------:R-:W-:Y:S05]  /*05a0*/  BSYNC.RECONVERGENT B0 ;  /* 0x0000000000007941 */ /* 0x000fea0003800200 */
.L_x_6627:
        /* <DEDUP_REMOVED lines=30> */
[----:B0-----:R-:W-:Y:S01]  /*0790*/  ISETP.NE.AND P0, PT, RZ, UR4, PT ;  /* 0x00000004ff007c0c */ /* 0x001fe2000bf05270 */
        /* <DEDUP_REMOVED lines=50> */
[----:B------:R-:W-:-:S03]  /*0ac0*/  LOP3.LUT R2, R3, UR32, R2, 0x96, !PT ;  /* 0x0000002003027c12 */ /* 0x000fc6000f8e9602 */
[----:B------:R-:W-:Y:S01]  /*0ad0*/  IMAD.MOV.U32 R61, RZ, RZ, RZ ;  /* 0x000000ffff3d7224 */ /* 0x000fe200078e00ff */
[--C-:B------:R-:W-:Y:S01]  /*0ae0*/  LOP3.LUT R3, R6, UR31, R5.reuse, 0x96, !PT ;  /* 0x0000001f06037c12 */ /* 0x100fe2000f8e9605 */
[----:B------:R-:W-:Y:S01]  /*0af0*/  IMAD R62, R62, -0x2daee0ad, RZ ;  /* 0xd2511f533e3e7824 */ /* 0x000fe200078e02ff */
[----:B------:R-:W-:Y:S01]  /*0b00*/  PRMT R5, R31, 0x7632, R5 ;  /* 0x000076321f057816 */ /* 0x000fe20000000005 */
[----:B------:R-:W-:Y:S01]  /*0b10*/  IMAD R64, R64, -0x326172a9, RZ ;  /* 0xcd9e8d5740407824 */ /* 0x000fe200078e02ff */
[----:B-1234-:R-:W-:-:S07]  /*0b20*/  PRMT R6, R27, 0x7632, R6 ;  /* 0x000076321b067816 */ /* 0x01efce0000000006 */
.L_x_6870:
[----:B------:R-:W0:Y:S08]  /*0b30*/  LDC.64 R52, c[0x0][0x3f0] ;  /* 0x0000fc00ff347b82 */ /* 0x000e300000000a00 */
[----:B------:R-:W1:Y:S01]  /*0b40*/  LDC.64 R54, c[0x0][0x3f8] ;  /* 0x0000fe00ff367b82 */ /* 0x000e620000000a00 */
[----:B0-----:R-:W-:-:S05]  /*0b50*/  IMAD.WIDE R80, R75, 0x4, R52 ;  /* 0x000000044b507825 */ /* 0x001fca00078e0234 */
[----:B------:R-:W2:Y:S01]  /*0b60*/  LDG.E R52, desc[UR8][R80.64] ;  /* 0x0000000850347981 */ /* 0x000ea2000c1e1900 */
[C---:B-1----:R-:W-:Y:S02]  /*0b70*/  IMAD.WIDE R78, R75.reuse, 0x4, R54 ;  /* 0x000000044b4e7825 */ /* 0x042fe400078e0236 */
[----:B------:R-:W0:Y:S03]  /*0b80*/  LDC R54, c[0x0][0x388] ;  /* 0x0000e200ff367b82 */ /* 0x000e260000000800 */
[----:B------:R1:W5:Y:S01]  /*0b90*/  LDG.E R53, desc[UR8][R78.64] ;  /* 0x000000084e357981 */ /* 0x000362000c1e1900 */
[----:B------:R-:W-:Y:S01]  /*0ba0*/  ISETP.GE.U32.AND P1, PT, R74, 0x20, PT ;  /* 0x000000204a00780c */ /* 0x000fe20003f26070 */
[----:B------:R-:W-:Y:S01]  /*0bb0*/  BSSY.RECONVERGENT B1, `(.L_x_6633) ;  /* 0x00005b0000017945 */ /* 0x000fe20003800200 */
[----:B0-----:R-:W-:-:S05]  /*0bc0*/  IMAD R77, R75, R54, RZ ;  /* 0x000000364b4d7224 */ /* 0x001fca00078e02ff */
        /* <DEDUP_REMOVED lines=10> */
[----:B-1----:R-:W-:Y:S06]  /*0c70*/  @!P1 BRA `(.L_x_6634) ;  /* 0x00000058008c9947 */ /* 0x002fec0003800000 */
[----:B------:R-:W-:Y:S04]  /*0c80*/  BSSY.RECONVERGENT B2, `(.L_x_6635) ;  /* 0x0000005000027945 */ /* 0x000fe80003800200 */
[----:B------:R-:W-:Y:S05]  /*0c90*/  @!P2 BRA `(.L_x_6636) ;  /* 0x00000000000ca947 */ /* 0x000fea0003800000 */
[----:B------:R-:W0:Y:S02]  /*0ca0*/  LDC.64 R32, c[0x0][0x390] ;  /* 0x0000e400ff207b82 */ /* 0x000e240000000a00 */
[----:B0-----:R-:W-:-:S06]  /*0cb0*/  IMAD.WIDE.U32 R32, R55, 0x10, R32 ;  /* 0x0000001037207825 */ /* 0x001fcc00078e0020 */
[----:B------:R-:W5:Y:S02]  /*0cc0*/  LDG.E.128 R32, desc[UR8][R32.64] ;  /* 0x0000000820207981 */ /* 0x000f64000c1e1d00 */
.L_x_6636:
[----:B------:R-:W-:Y:S05]  /*0cd0*/  BSYNC.RECONVERGENT B2 ;  /* 0x0000000000027941 */ /* 0x000fea0003800200 */
.L_x_6635:
[----:B------:R-:W-:Y:S01]  /*0ce0*/  UISETP.NE.U32.AND UP0, UPT, UR10, URZ, UPT ;  /* 0x000000ff0a00728c */ /* 0x000fe2000bf05070 */
[----:B------:R-:W-:Y:S01]  /*0cf0*/  BSSY.RECONVERGENT B2, `(.L_x_6637) ;  /* 0x000057d000027945 */ /* 0x000fe20003800200 */
[----:B-----5:R-:W-:Y:S02]  /*0d00*/  PRMT R85, R35, 0x7632, R85 ;  /* 0x0000763223557816 */ /* 0x020fe40000000055 */
[----:B------:R-:W-:Y:S01]  /*0d10*/  UISETP.NE.AND.EX UP0, UPT, UR11, URZ, UPT, UP0 ;  /* 0x000000ff0b00728c */ /* 0x000fe2000bf05300 */
[----:B------:R-:W-:Y:S02]  /*0d20*/  PRMT R82, R34, 0x7632, R82 ;  /* 0x0000763222527816 */ /* 0x000fe40000000052 */
[----:B------:R-:W-:Y:S02]  /*0d30*/  PRMT R80, R33, 0x7632, R80 ;  /* 0x0000763221507816 */ /* 0x000fe40000000050 */
[----:B------:R-:W-:-:S04]  /*0d40*/  PRMT R78, R32, 0x7632, R78 ;  /* 0x00007632204e7816 */ /* 0x000fc8000000004e */
[----:B------:R-:W-:Y:S05]  /*0d50*/  BRA.U !UP0, `(.L_x_6638) ;  /* 0x0000002d08347547 */ /* 0x000fea000b800000 */
[----:B------:R-:W0:Y:S02]  /*0d60*/  LDC.64 R78, c[0x0][0x3a0] ;  /* 0x0000e800ff4e7b82 */ /* 0x000e240000000a00 */
[----:B0-----:R-:W-:-:S05]  /*0d70*/  IMAD.WIDE.U32 R78, R77, 0x20, R78 ;  /* 0x000000204d4e7825 */ /* 0x001fca00078e004e */
[----:B------:R0:W5:Y:S04]  /*0d80*/  LDG.E.128 R36, desc[UR8][R78.64] ;  /* 0x000000084e247981 */ /* 0x000168000c1e1d00 */
[----:B------:R0:W5:Y:S01]  /*0d90*/  LDG.E.128 R40, desc[UR8][R78.64+0x10] ;  /* 0x000010084e287981 */ /* 0x000162000c1e1d00 */
[----:B------:R-:W-:Y:S01]  /*0da0*/  ISETP.GT.AND P3, PT, R52, RZ, PT ;  /* 0x000000ff3400720c */ /* 0x000fe20003f64270 */
[----:B------:R-:W-:-:S12]  /*0db0*/  BSSY.RECONVERGENT B3, `(.L_x_6639) ;  /* 0x0000057000037945 */ /* 0x000fd80003800200 */
[----:B------:R-:W-:Y:S01]  /*0dc0*/  @!P3 IMAD.MOV.U32 R82, RZ, RZ, R62 ;  /* 0x000000ffff52b224 */ /* 0x000fe200078e003e */
[----:B------:R-:W-:Y:S01]  /*0dd0*/  @!P3 MOV R80, R4 ;  /* 0x000000040050b202 */ /* 0x000fe20000000f00 */
[----:B0-----:R-:W-:Y:S06]  /*0de0*/  @!P3 BRA `(.L_x_6640) ;  /* 0x00000004004cb947 */ /* 0x001fec0003800000 */
        /* <DEDUP_REMOVED lines=16> */
.L_x_6643:
        /* <DEDUP_REMOVED lines=13> */
.L_x_6645:
[----:B------:R-:W-:Y:S05]  /*0fc0*/  BSYNC.RECONVERGENT B5 ;  /* 0x0000000000057941 */ /* 0x000fea0003800200 */
.L_x_6644:
        /* <DEDUP_REMOVED lines=42> */
.L_x_6642:
[----:B------:R-:W-:Y:S05]  /*1270*/  BSYNC.RECONVERGENT B4 ;  /* 0x0000000000047941 */ /* 0x000fea0003800200 */
.L_x_6641:
        /* <DEDUP_REMOVED lines=9> */
[----:B-----5:R-:W-:-:S07]  /*1310*/  FADD.FTZ R36, R36, R79 ;  /* 0x0000004f24247221 */ /* 0x020fce0000010000 */
.L_x_6640:
[----:B------:R-:W-:Y:S05]  /*1320*/  BSYNC.RECONVERGENT B3 ;  /* 0x0000000000037941 */ /* 0x000fea0003800200 */
.L_x_6639:
[----:B------:R-:W-:Y:S01]  /*1330*/  BSSY.RECONVERGENT B3, `(.L_x_6646) ;  /* 0x0000058000037945 */ /* 0x000fe20003800200 */
[----:B------:R-:W-:Y:S02]  /*1340*/  @!P3 IMAD.MOV.U32 R62, RZ, RZ, R82 ;  /* 0x000000ffff3eb224 */ /* 0x000fe400078e0052 */
        /* <DEDUP_REMOVED lines=18> */
.L_x_6650:
        /* <DEDUP_REMOVED lines=13> */
.L_x_6652:
[----:B------:R-:W-:Y:S05]  /*1540*/  BSYNC.RECONVERGENT B5 ;  /* 0x0000000000057941 */ /* 0x000fea0003800200 */
.L_x_6651:
        /* <DEDUP_REMOVED lines=42> */
.L_x_6649:
[----:B------:R-:W-:Y:S05]  /*17f0*/  BSYNC.RECONVERGENT B4 ;  /* 0x0000000000047941 */ /* 0x000fea0003800200 */
.L_x_6648:
        /* <DEDUP_REMOVED lines=10> */
[----:B-----5:R-:W-:-:S07]  /*18a0*/  FADD.FTZ R37, R37, R4 ;  /* 0x0000000425257221 */ /* 0x020fce0000010000 */
.L_x_6647:
[----:B------:R-:W-:Y:S05]  /*18b0*/  BSYNC.RECONVERGENT B3 ;  /* 0x0000000000037941 */ /* 0x000fea0003800200 */
.L_x_6646:
[----:B------:R-:W-:Y:S01]  /*18c0*/  BSSY.RECONVERGENT B3, `(.L_x_6653) ;  /* 0x0000058000037945 */ /* 0x000fe20003800200 */
[----:B------:R-:W-:Y:S01]  /*18d0*/  @!P3 MOV R4, R62 ;  /* 0x0000003e0004b202 */ /* 0x000fe20000000f00 */
[----:B------:R-:W-:Y:S02]  /*18e0*/  @!P3 IMAD.MOV.U32 R79, RZ, RZ, R78 ;  /* 0x000000ffff4fb224 */ /* 0x000fe400078e004e */
[----:B------:R-:W-:Y:S05]  /*18f0*/  @!P3 BRA `(.L_x_6654) ;  /* 0x000000040050b947 */ /* 0x000fea0003800000 */
        /* <DEDUP_REMOVED lines=16> */
.L_x_6657:
        /* <DEDUP_REMOVED lines=13> */
.L_x_6659:
[----:B------:R-:W-:Y:S05]  /*1ad0*/  BSYNC.RECONVERGENT B5 ;  /* 0x0000000000057941 */ /* 0x000fea0003800200 */
.L_x_6658:
        /* <DEDUP_REMOVED lines=43> */
.L_x_6656:
[----:B------:R-:W-:Y:S05]  /*1d90*/  BSYNC.RECONVERGENT B4 ;  /* 0x0000000000047941 */ /* 0x000fea0003800200 */
.L_x_6655:
[----:B------:R-:W-:Y:S01]  /*1da0*/  I2FP.F32.U32 R62, R66 ;  /* 0x00000042003e7245 */ /* 0x000fe20000201000 */
[----:B------:R-:W-:Y:S02]  /*1db0*/  IMAD.MOV.U32 R81, RZ, RZ, 0x2f800000 ;  /* 0x2f800000ff517424 */ /* 0x000fe400078e00ff */
[----:B------:R-:W-:Y:S02]  /*1dc0*/  IMAD.U32 R66, R33, 0x10000, RZ ;  /* 0x0001000021427824 */ /* 0x000fe400078e00ff */
[----:B------:R-:W-:Y:S02]  /*1dd0*/  FFMA.FTZ R62, R62, R81, 1.1641532182693481445e-10 ;  /* 0x2f0000003e3e7423 */ /* 0x000fe40000010051 */
[----:B------:R-:W-:-:S03]  /*1de0*/  FMUL.FTZ R66, R66, UR13 ;  /* 0x0000000d42427c20 */ /* 0x000fc60008410000 */
[----:B------:R-:W-:Y:S01]  /*1df0*/  FSETP.GTU.FTZ.AND P4, PT, R62, UR5, PT ;  /* 0x000000053e007c0b */ /* 0x000fe2000bf9c000 */
[----:B------:R-:W-:-:S05]  /*1e00*/  FMUL.FTZ R66, R66, UR12 ;  /* 0x0000000c42427c20 */ /* 0x000fca0008410000 */
[----:B------:R-:W-:Y:S02]  /*1e10*/  FSEL R81, R66, RZ, !P4 ;  /* 0x000000ff42517208 */ /* 0x000fe40006000000 */
[----:B------:R-:W-:-:S03]  /*1e20*/  SEL R66, RZ, 0x1, P4 ;  /* 0x00000001ff427807 */ /* 0x000fc60002000000 */
[----:B-----5:R-:W-:-:S07]  /*1e30*/  FADD.FTZ R38, R38, R81 ;  /* 0x0000005126267221 */ /* 0x020fce0000010000 */
.L_x_6654:
[----:B------:R-:W-:Y:S05]  /*1e40*/  BSYNC.RECONVERGENT B3 ;  /* 0x0000000000037941 */ /* 0x000fea0003800200 */
.L_x_6653:
        /* <DEDUP_REMOVED lines=20> */
.L_x_6664:
        /* <DEDUP_REMOVED lines=13> */
.L_x_6666:
[----:B------:R-:W-:Y:S05]  /*2060*/  BSYNC.RECONVERGENT B5 ;  /* 0x0000000000057941 */ /* 0x000fea0003800200 */
.L_x_6665:
        /* <DEDUP_REMOVED lines=43> */
.L_x_6663:
[----:B------:R-:W-:Y:S05]  /*2320*/  BSYNC.RECONVERGENT B4 ;  /* 0x0000000000047941 */ /* 0x000fea0003800200 */
.L_x_6662:
[----:B------:R-:W-:Y:S02]  /*2330*/  PRMT R79, R33, 0x7632, R79 ;  /* 0x00007632214f7816 */ /* 0x000fe4000000004f */
        /* <DEDUP_REMOVED lines=10> */
.L_x_6661:
[----:B------:R-:W-:Y:S05]  /*23e0*/  BSYNC.RECONVERGENT B3 ;  /* 0x0000000000037941 */ /* 0x000fea0003800200 */
.L_x_6660:
        /* <DEDUP_REMOVED lines=20> */
.L_x_6671:
        /* <DEDUP_REMOVED lines=13> */
.L_x_6673:
[----:B------:R-:W-:Y:S05]  /*2600*/  BSYNC.RECONVERGENT B5 ;  /* 0x0000000000057941 */ /* 0x000fea0003800200 */
.L_x_6672:
        /* <DEDUP_REMOVED lines=43> */
.L_x_6670:
[----:B------:R-:W-:Y:S05]  /*28c0*/  BSYNC.RECONVERGENT B4 ;  /* 0x0000000000047941 */ /* 0x000fea0003800200 */
.L_x_6669:
        /* <DEDUP_REMOVED lines=10> */
.L_x_6668:
[----:B------:R-:W-:Y:S05]  /*2970*/  BSYNC.RECONVERGENT B3 ;  /* 0x0000000000037941 */ /* 0x000fea0003800200 */
.L_x_6667:
        /* <DEDUP_REMOVED lines=20> */
.L_x_6678:
        /* <DEDUP_REMOVED lines=13> */
.L_x_6680:
[----:B------:R-:W-:Y:S05]  /*2b90*/  BSYNC.RECONVERGENT B5 ;  /* 0x0000000000057941 */ /* 0x000fea0003800200 */
.L_x_6679:
        /* <DEDUP_REMOVED lines=43> */
.L_x_6677:
[----:B------:R-:W-:Y:S05]  /*2e50*/  BSYNC.RECONVERGENT B4 ;  /* 0x0000000000047941 */ /* 0x000fea0003800200 */
.L_x_6676:
        /* <DEDUP_REMOVED lines=11> */
.L_x_6675:
[----:B------:R-:W-:Y:S05]  /*2f10*/  BSYNC.RECONVERGENT B3 ;  /* 0x0000000000037941 */ /* 0x000fea0003800200 */
.L_x_6674:
        /* <DEDUP_REMOVED lines=20> */
.L_x_6685:
        /* <DEDUP_REMOVED lines=13> */
.L_x_6687:
[----:B------:R-:W-:Y:S05]  /*3130*/  BSYNC.RECONVERGENT B5 ;  /* 0x0000000000057941 */ /* 0x000fea0003800200 */
.L_x_6686:
        /* <DEDUP_REMOVED lines=43> */
.L_x_6684:
[----:B------:R-:W-:Y:S05]  /*33f0*/  BSYNC.RECONVERGENT B4 ;  /* 0x0000000000047941 */ /* 0x000fea0003800200 */
.L_x_6683:
        /* <DEDUP_REMOVED lines=10> */
.L_x_6682:
[----:B------:R-:W-:Y:S05]  /*34a0*/  BSYNC.RECONVERGENT B3 ;  /* 0x0000000000037941 */ /* 0x000fea0003800200 */
.L_x_6681:
        /* <DEDUP_REMOVED lines=19> */
.L_x_6691:
        /* <DEDUP_REMOVED lines=13> */
.L_x_6693:
[----:B------:R-:W-:Y:S05]  /*36b0*/  BSYNC.RECONVERGENT B4 ;  /* 0x0000000000047941 */ /* 0x000fea0003800200 */
.L_x_6692:
        /* <DEDUP_REMOVED lines=42> */
.L_x_6690:
[----:B------:R-:W-:Y:S05]  /*3960*/  BSYNC.RECONVERGENT B3 ;  /* 0x0000000000037941 */ /* 0x000fea0003800200 */
.L_x_6689:
        /* <DEDUP_REMOVED lines=8> */
[----:B------:R-:W-:Y:S02]  /*39f0*/  FSEL R78, R78, RZ, !P3 ;  /* 0x000000ff4e4e7208 */ /* 0x000fe40005800000 */
[----:B------:R-:W-:-:S03]  /*3a00*/  SEL R71, RZ, 0x1, P3 ;  /* 0x00000001ff477807 */ /* 0x000fc60001800000 */
[----:B-----5:R-:W-:Y:S01]  /*3a10*/  FADD.FTZ R43, R43, R78 ;  /* 0x0000004e2b2b7221 */ /* 0x020fe20000010000 */
[----:B------:R-:W-:Y:S06]  /*3a20*/  BRA `(.L_x_6688) ;  /* 0x0000002800a47947 */ /* 0x000fec0003800000 */
.L_x_6638:
[----:B------:R-:W-:Y:S01]  /*3a30*/  BSSY.RECONVERGENT B3, `(.L_x_6694) ;  /* 0x0000058000037945 */ /* 0x000fe20003800200 */
[----:B------:R-:W-:Y:S01]  /*3a40*/  IMAD.MOV.U32 R84, RZ, RZ, R62 ;  /* 0x000000ffff547224 */ /* 0x000fe200078e003e */
[----:B------:R-:W-:Y:S01]  /*3a50*/  MOV R38, R4 ;  /* 0x0000000400267202 */ /* 0x000fe20000000f00 */
[----:B------:R-:W-:Y:S01]  /*3a60*/  IMAD.MOV.U32 R36, RZ, RZ, RZ ;  /* 0x000000ffff247224 */ /* 0x000fe200078e00ff */
        /* <DEDUP_REMOVED lines=17> */
.L_x_6698:
        /* <DEDUP_REMOVED lines=13> */
.L_x_6700:
[----:B------:R-:W-:Y:S05]  /*3c50*/  BSYNC.RECONVERGENT B5 ;  /* 0x0000000000057941 */ /* 0x000fea0003800200 */
.L_x_6699:
        /* <DEDUP_REMOVED lines=43> */
.L_x_6697:
[----:B------:R-:W-:Y:S05]  /*3f10*/  BSYNC.RECONVERGENT B4 ;  /* 0x0000000000047941 */ /* 0x000fea0003800200 */
.L_x_6696:
        /* <DEDUP_REMOVED lines=9> */
.L_x_6695:
[----:B------:R-:W-:Y:S05]  /*3fb0*/  BSYNC.RECONVERGENT B3 ;  /* 0x0000000000037941 */ /* 0x000fea0003800200 */
.L_x_6694:
[----:B------:R-:W-:Y:S01]  /*3fc0*/  BSSY.RECONVERGENT B3, `(.L_x_6701) ;  /* 0x0000053000037945 */ /* 0x000fe20003800200 */
[----:B------:R-:W-:Y:S01]  /*3fd0*/  MOV R4, R38 ;  /* 0x0000002600047202 */ /* 0x000fe20000000f00 */
[----:B------:R-:W-:Y:S02]  /*3fe0*/  IMAD.MOV.U32 R37, RZ, RZ, RZ ;  /* 0x000000ffff257224 */ /* 0x000fe400078e00ff */
[----:B------:R-:W-:Y:S05]  /*3ff0*/  @!P2 BRA `(.L_x_6702) ;  /* 0x00000004003ca947 */ /* 0x000fea0003800000 */
        /* <DEDUP_REMOVED lines=13> */
.L_x_6705:
        /* <DEDUP_REMOVED lines=13> */
.L_x_6707:
[----:B------:R-:W-:Y:S05]  /*41a0*/  BSYNC.RECONVERGENT B5 ;  /* 0x0000000000057941 */ /* 0x000fea0003800200 */
.L_x_6706:
        /* <DEDUP_REMOVED lines=42> */
.L_x_6704:
[----:B------:R-:W-:Y:S05]  /*4450*/  BSYNC.RECONVERGENT B4 ;  /* 0x0000000000047941 */ /* 0x000fea0003800200 */
.L_x_6703:
        /* <DEDUP_REMOVED lines=9> */
.L_x_6702:
[----:B------:R-:W-:Y:S05]  /*44f0*/  BSYNC.RECONVERGENT B3 ;  /* 0x0000000000037941 */ /* 0x000fea0003800200 */
.L_x_6701:
[----:B------:R-:W-:Y:S01]  /*4500*/  BSSY.RECONVERGENT B3, `(.L_x_6708) ;  /* 0x0000054000037945 */ /* 0x000fe20003800200 */
[----:B------:R-:W-:Y:S01]  /*4510*/  IMAD.MOV.U32 R40, RZ, RZ, R4 ;  /* 0x000000ffff287224 */ /* 0x000fe200078e0004 */
[----:B------:R-:W-:Y:S02]  /*4520*/  MOV R38, RZ ;  /* 0x000000ff00267202 */ /* 0x000fe40000000f00 */
[----:B------:R-:W-:Y:S05]  /*4530*/  @!P2 BRA `(.L_x_6709) ;  /* 0x000000040040a947 */ /* 0x000fea0003800000 */
        /* <DEDUP_REMOVED lines=13> */
.L_x_6712:
        /* <DEDUP_REMOVED lines=13> */
.L_x_6714:
[----:B------:R-:W-:Y:S05]  /*46e0*/  BSYNC.RECONVERGENT B5 ;  /* 0x0000000000057941 */ /* 0x000fea0003800200 */
.L_x_6713:
        /* <DEDUP_REMOVED lines=43> */
.L_x_6711:
[----:B------:R-:W-:Y:S05]  /*49a0*/  BSYNC.RECONVERGENT B4 ;  /* 0x0000000000047941 */ /* 0x000fea0003800200 */
.L_x_6710:
        /* <DEDUP_REMOVED lines=9> */
.L_x_6709:
[----:B------:R-:W-:Y:S05]  /*4a40*/  BSYNC.RECONVERGENT B3 ;  /* 0x0000000000037941 */ /* 0x000fea0003800200 */
.L_x_6708:
        /* <DEDUP_REMOVED lines=17> */
.L_x_6719:
        /* <DEDUP_REMOVED lines=13> */
.L_x_6721:
[----:B------:R-:W-:Y:S05]  /*4c30*/  BSYNC.RECONVERGENT B5 ;  /* 0x0000000000057941 */ /* 0x000fea0003800200 */
.L_x_6720:
        /* <DEDUP_REMOVED lines=43> */
.L_x_6718:
[----:B------:R-:W-:Y:S05]  /*4ef0*/  BSYNC.RECONVERGENT B4 ;  /* 0x0000000000047941 */ /* 0x000fea0003800200 */
.L_x_6717:
        /* <DEDUP_REMOVED lines=9> */
.L_x_6716:
[----:B------:R-:W-:Y:S05]  /*4f90*/  BSYNC.RECONVERGENT B3 ;  /* 0x0000000000037941 */ /* 0x000fea0003800200 */
.L_x_6715:
        /* <DEDUP_REMOVED lines=17> */
.L_x_6726:
        /* <DEDUP_REMOVED lines=13> */
.L_x_6728:
[----:B------:R-:W-:Y:S05]  /*5180*/  BSYNC.RECONVERGENT B5 ;  /* 0x0000000000057941 */ /* 0x000fea0003800200 */
.L_x_6727:
        /* <DEDUP_REMOVED lines=43> */
.L_x_6725:
[----:B------:R-:W-:Y:S05]  /*5440*/  BSYNC.RECONVERGENT B4 ;  /* 0x0000000000047941 */ /* 0x000fea0003800200 */
.L_x_6724:
        /* <DEDUP_REMOVED lines=9> */
.L_x_6723:
[----:B------:R-:W-:Y:S05]  /*54e0*/  BSYNC.RECONVERGENT B3 ;  /* 0x0000000000037941 */ /* 0x000fea0003800200 */
.L_x_6722:
        /* <DEDUP_REMOVED lines=17> */
.L_x_6733:
        /* <DEDUP_REMOVED lines=13> */
.L_x_6735:
[----:B------:R-:W-:Y:S05]  /*56d0*/  BSYNC.RECONVERGENT B5 ;  /* 0x0000000000057941 */ /* 0x000fea0003800200 */
.L_x_6734:
        /* <DEDUP_REMOVED lines=43> */
.L_x_6732:
[----:B------:R-:W-:Y:S05]  /*5990*/  BSYNC.RECONVERGENT B4 ;  /* 0x0000000000047941 */ /* 0x000fea0003800200 */
.L_x_6731:
        /* <DEDUP_REMOVED lines=9> */
.L_x_6730:
[----:B------:R-:W-:Y:S05]  /*5a30*/  BSYNC.RECONVERGENT B3 ;  /* 0x0000000000037941 */ /* 0x000fea0003800200 */
.L_x_6729:
        /* <DEDUP_REMOVED lines=17> */
.L_x_6740:
        /* <DEDUP_REMOVED lines=13> */
.L_x_6742:
[----:B------:R-:W-:Y:S05]  /*5c20*/  BSYNC.RECONVERGENT B5 ;  /* 0x0000000000057941 */ /* 0x000fea0003800200 */
.L_x_6741:
        /* <DEDUP_REMOVED lines=43> */
.L_x_6739:
[----:B------:R-:W-:Y:S05]  /*5ee0*/  BSYNC.RECONVERGENT B4 ;  /* 0x0000000000047941 */ /* 0x000fea0003800200 */
.L_x_6738:
        /* <DEDUP_REMOVED lines=9> */
.L_x_6737:
[----:B------:R-:W-:Y:S05]  /*5f80*/  BSYNC.RECONVERGENT B3 ;  /* 0x0000000000037941 */ /* 0x000fea0003800200 */
.L_x_6736:
        /* <DEDUP_REMOVED lines=16> */
.L_x_6745:
        /* <DEDUP_REMOVED lines=13> */
.L_x_6747:
[----:B------:R-:W-:Y:S05]  /*6160*/  BSYNC.RECONVERGENT B4 ;  /* 0x0000000000047941 */ /* 0x000fea0003800200 */
.L_x_6746:
        /* <DEDUP_REMOVED lines=43> */
.L_x_6744:
[----:B------:R-:W-:Y:S05]  /*6420*/  BSYNC.RECONVERGENT B3 ;  /* 0x0000000000037941 */ /* 0x000fea0003800200 */
.L_x_6743:
        /* <DEDUP_REMOVED lines=9> */
.L_x_6688:
[----:B------:R-:W-:Y:S05]  /*64c0*/  BSYNC.RECONVERGENT B2 ;  /* 0x0000000000027941 */ /* 0x000fea0003800200 */
.L_x_6637:
[----:B------:R-:W0:Y:S01]  /*64d0*/  LDC.64 R78, c[0x0][0x3a8] ;  /* 0x0000ea00ff4e7b82 */ /* 0x000e220000000a00 */
[----:B------:R-:W-:Y:S01]  /*64e0*/  BSSY.RECONVERGENT B2, `(.L_x_6748) ;  /* 0x000001a000027945 */ /* 0x000fe20003800200 */
[----:B------:R-:W-:Y:S01]  /*64f0*/  MOV R62, R84 ;  /* 0x00000054003e7202 */ /* 0x000fe20000000f00 */
[----:B0-----:R-:W-:-:S05]  /*6500*/  IMAD.WIDE.U32 R78, R77, 0x20, R78 ;  /* 0x000000204d4e7825 */ /* 0x001fca00078e004e */
[----:B-----5:R0:W-:Y:S04]  /*6510*/  STG.E.128 desc[UR8][R78.64], R36 ;  /* 0x000000244e007986 */ /* 0x0201e8000c101d08 */
        /* <DEDUP_REMOVED lines=22> */
.L_x_6749:
[----:B------:R-:W-:Y:S05]  /*6680*/  BSYNC.RECONVERGENT B2 ;  /* 0x0000000000027941 */ /* 0x000fea0003800200 */
.L_x_6748:
[----:B------:R-:W-:Y:S01]  /*6690*/  IADD3 R77, PT, PT, R77, 0x20, RZ ;  /* 0x000000204d4d7810 */ /* 0x000fe20007ffe0ff */
[----:B------:R-:W-:-:S07]  /*66a0*/  VIADD R55, R55, 0x20 ;  /* 0x0000002037377836 */ /* 0x000fce0000000000 */
.L_x_6634:
[----:B------:R-:W-:Y:S05]  /*66b0*/  BSYNC.RECONVERGENT B1 ;  /* 0x0000000000017941 */ /* 0x000fea0003800200 */
.L_x_6633:
        /* <DEDUP_REMOVED lines=8> */
.L_x_6753:
[----:B------:R-:W-:Y:S05]  /*6740*/  BSYNC.RECONVERGENT B2 ;  /* 0x0000000000027941 */ /* 0x000fea0003800200 */
.L_x_6752:
[----:B------:R-:W-:Y:S01]  /*6750*/  UISETP.NE.U32.AND UP0, UPT, UR10, URZ, UPT ;  /* 0x000000ff0a00728c */ /* 0x000fe2000bf05070 */
[----:B------:R-:W-:Y:S01]  /*6760*/  BSSY.RECONVERGENT B2, `(.L_x_6754) ;  /* 0x0000583000027945 */ /* 0x000fe20003800200 */
[----:B-----5:R-:W-:Y:S02]  /*6770*/  PRMT R84, R35, 0x7632, R84 ;  /* 0x0000763223547816 */ /* 0x020fe40000000054 */
[----:B------:R-:W-:Y:S01]  /*6780*/  UISETP.NE.AND.EX UP0, UPT, UR11, URZ, UPT, UP0 ;  /* 0x000000ff0b00728c */ /* 0x000fe2000bf05300 */
[----:B------:R-:W-:Y:S02]  /*6790*/  PRMT R82, R34, 0x7632, R82 ;  /* 0x0000763222527816 */ /* 0x000fe40000000052 */
[----:B-1----:R-:W-:Y:S02]  /*67a0*/  PRMT R80, R33, 0x7632, R80 ;  /* 0x0000763221507816 */ /* 0x002fe40000000050 */
[----:B0-----:R-:W-:-:S04]  /*67b0*/  PRMT R78, R32, 0x7632, R78 ;  /* 0x00007632204e7816 */ /* 0x001fc8000000004e */
[----:B------:R-:W-:Y:S05]  /*67c0*/  BRA.U !UP0, `(.L_x_6755) ;  /* 0x0000002d083c7547 */ /* 0x000fea000b800000 */
[----:B------:R-:W0:Y:S02]  /*67d0*/  LDC.64 R78, c[0x0][0x3a0] ;  /* 0x0000e800ff4e7b82 */ /* 0x000e240000000a00 */
[----:B0-----:R-:W-:-:S05]  /*67e0*/  IMAD.WIDE.U32 R78, R77, 0x20, R78 ;  /* 0x000000204d4e7825 */ /* 0x001fca00078e004e */
[----:B------:R0:W5:Y:S04]  /*67f0*/  LDG.E.128 R44, desc[UR8][R78.64] ;  /* 0x000000084e2c7981 */ /* 0x000168000c1e1d00 */
[----:B------:R0:W5:Y:S01]  /*6800*/  LDG.E.128 R48, desc[UR8][R78.64+0x10] ;  /* 0x000010084e307981 */ /* 0x000162000c1e1d00 */
[----:B------:R-:W-:Y:S01]  /*6810*/  ISETP.GT.AND P4, PT, R52, RZ, PT ;  /* 0x000000ff3400720c */ /* 0x000fe20003f84270 */
[----:B------:R-:W-:-:S12]  /*6820*/  BSSY.RECONVERGENT B3, `(.L_x_6756) ;  /* 0x0000058000037945 */ /* 0x000fd80003800200 */
[----:B------:R-:W-:Y:S01]  /*6830*/  @!P4 MOV R52, R62 ;  /* 0x0000003e0034c202 */ /* 0x000fe20000000f00 */
[----:B------:R-:W-:Y:S01]  /*6840*/  @!P4 IMAD.MOV.U32 R80, RZ, RZ, R4 ;  /* 0x000000ffff50c224 */ /* 0x000fe200078e0004 */
[----:B0-----:R-:W-:Y:S06]  /*6850*/  @!P4 BRA `(.L_x_6757) ;  /* 0x000000040050c947 */ /* 0x001fec0003800000 */
        /* <DEDUP_REMOVED lines=16> */
.L_x_6760:
        /* <DEDUP_REMOVED lines=13> */
.L_x_6762:
[----:B------:R-:W-:Y:S05]  /*6a30*/  BSYNC.RECONVERGENT B5 ;  /* 0x0000000000057941 */ /* 0x000fea0003800200 */
.L_x_6761:
        /* <DEDUP_REMOVED lines=42> */
[----:B------:R-:W-:-:S07]  /*6ce0*/  IMAD.MOV.U32 R80, RZ, RZ, RZ ;  /* 0x000000ffff507224 */ /* 0x000fce00078e00ff */
.L_x_6759:
[----:B------:R-:W-:Y:S05]  /*6cf0*/  BSYNC.RECONVERGENT B4 ;  /* 0x0000000000047941 */ /* 0x000fea0003800200 */
.L_x_6758:
[----:B------:R-:W-:Y:S01]  /*6d00*/  I2FP.F32.U32 R4, R63 ;  /* 0x0000003f00047245 */ /* 0x000fe20000201000 */
[----:B------:R-:W-:Y:S02]  /*6d10*/  HFMA2 R63, -RZ, RZ, 0.1171875, 0 ;  /* 0x2f800000ff3f7431 */ /* 0x000fe400000001ff */
[----:B------:R-:W-:-:S04]  /*6d20*/  IMAD.U32 R62, R32, 0x10000, RZ ;  /* 0x00010000203e7824 */ /* 0x000fc800078e00ff */
[----:B------:R-:W-:-:S04]  /*6d30*/  FMUL.FTZ R62, R62, UR13 ;  /* 0x0000000d3e3e7c20 */ /* 0x000fc80008410000 */
[----:B------:R-:W-:Y:S01]  /*6d40*/  FMUL.FTZ R62, R62, UR12 ;  /* 0x0000000c3e3e7c20 */ /* 0x000fe20008410000 */
[----:B------:R-:W-:-:S05]  /*6d50*/  FFMA.FTZ R4, R4, R63, 1.1641532182693481445e-10 ;  /* 0x2f00000004047423 */ /* 0x000fca000001003f */
[----:B------:R-:W-:-:S04]  /*6d60*/  FSETP.GTU.FTZ.AND P5, PT, R4, UR5, PT ;  /* 0x0000000504007c0b */ /* 0x000fc8000bfbc000 */
[----:B------:R-:W-:Y:S02]  /*6d70*/  FSEL R79, R62, RZ, !P5 ;  /* 0x000000ff3e4f7208 */ /* 0x000fe40006800000 */
[----:B------:R-:W-:-:S03]  /*6d80*/  SEL R63, RZ, 0x1, P5 ;  /* 0x00000001ff3f7807 */ /* 0x000fc60002800000 */
[----:B-----5:R-:W-:-:S07]  /*6d90*/  FADD.FTZ R44, R44, R79 ;  /* 0x0000004f2c2c7221 */ /* 0x020fce0000010000 */
.L_x_6757:
[----:B------:R-:W-:Y:S05]  /*6da0*/  BSYNC.RECONVERGENT B3 ;  /* 0x0000000000037941 */ /* 0x000fea0003800200 */
.L_x_6756:
[----:B------:R-:W-:Y:S01]  /*6db0*/  BSSY.RECONVERGENT B3, `(.L_x_6763) ;  /* 0x0000058000037945 */ /* 0x000fe20003800200 */
[----:B------:R-:W-:Y:S01]  /*6dc0*/  @!P4 MOV R62, R52 ;  /* 0x00000034003ec202 */ /* 0x000fe20000000f00 */
[----:B------:R-:W-:Y:S02]  /*6dd0*/  @!P4 IMAD.MOV.U32 R78, RZ, RZ, R80 ;  /* 0x000000ffff4ec224 */ /* 0x000fe400078e0050 */
[----:B------:R-:W-:Y:S05]  /*6de0*/  @!P4 BRA `(.L_x_6764) ;  /* 0x000000040050c947 */ /* 0x000fea0003800000 */
        /* <DEDUP_REMOVED lines=16> */
.L_x_6767:
        /* <DEDUP_REMOVED lines=13> */
.L_x_6769:
[----:B------:R-:W-:Y:S05]  /*6fc0*/  BSYNC.RECONVERGENT B5 ;  /* 0x0000000000057941 */ /* 0x000fea0003800200 */
.L_x_6768:
        /* <DEDUP_REMOVED lines=42> */
.L_x_6766:
[----:B------:R-:W-:Y:S05]  /*7270*/  BSYNC.RECONVERGENT B4 ;  /* 0x0000000000047941 */ /* 0x000fea0003800200 */
.L_x_6765:
        /* <DEDUP_REMOVED lines=11> */
.L_x_6764:
[----:B------:R-:W-:Y:S05]  /*7330*/  BSYNC.RECONVERGENT B3 ;  /* 0x0000000000037941 */ /* 0x000fea0003800200 */
.L_x_6763:
[----:B------:R-:W-:Y:S01]  /*7340*/  BSSY.RECONVERGENT B3, `(.L_x_6770) ;  /* 0x0000058000037945 */ /* 0x000fe20003800200 */
[----:B------:R-:W-:Y:S01]  /*7350*/  @!P4 IMAD.MOV.U32 R4, RZ, RZ, R62 ;  /* 0x000000ffff04c224 */ /* 0x000fe200078e003e */
[----:B------:R-:W-:Y:S02]  /*7360*/  @!P4 MOV R79, R78 ;  /* 0x0000004e004fc202 */ /* 0x000fe40000000f00 */
        /* <DEDUP_REMOVED lines=17> */
.L_x_6774:
        /* <DEDUP_REMOVED lines=13> */
.L_x_6776:
[----:B------:R-:W-:Y:S05]  /*7550*/  BSYNC.RECONVERGENT B5 ;  /* 0x0000000000057941 */ /* 0x000fea0003800200 */
.L_x_6775:
        /* <DEDUP_REMOVED lines=43> */
.L_x_6773:
[----:B------:R-:W-:Y:S05]  /*7810*/  BSYNC.RECONVERGENT B4 ;  /* 0x0000000000047941 */ /* 0x000fea0003800200 */
.L_x_6772:
        /* <DEDUP_REMOVED lines=10> */
.L_x_6771:
[----:B------:R-:W-:Y:S05]  /*78c0*/  BSYNC.RECONVERGENT B3 ;  /* 0x0000000000037941 */ /* 0x000fea0003800200 */
.L_x_6770:
        /* <DEDUP_REMOVED lines=20> */
.L_x_6781:
        /* <DEDUP_REMOVED lines=13> */
.L_x_6783:
[----:B------:R-:W-:Y:S05]  /*7ae0*/  BSYNC.RECONVERGENT B5 ;  /* 0x0000000000057941 */ /* 0x000fea0003800200 */
.L_x_6782:
        /* <DEDUP_REMOVED lines=43> */
.L_x_6780:
[----:B------:R-:W-:Y:S05]  /*7da0*/  BSYNC.RECONVERGENT B4 ;  /* 0x0000000000047941 */ /* 0x000fea0003800200 */
.L_x_6779:
[----:B------:R-:W-:Y:S02]  /*7db0*/  PRMT R78, R33, 0x7632, R78 ;  /* 0x00007632214e7816 */ /* 0x000fe4000000004e */
        /* <DEDUP_REMOVED lines=10> */
.L_x_6778:
[----:B------:R-:W-:Y:S05]  /*7e60*/  BSYNC.RECONVERGENT B3 ;  /* 0x0000000000037941 */ /* 0x000fea0003800200 */
.L_x_6777:
        /* <DEDUP_REMOVED lines=20> */
.L_x_6788:
        /* <DEDUP_REMOVED lines=13> */
.L_x_6790:
[----:B------:R-:W-:Y:S05]  /*8080*/  BSYNC.RECONVERGENT B5 ;  /* 0x0000000000057941 */ /* 0x000fea0003800200 */
.L_x_6789:
        /* <DEDUP_REMOVED lines=43> */
.L_x_6787:
[----:B------:R-:W-:Y:S05]  /*8340*/  BSYNC.RECONVERGENT B4 ;  /* 0x0000000000047941 */ /* 0x000fea0003800200 */
.L_x_6786:
        /* <DEDUP_REMOVED lines=10> */
.L_x_6785:
[----:B------:R-:W-:Y:S05]  /*83f0*/  BSYNC.RECONVERGENT B3 ;  /* 0x0000000000037941 */ /* 0x000fea0003800200 */
.L_x_6784:
        /* <DEDUP_REMOVED lines=20> */
.L_x_6795:
        /* <DEDUP_REMOVED lines=13> */
.L_x_6797:
[----:B------:R-:W-:Y:S05]  /*8610*/  BSYNC.RECONVERGENT B5 ;  /* 0x0000000000057941 */ /* 0x000fea0003800200 */
.L_x_6796:
        /* <DEDUP_REMOVED lines=43> */
.L_x_6794:
[----:B------:R-:W-:Y:S05]  /*88d0*/  BSYNC.RECONVERGENT B4 ;  /* 0x0000000000047941 */ /* 0x000fea0003800200 */
.L_x_6793:
        /* <DEDUP_REMOVED lines=11> */
.L_x_6792:
[----:B------:R-:W-:Y:S05]  /*8990*/  BSYNC.RECONVERGENT B3 ;  /* 0x0000000000037941 */ /* 0x000fea0003800200 */
.L_x_6791:
        /* <DEDUP_REMOVED lines=20> */
.L_x_6802:
        /* <DEDUP_REMOVED lines=13> */
.L_x_6804:
[----:B------:R-:W-:Y:S05]  /*8bb0*/  BSYNC.RECONVERGENT B5 ;  /* 0x0000000000057941 */ /* 0x000fea0003800200 */
.L_x_6803:
        /* <DEDUP_REMOVED lines=43> */
.L_x_6801:
[----:B------:R-:W-:Y:S05]  /*8e70*/  BSYNC.RECONVERGENT B4 ;  /* 0x0000000000047941 */ /* 0x000fea0003800200 */
.L_x_6800:
        /* <DEDUP_REMOVED lines=10> */
.L_x_6799:
[----:B------:R-:W-:Y:S05]  /*8f20*/  BSYNC.RECONVERGENT B3 ;  /* 0x0000000000037941 */ /* 0x000fea0003800200 */
.L_x_6798:
[----:B------:R-:W-:Y:S01]  /*8f30*/  @!P4 IMAD.MOV.U32 R62, RZ, RZ, R52 ;  /* 0x000000ffff3ec224 */ /* 0x000fe200078e0034 */
        /* <DEDUP_REMOVED lines=18> */
.L_x_6808:
        /* <DEDUP_REMOVED lines=13> */
.L_x_6810:
[----:B------:R-:W-:Y:S05]  /*9130*/  BSYNC.RECONVERGENT B4 ;  /* 0x0000000000047941 */ /* 0x000fea0003800200 */
.L_x_6809:
        /* <DEDUP_REMOVED lines=43> */
.L_x_6807:
[----:B------:R-:W-:Y:S05]  /*93f0*/  BSYNC.RECONVERGENT B3 ;  /* 0x0000000000037941 */ /* 0x000fea0003800200 */
.L_x_6806:
        /* <DEDUP_REMOVED lines=10> */
[----:B-----5:R-:W-:Y:S01]  /*94a0*/  FADD.FTZ R51, R51, R78 ;  /* 0x0000004e33337221 */ /* 0x020fe20000010000 */
[----:B------:R-:W-:Y:S06]  /*94b0*/  BRA `(.L_x_6805) ;  /* 0x0000002800b47947 */ /* 0x000fec0003800000 */
.L_x_6755:
[----:B------:R-:W-:Y:S01]  /*94c0*/  BSSY.RECONVERGENT B3, `(.L_x_6811) ;  /* 0x0000058000037945 */ /* 0x000fe20003800200 */
[----:B------:R-:W-:Y:S01]  /*94d0*/  IMAD.MOV.U32 R52, RZ, RZ, R62 ;  /* 0x000000ffff347224 */ /* 0x000fe200078e003e */
[----:B------:R-:W-:Y:S01]  /*94e0*/  MOV R46, R4 ;  /* 0x00000004002e7202 */ /* 0x000fe20000000f00 */
[----:B------:R-:W-:Y:S01]  /*94f0*/  IMAD.MOV.U32 R44, RZ, RZ, RZ ;  /* 0x000000ffff2c7224 */ /* 0x000fe200078e00ff */
        /* <DEDUP_REMOVED lines=17> */
.L_x_6815:
        /* <DEDUP_REMOVED lines=13> */
.L_x_6817:
[----:B------:R-:W-:Y:S05]  /*96e0*/  BSYNC.RECONVERGENT B5 ;  /* 0x0000000000057941 */ /* 0x000fea0003800200 */
.L_x_6816:
        /* <DEDUP_REMOVED lines=41> */
[----:B------:R-:W-:Y:S01]  /*9980*/  IMAD.MOV.U32 R46, RZ, RZ, RZ ;  /* 0x000000ffff2e7224 */ /* 0x000fe200078e00ff */
[----:B------:R-:W-:-:S07]  /*9990*/  MOV R44, R62 ;  /* 0x0000003e002c7202 */ /* 0x000fce0000000f00 */
.L_x_6814:
[----:B------:R-:W-:Y:S05]  /*99a0*/  BSYNC.RECONVERGENT B4 ;  /* 0x0000000000047941 */ /* 0x000fea0003800200 */
.L_x_6813:
        /* <DEDUP_REMOVED lines=9> */
.L_x_6812:
[----:B------:R-:W-:Y:S05]  /*9a40*/  BSYNC.RECONVERGENT B3 ;  /* 0x0000000000037941 */ /* 0x000fea0003800200 */
.L_x_6811:
[----:B------:R-:W-:Y:S01]  /*9a50*/  BSSY.RECONVERGENT B3, `(.L_x_6818) ;  /* 0x0000053000037945 */ /* 0x000fe20003800200 */
[----:B------:R-:W-:Y:S01]  /*9a60*/  MOV R4, R46 ;  /* 0x0000002e00047202 */ /* 0x000fe20000000f00 */
[----:B------:R-:W-:Y:S02]  /*9a70*/  IMAD.MOV.U32 R45, RZ, RZ, RZ ;  /* 0x000000ffff2d7224 */ /* 0x000fe400078e00ff */
[----:B------:R-:W-:Y:S05]  /*9a80*/  @!P2 BRA `(.L_x_6819) ;  /* 0x00000004003ca947 */ /* 0x000fea0003800000 */
        /* <DEDUP_REMOVED lines=13> */
.L_x_6822:
        /* <DEDUP_REMOVED lines=13> */
.L_x_6824:
[----:B------:R-:W-:Y:S05]  /*9c30*/  BSYNC.RECONVERGENT B5 ;  /* 0x0000000000057941 */ /* 0x000fea0003800200 */
.L_x_6823:
        /* <DEDUP_REMOVED lines=42> */
.L_x_6821:
[----:B------:R-:W-:Y:S05]  /*9ee0*/  BSYNC.RECONVERGENT B4 ;  /* 0x0000000000047941 */ /* 0x000fea0003800200 */
.L_x_6820:
        /* <DEDUP_REMOVED lines=9> */
.L_x_6819:
[----:B------:R-:W-:Y:S05]  /*9f80*/  BSYNC.RECONVERGENT B3 ;  /* 0x0000000000037941 */ /* 0x000fea0003800200 */
.L_x_6818:
        /* <DEDUP_REMOVED lines=17> */
.L_x_6829:
        /* <DEDUP_REMOVED lines=13> */
.L_x_6831:
[----:B------:R-:W-:Y:S05]  /*a170*/  BSYNC.RECONVERGENT B5 ;  /* 0x0000000000057941 */ /* 0x000fea0003800200 */
.L_x_6830:
        /* <DEDUP_REMOVED lines=43> */
.L_x_6828:
[----:B------:R-:W-:Y:S05]  /*a430*/  BSYNC.RECONVERGENT B4 ;  /* 0x0000000000047941 */ /* 0x000fea0003800200 */
.L_x_6827:
        /* <DEDUP_REMOVED lines=9> */
.L_x_6826:
[----:B------:R-:W-:Y:S05]  /*a4d0*/  BSYNC.RECONVERGENT B3 ;  /* 0x0000000000037941 */ /* 0x000fea0003800200 */
.L_x_6825:
[----:B------:R-:W-:Y:S01]  /*a4e0*/  BSSY.RECONVERGENT B3, `(.L_x_6832) ;  /* 0x0000054000037945 */ /* 0x000fe20003800200 */
[----:B------:R-:W-:Y:S01]  /*a4f0*/  IMAD.MOV.U32 R4, RZ, RZ, R48 ;  /* 0x000000ffff047224 */ /* 0x000fe200078e0030 */
[----:B------:R-:W-:Y:S02]  /*a500*/  MOV R47, RZ ;  /* 0x000000ff002f7202 */ /* 0x000fe40000000f00 */
        /* <DEDUP_REMOVED lines=14> */
.L_x_6836:
        /* <DEDUP_REMOVED lines=13> */
.L_x_6838:
[----:B------:R-:W-:Y:S05]  /*a6c0*/  BSYNC.RECONVERGENT B5 ;  /* 0x0000000000057941 */ /* 0x000fea0003800200 */
.L_x_6837:
        /* <DEDUP_REMOVED lines=43> */
.L_x_6835:
[----:B------:R-:W-:Y:S05]  /*a980*/  BSYNC.RECONVERGENT B4 ;  /* 0x0000000000047941 */ /* 0x000fea0003800200 */
.L_x_6834:
        /* <DEDUP_REMOVED lines=9> */
.L_x_6833:
[----:B------:R-:W-:Y:S05]  /*aa20*/  BSYNC.RECONVERGENT B3 ;  /* 0x0000000000037941 */ /* 0x000fea0003800200 */
.L_x_6832:
        /* <DEDUP_REMOVED lines=17> */
.L_x_6843:
        /* <DEDUP_REMOVED lines=13> */
.L_x_6845:
[----:B------:R-:W-:Y:S05]  /*ac10*/  BSYNC.RECONVERGENT B5 ;  /* 0x0000000000057941 */ /* 0x000fea0003800200 */
.L_x_6844:
        /* <DEDUP_REMOVED lines=43> */
.L_x_6842:
[----:B------:R-:W-:Y:S05]  /*aed0*/  BSYNC.RECONVERGENT B4 ;  /* 0x0000000000047941 */ /* 0x000fea0003800200 */
.L_x_6841:
        /* <DEDUP_REMOVED lines=9> */
.L_x_6840:
[----:B------:R-:W-:Y:S05]  /*af70*/  BSYNC.RECONVERGENT B3 ;  /* 0x0000000000037941 */ /* 0x000fea0003800200 */
.L_x_6839:
        /* <DEDUP_REMOVED lines=17> */
.L_x_6850:
        /* <DEDUP_REMOVED lines=13> */
.L_x_6852:
[----:B------:R-:W-:Y:S05]  /*b160*/  BSYNC.RECONVERGENT B5 ;  /* 0x0000000000057941 */ /* 0x000fea0003800200 */
.L_x_6851:
        /* <DEDUP_REMOVED lines=43> */
.L_x_6849:
[----:B------:R-:W-:Y:S05]  /*b420*/  BSYNC.RECONVERGENT B4 ;  /* 0x0000000000047941 */ /* 0x000fea0003800200 */
.L_x_6848:
        /* <DEDUP_REMOVED lines=9> */
.L_x_6847:
[----:B------:R-:W-:Y:S05]  /*b4c0*/  BSYNC.RECONVERGENT B3 ;  /* 0x0000000000037941 */ /* 0x000fea0003800200 */
.L_x_6846:
        /* <DEDUP_REMOVED lines=17> */
.L_x_6857:
        /* <DEDUP_REMOVED lines=13> */
.L_x_6859:
[----:B------:R-:W-:Y:S05]  /*b6b0*/  BSYNC.RECONVERGENT B5 ;  /* 0x0000000000057941 */ /* 0x000fea0003800200 */
.L_x_6858:
        /* <DEDUP_REMOVED lines=43> */
.L_x_6856:
[----:B------:R-:W-:Y:S05]  /*b970*/  BSYNC.RECONVERGENT B4 ;  /* 0x0000000000047941 */ /* 0x000fea0003800200 */
.L_x_6855:
        /* <DEDUP_REMOVED lines=9> */
.L_x_6854:
[----:B------:R-:W-:Y:S05]  /*ba10*/  BSYNC.RECONVERGENT B3 ;  /* 0x0000000000037941 */ /* 0x000fea0003800200 */
.L_x_6853:
        /* <DEDUP_REMOVED lines=20> */
.L_x_6862:
        /* <DEDUP_REMOVED lines=13> */
.L_x_6864:
[----:B------:R-:W-:Y:S05]  /*bc30*/  BSYNC.RECONVERGENT B4 ;  /* 0x0000000000047941 */ /* 0x000fea0003800200 */
.L_x_6863:
        /* <DEDUP_REMOVED lines=43> */
.L_x_6861:
[----:B------:R-:W-:Y:S05]  /*bef0*/  BSYNC.RECONVERGENT B3 ;  /* 0x0000000000037941 */ /* 0x000fea0003800200 */
.L_x_6860:
        /* <DEDUP_REMOVED lines=9> */
.L_x_6805:
[----:B------:R-:W-:Y:S05]  /*bf90*/  BSYNC.RECONVERGENT B2 ;  /* 0x0000000000027941 */ /* 0x000fea0003800200 */
.L_x_6754:
[----:B------:R-:W0:Y:S02]  /*bfa0*/  LDC.64 R78, c[0x0][0x3a8] ;  /* 0x0000ea00ff4e7b82 */ /* 0x000e240000000a00 */
[----:B0-----:R-:W-:-:S05]  /*bfb0*/  IMAD.WIDE.U32 R78, R77, 0x20, R78 ;  /* 0x000000204d4e7825 */ /* 0x001fca00078e004e */
[----:B-----5:R2:W-:Y:S04]  /*bfc0*/  STG.E.128 desc[UR8][R78.64], R44 ;  /* 0x0000002c4e007986 */ /* 0x0205e8000c101d08 */
[----:B------:R2:W-:Y:S01]  /*bfd0*/  STG.E.128 desc[UR8][R78.64+0x10], R48 ;  /* 0x000010304e007986 */ /* 0x0005e2000c101d08 */
[----:B------:R-:W-:Y:S05]  /*bfe0*/  @!P2 BRA `(.L_x_6751) ;  /* 0x000000000050a947 */ /* 0x000fea0003800000 */
[----:B------:R-:W-:Y:S01]  /*bff0*/  SHF.L.U32 R77, R70, 0x10, RZ ;  /* 0x00000010464d7819 */ /* 0x000fe200000006ff */
[----:B--2---:R-:W0:Y:S01]  /*c000*/  LDC.64 R78, c[0x0][0x3b0] ;  /* 0x0000ec00ff4e7b82 */ /* 0x004e220000000a00 */
[----:B------:R-:W-:Y:S02]  /*c010*/  LOP3.LUT R52, R71, 0xffff, RZ, 0xc0, !PT ;  /* 0x0000ffff47347812 */ /* 0x000fe400078ec0ff */
[----:B------:R-:W-:Y:S02]  /*c020*/  LOP3.LUT R77, R77, 0xff0000, RZ, 0xc0, !PT ;  /* 0x00ff00004d4d7812 */ /* 0x000fe400078ec0ff */
[----:B------:R-:W-:Y:S02]  /*c030*/  PRMT R81, R69, 0x7104, RZ ;  /* 0x0000710445517816 */ /* 0x000fe400000000ff */
[----:B------:R-:W-:Y:S02]  /*c040*/  PRMT R52, R77, 0x4210, R52 ;  /* 0x000042104d347816 */ /* 0x000fe40000000034 */
[----:B------:R-:W-:-:S02]  /*c050*/  LOP3.LUT R84, R67, 0xff, RZ, 0xc0, !PT ;  /* 0x000000ff43547812 */ /* 0x000fc400078ec0ff */
[----:B------:R-:W-:Y:S02]  /*c060*/  LOP3.LUT R82, R66, 0xff, RZ, 0xc0, !PT ;  /* 0x000000ff42527812 */ /* 0x000fe400078ec0ff */
[----:B------:R-:W-:Y:S01]  /*c070*/  LOP3.LUT R81, R52, 0xff00, R81, 0xf8, !PT ;  /* 0x0000ff0034517812 */ /* 0x000fe200078ef851 */
[----:B------:R-:W-:Y:S01]  /*c080*/  IMAD.WIDE.U32 R84, R84, 0x1000000, RZ ;  /* 0x0100000054547825 */ /* 0x000fe200078e00ff */
[----:B------:R-:W-:Y:S02]  /*c090*/  LOP3.LUT R80, R65, 0xff, RZ, 0xc0, !PT ;  /* 0x000000ff41507812 */ /* 0x000fe400078ec0ff */
[----:B------:R-:W-:Y:S01]  /*c0a0*/  LOP3.LUT R77, R81, 0xff, R68, 0xf8, !PT ;  /* 0x000000ff514d7812 */ /* 0x000fe200078ef844 */
[----:B------:R-:W-:-:S04]  /*c0b0*/  IMAD.WIDE.U32 R82, R82, 0x10000, RZ ;  /* 0x0001000052527825 */ /* 0x000fc800078e00ff */
[----:B------:R-:W-:Y:S01]  /*c0c0*/  IMAD.WIDE.U32 R80, R80, 0x100, RZ ;  /* 0x0000010050507825 */ /* 0x000fe200078e00ff */
[----:B------:R-:W-:-:S03]  /*c0d0*/  LOP3.LUT R77, R83, R77, R85, 0xfe, !PT ;  /* 0x0000004d534d7212 */ /* 0x000fc600078efe55 */
[----:B0-----:R-:W-:Y:S01]  /*c0e0*/  IMAD.WIDE.U32 R78, R55, 0x8, R78 ;  /* 0x00000008374e7825 */ /* 0x001fe200078e004e */
[----:B------:R-:W-:Y:S02]  /*c0f0*/  LOP3.LUT R80, R80, R84, R82, 0xfe, !PT ;  /* 0x0000005450507212 */ /* 0x000fe400078efe52 */
[----:B------:R-:W-:Y:S02]  /*c100*/  LOP3.LUT R81, R77, R81, RZ, 0xfc, !PT ;  /* 0x000000514d517212 */ /* 0x000fe400078efcff */
[----:B------:R-:W-:-:S05]  /*c110*/  LOP3.LUT R80, R80, 0xff, R63, 0xf8, !PT ;  /* 0x000000ff50507812 */ /* 0x000fca00078ef83f */
[----:B------:R3:W-:Y:S02]  /*c120*/  STG.E.64 desc[UR8][R78.64], R80 ;  /* 0x000000504e007986 */ /* 0x0007e4000c101b08 */
.L_x_6751:
[----:B------:R-:W-:Y:S05]  /*c130*/  BSYNC.RECONVERGENT B1 ;  /* 0x0000000000017941 */ /* 0x000fea0003800200 */
.L_x_6750:
        /* <DEDUP_REMOVED lines=22> */
[----:B0123--:R-:W-:-:S05]  /*c2a0*/  FADD.FTZ R78, R55, R52 ;  /* 0x00000034374e7221 */ /* 0x00ffca0000010000 */
        /* <DEDUP_REMOVED lines=28> */
[----:B------:R-:W-:-:S05]  /*c470*/  FFMA.FTZ R52, R81, R81, R52 ;  /* 0x0000005151347223 */ /* 0x000fca0000010034 */
        /* <DEDUP_REMOVED lines=23> */
.L_x_6882:
[----:B------:R-:W-:Y:S01]  /*c5f0*/  FMUL.FTZ R52, R55, R55 ;  /* 0x0000003737347220 */ /* 0x000fe20000410000 */
[----:B-1----:R-:W-:Y:S01]  /*c600*/  FADD.FTZ R82, R80, R83 ;  /* 0x0000005350527221 */ /* 0x002fe20000010000 */
[----:B------:R-:W1:Y:S01]  /*c610*/  @!P4 LDC.64 R78, c[0x0][0x3c8] ;  /* 0x0000f200ff4ecb82 */ /* 0x000e620000000a00 */
[----:B-----5:R-:W-:Y:S01]  /*c620*/  ISETP.GE.AND P2, PT, R53, 0x1, PT ;  /* 0x000000013500780c */ /* 0x020fe20003f46270 */
[----:B------:R-:W-:Y:S01]  /*c630*/  BSSY.RECONVERGENT B1, `(.L_x_6866) ;  /* 0x0000074000017945 */ /* 0x000fe20003800200 */
[----:B------:R-:W-:Y:S01]  /*c640*/  FSEL R52, R52, RZ, P0 ;  /* 0x000000ff34347208 */ /* 0x000fe20000000000 */
[----:B------:R-:W-:-:S04]  /*c650*/  FFMA.FTZ R77, R82, R77, UR14 ;  /* 0x0000000e524d7e23 */ /* 0x000fc8000801004d */
[----:B0-----:R-:W0:Y:S01]  /*c660*/  @!P4 LDC.64 R80, c[0x0][0x3c0] ;  /* 0x0000f000ff50cb82 */ /* 0x001e220000000a00 */
[----:B------:R-:W-:-:S06]  /*c670*/  FADD.FTZ R77, R77, R52 ;  /* 0x000000344d4d7221 */ /* 0x000fcc0000010000 */
[----:B------:R-:W2:Y:S01]  /*c680*/  MUFU.RSQ R77, R77 ;  /* 0x0000004d004d7308 */ /* 0x000ea20000001400 */
[----:B-1----:R-:W-:-:S04]  /*c690*/  @!P4 IMAD.WIDE R78, R75, 0x4, R78 ;  /* 0x000000044b4ec825 */ /* 0x002fc800078e024e */
[----:B0-----:R-:W-:-:S05]  /*c6a0*/  @!P4 IMAD.WIDE R80, R75, 0x4, R80 ;  /* 0x000000044b50c825 */ /* 0x001fca00078e0250 */
[----:B------:R0:W-:Y:S04]  /*c6b0*/  @!P4 STG.E desc[UR8][R80.64], R55 ;  /* 0x000000375000c986 */ /* 0x0001e8000c101908 */
[----:B--2---:R0:W-:Y:S01]  /*c6c0*/  @!P4 STG.E desc[UR8][R78.64], R77 ;  /* 0x0000004d4e00c986 */ /* 0x0041e2000c101908 */
[----:B------:R-:W-:Y:S05]  /*c6d0*/  @!P2 BRA `(.L_x_6867) ;  /* 0x0000000400a4a947 */ /* 0x000fea0003800000 */
[----:B------:R-:W-:Y:S01]  /*c6e0*/  VIADD R53, R53, 0xffffffff ;  /* 0xffffffff35357836 */ /* 0x000fe20000000000 */
[----:B------:R-:W-:Y:S01]  /*c6f0*/  BSSY.RECONVERGENT B2, `(.L_x_6868) ;  /* 0x0000037000027945 */ /* 0x000fe20003800200 */
[----:B0-----:R-:W-:Y:S02]  /*c700*/  FSEL R80, R55, RZ, !P0 ;  /* 0x000000ff37507208 */ /* 0x001fe40004000000 */
        /* <DEDUP_REMOVED lines=12> */
[----:B------:R-:W-:Y:S01]  /*c7d0*/  IMAD.U32 R83, R21, 0x10000, RZ ;  /* 0x0001000015537824 */ /* 0x000fe200078e00ff */
[----:B------:R-:W-:Y:S01]  /*c7e0*/  SHF.L.U32 R85, R58, 0x10, RZ ;  /* 0x000000103a557819 */ /* 0x000fe200000006ff */
[----:B------:R-:W-:Y:S01]  /*c7f0*/  FMUL.FTZ R54, R77, R54 ;  /* 0x000000364d367220 */ /* 0x000fe20000410000 */
[----:B------:R-:W-:-:S02]  /*c800*/  IMAD.U32 R87, R57, 0x10000, RZ ;  /* 0x0001000039577824 */ /* 0x000fc400078e00ff */
[----:B------:R-:W-:Y:S01]  /*c810*/  FMUL.FTZ R78, R77, R78 ;  /* 0x0000004e4d4e7220 */ /* 0x000fe20000410000 */
[----:B------:R-:W-:Y:S01]  /*c820*/  FFMA.FTZ R52, R52, R53, R55 ;  /* 0x0000003534347223 */ /* 0x000fe20000010037 */
[----:B------:R-:W-:Y:S01]  /*c830*/  FFMA.FTZ R53, R54, R79, R83 ;  /* 0x0000004f36357223 */ /* 0x000fe20000010053 */
[--C-:B------:R-:W-:Y:S01]  /*c840*/  FADD.FTZ R54, R40, -R80.reuse ;  /* 0x8000005028367221 */ /* 0x100fe20000010000 */
[----:B------:R-:W-:Y:S01]  /*c850*/  FFMA.FTZ R82, R78, R85, R87 ;  /* 0x000000554e527223 */ /* 0x000fe20000010057 */
[----:B------:R-:W-:Y:S01]  /*c860*/  FADD.FTZ R78, R41, -R80 ;  /* 0x80000050294e7221 */ /* 0x000fe20000010000 */
[----:B------:R-:W-:Y:S01]  /*c870*/  SHF.L.U32 R55, R18, 0x10, RZ ;  /* 0x0000001012377819 */ /* 0x000fe200000006ff */
[----:B------:R-:W-:Y:S01]  /*c880*/  IMAD.U32 R79, R22, 0x10000, RZ ;  /* 0x00010000164f7824 */ /* 0x000fe200078e00ff */
[----:B------:R-:W-:Y:S01]  /*c890*/  SHF.L.U32 R83, R56, 0x10, RZ ;  /* 0x0000001038537819 */ /* 0x000fe200000006ff */
[----:B------:R-:W-:Y:S01]  /*c8a0*/  FMUL.FTZ R54, R77, R54 ;  /* 0x000000364d367220 */ /* 0x000fe20000410000 */
[----:B------:R-:W-:-:S02]  /*c8b0*/  IMAD.U32 R85, R15, 0x10000, RZ ;  /* 0x000100000f557824 */ /* 0x000fc400078e00ff */
[----:B------:R-:W-:Y:S01]  /*c8c0*/  FMUL.FTZ R78, R77, R78 ;  /* 0x0000004e4d4e7220 */ /* 0x000fe20000410000 */
[--C-:B------:R-:W-:Y:S01]  /*c8d0*/  FADD.FTZ R84, R42, -R80.reuse ;  /* 0x800000502a547221 */ /* 0x100fe20000010000 */
[----:B------:R-:W-:Y:S01]  /*c8e0*/  FFMA.FTZ R54, R54, R55, R79 ;  /* 0x0000003736367223 */ /* 0x000fe2000001004f */
[----:B------:R-:W-:Y:S01]  /*c8f0*/  SHF.L.U32 R55, R19, 0x10, RZ ;  /* 0x0000001013377819 */ /* 0x000fe200000006ff */
[----:B------:R-:W-:Y:S01]  /*c900*/  FFMA.FTZ R83, R78, R83, R85 ;  /* 0x000000534e537223 */ /* 0x000fe20000010055 */
[----:B------:R-:W-:Y:S02]  /*c910*/  IMAD.U32 R79, R23, 0x10000, RZ ;  /* 0x00010000174f7824 */ /* 0x000fe400078e00ff */
[----:B------:R-:W-:Y:S01]  /*c920*/  FMUL.FTZ R84, R77, R84 ;  /* 0x000000544d547220 */ /* 0x000fe20000410000 */
[----:B------:R-:W-:Y:S01]  /*c930*/  FADD.FTZ R78, R43, -R80 ;  /* 0x800000502b4e7221 */ /* 0x000fe20000010000 */
[----:B------:R-:W-:Y:S01]  /*c940*/  IMAD.U32 R88, R13, 0x10000, RZ ;  /* 0x000100000d587824 */ /* 0x000fe200078e00ff */
[----:B------:R-:W-:Y:S01]  /*c950*/  F2FP.BF16.F32.PACK_AB R54, R83, R54 ;  /* 0x000000365336723e */ /* 0x000fe200000010ff */
[----:B------:R-:W-:Y:S01]  /*c960*/  FFMA.FTZ R86, R84, R55, R79 ;  /* 0x0000003754567223 */ /* 0x000fe2000001004f */
[----:B------:R-:W-:Y:S01]  /*c970*/  FMUL.FTZ R55, R77, R78 ;  /* 0x0000004e4d377220 */ /* 0x000fe20000410000 */
[----:B------:R-:W-:Y:S01]  /*c980*/  SHF.L.U32 R84, R14, 0x10, RZ ;  /* 0x000000100e547819 */ /* 0x000fe200000006ff */
[----:B------:R-:W0:Y:S01]  /*c990*/  LDC.64 R78, c[0x0][0x428] ;  /* 0x00010a00ff4e7b82 */ /* 0x000e220000000a00 */
[----:B------:R-:W-:Y:S01]  /*c9a0*/  IMAD.U32 R85, R59, 0x10000, RZ ;  /* 0x000100003b557824 */ /* 0x000fe200078e00ff */
[----:B------:R-:W-:-:S02]  /*c9b0*/  F2FP.BF16.F32.PACK_AB R53, R82, R53 ;  /* 0x000000355235723e */ /* 0x000fc400000010ff */
[----:B------:R-:W-:Y:S01]  /*c9c0*/  FFMA.FTZ R87, R55, R84, R88 ;  /* 0x0000005437577223 */ /* 0x000fe20000010058 */
[----:B------:R-:W-:Y:S01]  /*c9d0*/  FADD.FTZ R84, R37, -R80 ;  /* 0x8000005025547221 */ /* 0x000fe20000010000 */
[----:B------:R-:W-:-:S03]  /*c9e0*/  SHF.L.U32 R55, R60, 0x10, RZ ;  /* 0x000000103c377819 */ /* 0x000fc600000006ff */
[----:B------:R-:W-:-:S04]  /*c9f0*/  FMUL.FTZ R84, R77, R84 ;  /* 0x000000544d547220 */ /* 0x000fc80000410000 */
[----:B------:R-:W-:Y:S01]  /*ca00*/  FFMA.FTZ R85, R84, R55, R85 ;  /* 0x0000003754557223 */ /* 0x000fe20000010055 */
[----:B------:R-:W-:-:S04]  /*ca10*/  F2FP.BF16.F32.PACK_AB R55, R87, R86 ;  /* 0x000000565737723e */ /* 0x000fc800000010ff */
[----:B------:R-:W-:Y:S01]  /*ca20*/  F2FP.BF16.F32.PACK_AB R52, R85, R52 ;  /* 0x000000345534723e */ /* 0x000fe200000010ff */
[C---:B0-----:R-:W-:Y:S01]  /*ca30*/  IMAD.WIDE.U32 R78, R81.reuse, 0x10, R78 ;  /* 0x00000010514e7825 */ /* 0x041fe200078e004e */
[----:B------:R-:W-:-:S04]  /*ca40*/  IADD3 R81, PT, PT, R81, 0x20, RZ ;  /* 0x0000002051517810 */ /* 0x000fc80007ffe0ff */
[----:B------:R0:W-:Y:S03]  /*ca50*/  STG.E.128 desc[UR8][R78.64], R52 ;  /* 0x000000344e007986 */ /* 0x0001e6000c101d08 */
.L_x_6869:
[----:B------:R-:W-:Y:S05]  /*ca60*/  BSYNC.RECONVERGENT B2 ;  /* 0x0000000000027941 */ /* 0x000fea0003800200 */
.L_x_6868:
[----:B------:R-:W-:Y:S05]  /*ca70*/  @!P3 BRA `(.L_x_6867) ;  /* 0x0000000000bcb947 */ /* 0x000fea0003800000 */
[--C-:B0-----:R-:W-:Y:S01]  /*ca80*/  FADD.FTZ R52, R44, -R80.reuse ;  /* 0x800000502c347221 */ /* 0x101fe20000010000 */
[--C-:B------:R-:W-:Y:S01]  /*ca90*/  FADD.FTZ R54, R46, -R80.reuse ;  /* 0x800000502e367221 */ /* 0x100fe20000010000 */
[----:B------:R-:W-:Y:S01]  /*caa0*/  SHF.L.U32 R55, R28, 0x10, RZ ;  /* 0x000000101c377819 */ /* 0x000fe200000006ff */
[----:B------:R-:W-:Y:S02]  /*cab0*/  IMAD.U32 R53, R24, 0x10000, RZ ;  /* 0x0001000018357824 */ /* 0x000fe400078e00ff */
[----:B------:R-:W-:Y:S01]  /*cac0*/  FMUL.FTZ R52, R77, R52 ;  /* 0x000000344d347220 */ /* 0x000fe20000410000 */
[----:B------:R-:W-:Y:S01]  /*cad0*/  SHF.L.U32 R83, R29, 0x10, RZ ;  /* 0x000000101d537819 */ /* 0x000fe200000006ff */
[----:B------:R-:W-:Y:S02]  /*cae0*/  IMAD.U32 R79, R25, 0x10000, RZ ;  /* 0x00010000194f7824 */ /* 0x000fe400078e00ff */
[----:B------:R-:W-:Y:S01]  /*caf0*/  FMUL.FTZ R54, R77, R54 ;  /* 0x000000364d367220 */ /* 0x000fe20000410000 */
[----:B------:R-:W-:Y:S01]  /*cb00*/  FADD.FTZ R78, R47, -R80 ;  /* 0x800000502f4e7221 */ /* 0x000fe20000010000 */
[----:B------:R-:W-:Y:S01]  /*cb10*/  FFMA.FTZ R52, R52, R53, R55 ;  /* 0x0000003534347223 */ /* 0x000fe20000010037 */
[----:B------:R-:W-:-:S02]  /*cb20*/  IMAD.U32 R55, R10, 0x10000, RZ ;  /* 0x000100000a377824 */ /* 0x000fc400078e00ff */
[----:B------:R-:W-:Y:S01]  /*cb30*/  FFMA.FTZ R53, R54, R79, R83 ;  /* 0x0000004f36357223 */ /* 0x000fe20000010053 */
[----:B------:R-:W-:Y:S01]  /*cb40*/  SHF.L.U32 R79, R9, 0x10, RZ ;  /* 0x00000010094f7819 */ /* 0x000fe200000006ff */
[--C-:B------:R-:W-:Y:S01]  /*cb50*/  FADD.FTZ R54, R48, -R80.reuse ;  /* 0x8000005030367221 */ /* 0x100fe20000010000 */
        /* <DEDUP_REMOVED lines=11> */
[----:B------:R-:W-:Y:S01]  /*cc10*/  IMAD.U32 R79, R27, 0x10000, RZ ;  /* 0x000100001b4f7824 */ /* 0x000fe200078e00ff */
[----:B------:R-:W-:Y:S01]  /*cc20*/  SHF.L.U32 R85, R31, 0x10, RZ ;  /* 0x000000101f557819 */ /* 0x000fe200000006ff */
[----:B------:R-:W-:Y:S01]  /*cc30*/  FMUL.FTZ R84, R77, R84 ;  /* 0x000000544d547220 */ /* 0x000fe20000410000 */
[----:B------:R-:W-:Y:S01]  /*cc40*/  FFMA.FTZ R83, R78, R83, R55 ;  /* 0x000000534e537223 */ /* 0x000fe20000010037 */
[----:B------:R-:W-:Y:S02]  /*cc50*/  SHF.L.U32 R87, R5, 0x10, RZ ;  /* 0x0000001005577819 */ /* 0x000fe400000006ff */
[----:B------:R-:W-:Y:S01]  /*cc60*/  FFMA.FTZ R55, R84, R79, R85 ;  /* 0x0000004f54377223 */ /* 0x000fe20000010055 */
[----:B------:R-:W-:Y:S01]  /*cc70*/  FADD.FTZ R84, R51, -R80 ;  /* 0x8000005033547221 */ /* 0x000fe20000010000 */
[----:B------:R-:W0:Y:S01]  /*cc80*/  LDC.64 R78, c[0x0][0x428] ;  /* 0x00010a00ff4e7b82 */ /* 0x000e220000000a00 */
[----:B------:R-:W-:-:S02]  /*cc90*/  IMAD.U32 R85, R6, 0x10000, RZ ;  /* 0x0001000006557824 */ /* 0x000fc400078e00ff */
[----:B------:R-:W-:Y:S01]  /*cca0*/  FADD.FTZ R80, R45, -R80 ;  /* 0x800000502d507221 */ /* 0x000fe20000010000 */
[----:B------:R-:W-:Y:S01]  /*ccb0*/  FMUL.FTZ R84, R77, R84 ;  /* 0x000000544d547220 */ /* 0x000fe20000410000 */
[----:B------:R-:W-:Y:S02]  /*ccc0*/  F2FP.BF16.F32.PACK_AB R54, R83, R54 ;  /* 0x000000365336723e */ /* 0x000fe400000010ff */
[----:B------:R-:W-:Y:S01]  /*ccd0*/  FMUL.FTZ R80, R77, R80 ;  /* 0x000000504d507220 */ /* 0x000fe20000410000 */
[----:B------:R-:W-:Y:S01]  /*cce0*/  FFMA.FTZ R84, R84, R85, R87 ;  /* 0x0000005554547223 */ /* 0x000fe20000010057 */
[----:B------:R-:W-:Y:S01]  /*ccf0*/  SHF.L.U32 R85, R11, 0x10, RZ ;  /* 0x000000100b557819 */ /* 0x000fe200000006ff */
[----:B------:R-:W-:Y:S01]  /*cd00*/  IMAD.U32 R77, R12, 0x10000, RZ ;  /* 0x000100000c4d7824 */ /* 0x000fe200078e00ff */
[----:B------:R-:W-:Y:S02]  /*cd10*/  F2FP.BF16.F32.PACK_AB R53, R82, R53 ;  /* 0x000000355235723e */ /* 0x000fe400000010ff */
[----:B------:R-:W-:Y:S01]  /*cd20*/  F2FP.BF16.F32.PACK_AB R55, R84, R55 ;  /* 0x000000375437723e */ /* 0x000fe200000010ff */
[----:B------:R-:W-:-:S05]  /*cd30*/  FFMA.FTZ R77, R80, R77, R85 ;  /* 0x0000004d504d7223 */ /* 0x000fca0000010055 */
[----:B------:R-:W-:Y:S01]  /*cd40*/  F2FP.BF16.F32.PACK_AB R52, R77, R52 ;  /* 0x000000344d34723e */ /* 0x000fe200000010ff */
[----:B0-----:R-:W-:-:S05]  /*cd50*/  IMAD.WIDE.U32 R78, R81, 0x10, R78 ;  /* 0x00000010514e7825 */ /* 0x001fca00078e004e */
[----:B------:R1:W-:Y:S02]  /*cd60*/  STG.E.128 desc[UR8][R78.64], R52 ;  /* 0x000000344e007986 */ /* 0x0003e4000c101d08 */
.L_x_6867:
[----:B------:R-:W-:Y:S05]  /*cd70*/  BSYNC.RECONVERGENT B1 ;  /* 0x0000000000017941 */ /* 0x000fea0003800200 */
.L_x_6866:
[----:B01----:R-:W0:Y:S02]  /*cd80*/  LDC.64 R52, c[0x0][0x380] ;  /* 0x0000e000ff347b82 */ /* 0x003e240000000a00 */
[----:B0-----:R-:W-:-:S05]  /*cd90*/  IMAD R75, R52, 0x4, R75 ;  /* 0x00000004344b7824 */ /* 0x001fca00078e024b */
[----:B------:R-:W-:-:S13]  /*cda0*/  ISETP.GE.AND P1, PT, R75, R53, PT ;  /* 0x000000354b00720c */ /* 0x000fda0003f26270 */
[----:B------:R-:W-:Y:S05]  /*cdb0*/  @!P1 BRA `(.L_x_6870) ;  /* 0xffffff3c005c9947 */ /* 0x000fea000383ffff */
[----:B------:R-:W-:Y:S05]  /*cdc0*/  BSYNC B0 ;  /* 0x0000000000007941 */ /* 0x000fea0003800000 */
.L_x_6632:
[----:B------:R-:W-:Y:S05]  /*cdd0*/  EXIT ;  /* 0x000000000000794d */ /* 0x000fea0003800000 */
.L_x_6865:
[----:B------:R-:W-:Y:S01]  /*cde0*/  HFMA2 R87, -RZ, RZ, 0, 1.847743988037109375e-06 ;  /* 0x0000001fff577431 */ /* 0x000fe200000001ff */
[----:B------:R-:W-:Y:S01]  /*cdf0*/  BSSY B1, `(.L_x_6871) ;  /* 0x0000007000017945 */ /* 0x000fe20003800000 */
[----:B------:R-:W-:Y:S01]  /*ce00*/  MOV R85, R55 ;  /* 0x0000003700557202 */ /* 0x000fe20000000f00 */
[----:B------:R-:W-:Y:S02]  /*ce10*/  IMAD.MOV.U32 R84, RZ, RZ, 0x1 ;  /* 0x00000001ff547424 */ /* 0x000fe400078e00ff */
[----:B------:R-:W-:-:S07]  /*ce20*/  IMAD.MOV.U32 R82, RZ, RZ, -0x1 ;  /* 0xffffffffff527424 */ /* 0x000fce00078e00ff */
[----:B0123-5:R-:W-:Y:S05]  /*ce30*/  WARPSYNC.COLLECTIVE R82, `(.L_x_6872) ;  /* 0x0000000052087348 */ /* 0x02ffea0003c00000 */
[----:B------:R4:W0:Y:S02]  /*ce40*/  SHFL.BFLY P5, R83, R85, R84, R87 ;  /* 0x0c00005455537389 */ /* 0x00082400000a0057 */
[----:B012345:R-:W-:Y:S05]  /*ce50*/  ENDCOLLECTIVE ;  /* 0x000000000000791b */ /* 0x03ffea0003800000 */
.L_x_6872:
[----:B------:R-:W-:Y:S05]  /*ce60*/  BSYNC B1 ;  /* 0x0000000000017941 */ /* 0x000fea0003800000 */
.L_x_6871:
        /* <DEDUP_REMOVED lines=9> */
.L_x_6873:
[----:B------:R-:W-:Y:S02]  /*cf00*/  IMAD.MOV.U32 R84, RZ, RZ, 0x4 ;  /* 0x00000004ff547424 */ /* 0x000fe400078e00ff */
[----:B------:R-:W-:-:S04]  /*cf10*/  IMAD.MOV.U32 R77, RZ, RZ, R83 ;  /* 0x000000ffff4d7224 */ /* 0x000fc800078e0053 */
[----:B------:R-:W-:-:S05]  /*cf20*/  FADD.FTZ R79, R78, R77 ;  /* 0x0000004d4e4f7221 */ /* 0x000fca0000010000 */
[----:B------:R-:W-:-:S07]  /*cf30*/  MOV R85, R79 ;  /* 0x0000004f00557202 */ /* 0x000fce0000000f00 */
[----:B------:R-:W-:Y:S05]  /*cf40*/  WARPSYNC.COLLECTIVE R82, `(.L_x_6874) ;  /* 0x0000000052087348 */ /* 0x000fea0003c00000 */
[----:B------:R0:W1:Y:S02]  /*cf50*/  SHFL.BFLY P5, R83, R85, R84, R87 ;  /* 0x0c00005455537389 */ /* 0x00006400000a0057 */
[----:B01----:R-:W-:Y:S05]  /*cf60*/  ENDCOLLECTIVE ;  /* 0x000000000000791b */ /* 0x003fea0003800000 */
.L_x_6874:
[----:B------:R-:W-:Y:S01]  /*cf70*/  HFMA2 R84, -RZ, RZ, 0, 4.76837158203125e-07 ;  /* 0x00000008ff547431 */ /* 0x000fe200000001ff */
[----:B------:R-:W-:-:S05]  /*cf80*/  MOV R52, R83 ;  /* 0x0000005300347202 */ /* 0x000fca0000000f00 */
[----:B------:R-:W-:-:S04]  /*cf90*/  FADD.FTZ R80, R79, R52 ;  /* 0x000000344f507221 */ /* 0x000fc80000010000 */
[----:B------:R-:W-:-:S07]  /*cfa0*/  IMAD.MOV.U32 R85, RZ, RZ, R80 ;  /* 0x000000ffff557224 */ /* 0x000fce00078e0050 */
[----:B------:R-:W-:Y:S05]  /*cfb0*/  WARPSYNC.COLLECTIVE R82, `(.L_x_6875) ;  /* 0x0000000052087348 */ /* 0x000fea0003c00000 */
[----:B------:R0:W1:Y:S02]  /*cfc0*/  SHFL.BFLY P5, R83, R85, R84, R87 ;  /* 0x0c00005455537389 */ /* 0x00006400000a0057 */
[----:B01----:R-:W-:Y:S05]  /*cfd0*/  ENDCOLLECTIVE ;  /* 0x000000000000791b */ /* 0x003fea0003800000 */
.L_x_6875:
        /* <DEDUP_REMOVED lines=8> */
.L_x_6876:
        /* <DEDUP_REMOVED lines=41> */
.L_x_6877:
[----:B------:R-:W-:Y:S02]  /*d2f0*/  IMAD.MOV.U32 R84, RZ, RZ, 0x2 ;  /* 0x00000002ff547424 */ /* 0x000fe400078e00ff */
[----:B------:R-:W-:-:S04]  /*d300*/  IMAD.MOV.U32 R79, RZ, RZ, R83 ;  /* 0x000000ffff4f7224 */ /* 0x000fc800078e0053 */
[----:B------:R-:W-:-:S05]  /*d310*/  FADD.FTZ R79, R52, R79 ;  /* 0x0000004f344f7221 */ /* 0x000fca0000010000 */
[----:B------:R-:W-:-:S07]  /*d320*/  MOV R85, R79 ;  /* 0x0000004f00557202 */ /* 0x000fce0000000f00 */
[----:B------:R-:W-:Y:S05]  /*d330*/  WARPSYNC.COLLECTIVE R82, `(.L_x_6878) ;  /* 0x0000000052087348 */ /* 0x000fea0003c00000 */
[----:B------:R0:W1:Y:S02]  /*d340*/  SHFL.BFLY P5, R83, R85, R84, R87 ;  /* 0x0c00005455537389 */ /* 0x00006400000a0057 */
[----:B01----:R-:W-:Y:S05]  /*d350*/  ENDCOLLECTIVE ;  /* 0x000000000000791b */ /* 0x003fea0003800000 */
.L_x_6878:
[----:B------:R-:W-:Y:S01]  /*d360*/  HFMA2 R84, -RZ, RZ, 0, 2.384185791015625e-07 ;  /* 0x00000004ff547431 */ /* 0x000fe200000001ff */
[----:B------:R-:W-:-:S05]  /*d370*/  MOV R78, R83 ;  /* 0x00000053004e7202 */ /* 0x000fca0000000f00 */
[----:B------:R-:W-:-:S04]  /*d380*/  FADD.FTZ R78, R79, R78 ;  /* 0x0000004e4f4e7221 */ /* 0x000fc80000010000 */
[----:B------:R-:W-:-:S07]  /*d390*/  IMAD.MOV.U32 R85, RZ, RZ, R78 ;  /* 0x000000ffff557224 */ /* 0x000fce00078e004e */
[----:B------:R-:W-:Y:S05]  /*d3a0*/  WARPSYNC.COLLECTIVE R82, `(.L_x_6879) ;  /* 0x0000000052087348 */ /* 0x000fea0003c00000 */
[----:B------:R0:W1:Y:S02]  /*d3b0*/  SHFL.BFLY P5, R83, R85, R84, R87 ;  /* 0x0c00005455537389 */ /* 0x00006400000a0057 */
[----:B01----:R-:W-:Y:S05]  /*d3c0*/  ENDCOLLECTIVE ;  /* 0x000000000000791b */ /* 0x003fea0003800000 */
.L_x_6879:
[----:B------:R-:W-:Y:S02]  /*d3d0*/  IMAD.MOV.U32 R84, RZ, RZ, 0x8 ;  /* 0x00000008ff547424 */ /* 0x000fe400078e00ff */
[----:B------:R-:W-:-:S04]  /*d3e0*/  IMAD.MOV.U32 R81, RZ, RZ, R83 ;  /* 0x000000ffff517224 */ /* 0x000fc800078e0053 */
[----:B------:R-:W-:-:S05]  /*d3f0*/  FADD.FTZ R81, R78, R81 ;  /* 0x000000514e517221 */ /* 0x000fca0000010000 */
[----:B------:R-:W-:-:S07]  /*d400*/  MOV R85, R81 ;  /* 0x0000005100557202 */ /* 0x000fce0000000f00 */
[----:B------:R-:W-:Y:S05]  /*d410*/  WARPSYNC.COLLECTIVE R82, `(.L_x_6880) ;  /* 0x0000000052087348 */ /* 0x000fea0003c00000 */
[----:B------:R0:W1:Y:S02]  /*d420*/  SHFL.BFLY P5, R83, R85, R84, R87 ;  /* 0x0c00005455537389 */ /* 0x00006400000a0057 */
[----:B01----:R-:W-:Y:S05]  /*d430*/  ENDCOLLECTIVE ;  /* 0x000000000000791b */ /* 0x003fea0003800000 */
.L_x_6880:
[----:B------:R-:W-:Y:S01]  /*d440*/  HFMA2 R84, -RZ, RZ, 0, 9.5367431640625e-07 ;  /* 0x00000010ff547431 */ /* 0x000fe200000001ff */
[----:B------:R-:W-:-:S05]  /*d450*/  MOV R80, R83 ;  /* 0x0000005300507202 */ /* 0x000fca0000000f00 */
[----:B------:R-:W-:-:S04]  /*d460*/  FADD.FTZ R80, R81, R80 ;  /* 0x0000005051507221 */ /* 0x000fc80000010000 */
[----:B------:R-:W-:-:S07]  /*d470*/  IMAD.MOV.U32 R85, RZ, RZ, R80 ;  /* 0x000000ffff557224 */ /* 0x000fce00078e0050 */
[----:B------:R-:W-:Y:S05]  /*d480*/  WARPSYNC.COLLECTIVE R82, `(.L_x_6881) ;  /* 0x0000000052087348 */ /* 0x000fea0003c00000 */
[----:B------:R0:W1:Y:S02]  /*d490*/  SHFL.BFLY P5, R83, R85, R84, R87 ;  /* 0x0c00005455537389 */ /* 0x00006400000a0057 */
[----:B01----:R-:W-:Y:S05]  /*d4a0*/  ENDCOLLECTIVE ;  /* 0x000000000000791b */ /* 0x003fea0003800000 */
.L_x_6881:
[----:B------:R-:W-:Y:S05]  /*d4b0*/  BRA `(.L_x_6882) ;  /* 0xfffffff0004c7947 */ /* 0x000fea000383ffff */
.L_x_6883:
        /* <DEDUP_REMOVED lines=12> */
.L_x_20279:


//--------------------- .text._ZN10layer_norm13ln_fwd_kernelINS_13Kernel_traitsI13__nv_bfloat16S2_fS2_fjLj512ELj1ELj4ELj1ELj16ENS_18Kernel_traits_baseILj512ES2_S2_fS2_fjLj128EEEEELb1ELb0ELb1ELb1EEEvNS_9FwdParamsE --------------------------
	.section	.text._ZN10layer_norm13ln_fwd_kernelINS_13Kernel_traitsI13__nv_bfloat16S2_fS2_fjLj512ELj1ELj4ELj1ELj16ENS_18Kernel_traits_baseILj512ES2_S2_fS2_fjLj128EEEEELb1ELb0ELb1ELb1EEEvNS_9FwdParamsE,"ax",@progbits
	.align	128
        .global         _ZN10layer_norm13ln_fwd_kernelINS_13Kernel_traitsI13__nv_bfloat16S2_fS2_fjLj512ELj1ELj4ELj1ELj16ENS_18Kernel_traits_baseILj512ES2_S2_fS2_fjLj128EEEEELb1ELb0ELb1ELb1EEEvNS_9FwdParamsE
        .type           _ZN10layer_norm13ln_fwd_kernelINS_13Kernel_traitsI13__nv_bfloat16S2_fS2_fjLj512ELj1ELj4ELj1ELj16ENS_18Kernel_traits_baseILj512ES2_S2_fS2_fjLj128EEEEELb1ELb0ELb1ELb1EEEvNS_9FwdParamsE,@function
        .size           _ZN10layer_norm13ln_fwd_kernelINS_13Kernel_traitsI13__nv_bfloat16S2_fS2_fjLj512ELj1ELj4ELj1ELj16ENS_18Kernel_traits_baseILj512ES2_S2_fS2_fjLj128EEEEELb1ELb0ELb1ELb1EEEvNS_9FwdParamsE,(.L_x_20280 - _ZN10layer_norm13ln_fwd_kernelINS_13Kernel_traitsI13__nv_bfloat16S2_fS2_fjLj512ELj1ELj4ELj1ELj16ENS_18Kernel_traits_baseILj512ES2_S2_fS2_fjLj128EEEEELb1ELb0ELb1ELb1EEEvNS_9FwdParamsE)
        .other          _ZN10layer_norm13ln_fwd_kernelINS_13Kernel_traitsI13__nv_bfloat16S2_fS2_fjLj512ELj1ELj4ELj1ELj16ENS_18Kernel_traits_baseILj512ES2_S2_fS2_fjLj128EEEEELb1ELb0ELb1ELb1EEEvNS_9FwdParamsE,@"STO_CUDA_ENTRY STV_DEFAULT"
_ZN10layer_norm13ln_fwd_kernelINS_13Kernel_traitsI13__nv_bfloat16S2_fS2_fjLj512ELj1ELj4ELj1ELj16ENS_18Kernel_traits_baseILj512ES2_S2_fS2_fjLj128EEEEELb1ELb0ELb1ELb1EEEvNS_9FwdParamsE:
.text._ZN10layer_norm13ln_fwd_kernelINS_13Kernel_traitsI13__nv_bfloat16S2_fS2_fjLj512ELj1ELj4ELj1ELj16ENS_18Kernel_traits_baseILj512ES2_S2_fS2_fjLj128EEEEELb1ELb0ELb1ELb1EEEvNS_9FwdParamsE:
        /* <DEDUP_REMOVED lines=65> */
[----:B------:R-:W-:Y:S01]  /*0410*/  BSSY B0, `(.L_x_6884) ;  /* 0x0000c6d000007945 */ /* 0x000fe20003800000 */
[----:B------:R-:W-:Y:S01]  /*0420*/  UIADD3 UR23, UPT, UPT, UR6, 0x1715609d, URZ ;  /* 0x1715609d06177890 */ /* 0x000fe2000fffe0ff */
[----:B------:R-:W-:Y:S01]  /*0430*/  IMAD.HI.U32 R0, R3, -0x2daee0ad, RZ ;  /* 0xd2511f5303007827 */ /* 0x000fe200078e00ff */
[----:B------:R-:W-:Y:S01]  /*0440*/  LOP3.LUT R2, R15, UR17, R2, 0x96, !PT ;  /* 0x000000110f027c12 */ /* 0x000fe2000f8e9602 */
[----:B------:R-:W-:Y:S01]  /*0450*/  UIADD3 UR24, UPT, UPT, UR7, -0x56f99767, URZ ;  /* 0xa906689907187890 */ /* 0x000fe2000fffe0ff */
        /* <DEDUP_REMOVED lines=9> */
[----:B------:R-:W-:Y:S01]  /*04f0*/  IMAD.HI.U32 R3, R0, -0x326172a9, RZ ;  /* 0xcd9e8d5700037827 */ /* 0x000fe200078e00ff */
[----:B------:R-:W-:Y:S01]  /*0500*/  UIADD3 UR27, UPT, UPT, UR6, 0x5384540f, URZ ;  /* 0x5384540f061b7890 */ /* 0x000fe2000fffe0ff */
[----:B------:R-:W-:Y:S01]  /*0510*/  LOP3.LUT R62, R62, 0x3, RZ, 0xc0, !PT ;  /* 0x000000033e3e7812 */ /* 0x000fe200078ec0ff */
[----:B------:R-:W-:Y:S01]  /*0520*/  UIADD3 UR28, UPT, UPT, UR7, 0x1fd5c5a3, URZ ;  /* 0x1fd5c5a3071c7890 */ /* 0x000fe2000fffe0ff */
        /* <DEDUP_REMOVED lines=9> */
[----:B------:R-:W-:Y:S01]  /*05c0*/  UIADD3 UR30, UPT, UPT, UR7, -0x24c28bd8, URZ ;  /* 0xdb3d7428071e7890 */ /* 0x000fe2000fffe0ff */
[----:B------:R-:W-:Y:S01]  /*05d0*/  PRMT R42, R28, 0x7632, R42 ;  /* 0x000076321c2a7816 */ /* 0x000fe2000000002a */
[----:B------:R-:W-:Y:S01]  /*05e0*/  IMAD R13, R3, -0x2daee0ad, RZ ;  /* 0xd2511f53030d7824 */ /* 0x000fe200078e02ff */
[----:B------:R-:W-:Y:S01]  /*05f0*/  LOP3.LUT R2, R15, UR22, R2, 0x96, !PT ;  /* 0x000000160f027c12 */ /* 0x000fe2000f8e9602 */
[----:B------:R-:W-:Y:S01]  /*0600*/  IMAD.HI.U32 R12, R0, -0x2daee0ad, RZ ;  /* 0xd2511f53000c7827 */ /* 0x000fe200078e00ff */
[----:B------:R-:W-:Y:S02]  /*0610*/  UIADD3 UR31, UPT, UPT, UR6, -0x700cb87f, URZ ;  /* 0x8ff34781061f7890 */ /* 0x000fe4000fffe0ff */
[----:B------:R-:W-:Y:S01]  /*0620*/  UIADD3 UR32, UPT, UPT, UR7, -0x695add53, URZ ;  /* 0x96a522ad07207890 */ /* 0x000fe2000fffe0ff */
[----:B------:R-:W-:Y:S01]  /*0630*/  IMAD R14, R14, -0x326172a9, RZ ;  /* 0xcd9e8d570e0e7824 */ /* 0x000fe200078e02ff */
[----:B------:R-:W-:Y:S01]  /*0640*/  LOP3.LUT R12, R13, UR24, R12, 0x96, !PT ;  /* 0x000000180d0c7c12 */ /* 0x000fe2000f8e960c */
[C---:B------:R-:W-:Y:S01]  /*0650*/  IMAD.HI.U32 R3, R2.reuse, -0x326172a9, RZ ;  /* 0xcd9e8d5702037827 */ /* 0x040fe200078e00ff */
[----:B0-----:R-:W-:Y:S01]  /*0660*/  ISETP.NE.AND P1, PT, RZ, UR4, PT ;  /* 0x00000004ff007c0c */ /* 0x001fe2000bf25270 */
[----:B------:R-:W0:Y:S02]  /*0670*/  LDCU UR5, c[0x0][0x404] ;  /* 0x00008080ff0577ac */ /* 0x000e240008000800 */
[----:B------:R-:W-:Y:S01]  /*0680*/  IMAD R13, R2, -0x326172a9, RZ ;  /* 0xcd9e8d57020d7824 */ /* 0x000fe200078e02ff */
[----:B------:R-:W-:Y:S01]  /*0690*/  LOP3.LUT R3, R14, UR23, R3, 0x96, !PT ;  /* 0x000000170e037c12 */ /* 0x000fe2000f8e9603 */
[----:B------:R-:W-:Y:S01]  /*06a0*/  IMAD R15, R0, -0x2daee0ad, RZ ;  /* 0xd2511f53000f7824 */ /* 0x000fe200078e02ff */
[----:B------:R-:W1:Y:S01]  /*06b0*/  LDCU UR14, c[0x0][0x448] ;  /* 0x00008900ff0e77ac */ /* 0x000e620008000800 */
[C---:B------:R-:W-:Y:S01]  /*06c0*/  IMAD.HI.U32 R2, R12.reuse, -0x326172a9, RZ ;  /* 0xcd9e8d570c027827 */ /* 0x040fe200078e00ff */
        /* <DEDUP_REMOVED lines=8> */
[----:B------:R-:W-:-:S04]  /*0750*/  IMAD.HI.U32 R0, R15, -0x326172a9, RZ ;  /* 0xcd9e8d570f007827 */ /* 0x000fc800078e00ff */
        /* <DEDUP_REMOVED lines=15> */
[----:B------:R-:W-:Y:S01]  /*0850*/  IMAD R10, R8, -0x326172a9, RZ ;  /* 0xcd9e8d57080a7824 */ /* 0x000fe200078e02ff */
[----:B------:R-:W-:Y:S01]  /*0860*/  LOP3.LUT R12, R13, UR30, R12, 0x96, !PT ;  /* 0x0000001e0d0c7c12 */ /* 0x000fe2000f8e960c */
[----:B------:R-:W-:Y:S02]  /*0870*/  @P0 IMAD.MOV.U32 R0, RZ, RZ, R11 ;  /* 0x000000ffff000224 */ /* 0x000fe400078e000b */
[----:B------:R-:W-:Y:S02]  /*0880*/  IMAD R17, R17, -0x2daee0ad, RZ ;  /* 0xd2511f5311117824 */ /* 0x000fe400078e02ff */
[----:B------:R-:W-:-:S04]  /*0890*/  IMAD.HI.U32 R8, R64, -0x2daee0ad, RZ ;  /* 0xd2511f5340087827 */ /* 0x000fc800078e00ff */
[----:B------:R-:W-:-:S04]  /*08a0*/  IMAD.HI.U32 R9, R12, -0x326172a9, RZ ;  /* 0xcd9e8d570c097827 */ /* 0x000fc800078e00ff */
[--C-:B------:R-:W-:Y:S02]  /*08b0*/  @P0 IMAD.MOV.U32 R2, RZ, RZ, R4.reuse ;  /* 0x000000ffff020224 */ /* 0x100fe400078e0004 */
[--C-:B------:R-:W-:Y:S01]  /*08c0*/  @!P0 IMAD.MOV.U32 R0, RZ, RZ, R11.reuse ;  /* 0x000000ffff008224 */ /* 0x100fe200078e000b */
[----:B------:R-:W-:Y:S01]  /*08d0*/  PRMT R11, R54, 0x7632, R11 ;  /* 0x00007632360b7816 */ /* 0x000fe2000000000b */
[----:B------:R-:W-:Y:S02]  /*08e0*/  @!P0 IMAD.MOV.U32 R2, RZ, RZ, R4 ;  /* 0x000000ffff028224 */ /* 0x000fe400078e0004 */
[----:B------:R-:W-:Y:S01]  /*08f0*/  @P0 IMAD.MOV.U32 R4, RZ, RZ, R6 ;  /* 0x000000ffff040224 */ /* 0x000fe200078e0006 */
[----:B------:R-:W-:Y:S01]  /*0900*/  @!P0 MOV R4, R6 ;  /* 0x0000000600048202 */ /* 0x000fe20000000f00 */
[--C-:B------:R-:W-:Y:S01]  /*0910*/  @P0 IMAD.MOV.U32 R5, RZ, RZ, R7.reuse ;  /* 0x000000ffff050224 */ /* 0x100fe200078e0007 */
[--C-:B------:R-:W-:Y:S01]  /*0920*/  LOP3.LUT R6, R17, UR32, R8.reuse, 0x96, !PT ;  /* 0x0000002011067c12 */ /* 0x100fe2000f8e9608 */
[----:B------:R-:W-:Y:S01]  /*0930*/  @!P0 IMAD.MOV.U32 R5, RZ, RZ, R7 ;  /* 0x000000ffff058224 */ /* 0x000fe200078e0007 */
[--C-:B------:R-:W-:Y:S01]  /*0940*/  LOP3.LUT R7, R10, UR31, R9.reuse, 0x96, !PT ;  /* 0x0000001f0a077c12 */ /* 0x100fe2000f8e9609 */
[----:B------:R-:W-:Y:S01]  /*0950*/  IMAD.MOV.U32 R44, RZ, RZ, RZ ;  /* 0x000000ffff2c7224 */ /* 0x000fe200078e00ff */
[----:B------:R-:W-:Y:S01]  /*0960*/  PRMT R8, R31, 0x7632, R8 ;  /* 0x000076321f087816 */ /* 0x000fe20000000008 */
[----:B------:R-:W-:Y:S01]  /*0970*/  IMAD R64, R64, -0x2daee0ad, RZ ;  /* 0xd2511f5340407824 */ /* 0x000fe200078e02ff */
[----:B------:R-:W-:Y:S01]  /*0980*/  PRMT R9, R0, 0x7632, R9 ;  /* 0x0000763200097816 */ /* 0x000fe20000000009 */
[----:B------:R-:W-:Y:S01]  /*0990*/  IMAD R46, R12, -0x326172a9, RZ ;  /* 0xcd9e8d570c2e7824 */ /* 0x000fe200078e02ff */
[----:B0123--:R-:W-:-:S07]  /*09a0*/  PRMT R10, R30, 0x7632, R10 ;  /* 0x000076321e0a7816 */ /* 0x00ffce000000000a */
.L_x_7116:
[----:B0-----:R-:W0:Y:S08]  /*09b0*/  LDC.64 R12, c[0x0][0x3f0] ;  /* 0x0000fc00ff0c7b82 */ /* 0x001e300000000a00 */
[----:B------:R-:W1:Y:S01]  /*09c0*/  LDC R65, c[0x0][0x388] ;  /* 0x0000e200ff417b82 */ /* 0x000e620000000800 */
[----:B0-----:R-:W-:-:S06]  /*09d0*/  IMAD.WIDE R66, R60, 0x4, R12 ;  /* 0x000000043c427825 */ /* 0x001fcc00078e020c */
[----:B------:R-:W2:Y:S01]  /*09e0*/  LDG.E R66, desc[UR8][R66.64] ;  /* 0x0000000842427981 */ /* 0x000ea2000c1e1900 */
[----:B------:R-:W-:Y:S01]  /*09f0*/  IMAD.MOV.U32 R37, RZ, RZ, RZ ;  /* 0x000000ffff257224 */ /* 0x000fe200078e00ff */
[----:B--2---:R-:W-:-:S13]  /*0a00*/  ISETP.GE.AND P2, PT, R66, 0x1, PT ;  /* 0x000000014200780c */ /* 0x004fda0003f46270 */
[----:B------:R-:W-:Y:S01]  /*0a10*/  @P2 IADD3 R14, PT, PT, R66, -0x1, RZ ;  /* 0xffffffff420e2810 */ /* 0x000fe20007ffe0ff */
[----:B------:R-:W0:Y:S04]  /*0a20*/  @P2 LDC.64 R12, c[0x0][0x390] ;  /* 0x0000e400ff0c2b82 */ /* 0x000e280000000a00 */
[----:B-1----:R-:W-:-:S04]  /*0a30*/  @P2 IMAD R16, R14, R65, RZ ;  /* 0x000000410e102224 */ /* 0x002fc800078e02ff */
        /* <DEDUP_REMOVED lines=9> */
[----:B------:R-:W-:Y:S01]  /*0ad0*/  IMAD R16, R60, R65, RZ ;  /* 0x000000413c107224 */ /* 0x000fe200078e02ff */
[----:B------:R-:W-:Y:S02]  /*0ae0*/  BSSY.RECONVERGENT B1, `(.L_x_6885) ;  /* 0x000057b000017945 */ /* 0x000fe40003800200 */
        /* <DEDUP_REMOVED lines=34> */
.L_x_6891:
        /* <DEDUP_REMOVED lines=13> */
.L_x_6893:
[----:B------:R-:W-:Y:S05]  /*0de0*/  BSYNC.RECONVERGENT B4 ;  /* 0x0000000000047941 */ /* 0x000fea0003800200 */
.L_x_6892:
        /* <DEDUP_REMOVED lines=42> */
.L_x_6890:
[----:B------:R-:W-:Y:S05]  /*1090*/  BSYNC.RECONVERGENT B3 ;  /* 0x0000000000037941 */ /* 0x000fea0003800200 */
.L_x_6889:
        /* <DEDUP_REMOVED lines=10> */
.L_x_6888:
[----:B------:R-:W-:Y:S05]  /*1140*/  BSYNC.RECONVERGENT B2 ;  /* 0x0000000000027941 */ /* 0x000fea0003800200 */
.L_x_6887:
        /* <DEDUP_REMOVED lines=20> */
.L_x_6898:
        /* <DEDUP_REMOVED lines=13> */
.L_x_6900:
[----:B------:R-:W-:Y:S05]  /*1360*/  BSYNC.RECONVERGENT B4 ;  /* 0x0000000000047941 */ /* 0x000fea0003800200 */
.L_x_6899:
        /* <DEDUP_REMOVED lines=42> */
.L_x_6897:
[----:B------:R-:W-:Y:S05]  /*1610*/  BSYNC.RECONVERGENT B3 ;  /* 0x0000000000037941 */ /* 0x000fea0003800200 */
.L_x_6896:
        /* <DEDUP_REMOVED lines=10> */
.L_x_6895:
[----:B------:R-:W-:Y:S05]  /*16c0*/  BSYNC.RECONVERGENT B2 ;  /* 0x0000000000027941 */ /* 0x000fea0003800200 */
.L_x_6894:
        /* <DEDUP_REMOVED lines=20> */
.L_x_6905:
        /* <DEDUP_REMOVED lines=13> */
.L_x_6907:
[----:B------:R-:W-:Y:S05]  /*18e0*/  BSYNC.RECONVERGENT B4 ;  /* 0x0000000000047941 */ /* 0x000fea0003800200 */
.L_x_6906:
        /* <DEDUP_REMOVED lines=41> */
[----:B------:R-:W-:Y:S02]  /*1b80*/  HFMA2 R33, -RZ, RZ, 0, 0 ;  /* 0x00000000ff217431 */ /* 0x000fe400000001ff */
[----:B------:R-:W-:-:S07]  /*1b90*/  IMAD.MOV.U32 R38, RZ, RZ, R64 ;  /* 0x000000ffff267224 */ /* 0x000fce00078e0040 */
.L_x_6904:
[----:B------:R-:W-:Y:S05]  /*1ba0*/  BSYNC.RECONVERGENT B3 ;  /* 0x0000000000037941 */ /* 0x000fea0003800200 */
.L_x_6903:
        /* <DEDUP_REMOVED lines=10> */
.L_x_6902:
[----:B------:R-:W-:Y:S05]  /*1c50*/  BSYNC.RECONVERGENT B2 ;  /* 0x0000000000027941 */ /* 0x000fea0003800200 */
.L_x_6901:
        /* <DEDUP_REMOVED lines=20> */
.L_x_6912:
        /* <DEDUP_REMOVED lines=13> */
.L_x_6914:
[----:B------:R-:W-:Y:S05]  /*1e70*/  BSYNC.RECONVERGENT B4 ;  /* 0x0000000000047941 */ /* 0x000fea0003800200 */
.L_x_6913:
        /* <DEDUP_REMOVED lines=39> */
[----:B------:R-:W-:Y:S02]  /*20f0*/  IMAD.MOV.U32 R64, RZ, RZ, R32 ;  /* 0x000000ffff407224 */ /* 0x000fe400078e0020 */
[----:B------:R-:W-:Y:S01]  /*2100*/  HFMA2 R32, -RZ, RZ, 0, 0 ;  /* 0x00000000ff207431 */ /* 0x000fe200000001ff */
[----:B------:R-:W-:Y:S01]  /*2110*/  LOP3.LUT R6, R6, UR32, R33, 0x96, !PT ;  /* 0x0000002006067c12 */ /* 0x000fe2000f8e9621 */
[----:B------:R-:W-:-:S07]  /*2120*/  IMAD.MOV.U32 R38, RZ, RZ, R62 ;  /* 0x000000ffff267224 */ /* 0x000fce00078e003e */
.L_x_6911:
[----:B------:R-:W-:Y:S05]  /*2130*/  BSYNC.RECONVERGENT B3 ;  /* 0x0000000000037941 */ /* 0x000fea0003800200 */
.L_x_6910:
        /* <DEDUP_REMOVED lines=10> */
.L_x_6909:
[----:B------:R-:W-:Y:S05]  /*21e0*/  BSYNC.RECONVERGENT B2 ;  /* 0x0000000000027941 */ /* 0x000fea0003800200 */
.L_x_6908:
        /* <DEDUP_REMOVED lines=20> */
.L_x_6919:
        /* <DEDUP_REMOVED lines=13> */
.L_x_6921:
[----:B------:R-:W-:Y:S05]  /*2400*/  BSYNC.RECONVERGENT B4 ;  /* 0x0000000000047941 */ /* 0x000fea0003800200 */
.L_x_6920:
        /* <DEDUP_REMOVED lines=43> */
.L_x_6918:
[----:B------:R-:W-:Y:S05]  /*26c0*/  BSYNC.RECONVERGENT B3 ;  /* 0x0000000000037941 */ /* 0x000fea0003800200 */
.L_x_6917:
        /* <DEDUP_REMOVED lines=10> */
.L_x_6916:
[----:B------:R-:W-:Y:S05]  /*2770*/  BSYNC.RECONVERGENT B2 ;  /* 0x0000000000027941 */ /* 0x000fea0003800200 */
.L_x_6915:
        /* <DEDUP_REMOVED lines=20> */
.L_x_6926:
        /* <DEDUP_REMOVED lines=13> */
.L_x_6928:
[----:B------:R-:W-:Y:S05]  /*2990*/  BSYNC.RECONVERGENT B4 ;  /* 0x0000000000047941 */ /* 0x000fea0003800200 */
.L_x_6927:
        /* <DEDUP_REMOVED lines=43> */
.L_x_6925:
[----:B------:R-:W-:Y:S05]  /*2c50*/  BSYNC.RECONVERGENT B3 ;  /* 0x0000000000037941 */ /* 0x000fea0003800200 */
.L_x_6924:
        /* <DEDUP_REMOVED lines=10> */
.L_x_6923:
[----:B------:R-:W-:Y:S05]  /*2d00*/  BSYNC.RECONVERGENT B2 ;  /* 0x0000000000027941 */ /* 0x000fea0003800200 */
.L_x_6922:
        /* <DEDUP_REMOVED lines=20> */
.L_x_6933:
        /* <DEDUP_REMOVED lines=13> */
.L_x_6935:
[----:B------:R-:W-:Y:S05]  /*2f20*/  BSYNC.RECONVERGENT B4 ;  /* 0x0000000000047941 */ /* 0x000fea0003800200 */
.L_x_6934:
        /* <DEDUP_REMOVED lines=43> */
.L_x_6932:
[----:B------:R-:W-:Y:S05]  /*31e0*/  BSYNC.RECONVERGENT B3 ;  /* 0x0000000000037941 */ /* 0x000fea0003800200 */
.L_x_6931:
        /* <DEDUP_REMOVED lines=10> */
.L_x_6930:
[----:B------:R-:W-:Y:S05]  /*3290*/  BSYNC.RECONVERGENT B2 ;  /* 0x0000000000027941 */ /* 0x000fea0003800200 */
.L_x_6929:
        /* <DEDUP_REMOVED lines=19> */
.L_x_6939:
        /* <DEDUP_REMOVED lines=13> */
.L_x_6941:
[----:B------:R-:W-:Y:S05]  /*34a0*/  BSYNC.RECONVERGENT B3 ;  /* 0x0000000000037941 */ /* 0x000fea0003800200 */
.L_x_6940:
        /* <DEDUP_REMOVED lines=41> */
[----:B------:R-:W-:-:S07]  /*3740*/  LOP3.LUT R6, R6, UR32, R73, 0x96, !PT ;  /* 0x0000002006067c12 */ /* 0x000fce000f8e9649 */
.L_x_6938:
[----:B------:R-:W-:Y:S05]  /*3750*/  BSYNC.RECONVERGENT B2 ;  /* 0x0000000000027941 */ /* 0x000fea0003800200 */
.L_x_6937:
[----:B------:R-:W-:Y:S01]  /*3760*/  HFMA2 R33, -RZ, RZ, 0.1171875, 0 ;  /* 0x2f800000ff217431 */ /* 0x000fe200000001ff */
[----:B------:R-:W-:Y:S01]  /*3770*/  I2FP.F32.U32 R32, R32 ;  /* 0x0000002000207245 */ /* 0x000fe20000201000 */
[----:B------:R-:W-:-:S04]  /*3780*/  IMAD.U32 R34, R34, 0x10000, RZ ;  /* 0x0001000022227824 */ /* 0x000fc800078e00ff */
[----:B------:R-:W-:Y:S01]  /*3790*/  FMUL.FTZ R34, R34, UR13 ;  /* 0x0000000d22227c20 */ /* 0x000fe20008410000 */
[----:B------:R-:W-:-:S03]  /*37a0*/  FFMA.FTZ R32, R32, R33, 1.1641532182693481445e-10 ;  /* 0x2f00000020207423 */ /* 0x000fc60000010021 */
[----:B------:R-:W-:Y:S02]  /*37b0*/  FMUL.FTZ R34, R34, UR12 ;  /* 0x0000000c22227c20 */ /* 0x000fe40008410000 */
[----:B------:R-:W-:-:S04]  /*37c0*/  FSETP.GTU.FTZ.AND P3, PT, R32, UR5, PT ;  /* 0x0000000520007c0b */ /* 0x000fc8000bf7c000 */
[----:B------:R-:W-:Y:S02]  /*37d0*/  FSEL R34, R34, RZ, !P3 ;  /* 0x000000ff22227208 */ /* 0x000fe40005800000 */
[----:B------:R-:W-:-:S03]  /*37e0*/  SEL R53, RZ, 0x1, P3 ;  /* 0x00000001ff357807 */ /* 0x000fc60001800000 */
[----:B-----5:R-:W-:Y:S01]  /*37f0*/  FADD.FTZ R15, R15, R34 ;  /* 0x000000220f0f7221 */ /* 0x020fe20000010000 */
[----:B------:R-:W-:Y:S06]  /*3800*/  BRA `(.L_x_6936) ;  /* 0x0000002800a07947 */ /* 0x000fec0003800000 */
.L_x_6886:
        /* <DEDUP_REMOVED lines=21> */
.L_x_6946:
        /* <DEDUP_REMOVED lines=13> */
.L_x_6948:
[----:B------:R-:W-:Y:S05]  /*3a30*/  BSYNC.RECONVERGENT B4 ;  /* 0x0000000000047941 */ /* 0x000fea0003800200 */
.L_x_6947:
        /* <DEDUP_REMOVED lines=42> */
.L_x_6945:
[----:B------:R-:W-:Y:S05]  /*3ce0*/  BSYNC.RECONVERGENT B3 ;  /* 0x0000000000037941 */ /* 0x000fea0003800200 */
.L_x_6944:
        /* <DEDUP_REMOVED lines=9> */
.L_x_6943:
[----:B------:R-:W-:Y:S05]  /*3d80*/  BSYNC.RECONVERGENT B2 ;  /* 0x0000000000027941 */ /* 0x000fea0003800200 */
.L_x_6942:
        /* <DEDUP_REMOVED lines=17> */
.L_x_6953:
        /* <DEDUP_REMOVED lines=13> */
.L_x_6955:
[----:B------:R-:W-:Y:S05]  /*3f70*/  BSYNC.RECONVERGENT B4 ;  /* 0x0000000000047941 */ /* 0x000fea0003800200 */
.L_x_6954:
        /* <DEDUP_REMOVED lines=42> */
.L_x_6952:
[----:B------:R-:W-:Y:S05]  /*4220*/  BSYNC.RECONVERGENT B3 ;  /* 0x0000000000037941 */ /* 0x000fea0003800200 */
.L_x_6951:
        /* <DEDUP_REMOVED lines=9> */
.L_x_6950:
[----:B------:R-:W-:Y:S05]  /*42c0*/  BSYNC.RECONVERGENT B2 ;  /* 0x0000000000027941 */ /* 0x000fea0003800200 */
.L_x_6949:
[----:B------:R-:W-:Y:S01]  /*42d0*/  BSSY.RECONVERGENT B2, `(.L_x_6956) ;  /* 0x0000054000027945 */ /* 0x000fe20003800200 */
[----:B------:R-:W-:Y:S02]  /*42e0*/  IMAD.MOV.U32 R12, RZ, RZ, R13 ;  /* 0x000000ffff0c7224 */ /* 0x000fe400078e000d */
[----:B------:R-:W-:Y:S01]  /*42f0*/  IMAD.MOV.U32 R18, RZ, RZ, RZ ;  /* 0x000000ffff127224 */ /* 0x000fe200078e00ff */
        /* <DEDUP_REMOVED lines=14> */
.L_x_6960:
        /* <DEDUP_REMOVED lines=13> */
.L_x_6962:
[----:B------:R-:W-:Y:S05]  /*44b0*/  BSYNC.RECONVERGENT B4 ;  /* 0x0000000000047941 */ /* 0x000fea0003800200 */
.L_x_6961:
        /* <DEDUP_REMOVED lines=43> */
.L_x_6959:
[----:B------:R-:W-:Y:S05]  /*4770*/  BSYNC.RECONVERGENT B3 ;  /* 0x0000000000037941 */ /* 0x000fea0003800200 */
.L_x_6958:
        /* <DEDUP_REMOVED lines=9> */
.L_x_6957:
[----:B------:R-:W-:Y:S05]  /*4810*/  BSYNC.RECONVERGENT B2 ;  /* 0x0000000000027941 */ /* 0x000fea0003800200 */
.L_x_6956:
        /* <DEDUP_REMOVED lines=17> */
.L_x_6967:
        /* <DEDUP_REMOVED lines=13> */
.L_x_6969:
[----:B------:R-:W-:Y:S05]  /*4a00*/  BSYNC.RECONVERGENT B4 ;  /* 0x0000000000047941 */ /* 0x000fea0003800200 */
.L_x_6968:
        /* <DEDUP_REMOVED lines=43> */
.L_x_6966:
[----:B------:R-:W-:Y:S05]  /*4cc0*/  BSYNC.RECONVERGENT B3 ;  /* 0x0000000000037941 */ /* 0x000fea0003800200 */
.L_x_6965:
        /* <DEDUP_REMOVED lines=9> */
.L_x_6964:
[----:B------:R-:W-:Y:S05]  /*4d60*/  BSYNC.RECONVERGENT B2 ;  /* 0x0000000000027941 */ /* 0x000fea0003800200 */
.L_x_6963:
        /* <DEDUP_REMOVED lines=17> */
.L_x_6974:
        /* <DEDUP_REMOVED lines=13> */
.L_x_6976:
[----:B------:R-:W-:Y:S05]  /*4f50*/  BSYNC.RECONVERGENT B4 ;  /* 0x0000000000047941 */ /* 0x000fea0003800200 */
.L_x_6975:
        /* <DEDUP_REMOVED lines=43> */
.L_x_6973:
[----:B------:R-:W-:Y:S05]  /*5210*/  BSYNC.RECONVERGENT B3 ;  /* 0x0000000000037941 */ /* 0x000fea0003800200 */
.L_x_6972:
        /* <DEDUP_REMOVED lines=9> */
.L_x_6971:
[----:B------:R-:W-:Y:S05]  /*52b0*/  BSYNC.RECONVERGENT B2 ;  /* 0x0000000000027941 */ /* 0x000fea0003800200 */
.L_x_6970:
        /* <DEDUP_REMOVED lines=17> */
.L_x_6981:
        /* <DEDUP_REMOVED lines=13> */
.L_x_6983:
[----:B------:R-:W-:Y:S05]  /*54a0*/  BSYNC.RECONVERGENT B4 ;  /* 0x0000000000047941 */ /* 0x000fea0003800200 */
.L_x_6982:
        /* <DEDUP_REMOVED lines=43> */
.L_x_6980:
[----:B------:R-:W-:Y:S05]  /*5760*/  BSYNC.RECONVERGENT B3 ;  /* 0x0000000000037941 */ /* 0x000fea0003800200 */
.L_x_6979:
        /* <DEDUP_REMOVED lines=9> */
.L_x_6978:
[----:B------:R-:W-:Y:S05]  /*5800*/  BSYNC.RECONVERGENT B2 ;  /* 0x0000000000027941 */ /* 0x000fea0003800200 */
.L_x_6977:
        /* <DEDUP_REMOVED lines=17> */
.L_x_6988:
        /* <DEDUP_REMOVED lines=13> */
.L_x_6990:
[----:B------:R-:W-:Y:S05]  /*59f0*/  BSYNC.RECONVERGENT B4 ;  /* 0x0000000000047941 */ /* 0x000fea0003800200 */
.L_x_6989:
        /* <DEDUP_REMOVED lines=43> */
.L_x_6987:
[----:B------:R-:W-:Y:S05]  /*5cb0*/  BSYNC.RECONVERGENT B3 ;  /* 0x0000000000037941 */ /* 0x000fea0003800200 */
.L_x_6986:
        /* <DEDUP_REMOVED lines=9> */
.L_x_6985:
[----:B------:R-:W-:Y:S05]  /*5d50*/  BSYNC.RECONVERGENT B2 ;  /* 0x0000000000027941 */ /* 0x000fea0003800200 */
.L_x_6984:
[----:B------:R-:W-:Y:S01]  /*5d60*/  MOV R62, R32 ;  /* 0x00000020003e7202 */ /* 0x000fe20000000f00 */
        /* <DEDUP_REMOVED lines=15> */
.L_x_6993:
        /* <DEDUP_REMOVED lines=13> */
.L_x_6995:
[----:B------:R-:W-:Y:S05]  /*5f30*/  BSYNC.RECONVERGENT B3 ;  /* 0x0000000000037941 */ /* 0x000fea0003800200 */
.L_x_6994:
        /* <DEDUP_REMOVED lines=43> */
.L_x_6992:
[----:B------:R-:W-:Y:S05]  /*61f0*/  BSYNC.RECONVERGENT B2 ;  /* 0x0000000000027941 */ /* 0x000fea0003800200 */
.L_x_6991:
        /* <DEDUP_REMOVED lines=9> */
.L_x_6936:
[----:B------:R-:W-:Y:S05]  /*6290*/  BSYNC.RECONVERGENT B1 ;  /* 0x0000000000017941 */ /* 0x000fea0003800200 */
.L_x_6885:
[----:B------:R-:W0:Y:S01]  /*62a0*/  LDC.64 R70, c[0x0][0x3a8] ;  /* 0x0000ea00ff467b82 */ /* 0x000e220000000a00 */
[----:B------:R-:W-:Y:S01]  /*62b0*/  BSSY.RECONVERGENT B1, `(.L_x_6996) ;  /* 0x000001b000017945 */ /* 0x000fe20003800200 */
[----:B------:R-:W-:Y:S01]  /*62c0*/  IADD3 R68, PT, PT, R37, 0x20, RZ ;  /* 0x0000002025447810 */ /* 0x000fe20007ffe0ff */
[----:B0-----:R-:W-:-:S04]  /*62d0*/  IMAD.WIDE.U32 R32, R67, 0x20, R70 ;  /* 0x0000002043207825 */ /* 0x001fc800078e0046 */
[----:B------:R-:W-:Y:S01]  /*62e0*/  VIADD R67, R67, 0x20 ;  /* 0x0000002043437836 */ /* 0x000fe20000000000 */
        /* <DEDUP_REMOVED lines=23> */
.L_x_6997:
[----:B------:R-:W-:Y:S05]  /*6460*/  BSYNC.RECONVERGENT B1 ;  /* 0x0000000000017941 */ /* 0x000fea0003800200 */
.L_x_6996:
[----:B------:R-:W-:Y:S04]  /*6470*/  BSSY.RECONVERGENT B1, `(.L_x_6998) ;  /* 0x0000005000017945 */ /* 0x000fe80003800200 */
[----:B------:R-:W-:Y:S05]  /*6480*/  @!P2 BRA `(.L_x_6999) ;  /* 0x00000000000ca947 */ /* 0x000fea0003800000 */
[----:B------:R-:W2:Y:S02]  /*6490*/  LDC.64 R20, c[0x0][0x390] ;  /* 0x0000e400ff147b82 */ /* 0x000ea40000000a00 */
[----:B--2---:R-:W-:-:S06]  /*64a0*/  IMAD.WIDE.U32 R20, R68, 0x10, R20 ;  /* 0x0000001044147825 */ /* 0x004fcc00078e0014 */
[----:B------:R-:W5:Y:S02]  /*64b0*/  LDG.E.128 R20, desc[UR8][R20.64] ;  /* 0x0000000814147981 */ /* 0x000f64000c1e1d00 */
.L_x_6999:
[----:B------:R-:W-:Y:S05]  /*64c0*/  BSYNC.RECONVERGENT B1 ;  /* 0x0000000000017941 */ /* 0x000fea0003800200 */
.L_x_6998:
[----:B------:R-:W-:Y:S01]  /*64d0*/  BSSY.RECONVERGENT B1, `(.L_x_7000) ;  /* 0x000057e000017945 */ /* 0x000fe20003800200 */
[----:B-----5:R-:W-:Y:S02]  /*64e0*/  PRMT R69, R23, 0x7632, R69 ;  /* 0x0000763217457816 */ /* 0x020fe40000000045 */
[----:B------:R-:W-:Y:S02]  /*64f0*/  PRMT R74, R22, 0x7632, R74 ;  /* 0x00007632164a7816 */ /* 0x000fe4000000004a */
[----:B------:R-:W-:Y:S02]  /*6500*/  PRMT R73, R21, 0x7632, R73 ;  /* 0x0000763215497816 */ /* 0x000fe40000000049 */
[----:B------:R-:W-:Y:S01]  /*6510*/  PRMT R38, R20, 0x7632, R38 ;  /* 0x0000763214267816 */ /* 0x000fe20000000026 */
[----:B------:R-:W-:Y:S06]  /*6520*/  @!P0 BRA `(.L_x_7001) ;  /* 0x0000002c003c8947 */ /* 0x000fec0003800000 */
[----:B------:R-:W2:Y:S02]  /*6530*/  LDC.64 R74, c[0x0][0x3a0] ;  /* 0x0000e800ff4a7b82 */ /* 0x000ea40000000a00 */
[----:B--2---:R-:W-:-:S05]  /*6540*/  IMAD.WIDE.U32 R74, R67, 0x20, R74 ;  /* 0x00000020434a7825 */ /* 0x004fca00078e004a */
[----:B------:R2:W5:Y:S04]  /*6550*/  LDG.E.128 R36, desc[UR8][R74.64] ;  /* 0x000000084a247981 */ /* 0x000568000c1e1d00 */
[----:B01----:R2:W5:Y:S01]  /*6560*/  LDG.E.128 R32, desc[UR8][R74.64+0x10] ;  /* 0x000010084a207981 */ /* 0x003562000c1e1d00 */
[----:B------:R-:W-:Y:S01]  /*6570*/  ISETP.GT.AND P0, PT, R66, RZ, PT ;  /* 0x000000ff4200720c */ /* 0x000fe20003f04270 */
[----:B------:R-:W-:-:S12]  /*6580*/  BSSY.RECONVERGENT B2, `(.L_x_7002) ;  /* 0x0000058000027945 */ /* 0x000fd80003800200 */
[----:B------:R-:W-:Y:S01]  /*6590*/  @!P0 MOV R64, R72 ;  /* 0x0000004800408202 */ /* 0x000fe20000000f00 */
[----:B------:R-:W-:Y:S01]  /*65a0*/  @!P0 IMAD.MOV.U32 R69, RZ, RZ, R62 ;  /* 0x000000ffff458224 */ /* 0x000fe200078e003e */
[----:B--2---:R-:W-:Y:S06]  /*65b0*/  @!P0 BRA `(.L_x_7003) ;  /* 0x0000000400508947 */ /* 0x004fec0003800000 */
        /* <DEDUP_REMOVED lines=16> */
.L_x_7006:
        /* <DEDUP_REMOVED lines=13> */
.L_x_7008:
[----:B------:R-:W-:Y:S05]  /*6790*/  BSYNC.RECONVERGENT B4 ;  /* 0x0000000000047941 */ /* 0x000fea0003800200 */
.L_x_7007:
        /* <DEDUP_REMOVED lines=42> */
[----:B------:R-:W-:-:S07]  /*6a40*/  LOP3.LUT R6, R6, UR32, R75, 0x96, !PT ;  /* 0x0000002006067c12 */ /* 0x000fce000f8e964b */
.L_x_7005:
[----:B------:R-:W-:Y:S05]  /*6a50*/  BSYNC.RECONVERGENT B3 ;  /* 0x0000000000037941 */ /* 0x000fea0003800200 */
.L_x_7004:
[----:B------:R-:W-:Y:S01]  /*6a60*/  HFMA2 R62, -RZ, RZ, 0.1171875, 0 ;  /* 0x2f800000ff3e7431 */ /* 0x000fe200000001ff */
[----:B------:R-:W-:-:S05]  /*6a70*/  I2FP.F32.U32 R45, R45 ;  /* 0x0000002d002d7245 */ /* 0x000fca0000201000 */
[----:B------:R-:W-:Y:S01]  /*6a80*/  FFMA.FTZ R45, R45, R62, 1.1641532182693481445e-10 ;  /* 0x2f0000002d2d7423 */ /* 0x000fe2000001003e */
[----:B------:R-:W-:-:S04]  /*6a90*/  IMAD.U32 R62, R20, 0x10000, RZ ;  /* 0x00010000143e7824 */ /* 0x000fc800078e00ff */
[----:B------:R-:W-:Y:S01]  /*6aa0*/  FMUL.FTZ R62, R62, UR13 ;  /* 0x0000000d3e3e7c20 */ /* 0x000fe20008410000 */
[----:B------:R-:W-:-:S03]  /*6ab0*/  FSETP.GTU.FTZ.AND P3, PT, R45, UR5, PT ;  /* 0x000000052d007c0b */ /* 0x000fc6000bf7c000 */
[----:B------:R-:W-:-:S05]  /*6ac0*/  FMUL.FTZ R45, R62, UR12 ;  /* 0x0000000c3e2d7c20 */ /* 0x000fca0008410000 */
[----:B------:R-:W-:-:S05]  /*6ad0*/  FSEL R45, R45, RZ, !P3 ;  /* 0x000000ff2d2d7208 */ /* 0x000fca0005800000 */
[----:B-----5:R-:W-:Y:S01]  /*6ae0*/  FADD.FTZ R36, R36, R45 ;  /* 0x0000002d24247221 */ /* 0x020fe20000010000 */
[----:B------:R-:W-:-:S07]  /*6af0*/  SEL R45, RZ, 0x1, P3 ;  /* 0x00000001ff2d7807 */ /* 0x000fce0001800000 */
.L_x_7003:
[----:B------:R-:W-:Y:S05]  /*6b00*/  BSYNC.RECONVERGENT B2 ;  /* 0x0000000000027941 */ /* 0x000fea0003800200 */
.L_x_7002:
        /* <DEDUP_REMOVED lines=20> */
.L_x_7013:
        /* <DEDUP_REMOVED lines=13> */
.L_x_7015:
[----:B------:R-:W-:Y:S05]  /*6d20*/  BSYNC.RECONVERGENT B4 ;  /* 0x0000000000047941 */ /* 0x000fea0003800200 */
.L_x_7014:
        /* <DEDUP_REMOVED lines=39> */
[----:B------:R-:W-:Y:S01]  /*6fa0*/  MOV R66, R72 ;  /* 0x0000004800427202 */ /* 0x000fe20000000f00 */
[----:B------:R-:W-:Y:S01]  /*6fb0*/  HFMA2 R72, -RZ, RZ, 0, 0 ;  /* 0x00000000ff487431 */ /* 0x000fe200000001ff */
[----:B------:R-:W-:-:S07]  /*6fc0*/  LOP3.LUT R6, R6, UR32, R73, 0x96, !PT ;  /* 0x0000002006067c12 */ /* 0x000fce000f8e9649 */
.L_x_7012:
[----:B------:R-:W-:Y:S05]  /*6fd0*/  BSYNC.RECONVERGENT B3 ;  /* 0x0000000000037941 */ /* 0x000fea0003800200 */
.L_x_7011:
        /* <DEDUP_REMOVED lines=11> */
.L_x_7010:
[----:B------:R-:W-:Y:S05]  /*7090*/  BSYNC.RECONVERGENT B2 ;  /* 0x0000000000027941 */ /* 0x000fea0003800200 */
.L_x_7009:
        /* <DEDUP_REMOVED lines=20> */
.L_x_7020:
        /* <DEDUP_REMOVED lines=13> */
.L_x_7022:
[----:B------:R-:W-:Y:S05]  /*72b0*/  BSYNC.RECONVERGENT B4 ;  /* 0x0000000000047941 */ /* 0x000fea0003800200 */
.L_x_7021:
        /* <DEDUP_REMOVED lines=43> */
.L_x_7019:
[----:B------:R-:W-:Y:S05]  /*7570*/  BSYNC.RECONVERGENT B3 ;  /* 0x0000000000037941 */ /* 0x000fea0003800200 */
.L_x_7018:
        /* <DEDUP_REMOVED lines=10> */
.L_x_7017:
[----:B------:R-:W-:Y:S05]  /*7620*/  BSYNC.RECONVERGENT B2 ;  /* 0x0000000000027941 */ /* 0x000fea0003800200 */
.L_x_7016:
        /* <DEDUP_REMOVED lines=20> */
.L_x_7027:
        /* <DEDUP_REMOVED lines=13> */
.L_x_7029:
[----:B------:R-:W-:Y:S05]  /*7840*/  BSYNC.RECONVERGENT B4 ;  /* 0x0000000000047941 */ /* 0x000fea0003800200 */
.L_x_7028:
        /* <DEDUP_REMOVED lines=43> */
.L_x_7026:
[----:B------:R-:W-:Y:S05]  /*7b00*/  BSYNC.RECONVERGENT B3 ;  /* 0x0000000000037941 */ /* 0x000fea0003800200 */
.L_x_7025:
        /* <DEDUP_REMOVED lines=11> */
.L_x_7024:
[----:B------:R-:W-:Y:S05]  /*7bc0*/  BSYNC.RECONVERGENT B2 ;  /* 0x0000000000027941 */ /* 0x000fea0003800200 */
.L_x_7023:
        /* <DEDUP_REMOVED lines=20> */
.L_x_7034:
        /* <DEDUP_REMOVED lines=13> */
.L_x_7036:
[----:B------:R-:W-:Y:S05]  /*7de0*/  BSYNC.RECONVERGENT B4 ;  /* 0x0000000000047941 */ /* 0x000fea0003800200 */
.L_x_7035:
        /* <DEDUP_REMOVED lines=43> */
.L_x_7033:
[----:B------:R-:W-:Y:S05]  /*80a0*/  BSYNC.RECONVERGENT B3 ;  /* 0x0000000000037941 */ /* 0x000fea0003800200 */
.L_x_7032:
        /* <DEDUP_REMOVED lines=10> */
.L_x_7031:
[----:B------:R-:W-:Y:S05]  /*8150*/  BSYNC.RECONVERGENT B2 ;  /* 0x0000000000027941 */ /* 0x000fea0003800200 */
.L_x_7030:
        /* <DEDUP_REMOVED lines=20> */
.L_x_7041:
        /* <DEDUP_REMOVED lines=13> */
.L_x_7043:
[----:B------:R-:W-:Y:S05]  /*8370*/  BSYNC.RECONVERGENT B4 ;  /* 0x0000000000047941 */ /* 0x000fea0003800200 */
.L_x_7042:
        /* <DEDUP_REMOVED lines=40> */
[----:B------:R-:W-:Y:S01]  /*8600*/  MOV R64, R72 ;  /* 0x0000004800407202 */ /* 0x000fe20000000f00 */
[----:B------:R-:W-:Y:S01]  /*8610*/  HFMA2 R72, -RZ, RZ, 0, 0 ;  /* 0x00000000ff487431 */ /* 0x000fe200000001ff */
[----:B------:R-:W-:-:S07]  /*8620*/  LOP3.LUT R6, R6, UR32, R73, 0x96, !PT ;  /* 0x0000002006067c12 */ /* 0x000fce000f8e9649 */
.L_x_7040:
[----:B------:R-:W-:Y:S05]  /*8630*/  BSYNC.RECONVERGENT B3 ;  /* 0x0000000000037941 */ /* 0x000fea0003800200 */
.L_x_7039:
        /* <DEDUP_REMOVED lines=11> */
.L_x_7038:
[----:B------:R-:W-:Y:S05]  /*86f0*/  BSYNC.RECONVERGENT B2 ;  /* 0x0000000000027941 */ /* 0x000fea0003800200 */
.L_x_7037:
        /* <DEDUP_REMOVED lines=20> */
.L_x_7048:
        /* <DEDUP_REMOVED lines=13> */
.L_x_7050:
[----:B------:R-:W-:Y:S05]  /*8910*/  BSYNC.RECONVERGENT B4 ;  /* 0x0000000000047941 */ /* 0x000fea0003800200 */
.L_x_7049:
        /* <DEDUP_REMOVED lines=43> */
.L_x_7047:
[----:B------:R-:W-:Y:S05]  /*8bd0*/  BSYNC.RECONVERGENT B3 ;  /* 0x0000000000037941 */ /* 0x000fea0003800200 */
.L_x_7046:
        /* <DEDUP_REMOVED lines=10> */
.L_x_7045:
[----:B------:R-:W-:Y:S05]  /*8c80*/  BSYNC.RECONVERGENT B2 ;  /* 0x0000000000027941 */ /* 0x000fea0003800200 */
.L_x_7044:
        /* <DEDUP_REMOVED lines=19> */
.L_x_7054:
        /* <DEDUP_REMOVED lines=13> */
.L_x_7056:
[----:B------:R-:W-:Y:S05]  /*8e90*/  BSYNC.RECONVERGENT B3 ;  /* 0x0000000000037941 */ /* 0x000fea0003800200 */
.L_x_7055:
        /* <DEDUP_REMOVED lines=43> */
.L_x_7053:
[----:B------:R-:W-:Y:S05]  /*9150*/  BSYNC.RECONVERGENT B2 ;  /* 0x0000000000027941 */ /* 0x000fea0003800200 */
.L_x_7052:
        /* <DEDUP_REMOVED lines=12> */
.L_x_7001:
[----:B------:R-:W-:Y:S01]  /*9220*/  BSSY.RECONVERGENT B2, `(.L_x_7057) ;  /* 0x0000058000027945 */ /* 0x000fe20003800200 */
[----:B------:R-:W-:Y:S01]  /*9230*/  IMAD.MOV.U32 R64, RZ, RZ, R72 ;  /* 0x000000ffff407224 */ /* 0x000fe200078e0048 */
[----:B01----:R-:W-:Y:S01]  /*9240*/  MOV R33, R62 ;  /* 0x0000003e00217202 */ /* 0x003fe20000000f00 */
        /* <DEDUP_REMOVED lines=18> */
.L_x_7061:
        /* <DEDUP_REMOVED lines=13> */
.L_x_7063:
[----:B------:R-:W-:Y:S05]  /*9440*/  BSYNC.RECONVERGENT B4 ;  /* 0x0000000000047941 */ /* 0x000fea0003800200 */
.L_x_7062:
        /* <DEDUP_REMOVED lines=43> */
.L_x_7060:
[----:B------:R-:W-:Y:S05]  /*9700*/  BSYNC.RECONVERGENT B3 ;  /* 0x0000000000037941 */ /* 0x000fea0003800200 */
.L_x_7059:
        /* <DEDUP_REMOVED lines=9> */
.L_x_7058:
[----:B------:R-:W-:Y:S05]  /*97a0*/  BSYNC.RECONVERGENT B2 ;  /* 0x0000000000027941 */ /* 0x000fea0003800200 */
.L_x_7057:
        /* <DEDUP_REMOVED lines=17> */
.L_x_7068:
        /* <DEDUP_REMOVED lines=13> */
.L_x_7070:
[----:B------:R-:W-:Y:S05]  /*9990*/  BSYNC.RECONVERGENT B4 ;  /* 0x0000000000047941 */ /* 0x000fea0003800200 */
.L_x_7069:
        /* <DEDUP_REMOVED lines=42> */
.L_x_7067:
[----:B------:R-:W-:Y:S05]  /*9c40*/  BSYNC.RECONVERGENT B3 ;  /* 0x0000000000037941 */ /* 0x000fea0003800200 */
.L_x_7066:
        /* <DEDUP_REMOVED lines=9> */
.L_x_7065:
[----:B------:R-:W-:Y:S05]  /*9ce0*/  BSYNC.RECONVERGENT B2 ;  /* 0x0000000000027941 */ /* 0x000fea0003800200 */
.L_x_7064:
        /* <DEDUP_REMOVED lines=17> */
.L_x_7075:
        /* <DEDUP_REMOVED lines=13> */
.L_x_7077:
[----:B------:R-:W-:Y:S05]  /*9ed0*/  BSYNC.RECONVERGENT B4 ;  /* 0x0000000000047941 */ /* 0x000fea0003800200 */
.L_x_7076:
        /* <DEDUP_REMOVED lines=43> */
.L_x_7074:
[----:B------:R-:W-:Y:S05]  /*a190*/  BSYNC.RECONVERGENT B3 ;  /* 0x0000000000037941 */ /* 0x000fea0003800200 */
.L_x_7073:
        /* <DEDUP_REMOVED lines=9> */
.L_x_7072:
[----:B------:R-:W-:Y:S05]  /*a230*/  BSYNC.RECONVERGENT B2 ;  /* 0x0000000000027941 */ /* 0x000fea0003800200 */
.L_x_7071:
        /* <DEDUP_REMOVED lines=17> */
.L_x_7082:
        /* <DEDUP_REMOVED lines=13> */
.L_x_7084:
[----:B------:R-:W-:Y:S05]  /*a420*/  BSYNC.RECONVERGENT B4 ;  /* 0x0000000000047941 */ /* 0x000fea0003800200 */
.L_x_7083:
        /* <DEDUP_REMOVED lines=43> */
.L_x_7081:
[----:B------:R-:W-:Y:S05]  /*a6e0*/  BSYNC.RECONVERGENT B3 ;  /* 0x0000000000037941 */ /* 0x000fea0003800200 */
.L_x_7080:
        /* <DEDUP_REMOVED lines=9> */
.L_x_7079:
[----:B------:R-:W-:Y:S05]  /*a780*/  BSYNC.RECONVERGENT B2 ;  /* 0x0000000000027941 */ /* 0x000fea0003800200 */
.L_x_7078:
        /* <DEDUP_REMOVED lines=17> */
.L_x_7089:
        /* <DEDUP_REMOVED lines=13> */
.L_x_7091:
[----:B------:R-:W-:Y:S05]  /*a970*/  BSYNC.RECONVERGENT B4 ;  /* 0x0000000000047941 */ /* 0x000fea0003800200 */
.L_x_7090:
        /* <DEDUP_REMOVED lines=41> */
[----:B------:R-:W-:Y:S01]  /*ac10*/  LOP3.LUT R6, R6, UR32, R33, 0x96, !PT ;  /* 0x0000002006067c12 */ /* 0x000fe2000f8e9621 */
[----:B------:R-:W-:-:S07]  /*ac20*/  IMAD.MOV.U32 R64, RZ, RZ, R32 ;  /* 0x000000ffff407224 */ /* 0x000fce00078e0020 */
.L_x_7088:
[----:B------:R-:W-:Y:S05]  /*ac30*/  BSYNC.RECONVERGENT B3 ;  /* 0x0000000000037941 */ /* 0x000fea0003800200 */
.L_x_7087:
        /* <DEDUP_REMOVED lines=9> */
.L_x_7086:
[----:B------:R-:W-:Y:S05]  /*acd0*/  BSYNC.RECONVERGENT B2 ;  /* 0x0000000000027941 */ /* 0x000fea0003800200 */
.L_x_7085:
        /* <DEDUP_REMOVED lines=17> */
.L_x_7096:
        /* <DEDUP_REMOVED lines=13> */
.L_x_7098:
[----:B------:R-:W-:Y:S05]  /*aec0*/  BSYNC.RECONVERGENT B4 ;  /* 0x0000000000047941 */ /* 0x000fea0003800200 */
.L_x_7097:
        /* <DEDUP_REMOVED lines=41> */
[----:B------:R-:W-:Y:S01]  /*b160*/  IMAD.MOV.U32 R35, RZ, RZ, RZ ;  /* 0x000000ffff237224 */ /* 0x000fe200078e00ff */
[----:B------:R-:W-:-:S07]  /*b170*/  MOV R64, R34 ;  /* 0x0000002200407202 */ /* 0x000fce0000000f00 */
.L_x_7095:
[----:B------:R-:W-:Y:S05]  /*b180*/  BSYNC.RECONVERGENT B3 ;  /* 0x0000000000037941 */ /* 0x000fea0003800200 */
.L_x_7094:
        /* <DEDUP_REMOVED lines=9> */
.L_x_7093:
[----:B------:R-:W-:Y:S05]  /*b220*/  BSYNC.RECONVERGENT B2 ;  /* 0x0000000000027941 */ /* 0x000fea0003800200 */
.L_x_7092:
        /* <DEDUP_REMOVED lines=17> */
.L_x_7103:
        /* <DEDUP_REMOVED lines=13> */
.L_x_7105:
[----:B------:R-:W-:Y:S05]  /*b410*/  BSYNC.RECONVERGENT B4 ;  /* 0x0000000000047941 */ /* 0x000fea0003800200 */
.L_x_7104:
        /* <DEDUP_REMOVED lines=43> */
.L_x_7102:
[----:B------:R-:W-:Y:S05]  /*b6d0*/  BSYNC.RECONVERGENT B3 ;  /* 0x0000000000037941 */ /* 0x000fea0003800200 */
.L_x_7101:
[----:B------:R-:W-:Y:S01]  /*b6e0*/  I2FP.F32.U32 R34, R52 ;  /* 0x0000003400227245 */ /* 0x000fe20000201000 */
[----:B------:R-:W-:-:S04]  /*b6f0*/  IMAD.MOV.U32 R35, RZ, RZ, 0x2f800000 ;  /* 0x2f800000ff237424 */ /* 0x000fc800078e00ff */
[----:B------:R-:W-:Y:S01]  /*b700*/  FFMA.FTZ R34, R34, R35, 1.1641532182693481445e-10 ;  /* 0x2f00000022227423 */ /* 0x000fe20000010023 */
[----:B------:R-:W-:-:S04]  /*b710*/  SHF.L.U32 R35, R23, 0x10, RZ ;  /* 0x0000001017237819 */ /* 0x000fc800000006ff */
[----:B------:R-:W-:Y:S01]  /*b720*/  FSETP.GTU.FTZ.AND P0, PT, R34, UR5, PT ;  /* 0x0000000522007c0b */ /* 0x000fe2000bf1c000 */
[----:B------:R-:W-:-:S03]  /*b730*/  FMUL.FTZ R35, R35, UR13 ;  /* 0x0000000d23237c20 */ /* 0x000fc60008410000 */
[----:B------:R-:W-:Y:S01]  /*b740*/  SEL R52, RZ, 0x1, P0 ;  /* 0x00000001ff347807 */ /* 0x000fe20000000000 */
[----:B------:R-:W-:-:S05]  /*b750*/  FMUL.FTZ R35, R35, UR12 ;  /* 0x0000000c23237c20 */ /* 0x000fca0008410000 */
[----:B------:R-:W-:-:S07]  /*b760*/  FSEL R34, R35, RZ, !P0 ;  /* 0x000000ff23227208 */ /* 0x000fce0004000000 */
.L_x_7100:
[----:B------:R-:W-:Y:S05]  /*b770*/  BSYNC.RECONVERGENT B2 ;  /* 0x0000000000027941 */ /* 0x000fea0003800200 */
.L_x_7099:
        /* <DEDUP_REMOVED lines=16> */
.L_x_7108:
        /* <DEDUP_REMOVED lines=13> */
.L_x_7110:
[----:B------:R-:W-:Y:S05]  /*b950*/  BSYNC.RECONVERGENT B3 ;  /* 0x0000000000037941 */ /* 0x000fea0003800200 */
.L_x_7109:
        /* <DEDUP_REMOVED lines=43> */
.L_x_7107:
[----:B------:R-:W-:Y:S05]  /*bc10*/  BSYNC.RECONVERGENT B2 ;  /* 0x0000000000027941 */ /* 0x000fea0003800200 */
.L_x_7106:
        /* <DEDUP_REMOVED lines=9> */
.L_x_7051:
[----:B------:R-:W-:Y:S05]  /*bcb0*/  BSYNC.RECONVERGENT B1 ;  /* 0x0000000000017941 */ /* 0x000fea0003800200 */
.L_x_7000:
[----:B------:R-:W-:Y:S01]  /*bcc0*/  IMAD.WIDE.U32 R70, R67, 0x20, R70 ;  /* 0x0000002043467825 */ /* 0x000fe200078e0046 */
[----:B------:R-:W-:Y:S04]  /*bcd0*/  BSSY.RECONVERGENT B1, `(.L_x_7111) ;  /* 0x0000018000017945 */ /* 0x000fe80003800200 */
[----:B-----5:R0:W-:Y:S04]  /*bce0*/  STG.E.128 desc[UR8][R70.64], R36 ;  /* 0x0000002446007986 */ /* 0x0201e8000c101d08 */
[----:B------:R0:W-:Y:S01]  /*bcf0*/  STG.E.128 desc[UR8][R70.64+0x10], R32 ;  /* 0x0000102046007986 */ /* 0x0001e2000c101d08 */
[----:B------:R-:W-:Y:S05]  /*bd00*/  @!P2 BRA `(.L_x_7112) ;  /* 0x000000000050a947 */ /* 0x000fea0003800000 */
[----:B------:R-:W-:Y:S02]  /*bd10*/  SHF.L.U32 R67, R52, 0x10, RZ ;  /* 0x0000001034437819 */ /* 0x000fe400000006ff */
[----:B------:R-:W-:Y:S02]  /*bd20*/  LOP3.LUT R66, R53, 0xffff, RZ, 0xc0, !PT ;  /* 0x0000ffff35427812 */ /* 0x000fe400078ec0ff */
[----:B------:R-:W-:Y:S02]  /*bd30*/  LOP3.LUT R67, R67, 0xff0000, RZ, 0xc0, !PT ;  /* 0x00ff000043437812 */ /* 0x000fe400078ec0ff */
[----:B------:R-:W-:Y:S02]  /*bd40*/  LOP3.LUT R72, R49, 0xff, RZ, 0xc0, !PT ;  /* 0x000000ff31487812 */ /* 0x000fe400078ec0ff */
[----:B------:R-:W-:Y:S02]  /*bd50*/  PRMT R66, R67, 0x4210, R66 ;  /* 0x0000421043427816 */ /* 0x000fe40000000042 */
[----:B------:R-:W-:Y:S01]  /*bd60*/  PRMT R67, R51, 0x7104, RZ ;  /* 0x0000710433437816 */ /* 0x000fe200000000ff */
[----:B------:R-:W-:Y:S01]  /*bd70*/  IMAD.WIDE.U32 R72, R72, 0x1000000, RZ ;  /* 0x0100000048487825 */ /* 0x000fe200078e00ff */
[----:B0-----:R-:W-:-:S02]  /*bd80*/  LOP3.LUT R70, R48, 0xff, RZ, 0xc0, !PT ;  /* 0x000000ff30467812 */ /* 0x001fc400078ec0ff */
        /* <DEDUP_REMOVED lines=12> */
.L_x_7112:
[----:B------:R-:W-:Y:S05]  /*be50*/  BSYNC.RECONVERGENT B1 ;  /* 0x0000000000017941 */ /* 0x000fea0003800200 */
.L_x_7111:
[----:B-1----:R-:W-:Y:S01]  /*be60*/  FADD.FTZ R66, RZ, R16 ;  /* 0x00000010ff427221 */ /* 0x002fe20000010000 */
        /* <DEDUP_REMOVED lines=16> */
[----:B0-----:R-:W-:Y:S01]  /*bf70*/  FADD.FTZ R71, R66, R35 ;  /* 0x0000002342477221 */ /* 0x001fe20000010000 */
        /* <DEDUP_REMOVED lines=54> */
.L_x_7128:
        /* <DEDUP_REMOVED lines=17> */
[----:B------:R-:W-:Y:S02]  /*c3f0*/  SHF.L.U32 R69, R28, 0x10, RZ ;  /* 0x000000101c457819 */ /* 0x000fe400000006ff */
[----:B------:R-:W-:Y:S01]  /*c400*/  PRMT R70, R2, 0x7632, R70 ;  /* 0x0000763202467816 */ /* 0x000fe20000000046 */
[C---:B------:R-:W-:Y:S01]  /*c410*/  FADD.FTZ R16, -R66.reuse, R16 ;  /* 0x0000001042107221 */ /* 0x040fe20000010100 */
[C---:B------:R-:W-:Y:S01]  /*c420*/  FADD.FTZ R68, -R66.reuse, R37 ;  /* 0x0000002542447221 */ /* 0x040fe20000010100 */
[----:B------:R-:W-:Y:S01]  /*c430*/  FADD.FTZ R18, -R66, R18 ;  /* 0x0000001242127221 */ /* 0x000fe20000010100 */
[----:B------:R-:W-:Y:S01]  /*c440*/  PRMT R72, R24, 0x7632, R72 ;  /* 0x0000763218487816 */ /* 0x000fe20000000048 */
[C---:B------:R-:W-:Y:S01]  /*c450*/  FMUL.FTZ R16, R71.reuse, R16 ;  /* 0x0000001047107220 */ /* 0x040fe20000410000 */
[C---:B------:R-:W-:Y:S01]  /*c460*/  FMUL.FTZ R37, R71.reuse, R68 ;  /* 0x0000004447257220 */ /* 0x040fe20000410000 */
[----:B------:R-:W-:Y:S01]  /*c470*/  FADD.FTZ R68, -R66, R17 ;  /* 0x0000001142447221 */ /* 0x000fe20000010100 */
[----:B------:R-:W-:Y:S01]  /*c480*/  FMUL.FTZ R18, R71, R18 ;  /* 0x0000001247127220 */ /* 0x000fe20000410000 */
[----:B------:R-:W-:Y:S01]  /*c490*/  FFMA.FTZ R16, R16, R67, R69 ;  /* 0x0000004310107223 */ /* 0x000fe20000010045 */
[----:B------:R-:W-:Y:S01]  /*c4a0*/  SHF.L.U32 R69, R29, 0x10, RZ ;  /* 0x000000101d457819 */ /* 0x000fe200000006ff */
[----:B------:R-:W-:Y:S01]  /*c4b0*/  IMAD.U32 R67, R55, 0x10000, RZ ;  /* 0x0001000037437824 */ /* 0x000fe200078e00ff */
[----:B------:R-:W-:Y:S01]  /*c4c0*/  SHF.L.U32 R72, R72, 0x10, RZ ;  /* 0x0000001048487819 */ /* 0x000fe200000006ff */
[----:B------:R-:W-:-:S02]  /*c4d0*/  IMAD.U32 R70, R70, 0x10000, RZ ;  /* 0x0001000046467824 */ /* 0x000fc400078e00ff */
[C---:B------:R-:W-:Y:S01]  /*c4e0*/  FADD.FTZ R12, -R66.reuse, R12 ;  /* 0x0000000c420c7221 */ /* 0x040fe20000010100 */
[----:B------:R-:W-:Y:S01]  /*c4f0*/  FMUL.FTZ R17, R71, R68 ;  /* 0x0000004447117220 */ /* 0x000fe20000410000 */
[----:B------:R-:W-:Y:S01]  /*c500*/  FADD.FTZ R68, -R66, R19 ;  /* 0x0000001342447221 */ /* 0x000fe20000010100 */
[----:B------:R-:W-:Y:S01]  /*c510*/  FFMA.FTZ R18, R18, R67, R69 ;  /* 0x0000004312127223 */ /* 0x000fe20000010045 */
[----:B------:R-:W-:Y:S01]  /*c520*/  SHF.L.U32 R69, R30, 0x10, RZ ;  /* 0x000000101e457819 */ /* 0x000fe200000006ff */
[----:B------:R-:W-:Y:S01]  /*c530*/  FFMA.FTZ R37, R37, R70, R72 ;  /* 0x0000004625257223 */ /* 0x000fe20000010048 */
[----:B------:R-:W-:Y:S02]  /*c540*/  IMAD.U32 R67, R54, 0x10000, RZ ;  /* 0x0001000036437824 */ /* 0x000fe400078e00ff */
[----:B------:R-:W-:Y:S01]  /*c550*/  FMUL.FTZ R12, R71, R12 ;  /* 0x0000000c470c7220 */ /* 0x000fe20000410000 */
[----:B------:R-:W-:Y:S01]  /*c560*/  SHF.L.U32 R72, R42, 0x10, RZ ;  /* 0x000000102a487819 */ /* 0x000fe200000006ff */
[----:B------:R-:W-:-:S02]  /*c570*/  IMAD.U32 R70, R43, 0x10000, RZ ;  /* 0x000100002b467824 */ /* 0x000fc400078e00ff */
[----:B------:R-:W-:Y:S01]  /*c580*/  FMUL.FTZ R19, R71, R68 ;  /* 0x0000004447137220 */ /* 0x000fe20000410000 */
[C---:B------:R-:W-:Y:S01]  /*c590*/  FADD.FTZ R14, -R66.reuse, R14 ;  /* 0x0000000e420e7221 */ /* 0x040fe20000010100 */
[----:B------:R-:W-:Y:S01]  /*c5a0*/  FADD.FTZ R68, -R66, R13 ;  /* 0x0000000d42447221 */ /* 0x000fe20000010100 */
[----:B------:R-:W-:Y:S01]  /*c5b0*/  FFMA.FTZ R12, R12, R67, R69 ;  /* 0x000000430c0c7223 */ /* 0x000fe20000010045 */
[----:B------:R-:W-:Y:S01]  /*c5c0*/  SHF.L.U32 R69, R31, 0x10, RZ ;  /* 0x000000101f457819 */ /* 0x000fe200000006ff */
[----:B------:R-:W-:Y:S01]  /*c5d0*/  FFMA.FTZ R17, R17, R70, R72 ;  /* 0x0000004611117223 */ /* 0x000fe20000010048 */
[----:B------:R-:W-:Y:S02]  /*c5e0*/  IMAD.U32 R67, R0, 0x10000, RZ ;  /* 0x0001000000437824 */ /* 0x000fe400078e00ff */
[C---:B------:R-:W-:Y:S01]  /*c5f0*/  FMUL.FTZ R14, R71.reuse, R14 ;  /* 0x0000000e470e7220 */ /* 0x040fe20000410000 */
[----:B------:R-:W-:Y:S01]  /*c600*/  SHF.L.U32 R72, R40, 0x10, RZ ;  /* 0x0000001028487819 */ /* 0x000fe200000006ff */
[----:B------:R-:W-:Y:S01]  /*c610*/  FMUL.FTZ R13, R71, R68 ;  /* 0x00000044470d7220 */ /* 0x000fe20000410000 */
[----:B------:R-:W-:-:S02]  /*c620*/  IMAD.U32 R70, R41, 0x10000, RZ ;  /* 0x0001000029467824 */ /* 0x000fc400078e00ff */
[----:B------:R-:W-:Y:S01]  /*c630*/  FADD.FTZ R68, -R66, R15 ;  /* 0x0000000f42447221 */ /* 0x000fe20000010100 */
[----:B------:R-:W-:Y:S01]  /*c640*/  FFMA.FTZ R15, R14, R67, R69 ;  /* 0x000000430e0f7223 */ /* 0x000fe20000010045 */
[----:B------:R-:W-:Y:S01]  /*c650*/  SHF.L.U32 R69, R8, 0x10, RZ ;  /* 0x0000001008457819 */ /* 0x000fe200000006ff */
[----:B------:R-:W-:Y:S01]  /*c660*/  FFMA.FTZ R19, R19, R70, R72 ;  /* 0x0000004613137223 */ /* 0x000fe20000010048 */
[----:B------:R-:W-:Y:S02]  /*c670*/  IMAD.U32 R67, R9, 0x10000, RZ ;  /* 0x0001000009437824 */ /* 0x000fe400078e00ff */
[----:B------:R-:W-:Y:S01]  /*c680*/  FMUL.FTZ R14, R71, R68 ;  /* 0x00000044470e7220 */ /* 0x000fe20000410000 */
[----:B------:R-:W-:Y:S01]  /*c690*/  SHF.L.U32 R72, R10, 0x10, RZ ;  /* 0x000000100a487819 */ /* 0x000fe200000006ff */
[----:B------:R-:W-:Y:S02]  /*c6a0*/  IMAD.U32 R70, R11, 0x10000, RZ ;  /* 0x000100000b467824 */ /* 0x000fe400078e00ff */
[----:B------:R-:W-:Y:S01]  /*c6b0*/  FADD.FTZ R36, -R66, R36 ;  /* 0x0000002442247221 */ /* 0x000fe20000010100 */
[----:B------:R-:W-:Y:S01]  /*c6c0*/  FFMA.FTZ R14, R14, R67, R69 ;  /* 0x000000430e0e7223 */ /* 0x000fe20000010045 */
[----:B------:R-:W-:Y:S01]  /*c6d0*/  SHF.L.U32 R69, R24, 0x10, RZ ;  /* 0x0000001018457819 */ /* 0x000fe200000006ff */
[----:B------:R-:W-:Y:S01]  /*c6e0*/  FFMA.FTZ R13, R13, R70, R72 ;  /* 0x000000460d0d7223 */ /* 0x000fe20000010048 */
[----:B------:R-:W-:-:S02]  /*c6f0*/  IMAD.U32 R67, R2, 0x10000, RZ ;  /* 0x0001000002437824 */ /* 0x000fc400078e00ff */
[----:B------:R-:W-:Y:S01]  /*c700*/  FMUL.FTZ R36, R71, R36 ;  /* 0x0000002447247220 */ /* 0x000fe20000410000 */
[----:B------:R-:W-:Y:S01]  /*c710*/  PRMT R72, R3, 0x7632, R72 ;  /* 0x0000763203487816 */ /* 0x000fe20000000048 */
[----:B------:R-:W-:Y:S01]  /*c720*/  VIADD R68, R63, 0xffffffff ;  /* 0xffffffff3f447836 */ /* 0x000fe20000000000 */
[C---:B------:R-:W-:Y:S01]  /*c730*/  PRMT R74, R25.reuse, 0x7632, R74 ;  /* 0x00007632194a7816 */ /* 0x040fe2000000004a */
[C---:B------:R-:W-:Y:S01]  /*c740*/  FADD.FTZ R38, -R66.reuse, R38 ;  /* 0x0000002642267221 */ /* 0x040fe20000010100 */
[C---:B------:R-:W-:Y:S01]  /*c750*/  FADD.FTZ R70, -R66.reuse, R39 ;  /* 0x0000002742467221 */ /* 0x040fe20000010100 */
[----:B------:R-:W-:Y:S01]  /*c760*/  FADD.FTZ R32, -R66, R32 ;  /* 0x0000002042207221 */ /* 0x000fe20000010100 */
[----:B------:R-:W-:Y:S01]  /*c770*/  FFMA.FTZ R36, R36, R67, R69 ;  /* 0x0000004324247223 */ /* 0x000fe20000010045 */
[----:B------:R-:W-:Y:S01]  /*c780*/  SHF.L.U32 R69, R25, 0x10, RZ ;  /* 0x0000001019457819 */ /* 0x000fe200000006ff */
[----:B------:R-:W-:Y:S01]  /*c790*/  IMAD R65, R68, R65, RZ ;  /* 0x0000004144417224 */ /* 0x000fe200078e02ff */
[----:B------:R-:W-:Y:S01]  /*c7a0*/  SHF.L.U32 R72, R72, 0x10, RZ ;  /* 0x0000001048487819 */ /* 0x000fe200000006ff */
[----:B------:R-:W-:-:S02]  /*c7b0*/  IMAD.U32 R67, R3, 0x10000, RZ ;  /* 0x0001000003437824 */ /* 0x000fc400078e00ff */
[C---:B------:R-:W-:Y:S01]  /*c7c0*/  FMUL.FTZ R38, R71.reuse, R38 ;  /* 0x0000002647267220 */ /* 0x040fe20000410000 */
[----:B------:R-:W-:Y:S02]  /*c7d0*/  IMAD.U32 R74, R74, 0x10000, RZ ;  /* 0x000100004a4a7824 */ /* 0x000fe400078e00ff */
[C---:B------:R-:W-:Y:S01]  /*c7e0*/  FMUL.FTZ R39, R71.reuse, R70 ;  /* 0x0000004647277220 */ /* 0x040fe20000410000 */
[----:B------:R-:W-:Y:S01]  /*c7f0*/  FADD.FTZ R68, -R66, R33 ;  /* 0x0000002142447221 */ /* 0x000fe20000010100 */
[----:B------:R-:W-:Y:S01]  /*c800*/  FMUL.FTZ R32, R71, R32 ;  /* 0x0000002047207220 */ /* 0x000fe20000410000 */
[----:B------:R-:W-:Y:S01]  /*c810*/  SHF.L.U32 R33, R4, 0x10, RZ ;  /* 0x0000001004217819 */ /* 0x000fe200000006ff */
[----:B------:R-:W-:Y:S02]  /*c820*/  IMAD.U32 R63, R26, 0x10000, RZ ;  /* 0x000100001a3f7824 */ /* 0x000fe400078e00ff */
[----:B------:R-:W-:Y:S01]  /*c830*/  FFMA.FTZ R38, R38, R67, R69 ;  /* 0x0000004326267223 */ /* 0x000fe20000010045 */
[----:B------:R-:W-:Y:S01]  /*c840*/  FFMA.FTZ R39, R39, R72, R74 ;  /* 0x0000004827277223 */ /* 0x000fe2000001004a */
[----:B------:R-:W-:Y:S01]  /*c850*/  PRMT R70, R4, 0x7632, R70 ;  /* 0x0000763204467816 */ /* 0x000fe20000000046 */
[----:B------:R-:W-:Y:S01]  /*c860*/  FMUL.FTZ R67, R71, R68 ;  /* 0x0000004447437220 */ /* 0x000fe20000410000 */
[----:B------:R-:W-:Y:S01]  /*c870*/  PRMT R72, R26, 0x7632, R72 ;  /* 0x000076321a487816 */ /* 0x000fe20000000048 */
[----:B------:R-:W-:Y:S01]  /*c880*/  FFMA.FTZ R68, R32, R33, R63 ;  /* 0x0000002120447223 */ /* 0x000fe2000001003f */
[----:B------:R-:W-:Y:S01]  /*c890*/  SHF.L.U32 R70, R70, 0x10, RZ ;  /* 0x0000001046467819 */ /* 0x000fe200000006ff */
[----:B------:R-:W1:Y:S01]  /*c8a0*/  LDC.64 R32, c[0x0][0x428] ;  /* 0x00010a00ff207b82 */ /* 0x000e620000000a00 */
[----:B------:R-:W-:Y:S01]  /*c8b0*/  FADD.FTZ R34, -R66, R34 ;  /* 0x0000002242227221 */ /* 0x000fe20000010100 */
[----:B------:R-:W-:-:S02]  /*c8c0*/  IMAD.U32 R72, R72, 0x10000, RZ ;  /* 0x0001000048487824 */ /* 0x000fc400078e00ff */
[----:B------:R-:W-:Y:S01]  /*c8d0*/  FADD.FTZ R66, -R66, R35 ;  /* 0x0000002342427221 */ /* 0x000fe20000010100 */
[----:B------:R-:W-:Y:S01]  /*c8e0*/  PRMT R74, R27, 0x7632, R74 ;  /* 0x000076321b4a7816 */ /* 0x000fe2000000004a */
[----:B------:R-:W-:Y:S01]  /*c8f0*/  FMUL.FTZ R34, R71, R34 ;  /* 0x0000002247227220 */ /* 0x000fe20000410000 */
[--C-:B------:R-:W-:Y:S01]  /*c900*/  FFMA.FTZ R63, R67, R70, R72.reuse ;  /* 0x00000046433f7223 */ /* 0x100fe20000010048 */
[----:B------:R-:W-:Y:S02]  /*c910*/  SHF.R.S32.HI R70, RZ, 0x1f, R65 ;  /* 0x0000001fff467819 */ /* 0x000fe40000011441 */
[----:B------:R-:W-:Y:S01]  /*c920*/  PRMT R72, R5, 0x7632, R72 ;  /* 0x0000763205487816 */ /* 0x000fe20000000048 */
[----:B------:R-:W-:Y:S01]  /*c930*/  IMAD.U32 R74, R74, 0x10000, RZ ;  /* 0x000100004a4a7824 */ /* 0x000fe200078e00ff */
[----:B------:R-:W-:Y:S01]  /*c940*/  LEA.HI R70, R70, R65, RZ, 0x3 ;  /* 0x0000004146467211 */ /* 0x000fe200078f18ff */
[----:B------:R-:W-:Y:S01]  /*c950*/  FMUL.FTZ R65, R71, R66 ;  /* 0x0000004247417220 */ /* 0x000fe20000410000 */
[----:B------:R-:W-:Y:S01]  /*c960*/  SHF.L.U32 R72, R72, 0x10, RZ ;  /* 0x0000001048487819 */ /* 0x000fe200000006ff */
[----:B------:R-:W-:Y:S01]  /*c970*/  IMAD.U32 R71, R27, 0x10000, RZ ;  /* 0x000100001b477824 */ /* 0x000fe200078e00ff */
[----:B------:R-:W-:-:S02]  /*c980*/  SHF.L.U32 R69, R5, 0x10, RZ ;  /* 0x0000001005457819 */ /* 0x000fc400000006ff */
[----:B------:R-:W-:Y:S01]  /*c990*/  LEA.HI.SX32 R35, R70, R61, 0x1d ;  /* 0x0000003d46237211 */ /* 0x000fe200078feaff */
[----:B------:R-:W-:Y:S01]  /*c9a0*/  FFMA.FTZ R65, R65, R72, R74 ;  /* 0x0000004841417223 */ /* 0x000fe2000001004a */
[----:B------:R-:W-:Y:S01]  /*c9b0*/  F2FP.BF16.F32.PACK_AB R15, R14, R15 ;  /* 0x0000000f0e0f723e */ /* 0x000fe200000010ff */
[----:B------:R-:W-:Y:S01]  /*c9c0*/  FFMA.FTZ R66, R34, R69, R71 ;  /* 0x0000004522427223 */ /* 0x000fe20000010047 */
[----:B------:R-:W-:Y:S02]  /*c9d0*/  IADD3 R67, PT, PT, R35, 0x20, RZ ;  /* 0x0000002023437810 */ /* 0x000fe40007ffe0ff */
[----:B------:R-:W-:Y:S01]  /*c9e0*/  F2FP.BF16.F32.PACK_AB R14, R13, R12 ;  /* 0x0000000c0d0e723e */ /* 0x000fe200000010ff */
[--C-:B-1----:R-:W-:Y:S01]  /*c9f0*/  IMAD.WIDE.U32 R34, R35, 0x10, R32.reuse ;  /* 0x0000001023227825 */ /* 0x102fe200078e0020 */
[----:B------:R-:W-:Y:S02]  /*ca00*/  F2FP.BF16.F32.PACK_AB R13, R19, R18 ;  /* 0x00000012130d723e */ /* 0x000fe400000010ff */
[----:B------:R-:W-:Y:S01]  /*ca10*/  F2FP.BF16.F32.PACK_AB R12, R17, R16 ;  /* 0x00000010110c723e */ /* 0x000fe200000010ff */
[----:B------:R-:W-:Y:S01]  /*ca20*/  IMAD.WIDE.U32 R32, R67, 0x10, R32 ;  /* 0x0000001043207825 */ /* 0x000fe200078e0020 */
[----:B------:R-:W-:-:S02]  /*ca30*/  F2FP.BF16.F32.PACK_AB R19, R65, R66 ;  /* 0x000000424113723e */ /* 0x000fc400000010ff */
[----:B------:R-:W-:Y:S01]  /*ca40*/  F2FP.BF16.F32.PACK_AB R18, R63, R68 ;  /* 0x000000443f12723e */ /* 0x000fe200000010ff */
[----:B------:R1:W-:Y:S01]  /*ca50*/  STG.E.128 desc[UR8][R34.64], R12 ;  /* 0x0000000c22007986 */ /* 0x0003e2000c101d08 */
[----:B------:R-:W-:Y:S02]  /*ca60*/  F2FP.BF16.F32.PACK_AB R17, R39, R38 ;  /* 0x000000262711723e */ /* 0x000fe400000010ff */
[----:B------:R-:W-:-:S05]  /*ca70*/  F2FP.BF16.F32.PACK_AB R16, R37, R36 ;  /* 0x000000242510723e */ /* 0x000fca00000010ff */
[----:B------:R1:W-:Y:S02]  /*ca80*/  STG.E.128 desc[UR8][R32.64], R16 ;  /* 0x0000001020007986 */ /* 0x0003e4000c101d08 */
.L_x_7115:
[----:B------:R-:W-:Y:S05]  /*ca90*/  BSYNC.RECONVERGENT B1 ;  /* 0x0000000000017941 */ /* 0x000fea0003800200 */
.L_x_7114:
[----:B-1----:R-:W1:Y:S02]  /*caa0*/  LDC.64 R12, c[0x0][0x380] ;  /* 0x0000e000ff0c7b82 */ /* 0x002e640000000a00 */
[----:B-1----:R-:W-:-:S05]  /*cab0*/  IMAD R60, R12, 0x4, R60 ;  /* 0x000000040c3c7824 */ /* 0x002fca00078e023c */
[----:B------:R-:W-:-:S13]  /*cac0*/  ISETP.GE.AND P0, PT, R60, R13, PT ;  /* 0x0000000d3c00720c */ /* 0x000fda0003f06270 */
[----:B------:R-:W-:Y:S05]  /*cad0*/  @!P0 BRA `(.L_x_7116) ;  /* 0xffffff3c00b48947 */ /* 0x000fea000383ffff */
[----:B------:R-:W-:Y:S05]  /*cae0*/  BSYNC B0 ;  /* 0x0000000000007941 */ /* 0x000fea0003800000 */
.L_x_6884:
[----:B------:R-:W-:Y:S05]  /*caf0*/  EXIT ;  /* 0x000000000000794d */ /* 0x000fea0003800000 */
.L_x_7113:
        /* <DEDUP_REMOVED lines=8> */
.L_x_7118:
[----:B------:R-:W-:Y:S05]  /*cb80*/  BSYNC B1 ;  /* 0x0000000000017941 */ /* 0x000fea0003800000 */
.L_x_7117:
        /* <DEDUP_REMOVED lines=9> */
.L_x_7119:
[----:B------:R-:W-:Y:S02]  /*cc20*/  IMAD.MOV.U32 R70, RZ, RZ, 0x4 ;  /* 0x00000004ff467424 */ /* 0x000fe400078e00ff */
[----:B------:R-:W-:-:S05]  /*cc30*/  FADD.FTZ R74, R72, R66 ;  /* 0x00000042484a7221 */ /* 0x000fca0000010000 */
[----:B------:R-:W-:-:S07]  /*cc40*/  MOV R77, R74 ;  /* 0x0000004a004d7202 */ /* 0x000fce0000000f00 */
[----:B------:R-:W-:Y:S05]  /*cc50*/  WARPSYNC.COLLECTIVE R68, `(.L_x_7120) ;  /* 0x0000000044087348 */ /* 0x000fea0003c00000 */
[----:B------:R0:W1:Y:S02]  /*cc60*/  SHFL.BFLY P2, R66, R77, R70, R69 ;  /* 0x0c0000464d427389 */ /* 0x0000640000040045 */
[----:B01----:R-:W-:Y:S05]  /*cc70*/  ENDCOLLECTIVE ;  /* 0x000000000000791b */ /* 0x003fea0003800000 */
.L_x_7120:
[----:B------:R-:W-:Y:S02]  /*cc80*/  IMAD.MOV.U32 R70, RZ, RZ, 0x8 ;  /* 0x00000008ff467424 */ /* 0x000fe400078e00ff */
[----:B------:R-:W-:-:S05]  /*cc90*/  FADD.FTZ R75, R74, R66 ;  /* 0x000000424a4b7221 */ /* 0x000fca0000010000 */
[----:B------:R-:W-:-:S07]  /*cca0*/  MOV R77, R75 ;  /* 0x0000004b004d7202 */ /* 0x000fce0000000f00 */
[----:B------:R-:W-:Y:S05]  /*ccb0*/  WARPSYNC.COLLECTIVE R68, `(.L_x_7121) ;  /* 0x0000000044087348 */ /* 0x000fea0003c00000 */
[----:B------:R0:W1:Y:S02]  /*ccc0*/  SHFL.BFLY P2, R66, R77, R70, R69 ;  /* 0x0c0000464d427389 */ /* 0x0000640000040045 */
[----:B01----:R-:W-:Y:S05]  /*ccd0*/  ENDCOLLECTIVE ;  /* 0x000000000000791b */ /* 0x003fea0003800000 */
.L_x_7121:
[----:B------:R-:W-:Y:S02]  /*cce0*/  IMAD.MOV.U32 R70, RZ, RZ, 0x10 ;  /* 0x00000010ff467424 */ /* 0x000fe400078e00ff */
[----:B------:R-:W-:-:S05]  /*ccf0*/  FADD.FTZ R76, R75, R66 ;  /* 0x000000424b4c7221 */ /* 0x000fca0000010000 */
[----:B------:R-:W-:-:S07]  /*cd00*/  MOV R77, R76 ;  /* 0x0000004c004d7202 */ /* 0x000fce0000000f00 */
[----:B------:R-:W-:Y:S05]  /*cd10*/  WARPSYNC.COLLECTIVE R68, `(.L_x_7122) ;  /* 0x0000000044087348 */ /* 0x000fea0003c00000 */
[----:B------:R0:W1:Y:S02]  /*cd20*/  SHFL.BFLY P2, R66, R77, R70, R69 ;  /* 0x0c0000464d427389 */ /* 0x0000640000040045 */
[----:B01----:R-:W-:Y:S05]  /*cd30*/  ENDCOLLECTIVE ;  /* 0x000000000000791b */ /* 0x003fea0003800000 */
.L_x_7122:
        /* <DEDUP_REMOVED lines=40> */
.L_x_7123:
[----:B------:R-:W-:Y:S01]  /*cfc0*/  MOV R70, 0x2 ;  /* 0x0000000200467802 */ /* 0x000fe20000000f00 */
[----:B------:R-:W-:-:S04]  /*cfd0*/  FADD.FTZ R72, R71, R66 ;  /* 0x0000004247487221 */ /* 0x000fc80000010000 */
[----:B------:R-:W-:-:S07]  /*cfe0*/  IMAD.MOV.U32 R77, RZ, RZ, R72 ;  /* 0x000000ffff4d7224 */ /* 0x000fce00078e0048 */
[----:B------:R-:W-:Y:S05]  /*cff0*/  WARPSYNC.COLLECTIVE R68, `(.L_x_7124) ;  /* 0x0000000044087348 */ /* 0x000fea0003c00000 */
[----:B------:R0:W1:Y:S02]  /*d000*/  SHFL.BFLY P2, R66, R77, R70, R69 ;  /* 0x0c0000464d427389 */ /* 0x0000640000040045 */
[----:B01----:R-:W-:Y:S05]  /*d010*/  ENDCOLLECTIVE ;  /* 0x000000000000791b */ /* 0x003fea0003800000 */
.L_x_7124:
[----:B------:R-:W-:Y:S02]  /*d020*/  HFMA2 R70, -RZ, RZ, 0, 2.384185791015625e-07 ;  /* 0x00000004ff467431 */ /* 0x000fe400000001ff */
[----:B------:R-:W-:-:S04]  /*d030*/  FADD.FTZ R74, R72, R66 ;  /* 0x00000042484a7221 */ /* 0x000fc80000010000 */
[----:B------:R-:W-:-:S07]  /*d040*/  IMAD.MOV.U32 R77, RZ, RZ, R74 ;  /* 0x000000ffff4d7224 */ /* 0x000fce00078e004a */
[----:B------:R-:W-:Y:S05]  /*d050*/  WARPSYNC.COLLECTIVE R68, `(.L_x_7125) ;  /* 0x0000000044087348 */ /* 0x000fea0003c00000 */
[----:B------:R0:W1:Y:S02]  /*d060*/  SHFL.BFLY P2, R66, R77, R70, R69 ;  /* 0x0c0000464d427389 */ /* 0x0000640000040045 */
[----:B01----:R-:W-:Y:S05]  /*d070*/  ENDCOLLECTIVE ;  /* 0x000000000000791b */ /* 0x003fea0003800000 */
.L_x_7125:
[----:B------:R-:W-:Y:S01]  /*d080*/  MOV R70, 0x8 ;  /* 0x0000000800467802 */ /* 0x000fe20000000f00 */
[----:B------:R-:W-:-:S04]  /*d090*/  FADD.FTZ R75, R74, R66 ;  /* 0x000000424a4b7221 */ /* 0x000fc80000010000 */
[----:B------:R-:W-:-:S07]  /*d0a0*/  IMAD.MOV.U32 R77, RZ, RZ, R75 ;  /* 0x000000ffff4d7224 */ /* 0x000fce00078e004b */
[----:B------:R-:W-:Y:S05]  /*d0b0*/  WARPSYNC.COLLECTIVE R68, `(.L_x_7126) ;  /* 0x0000000044087348 */ /* 0x000fea0003c00000 */
[----:B------:R0:W1:Y:S02]  /*d0c0*/  SHFL.BFLY P2, R66, R77, R70, R69 ;  /* 0x0c0000464d427389 */ /* 0x0000640000040045 */
[----:B01----:R-:W-:Y:S05]  /*d0d0*/  ENDCOLLECTIVE ;  /* 0x000000000000791b */ /* 0x003fea0003800000 */
.L_x_7126:
[----:B------:R-:W-:Y:S02]  /*d0e0*/  HFMA2 R70, -RZ, RZ, 0, 9.5367431640625e-07 ;  /* 0x00000010ff467431 */ /* 0x000fe400000001ff */
[----:B------:R-:W-:-:S04]  /*d0f0*/  FADD.FTZ R76, R75, R66 ;  /* 0x000000424b4c7221 */ /* 0x000fc80000010000 */
[----:B------:R-:W-:-:S07]  /*d100*/  IMAD.MOV.U32 R77, RZ, RZ, R76 ;  /* 0x000000ffff4d7224 */ /* 0x000fce00078e004c */
[----:B------:R-:W-:Y:S05]  /*d110*/  WARPSYNC.COLLECTIVE R68, `(.L_x_7127) ;  /* 0x0000000044087348 */ /* 0x000fea0003c00000 */
[----:B------:R0:W1:Y:S02]  /*d120*/  SHFL.BFLY P2, R66, R77, R70, R69 ;  /* 0x0c0000464d427389 */ /* 0x0000640000040045 */
[----:B01----:R-:W-:Y:S05]  /*d130*/  ENDCOLLECTIVE ;  /* 0x000000000000791b */ /* 0x003fea0003800000 */
.L_x_7127:
[----:B------:R-:W-:Y:S05]  /*d140*/  BRA `(.L_x_7128) ;  /* 0xfffffff000647947 */ /* 0x000fea000383ffff */
.L_x_7129:
        /* <DEDUP_REMOVED lines=11> */
.L_x_20280:


//--------------------- .text._ZN10layer_norm13ln_fwd_kernelINS_13Kernel_traitsI13__nv_bfloat16S2_fS2_fjLj512ELj1ELj4ELj1ELj16ENS_18Kernel_traits_baseILj512ES2_S2_fS2_fjLj128EEEEELb1ELb1ELb0ELb0EEEvNS_9FwdParamsE --------------------------
	.section	.text._ZN10layer_norm13ln_fwd_kernelINS_13Kernel_traitsI13__nv_bfloat16S2_fS2_fjLj512ELj1ELj4ELj1ELj16ENS_18Kernel_traits_baseILj512ES2_S2_fS2_fjLj128EEEEELb1ELb1ELb0ELb0EEEvNS_9FwdParamsE,"ax",@progbits
	.align	128
        .global         _ZN10layer_norm13ln_fwd_kernelINS_13Kernel_traitsI13__nv_bfloat16S2_fS2_fjLj512ELj1ELj4ELj1ELj16ENS_18Kernel_traits_baseILj512ES2_S2_fS2_fjLj128EEEEELb1ELb1ELb0ELb0EEEvNS_9FwdParamsE
        .type           _ZN10layer_norm13ln_fwd_kernelINS_13Kernel_traitsI13__nv_bfloat16S2_fS2_fjLj512ELj1ELj4ELj1ELj16ENS_18Kernel_traits_baseILj512ES2_S2_fS2_fjLj128EEEEELb1ELb1ELb0ELb0EEEvNS_9FwdParamsE,@function
        .size           _ZN10layer_norm13ln_fwd_kernelINS_13Kernel_traitsI13__nv_bfloat16S2_fS2_fjLj512ELj1ELj4ELj1ELj16ENS_18Kernel_traits_baseILj512ES2_S2_fS2_fjLj128EEEEELb1ELb1ELb0ELb0EEEvNS_9FwdParamsE,(.L_x_20281 - _ZN10layer_norm13ln_fwd_kernelINS_13Kernel_traitsI13__nv_bfloat16S2_fS2_fjLj512ELj1ELj4ELj1ELj16ENS_18Kernel_traits_baseILj512ES2_S2_fS2_fjLj128EEEEELb1ELb1ELb0ELb0EEEvNS_9FwdParamsE)
        .other          _ZN10layer_norm13ln_fwd_kernelINS_13Kernel_traitsI13__nv_bfloat16S2_fS2_fjLj512ELj1ELj4ELj1ELj16ENS_18Kernel_traits_baseILj512ES2_S2_fS2_fjLj128EEEEELb1ELb1ELb0ELb0EEEvNS_9FwdParamsE,@"STO_CUDA_ENTRY STV_DEFAULT"
_ZN10layer_norm13ln_fwd_kernelINS_13Kernel_traitsI13__nv_bfloat16S2_fS2_fjLj512ELj1ELj4ELj1ELj16ENS_18Kernel_traits_baseILj512ES2_S2_fS2_fjLj128EEEEELb1ELb1ELb0ELb0EEEvNS_9FwdParamsE:
.text._ZN10layer_norm13ln_fwd_kernelINS_13Kernel_traitsI13__nv_bfloat16S2_fS2_fjLj512ELj1ELj4ELj1ELj16ENS_18Kernel_traits_baseILj512ES2_S2_fS2_fjLj128EEEEELb1ELb1ELb0ELb0EEEvNS_9FwdParamsE:
        /* <DEDUP_REMOVED lines=69> */
.L_x_7133:
[----:B------:R-:W-:Y:S05]  /*0450*/  BSYNC.RECONVERGENT B1 ;  /* 0x0000000000017941 */ /* 0x000fea0003800200 */
.L_x_7132:
        /* <DEDUP_REMOVED lines=11> */
.L_x_7131:
        /* <DEDUP_REMOVED lines=21> */
.L_x_7134:
[----:B------:R-:W-:Y:S05]  /*0660*/  BSYNC.RECONVERGENT B0 ;  /* 0x0000000000007941 */ /* 0x000fea0003800200 */
.L_x_7130:
[----:B------:R-:W1:Y:S02]  /*0670*/  LDCU UR4, c[0x0][0x384] ;  /* 0x00007080ff0477ac */ /* 0x000e640008000800 */
[----:B-1----:R-:W-:-:S13]  /*0680*/  ISETP.GE.AND P0, PT, R4, UR4, PT ;  /* 0x0000000404007c0c */ /* 0x002fda000bf06270 */
[----:B------:R-:W-:Y:S05]  /*0690*/  @P0 EXIT ;  /* 0x000000000000094d */ /* 0x000fea0003800000 */
[----:B------:R-:W-:Y:S01]  /*06a0*/  IMAD.HI.U32 R7, R2, -0x326172a9, RZ ;  /* 0xcd9e8d5702077827 */ /* 0x000fe200078e00ff */
[----:B------:R-:W1:Y:S01]  /*06b0*/  LDCU.64 UR4, c[0x0][0x3e0] ;  /* 0x00007c00ff0477ac */ /* 0x000e620008000a00 */
[----:B------:R-:W-:Y:S01]  /*06c0*/  BSSY B0, `(.L_x_7135) ;  /* 0x0000bb0000007945 */ /* 0x000fe20003800000 */
[----:B------:R-:W-:Y:S01]  /*06d0*/  LOP3.LUT R87, R8, 0x3, RZ, 0xc0, !PT ;  /* 0x0000000308577812 */ /* 0x000fe200078ec0ff */
[----:B------:R-:W-:Y:S01]  /*06e0*/  IMAD.HI.U32 R9, R5, -0x2daee0ad, RZ ;  /* 0xd2511f5305097827 */ /* 0x000fe200078e00ff */
[----:B------:R-:W-:Y:S01]  /*06f0*/  LOP3.LUT R7, R6, UR6, R7, 0x96, !PT ;  /* 0x0000000606077c12 */ /* 0x000fe2000f8e9607 */
[----:B------:R-:W2:Y:S01]  /*0700*/  LDCU UR32, c[0x0][0x388] ;  /* 0x00007100ff2077ac */ /* 0x000ea20008000800 */
[----:B-----5:R-:W-:Y:S01]  /*0710*/  PRMT R8, R35, 0x7632, R8 ;  /* 0x0000763223087816 */ /* 0x020fe20000000008 */
[----:B0-----:R-:W-:Y:S01]  /*0720*/  IMAD R11, R2, -0x326172a9, RZ ;  /* 0xcd9e8d57020b7824 */ /* 0x001fe200078e02ff */
        /* <DEDUP_REMOVED lines=9> */
[----:B------:R-:W3:Y:S01]  /*07c0*/  LDCU UR13, c[0x0][0x448] ;  /* 0x00008900ff0d77ac */ /* 0x000ee20008000800 */
[----:B------:R-:W-:Y:S01]  /*07d0*/  PRMT R19, R25, 0x7632, R19 ;  /* 0x0000763219137816 */ /* 0x000fe20000000013 */
[----:B------:R-:W-:Y:S01]  /*07e0*/  IMAD R14, R9, -0x326172a9, RZ ;  /* 0xcd9e8d57090e7824 */ /* 0x000fe200078e02ff */
[----:B------:R-:W-:Y:S01]  /*07f0*/  LOP3.LUT R10, R11, UR14, R10, 0x96, !PT ;  /* 0x0000000e0b0a7c12 */ /* 0x000fe2000f8e960a */
[----:B------:R-:W-:Y:S01]  /*0800*/  IMAD R16, R7, -0x2daee0ad, RZ ;  /* 0xd2511f5307107824 */ /* 0x000fe200078e02ff */
[----:B-1----:R-:W-:Y:S01]  /*0810*/  UISETP.NE.U32.AND UP0, UPT, UR4, URZ, UPT ;  /* 0x000000ff0400728c */ /* 0x002fe2000bf05070 */
[----:B------:R-:W-:Y:S01]  /*0820*/  IMAD.HI.U32 R7, R12, -0x326172a9, RZ ;  /* 0xcd9e8d570c077827 */ /* 0x000fe200078e00ff */
[----:B------:R-:W-:Y:S01]  /*0830*/  PRMT R72, R21, 0x7632, R72 ;  /* 0x0000763215487816 */ /* 0x000fe20000000048 */
[----:B------:R-:W1:Y:S01]  /*0840*/  LDCU.64 UR10, c[0x0][0x3a0] ;  /* 0x00007400ff0a77ac */ /* 0x000e620008000a00 */
[----:B------:R-:W-:Y:S01]  /*0850*/  PRMT R73, R24, 0x7632, R73 ;  /* 0x0000763218497816 */ /* 0x000fe20000000049 */
        /* <DEDUP_REMOVED lines=61> */
[----:B------:R-:W-:Y:S01]  /*0c30*/  IMAD.MOV.U32 R83, RZ, RZ, RZ ;  /* 0x000000ffff537224 */ /* 0x000fe200078e00ff */
[----:B------:R-:W-:Y:S01]  /*0c40*/  LOP3.LUT R91, R12, UR30, R91, 0x96, !PT ;  /* 0x0000001e0c5b7c12 */ /* 0x000fe2000f8e965b */
[----:B------:R-:W-:Y:S01]  /*0c50*/  IMAD R96, R96, -0x2daee0ad, RZ ;  /* 0xd2511f5360607824 */ /* 0x000fe200078e02ff */
[----:B------:R-:W-:Y:S01]  /*0c60*/  PRMT R12, R33, 0x7632, R12 ;  /* 0x00007632210c7816 */ /* 0x000fe2000000000c */
[----:B0123--:R-:W-:-:S07]  /*0c70*/  IMAD R86, R86, -0x326172a9, RZ ;  /* 0xcd9e8d5756567824 */ /* 0x00ffce00078e02ff */
.L_x_7308:
        /* <DEDUP_REMOVED lines=9> */
[----:B------:R-:W-:Y:S02]  /*0d10*/  PLOP3.LUT P0, PT, PT, PT, UP0, 0x80, 0x8 ;  /* 0x000000000008781c */ /* 0x000fe40003f0f008 */
[----:B------:R-:W-:-:S04]  /*0d20*/  SHF.R.S32.HI R69, RZ, 0x1f, R68 ;  /* 0x0000001fff457819 */ /* 0x000fc80000011444 */
[----:B------:R-:W-:Y:S01]  /*0d30*/  LEA.HI R84, R69, R68, RZ, 0x3 ;  /* 0x0000004445547211 */ /* 0x000fe200078f18ff */
[----:B------:R-:W-:Y:S01]  /*0d40*/  IMAD.MOV.U32 R68, RZ, RZ, 0x3f800000 ;  /* 0x3f800000ff447424 */ /* 0x000fe200078e00ff */
[----:B------:R-:W-:Y:S02]  /*0d50*/  P2R R69, PR, RZ, 0x4 ;  /* 0x00000004ff457803 */ /* 0x000fe40000000000 */
        /* <DEDUP_REMOVED lines=25> */
.L_x_20117:
[----:B------:R-:W-:Y:S05]  /*0ef0*/  BRX R52 -0xf00                                     (*"BRANCH_TARGETS .L_x_20118,.L_x_20119,.L_x_20120"*) ;  /* 0xfffffff034407949 */ /* 0x000fea000383ffff */
.L_x_20120:
[----:B------:R-:W-:Y:S01]  /*0f00*/  IADD3 R54, PT, PT, R87, 0x1, RZ ;  /* 0x0000000157367810 */ /* 0x000fe20007ffe0ff */
[----:B------:R-:W-:Y:S02]  /*0f10*/  IMAD.MOV.U32 R70, RZ, RZ, R96 ;  /* 0x000000ffff467224 */ /* 0x000fe400078e0060 */
[----:B------:R-:W-:Y:S01]  /*0f20*/  IMAD.MOV.U32 R55, RZ, RZ, R91 ;  /* 0x000000ffff377224 */ /* 0x000fe200078e005b */
[----:B------:R-:W-:Y:S06]  /*0f30*/  BRA `(.L_x_7140) ;  /* 0x0000000000f07947 */ /* 0x000fec0003800000 */
.L_x_20118:
[----:B------:R-:W-:Y:S01]  /*0f40*/  MOV R70, R96 ;  /* 0x0000006000467202 */ /* 0x000fe20000000f00 */
[----:B------:R-:W-:Y:S02]  /*0f50*/  IMAD.MOV.U32 R54, RZ, RZ, 0x3 ;  /* 0x00000003ff367424 */ /* 0x000fe400078e00ff */
[----:B------:R-:W-:Y:S01]  /*0f60*/  IMAD.MOV.U32 R55, RZ, RZ, R90 ;  /* 0x000000ffff377224 */ /* 0x000fe200078e005a */
[----:B------:R-:W-:Y:S06]  /*0f70*/  BRA `(.L_x_7140) ;  /* 0x0000000000e07947 */ /* 0x000fec0003800000 */
.L_x_20119:
        /* <DEDUP_REMOVED lines=13> */
.L_x_7142:
[----:B------:R-:W-:Y:S05]  /*1050*/  BSYNC.RECONVERGENT B3 ;  /* 0x0000000000037941 */ /* 0x000fea0003800200 */
.L_x_7141:
        /* <DEDUP_REMOVED lines=36> */
[----:B------:R-:W-:Y:S01]  /*12a0*/  LOP3.LUT R70, R52, UR28, R87, 0x96, !PT ;  /* 0x0000001c34467c12 */ /* 0x000fe2000f8e9657 */
[----:B------:R-:W-:-:S04]  /*12b0*/  IMAD.WIDE.U32 R52, R53, -0x326172a9, RZ ;  /* 0xcd9e8d5735347825 */ /* 0x000fc800078e00ff */
[----:B------:R-:W-:Y:S01]  /*12c0*/  IMAD.WIDE.U32 R70, R70, -0x2daee0ad, RZ ;  /* 0xd2511f5346467825 */ /* 0x000fe200078e00ff */
[----:B------:R-:W-:-:S03]  /*12d0*/  LOP3.LUT R91, R86, UR30, R53, 0x96, !PT ;  /* 0x0000001e565b7c12 */ /* 0x000fc6000f8e9635 */
[----:B------:R-:W-:Y:S01]  /*12e0*/  IMAD.MOV.U32 R86, RZ, RZ, R52 ;  /* 0x000000ffff567224 */ /* 0x000fe200078e0034 */
[----:B------:R-:W-:-:S07]  /*12f0*/  LOP3.LUT R90, R90, UR31, R71, 0x96, !PT ;  /* 0x0000001f5a5a7c12 */ /* 0x000fce000f8e9647 */
.L_x_7140:
[----:B------:R-:W-:Y:S05]  /*1300*/  BSYNC.RECONVERGENT B2 ;  /* 0x0000000000027941 */ /* 0x000fea0003800200 */
.L_x_7139:
[----:B------:R-:W0:Y:S01]  /*1310*/  LDC R69, c[0x0][0x408] ;  /* 0x00010200ff457b82 */ /* 0x000e220000000800 */
[----:B------:R-:W-:Y:S01]  /*1320*/  I2FP.F32.U32 R52, R55 ;  /* 0x0000003700347245 */ /* 0x000fe20000201000 */
[----:B------:R-:W-:Y:S01]  /*1330*/  IMAD.MOV.U32 R85, RZ, RZ, 0x2f800000 ;  /* 0x2f800000ff557424 */ /* 0x000fe200078e00ff */
[----:B------:R-:W-:Y:S01]  /*1340*/  ISETP.NE.AND P1, PT, R54, 0x1, PT ;  /* 0x000000013600780c */ /* 0x000fe20003f25270 */
[----:B-----5:R-:W-:Y:S01]  /*1350*/  IMAD.U32 R53, R56, 0x10000, RZ ;  /* 0x0001000038357824 */ /* 0x020fe200078e00ff */
[----:B------:R-:W-:Y:S01]  /*1360*/  BSSY.RECONVERGENT B2, `(.L_x_7143) ;  /* 0x000004f000027945 */ /* 0x000fe20003800200 */
[----:B------:R-:W-:Y:S01]  /*1370*/  FFMA.FTZ R52, R52, R85, 1.1641532182693481445e-10 ;  /* 0x2f00000034347423 */ /* 0x000fe20000010055 */
[----:B------:R-:W-:Y:S01]  /*1380*/  PRMT R56, R56, 0x7632, R56 ;  /* 0x0000763238387816 */ /* 0x000fe20000000038 */
[----:B------:R-:W1:Y:S01]  /*1390*/  LDC R71, c[0x0][0x404] ;  /* 0x00010100ff477b82 */ /* 0x000e620000000800 */
[----:B------:R-:W-:Y:S01]  /*13a0*/  FMUL.FTZ R88, R53, R68 ;  /* 0x0000004435587220 */ /* 0x000fe20000410000 */
[----:B------:R-:W-:-:S03]  /*13b0*/  IMAD.MOV.U32 R87, RZ, RZ, 0x2 ;  /* 0x00000002ff577424 */ /* 0x000fc600078e00ff */
[----:B0-----:R-:W-:Y:S01]  /*13c0*/  FMUL.FTZ R88, R88, R69 ;  /* 0x0000004558587220 */ /* 0x001fe20000410000 */
[----:B-1----:R-:W-:Y:S02]  /*13d0*/  FSETP.GTU.FTZ.AND P0, PT, R52, R71, PT ;  /* 0x000000473400720b */ /* 0x002fe40003f1c000 */
[----:B------:R-:W-:Y:S02]  /*13e0*/  SHF.L.U32 R52, R28, 0x10, RZ ;  /* 0x000000101c347819 */ /* 0x000fe400000006ff */
        /* <DEDUP_REMOVED lines=14> */
.L_x_7145:
        /* <DEDUP_REMOVED lines=13> */
.L_x_7147:
[----:B------:R-:W-:Y:S05]  /*15a0*/  BSYNC.RECONVERGENT B3 ;  /* 0x0000000000037941 */ /* 0x000fea0003800200 */
.L_x_7146:
        /* <DEDUP_REMOVED lines=42> */
.L_x_7144:
[----:B------:R-:W-:Y:S05]  /*1850*/  BSYNC.RECONVERGENT B2 ;  /* 0x0000000000027941 */ /* 0x000fea0003800200 */
.L_x_7143:
[----:B------:R-:W-:Y:S01]  /*1860*/  I2FP.F32.U32 R54, R53 ;  /* 0x0000003500367245 */ /* 0x000fe20000201000 */
[----:B------:R-:W-:Y:S01]  /*1870*/  IMAD.U32 R53, R56, 0x10000, RZ ;  /* 0x0001000038357824 */ /* 0x000fe200078e00ff */
[----:B------:R-:W-:Y:S01]  /*1880*/  ISETP.NE.AND P1, PT, R87, 0x1, PT ;  /* 0x000000015700780c */ /* 0x000fe20003f25270 */
[----:B------:R-:W-:Y:S01]  /*1890*/  BSSY.RECONVERGENT B2, `(.L_x_7148) ;  /* 0x000004c000027945 */ /* 0x000fe20003800200 */
[----:B------:R-:W-:Y:S02]  /*18a0*/  IMAD.MOV.U32 R88, RZ, RZ, 0x2 ;  /* 0x00000002ff587424 */ /* 0x000fe400078e00ff */
[----:B------:R-:W-:Y:S01]  /*18b0*/  FFMA.FTZ R54, R54, R85, 1.1641532182693481445e-10 ;  /* 0x2f00000036367423 */ /* 0x000fe20000010055 */
[----:B------:R-:W-:Y:S01]  /*18c0*/  FMUL.FTZ R56, R53, R68 ;  /* 0x0000004435387220 */ /* 0x000fe20000410000 */
[----:B------:R-:W-:Y:S01]  /*18d0*/  SHF.L.U32 R53, R82, 0x10, RZ ;  /* 0x0000001052357819 */ /* 0x000fe200000006ff */
[----:B------:R-:W-:Y:S02]  /*18e0*/  IMAD.MOV.U32 R55, RZ, RZ, R86 ;  /* 0x000000ffff377224 */ /* 0x000fe400078e0056 */
        /* <DEDUP_REMOVED lines=14> */
.L_x_7150:
        /* <DEDUP_REMOVED lines=13> */
.L_x_7152:
[----:B------:R-:W-:Y:S05]  /*1aa0*/  BSYNC.RECONVERGENT B3 ;  /* 0x0000000000037941 */ /* 0x000fea0003800200 */
.L_x_7151:
        /* <DEDUP_REMOVED lines=42> */
.L_x_7149:
[----:B------:R-:W-:Y:S05]  /*1d50*/  BSYNC.RECONVERGENT B2 ;  /* 0x0000000000027941 */ /* 0x000fea0003800200 */
.L_x_7148:
        /* <DEDUP_REMOVED lines=24> */
.L_x_7155:
        /* <DEDUP_REMOVED lines=13> */
.L_x_7157:
[----:B------:R-:W-:Y:S05]  /*1fb0*/  BSYNC.RECONVERGENT B3 ;  /* 0x0000000000037941 */ /* 0x000fea0003800200 */
.L_x_7156:
        /* <DEDUP_REMOVED lines=42> */
.L_x_7154:
[----:B------:R-:W-:Y:S05]  /*2260*/  BSYNC.RECONVERGENT B2 ;  /* 0x0000000000027941 */ /* 0x000fea0003800200 */
.L_x_7153:
        /* <DEDUP_REMOVED lines=23> */
.L_x_7160:
        /* <DEDUP_REMOVED lines=13> */
.L_x_7162:
[----:B------:R-:W-:Y:S05]  /*24b0*/  BSYNC.RECONVERGENT B3 ;  /* 0x0000000000037941 */ /* 0x000fea0003800200 */
.L_x_7161:
        /* <DEDUP_REMOVED lines=42> */
.L_x_7159:
[----:B------:R-:W-:Y:S05]  /*2760*/  BSYNC.RECONVERGENT B2 ;  /* 0x0000000000027941 */ /* 0x000fea0003800200 */
.L_x_7158:
        /* <DEDUP_REMOVED lines=24> */
.L_x_7165:
        /* <DEDUP_REMOVED lines=13> */
.L_x_7167:
[----:B------:R-:W-:Y:S05]  /*29c0*/  BSYNC.RECONVERGENT B3 ;  /* 0x0000000000037941 */ /* 0x000fea0003800200 */
.L_x_7166:
        /* <DEDUP_REMOVED lines=42> */
.L_x_7164:
[----:B------:R-:W-:Y:S05]  /*2c70*/  BSYNC.RECONVERGENT B2 ;  /* 0x0000000000027941 */ /* 0x000fea0003800200 */
.L_x_7163:
        /* <DEDUP_REMOVED lines=23> */
.L_x_7170:
        /* <DEDUP_REMOVED lines=13> */
.L_x_7172:
[----:B------:R-:W-:Y:S05]  /*2ec0*/  BSYNC.RECONVERGENT B3 ;  /* 0x0000000000037941 */ /* 0x000fea0003800200 */
.L_x_7171:
        /* <DEDUP_REMOVED lines=42> */
.L_x_7169:
[----:B------:R-:W-:Y:S05]  /*3170*/  BSYNC.RECONVERGENT B2 ;  /* 0x0000000000027941 */ /* 0x000fea0003800200 */
.L_x_7168:
        /* <DEDUP_REMOVED lines=24> */
.L_x_7175:
        /* <DEDUP_REMOVED lines=15> */
.L_x_7177:
[----:B------:R-:W-:Y:S05]  /*33f0*/  BSYNC.RECONVERGENT B3 ;  /* 0x0000000000037941 */ /* 0x000fea0003800200 */
.L_x_7176:
        /* <DEDUP_REMOVED lines=42> */
.L_x_7174:
[----:B------:R-:W-:Y:S05]  /*36a0*/  BSYNC.RECONVERGENT B2 ;  /* 0x0000000000027941 */ /* 0x000fea0003800200 */
.L_x_7173:
[----:B------:R-:W-:Y:S01]  /*36b0*/  I2FP.F32.U32 R88, R89 ;  /* 0x0000005900587245 */ /* 0x000fe20000201000 */
[----:B------:R-:W-:-:S04]  /*36c0*/  IMAD.U32 R59, R59, 0x10000, RZ ;  /* 0x000100003b3b7824 */ /* 0x000fc800078e00ff */
[----:B------:R-:W-:Y:S01]  /*36d0*/  FFMA.FTZ R88, R88, R85, 1.1641532182693481445e-10 ;  /* 0x2f00000058587423 */ /* 0x000fe20000010055 */
[----:B------:R-:W-:Y:S01]  /*36e0*/  FMUL.FTZ R92, R59, R68 ;  /* 0x000000443b5c7220 */ /* 0x000fe20000410000 */
[----:B------:R-:W-:-:S03]  /*36f0*/  SHF.L.U32 R59, R79, 0x10, RZ ;  /* 0x000000104f3b7819 */ /* 0x000fc600000006ff */
[----:B------:R-:W-:Y:S01]  /*3700*/  FMUL.FTZ R92, R92, R69 ;  /* 0x000000455c5c7220 */ /* 0x000fe20000410000 */
[----:B------:R-:W-:-:S04]  /*3710*/  FSETP.GTU.FTZ.AND P6, PT, R88, R71, PT ;  /* 0x000000475800720b */ /* 0x000fc80003fdc000 */
[----:B------:R-:W-:Y:S02]  /*3720*/  FSEL R92, R92, RZ, !P6 ;  /* 0x000000ff5c5c7208 */ /* 0x000fe40007000000 */
[----:B------:R-:W-:-:S03]  /*3730*/  PLOP3.LUT P6, PT, P6, PT, PT, 0x8, 0x80 ;  /* 0x000000000080781c */ /* 0x000fc600037ce170 */
[----:B------:R-:W-:Y:S01]  /*3740*/  FFMA.FTZ R59, R92, R59, R51 ;  /* 0x0000003b5c3b7223 */ /* 0x000fe20000010033 */
[----:B------:R-:W-:Y:S09]  /*3750*/  BRA `(.L_x_7178) ;  /* 0x0000002800347947 */ /* 0x000ff20003800000 */
.L_x_7138:
        /* <DEDUP_REMOVED lines=16> */
.L_x_7181:
        /* <DEDUP_REMOVED lines=13> */
.L_x_7183:
[----:B------:R-:W-:Y:S05]  /*3930*/  BSYNC.RECONVERGENT B3 ;  /* 0x0000000000037941 */ /* 0x000fea0003800200 */
.L_x_7182:
        /* <DEDUP_REMOVED lines=42> */
.L_x_7180:
[----:B------:R-:W-:Y:S05]  /*3be0*/  BSYNC.RECONVERGENT B2 ;  /* 0x0000000000027941 */ /* 0x000fea0003800200 */
.L_x_7179:
        /* <DEDUP_REMOVED lines=10> */
[----:B------:R-:W-:-:S02]  /*3c90*/  IMAD.U32 R53, R28, 0x10000, RZ ;  /* 0x000100001c357824 */ /* 0x000fc400078e00ff */
[----:B------:R-:W-:Y:S02]  /*3ca0*/  IMAD.MOV.U32 R87, RZ, RZ, 0x2 ;  /* 0x00000002ff577424 */ /* 0x000fe400078e00ff */
[----:B0-----:R-:W-:Y:S01]  /*3cb0*/  FMUL.FTZ R54, R54, R69 ;  /* 0x0000004536367220 */ /* 0x001fe20000410000 */
        /* <DEDUP_REMOVED lines=15> */
.L_x_7186:
        /* <DEDUP_REMOVED lines=13> */
.L_x_7188:
[----:B------:R-:W-:Y:S05]  /*3e80*/  BSYNC.RECONVERGENT B3 ;  /* 0x0000000000037941 */ /* 0x000fea0003800200 */
.L_x_7187:
        /* <DEDUP_REMOVED lines=42> */
.L_x_7185:
[----:B------:R-:W-:Y:S05]  /*4130*/  BSYNC.RECONVERGENT B2 ;  /* 0x0000000000027941 */ /* 0x000fea0003800200 */
.L_x_7184:
[----:B------:R-:W-:Y:S01]  /*4140*/  I2FP.F32.U32 R54, R53 ;  /* 0x0000003500367245 */ /* 0x000fe20000201000 */
[----:B------:R-:W-:Y:S01]  /*4150*/  BSSY.RECONVERGENT B2, `(.L_x_7189) ;  /* 0x000004e000027945 */ /* 0x000fe20003800200 */
[----:B------:R-:W-:Y:S01]  /*4160*/  SHF.L.U32 R53, R56, 0x10, RZ ;  /* 0x0000001038357819 */ /* 0x000fe200000006ff */
[----:B------:R-:W-:Y:S01]  /*4170*/  IMAD.MOV.U32 R88, RZ, RZ, 0x2 ;  /* 0x00000002ff587424 */ /* 0x000fe200078e00ff */
[----:B------:R-:W-:Y:S01]  /*4180*/  ISETP.NE.AND P1, PT, R87, 0x1, PT ;  /* 0x000000015700780c */ /* 0x000fe20003f25270 */
[----:B------:R-:W-:Y:S01]  /*4190*/  FFMA.FTZ R54, R54, R85, 1.1641532182693481445e-10 ;  /* 0x2f00000036367423 */ /* 0x000fe20000010055 */
[----:B------:R-:W-:Y:S01]  /*41a0*/  MOV R55, R86 ;  /* 0x0000005600377202 */ /* 0x000fe20000000f00 */
[----:B------:R-:W-:Y:S01]  /*41b0*/  FMUL.FTZ R56, R53, R68 ;  /* 0x0000004435387220 */ /* 0x000fe20000410000 */
[----:B------:R-:W-:Y:S02]  /*41c0*/  IMAD.U32 R53, R82, 0x10000, RZ ;  /* 0x0001000052357824 */ /* 0x000fe400078e00ff */
        /* <DEDUP_REMOVED lines=14> */
.L_x_7191:
        /* <DEDUP_REMOVED lines=13> */
.L_x_7193:
[----:B------:R-:W-:Y:S05]  /*4380*/  BSYNC.RECONVERGENT B3 ;  /* 0x0000000000037941 */ /* 0x000fea0003800200 */
.L_x_7192:
        /* <DEDUP_REMOVED lines=42> */
.L_x_7190:
[----:B------:R-:W-:Y:S05]  /*4630*/  BSYNC.RECONVERGENT B2 ;  /* 0x0000000000027941 */ /* 0x000fea0003800200 */
.L_x_7189:
[----:B------:R-:W-:Y:S01]  /*4640*/  I2FP.F32.U32 R54, R55 ;  /* 0x0000003700367245 */ /* 0x000fe20000201000 */
[----:B------:R-:W-:Y:S01]  /*4650*/  BSSY.RECONVERGENT B2, `(.L_x_7194) ;  /* 0x000004f000027945 */ /* 0x000fe20003800200 */
[----:B------:R-:W-:Y:S01]  /*4660*/  SHF.L.U32 R55, R57, 0x10, RZ ;  /* 0x0000001039377819 */ /* 0x000fe200000006ff */
[----:B------:R-:W-:Y:S01]  /*4670*/  IMAD.MOV.U32 R87, RZ, RZ, 0x2 ;  /* 0x00000002ff577424 */ /* 0x000fe200078e00ff */
[----:B------:R-:W-:Y:S01]  /*4680*/  ISETP.NE.AND P2, PT, R88, 0x1, PT ;  /* 0x000000015800780c */ /* 0x000fe20003f45270 */
        /* <DEDUP_REMOVED lines=19> */
.L_x_7196:
        /* <DEDUP_REMOVED lines=13> */
.L_x_7198:
[----:B------:R-:W-:Y:S05]  /*4890*/  BSYNC.RECONVERGENT B3 ;  /* 0x0000000000037941 */ /* 0x000fea0003800200 */
.L_x_7197:
        /* <DEDUP_REMOVED lines=42> */
.L_x_7195:
[----:B------:R-:W-:Y:S05]  /*4b40*/  BSYNC.RECONVERGENT B2 ;  /* 0x0000000000027941 */ /* 0x000fea0003800200 */
.L_x_7194:
        /* <DEDUP_REMOVED lines=23> */
.L_x_7201:
        /* <DEDUP_REMOVED lines=13> */
.L_x_7203:
[----:B------:R-:W-:Y:S05]  /*4d90*/  BSYNC.RECONVERGENT B3 ;  /* 0x0000000000037941 */ /* 0x000fea0003800200 */
.L_x_7202:
        /* <DEDUP_REMOVED lines=42> */
.L_x_7200:
[----:B------:R-:W-:Y:S05]  /*5040*/  BSYNC.RECONVERGENT B2 ;  /* 0x0000000000027941 */ /* 0x000fea0003800200 */
.L_x_7199:
        /* <DEDUP_REMOVED lines=8> */
[----:B------:R-:W-:Y:S02]  /*50d0*/  IMAD.U32 R57, R30, 0x10000, RZ ;  /* 0x000100001e397824 */ /* 0x000fe400078e00ff */
        /* <DEDUP_REMOVED lines=15> */
.L_x_7206:
        /* <DEDUP_REMOVED lines=13> */
.L_x_7208:
[----:B------:R-:W-:Y:S05]  /*52a0*/  BSYNC.RECONVERGENT B3 ;  /* 0x0000000000037941 */ /* 0x000fea0003800200 */
.L_x_7207:
        /* <DEDUP_REMOVED lines=42> */
.L_x_7205:
[----:B------:R-:W-:Y:S05]  /*5550*/  BSYNC.RECONVERGENT B2 ;  /* 0x0000000000027941 */ /* 0x000fea0003800200 */
.L_x_7204:
        /* <DEDUP_REMOVED lines=23> */
.L_x_7211:
        /* <DEDUP_REMOVED lines=13> */
.L_x_7213:
[----:B------:R-:W-:Y:S05]  /*57a0*/  BSYNC.RECONVERGENT B3 ;  /* 0x0000000000037941 */ /* 0x000fea0003800200 */
.L_x_7212:
        /* <DEDUP_REMOVED lines=42> */
.L_x_7210:
[----:B------:R-:W-:Y:S05]  /*5a50*/  BSYNC.RECONVERGENT B2 ;  /* 0x0000000000027941 */ /* 0x000fea0003800200 */
.L_x_7209:
        /* <DEDUP_REMOVED lines=24> */
.L_x_7216:
        /* <DEDUP_REMOVED lines=15> */
.L_x_7218:
[----:B------:R-:W-:Y:S05]  /*5cd0*/  BSYNC.RECONVERGENT B3 ;  /* 0x0000000000037941 */ /* 0x000fea0003800200 */
.L_x_7217:
        /* <DEDUP_REMOVED lines=42> */
.L_x_7215:
[----:B------:R-:W-:Y:S05]  /*5f80*/  BSYNC.RECONVERGENT B2 ;  /* 0x0000000000027941 */ /* 0x000fea0003800200 */
.L_x_7214:
        /* <DEDUP_REMOVED lines=9> */
[----:B------:R-:W-:-:S10]  /*6020*/  FMUL.FTZ R59, R92, R59 ;  /* 0x0000003b5c3b7220 */ /* 0x000fd40000410000 */
.L_x_7178:
        /* <DEDUP_REMOVED lines=10> */
[----:B------:R-:W-:Y:S02]  /*60d0*/  LOP3.LUT R69, R69, R71, R92, 0xfe, !PT ;  /* 0x0000004745457212 */ /* 0x000fe400078efe5c */
[----:B------:R-:W-:Y:S02]  /*60e0*/  SEL R93, RZ, 0x1, !P3 ;  /* 0x00000001ff5d7807 */ /* 0x000fe40005800000 */
[----:B------:R-:W-:Y:S02]  /*60f0*/  SEL R92, RZ, 0x1, !P6 ;  /* 0x00000001ff5c7807 */ /* 0x000fe40007000000 */
[----:B------:R-:W-:Y:S01]  /*6100*/  LOP3.LUT R93, R96, R93, RZ, 0xfc, !PT ;  /* 0x0000005d605d7212 */ /* 0x000fe200078efcff */
[----:B------:R-:W-:Y:S01]  /*6110*/  IMAD.MOV.U32 R96, RZ, RZ, R70 ;  /* 0x000000ffff607224 */ /* 0x000fe200078e0046 */
[----:B------:R-:W-:Y:S01]  /*6120*/  LOP3.LUT R92, R69, R92, RZ, 0xfc, !PT ;  /* 0x0000005c455c7212 */ /* 0x000fe200078efcff */
[C---:B0-----:R-:W-:Y:S01]  /*6130*/  IMAD.WIDE.U32 R88, R84.reuse, 0x8, R88 ;  /* 0x0000000854587825 */ /* 0x041fe200078e0058 */
[----:B------:R-:W-:-:S03]  /*6140*/  IADD3 R69, PT, PT, R84, 0x20, RZ ;  /* 0x0000002054457810 */ /* 0x000fc60007ffe0ff */
[----:B-1----:R-:W-:-:S05]  /*6150*/  IMAD.WIDE.U32 R94, R84, 0x20, R94 ;  /* 0x00000020545e7825 */ /* 0x002fca00078e005e */
[----:B------:R0:W-:Y:S04]  /*6160*/  STG.E.128 desc[UR8][R94.64], R52 ;  /* 0x000000345e007986 */ /* 0x0001e8000c101d08 */
[----:B------:R0:W-:Y:S04]  /*6170*/  STG.E.128 desc[UR8][R94.64+0x10], R56 ;  /* 0x000010385e007986 */ /* 0x0001e8000c101d08 */
[----:B------:R0:W-:Y:S02]  /*6180*/  STG.E.64 desc[UR8][R88.64], R92 ;  /* 0x0000005c58007986 */ /* 0x0001e4000c101b08 */
.L_x_7137:
[----:B------:R-:W-:Y:S05]  /*6190*/  BSYNC.RECONVERGENT B1 ;  /* 0x0000000000017941 */ /* 0x000fea0003800200 */
.L_x_7136:
        /* <DEDUP_REMOVED lines=13> */
[----:B------:R-:W-:Y:S01]  /*6270*/  ISETP.NE.AND P1, PT, R87, 0x1, PT ;  /* 0x000000015700780c */ /* 0x000fe20003f25270 */
[----:B------:R-:W-:Y:S01]  /*6280*/  BSSY.RECONVERGENT B2, `(.L_x_7222) ;  /* 0x0000046000027945 */ /* 0x000fe20003800200 */
[----:B------:R-:W-:Y:S01]  /*6290*/  IMAD.MOV.U32 R62, RZ, RZ, 0x2 ;  /* 0x00000002ff3e7424 */ /* 0x000fe200078e00ff */
[----:B------:R-:W-:Y:S01]  /*62a0*/  MOV R70, R96 ;  /* 0x0000006000467202 */ /* 0x000fe20000000f00 */
[----:B-1----:R-:W-:-:S09]  /*62b0*/  IMAD.MOV.U32 R60, RZ, RZ, R86 ;  /* 0x000000ffff3c7224 */ /* 0x002fd200078e0056 */
        /* <DEDUP_REMOVED lines=11> */
.L_x_7224:
        /* <DEDUP_REMOVED lines=13> */
.L_x_7226:
[----:B------:R-:W-:Y:S05]  /*6440*/  BSYNC.RECONVERGENT B3 ;  /* 0x0000000000037941 */ /* 0x000fea0003800200 */
.L_x_7225:
        /* <DEDUP_REMOVED lines=41> */
.L_x_7223:
[----:B------:R-:W-:Y:S05]  /*66e0*/  BSYNC.RECONVERGENT B2 ;  /* 0x0000000000027941 */ /* 0x000fea0003800200 */
.L_x_7222:
[----:B0-----:R-:W0:Y:S01]  /*66f0*/  LDC R94, c[0x0][0x408] ;  /* 0x00010200ff5e7b82 */ /* 0x001e220000000800 */
        /* <DEDUP_REMOVED lines=9> */
[----:B------:R-:W-:-:S02]  /*6790*/  IMAD.MOV.U32 R87, RZ, RZ, 0x2 ;  /* 0x00000002ff577424 */ /* 0x000fc400078e00ff */
[----:B------:R-:W-:Y:S02]  /*67a0*/  IMAD.MOV.U32 R61, RZ, RZ, R86 ;  /* 0x000000ffff3d7224 */ /* 0x000fe400078e0056 */
[----:B0-----:R-:W-:Y:S01]  /*67b0*/  FMUL.FTZ R63, R63, R94 ;  /* 0x0000005e3f3f7220 */ /* 0x001fe20000410000 */
[----:B-1----:R-:W-:Y:S02]  /*67c0*/  FSETP.GTU.FTZ.AND P1, PT, R60, R95, PT ;  /* 0x0000005f3c00720b */ /* 0x002fe40003f3c000 */
[----:B------:R-:W-:Y:S02]  /*67d0*/  SHF.L.U32 R60, R40, 0x10, RZ ;  /* 0x00000010283c7819 */ /* 0x000fe400000006ff */
        /* <DEDUP_REMOVED lines=13> */
.L_x_7229:
        /* <DEDUP_REMOVED lines=13> */
.L_x_7231:
[----:B------:R-:W-:Y:S05]  /*6980*/  BSYNC.RECONVERGENT B3 ;  /* 0x0000000000037941 */ /* 0x000fea0003800200 */
.L_x_7230:
        /* <DEDUP_REMOVED lines=42> */
.L_x_7228:
[----:B------:R-:W-:Y:S05]  /*6c30*/  BSYNC.RECONVERGENT B2 ;  /* 0x0000000000027941 */ /* 0x000fea0003800200 */
.L_x_7227:
        /* <DEDUP_REMOVED lines=10> */
[----:B------:R-:W-:Y:S01]  /*6ce0*/  FSEL R62, R63, RZ, !P1 ;  /* 0x000000ff3f3e7208 */ /* 0x000fe20004800000 */
[----:B------:R-:W-:Y:S01]  /*6cf0*/  IMAD.MOV.U32 R63, RZ, RZ, R86 ;  /* 0x000000ffff3f7224 */ /* 0x000fe200078e0056 */
        /* <DEDUP_REMOVED lines=12> */
.L_x_7234:
        /* <DEDUP_REMOVED lines=13> */
.L_x_7236:
[----:B------:R-:W-:Y:S05]  /*6e90*/  BSYNC.RECONVERGENT B3 ;  /* 0x0000000000037941 */ /* 0x000fea0003800200 */
.L_x_7235:
        /* <DEDUP_REMOVED lines=42> */
.L_x_7233:
[----:B------:R-:W-:Y:S05]  /*7140*/  BSYNC.RECONVERGENT B2 ;  /* 0x0000000000027941 */ /* 0x000fea0003800200 */
.L_x_7232:
[----:B------:R-:W-:Y:S01]  /*7150*/  I2FP.F32.U32 R63, R63 ;  /* 0x0000003f003f7245 */ /* 0x000fe20000201000 */
[----:B------:R-:W-:Y:S01]  /*7160*/  IMAD.U32 R87, R65, 0x10000, RZ ;  /* 0x0001000041577824 */ /* 0x000fe200078e00ff */
[----:B------:R-:W-:Y:S01]  /*7170*/  ISETP.NE.AND P2, PT, R64, 0x1, PT ;  /* 0x000000014000780c */ /* 0x000fe20003f45270 */
[----:B------:R-:W-:Y:S02]  /*7180*/  BSSY.RECONVERGENT B2, `(.L_x_7237) ;  /* 0x000004d000027945 */ /* 0x000fe40003800200 */
        /* <DEDUP_REMOVED lines=20> */
.L_x_7239:
        /* <DEDUP_REMOVED lines=13> */
.L_x_7241:
[----:B------:R-:W-:Y:S05]  /*73a0*/  BSYNC.RECONVERGENT B3 ;  /* 0x0000000000037941 */ /* 0x000fea0003800200 */
.L_x_7240:
        /* <DEDUP_REMOVED lines=40> */
[----:B------:R-:W-:Y:S01]  /*7630*/  MOV R65, R70 ;  /* 0x0000004600417202 */ /* 0x000fe20000000f00 */
[----:B------:R-:W-:-:S07]  /*7640*/  IMAD.MOV.U32 R70, RZ, RZ, R64 ;  /* 0x000000ffff467224 */ /* 0x000fce00078e0040 */
.L_x_7238:
[----:B------:R-:W-:Y:S05]  /*7650*/  BSYNC.RECONVERGENT B2 ;  /* 0x0000000000027941 */ /* 0x000fea0003800200 */
.L_x_7237:
        /* <DEDUP_REMOVED lines=23> */
.L_x_7244:
        /* <DEDUP_REMOVED lines=13> */
.L_x_7246:
[----:B------:R-:W-:Y:S05]  /*78a0*/  BSYNC.RECONVERGENT B3 ;  /* 0x0000000000037941 */ /* 0x000fea0003800200 */
.L_x_7245:
        /* <DEDUP_REMOVED lines=42> */
.L_x_7243:
[----:B------:R-:W-:Y:S05]  /*7b50*/  BSYNC.RECONVERGENT B2 ;  /* 0x0000000000027941 */ /* 0x000fea0003800200 */
.L_x_7242:
        /* <DEDUP_REMOVED lines=8> */
[----:B------:R-:W-:Y:S02]  /*7be0*/  MOV R65, R86 ;  /* 0x0000005600417202 */ /* 0x000fe40000000f00 */
[----:B------:R-:W-:Y:S01]  /*7bf0*/  FMUL.FTZ R87, R87, R94 ;  /* 0x0000005e57577220 */ /* 0x000fe20000410000 */
[----:B------:R-:W-:-:S02]  /*7c00*/  FSETP.GTU.FTZ.AND P3, PT, R64, R95, PT ;  /* 0x0000005f4000720b */ /* 0x000fc40003f7c000 */
[----:B------:R-:W-:Y:S02]  /*7c10*/  SHF.L.U32 R64, R42, 0x10, RZ ;  /* 0x000000102a407819 */ /* 0x000fe400000006ff */
        /* <DEDUP_REMOVED lines=12> */
.L_x_7249:
        /* <DEDUP_REMOVED lines=13> */
.L_x_7251:
[----:B------:R-:W-:Y:S05]  /*7db0*/  BSYNC.RECONVERGENT B3 ;  /* 0x0000000000037941 */ /* 0x000fea0003800200 */
.L_x_7250:
        /* <DEDUP_REMOVED lines=42> */
.L_x_7248:
[----:B------:R-:W-:Y:S05]  /*8060*/  BSYNC.RECONVERGENT B2 ;  /* 0x0000000000027941 */ /* 0x000fea0003800200 */
.L_x_7247:
        /* <DEDUP_REMOVED lines=23> */
.L_x_7254:
        /* <DEDUP_REMOVED lines=13> */
.L_x_7256:
[----:B------:R-:W-:Y:S05]  /*82b0*/  BSYNC.RECONVERGENT B3 ;  /* 0x0000000000037941 */ /* 0x000fea0003800200 */
.L_x_7255:
        /* <DEDUP_REMOVED lines=39> */
[----:B------:R-:W-:Y:S01]  /*8530*/  MOV R87, R70 ;  /* 0x0000004600577202 */ /* 0x000fe20000000f00 */
[----:B------:R-:W-:Y:S01]  /*8540*/  IMAD.MOV.U32 R70, RZ, RZ, R88 ;  /* 0x000000ffff467224 */ /* 0x000fe200078e0058 */
[----:B------:R-:W-:-:S07]  /*8550*/  LOP3.LUT R90, R90, UR31, R89, 0x96, !PT ;  /* 0x0000001f5a5a7c12 */ /* 0x000fce000f8e9659 */
.L_x_7253:
[----:B------:R-:W-:Y:S05]  /*8560*/  BSYNC.RECONVERGENT B2 ;  /* 0x0000000000027941 */ /* 0x000fea0003800200 */
.L_x_7252:
        /* <DEDUP_REMOVED lines=24> */
.L_x_7259:
        /* <DEDUP_REMOVED lines=15> */
.L_x_7261:
[----:B------:R-:W-:Y:S05]  /*87e0*/  BSYNC.RECONVERGENT B3 ;  /* 0x0000000000037941 */ /* 0x000fea0003800200 */
.L_x_7260:
        /* <DEDUP_REMOVED lines=42> */
.L_x_7258:
[----:B------:R-:W-:Y:S05]  /*8a90*/  BSYNC.RECONVERGENT B2 ;  /* 0x0000000000027941 */ /* 0x000fea0003800200 */
.L_x_7257:
[----:B------:R-:W-:Y:S01]  /*8aa0*/  I2FP.F32.U32 R89, R89 ;  /* 0x0000005900597245 */ /* 0x000fe20000201000 */
[----:B------:R-:W-:-:S04]  /*8ab0*/  IMAD.U32 R67, R67, 0x10000, RZ ;  /* 0x0001000043437824 */ /* 0x000fc800078e00ff */
[----:B------:R-:W-:Y:S01]  /*8ac0*/  FFMA.FTZ R96, R89, R96, 1.1641532182693481445e-10 ;  /* 0x2f00000059607423 */ /* 0x000fe20000010060 */
[----:B------:R-:W-:-:S04]  /*8ad0*/  FMUL.FTZ R67, R67, R68 ;  /* 0x0000004443437220 */ /* 0x000fc80000410000 */
[----:B------:R-:W-:Y:S01]  /*8ae0*/  FMUL.FTZ R67, R67, R94 ;  /* 0x0000005e43437220 */ /* 0x000fe20000410000 */
[----:B------:R-:W-:-:S04]  /*8af0*/  FSETP.GTU.FTZ.AND P6, PT, R96, R95, PT ;  /* 0x0000005f6000720b */ /* 0x000fc80003fdc000 */
[----:B------:R-:W-:Y:S02]  /*8b00*/  FSEL R68, R67, RZ, !P6 ;  /* 0x000000ff43447208 */ /* 0x000fe40007000000 */
[----:B------:R-:W-:Y:S02]  /*8b10*/  SHF.L.U32 R67, R75, 0x10, RZ ;  /* 0x000000104b437819 */ /* 0x000fe400000006ff */
[----:B------:R-:W-:-:S03]  /*8b20*/  PLOP3.LUT P6, PT, P6, PT, PT, 0x8, 0x80 ;  /* 0x000000000080781c */ /* 0x000fc600037ce170 */
[----:B------:R-:W-:Y:S01]  /*8b30*/  FFMA.FTZ R67, R68, R67, R51 ;  /* 0x0000004344437223 */ /* 0x000fe20000010033 */
[----:B------:R-:W-:Y:S09]  /*8b40*/  BRA `(.L_x_7262) ;  /* 0x0000002800347947 */ /* 0x000ff20003800000 */
.L_x_7221:
[----:B------:R-:W-:Y:S01]  /*8b50*/  ISETP.NE.AND P1, PT, R87, 0x1, PT ;  /* 0x000000015700780c */ /* 0x000fe20003f25270 */
[----:B------:R-:W-:Y:S01]  /*8b60*/  BSSY.RECONVERGENT B2, `(.L_x_7263) ;  /* 0x0000046000027945 */ /* 0x000fe20003800200 */
[----:B------:R-:W-:Y:S01]  /*8b70*/  IMAD.MOV.U32 R62, RZ, RZ, 0x2 ;  /* 0x00000002ff3e7424 */ /* 0x000fe200078e00ff */
[----:B-1----:R-:W-:Y:S01]  /*8b80*/  MOV R60, R86 ;  /* 0x00000056003c7202 */ /* 0x002fe20000000f00 */
        /* <DEDUP_REMOVED lines=12> */
.L_x_7265:
        /* <DEDUP_REMOVED lines=13> */
.L_x_7267:
[----:B------:R-:W-:Y:S05]  /*8d20*/  BSYNC.RECONVERGENT B3 ;  /* 0x0000000000037941 */ /* 0x000fea0003800200 */
.L_x_7266:
        /* <DEDUP_REMOVED lines=41> */
.L_x_7264:
[----:B------:R-:W-:Y:S05]  /*8fc0*/  BSYNC.RECONVERGENT B2 ;  /* 0x0000000000027941 */ /* 0x000fea0003800200 */
.L_x_7263:
[----:B0-----:R-:W0:Y:S01]  /*8fd0*/  LDC R94, c[0x0][0x408] ;  /* 0x00010200ff5e7b82 */ /* 0x001e220000000800 */
[----:B------:R-:W-:Y:S01]  /*8fe0*/  I2FP.F32.U32 R61, R60 ;  /* 0x0000003c003d7245 */ /* 0x000fe20000201000 */
[----:B------:R-:W-:Y:S01]  /*8ff0*/  IMAD.MOV.U32 R96, RZ, RZ, 0x2f800000 ;  /* 0x2f800000ff607424 */ /* 0x000fe200078e00ff */
[----:B-----5:R-:W-:Y:S01]  /*9000*/  SHF.L.U32 R63, R64, 0x10, RZ ;  /* 0x00000010403f7819 */ /* 0x020fe200000006ff */
[----:B------:R-:W-:Y:S01]  /*9010*/  BSSY.RECONVERGENT B2, `(.L_x_7268) ;  /* 0x0000050000027945 */ /* 0x000fe20003800200 */
[----:B------:R-:W-:Y:S01]  /*9020*/  ISETP.NE.AND P2, PT, R62, 0x1, PT ;  /* 0x000000013e00780c */ /* 0x000fe20003f45270 */
[----:B------:R-:W-:Y:S01]  /*9030*/  FFMA.FTZ R60, R61, R96, 1.1641532182693481445e-10 ;  /* 0x2f0000003d3c7423 */ /* 0x000fe20000010060 */
[----:B------:R-:W-:Y:S01]  /*9040*/  IMAD.U32 R61, R40, 0x10000, RZ ;  /* 0x00010000283d7824 */ /* 0x000fe200078e00ff */
[----:B------:R-:W1:Y:S01]  /*9050*/  LDC R95, c[0x0][0x404] ;  /* 0x00010100ff5f7b82 */ /* 0x000e620000000800 */
[----:B------:R-:W-:Y:S01]  /*9060*/  FMUL.FTZ R63, R63, R68 ;  /* 0x000000443f3f7220 */ /* 0x000fe20000410000 */
[----:B------:R-:W-:Y:S01]  /*9070*/  HFMA2 R87, -RZ, RZ, 0, 1.1920928955078125e-07 ;  /* 0x00000002ff577431 */ /* 0x000fe200000001ff */
[----:B------:R-:W-:-:S02]  /*9080*/  PRMT R64, R64, 0x7632, R64 ;  /* 0x0000763240407816 */ /* 0x000fc40000000040 */
        /* <DEDUP_REMOVED lines=16> */
.L_x_7270:
        /* <DEDUP_REMOVED lines=13> */
.L_x_7272:
[----:B------:R-:W-:Y:S05]  /*9260*/  BSYNC.RECONVERGENT B3 ;  /* 0x0000000000037941 */ /* 0x000fea0003800200 */
.L_x_7271:
        /* <DEDUP_REMOVED lines=42> */
.L_x_7269:
[----:B------:R-:W-:Y:S05]  /*9510*/  BSYNC.RECONVERGENT B2 ;  /* 0x0000000000027941 */ /* 0x000fea0003800200 */
.L_x_7268:
        /* <DEDUP_REMOVED lines=24> */
.L_x_7275:
        /* <DEDUP_REMOVED lines=13> */
.L_x_7277:
[----:B------:R-:W-:Y:S05]  /*9770*/  BSYNC.RECONVERGENT B3 ;  /* 0x0000000000037941 */ /* 0x000fea0003800200 */
.L_x_7276:
        /* <DEDUP_REMOVED lines=42> */
.L_x_7274:
[----:B------:R-:W-:Y:S05]  /*9a20*/  BSYNC.RECONVERGENT B2 ;  /* 0x0000000000027941 */ /* 0x000fea0003800200 */
.L_x_7273:
[----:B------:R-:W-:Y:S01]  /*9a30*/  I2FP.F32.U32 R63, R63 ;  /* 0x0000003f003f7245 */ /* 0x000fe20000201000 */
[----:B------:R-:W-:Y:S01]  /*9a40*/  BSSY.RECONVERGENT B2, `(.L_x_7278) ;  /* 0x000004f000027945 */ /* 0x000fe20003800200 */
[----:B------:R-:W-:Y:S02]  /*9a50*/  SHF.L.U32 R87, R65, 0x10, RZ ;  /* 0x0000001041577819 */ /* 0x000fe400000006ff */
[----:B------:R-:W-:Y:S01]  /*9a60*/  ISETP.NE.AND P2, PT, R64, 0x1, PT ;  /* 0x000000014000780c */ /* 0x000fe20003f45270 */
[----:B------:R-:W-:Y:S01]  /*9a70*/  FFMA.FTZ R62, R63, R96, 1.1641532182693481445e-10 ;  /* 0x2f0000003f3e7423 */ /* 0x000fe20000010060 */
[----:B------:R-:W-:Y:S02]  /*9a80*/  IMAD.U32 R63, R41, 0x10000, RZ ;  /* 0x00010000293f7824 */ /* 0x000fe400078e00ff */
[----:B------:R-:W-:Y:S02]  /*9a90*/  FMUL.FTZ R87, R87, R68 ;  /* 0x0000004457577220 */ /* 0x000fe40000410000 */
[----:B------:R-:W-:-:S02]  /*9aa0*/  FSETP.GTU.FTZ.AND P1, PT, R62, R95, PT ;  /* 0x0000005f3e00720b */ /* 0x000fc40003f3c000 */
[----:B------:R-:W-:-:S05]  /*9ab0*/  FMUL.FTZ R87, R87, R94 ;  /* 0x0000005e57577220 */ /* 0x000fca0000410000 */
[----:B------:R-:W-:Y:S01]  /*9ac0*/  FSEL R62, R87, RZ, !P1 ;  /* 0x000000ff573e7208 */ /* 0x000fe20004800000 */
[----:B------:R-:W-:Y:S01]  /*9ad0*/  HFMA2 R87, -RZ, RZ, 0, 1.1920928955078125e-07 ;  /* 0x00000002ff577431 */ /* 0x000fe200000001ff */
        /* <DEDUP_REMOVED lines=13> */
.L_x_7280:
        /* <DEDUP_REMOVED lines=13> */
.L_x_7282:
[----:B------:R-:W-:Y:S05]  /*9c80*/  BSYNC.RECONVERGENT B3 ;  /* 0x0000000000037941 */ /* 0x000fea0003800200 */
.L_x_7281:
        /* <DEDUP_REMOVED lines=42> */
.L_x_7279:
[----:B------:R-:W-:Y:S05]  /*9f30*/  BSYNC.RECONVERGENT B2 ;  /* 0x0000000000027941 */ /* 0x000fea0003800200 */
.L_x_7278:
[----:B------:R-:W-:Y:S01]  /*9f40*/  I2FP.F32.U32 R65, R65 ;  /* 0x0000004100417245 */ /* 0x000fe20000201000 */
[----:B------:R-:W-:Y:S01]  /*9f50*/  BSSY.RECONVERGENT B2, `(.L_x_7283) ;  /* 0x000004e000027945 */ /* 0x000fe20003800200 */
[----:B------:R-:W-:Y:S01]  /*9f60*/  SHF.L.U32 R63, R63, 0x10, RZ ;  /* 0x000000103f3f7819 */ /* 0x000fe200000006ff */
[----:B------:R-:W-:Y:S01]  /*9f70*/  HFMA2 R88, -RZ, RZ, 0, 1.1920928955078125e-07 ;  /* 0x00000002ff587431 */ /* 0x000fe200000001ff */
[----:B------:R-:W-:Y:S01]  /*9f80*/  ISETP.NE.AND P3, PT, R87, 0x1, PT ;  /* 0x000000015700780c */ /* 0x000fe20003f65270 */
[----:B------:R-:W-:Y:S01]  /*9f90*/  FFMA.FTZ R64, R65, R96, 1.1641532182693481445e-10 ;  /* 0x2f00000041407423 */ /* 0x000fe20000010060 */
[----:B------:R-:W-:Y:S02]  /*9fa0*/  IMAD.MOV.U32 R65, RZ, RZ, R86 ;  /* 0x000000ffff417224 */ /* 0x000fe400078e0056 */
[----:B------:R-:W-:Y:S02]  /*9fb0*/  FMUL.FTZ R63, R63, R68 ;  /* 0x000000443f3f7220 */ /* 0x000fe40000410000 */
[----:B------:R-:W-:-:S02]  /*9fc0*/  FSETP.GTU.FTZ.AND P2, PT, R64, R95, PT ;  /* 0x0000005f4000720b */ /* 0x000fc40003f5c000 */
[----:B------:R-:W-:Y:S01]  /*9fd0*/  FMUL.FTZ R63, R63, R94 ;  /* 0x0000005e3f3f7220 */ /* 0x000fe20000410000 */
[----:B------:R-:W-:-:S04]  /*9fe0*/  IMAD.U32 R64, R77, 0x10000, RZ ;  /* 0x000100004d407824 */ /* 0x000fc800078e00ff */
        /* <DEDUP_REMOVED lines=12> */
.L_x_7285:
        /* <DEDUP_REMOVED lines=13> */
.L_x_7287:
[----:B------:R-:W-:Y:S05]  /*a180*/  BSYNC.RECONVERGENT B3 ;  /* 0x0000000000037941 */ /* 0x000fea0003800200 */
.L_x_7286:
        /* <DEDUP_REMOVED lines=42> */
.L_x_7284:
[----:B------:R-:W-:Y:S05]  /*a430*/  BSYNC.RECONVERGENT B2 ;  /* 0x0000000000027941 */ /* 0x000fea0003800200 */
.L_x_7283:
[----:B------:R-:W-:Y:S01]  /*a440*/  I2FP.F32.U32 R65, R65 ;  /* 0x0000004100417245 */ /* 0x000fe20000201000 */
[----:B------:R-:W-:Y:S01]  /*a450*/  BSSY.RECONVERGENT B2, `(.L_x_7288) ;  /* 0x000004f000027945 */ /* 0x000fe20003800200 */
[----:B------:R-:W-:Y:S01]  /*a460*/  SHF.L.U32 R87, R66, 0x10, RZ ;  /* 0x0000001042577819 */ /* 0x000fe200000006ff */
[----:B------:R-:W-:Y:S01]  /*a470*/  HFMA2 R89, -RZ, RZ, 0, 1.1920928955078125e-07 ;  /* 0x00000002ff597431 */ /* 0x000fe200000001ff */
[----:B------:R-:W-:Y:S01]  /*a480*/  ISETP.NE.AND P4, PT, R88, 0x1, PT ;  /* 0x000000015800780c */ /* 0x000fe20003f85270 */
[----:B------:R-:W-:Y:S01]  /*a490*/  FFMA.FTZ R64, R65, R96, 1.1641532182693481445e-10 ;  /* 0x2f00000041407423 */ /* 0x000fe20000010060 */
[----:B------:R-:W-:Y:S02]  /*a4a0*/  IMAD.U32 R65, R42, 0x10000, RZ ;  /* 0x000100002a417824 */ /* 0x000fe400078e00ff */
[----:B------:R-:W-:Y:S01]  /*a4b0*/  FMUL.FTZ R87, R87, R68 ;  /* 0x0000004457577220 */ /* 0x000fe20000410000 */
[----:B------:R-:W-:Y:S02]  /*a4c0*/  PRMT R66, R66, 0x7632, R66 ;  /* 0x0000763242427816 */ /* 0x000fe40000000042 */
        /* <DEDUP_REMOVED lines=15> */
.L_x_7290:
        /* <DEDUP_REMOVED lines=13> */
.L_x_7292:
[----:B------:R-:W-:Y:S05]  /*a690*/  BSYNC.RECONVERGENT B3 ;  /* 0x0000000000037941 */ /* 0x000fea0003800200 */
.L_x_7291:
        /* <DEDUP_REMOVED lines=42> */
.L_x_7289:
[----:B------:R-:W-:Y:S05]  /*a940*/  BSYNC.RECONVERGENT B2 ;  /* 0x0000000000027941 */ /* 0x000fea0003800200 */
.L_x_7288:
[----:B------:R-:W-:Y:S01]  /*a950*/  I2FP.F32.U32 R65, R65 ;  /* 0x0000004100417245 */ /* 0x000fe20000201000 */
[----:B------:R-:W-:Y:S01]  /*a960*/  IMAD.U32 R88, R76, 0x10000, RZ ;  /* 0x000100004c587824 */ /* 0x000fe200078e00ff */
[----:B------:R-:W-:Y:S01]  /*a970*/  SHF.L.U32 R87, R66, 0x10, RZ ;  /* 0x0000001042577819 */ /* 0x000fe200000006ff */
[----:B------:R-:W-:Y:S01]  /*a980*/  BSSY.RECONVERGENT B2, `(.L_x_7293) ;  /* 0x000004c000027945 */ /* 0x000fe20003800200 */
[----:B------:R-:W-:Y:S01]  /*a990*/  ISETP.NE.AND P5, PT, R89, 0x1, PT ;  /* 0x000000015900780c */ /* 0x000fe20003fa5270 */
[----:B------:R-:W-:Y:S01]  /*a9a0*/  FFMA.FTZ R66, R65, R96, 1.1641532182693481445e-10 ;  /* 0x2f00000041427423 */ /* 0x000fe20000010060 */
[----:B------:R-:W-:Y:S02]  /*a9b0*/  HFMA2 R92, -RZ, RZ, 0, 1.1920928955078125e-07 ;  /* 0x00000002ff5c7431 */ /* 0x000fe400000001ff */
[----:B------:R-:W-:Y:S02]  /*a9c0*/  FMUL.FTZ R87, R87, R68 ;  /* 0x0000004457577220 */ /* 0x000fe40000410000 */
[----:B------:R-:W-:-:S02]  /*a9d0*/  FSETP.GTU.FTZ.AND P4, PT, R66, R95, PT ;  /* 0x0000005f4200720b */ /* 0x000fc40003f9c000 */
[----:B------:R-:W-:Y:S01]  /*a9e0*/  FMUL.FTZ R87, R87, R94 ;  /* 0x0000005e57577220 */ /* 0x000fe20000410000 */
[----:B------:R-:W-:-:S04]  /*a9f0*/  IMAD.MOV.U32 R66, RZ, RZ, R86 ;  /* 0x000000ffff427224 */ /* 0x000fc800078e0056 */
        /* <DEDUP_REMOVED lines=12> */
.L_x_7295:
        /* <DEDUP_REMOVED lines=13> */
.L_x_7297:
[----:B------:R-:W-:Y:S05]  /*ab90*/  BSYNC.RECONVERGENT B3 ;  /* 0x0000000000037941 */ /* 0x000fea0003800200 */
.L_x_7296:
        /* <DEDUP_REMOVED lines=42> */
.L_x_7294:
[----:B------:R-:W-:Y:S05]  /*ae40*/  BSYNC.RECONVERGENT B2 ;  /* 0x0000000000027941 */ /* 0x000fea0003800200 */
.L_x_7293:
[----:B------:R-:W-:Y:S01]  /*ae50*/  I2FP.F32.U32 R87, R66 ;  /* 0x0000004200577245 */ /* 0x000fe20000201000 */
[----:B------:R-:W-:Y:S01]  /*ae60*/  IMAD.U32 R93, R43, 0x10000, RZ ;  /* 0x000100002b5d7824 */ /* 0x000fe200078e00ff */
[----:B------:R-:W-:Y:S01]  /*ae70*/  SHF.L.U32 R89, R67, 0x10, RZ ;  /* 0x0000001043597819 */ /* 0x000fe200000006ff */
[----:B------:R-:W-:Y:S01]  /*ae80*/  BSSY.RECONVERGENT B2, `(.L_x_7298) ;  /* 0x000004f000027945 */ /* 0x000fe20003800200 */
[----:B------:R-:W-:Y:S01]  /*ae90*/  ISETP.NE.AND P6, PT, R92, 0x1, PT ;  /* 0x000000015c00780c */ /* 0x000fe20003fc5270 */
[----:B------:R-:W-:Y:S01]  /*aea0*/  FFMA.FTZ R66, R87, R96, 1.1641532182693481445e-10 ;  /* 0x2f00000057427423 */ /* 0x000fe20000010060 */
[----:B------:R-:W-:Y:S02]  /*aeb0*/  HFMA2 R87, -RZ, RZ, 0, 1.1920928955078125e-07 ;  /* 0x00000002ff577431 */ /* 0x000fe400000001ff */
[----:B------:R-:W-:Y:S01]  /*aec0*/  FMUL.FTZ R89, R89, R68 ;  /* 0x0000004459597220 */ /* 0x000fe20000410000 */
[----:B------:R-:W-:Y:S02]  /*aed0*/  PRMT R67, R67, 0x7632, R67 ;  /* 0x0000763243437816 */ /* 0x000fe40000000043 */
        /* <DEDUP_REMOVED lines=15> */
.L_x_7300:
        /* <DEDUP_REMOVED lines=15> */
.L_x_7302:
[----:B------:R-:W-:Y:S05]  /*b0c0*/  BSYNC.RECONVERGENT B3 ;  /* 0x0000000000037941 */ /* 0x000fea0003800200 */
.L_x_7301:
        /* <DEDUP_REMOVED lines=42> */
.L_x_7299:
[----:B------:R-:W-:Y:S05]  /*b370*/  BSYNC.RECONVERGENT B2 ;  /* 0x0000000000027941 */ /* 0x000fea0003800200 */
.L_x_7298:
        /* <DEDUP_REMOVED lines=10> */
.L_x_7262:
        /* <DEDUP_REMOVED lines=19> */
[----:B-1----:R-:W-:Y:S02]  /*b550*/  IMAD.WIDE.U32 R88, R69, 0x8, R88 ;  /* 0x0000000845587825 */ /* 0x002fe400078e0058 */
[----:B------:R2:W-:Y:S04]  /*b560*/  STG.E.128 desc[UR8][R94.64+0x10], R64 ;  /* 0x000010405e007986 */ /* 0x0005e8000c101d08 */
[----:B------:R2:W-:Y:S02]  /*b570*/  STG.E.64 desc[UR8][R88.64], R92 ;  /* 0x0000005c58007986 */ /* 0x0005e4000c101b08 */
.L_x_7220:
[----:B------:R-:W-:Y:S05]  /*b580*/  BSYNC.RECONVERGENT B1 ;  /* 0x0000000000017941 */ /* 0x000fea0003800200 */
.L_x_7219:
[----:B------:R-:W-:Y:S01]  /*b590*/  FADD.FTZ R68, RZ, R52 ;  /* 0x00000034ff447221 */ /* 0x000fe20000010000 */
        /* <DEDUP_REMOVED lines=22> */
[----:B0-2---:R-:W0:Y:S01]  /*b700*/  LDC R88, c[0x0][0x400] ;  /* 0x00010000ff587b82 */ /* 0x005e220000000800 */
        /* <DEDUP_REMOVED lines=52> */
.L_x_7320:
[----:B-1----:R-:W-:Y:S01]  /*ba50*/  FADD.FTZ R93, R92, R89 ;  /* 0x000000595c5d7221 */ /* 0x002fe20000010000 */
[----:B------:R-:W-:Y:S01]  /*ba60*/  FMUL.FTZ R89, R85, R85 ;  /* 0x0000005555597220 */ /* 0x000fe20000410000 */
[----:B------:R-:W-:Y:S01]  /*ba70*/  ISETP.NE.AND P1, PT, RZ, UR12, PT ;  /* 0x0000000cff007c0c */ /* 0x000fe2000bf25270 */
[----:B------:R-:W1:Y:S01]  /*ba80*/  @!P2 LDC.64 R70, c[0x0][0x3c0] ;  /* 0x0000f000ff46ab82 */ /* 0x000e620000000a00 */
[----:B------:R-:W-:Y:S01]  /*ba90*/  FFMA.FTZ R88, R93, R88, UR13 ;  /* 0x0000000d5d587e23 */ /* 0x000fe20008010058 */
[----:B------:R-:W-:Y:S01]  /*baa0*/  BSSY.RECONVERGENT B1, `(.L_x_7304) ;  /* 0x000003b000017945 */ /* 0x000fe20003800200 */
[----:B------:R-:W-:Y:S02]  /*bab0*/  FSEL R89, R89, RZ, P1 ;  /* 0x000000ff59597208 */ /* 0x000fe40000800000 */
[----:B0-----:R-:W-:-:S03]  /*bac0*/  FSEL R92, R85, RZ, !P1 ;  /* 0x000000ff555c7208 */ /* 0x001fc60004800000 */
[----:B------:R-:W0:Y:S01]  /*bad0*/  @!P2 LDC.64 R68, c[0x0][0x3c8] ;  /* 0x0000f200ff44ab82 */ /* 0x000e220000000a00 */
[----:B------:R-:W-:-:S04]  /*bae0*/  FADD.FTZ R88, R88, R89 ;  /* 0x0000005958587221 */ /* 0x000fc80000010000 */
[----:B------:R-:W2:Y:S01]  /*baf0*/  MUFU.RSQ R93, R88 ;  /* 0x00000058005d7308 */ /* 0x000ea20000001400 */
[----:B-1----:R-:W-:-:S05]  /*bb00*/  @!P2 IMAD.WIDE R70, R4, 0x4, R70 ;  /* 0x000000040446a825 */ /* 0x002fca00078e0246 */
[----:B------:R1:W-:Y:S01]  /*bb10*/  @!P2 STG.E desc[UR8][R70.64], R85 ;  /* 0x000000554600a986 */ /* 0x0003e2000c101908 */
[----:B0-----:R-:W-:-:S05]  /*bb20*/  @!P2 IMAD.WIDE R68, R4, 0x4, R68 ;  /* 0x000000040444a825 */ /* 0x001fca00078e0244 */
[----:B--2---:R1:W-:Y:S01]  /*bb30*/  @!P2 STG.E desc[UR8][R68.64], R93 ;  /* 0x0000005d4400a986 */ /* 0x0043e2000c101908 */
[----:B------:R-:W-:Y:S05]  /*bb40*/  @!P4 BRA `(.L_x_7305) ;  /* 0x0000000000c0c947 */ /* 0x000fea0003800000 */
[--C-:B------:R-:W-:Y:S01]  /*bb50*/  FADD.FTZ R88, R56, -R92.reuse ;  /* 0x8000005c38587221 */ /* 0x100fe20000010000 */
[--C-:B-1----:R-:W-:Y:S01]  /*bb60*/  FADD.FTZ R70, R54, -R92.reuse ;  /* 0x8000005c36467221 */ /* 0x102fe20000010000 */
        /* <DEDUP_REMOVED lines=43> */
[----:B------:R-:W-:Y:S02]  /*be20*/  F2FP.BF16.F32.PACK_AB R70, R100, R97 ;  /* 0x000000616446723e */ /* 0x000fe400000010ff */
[----:B------:R-:W-:-:S05]  /*be30*/  F2FP.BF16.F32.PACK_AB R68, R85, R68 ;  /* 0x000000445544723e */ /* 0x000fca00000010ff */
[----:B------:R0:W-:Y:S02]  /*be40*/  STG.E.128 desc[UR8][R88.64], R68 ;  /* 0x0000004458007986 */ /* 0x0001e4000c101d08 */
.L_x_7305:
[----:B------:R-:W-:Y:S05]  /*be50*/  BSYNC.RECONVERGENT B1 ;  /* 0x0000000000017941 */ /* 0x000fea0003800200 */
.L_x_7304:
        /* <DEDUP_REMOVED lines=11> */
[----:B------:R-:W-:Y:S01]  /*bf10*/  SHF.L.U32 R71, R32, 0x10, RZ ;  /* 0x0000001020477819 */ /* 0x000fe200000006ff */
[----:B------:R-:W-:Y:S01]  /*bf20*/  IMAD.U32 R85, R36, 0x10000, RZ ;  /* 0x0001000024557824 */ /* 0x000fe200078e00ff */
[----:B------:R-:W-:Y:S01]  /*bf30*/  SHF.L.U32 R95, R33, 0x10, RZ ;  /* 0x00000010215f7819 */ /* 0x000fe200000006ff */
[----:B------:R-:W-:Y:S01]  /*bf40*/  IMAD.U32 R97, R37, 0x10000, RZ ;  /* 0x0001000025617824 */ /* 0x000fe200078e00ff */
[----:B------:R-:W-:Y:S01]  /*bf50*/  SHF.L.U32 R99, R34, 0x10, RZ ;  /* 0x0000001022637819 */ /* 0x000fe200000006ff */
[----:B------:R-:W-:-:S02]  /*bf60*/  IMAD.U32 R101, R38, 0x10000, RZ ;  /* 0x0001000026657824 */ /* 0x000fc400078e00ff */
        /* <DEDUP_REMOVED lines=32> */
.L_x_7307:
[----:B------:R-:W-:Y:S05]  /*c170*/  BSYNC.RECONVERGENT B1 ;  /* 0x0000000000017941 */ /* 0x000fea0003800200 */
.L_x_7306:
[----:B012---:R-:W0:Y:S02]  /*c180*/  LDC.64 R68, c[0x0][0x380] ;  /* 0x0000e000ff447b82 */ /* 0x007e240000000a00 */
[----:B0-----:R-:W-:-:S04]  /*c190*/  LEA R4, R68, R4, 0x2 ;  /* 0x0000000444047211 */ /* 0x001fc800078e10ff */
[----:B------:R-:W-:-:S13]  /*c1a0*/  ISETP.GE.AND P0, PT, R4, R69, PT ;  /* 0x000000450400720c */ /* 0x000fda0003f06270 */
[----:B------:R-:W-:Y:S05]  /*c1b0*/  @!P0 BRA `(.L_x_7308) ;  /* 0xffffff4800b08947 */ /* 0x000fea000383ffff */
[----:B------:R-:W-:Y:S05]  /*c1c0*/  BSYNC B0 ;  /* 0x0000000000007941 */ /* 0x000fea0003800000 */
.L_x_7135:
[----:B------:R-:W-:Y:S05]  /*c1d0*/  EXIT ;  /* 0x000000000000794d */ /* 0x000fea0003800000 */
.L_x_7303:
[----:B0-2---:R-:W-:Y:S01]  /*c1e0*/  HFMA2 R95, -RZ, RZ, 0, 5.9604644775390625e-08 ;  /* 0x00000001ff5f7431 */ /* 0x005fe200000001ff */
[----:B------:R-:W-:Y:S01]  /*c1f0*/  BSSY B1, `(.L_x_7309) ;  /* 0x0000007000017945 */ /* 0x000fe20003800000 */
[----:B------:R-:W-:Y:S01]  /*c200*/  IMAD.MOV.U32 R98, RZ, RZ, R69 ;  /* 0x000000ffff627224 */ /* 0x000fe200078e0045 */
[----:B------:R-:W-:Y:S01]  /*c210*/  MOV R93, 0xffffffff ;  /* 0xffffffff005d7802 */ /* 0x000fe20000000f00 */
[----:B------:R-:W-:-:S07]  /*c220*/  IMAD.MOV.U32 R100, RZ, RZ, 0x1f ;  /* 0x0000001fff647424 */ /* 0x000fce00078e00ff */
[----:B------:R-:W-:Y:S05]  /*c230*/  WARPSYNC.COLLECTIVE R93, `(.L_x_7310) ;  /* 0x000000005d087348 */ /* 0x000fea0003c00000 */
[----:B------:R0:W1:Y:S02]  /*c240*/  SHFL.BFLY P3, R94, R98, R95, R100 ;  /* 0x0c00005f625e7389 */ /* 0x0000640000060064 */
[----:B01----:R-:W-:Y:S05]  /*c250*/  ENDCOLLECTIVE ;  /* 0x000000000000791b */ /* 0x003fea0003800000 */
.L_x_7310:
[----:B------:R-:W-:Y:S05]  /*c260*/  BSYNC B1 ;  /* 0x0000000000017941 */ /* 0x000fea0003800000 */
.L_x_7309:
        /* <DEDUP_REMOVED lines=10> */
.L_x_7311:
[----:B------:R-:W-:Y:S01]  /*c310*/  HFMA2 R95, -RZ, RZ, 0, 2.384185791015625e-07 ;  /* 0x00000004ff5f7431 */ /* 0x000fe200000001ff */
[----:B------:R-:W-:-:S05]  /*c320*/  MOV R71, R94 ;  /* 0x0000005e00477202 */ /* 0x000fca0000000f00 */
[----:B------:R-:W-:-:S04]  /*c330*/  FADD.FTZ R71, R70, R71 ;  /* 0x0000004746477221 */ /* 0x000fc80000010000 */
[----:B------:R-:W-:-:S07]  /*c340*/  IMAD.MOV.U32 R98, RZ, RZ, R71 ;  /* 0x000000ffff627224 */ /* 0x000fce00078e0047 */
[----:B------:R-:W-:Y:S05]  /*c350*/  WARPSYNC.COLLECTIVE R93, `(.L_x_7312) ;  /* 0x000000005d087348 */ /* 0x000fea0003c00000 */
[----:B------:R0:W1:Y:S02]  /*c360*/  SHFL.BFLY P3, R94, R98, R95, R100 ;  /* 0x0c00005f625e7389 */ /* 0x0000640000060064 */
[----:B01----:R-:W-:Y:S05]  /*c370*/  ENDCOLLECTIVE ;  /* 0x000000000000791b */ /* 0x003fea0003800000 */
.L_x_7312:
[----:B------:R-:W-:Y:S02]  /*c380*/  IMAD.MOV.U32 R95, RZ, RZ, 0x8 ;  /* 0x00000008ff5f7424 */ /* 0x000fe400078e00ff */
[----:B------:R-:W-:-:S04]  /*c390*/  IMAD.MOV.U32 R68, RZ, RZ, R94 ;  /* 0x000000ffff447224 */ /* 0x000fc800078e005e */
[----:B------:R-:W-:-:S05]  /*c3a0*/  FADD.FTZ R89, R71, R68 ;  /* 0x0000004447597221 */ /* 0x000fca0000010000 */
[----:B------:R-:W-:-:S07]  /*c3b0*/  MOV R98, R89 ;  /* 0x0000005900627202 */ /* 0x000fce0000000f00 */
[----:B------:R-:W-:Y:S05]  /*c3c0*/  WARPSYNC.COLLECTIVE R93, `(.L_x_7313) ;  /* 0x000000005d087348 */ /* 0x000fea0003c00000 */
[----:B------:R0:W1:Y:S02]  /*c3d0*/  SHFL.BFLY P3, R94, R98, R95, R100 ;  /* 0x0c00005f625e7389 */ /* 0x0000640000060064 */
[----:B01----:R-:W-:Y:S05]  /*c3e0*/  ENDCOLLECTIVE ;  /* 0x000000000000791b */ /* 0x003fea0003800000 */
.L_x_7313:
[----:B------:R-:W-:Y:S01]  /*c3f0*/  HFMA2 R95, -RZ, RZ, 0, 9.5367431640625e-07 ;  /* 0x00000010ff5f7431 */ /* 0x000fe200000001ff */
[----:B------:R-:W-:-:S05]  /*c400*/  MOV R68, R94 ;  /* 0x0000005e00447202 */ /* 0x000fca0000000f00 */
[----:B------:R-:W-:-:S04]  /*c410*/  FADD.FTZ R92, R89, R68 ;  /* 0x00000044595c7221 */ /* 0x000fc80000010000 */
[----:B------:R-:W-:-:S07]  /*c420*/  IMAD.MOV.U32 R98, RZ, RZ, R92 ;  /* 0x000000ffff627224 */ /* 0x000fce00078e005c */
[----:B------:R-:W-:Y:S05]  /*c430*/  WARPSYNC.COLLECTIVE R93, `(.L_x_7314) ;  /* 0x000000005d087348 */ /* 0x000fea0003c00000 */
[----:B------:R0:W1:Y:S02]  /*c440*/  SHFL.BFLY P3, R94, R98, R95, R100 ;  /* 0x0c00005f625e7389 */ /* 0x0000640000060064 */
[----:B01----:R-:W-:Y:S05]  /*c450*/  ENDCOLLECTIVE ;  /* 0x000000000000791b */ /* 0x003fea0003800000 */
.L_x_7314:
[----:B------:R-:W-:Y:S02]  /*c460*/  IMAD.MOV.U32 R95, RZ, RZ, 0x1 ;  /* 0x00000001ff5f7424 */ /* 0x000fe400078e00ff */
[----:B------:R-:W-:-:S04]  /*c470*/  IMAD.MOV.U32 R85, RZ, RZ, R94 ;  /* 0x000000ffff557224 */ /* 0x000fc800078e005e */
        /* <DEDUP_REMOVED lines=35> */
[----:B------:R-:W-:-:S07]  /*c6b0*/  MOV R98, R68 ;  /* 0x0000004400627202 */ /* 0x000fce0000000f00 */
[----:B------:R-:W-:Y:S05]  /*c6c0*/  WARPSYNC.COLLECTIVE R93, `(.L_x_7315) ;  /* 0x000000005d087348 */ /* 0x000fea0003c00000 */
[----:B------:R0:W1:Y:S02]  /*c6d0*/  SHFL.BFLY P3, R94, R98, R95, R100 ;  /* 0x0c00005f625e7389 */ /* 0x0000640000060064 */
[----:B01----:R-:W-:Y:S05]  /*c6e0*/  ENDCOLLECTIVE ;  /* 0x000000000000791b */ /* 0x003fea0003800000 */
.L_x_7315:
[----:B------:R-:W-:Y:S01]  /*c6f0*/  HFMA2 R95, -RZ, RZ, 0, 1.1920928955078125e-07 ;  /* 0x00000002ff5f7431 */ /* 0x000fe200000001ff */
[----:B------:R-:W-:-:S05]  /*c700*/  MOV R69, R94 ;  /* 0x0000005e00457202 */ /* 0x000fca0000000f00 */
[----:B------:R-:W-:-:S04]  /*c710*/  FADD.FTZ R69, R68, R69 ;  /* 0x0000004544457221 */ /* 0x000fc80000010000 */
[----:B------:R-:W-:-:S07]  /*c720*/  IMAD.MOV.U32 R98, RZ, RZ, R69 ;  /* 0x000000ffff627224 */ /* 0x000fce00078e0045 */
[----:B------:R-:W-:Y:S05]  /*c730*/  WARPSYNC.COLLECTIVE R93, `(.L_x_7316) ;  /* 0x000000005d087348 */ /* 0x000fea0003c00000 */
[----:B------:R0:W1:Y:S02]  /*c740*/  SHFL.BFLY P3, R94, R98, R95, R100 ;  /* 0x0c00005f625e7389 */ /* 0x0000640000060064 */
[----:B01----:R-:W-:Y:S05]  /*c750*/  ENDCOLLECTIVE ;  /* 0x000000000000791b */ /* 0x003fea0003800000 */
.L_x_7316:
[----:B------:R-:W-:Y:S02]  /*c760*/  IMAD.MOV.U32 R95, RZ, RZ, 0x4 ;  /* 0x00000004ff5f7424 */ /* 0x000fe400078e00ff */
[----:B------:R-:W-:-:S04]  /*c770*/  IMAD.MOV.U32 R70, RZ, RZ, R94 ;  /* 0x000000ffff467224 */ /* 0x000fc800078e005e */
[----:B------:R-:W-:-:S05]  /*c780*/  FADD.FTZ R70, R69, R70 ;  /* 0x0000004645467221 */ /* 0x000fca0000010000 */
[----:B------:R-:W-:-:S07]  /*c790*/  MOV R98, R70 ;  /* 0x0000004600627202 */ /* 0x000fce0000000f00 */
[----:B------:R-:W-:Y:S05]  /*c7a0*/  WARPSYNC.COLLECTIVE R93, `(.L_x_7317) ;  /* 0x000000005d087348 */ /* 0x000fea0003c00000 */
[----:B------:R0:W1:Y:S02]  /*c7b0*/  SHFL.BFLY P3, R94, R98, R95, R100 ;  /* 0x0c00005f625e7389 */ /* 0x0000640000060064 */
[----:B01----:R-:W-:Y:S05]  /*c7c0*/  ENDCOLLECTIVE ;  /* 0x000000000000791b */ /* 0x003fea0003800000 */
.L_x_7317:
[----:B------:R-:W-:Y:S01]  /*c7d0*/  HFMA2 R95, -RZ, RZ, 0, 4.76837158203125e-07 ;  /* 0x00000008ff5f7431 */ /* 0x000fe200000001ff */
[----:B------:R-:W-:-:S05]  /*c7e0*/  MOV R71, R94 ;  /* 0x0000005e00477202 */ /* 0x000fca0000000f00 */
[----:B------:R-:W-:-:S04]  /*c7f0*/  FADD.FTZ R71, R70, R71 ;  /* 0x0000004746477221 */ /* 0x000fc80000010000 */
[----:B------:R-:W-:-:S07]  /*c800*/  IMAD.MOV.U32 R98, RZ, RZ, R71 ;  /* 0x000000ffff627224 */ /* 0x000fce00078e0047 */
[----:B------:R-:W-:Y:S05]  /*c810*/  WARPSYNC.COLLECTIVE R93, `(.L_x_7318) ;  /* 0x000000005d087348 */ /* 0x000fea0003c00000 */
[----:B------:R0:W1:Y:S02]  /*c820*/  SHFL.BFLY P3, R94, R98, R95, R100 ;  /* 0x0c00005f625e7389 */ /* 0x0000640000060064 */
[----:B01----:R-:W-:Y:S05]  /*c830*/  ENDCOLLECTIVE ;  /* 0x000000000000791b */ /* 0x003fea0003800000 */
.L_x_7318:
[----:B------:R-:W-:Y:S02]  /*c840*/  IMAD.MOV.U32 R95, RZ, RZ, 0x10 ;  /* 0x00000010ff5f7424 */ /* 0x000fe400078e00ff */
[----:B------:R-:W-:-:S04]  /*c850*/  IMAD.MOV.U32 R92, RZ, RZ, R94 ;  /* 0x000000ffff5c7224 */ /* 0x000fc800078e005e */
[----:B------:R-:W-:-:S05]  /*c860*/  FADD.FTZ R92, R71, R92 ;  /* 0x0000005c475c7221 */ /* 0x000fca0000010000 */
[----:B------:R-:W-:-:S07]  /*c870*/  MOV R98, R92 ;  /* 0x0000005c00627202 */ /* 0x000fce0000000f00 */
[----:B------:R-:W-:Y:S05]  /*c880*/  WARPSYNC.COLLECTIVE R93, `(.L_x_7319) ;  /* 0x000000005d087348 */ /* 0x000fea0003c00000 */
[----:B------:R0:W1:Y:S02]  /*c890*/  SHFL.BFLY P3, R94, R98, R95, R100 ;  /* 0x0c00005f625e7389 */ /* 0x0000640000060064 */
[----:B01----:R-:W-:Y:S05]  /*c8a0*/  ENDCOLLECTIVE ;  /* 0x000000000000791b */ /* 0x003fea0003800000 */
.L_x_7319:
[----:B------:R-:W-:Y:S01]  /*c8b0*/  MOV R89, R94 ;  /* 0x0000005e00597202 */ /* 0x000fe20000000f00 */
[----:B------:R-:W-:Y:S06]  /*c8c0*/  BRA `(.L_x_7320) ;  /* 0xfffffff000607947 */ /* 0x000fec000383ffff */
.L_x_7321:
        /* <DEDUP_REMOVED lines=11> */
.L_x_20281:


//--------------------- .text._ZN10layer_norm13ln_fwd_kernelINS_13Kernel_traitsI13__nv_bfloat16S2_fS2_fjLj512ELj1ELj4ELj1ELj16ENS_18Kernel_traits_baseILj512ES2_S2_fS2_fjLj128EEEEELb1ELb1ELb0ELb1EEEvNS_9FwdParamsE --------------------------
	.section	.text._ZN10layer_norm13ln_fwd_kernelINS_13Kernel_traitsI13__nv_bfloat16S2_fS2_fjLj512ELj1ELj4ELj1ELj16ENS_18Kernel_traits_baseILj512ES2_S2_fS2_fjLj128EEEEELb1ELb1ELb0ELb1EEEvNS_9FwdParamsE,"ax",@progbits
	.align	128
        .global         _ZN10layer_norm13ln_fwd_kernelINS_13Kernel_traitsI13__nv_bfloat16S2_fS2_fjLj512ELj1ELj4ELj1ELj16ENS_18Kernel_traits_baseILj512ES2_S2_fS2_fjLj128EEEEELb1ELb1ELb0ELb1EEEvNS_9FwdParamsE
        .type           _ZN10layer_norm13ln_fwd_kernelINS_13Kernel_traitsI13__nv_bfloat16S2_fS2_fjLj512ELj1ELj4ELj1ELj16ENS_18Kernel_traits_baseILj512ES2_S2_fS2_fjLj128EEEEELb1ELb1ELb0ELb1EEEvNS_9FwdParamsE,@function
        .size           _ZN10layer_norm13ln_fwd_kernelINS_13Kernel_traitsI13__nv_bfloat16S2_fS2_fjLj512ELj1ELj4ELj1ELj16ENS_18Kernel_traits_baseILj512ES2_S2_fS2_fjLj128EEEEELb1ELb1ELb0ELb1EEEvNS_9FwdParamsE,(.L_x_20282 - _ZN10layer_norm13ln_fwd_kernelINS_13Kernel_traitsI13__nv_bfloat16S2_fS2_fjLj512ELj1ELj4ELj1ELj16ENS_18Kernel_traits_baseILj512ES2_S2_fS2_fjLj128EEEEELb1ELb1ELb0ELb1EEEvNS_9FwdParamsE)
        .other          _ZN10layer_norm13ln_fwd_kernelINS_13Kernel_traitsI13__nv_bfloat16S2_fS2_fjLj512ELj1ELj4ELj1ELj16ENS_18Kernel_traits_baseILj512ES2_S2_fS2_fjLj128EEEEELb1ELb1ELb0ELb1EEEvNS_9FwdParamsE,@"STO_CUDA_ENTRY STV_DEFAULT"
_ZN10layer_norm13ln_fwd_kernelINS_13Kernel_traitsI13__nv_bfloat16S2_fS2_fjLj512ELj1ELj4ELj1ELj16ENS_18Kernel_traits_baseILj512ES2_S2_fS2_fjLj128EEEEELb1ELb1ELb0ELb1EEEvNS_9FwdParamsE:
.text._ZN10layer_norm13ln_fwd_kernelINS_13Kernel_traitsI13__nv_bfloat16S2_fS2_fjLj512ELj1ELj4ELj1ELj16ENS_18Kernel_traits_baseILj512ES2_S2_fS2_fjLj128EEEEELb1ELb1ELb0ELb1EEEvNS_9FwdParamsE:
        /* <DEDUP_REMOVED lines=12> */
[----:B------:R-:W-:-:S05]  /*00c0*/  IMAD.U32 R5, RZ, RZ, UR7 ;  /* 0x00000007ff057e24 */ /* 0x000fca000f8e00ff */
[----:B------:R-:W3:Y:S01]  /*00d0*/  LDC.64 R2, c[0x0][0x3d0] ;  /* 0x0000f400ff027b82 */ /* 0x000ee20000000a00 */
[----:B--2---:R-:W-:Y:S01]  /*00e0*/  @P1 MOV R33, R39 ;  /* 0x0000002700211202 */ /* 0x004fe20000000f00 */
[----:B----4-:R-:W2:Y:S01]  /*00f0*/  @P1 LDG.E.64 R4, desc[UR8][R4.64] ;  /* 0x0000000804041981 */ /* 0x010ea2000c1e1b00 */
[----:B-1----:R-:W-:-:S03]  /*0100*/  LOP3.LUT R0, R38, 0x1f, RZ, 0xc0, !PT ;  /* 0x0000001f26007812 */ /* 0x002fc600078ec0ff */
[----:B------:R1:W4:Y:S01]  /*0110*/  @P1 LDG.E.64 R6, desc[UR8][R32.64] ;  /* 0x0000000820061981 */ /* 0x000322000c1e1b00 */
[----:B0-----:R-:W-:Y:S01]  /*0120*/  ISETP.NE.U32.AND P0, PT, RZ, UR4, PT ;  /* 0x00000004ff007c0c */ /* 0x001fe2000bf05070 */
[----:B------:R-:W4:Y:S03]  /*0130*/  @P1 LDC R41, c[0x0][0x460] ;  /* 0x00011800ff291b82 */ /* 0x000f260000000800 */
[----:B------:R-:W-:-:S13]  /*0140*/  ISETP.NE.AND.EX P0, PT, RZ, UR5, PT, P0 ;  /* 0x00000005ff007c0c */ /* 0x000fda000bf05300 */
[----:B------:R-:W0:Y:S01]  /*0150*/  @P0 LDC.64 R34, c[0x0][0x438] ;  /* 0x00010e00ff220b82 */ /* 0x000e220000000a00 */
[----:B------:R-:W-:-:S05]  /*0160*/  IMAD.WIDE.U32 R36, R0, 0x10, R36 ;  /* 0x0000001000247825 */ /* 0x000fca00078e0024 */
[----:B------:R-:W5:Y:S04]  /*0170*/  LDG.E.128 R28, desc[UR8][R36.64] ;  /* 0x00000008241c7981 */ /* 0x000f68000c1e1d00 */
[----:B------:R-:W5:Y:S01]  /*0180*/  LDG.E.128 R12, desc[UR8][R36.64+0x200] ;  /* 0x00020008240c7981 */ /* 0x000f62000c1e1d00 */
[----:B0-----:R-:W-:-:S05]  /*0190*/  @P0 IMAD.WIDE.U32 R34, R0, 0x10, R34 ;  /* 0x0000001000220825 */ /* 0x001fca00078e0022 */
[----:B------:R-:W5:Y:S04]  /*01a0*/  @P0 LDG.E.128 R20, desc[UR8][R34.64+0x200] ;  /* 0x0002000822140981 */ /* 0x000f68000c1e1d00 */
[----:B------:R-:W5:Y:S01]  /*01b0*/  @P0 LDG.E.128 R24, desc[UR8][R34.64] ;  /* 0x0000000822180981 */ /* 0x000f62000c1e1d00 */
[----:B------:R-:W0:Y:S01]  /*01c0*/  S2UR UR5, SR_CTAID.X ;  /* 0x00000000000579c3 */ /* 0x000e220000002500 */
[----:B---3--:R-:W-:-:S05]  /*01d0*/  IMAD.WIDE.U32 R2, R0, 0x10, R2 ;  /* 0x0000001000027825 */ /* 0x008fca00078e0002 */
[----:B------:R-:W5:Y:S02]  /*01e0*/  LDG.E.128 R8, desc[UR8][R2.64] ;  /* 0x0000000802087981 */ /* 0x000f64000c1e1d00 */
[----:B-1----:R-:W1:Y:S02]  /*01f0*/  LDC R33, c[0x0][0x360] ;  /* 0x0000d800ff217b82 */ /* 0x002e640000000800 */
[----:B------:R3:W5:Y:S02]  /*0200*/  LDG.E.128 R16, desc[UR8][R2.64+0x200] ;  /* 0x0002000802107981 */ /* 0x000764000c1e1d00 */
[----:B---3--:R-:W-:Y:S01]  /*0210*/  SHF.R.U32.HI R2, RZ, 0x5, R38 ;  /* 0x00000005ff027819 */ /* 0x008fe20000011626 */
[----:B0-----:R-:W-:-:S06]  /*0220*/  USHF.L.U32 UR4, UR5, 0x2, URZ ;  /* 0x0000000205047899 */ /* 0x001fcc00080006ff */
[----:B------:R-:W-:-:S04]  /*0230*/  LOP3.LUT R2, R2, UR4, RZ, 0xfc, !PT ;  /* 0x0000000402027c12 */ /* 0x000fc8000f8efcff */
[----:B------:R-:W-:Y:S02]  /*0240*/  ISETP.GE.AND P2, PT, R2, UR10, PT ;  /* 0x0000000a02007c0c */ /* 0x000fe4000bf46270 */
[----:B--2---:R-:W-:Y:S02]  /*0250*/  @P1 R2UR UR6, R4 ;  /* 0x00000000040612ca */ /* 0x004fe400000e0000 */
[----:B------:R-:W-:Y:S02]  /*0260*/  @P1 R2UR UR7, R5 ;  /* 0x00000000050712ca */ /* 0x000fe400000e0000 */
[----:B----4-:R-:W-:Y:S01]  /*0270*/  @P1 IADD3 R32, P3, PT, R6, R41, RZ ;  /* 0x0000002906201210 */ /* 0x010fe20007f7e0ff */
[----:B-1----:R-:W-:-:S04]  /*0280*/  IMAD R6, R33, UR5, R38 ;  /* 0x0000000521067c24 */ /* 0x002fc8000f8e0226 */
[----:B------:R-:W-:Y:S02]  /*0290*/  @P1 IMAD.X R39, RZ, RZ, R7, P3 ;  /* 0x000000ffff271224 */ /* 0x000fe400018e0607 */
[----:B------:R-:W-:Y:S06]  /*02a0*/  @P2 EXIT ;  /* 0x000000000000294d */ /* 0x000fec0003800000 */
[--C-:B------:R-:W-:Y:S01]  /*02b0*/  SHF.R.U64 R3, R32, 0x2, R39.reuse ;  /* 0x0000000220037819 */ /* 0x100fe20000001227 */
[----:B------:R-:W-:Y:S01]  /*02c0*/  IMAD.MOV.U32 R4, RZ, RZ, R6 ;  /* 0x000000ffff047224 */ /* 0x000fe200078e0006 */
[----:B------:R-:W-:Y:S01]  /*02d0*/  SHF.R.U32.HI R5, RZ, 0x2, R39 ;  /* 0x00000002ff057819 */ /* 0x000fe20000011627 */
[----:B------:R-:W-:Y:S01]  /*02e0*/  UIADD3 UR14, UPT, UPT, UR6, -0x61c88647, URZ ;  /* 0x9e3779b9060e7890 */ /* 0x000fe2000fffe0ff */
[----:B-----5:R-:W-:Y:S01]  /*02f0*/  @P0 MOV R54, R8 ;  /* 0x0000000800360202 */ /* 0x020fe20000000f00 */
        /* <DEDUP_REMOVED lines=12> */
[----:B------:R-:W-:Y:S01]  /*03c0*/  PRMT R66, R22, 0x7632, R66 ;  /* 0x0000763216427816 */ /* 0x000fe20000000042 */
        /* <DEDUP_REMOVED lines=9> */
[----:B------:R-:W-:Y:S01]  /*0460*/  IMAD R7, R7, -0x326172a9, RZ ;  /* 0xcd9e8d5707077824 */ /* 0x000fe200078e02ff */
[----:B------:R-:W-:Y:S01]  /*0470*/  UIADD3 UR22, UPT, UPT, UR6, 0x1715609d, URZ ;  /* 0x1715609d06167890 */ /* 0x000fe2000fffe0ff */
[----:B------:R-:W-:Y:S01]  /*0480*/  IMAD.HI.U32 R33, R34, -0x2daee0ad, RZ ;  /* 0xd2511f5322217827 */ /* 0x000fe200078e00ff */
[----:B------:R-:W-:Y:S01]  /*0490*/  UIADD3 UR23, UPT, UPT, UR7, -0x56f99767, URZ ;  /* 0xa906689907177890 */ /* 0x000fe2000fffe0ff */
[----:B------:R-:W-:Y:S01]  /*04a0*/  @!P0 CS2R R24, SRZ ;  /* 0x0000000000188805 */ /* 0x000fe2000001ff00 */
[----:B------:R-:W-:Y:S01]  /*04b0*/  UIADD3 UR24, UPT, UPT, UR6, -0x4ab325aa, URZ ;  /* 0xb54cda5606187890 */ /* 0x000fe2000fffe0ff */
[----:B------:R-:W-:Y:S01]  /*04c0*/  IMAD.HI.U32 R6, R35, -0x326172a9, RZ ;  /* 0xcd9e8d5723067827 */ /* 0x000fe200078e00ff */
[----:B------:R-:W-:Y:S01]  /*04d0*/  LOP3.LUT R38, R38, UR17, R33, 0x96, !PT ;  /* 0x0000001126267c12 */ /* 0x000fe2000f8e9621 */
[----:B------:R-:W-:Y:S01]  /*04e0*/  UIADD3 UR25, UPT, UPT, UR7, 0x646e171e, URZ ;  /* 0x646e171e07197890 */ /* 0x000fe2000fffe0ff */
[----:B------:R-:W-:Y:S01]  /*04f0*/  PRMT R64, R23, 0x7632, R64 ;  /* 0x0000763217407816 */ /* 0x000fe20000000040 */
[----:B------:R-:W-:Y:S01]  /*0500*/  @P0 IMAD.MOV.U32 R53, RZ, RZ, R9 ;  /* 0x000000ffff350224 */ /* 0x000fe200078e0009 */
[----:B------:R-:W-:Y:S01]  /*0510*/  LOP3.LUT R36, R7, UR16, R6, 0x96, !PT ;  /* 0x0000001007247c12 */ /* 0x000fe2000f8e9606 */
[----:B------:R-:W-:Y:S01]  /*0520*/  @!P0 IMAD.MOV.U32 R54, RZ, RZ, R8 ;  /* 0x000000ffff368224 */ /* 0x000fe200078e0008 */
[----:B------:R-:W-:Y:S01]  /*0530*/  @!P0 MOV R53, R9 ;  /* 0x0000000900358202 */ /* 0x000fe20000000f00 */
[----:B------:R-:W-:Y:S01]  /*0540*/  IMAD R8, R35, -0x326172a9, RZ ;  /* 0xcd9e8d5723087824 */ /* 0x000fe200078e02ff */
[-C--:B------:R-:W-:Y:S01]  /*0550*/  @P0 MOV R6, R28.reuse ;  /* 0x0000001c00060202 */ /* 0x080fe20000000f00 */
[----:B------:R-:W-:Y:S01]  /*0560*/  IMAD R34, R34, -0x2daee0ad, RZ ;  /* 0xd2511f5322227824 */ /* 0x000fe200078e02ff */
[----:B------:R-:W-:Y:S01]  /*0570*/  @!P0 MOV R6, R28 ;  /* 0x0000001c00068202 */ /* 0x000fe20000000f00 */
[----:B------:R-:W-:Y:S01]  /*0580*/  IMAD.HI.U32 R7, R38, -0x326172a9, RZ ;  /* 0xcd9e8d5726077827 */ /* 0x000fe200078e00ff */
[----:B------:R-:W0:Y:S01]  /*0590*/  LDCU.64 UR4, c[0x0][0x3e0] ;  /* 0x00007c00ff0477ac */ /* 0x000e220008000a00 */
[----:B------:R-:W-:-:S02]  /*05a0*/  PRMT R68, R21, 0x7632, R68 ;  /* 0x0000763215447816 */ /* 0x000fc40000000044 */
[----:B------:R-:W-:Y:S02]  /*05b0*/  HFMA2 R63, -RZ, RZ, 0, 0 ;  /* 0x00000000ff3f7431 */ /* 0x000fe400000001ff */
[----:B------:R-:W-:Y:S01]  /*05c0*/  IMAD.HI.U32 R9, R36, -0x2daee0ad, RZ ;  /* 0xd2511f5324097827 */ /* 0x000fe200078e00ff */
[----:B------:R-:W-:Y:S01]  /*05d0*/  UIADD3 UR26, UPT, UPT, UR6, 0x5384540f, URZ ;  /* 0x5384540f061a7890 */ /* 0x000fe2000fffe0ff */
[----:B------:R-:W-:Y:S01]  /*05e0*/  PRMT R82, R20, 0x7632, R82 ;  /* 0x0000763214527816 */ /* 0x000fe20000000052 */
[----:B------:R-:W-:Y:S01]  /*05f0*/  UIADD3 UR27, UPT, UPT, UR7, 0x1fd5c5a3, URZ ;  /* 0x1fd5c5a3071b7890 */ /* 0x000fe2000fffe0ff */
[--C-:B------:R-:W-:Y:S01]  /*0600*/  @P0 IMAD.MOV.U32 R52, RZ, RZ, R10.reuse ;  /* 0x000000ffff340224 */ /* 0x100fe200078e000a */
        /* <DEDUP_REMOVED lines=8> */
[----:B------:R-:W-:Y:S01]  /*0690*/  UIADD3 UR28, UPT, UPT, UR6, -0xe443238, URZ ;  /* 0xf1bbcdc8061c7890 */ /* 0x000fe2000fffe0ff */
[----:B------:R-:W-:Y:S01]  /*06a0*/  IMAD R35, R36, -0x2daee0ad, RZ ;  /* 0xd2511f5324237824 */ /* 0x000fe200078e02ff */
[----:B------:R-:W-:Y:S01]  /*06b0*/  UIADD3 UR29, UPT, UPT, UR7, -0x24c28bd8, URZ ;  /* 0xdb3d7428071d7890 */ /* 0x000fe2000fffe0ff */
[----:B------:R-:W-:Y:S01]  /*06c0*/  IMAD.HI.U32 R11, R34, -0x326172a9, RZ ;  /* 0xcd9e8d57220b7827 */ /* 0x000fe200078e00ff */
[----:B0-----:R-:W-:Y:S01]  /*06d0*/  UISETP.NE.U32.AND UP0, UPT, UR4, URZ, UPT ;  /* 0x000000ff0400728c */ /* 0x001fe2000bf05070 */
[----:B------:R-:W-:Y:S01]  /*06e0*/  PRMT R86, R26, 0x7632, R86 ;  /* 0x000076321a567816 */ /* 0x000fe20000000056 */
[----:B------:R-:W0:Y:S01]  /*06f0*/  LDCU.U8 UR4, c[0x0][0x410] ;  /* 0x00008200ff0477ac */ /* 0x000e220008000000 */
[----:B------:R-:W-:Y:S01]  /*0700*/  IMAD.HI.U32 R28, R10, -0x2daee0ad, RZ ;  /* 0xd2511f530a1c7827 */ /* 0x000fe200078e00ff */
[----:B------:R-:W-:Y:S01]  /*0710*/  LOP3.LUT R38, R38, UR20, R11, 0x96, !PT ;  /* 0x0000001426267c12 */ /* 0x000fe2000f8e960b */
[----:B------:R-:W-:Y:S01]  /*0720*/  BSSY B0, `(.L_x_7322) ;  /* 0x0000b85000007945 */ /* 0x000fe20003800000 */
[----:B------:R-:W-:Y:S01]  /*0730*/  UIADD3 UR30, UPT, UPT, UR6, -0x700cb87f, URZ ;  /* 0x8ff34781061e7890 */ /* 0x000fe2000fffe0ff */
[----:B------:R-:W-:Y:S01]  /*0740*/  IMAD R11, R34, -0x326172a9, RZ ;  /* 0xcd9e8d57220b7824 */ /* 0x000fe200078e02ff */
[----:B------:R-:W-:Y:S01]  /*0750*/  LOP3.LUT R35, R35, UR21, R28, 0x96, !PT ;  /* 0x0000001523237c12 */ /* 0x000fe2000f8e961c */
[----:B------:R-:W-:Y:S01]  /*0760*/  IMAD R34, R10, -0x2daee0ad, RZ ;  /* 0xd2511f530a227824 */ /* 0x000fe200078e02ff */
[----:B------:R-:W-:Y:S01]  /*0770*/  UIADD3 UR31, UPT, UPT, UR7, -0x695add53, URZ ;  /* 0x96a522ad071f7890 */ /* 0x000fe2000fffe0ff */
[----:B------:R-:W-:Y:S01]  /*0780*/  IMAD.HI.U32 R31, R38, -0x2daee0ad, RZ ;  /* 0xd2511f53261f7827 */ /* 0x000fe200078e00ff */
[----:B------:R-:W-:Y:S01]  /*0790*/  PRMT R88, R25, 0x7632, R88 ;  /* 0x0000763219587816 */ /* 0x000fe20000000058 */
[----:B------:R-:W-:Y:S01]  /*07a0*/  UISETP.NE.AND.EX UP0, UPT, UR5, URZ, UPT, UP0 ;  /* 0x000000ff0500728c */ /* 0x000fe2000bf05300 */
[----:B------:R-:W-:Y:S01]  /*07b0*/  PRMT R85, R33, 0x7632, R85 ;  /* 0x0000763221557816 */ /* 0x000fe20000000055 */
[----:B------:R-:W-:Y:S01]  /*07c0*/  IMAD.HI.U32 R10, R35, -0x326172a9, RZ ;  /* 0xcd9e8d57230a7827 */ /* 0x000fe200078e00ff */
[----:B------:R-:W-:Y:S01]  /*07d0*/  LOP3.LUT R34, R34, UR23, R31, 0x96, !PT ;  /* 0x0000001722227c12 */ /* 0x000fe2000f8e961f */
[----:B------:R-:W1:Y:S01]  /*07e0*/  LDCU UR32, c[0x0][0x404] ;  /* 0x00008080ff2077ac */ /* 0x000e620008000800 */
[----:B------:R-:W-:Y:S01]  /*07f0*/  PRMT R89, R53, 0x7632, R89 ;  /* 0x0000763235597816 */ /* 0x000fe20000000059 */
[--C-:B------:R-:W-:Y:S01]  /*0800*/  @P0 IMAD.MOV.U32 R28, RZ, RZ, R16.reuse ;  /* 0x000000ffff1c0224 */ /* 0x100fe200078e0010 */
[----:B------:R-:W-:Y:S01]  /*0810*/  PRMT R91, R54, 0x7632, R91 ;  /* 0x00007632365b7816 */ /* 0x000fe2000000005b */
[----:B------:R-:W-:Y:S01]  /*0820*/  @!P0 IMAD.MOV.U32 R28, RZ, RZ, R16 ;  /* 0x000000ffff1c8224 */ /* 0x000fe200078e0010 */
[----:B------:R-:W-:Y:S01]  /*0830*/  LOP3.LUT R16, R11, UR22, R10, 0x96, !PT ;  /* 0x000000160b107c12 */ /* 0x000fe2000f8e960a */
[--C-:B------:R-:W-:Y:S01]  /*0840*/  @P0 IMAD.MOV.U32 R8, RZ, RZ, R30.reuse ;  /* 0x000000ffff080224 */ /* 0x100fe200078e001e */
[-C--:B------:R-:W-:Y:S01]  /*0850*/  @P0 MOV R11, R13.reuse ;  /* 0x0000000d000b0202 */ /* 0x080fe20000000f00 */
[--C-:B------:R-:W-:Y:S01]  /*0860*/  @P0 IMAD.MOV.U32 R7, RZ, RZ, R29.reuse ;  /* 0x000000ffff070224 */ /* 0x100fe200078e001d */
[----:B------:R-:W-:Y:S01]  /*0870*/  @!P0 MOV R11, R13 ;  /* 0x0000000d000b8202 */ /* 0x000fe20000000f00 */
[----:B------:R-:W-:Y:S01]  /*0880*/  @!P0 IMAD.MOV.U32 R8, RZ, RZ, R30 ;  /* 0x000000ffff088224 */ /* 0x000fe200078e001e */
[-C--:B------:R-:W-:Y:S01]  /*0890*/  @P0 MOV R30, R18.reuse ;  /* 0x00000012001e0202 */ /* 0x080fe20000000f00 */
[----:B------:R-:W-:Y:S01]  /*08a0*/  @!P0 IMAD.MOV.U32 R7, RZ, RZ, R29 ;  /* 0x000000ffff078224 */ /* 0x000fe200078e001d */
[----:B------:R-:W-:Y:S01]  /*08b0*/  @!P0 MOV R30, R18 ;  /* 0x00000012001e8202 */ /* 0x000fe20000000f00 */
[----:B------:R-:W-:Y:S01]  /*08c0*/  @P0 IMAD.MOV.U32 R29, RZ, RZ, R17 ;  /* 0x000000ffff1d0224 */ /* 0x000fe200078e0011 */
[----:B------:R-:W-:Y:S01]  /*08d0*/  PRMT R83, R28, 0x7632, R83 ;  /* 0x000076321c537816 */ /* 0x000fe20000000053 */
        /* <DEDUP_REMOVED lines=8> */
[----:B------:R-:W2:Y:S01]  /*0960*/  LDCU UR33, c[0x0][0x408] ;  /* 0x00008100ff2177ac */ /* 0x000ea20008000800 */
[----:B------:R-:W-:Y:S01]  /*0970*/  PRMT R87, R52, 0x7632, R87 ;  /* 0x0000763234577816 */ /* 0x000fe20000000057 */
[----:B------:R-:W-:Y:S01]  /*0980*/  IMAD.HI.U32 R35, R16, -0x2daee0ad, RZ ;  /* 0xd2511f5310237827 */ /* 0x000fe200078e00ff */
[----:B------:R-:W-:Y:S01]  /*0990*/  LOP3.LUT R17, R18, UR24, R17, 0x96, !PT ;  /* 0x0000001812117c12 */ /* 0x000fe2000f8e9611 */
[----:B------:R-:W3:Y:S01]  /*09a0*/  LDCU UR12, c[0x0][0x388] ;  /* 0x00007100ff0c77ac */ /* 0x000ee20008000800 */
[----:B------:R-:W-:Y:S01]  /*09b0*/  LOP3.LUT R79, R32, 0x3, RZ, 0xc0, !PT ;  /* 0x00000003204f7812 */ /* 0x000fe200078ec0ff */
[----:B------:R-:W-:Y:S01]  /*09c0*/  @P0 IMAD.MOV.U32 R31, RZ, RZ, R19 ;  /* 0x000000ffff1f0224 */ /* 0x000fe200078e0013 */
[----:B------:R-:W-:Y:S01]  /*09d0*/  LOP3.LUT R35, R38, UR25, R35, 0x96, !PT ;  /* 0x0000001926237c12 */ /* 0x000fe2000f8e9623 */
[----:B------:R-:W-:Y:S01]  /*09e0*/  @!P0 IMAD.MOV.U32 R31, RZ, RZ, R19 ;  /* 0x000000ffff1f8224 */ /* 0x000fe200078e0013 */
[----:B------:R-:W-:Y:S01]  /*09f0*/  SHF.L.U32 R52, R52, 0x10, RZ ;  /* 0x0000001034347819 */ /* 0x000fe200000006ff */
[----:B------:R-:W-:Y:S01]  /*0a00*/  IMAD R37, R16, -0x2daee0ad, RZ ;  /* 0xd2511f5310257824 */ /* 0x000fe200078e02ff */
[----:B------:R-:W-:Y:S01]  /*0a10*/  PRMT R57, R11, 0x7632, R57 ;  /* 0x000076320b397816 */ /* 0x000fe20000000039 */
[----:B------:R-:W-:Y:S01]  /*0a20*/  IMAD R19, R34, -0x326172a9, RZ ;  /* 0xcd9e8d5722137824 */ /* 0x000fe200078e02ff */
[----:B------:R-:W-:Y:S01]  /*0a30*/  PRMT R65, R31, 0x7632, R65 ;  /* 0x000076321f417816 */ /* 0x000fe20000000041 */
[----:B------:R-:W-:Y:S01]  /*0a40*/  IMAD.HI.U32 R16, R35, -0x326172a9, RZ ;  /* 0xcd9e8d5723107827 */ /* 0x000fe200078e00ff */
[----:B------:R-:W-:Y:S01]  /*0a50*/  PRMT R59, R9, 0x7632, R59 ;  /* 0x00007632093b7816 */ /* 0x000fe2000000003b */
[----:B------:R-:W4:Y:S01]  /*0a60*/  LDCU UR13, c[0x0][0x448] ;  /* 0x00008900ff0d77ac */ /* 0x000f220008000800 */
[----:B------:R-:W-:Y:S01]  /*0a70*/  PRMT R60, R8, 0x7632, R60 ;  /* 0x00007632083c7816 */ /* 0x000fe2000000003c */
[----:B------:R-:W-:Y:S01]  /*0a80*/  IMAD.HI.U32 R18, R17, -0x2daee0ad, RZ ;  /* 0xd2511f5311127827 */ /* 0x000fe200078e00ff */
[----:B------:R-:W-:Y:S01]  /*0a90*/  LOP3.LUT R34, R19, UR26, R16, 0x96, !PT ;  /* 0x0000001a13227c12 */ /* 0x000fe2000f8e9610 */
[----:B------:R-:W1:Y:S01]  /*0aa0*/  LDCU.64 UR10, c[0x0][0x3a0] ;  /* 0x00007400ff0a77ac */ /* 0x000e620008000a00 */
[----:B------:R-:W-:Y:S01]  /*0ab0*/  PRMT R61, R7, 0x7632, R61 ;  /* 0x00007632073d7816 */ /* 0x000fe2000000003d */
[--C-:B------:R-:W-:Y:S01]  /*0ac0*/  @P0 IMAD.MOV.U32 R13, RZ, RZ, R15.reuse ;  /* 0x000000ffff0d0224 */ /* 0x100fe200078e000f */
[----:B------:R-:W-:Y:S01]  /*0ad0*/  LOP3.LUT R37, R37, UR27, R18, 0x96, !PT ;  /* 0x0000001b25257c12 */ /* 0x000fe2000f8e9612 */
[----:B------:R-:W-:Y:S01]  /*0ae0*/  @!P0 IMAD.MOV.U32 R13, RZ, RZ, R15 ;  /* 0x000000ffff0d8224 */ /* 0x000fe200078e000f */
[----:B------:R-:W-:Y:S01]  /*0af0*/  SHF.L.U32 R15, R22, 0x10, RZ ;  /* 0x00000010160f7819 */ /* 0x000fe200000006ff */
[----:B------:R-:W-:Y:S01]  /*0b00*/  IMAD R35, R35, -0x326172a9, RZ ;  /* 0xcd9e8d5723237824 */ /* 0x000fe200078e02ff */
[----:B------:R-:W-:Y:S01]  /*0b10*/  PRMT R62, R6, 0x7632, R62 ;  /* 0x00007632063e7816 */ /* 0x000fe2000000003e */
[----:B------:R-:W-:Y:S01]  /*0b20*/  IMAD.HI.U32 R18, R37, -0x326172a9, RZ ;  /* 0xcd9e8d5725127827 */ /* 0x000fe200078e00ff */
[----:B------:R-:W-:Y:S01]  /*0b30*/  PRMT R55, R13, 0x7632, R55 ;  /* 0x000076320d377816 */ /* 0x000fe20000000037 */
[----:B0-----:R-:W-:Y:S01]  /*0b40*/  UISETP.NE.AND UP1, UPT, UR4, URZ, UPT ;  /* 0x000000ff0400728c */ /* 0x001fe2000bf25270 */
[----:B------:R-:W-:Y:S01]  /*0b50*/  SHF.L.U32 R66, R66, 0x10, RZ ;  /* 0x0000001042427819 */ /* 0x000fe200000006ff */
[----:B------:R-:W-:Y:S01]  /*0b60*/  IMAD R22, R17, -0x2daee0ad, RZ ;  /* 0xd2511f5311167824 */ /* 0x000fe200078e02ff */
[----:B------:R-:W-:Y:S01]  /*0b70*/  LOP3.LUT R35, R35, UR28, R18, 0x96, !PT ;  /* 0x0000001c23237c12 */ /* 0x000fe2000f8e9612 */
[----:B------:R-:W-:Y:S01]  /*0b80*/  IMAD.HI.U32 R19, R34, -0x2daee0ad, RZ ;  /* 0xd2511f5322137827 */ /* 0x000fe200078e00ff */
[----:B------:R-:W-:-:S02]  /*0b90*/  SHF.L.U32 R18, R27, 0x10, RZ ;  /* 0x000000101b127819 */ /* 0x000fc400000006ff */
[----:B------:R-:W-:Y:S01]  /*0ba0*/  SHF.L.U32 R69, R69, 0x10, RZ ;  /* 0x0000001045457819 */ /* 0x000fe200000006ff */
[--C-:B------:R-:W-:Y:S01]  /*0bb0*/  @P0 IMAD.MOV.U32 R10, RZ, RZ, R12.reuse ;  /* 0x000000ffff0a0224 */ /* 0x100fe200078e000c */
[----:B------:R-:W-:Y:S01]  /*0bc0*/  LOP3.LUT R74, R22, UR29, R19, 0x96, !PT ;  /* 0x0000001d164a7c12 */ /* 0x000fe2000f8e9613 */
[----:B------:R-:W-:Y:S01]  /*0bd0*/  @!P0 IMAD.MOV.U32 R10, RZ, RZ, R12 ;  /* 0x000000ffff0a8224 */ /* 0x000fe200078e000c */
[----:B------:R-:W-:Y:S01]  /*0be0*/  SHF.L.U32 R84, R84, 0x10, RZ ;  /* 0x0000001054547819 */ /* 0x000fe200000006ff */
[----:B------:R-:W-:Y:S01]  /*0bf0*/  @P0 IMAD.MOV.U32 R12, RZ, RZ, R14 ;  /* 0x000000ffff0c0224 */ /* 0x000fe200078e000e */
[----:B------:R-:W-:Y:S01]  /*0c00*/  @!P0 MOV R12, R14 ;  /* 0x0000000e000c8202 */ /* 0x000fe20000000f00 */
[----:B------:R-:W-:Y:S01]  /*0c10*/  IMAD.U32 R14, R23, 0x10000, RZ ;  /* 0x00010000170e7824 */ /* 0x000fe200078e00ff */
[----:B------:R-:W-:Y:S01]  /*0c20*/  PRMT R58, R10, 0x7632, R58 ;  /* 0x000076320a3a7816 */ /* 0x000fe2000000003a */
[----:B------:R-:W-:Y:S01]  /*0c30*/  IMAD R22, R37, -0x326172a9, RZ ;  /* 0xcd9e8d5725167824 */ /* 0x000fe200078e02ff */
[----:B------:R-:W-:Y:S01]  /*0c40*/  PRMT R56, R12, 0x7632, R56 ;  /* 0x000076320c387816 */ /* 0x000fe20000000038 */
[----:B------:R-:W-:Y:S01]  /*0c50*/  IMAD R23, R34, -0x2daee0ad, RZ ;  /* 0xd2511f5322177824 */ /* 0x000fe200078e02ff */
[----:B------:R-:W-:Y:S01]  /*0c60*/  SHF.L.U32 R87, R87, 0x10, RZ ;  /* 0x0000001057577819 */ /* 0x000fe200000006ff */
[----:B------:R-:W-:Y:S01]  /*0c70*/  IMAD.HI.U32 R78, R35, -0x2daee0ad, RZ ;  /* 0xd2511f53234e7827 */ /* 0x000fe200078e00ff */
[----:B------:R-:W-:-:S03]  /*0c80*/  SHF.L.U32 R90, R90, 0x10, RZ ;  /* 0x000000105a5a7819 */ /* 0x000fc600000006ff */
[----:B------:R-:W-:Y:S01]  /*0c90*/  IMAD.HI.U32 R75, R74, -0x326172a9, RZ ;  /* 0xcd9e8d574a4b7827 */ /* 0x000fe200078e00ff */
[----:B------:R-:W-:-:S03]  /*0ca0*/  LOP3.LUT R78, R23, UR31, R78, 0x96, !PT ;  /* 0x0000001f174e7c12 */ /* 0x000fc6000f8e964e */
[----:B------:R-:W-:Y:S01]  /*0cb0*/  IMAD.U32 R16, R21, 0x10000, RZ ;  /* 0x0001000015107824 */ /* 0x000fe200078e00ff */
[----:B------:R-:W-:Y:S01]  /*0cc0*/  SHF.L.U32 R21, R24, 0x10, RZ ;  /* 0x0000001018157819 */ /* 0x000fe200000006ff */
[----:B------:R-:W-:Y:S01]  /*0cd0*/  IMAD.U32 R17, R20, 0x10000, RZ ;  /* 0x0001000014117824 */ /* 0x000fe200078e00ff */
[----:B------:R-:W-:Y:S01]  /*0ce0*/  LOP3.LUT R75, R22, UR30, R75, 0x96, !PT ;  /* 0x0000001e164b7c12 */ /* 0x000fe2000f8e964b */
[----:B------:R-:W-:Y:S02]  /*0cf0*/  IMAD.U32 R19, R26, 0x10000, RZ ;  /* 0x000100001a137824 */ /* 0x000fe400078e00ff */
[----:B------:R-:W-:Y:S01]  /*0d00*/  IMAD.U32 R20, R25, 0x10000, RZ ;  /* 0x0001000019147824 */ /* 0x000fe200078e00ff */
[----:B------:R-:W-:Y:S01]  /*0d10*/  SHF.L.U32 R25, R29, 0x10, RZ ;  /* 0x000000101d197819 */ /* 0x000fe200000006ff */
        /* <DEDUP_REMOVED lines=18> */
[----:B-1234-:R-:W-:-:S07]  /*0e40*/  IMAD R74, R74, -0x326172a9, RZ ;  /* 0xcd9e8d574a4a7824 */ /* 0x01efce00078e02ff */
.L_x_7487:
[----:B0-----:R-:W0:Y:S01]  /*0e50*/  LDC.64 R48, c[0x0][0x390] ;  /* 0x0000e400ff307b82 */ /* 0x001e220000000a00 */
[----:B------:R-:W1:Y:S01]  /*0e60*/  @UP0 LDCU.64 UR4, c[0x0][0x3e0] ;  /* 0x00007c00ff0407ac */ /* 0x000e620008000a00 */
[----:B------:R-:W-:Y:S01]  /*0e70*/  IMAD R28, R2, UR12, RZ ;  /* 0x0000000c021c7c24 */ /* 0x000fe2000f8e02ff */
[----:B------:R-:W-:Y:S01]  /*0e80*/  PLOP3.LUT P0, PT, PT, PT, UP0, 0x80, 0x8 ;  /* 0x000000000008781c */ /* 0x000fe20003f0f008 */
[----:B------:R-:W-:Y:S01]  /*0e90*/  IMAD.MOV.U32 R33, RZ, RZ, 0x2 ;  /* 0x00000002ff217424 */ /* 0x000fe200078e00ff */
        /* <DEDUP_REMOVED lines=13> */
[----:B--2---:R-:W-:Y:S02]  /*0f70*/  @P1 IMAD.U32 R92, R32, 0x10000, RZ ;  /* 0x00010000205c1824 */ /* 0x004fe400078e00ff */
[----:B------:R-:W-:Y:S05]  /*0f80*/  @!P0 BRA `(.L_x_7323) ;  /* 0x0000002800548947 */ /* 0x000fea0003800000 */
[----:B------:R-:W0:Y:S02]  /*0f90*/  LDC.64 R32, c[0x0][0x3a0] ;  /* 0x0000e800ff207b82 */ /* 0x000e240000000a00 */
[----:B0-----:R-:W-:-:S05]  /*0fa0*/  IMAD.WIDE.U32 R32, R93, 0x20, R32 ;  /* 0x000000205d207825 */ /* 0x001fca00078e0020 */
[----:B------:R0:W5:Y:S04]  /*0fb0*/  LDG.E.128 R44, desc[UR8][R32.64] ;  /* 0x00000008202c7981 */ /* 0x000168000c1e1d00 */
[----:B------:R0:W5:Y:S01]  /*0fc0*/  LDG.E.128 R40, desc[UR8][R32.64+0x10] ;  /* 0x0000100820287981 */ /* 0x000162000c1e1d00 */
[----:B------:R-:W-:Y:S01]  /*0fd0*/  ISETP.NE.AND P1, PT, R79, 0x1, PT ;  /* 0x000000014f00780c */ /* 0x000fe20003f25270 */
[----:B------:R-:W-:Y:S01]  /*0fe0*/  BSSY.RECONVERGENT B1, `(.L_x_7324) ;  /* 0x000004a000017945 */ /* 0x000fe20003800200 */
[----:B------:R-:W-:Y:S01]  /*0ff0*/  MOV R34, 0x2 ;  /* 0x0000000200227802 */ /* 0x000fe20000000f00 */
[----:B------:R-:W-:Y:S02]  /*1000*/  IMAD.MOV.U32 R35, RZ, RZ, R74 ;  /* 0x000000ffff237224 */ /* 0x000fe400078e004a */
[----:B------:R-:W-:-:S08]  /*1010*/  IMAD.MOV.U32 R98, RZ, RZ, R22 ;  /* 0x000000ffff627224 */ /* 0x000fd000078e0016 */
[----:B0-----:R-:W-:Y:S05]  /*1020*/  @!P1 BRA `(.L_x_7325) ;  /* 0x0000000400149947 */ /* 0x001fea0003800000 */
[----:B------:R-:W-:-:S05]  /*1030*/  HFMA2 R32, -RZ, RZ, 0, 1.1920928955078125e-07 ;  /* 0x00000002ff207431 */ /* 0x000fca00000001ff */
[----:B------:R-:W-:-:S05]  /*1040*/  VIADDMNMX.U32 R32, R79, 0xfffffffe, R32, PT ;  /* 0xfffffffe4f207846 */ /* 0x000fca0003800020 */
[----:B------:R-:W-:-:S04]  /*1050*/  IMAD.SHL.U32 R34, R32, 0x4, RZ ;  /* 0x0000000420227824 */ /* 0x000fc800078e00ff */
[----:B------:R-:W0:Y:S02]  /*1060*/  LDC R32, c[0x2][R34] ;  /* 0x0080000022207b82 */ /* 0x000e240000000800 */
[----:B0-----:R-:W-:-:S04]  /*1070*/  SHF.R.S32.HI R33, RZ, 0x1f, R32 ;  /* 0x0000001fff217819 */ /* 0x001fc80000011420 */
.L_x_20121:
[----:B------:R-:W-:Y:S05]  /*1080*/  BRX R32 -0x1090                                    (*"BRANCH_TARGETS .L_x_20122,.L_x_20123,.L_x_20124"*) ;  /* 0xffffffec20dc7949 */ /* 0x000fea000383ffff */
.L_x_20124:
[----:B------:R-:W-:Y:S01]  /*1090*/  VIADD R34, R79, 0x1 ;  /* 0x000000014f227836 */ /* 0x000fe20000000000 */
[----:B------:R-:W-:Y:S01]  /*10a0*/  MOV R98, R22 ;  /* 0x0000001600627202 */ /* 0x000fe20000000f00 */
[----:B------:R-:W-:Y:S01]  /*10b0*/  IMAD.MOV.U32 R35, RZ, RZ, R75 ;  /* 0x000000ffff237224 */ /* 0x000fe200078e004b */
[----:B------:R-:W-:Y:S06]  /*10c0*/  BRA `(.L_x_7325) ;  /* 0x0000000000ec7947 */ /* 0x000fec0003800000 */
.L_x_20122:
[----:B------:R-:W-:Y:S01]  /*10d0*/  IMAD.MOV.U32 R98, RZ, RZ, R22 ;  /* 0x000000ffff627224 */ /* 0x000fe200078e0016 */
[----:B------:R-:W-:Y:S01]  /*10e0*/  MOV R34, 0x3 ;  /* 0x0000000300227802 */ /* 0x000fe20000000f00 */
[----:B------:R-:W-:Y:S01]  /*10f0*/  IMAD.MOV.U32 R35, RZ, RZ, R78 ;  /* 0x000000ffff237224 */ /* 0x000fe200078e004e */
[----:B------:R-:W-:Y:S06]  /*1100*/  BRA `(.L_x_7325) ;  /* 0x0000000000dc7947 */ /* 0x000fec0003800000 */
.L_x_20123:
        /* <DEDUP_REMOVED lines=13> */
.L_x_7327:
[----:B------:R-:W-:Y:S05]  /*11e0*/  BSYNC.RECONVERGENT B2 ;  /* 0x0000000000027941 */ /* 0x000fea0003800200 */
.L_x_7326:
        /* <DEDUP_REMOVED lines=41> */
.L_x_7325:
[----:B------:R-:W-:Y:S05]  /*1480*/  BSYNC.RECONVERGENT B1 ;  /* 0x0000000000017941 */ /* 0x000fea0003800200 */
.L_x_7324:
[----:B------:R-:W-:Y:S01]  /*1490*/  I2FP.F32.U32 R33, R35 ;  /* 0x0000002300217245 */ /* 0x000fe20000201000 */
[----:B-----5:R-:W-:Y:S01]  /*14a0*/  IMAD.U32 R35, R28, 0x10000, RZ ;  /* 0x000100001c237824 */ /* 0x020fe200078e00ff */
[----:B------:R-:W-:Y:S01]  /*14b0*/  MOV R95, UR33 ;  /* 0x00000021005f7c02 */ /* 0x000fe20008000f00 */
[----:B------:R-:W-:Y:S01]  /*14c0*/  IMAD.U32 R96, RZ, RZ, UR32 ;  /* 0x00000020ff607e24 */ /* 0x000fe2000f8e00ff */
[----:B------:R-:W-:Y:S01]  /*14d0*/  ISETP.NE.AND P2, PT, R34, 0x1, PT ;  /* 0x000000012200780c */ /* 0x000fe20003f45270 */
[----:B------:R-:W-:Y:S01]  /*14e0*/  FFMA.FTZ R33, R33, R94, 1.1641532182693481445e-10 ;  /* 0x2f00000021217423 */ /* 0x000fe2000001005e */
[----:B------:R-:W-:Y:S01]  /*14f0*/  FMUL.FTZ R22, R35, R92 ;  /* 0x0000005c23167220 */ /* 0x000fe20000410000 */
[----:B------:R-:W-:Y:S01]  /*1500*/  IMAD.U32 R36, R6, 0x10000, RZ ;  /* 0x0001000006247824 */ /* 0x000fe200078e00ff */
[----:B------:R-:W-:Y:S01]  /*1510*/  BSSY.RECONVERGENT B1, `(.L_x_7328) ;  /* 0x000004b000017945 */ /* 0x000fe20003800200 */
[----:B------:R-:W-:Y:S02]  /*1520*/  HFMA2 R32, -RZ, RZ, 0, 1.1920928955078125e-07 ;  /* 0x00000002ff207431 */ /* 0x000fe400000001ff */
[----:B------:R-:W-:Y:S01]  /*1530*/  FMUL.FTZ R22, R22, R95 ;  /* 0x0000005f16167220 */ /* 0x000fe20000410000 */
[----:B------:R-:W-:-:S02]  /*1540*/  FSETP.GTU.FTZ.AND P1, PT, R33, R96, PT ;  /* 0x000000602100720b */ /* 0x000fc40003f3c000 */
[----:B------:R-:W-:Y:S02]  /*1550*/  PRMT R28, R28, 0x7632, R28 ;  /* 0x000076321c1c7816 */ /* 0x000fe4000000001c */
        /* <DEDUP_REMOVED lines=14> */
.L_x_7330:
        /* <DEDUP_REMOVED lines=13> */
.L_x_7332:
[----:B------:R-:W-:Y:S05]  /*1710*/  BSYNC.RECONVERGENT B2 ;  /* 0x0000000000027941 */ /* 0x000fea0003800200 */
.L_x_7331:
        /* <DEDUP_REMOVED lines=42> */
.L_x_7329:
[----:B------:R-:W-:Y:S05]  /*19c0*/  BSYNC.RECONVERGENT B1 ;  /* 0x0000000000017941 */ /* 0x000fea0003800200 */
.L_x_7328:
        /* <DEDUP_REMOVED lines=24> */
.L_x_7335:
        /* <DEDUP_REMOVED lines=13> */
.L_x_7337:
[----:B------:R-:W-:Y:S05]  /*1c20*/  BSYNC.RECONVERGENT B2 ;  /* 0x0000000000027941 */ /* 0x000fea0003800200 */
.L_x_7336:
        /* <DEDUP_REMOVED lines=42> */
.L_x_7334:
[----:B------:R-:W-:Y:S05]  /*1ed0*/  BSYNC.RECONVERGENT B1 ;  /* 0x0000000000017941 */ /* 0x000fea0003800200 */
.L_x_7333:
        /* <DEDUP_REMOVED lines=8> */
[----:B------:R-:W-:Y:S01]  /*1f60*/  PRMT R39, R29, 0x7632, R39 ;  /* 0x000076321d277816 */ /* 0x000fe20000000027 */
        /* <DEDUP_REMOVED lines=15> */
.L_x_7340:
        /* <DEDUP_REMOVED lines=13> */
.L_x_7342:
[----:B------:R-:W-:Y:S05]  /*2130*/  BSYNC.RECONVERGENT B2 ;  /* 0x0000000000027941 */ /* 0x000fea0003800200 */
.L_x_7341:
        /* <DEDUP_REMOVED lines=42> */
.L_x_7339:
[----:B------:R-:W-:Y:S05]  /*23e0*/  BSYNC.RECONVERGENT B1 ;  /* 0x0000000000017941 */ /* 0x000fea0003800200 */
.L_x_7338:
        /* <DEDUP_REMOVED lines=23> */
.L_x_7345:
        /* <DEDUP_REMOVED lines=13> */
.L_x_7347:
[----:B------:R-:W-:Y:S05]  /*2630*/  BSYNC.RECONVERGENT B2 ;  /* 0x0000000000027941 */ /* 0x000fea0003800200 */
.L_x_7346:
        /* <DEDUP_REMOVED lines=42> */
.L_x_7344:
[----:B------:R-:W-:Y:S05]  /*28e0*/  BSYNC.RECONVERGENT B1 ;  /* 0x0000000000017941 */ /* 0x000fea0003800200 */
.L_x_7343:
        /* <DEDUP_REMOVED lines=24> */
.L_x_7350:
        /* <DEDUP_REMOVED lines=13> */
.L_x_7352:
[----:B------:R-:W-:Y:S05]  /*2b40*/  BSYNC.RECONVERGENT B2 ;  /* 0x0000000000027941 */ /* 0x000fea0003800200 */
.L_x_7351:
        /* <DEDUP_REMOVED lines=42> */
.L_x_7349:
[----:B------:R-:W-:Y:S05]  /*2df0*/  BSYNC.RECONVERGENT B1 ;  /* 0x0000000000017941 */ /* 0x000fea0003800200 */
.L_x_7348:
        /* <DEDUP_REMOVED lines=23> */
.L_x_7355:
        /* <DEDUP_REMOVED lines=13> */
.L_x_7357:
[----:B------:R-:W-:Y:S05]  /*3040*/  BSYNC.RECONVERGENT B2 ;  /* 0x0000000000027941 */ /* 0x000fea0003800200 */
.L_x_7356:
        /* <DEDUP_REMOVED lines=42> */
.L_x_7354:
[----:B------:R-:W-:Y:S05]  /*32f0*/  BSYNC.RECONVERGENT B1 ;  /* 0x0000000000017941 */ /* 0x000fea0003800200 */
.L_x_7353:
[----:B------:R-:W-:Y:S01]  /*3300*/  I2FP.F32.U32 R29, R29 ;  /* 0x0000001d001d7245 */ /* 0x000fe20000201000 */
[----:B------:R-:W-:Y:S01]  /*3310*/  IMAD.U32 R35, R31, 0x10000, RZ ;  /* 0x000100001f237824 */ /* 0x000fe200078e00ff */
[----:B------:R-:W-:Y:S01]  /*3320*/  ISETP.NE.AND P6, PT, R30, 0x1, PT ;  /* 0x000000011e00780c */ /* 0x000fe20003fc5270 */
[----:B------:R-:W-:Y:S01]  /*3330*/  IMAD.U32 R34, R9, 0x10000, RZ ;  /* 0x0001000009227824 */ /* 0x000fe200078e00ff */
[----:B------:R-:W-:Y:S01]  /*3340*/  BSSY.RECONVERGENT B1, `(.L_x_7358) ;  /* 0x000004e000017945 */ /* 0x000fe20003800200 */
[----:B------:R-:W-:Y:S01]  /*3350*/  FFMA.FTZ R29, R29, R94, 1.1641532182693481445e-10 ;  /* 0x2f0000001d1d7423 */ /* 0x000fe2000001005e */
[----:B------:R-:W-:Y:S01]  /*3360*/  FMUL.FTZ R28, R35, R92 ;  /* 0x0000005c231c7220 */ /* 0x000fe20000410000 */
[----:B------:R-:W-:Y:S02]  /*3370*/  PRMT R35, R31, 0x7632, R35 ;  /* 0x000076321f237816 */ /* 0x000fe40000000023 */
[----:B------:R-:W-:Y:S01]  /*3380*/  MOV R79, 0x2 ;  /* 0x00000002004f7802 */ /* 0x000fe20000000f00 */
        /* <DEDUP_REMOVED lines=15> */
.L_x_7360:
        /* <DEDUP_REMOVED lines=15> */
.L_x_7362:
[----:B------:R-:W-:Y:S05]  /*3570*/  BSYNC.RECONVERGENT B2 ;  /* 0x0000000000027941 */ /* 0x000fea0003800200 */
.L_x_7361:
        /* <DEDUP_REMOVED lines=42> */
.L_x_7359:
[----:B------:R-:W-:Y:S05]  /*3820*/  BSYNC.RECONVERGENT B1 ;  /* 0x0000000000017941 */ /* 0x000fea0003800200 */
.L_x_7358:
[----:B------:R-:W-:Y:S01]  /*3830*/  I2FP.F32.U32 R29, R29 ;  /* 0x0000001d001d7245 */ /* 0x000fe20000201000 */
[----:B------:R-:W-:-:S04]  /*3840*/  IMAD.U32 R35, R35, 0x10000, RZ ;  /* 0x0001000023237824 */ /* 0x000fc800078e00ff */
[----:B------:R-:W-:Y:S01]  /*3850*/  FFMA.FTZ R29, R29, R94, 1.1641532182693481445e-10 ;  /* 0x2f0000001d1d7423 */ /* 0x000fe2000001005e */
[----:B------:R-:W-:Y:S01]  /*3860*/  FMUL.FTZ R28, R35, R92 ;  /* 0x0000005c231c7220 */ /* 0x000fe20000410000 */
[----:B------:R-:W-:-:S03]  /*3870*/  IMAD.U32 R35, R59, 0x10000, RZ ;  /* 0x000100003b237824 */ /* 0x000fc600078e00ff */
[----:B------:R-:W-:Y:S01]  /*3880*/  FMUL.FTZ R28, R28, R95 ;  /* 0x0000005f1c1c7220 */ /* 0x000fe20000410000 */
[----:B------:R-:W-:-:S04]  /*3890*/  FSETP.GTU.FTZ.AND P6, PT, R29, R96, PT ;  /* 0x000000601d00720b */ /* 0x000fc80003fdc000 */
[----:B------:R-:W-:Y:S02]  /*38a0*/  FSEL R28, R28, RZ, !P6 ;  /* 0x000000ff1c1c7208 */ /* 0x000fe40007000000 */
[----:B------:R-:W-:-:S03]  /*38b0*/  PLOP3.LUT P6, PT, P6, PT, PT, 0x8, 0x80 ;  /* 0x000000000080781c */ /* 0x000fc600037ce170 */
[----:B------:R-:W-:Y:S01]  /*38c0*/  FFMA.FTZ R35, R28, R35, R43 ;  /* 0x000000231c237223 */ /* 0x000fe2000001002b */
[----:B------:R-:W-:Y:S09]  /*38d0*/  BRA `(.L_x_7363) ;  /* 0x0000002800307947 */ /* 0x000ff20003800000 */
.L_x_7323:
        /* <DEDUP_REMOVED lines=16> */
.L_x_7366:
        /* <DEDUP_REMOVED lines=13> */
.L_x_7368:
[----:B------:R-:W-:Y:S05]  /*3ab0*/  BSYNC.RECONVERGENT B2 ;  /* 0x0000000000027941 */ /* 0x000fea0003800200 */
.L_x_7367:
        /* <DEDUP_REMOVED lines=41> */
.L_x_7365:
[----:B------:R-:W-:Y:S05]  /*3d50*/  BSYNC.RECONVERGENT B1 ;  /* 0x0000000000017941 */ /* 0x000fea0003800200 */
.L_x_7364:
[----:B------:R-:W-:Y:S01]  /*3d60*/  I2FP.F32.U32 R33, R32 ;  /* 0x0000002000217245 */ /* 0x000fe20000201000 */
[----:B------:R-:W-:Y:S01]  /*3d70*/  IMAD.U32 R95, RZ, RZ, UR33 ;  /* 0x00000021ff5f7e24 */ /* 0x000fe2000f8e00ff */
[----:B-----5:R-:W-:Y:S01]  /*3d80*/  SHF.L.U32 R35, R28, 0x10, RZ ;  /* 0x000000101c237819 */ /* 0x020fe200000006ff */
[----:B------:R-:W-:Y:S01]  /*3d90*/  IMAD.U32 R96, RZ, RZ, UR32 ;  /* 0x00000020ff607e24 */ /* 0x000fe2000f8e00ff */
[----:B------:R-:W-:Y:S01]  /*3da0*/  ISETP.NE.AND P2, PT, R34, 0x1, PT ;  /* 0x000000012200780c */ /* 0x000fe20003f45270 */
[----:B------:R-:W-:Y:S01]  /*3db0*/  FFMA.FTZ R33, R33, R94, 1.1641532182693481445e-10 ;  /* 0x2f00000021217423 */ /* 0x000fe2000001005e */
[----:B------:R-:W-:Y:S01]  /*3dc0*/  BSSY.RECONVERGENT B1, `(.L_x_7369) ;  /* 0x000004d000017945 */ /* 0x000fe20003800200 */
[----:B------:R-:W-:Y:S01]  /*3dd0*/  FMUL.FTZ R22, R35, R92 ;  /* 0x0000005c23167220 */ /* 0x000fe20000410000 */
[----:B------:R-:W-:Y:S01]  /*3de0*/  PRMT R28, R28, 0x7632, R28 ;  /* 0x000076321c1c7816 */ /* 0x000fe2000000001c */
[----:B------:R-:W-:Y:S01]  /*3df0*/  IMAD.MOV.U32 R32, RZ, RZ, 0x2 ;  /* 0x00000002ff207424 */ /* 0x000fe200078e00ff */
[----:B------:R-:W-:Y:S01]  /*3e00*/  FSETP.GTU.FTZ.AND P1, PT, R33, R96, PT ;  /* 0x000000602100720b */ /* 0x000fe20003f3c000 */
[----:B------:R-:W-:Y:S01]  /*3e10*/  FMUL.FTZ R22, R22, R95 ;  /* 0x0000005f16167220 */ /* 0x000fe20000410000 */
[----:B------:R-:W-:-:S04]  /*3e20*/  SHF.L.U32 R33, R6, 0x10, RZ ;  /* 0x0000001006217819 */ /* 0x000fc800000006ff */
        /* <DEDUP_REMOVED lines=14> */
.L_x_7371:
        /* <DEDUP_REMOVED lines=13> */
.L_x_7373:
[----:B------:R-:W-:Y:S05]  /*3fe0*/  BSYNC.RECONVERGENT B2 ;  /* 0x0000000000027941 */ /* 0x000fea0003800200 */
.L_x_7372:
        /* <DEDUP_REMOVED lines=42> */
.L_x_7370:
[----:B------:R-:W-:Y:S05]  /*4290*/  BSYNC.RECONVERGENT B1 ;  /* 0x0000000000017941 */ /* 0x000fea0003800200 */
.L_x_7369:
        /* <DEDUP_REMOVED lines=24> */
.L_x_7376:
        /* <DEDUP_REMOVED lines=13> */
.L_x_7378:
[----:B------:R-:W-:Y:S05]  /*44f0*/  BSYNC.RECONVERGENT B2 ;  /* 0x0000000000027941 */ /* 0x000fea0003800200 */
.L_x_7377:
        /* <DEDUP_REMOVED lines=42> */
.L_x_7375:
[----:B------:R-:W-:Y:S05]  /*47a0*/  BSYNC.RECONVERGENT B1 ;  /* 0x0000000000017941 */ /* 0x000fea0003800200 */
.L_x_7374:
[----:B------:R-:W-:Y:S01]  /*47b0*/  I2FP.F32.U32 R33, R28 ;  /* 0x0000001c00217245 */ /* 0x000fe20000201000 */
[C---:B------:R-:W-:Y:S01]  /*47c0*/  IMAD.U32 R35, R29.reuse, 0x10000, RZ ;  /* 0x000100001d237824 */ /* 0x040fe200078e00ff */
[----:B------:R-:W-:Y:S01]  /*47d0*/  ISETP.NE.AND P2, PT, R34, 0x1, PT ;  /* 0x000000012200780c */ /* 0x000fe20003f45270 */
[----:B------:R-:W-:Y:S01]  /*47e0*/  BSSY.RECONVERGENT B1, `(.L_x_7379) ;  /* 0x000004d000017945 */ /* 0x000fe20003800200 */
[----:B------:R-:W-:Y:S01]  /*47f0*/  PRMT R39, R29, 0x7632, R39 ;  /* 0x000076321d277816 */ /* 0x000fe20000000027 */
[----:B------:R-:W-:Y:S01]  /*4800*/  FFMA.FTZ R33, R33, R94, 1.1641532182693481445e-10 ;  /* 0x2f00000021217423 */ /* 0x000fe2000001005e */
[----:B------:R-:W-:Y:S01]  /*4810*/  FMUL.FTZ R28, R35, R92 ;  /* 0x0000005c231c7220 */ /* 0x000fe20000410000 */
[----:B------:R-:W-:Y:S02]  /*4820*/  IMAD.MOV.U32 R32, RZ, RZ, 0x2 ;  /* 0x00000002ff207424 */ /* 0x000fe400078e00ff */
[----:B------:R-:W-:Y:S02]  /*4830*/  IMAD.MOV.U32 R29, RZ, RZ, R74 ;  /* 0x000000ffff1d7224 */ /* 0x000fe400078e004a */
[----:B------:R-:W-:Y:S01]  /*4840*/  FMUL.FTZ R28, R28, R95 ;  /* 0x0000005f1c1c7220 */ /* 0x000fe20000410000 */
[----:B------:R-:W-:-:S02]  /*4850*/  FSETP.GTU.FTZ.AND P1, PT, R33, R96, PT ;  /* 0x000000602100720b */ /* 0x000fc40003f3c000 */
[----:B------:R-:W-:Y:S02]  /*4860*/  SHF.L.U32 R33, R7, 0x10, RZ ;  /* 0x0000001007217819 */ /* 0x000fe400000006ff */
        /* <DEDUP_REMOVED lines=12> */
.L_x_7381:
        /* <DEDUP_REMOVED lines=13> */
.L_x_7383:
[----:B------:R-:W-:Y:S05]  /*4a00*/  BSYNC.RECONVERGENT B2 ;  /* 0x0000000000027941 */ /* 0x000fea0003800200 */
.L_x_7382:
        /* <DEDUP_REMOVED lines=42> */
.L_x_7380:
[----:B------:R-:W-:Y:S05]  /*4cb0*/  BSYNC.RECONVERGENT B1 ;  /* 0x0000000000017941 */ /* 0x000fea0003800200 */
.L_x_7379:
        /* <DEDUP_REMOVED lines=23> */
.L_x_7386:
        /* <DEDUP_REMOVED lines=13> */
.L_x_7388:
[----:B------:R-:W-:Y:S05]  /*4f00*/  BSYNC.RECONVERGENT B2 ;  /* 0x0000000000027941 */ /* 0x000fea0003800200 */
.L_x_7387:
        /* <DEDUP_REMOVED lines=42> */
.L_x_7385:
[----:B------:R-:W-:Y:S05]  /*51b0*/  BSYNC.RECONVERGENT B1 ;  /* 0x0000000000017941 */ /* 0x000fea0003800200 */
.L_x_7384:
        /* <DEDUP_REMOVED lines=24> */
.L_x_7391:
        /* <DEDUP_REMOVED lines=13> */
.L_x_7393:
[----:B------:R-:W-:Y:S05]  /*5410*/  BSYNC.RECONVERGENT B2 ;  /* 0x0000000000027941 */ /* 0x000fea0003800200 */
.L_x_7392:
        /* <DEDUP_REMOVED lines=42> */
.L_x_7390:
[----:B------:R-:W-:Y:S05]  /*56c0*/  BSYNC.RECONVERGENT B1 ;  /* 0x0000000000017941 */ /* 0x000fea0003800200 */
.L_x_7389:
        /* <DEDUP_REMOVED lines=23> */
.L_x_7396:
        /* <DEDUP_REMOVED lines=13> */
.L_x_7398:
[----:B------:R-:W-:Y:S05]  /*5910*/  BSYNC.RECONVERGENT B2 ;  /* 0x0000000000027941 */ /* 0x000fea0003800200 */
.L_x_7397:
        /* <DEDUP_REMOVED lines=42> */
.L_x_7395:
[----:B------:R-:W-:Y:S05]  /*5bc0*/  BSYNC.RECONVERGENT B1 ;  /* 0x0000000000017941 */ /* 0x000fea0003800200 */
.L_x_7394:
        /* <DEDUP_REMOVED lines=24> */
.L_x_7401:
        /* <DEDUP_REMOVED lines=15> */
.L_x_7403:
[----:B------:R-:W-:Y:S05]  /*5e40*/  BSYNC.RECONVERGENT B2 ;  /* 0x0000000000027941 */ /* 0x000fea0003800200 */
.L_x_7402:
        /* <DEDUP_REMOVED lines=42> */
.L_x_7400:
[----:B------:R-:W-:Y:S05]  /*60f0*/  BSYNC.RECONVERGENT B1 ;  /* 0x0000000000017941 */ /* 0x000fea0003800200 */
.L_x_7399:
        /* <DEDUP_REMOVED lines=9> */
[----:B------:R-:W-:-:S10]  /*6190*/  FMUL.FTZ R35, R28, R35 ;  /* 0x000000231c237220 */ /* 0x000fd40000410000 */
.L_x_7363:
[----:B------:R-:W-:Y:S01]  /*61a0*/  SEL R50, RZ, 0x10000, !P5 ;  /* 0x00010000ff327807 */ /* 0x000fe20006800000 */
[----:B------:R-:W0:Y:S01]  /*61b0*/  LDC.64 R70, c[0x0][0x3a8] ;  /* 0x0000ea00ff467b82 */ /* 0x000e220000000a00 */
[----:B------:R-:W-:Y:S01]  /*61c0*/  ISETP.NE.AND P5, PT, R72, RZ, PT ;  /* 0x000000ff4800720c */ /* 0x000fe20003fa5270 */
[----:B------:R-:W-:Y:S01]  /*61d0*/  VIADD R97, R93, 0x20 ;  /* 0x000000205d617836 */ /* 0x000fe20000000000 */
[----:B------:R-:W-:Y:S02]  /*61e0*/  SEL R51, RZ, 0x1000000, !P6 ;  /* 0x01000000ff337807 */ /* 0x000fe40007000000 */
[----:B------:R-:W-:Y:S01]  /*61f0*/  ISETP.NE.AND P6, PT, R22, RZ, PT ;  /* 0x000000ff1600720c */ /* 0x000fe20003fc5270 */
[----:B------:R-:W-:Y:S01]  /*6200*/  IMAD.WIDE.U32 R48, R97, 0x10, R48 ;  /* 0x0000001061307825 */ /* 0x000fe200078e0030 */
[----:B------:R-:W-:Y:S01]  /*6210*/  SEL R30, RZ, 0x1000000, !P2 ;  /* 0x01000000ff1e7807 */ /* 0x000fe20005000000 */
[----:B------:R-:W1:Y:S01]  /*6220*/  LDC.64 R72, c[0x0][0x3b0] ;  /* 0x0000ec00ff487b82 */ /* 0x000e620000000a00 */
[----:B------:R-:W-:-:S02]  /*6230*/  SEL R31, RZ, 0x10000, !P1 ;  /* 0x00010000ff1f7807 */ /* 0x000fc40004800000 */
[----:B------:R-:W-:Y:S02]  /*6240*/  SEL R22, RZ, 0x100, !P5 ;  /* 0x00000100ff167807 */ /* 0x000fe40006800000 */
[----:B------:R-:W-:Y:S02]  /*6250*/  SEL R77, RZ, 0x100, !P4 ;  /* 0x00000100ff4d7807 */ /* 0x000fe40006000000 */
[----:B------:R-:W-:Y:S01]  /*6260*/  LOP3.LUT R22, R22, R30, R31, 0xfe, !PT ;  /* 0x0000001e16167212 */ /* 0x000fe200078efe1f */
[----:B------:R-:W2:Y:S01]  /*6270*/  @P0 LDC.64 R28, c[0x0][0x3a0] ;  /* 0x0000e800ff1c0b82 */ /* 0x000ea20000000a00 */
[----:B------:R-:W-:Y:S02]  /*6280*/  LOP3.LUT R77, R77, R51, R50, 0xfe, !PT ;  /* 0x000000334d4d7212 */ /* 0x000fe400078efe32 */
[----:B------:R-:W-:Y:S02]  /*6290*/  SEL R30, RZ, 0x1, !P3 ;  /* 0x00000001ff1e7807 */ /* 0x000fe40005800000 */
[----:B------:R-:W-:-:S02]  /*62a0*/  SEL R51, RZ, 0x1, !P6 ;  /* 0x00000001ff337807 */ /* 0x000fc40007000000 */
[----:B------:R-:W-:Y:S01]  /*62b0*/  LOP3.LUT R31, R77, R30, RZ, 0xfc, !PT ;  /* 0x0000001e4d1f7212 */ /* 0x000fe200078efcff */
[----:B0-----:R-:W-:Y:S01]  /*62c0*/  IMAD.WIDE.U32 R80, R93, 0x20, R70 ;  /* 0x000000205d507825 */ /* 0x001fe200078e0046 */
[----:B------:R-:W-:-:S04]  /*62d0*/  LOP3.LUT R30, R22, R51, RZ, 0xfc, !PT ;  /* 0x00000033161e7212 */ /* 0x000fc800078efcff */
[----:B------:R0:W-:Y:S01]  /*62e0*/  STG.E.128 desc[UR8][R80.64], R36 ;  /* 0x0000002450007986 */ /* 0x0001e2000c101d08 */
[----:B-1----:R-:W-:-:S03]  /*62f0*/  IMAD.WIDE.U32 R76, R93, 0x8, R72 ;  /* 0x000000085d4c7825 */ /* 0x002fc600078e0048 */
[----:B------:R0:W-:Y:S04]  /*6300*/  STG.E.128 desc[UR8][R80.64+0x10], R32 ;  /* 0x0000102050007986 */ /* 0x0001e8000c101d08 */
[----:B------:R0:W-:Y:S01]  /*6310*/  STG.E.64 desc[UR8][R76.64], R30 ;  /* 0x0000001e4c007986 */ /* 0x0001e2000c101b08 */
[----:B--2---:R-:W-:-:S03]  /*6320*/  @P0 IMAD.WIDE.U32 R28, R97, 0x20, R28 ;  /* 0x00000020611c0825 */ /* 0x004fc600078e001c */
[----:B------:R-:W5:Y:S04]  /*6330*/  LDG.E.128 R48, desc[UR8][R48.64] ;  /* 0x0000000830307981 */ /* 0x000f68000c1e1d00 */
[----:B------:R0:W5:Y:S04]  /*6340*/  @P0 LDG.E.128 R44, desc[UR8][R28.64] ;  /* 0x000000081c2c0981 */ /* 0x000168000c1e1d00 */
[----:B------:R0:W5:Y:S01]  /*6350*/  @P0 LDG.E.128 R40, desc[UR8][R28.64+0x10] ;  /* 0x000010081c280981 */ /* 0x000162000c1e1d00 */
        /* <DEDUP_REMOVED lines=17> */
.L_x_7407:
        /* <DEDUP_REMOVED lines=13> */
.L_x_7409:
[----:B------:R-:W-:Y:S05]  /*6540*/  BSYNC.RECONVERGENT B2 ;  /* 0x0000000000027941 */ /* 0x000fea0003800200 */
.L_x_7408:
        /* <DEDUP_REMOVED lines=42> */
.L_x_7406:
[----:B------:R-:W-:Y:S05]  /*67f0*/  BSYNC.RECONVERGENT B1 ;  /* 0x0000000000017941 */ /* 0x000fea0003800200 */
.L_x_7405:
[----:B------:R-:W-:Y:S01]  /*6800*/  I2FP.F32.U32 R29, R28 ;  /* 0x0000001c001d7245 */ /* 0x000fe20000201000 */
[----:B-----5:R-:W-:Y:S01]  /*6810*/  IMAD.U32 R31, R48, 0x10000, RZ ;  /* 0x00010000301f7824 */ /* 0x020fe200078e00ff */
        /* <DEDUP_REMOVED lines=23> */
.L_x_7412:
        /* <DEDUP_REMOVED lines=13> */
.L_x_7414:
[----:B------:R-:W-:Y:S05]  /*6a60*/  BSYNC.RECONVERGENT B2 ;  /* 0x0000000000027941 */ /* 0x000fea0003800200 */
.L_x_7413:
        /* <DEDUP_REMOVED lines=41> */
[----:B------:R-:W-:-:S07]  /*6d00*/  LOP3.LUT R78, R78, UR31, R31, 0x96, !PT ;  /* 0x0000001f4e4e7c12 */ /* 0x000fce000f8e961f */
.L_x_7411:
[----:B------:R-:W-:Y:S05]  /*6d10*/  BSYNC.RECONVERGENT B1 ;  /* 0x0000000000017941 */ /* 0x000fea0003800200 */
.L_x_7410:
[----:B------:R-:W-:Y:S01]  /*6d20*/  I2FP.F32.U32 R29, R29 ;  /* 0x0000001d001d7245 */ /* 0x000fe20000201000 */
[----:B------:R-:W-:Y:S01]  /*6d30*/  IMAD.U32 R31, R48, 0x10000, RZ ;  /* 0x00010000301f7824 */ /* 0x000fe200078e00ff */
[----:B------:R-:W-:Y:S01]  /*6d40*/  ISETP.NE.AND P1, PT, R77, 0x1, PT ;  /* 0x000000014d00780c */ /* 0x000fe20003f25270 */
[----:B------:R-:W-:Y:S01]  /*6d50*/  BSSY.RECONVERGENT B1, `(.L_x_7415) ;  /* 0x000004c000017945 */ /* 0x000fe20003800200 */
[----:B------:R-:W-:Y:S02]  /*6d60*/  IMAD.MOV.U32 R76, RZ, RZ, 0x2 ;  /* 0x00000002ff4c7424 */ /* 0x000fe400078e00ff */
[----:B------:R-:W-:Y:S01]  /*6d70*/  FFMA.FTZ R29, R29, R94, 1.1641532182693481445e-10 ;  /* 0x2f0000001d1d7423 */ /* 0x000fe2000001005e */
[----:B------:R-:W-:Y:S01]  /*6d80*/  FMUL.FTZ R30, R31, R92 ;  /* 0x0000005c1f1e7220 */ /* 0x000fe20000410000 */
[----:B------:R-:W-:-:S03]  /*6d90*/  MOV R31, R74 ;  /* 0x0000004a001f7202 */ /* 0x000fc60000000f00 */
[----:B------:R-:W-:Y:S01]  /*6da0*/  FMUL.FTZ R30, R30, R95 ;  /* 0x0000005f1e1e7220 */ /* 0x000fe20000410000 */
[----:B------:R-:W-:Y:S02]  /*6db0*/  FSETP.GTU.FTZ.AND P0, PT, R29, R96, PT ;  /* 0x000000601d00720b */ /* 0x000fe40003f1c000 */
        /* <DEDUP_REMOVED lines=13> */
.L_x_7417:
        /* <DEDUP_REMOVED lines=13> */
.L_x_7419:
[----:B------:R-:W-:Y:S05]  /*6f60*/  BSYNC.RECONVERGENT B2 ;  /* 0x0000000000027941 */ /* 0x000fea0003800200 */
.L_x_7418:
        /* <DEDUP_REMOVED lines=42> */
.L_x_7416:
[----:B------:R-:W-:Y:S05]  /*7210*/  BSYNC.RECONVERGENT B1 ;  /* 0x0000000000017941 */ /* 0x000fea0003800200 */
.L_x_7415:
        /* <DEDUP_REMOVED lines=24> */
.L_x_7422:
        /* <DEDUP_REMOVED lines=13> */
.L_x_7424:
[----:B------:R-:W-:Y:S05]  /*7470*/  BSYNC.RECONVERGENT B2 ;  /* 0x0000000000027941 */ /* 0x000fea0003800200 */
.L_x_7423:
        /* <DEDUP_REMOVED lines=42> */
.L_x_7421:
[----:B------:R-:W-:Y:S05]  /*7720*/  BSYNC.RECONVERGENT B1 ;  /* 0x0000000000017941 */ /* 0x000fea0003800200 */
.L_x_7420:
        /* <DEDUP_REMOVED lines=9> */
[----:B------:R-:W-:Y:S02]  /*77c0*/  FSETP.GTU.FTZ.AND P2, PT, R49, R96, PT ;  /* 0x000000603100720b */ /* 0x000fe40003f5c000 */
        /* <DEDUP_REMOVED lines=13> */
.L_x_7427:
        /* <DEDUP_REMOVED lines=13> */
.L_x_7429:
[----:B------:R-:W-:Y:S05]  /*7970*/  BSYNC.RECONVERGENT B2 ;  /* 0x0000000000027941 */ /* 0x000fea0003800200 */
.L_x_7428:
        /* <DEDUP_REMOVED lines=42> */
.L_x_7426:
[----:B------:R-:W-:Y:S05]  /*7c20*/  BSYNC.RECONVERGENT B1 ;  /* 0x0000000000017941 */ /* 0x000fea0003800200 */
.L_x_7425:
        /* <DEDUP_REMOVED lines=24> */
.L_x_7432:
        /* <DEDUP_REMOVED lines=13> */
.L_x_7434:
[----:B------:R-:W-:Y:S05]  /*7e80*/  BSYNC.RECONVERGENT B2 ;  /* 0x0000000000027941 */ /* 0x000fea0003800200 */
.L_x_7433:
        /* <DEDUP_REMOVED lines=42> */
.L_x_7431:
[----:B------:R-:W-:Y:S05]  /*8130*/  BSYNC.RECONVERGENT B1 ;  /* 0x0000000000017941 */ /* 0x000fea0003800200 */
.L_x_7430:
        /* <DEDUP_REMOVED lines=23> */
.L_x_7437:
        /* <DEDUP_REMOVED lines=13> */
.L_x_7439:
[----:B------:R-:W-:Y:S05]  /*8380*/  BSYNC.RECONVERGENT B2 ;  /* 0x0000000000027941 */ /* 0x000fea0003800200 */
.L_x_7438:
        /* <DEDUP_REMOVED lines=42> */
.L_x_7436:
[----:B------:R-:W-:Y:S05]  /*8630*/  BSYNC.RECONVERGENT B1 ;  /* 0x0000000000017941 */ /* 0x000fea0003800200 */
.L_x_7435:
        /* <DEDUP_REMOVED lines=24> */
.L_x_7442:
        /* <DEDUP_REMOVED lines=15> */
.L_x_7444:
[----:B------:R-:W-:Y:S05]  /*88b0*/  BSYNC.RECONVERGENT B2 ;  /* 0x0000000000027941 */ /* 0x000fea0003800200 */
.L_x_7443:
        /* <DEDUP_REMOVED lines=42> */
.L_x_7441:
[----:B------:R-:W-:Y:S05]  /*8b60*/  BSYNC.RECONVERGENT B1 ;  /* 0x0000000000017941 */ /* 0x000fea0003800200 */
.L_x_7440:
        /* <DEDUP_REMOVED lines=11> */
.L_x_7404:
        /* <DEDUP_REMOVED lines=16> */
.L_x_7448:
        /* <DEDUP_REMOVED lines=13> */
.L_x_7450:
[----:B------:R-:W-:Y:S05]  /*8df0*/  BSYNC.RECONVERGENT B2 ;  /* 0x0000000000027941 */ /* 0x000fea0003800200 */
.L_x_7449:
        /* <DEDUP_REMOVED lines=42> */
.L_x_7447:
[----:B------:R-:W-:Y:S05]  /*90a0*/  BSYNC.RECONVERGENT B1 ;  /* 0x0000000000017941 */ /* 0x000fea0003800200 */
.L_x_7446:
[----:B------:R-:W-:Y:S01]  /*90b0*/  I2FP.F32.U32 R29, R28 ;  /* 0x0000001c001d7245 */ /* 0x000fe20000201000 */
[----:B------:R-:W-:Y:S01]  /*90c0*/  BSSY.RECONVERGENT B1, `(.L_x_7451) ;  /* 0x0000050000017945 */ /* 0x000fe20003800200 */
[----:B-----5:R-:W-:Y:S01]  /*90d0*/  SHF.L.U32 R31, R48, 0x10, RZ ;  /* 0x00000010301f7819 */ /* 0x020fe200000006ff */
        /* <DEDUP_REMOVED lines=22> */
.L_x_7453:
        /* <DEDUP_REMOVED lines=13> */
.L_x_7455:
[----:B------:R-:W-:Y:S05]  /*9310*/  BSYNC.RECONVERGENT B2 ;  /* 0x0000000000027941 */ /* 0x000fea0003800200 */
.L_x_7454:
        /* <DEDUP_REMOVED lines=42> */
.L_x_7452:
[----:B------:R-:W-:Y:S05]  /*95c0*/  BSYNC.RECONVERGENT B1 ;  /* 0x0000000000017941 */ /* 0x000fea0003800200 */
.L_x_7451:
        /* <DEDUP_REMOVED lines=23> */
.L_x_7458:
        /* <DEDUP_REMOVED lines=13> */
.L_x_7460:
[----:B------:R-:W-:Y:S05]  /*9810*/  BSYNC.RECONVERGENT B2 ;  /* 0x0000000000027941 */ /* 0x000fea0003800200 */
.L_x_7459:
        /* <DEDUP_REMOVED lines=42> */
.L_x_7457:
[----:B------:R-:W-:Y:S05]  /*9ac0*/  BSYNC.RECONVERGENT B1 ;  /* 0x0000000000017941 */ /* 0x000fea0003800200 */
.L_x_7456:
        /* <DEDUP_REMOVED lines=24> */
.L_x_7463:
        /* <DEDUP_REMOVED lines=13> */
.L_x_7465:
[----:B------:R-:W-:Y:S05]  /*9d20*/  BSYNC.RECONVERGENT B2 ;  /* 0x0000000000027941 */ /* 0x000fea0003800200 */
.L_x_7464:
        /* <DEDUP_REMOVED lines=42> */
.L_x_7462:
[----:B------:R-:W-:Y:S05]  /*9fd0*/  BSYNC.RECONVERGENT B1 ;  /* 0x0000000000017941 */ /* 0x000fea0003800200 */
.L_x_7461:
        /* <DEDUP_REMOVED lines=23> */
.L_x_7468:
        /* <DEDUP_REMOVED lines=13> */
.L_x_7470:
[----:B------:R-:W-:Y:S05]  /*a220*/  BSYNC.RECONVERGENT B2 ;  /* 0x0000000000027941 */ /* 0x000fea0003800200 */
.L_x_7469:
        /* <DEDUP_REMOVED lines=42> */
.L_x_7467:
[----:B------:R-:W-:Y:S05]  /*a4d0*/  BSYNC.RECONVERGENT B1 ;  /* 0x0000000000017941 */ /* 0x000fea0003800200 */
.L_x_7466:
        /* <DEDUP_REMOVED lines=24> */
.L_x_7473:
        /* <DEDUP_REMOVED lines=13> */
.L_x_7475:
[----:B------:R-:W-:Y:S05]  /*a730*/  BSYNC.RECONVERGENT B2 ;  /* 0x0000000000027941 */ /* 0x000fea0003800200 */
.L_x_7474:
        /* <DEDUP_REMOVED lines=42> */
.L_x_7472:
[----:B------:R-:W-:Y:S05]  /*a9e0*/  BSYNC.RECONVERGENT B1 ;  /* 0x0000000000017941 */ /* 0x000fea0003800200 */
.L_x_7471:
        /* <DEDUP_REMOVED lines=23> */
.L_x_7478:
        /* <DEDUP_REMOVED lines=13> */
.L_x_7480:
[----:B------:R-:W-:Y:S05]  /*ac30*/  BSYNC.RECONVERGENT B2 ;  /* 0x0000000000027941 */ /* 0x000fea0003800200 */
.L_x_7479:
        /* <DEDUP_REMOVED lines=42> */
.L_x_7477:
[----:B------:R-:W-:Y:S05]  /*aee0*/  BSYNC.RECONVERGENT B1 ;  /* 0x0000000000017941 */ /* 0x000fea0003800200 */
.L_x_7476:
        /* <DEDUP_REMOVED lines=24> */
.L_x_7483:
        /* <DEDUP_REMOVED lines=15> */
.L_x_7485:
[----:B------:R-:W-:Y:S05]  /*b160*/  BSYNC.RECONVERGENT B2 ;  /* 0x0000000000027941 */ /* 0x000fea0003800200 */
.L_x_7484:
        /* <DEDUP_REMOVED lines=43> */
.L_x_7482:
[----:B------:R-:W-:Y:S05]  /*b420*/  BSYNC.RECONVERGENT B1 ;  /* 0x0000000000017941 */ /* 0x000fea0003800200 */
.L_x_7481:
        /* <DEDUP_REMOVED lines=10> */
.L_x_7445:
[----:B------:R-:W-:Y:S01]  /*b4d0*/  FADD.FTZ R76, RZ, R36 ;  /* 0x00000024ff4c7221 */ /* 0x000fe20000010000 */
[----:B------:R-:W-:Y:S01]  /*b4e0*/  SEL R96, RZ, 0x1000000, !P6 ;  /* 0x01000000ff607807 */ /* 0x000fe20007000000 */
[----:B------:R-:W-:Y:S01]  /*b4f0*/  IMAD.WIDE.U32 R72, R97, 0x8, R72 ;  /* 0x0000000861487825 */ /* 0x000fe200078e0048 */
[----:B------:R-:W-:-:S03]  /*b500*/  SEL R95, RZ, 0x10000, !P5 ;  /* 0x00010000ff5f7807 */ /* 0x000fc60006800000 */
[----:B------:R-:W-:Y:S01]  /*b510*/  FADD.FTZ R77, R76, R37 ;  /* 0x000000254c4d7221 */ /* 0x000fe20000010000 */
[----:B------:R-:W-:Y:S01]  /*b520*/  SEL R94, RZ, 0x100, !P4 ;  /* 0x00000100ff5e7807 */ /* 0x000fe20006000000 */
[----:B------:R-:W-:Y:S01]  /*b530*/  UMOV UR4, 0xffffffff ;  /* 0xffffffff00047882 */ /* 0x000fe20000000000 */
[----:B------:R-:W-:Y:S01]  /*b540*/  SEL R80, RZ, 0x1000000, !P2 ;  /* 0x01000000ff507807 */ /* 0x000fe20005000000 */
[----:B------:R-:W-:Y:S01]  /*b550*/  FADD.FTZ R76, R77, R38 ;  /* 0x000000264d4c7221 */ /* 0x000fe20000010000 */
[----:B------:R-:W-:Y:S02]  /*b560*/  SEL R81, RZ, 0x10000, !P1 ;  /* 0x00010000ff517807 */ /* 0x000fe40004800000 */
[----:B------:R-:W-:Y:S01]  /*b570*/  SEL R92, RZ, 0x100, !P0 ;  /* 0x00000100ff5c7807 */ /* 0x000fe20004000000 */
[----:B------:R-:W-:Y:S01]  /*b580*/  FADD.FTZ R77, R76, R39 ;  /* 0x000000274c4d7221 */ /* 0x000fe20000010000 */
[----:B------:R-:W-:Y:S02]  /*b590*/  ISETP.NE.AND P6, PT, R98, RZ, PT ;  /* 0x000000ff6200720c */ /* 0x000fe40003fc5270 */
[----:B------:R-:W-:Y:S01]  /*b5a0*/  LOP3.LUT R94, R94, R96, R95, 0xfe, !PT ;  /* 0x000000605e5e7212 */ /* 0x000fe200078efe5f */
[----:B------:R-:W-:Y:S01]  /*b5b0*/  FADD.FTZ R76, R77, R32 ;  /* 0x000000204d4c7221 */ /* 0x000fe20000010000 */
[----:B------:R-:W-:-:S02]  /*b5c0*/  LOP3.LUT R92, R92, R80, R81, 0xfe, !PT ;  /* 0x000000505c5c7212 */ /* 0x000fc400078efe51 */
[----:B------:R-:W-:Y:S01]  /*b5d0*/  SEL R81, RZ, 0x1, !P3 ;  /* 0x00000001ff517807 */ /* 0x000fe20005800000 */
[----:B------:R-:W-:Y:S01]  /*b5e0*/  FADD.FTZ R77, R76, R33 ;  /* 0x000000214c4d7221 */ /* 0x000fe20000010000 */
[----:B------:R-:W-:Y:S02]  /*b5f0*/  SEL R95, RZ, 0x1, !P6 ;  /* 0x00000001ff5f7807 */ /* 0x000fe40007000000 */
[----:B------:R-:W-:Y:S01]  /*b600*/  ISETP.NE.AND P0, PT, R0, RZ, PT ;  /* 0x000000ff0000720c */ /* 0x000fe20003f05270 */
[----:B------:R-:W-:-:S04]  /*b610*/  FADD.FTZ R76, R77, R34 ;  /* 0x000000224d4c7221 */ /* 0x000fc80000010000 */
[----:B------:R-:W-:-:S04]  /*b620*/  FADD.FTZ R77, R76, R35 ;  /* 0x000000234c4d7221 */ /* 0x000fc80000010000 */
[----:B------:R-:W-:Y:S01]  /*b630*/  FADD.FTZ R80, R77, R28 ;  /* 0x0000001c4d507221 */ /* 0x000fe20000010000 */
[----:B------:R-:W-:Y:S01]  /*b640*/  IMAD.WIDE.U32 R76, R97, 0x20, R70 ;  /* 0x00000020614c7825 */ /* 0x000fe200078e0046 */
[----:B------:R-:W-:Y:S02]  /*b650*/  LOP3.LUT R71, R94, R81, RZ, 0xfc, !PT ;  /* 0x000000515e477212 */ /* 0x000fe400078efcff */
[----:B------:R-:W-:Y:S01]  /*b660*/  LOP3.LUT R70, R92, R95, RZ, 0xfc, !PT ;  /* 0x0000005f5c467212 */ /* 0x000fe200078efcff */
[----:B------:R-:W-:Y:S01]  /*b670*/  FADD.FTZ R81, R80, R29 ;  /* 0x0000001d50517221 */ /* 0x000fe20000010000 */
        /* <DEDUP_REMOVED lines=25> */
[C---:B------:R-:W-:Y:S01]  /*b810*/  FADD.FTZ R77, -R73.reuse, R39 ;  /* 0x00000027494d7221 */ /* 0x040fe20000010100 */
        /* <DEDUP_REMOVED lines=37> */
.L_x_7499:
[----:B-1----:R-:W-:Y:S01]  /*ba70*/  FADD.FTZ R72, R76, R95 ;  /* 0x0000005f4c487221 */ /* 0x002fe20000010000 */
[C---:B0-----:R-:W-:Y:S01]  /*ba80*/  FMUL.FTZ R76, R73.reuse, R73 ;  /* 0x00000049494c7220 */ /* 0x041fe20000410000 */
[----:B------:R-:W-:Y:S02]  /*ba90*/  PLOP3.LUT P1, PT, PT, PT, UP1, 0x40, 0x4 ;  /* 0x000000000004781c */ /* 0x000fe40003f2e818 */
[----:B------:R-:W-:Y:S01]  /*baa0*/  FFMA.FTZ R72, R72, R71, UR13 ;  /* 0x0000000d48487e23 */ /* 0x000fe20008010047 */
[----:B------:R-:W-:Y:S01]  /*bab0*/  PLOP3.LUT P2, PT, PT, PT, UP1, 0x40, 0x4 ;  /* 0x000000000004781c */ /* 0x000fe20003f4e818 */
[----:B------:R-:W0:Y:S01]  /*bac0*/  LDC.64 R70, c[0x0][0x428] ;  /* 0x00010a00ff467b82 */ /* 0x000e220000000a00 */
[----:B------:R-:W-:Y:S02]  /*bad0*/  FSEL R77, R76, RZ, !P1 ;  /* 0x000000ff4c4d7208 */ /* 0x000fe40004800000 */
[----:B------:R-:W-:-:S03]  /*bae0*/  FSEL R81, R73, RZ, P2 ;  /* 0x000000ff49517208 */ /* 0x000fc60001000000 */
        /* <DEDUP_REMOVED lines=17> */
[----:B0-----:R-:W-:-:S04]  /*bc00*/  IMAD.WIDE.U32 R38, R93, 0x10, R70 ;  /* 0x000000105d267825 */ /* 0x001fc800078e0046 */
[----:B------:R-:W-:Y:S01]  /*bc10*/  FADD.FTZ R80, -R81, R49 ;  /* 0x0000003151507221 */ /* 0x000fe20000010100 */
[----:B------:R-:W0:Y:S01]  /*bc20*/  @!P0 LDC.64 R50, c[0x0][0x3c0] ;  /* 0x0000f000ff328b82 */ /* 0x000e220000000a00 */
[----:B------:R-:W-:-:S04]  /*bc30*/  IMAD.WIDE.U32 R70, R97, 0x10, R70 ;  /* 0x0000001061467825 */ /* 0x000fc800078e0046 */
[C---:B-1----:R-:W-:Y:S01]  /*bc40*/  FMUL.FTZ R36, R77.reuse, R36 ;  /* 0x000000244d247220 */ /* 0x042fe20000410000 */
[C---:B------:R-:W-:Y:S01]  /*bc50*/  FMUL.FTZ R29, R77.reuse, R94 ;  /* 0x0000005e4d1d7220 */ /* 0x040fe20000410000 */
[C---:B------:R-:W-:Y:S01]  /*bc60*/  FMUL.FTZ R31, R77.reuse, R96 ;  /* 0x000000604d1f7220 */ /* 0x040fe20000410000 */
[C---:B------:R-:W-:Y:S01]  /*bc70*/  FMUL.FTZ R35, R77.reuse, R98 ;  /* 0x000000624d237220 */ /* 0x040fe20000410000 */
[C---:B------:R-:W-:Y:S01]  /*bc80*/  FMUL.FTZ R100, R77.reuse, R100 ;  /* 0x000000644d647220 */ /* 0x040fe20000410000 */
[C---:B------:R-:W-:Y:S01]  /*bc90*/  FMUL.FTZ R37, R77.reuse, R102 ;  /* 0x000000664d257220 */ /* 0x040fe20000410000 */
[C---:B------:R-:W-:Y:S01]  /*bca0*/  FMUL.FTZ R95, R77.reuse, R28 ;  /* 0x0000001c4d5f7220 */ /* 0x040fe20000410000 */
[----:B------:R-:W1:Y:S01]  /*bcb0*/  @!P0 LDC.64 R48, c[0x0][0x3c8] ;  /* 0x0000f200ff308b82 */ /* 0x000e620000000a00 */
[----:B------:R-:W-:Y:S01]  /*bcc0*/  FMUL.FTZ R97, R77, R30 ;  /* 0x0000001e4d617220 */ /* 0x000fe20000410000 */
[----:B------:R-:W-:Y:S01]  /*bcd0*/  FFMA.FTZ R28, R36, R54, R21 ;  /* 0x00000036241c7223 */ /* 0x000fe20000010015 */
[----:B------:R-:W-:Y:S01]  /*bce0*/  FFMA.FTZ R33, R29, R91, R90 ;  /* 0x0000005b1d217223 */ /* 0x000fe2000001005a */
[----:B------:R-:W-:Y:S01]  /*bcf0*/  FFMA.FTZ R29, R31, R53, R20 ;  /* 0x000000351f1d7223 */ /* 0x000fe20000010014 */
[----:B------:R-:W-:Y:S01]  /*bd00*/  FFMA.FTZ R30, R100, R52, R19 ;  /* 0x00000034641e7223 */ /* 0x000fe20000010013 */
[----:B------:R-:W-:Y:S01]  /*bd10*/  FFMA.FTZ R37, R37, R87, R86 ;  /* 0x0000005725257223 */ /* 0x000fe20000010056 */
[----:B------:R-:W-:Y:S01]  /*bd20*/  FFMA.FTZ R36, R35, R89, R88 ;  /* 0x0000005923247223 */ /* 0x000fe20000010058 */
[C---:B------:R-:W-:Y:S01]  /*bd30*/  FMUL.FTZ R81, R77.reuse, R104 ;  /* 0x000000684d517220 */ /* 0x040fe20000410000 */
[----:B------:R-:W-:Y:S01]  /*bd40*/  FMUL.FTZ R93, R77, R106 ;  /* 0x0000006a4d5d7220 */ /* 0x000fe20000410000 */
[----:B------:R-:W-:Y:S01]  /*bd50*/  FFMA.FTZ R35, R95, R23, R14 ;  /* 0x000000175f237223 */ /* 0x000fe2000001000e */
[----:B------:R-:W-:Y:S01]  /*bd60*/  F2FP.BF16.F32.PACK_AB R30, R37, R30 ;  /* 0x0000001e251e723e */ /* 0x000fe200000010ff */
[----:B------:R-:W-:Y:S01]  /*bd70*/  FFMA.FTZ R31, R81, R27, R18 ;  /* 0x0000001b511f7223 */ /* 0x000fe20000010012 */
[----:B------:R-:W-:Y:S01]  /*bd80*/  F2FP.BF16.F32.PACK_AB R29, R36, R29 ;  /* 0x0000001d241d723e */ /* 0x000fe200000010ff */
[----:B------:R-:W-:Y:S01]  /*bd90*/  FFMA.FTZ R94, R93, R85, R84 ;  /* 0x000000555d5e7223 */ /* 0x000fe20000010054 */
[----:B------:R-:W2:Y:S01]  /*bda0*/  LDC.64 R36, c[0x0][0x380] ;  /* 0x0000e000ff247b82 */ /* 0x000ea20000000a00 */
[----:B------:R-:W-:Y:S01]  /*bdb0*/  F2FP.BF16.F32.PACK_AB R28, R33, R28 ;  /* 0x0000001c211c723e */ /* 0x000fe200000010ff */
        /* <DEDUP_REMOVED lines=20> */
[----:B------:R-:W-:Y:S01]  /*bf00*/  F2FP.BF16.F32.PACK_AB R32, R81, R32 ;  /* 0x000000205120723e */ /* 0x000fe200000010ff */
[----:B------:R0:W-:Y:S01]  /*bf10*/  @!P0 STG.E desc[UR8][R48.64], R77 ;  /* 0x0000004d30008986 */ /* 0x0001e2000c101908 */
[----:B--2---:R-:W-:-:S03]  /*bf20*/  IMAD R2, R36, 0x4, R2 ;  /* 0x0000000424027824 */ /* 0x004fc600078e0202 */
[----:B------:R0:W-:Y:S02]  /*bf30*/  STG.E.128 desc[UR8][R38.64], R28 ;  /* 0x0000001c26007986 */ /* 0x0001e4000c101d08 */
[----:B------:R-:W-:Y:S02]  /*bf40*/  ISETP.GE.AND P0, PT, R2, R37, PT ;  /* 0x000000250200720c */ /* 0x000fe40003f06270 */
[----:B------:R0:W-:Y:S11]  /*bf50*/  STG.E.128 desc[UR8][R70.64], R32 ;  /* 0x0000002046007986 */ /* 0x0001f6000c101d08 */
[----:B------:R-:W-:Y:S05]  /*bf60*/  @!P0 BRA `(.L_x_7487) ;  /* 0xffffff4c00b88947 */ /* 0x000fea000383ffff */
[----:B------:R-:W-:Y:S05]  /*bf70*/  BSYNC B0 ;  /* 0x0000000000007941 */ /* 0x000fea0003800000 */
.L_x_7322:
[----:B------:R-:W-:Y:S05]  /*bf80*/  EXIT ;  /* 0x000000000000794d */ /* 0x000fea0003800000 */
.L_x_7486:
        /* <DEDUP_REMOVED lines=8> */
.L_x_7489:
[----:B------:R-:W-:Y:S05]  /*c010*/  BSYNC B1 ;  /* 0x0000000000017941 */ /* 0x000fea0003800000 */
.L_x_7488:
        /* <DEDUP_REMOVED lines=9> */
.L_x_7490:
[----:B------:R-:W-:Y:S02]  /*c0b0*/  IMAD.MOV.U32 R94, RZ, RZ, 0x4 ;  /* 0x00000004ff5e7424 */ /* 0x000fe400078e00ff */
[----:B------:R-:W-:-:S04]  /*c0c0*/  IMAD.MOV.U32 R71, RZ, RZ, R95 ;  /* 0x000000ffff477224 */ /* 0x000fc800078e005f */
[----:B------:R-:W-:-:S05]  /*c0d0*/  FADD.FTZ R76, R72, R71 ;  /* 0x00000047484c7221 */ /* 0x000fca0000010000 */
[----:B------:R-:W-:-:S07]  /*c0e0*/  MOV R99, R76 ;  /* 0x0000004c00637202 */ /* 0x000fce0000000f00 */
[----:B------:R-:W-:Y:S05]  /*c0f0*/  WARPSYNC.COLLECTIVE R92, `(.L_x_7491) ;  /* 0x000000005c087348 */ /* 0x000fea0003c00000 */
[----:B------:R0:W1:Y:S02]  /*c100*/  SHFL.BFLY P1, R95, R99, R94, R101 ;  /* 0x0c00005e635f7389 */ /* 0x0000640000020065 */
[----:B01----:R-:W-:Y:S05]  /*c110*/  ENDCOLLECTIVE ;  /* 0x000000000000791b */ /* 0x003fea0003800000 */
.L_x_7491:
[----:B------:R-:W-:Y:S01]  /*c120*/  HFMA2 R94, -RZ, RZ, 0, 4.76837158203125e-07 ;  /* 0x00000008ff5e7431 */ /* 0x000fe200000001ff */
[----:B------:R-:W-:-:S05]  /*c130*/  MOV R71, R95 ;  /* 0x0000005f00477202 */ /* 0x000fca0000000f00 */
[----:B------:R-:W-:Y:S02]  /*c140*/  FADD.FTZ R77, R76, R71 ;  /* 0x000000474c4d7221 */ /* 0x000fe40000010000 */
[----:B------:R-:W0:Y:S02]  /*c150*/  LDC R71, c[0x0][0x400] ;  /* 0x00010000ff477b82 */ /* 0x000e240000000800 */
[----:B------:R-:W-:-:S07]  /*c160*/  IMAD.MOV.U32 R99, RZ, RZ, R77 ;  /* 0x000000ffff637224 */ /* 0x000fce00078e004d */
[----:B0-----:R-:W-:Y:S05]  /*c170*/  WARPSYNC.COLLECTIVE R92, `(.L_x_7492) ;  /* 0x000000005c087348 */ /* 0x001fea0003c00000 */
[----:B------:R1:W2:Y:S02]  /*c180*/  SHFL.BFLY P1, R95, R99, R94, R101 ;  /* 0x0c00005e635f7389 */ /* 0x0002a40000020065 */
[----:B012---:R-:W-:Y:S05]  /*c190*/  ENDCOLLECTIVE ;  /* 0x000000000000791b */ /* 0x007fea0003800000 */
.L_x_7492:
[----:B------:R-:W-:Y:S02]  /*c1a0*/  IMAD.MOV.U32 R94, RZ, RZ, 0x10 ;  /* 0x00000010ff5e7424 */ /* 0x000fe400078e00ff */
[----:B------:R-:W-:-:S04]  /*c1b0*/  IMAD.MOV.U32 R70, RZ, RZ, R95 ;  /* 0x000000ffff467224 */ /* 0x000fc800078e005f */
[----:B------:R-:W-:-:S05]  /*c1c0*/  FADD.FTZ R81, R77, R70 ;  /* 0x000000464d517221 */ /* 0x000fca0000010000 */
[----:B------:R-:W-:-:S07]  /*c1d0*/  MOV R99, R81 ;  /* 0x0000005100637202 */ /* 0x000fce0000000f00 */
[----:B------:R-:W-:Y:S05]  /*c1e0*/  WARPSYNC.COLLECTIVE R92, `(.L_x_7493) ;  /* 0x000000005c087348 */ /* 0x000fea0003c00000 */
[----:B------:R0:W1:Y:S02]  /*c1f0*/  SHFL.BFLY P1, R95, R99, R94, R101 ;  /* 0x0c00005e635f7389 */ /* 0x0000640000020065 */
[----:B01----:R-:W-:Y:S05]  /*c200*/  ENDCOLLECTIVE ;  /* 0x000000000000791b */ /* 0x003fea0003800000 */
.L_x_7493:
        /* <DEDUP_REMOVED lines=40> */
.L_x_7494:
[----:B------:R-:W-:Y:S02]  /*c490*/  IMAD.MOV.U32 R94, RZ, RZ, 0x2 ;  /* 0x00000002ff5e7424 */ /* 0x000fe400078e00ff */
[----:B------:R-:W-:-:S04]  /*c4a0*/  IMAD.MOV.U32 R77, RZ, RZ, R95 ;  /* 0x000000ffff4d7224 */ /* 0x000fc800078e005f */
[----:B------:R-:W-:-:S05]  /*c4b0*/  FADD.FTZ R77, R70, R77 ;  /* 0x0000004d464d7221 */ /* 0x000fca0000010000 */
[----:B------:R-:W-:-:S07]  /*c4c0*/  MOV R99, R77 ;  /* 0x0000004d00637202 */ /* 0x000fce0000000f00 */
[----:B------:R-:W-:Y:S05]  /*c4d0*/  WARPSYNC.COLLECTIVE R92, `(.L_x_7495) ;  /* 0x000000005c087348 */ /* 0x000fea0003c00000 */
[----:B------:R0:W1:Y:S02]  /*c4e0*/  SHFL.BFLY P1, R95, R99, R94, R101 ;  /* 0x0c00005e635f7389 */ /* 0x0000640000020065 */
[----:B01----:R-:W-:Y:S05]  /*c4f0*/  ENDCOLLECTIVE ;  /* 0x000000000000791b */ /* 0x003fea0003800000 */
.L_x_7495:
[----:B------:R-:W-:Y:S01]  /*c500*/  HFMA2 R94, -RZ, RZ, 0, 2.384185791015625e-07 ;  /* 0x00000004ff5e7431 */ /* 0x000fe200000001ff */
[----:B------:R-:W-:-:S05]  /*c510*/  MOV R72, R95 ;  /* 0x0000005f00487202 */ /* 0x000fca0000000f00 */
[----:B------:R-:W-:-:S04]  /*c520*/  FADD.FTZ R72, R77, R72 ;  /* 0x000000484d487221 */ /* 0x000fc80000010000 */
[----:B------:R-:W-:-:S07]  /*c530*/  IMAD.MOV.U32 R99, RZ, RZ, R72 ;  /* 0x000000ffff637224 */ /* 0x000fce00078e0048 */
[----:B------:R-:W-:Y:S05]  /*c540*/  WARPSYNC.COLLECTIVE R92, `(.L_x_7496) ;  /* 0x000000005c087348 */ /* 0x000fea0003c00000 */
[----:B------:R0:W1:Y:S02]  /*c550*/  SHFL.BFLY P1, R95, R99, R94, R101 ;  /* 0x0c00005e635f7389 */ /* 0x0000640000020065 */
[----:B01----:R-:W-:Y:S05]  /*c560*/  ENDCOLLECTIVE ;  /* 0x000000000000791b */ /* 0x003fea0003800000 */
.L_x_7496:
[----:B------:R-:W-:Y:S02]  /*c570*/  IMAD.MOV.U32 R94, RZ, RZ, 0x8 ;  /* 0x00000008ff5e7424 */ /* 0x000fe400078e00ff */
[----:B------:R-:W-:-:S04]  /*c580*/  IMAD.MOV.U32 R81, RZ, RZ, R95 ;  /* 0x000000ffff517224 */ /* 0x000fc800078e005f */
[----:B------:R-:W-:-:S05]  /*c590*/  FADD.FTZ R81, R72, R81 ;  /* 0x0000005148517221 */ /* 0x000fca0000010000 */
[----:B------:R-:W-:-:S07]  /*c5a0*/  MOV R99, R81 ;  /* 0x0000005100637202 */ /* 0x000fce0000000f00 */
[----:B------:R-:W-:Y:S05]  /*c5b0*/  WARPSYNC.COLLECTIVE R92, `(.L_x_7497) ;  /* 0x000000005c087348 */ /* 0x000fea0003c00000 */
[----:B------:R0:W1:Y:S02]  /*c5c0*/  SHFL.BFLY P1, R95, R99, R94, R101 ;  /* 0x0c00005e635f7389 */ /* 0x0000640000020065 */
[----:B01----:R-:W-:Y:S05]  /*c5d0*/  ENDCOLLECTIVE ;  /* 0x000000000000791b */ /* 0x003fea0003800000 */
.L_x_7497:
[----:B------:R-:W-:Y:S01]  /*c5e0*/  HFMA2 R94, -RZ, RZ, 0, 9.5367431640625e-07 ;  /* 0x00000010ff5e7431 */ /* 0x000fe200000001ff */
[----:B------:R-:W-:-:S05]  /*c5f0*/  MOV R76, R95 ;  /* 0x0000005f004c7202 */ /* 0x000fca0000000f00 */
[----:B------:R-:W-:-:S04]  /*c600*/  FADD.FTZ R76, R81, R76 ;  /* 0x0000004c514c7221 */ /* 0x000fc80000010000 */
[----:B------:R-:W-:-:S07]  /*c610*/  IMAD.MOV.U32 R99, RZ, RZ, R76 ;  /* 0x000000ffff637224 */ /* 0x000fce00078e004c */
[----:B------:R-:W-:Y:S05]  /*c620*/  WARPSYNC.COLLECTIVE R92, `(.L_x_7498) ;  /* 0x000000005c087348 */ /* 0x000fea0003c00000 */
[----:B------:R0:W1:Y:S02]  /*c630*/  SHFL.BFLY P1, R95, R99, R94, R101 ;  /* 0x0c00005e635f7389 */ /* 0x0000640000020065 */
[----:B01----:R-:W-:Y:S05]  /*c640*/  ENDCOLLECTIVE ;  /* 0x000000000000791b */ /* 0x003fea0003800000 */
.L_x_7498:
[----:B------:R-:W-:Y:S05]  /*c650*/  BRA `(.L_x_7499) ;  /* 0xfffffff400047947 */ /* 0x000fea000383ffff */
.L_x_7500:
        /* <DEDUP_REMOVED lines=10> */
.L_x_20282:


//--------------------- .text._ZN10layer_norm13ln_fwd_kernelINS_13Kernel_traitsI13__nv_bfloat16S2_fS2_fjLj512ELj1ELj4ELj1ELj16ENS_18Kernel_traits_baseILj512ES2_S2_fS2_fjLj128EEEEELb1ELb1ELb1ELb0EEEvNS_9FwdParamsE --------------------------
	.section	.text._ZN10layer_norm13ln_fwd_kernelINS_13Kernel_traitsI13__nv_bfloat16S2_fS2_fjLj512ELj1ELj4ELj1ELj16ENS_18Kernel_traits_baseILj512ES2_S2_fS2_fjLj128EEEEELb1ELb1ELb1ELb0EEEvNS_9FwdParamsE,"ax",@progbits
	.align	128
        .global         _ZN10layer_norm13ln_fwd_kernelINS_13Kernel_traitsI13__nv_bfloat16S2_fS2_fjLj512ELj1ELj4ELj1ELj16ENS_18Kernel_traits_baseILj512ES2_S2_fS2_fjLj128EEEEELb1ELb1ELb1ELb0EEEvNS_9FwdParamsE
        .type           _ZN10layer_norm13ln_fwd_kernelINS_13Kernel_traitsI13__nv_bfloat16S2_fS2_fjLj512ELj1ELj4ELj1ELj16ENS_18Kernel_traits_baseILj512ES2_S2_fS2_fjLj128EEEEELb1ELb1ELb1ELb0EEEvNS_9FwdParamsE,@function
        .size           _ZN10layer_norm13ln_fwd_kernelINS_13Kernel_traitsI13__nv_bfloat16S2_fS2_fjLj512ELj1ELj4ELj1ELj16ENS_18Kernel_traits_baseILj512ES2_S2_fS2_fjLj128EEEEELb1ELb1ELb1ELb0EEEvNS_9FwdParamsE,(.L_x_20283 - _ZN10layer_norm13ln_fwd_kernelINS_13Kernel_traitsI13__nv_bfloat16S2_fS2_fjLj512ELj1ELj4ELj1ELj16ENS_18Kernel_traits_baseILj512ES2_S2_fS2_fjLj128EEEEELb1ELb1ELb1ELb0EEEvNS_9FwdParamsE)
        .other          _ZN10layer_norm13ln_fwd_kernelINS_13Kernel_traitsI13__nv_bfloat16S2_fS2_fjLj512ELj1ELj4ELj1ELj16ENS_18Kernel_traits_baseILj512ES2_S2_fS2_fjLj128EEEEELb1ELb1ELb1ELb0EEEvNS_9FwdParamsE,@"STO_CUDA_ENTRY STV_DEFAULT"
_ZN10layer_norm13ln_fwd_kernelINS_13Kernel_traitsI13__nv_bfloat16S2_fS2_fjLj512ELj1ELj4ELj1ELj16ENS_18Kernel_traits_baseILj512ES2_S2_fS2_fjLj128EEEEELb1ELb1ELb1ELb0EEEvNS_9FwdParamsE:
.text._ZN10layer_norm13ln_fwd_kernelINS_13Kernel_traitsI13__nv_bfloat16S2_fS2_fjLj512ELj1ELj4ELj1ELj16ENS_18Kernel_traits_baseILj512ES2_S2_fS2_fjLj128EEEEELb1ELb1ELb1ELb0EEEvNS_9FwdParamsE:
        /* <DEDUP_REMOVED lines=69> */
.L_x_7504:
[----:B------:R-:W-:Y:S05]  /*0450*/  BSYNC.RECONVERGENT B1 ;  /* 0x0000000000017941 */ /* 0x000fea0003800200 */
.L_x_7503:
        /* <DEDUP_REMOVED lines=11> */
.L_x_7502:
        /* <DEDUP_REMOVED lines=20> */
.L_x_7505:
[----:B------:R-:W-:Y:S05]  /*0650*/  BSYNC.RECONVERGENT B0 ;  /* 0x0000000000007941 */ /* 0x000fea0003800200 */
.L_x_7501:
[----:B------:R-:W1:Y:S02]  /*0660*/  LDCU UR8, c[0x0][0x384] ;  /* 0x00007080ff0877ac */ /* 0x000e640008000800 */
[----:B-1----:R-:W-:-:S13]  /*0670*/  ISETP.GE.AND P0, PT, R4, UR8, PT ;  /* 0x0000000804007c0c */ /* 0x002fda000bf06270 */
[----:B------:R-:W-:Y:S05]  /*0680*/  @P0 EXIT ;  /* 0x000000000000094d */ /* 0x000fea0003800000 */
[----:B------:R-:W-:Y:S01]  /*0690*/  IMAD.HI.U32 R7, R2, -0x326172a9, RZ ;  /* 0xcd9e8d5702077827 */ /* 0x000fe200078e00ff */
[----:B------:R-:W-:Y:S01]  /*06a0*/  BSSY B0, `(.L_x_7506) ;  /* 0x0000cbf000007945 */ /* 0x000fe20003800000 */
[----:B------:R-:W-:Y:S01]  /*06b0*/  LOP3.LUT R103, R8, 0x3, RZ, 0xc0, !PT ;  /* 0x0000000308677812 */ /* 0x000fe200078ec0ff */
[----:B------:R-:W1:Y:S01]  /*06c0*/  LDCU.64 UR8, c[0x0][0x408] ;  /* 0x00008100ff0877ac */ /* 0x000e620008000a00 */
[----:B------:R-:W-:Y:S01]  /*06d0*/  IMAD.HI.U32 R9, R5, -0x2daee0ad, RZ ;  /* 0xd2511f5305097827 */ /* 0x000fe200078e00ff */
[----:B------:R-:W-:Y:S02]  /*06e0*/  LOP3.LUT R7, R6, UR4, R7, 0x96, !PT ;  /* 0x0000000406077c12 */ /* 0x000fe4000f8e9607 */
[----:B-----5:R-:W-:Y:S01]  /*06f0*/  PRMT R8, R38, 0x7632, R8 ;  /* 0x0000763226087816 */ /* 0x020fe20000000008 */
[----:B0-----:R-:W-:Y:S01]  /*0700*/  IMAD R11, R2, -0x326172a9, RZ ;  /* 0xcd9e8d57020b7824 */ /* 0x001fe200078e02ff */
[----:B------:R-:W-:Y:S01]  /*0710*/  LOP3.LUT R9, R9, UR5, RZ, 0x3c, !PT ;  /* 0x0000000509097c12 */ /* 0x000fe2000f8e3cff */
        /* <DEDUP_REMOVED lines=16> */
[----:B------:R-:W-:Y:S01]  /*0820*/  LOP3.LUT R7, R14, UR10, R7, 0x96, !PT ;  /* 0x0000000a0e077c12 */ /* 0x000fe2000f8e9607 */
[----:B------:R-:W0:Y:S01]  /*0830*/  LDCU.64 UR10, c[0x0][0x3a0] ;  /* 0x00007400ff0a77ac */ /* 0x000e220008000a00 */
        /* <DEDUP_REMOVED lines=10> */
[----:B------:R-:W2:Y:S01]  /*08e0*/  LDCU.U8 UR13, c[0x0][0x410] ;  /* 0x00008200ff0d77ac */ /* 0x000ea20008000000 */
[----:B------:R-:W-:Y:S01]  /*08f0*/  PRMT R83, R30, 0x7632, R83 ;  /* 0x000076321e537816 */ /* 0x000fe20000000053 */
[----:B------:R-:W-:Y:S01]  /*0900*/  IMAD R14, R9, -0x326172a9, RZ ;  /* 0xcd9e8d57090e7824 */ /* 0x000fe200078e02ff */
[----:B------:R-:W-:Y:S01]  /*0910*/  LOP3.LUT R10, R11, UR12, R10, 0x96, !PT ;  /* 0x0000000c0b0a7c12 */ /* 0x000fe2000f8e960a */
[----:B------:R-:W-:Y:S01]  /*0920*/  IMAD R16, R7, -0x2daee0ad, RZ ;  /* 0xd2511f5307107824 */ /* 0x000fe200078e02ff */
[----:B------:R-:W-:Y:S01]  /*0930*/  PRMT R84, R29, 0x7632, R84 ;  /* 0x000076321d547816 */ /* 0x000fe20000000054 */
[----:B------:R-:W-:Y:S01]  /*0940*/  IMAD.HI.U32 R7, R12, -0x326172a9, RZ ;  /* 0xcd9e8d570c077827 */ /* 0x000fe200078e00ff */
[----:B------:R-:W-:Y:S01]  /*0950*/  PRMT R85, R28, 0x7632, R85 ;  /* 0x000076321c557816 */ /* 0x000fe20000000055 */
[----:B------:R-:W3:Y:S02]  /*0960*/  LDCU UR12, c[0x0][0x404] ;  /* 0x00008080ff0c77ac */ /* 0x000ee40008000800 */
        /* <DEDUP_REMOVED lines=11> */
[----:B------:R-:W4:Y:S01]  /*0a20*/  LDCU UR14, c[0x0][0x448] ;  /* 0x00008900ff0e77ac */ /* 0x000f220008000800 */
        /* <DEDUP_REMOVED lines=32> */
[----:B01234-:R-:W-:-:S07]  /*0c30*/  IMAD R100, R100, -0x326172a9, RZ ;  /* 0xcd9e8d5764647824 */ /* 0x01ffce00078e02ff */
.L_x_7740:
        /* <DEDUP_REMOVED lines=9> */
[----:B------:R-:W-:Y:S01]  /*0cd0*/  HFMA2 R101, -RZ, RZ, 0, 0 ;  /* 0x00000000ff657431 */ /* 0x000fe200000001ff */
[----:B------:R-:W-:Y:S02]  /*0ce0*/  BSSY.RECONVERGENT B2, `(.L_x_7507) ;  /* 0x00005cb000027945 */ /* 0x000fe40003800200 */
[----:B------:R-:W-:-:S04]  /*0cf0*/  SHF.R.S32.HI R91, RZ, 0x1f, R90 ;  /* 0x0000001fff5b7819 */ /* 0x000fc8000001145a */
[----:B------:R-:W-:-:S04]  /*0d00*/  LEA.HI R91, R91, R90, RZ, 0x3 ;  /* 0x0000005a5b5b7211 */ /* 0x000fc800078f18ff */
[----:B------:R-:W-:Y:S02]  /*0d10*/  LEA.HI.SX32 R108, R91, R0, 0x1d ;  /* 0x000000005b6c7211 */ /* 0x000fe400078feaff */
[----:B--2---:R-:W-:-:S13]  /*0d20*/  ISETP.GE.AND P2, PT, R107, 0x1, PT ;  /* 0x000000016b00780c */ /* 0x004fda0003f46270 */
[----:B------:R-:W1:Y:S01]  /*0d30*/  @P2 S2R R93, SR_TID.X ;  /* 0x00000000005d2919 */ /* 0x000e620000002100 */
[----:B------:R-:W-:-:S04]  /*0d40*/  @P2 VIADD R92, R107, 0xffffffff ;  /* 0xffffffff6b5c2836 */ /* 0x000fc80000000000 */
[----:B------:R-:W-:-:S05]  /*0d50*/  @P2 IMAD R92, R92, R99, RZ ;  /* 0x000000635c5c2224 */ /* 0x000fca00078e02ff */
[----:B------:R-:W-:-:S04]  /*0d60*/  @P2 SHF.R.S32.HI R75, RZ, 0x1f, R92 ;  /* 0x0000001fff4b2819 */ /* 0x000fc8000001145c */
[----:B------:R-:W-:Y:S02]  /*0d70*/  @P2 LEA.HI R75, R75, R92, RZ, 0x3 ;  /* 0x0000005c4b4b2211 */ /* 0x000fe400078f18ff */
[----:B-1----:R-:W-:-:S04]  /*0d80*/  @P2 LOP3.LUT R0, R93, 0x1f, RZ, 0xc0, !PT ;  /* 0x0000001f5d002812 */ /* 0x002fc800078ec0ff */
[----:B------:R-:W-:Y:S01]  /*0d90*/  @P2 LEA.HI.SX32 R101, R75, R0, 0x1d ;  /* 0x000000004b652211 */ /* 0x000fe200078feaff */
[----:B0-----:R-:W-:Y:S06]  /*0da0*/  @!P1 BRA `(.L_x_7508) ;  /* 0x0000005800f89947 */ /* 0x001fec0003800000 */
[----:B------:R-:W0:Y:S02]  /*0db0*/  @P2 LDC.64 R56, c[0x0][0x390] ;  /* 0x0000e400ff382b82 */ /* 0x000e240000000a00 */
[----:B0-----:R-:W-:-:S05]  /*0dc0*/  @P2 IMAD.WIDE.U32 R56, R101, 0x10, R56 ;  /* 0x0000001065382825 */ /* 0x001fca00078e0038 */
[----:B------:R0:W5:Y:S01]  /*0dd0*/  @P2 LDG.E.128 R44, desc[UR6][R56.64] ;  /* 0x00000006382c2981 */ /* 0x000162000c1e1d00 */
[----:B------:R-:W-:Y:S01]  /*0de0*/  UISETP.NE.U32.AND UP0, UPT, UR10, URZ, UPT ;  /* 0x000000ff0a00728c */ /* 0x000fe2000bf05070 */
[----:B------:R-:W-:Y:S01]  /*0df0*/  IMAD.U32 R111, RZ, RZ, UR4 ;  /* 0x00000004ff6f7e24 */ /* 0x000fe2000f8e00ff */
[----:B------:R-:W-:Y:S01]  /*0e00*/  MOV R113, UR4 ;  /* 0x0000000400717c02 */ /* 0x000fe20008000f00 */
[----:B------:R-:W-:Y:S01]  /*0e10*/  IMAD.U32 R109, RZ, RZ, UR4 ;  /* 0x00000004ff6d7e24 */ /* 0x000fe2000f8e00ff */
[----:B------:R-:W-:Y:S01]  /*0e20*/  UISETP.NE.AND.EX UP0, UPT, UR11, URZ, UPT, UP0 ;  /* 0x000000ff0b00728c */ /* 0x000fe2000bf05300 */
[----:B------:R-:W-:Y:S01]  /*0e30*/  BSSY.RECONVERGENT B1, `(.L_x_7509) ;  /* 0x0000597000017945 */ /* 0x000fe20003800200 */
[----:B------:R-:W-:Y:S01]  /*0e40*/  VIADD R111, R111, 0x1715609d ;  /* 0x1715609d6f6f7836 */ /* 0x000fe20000000000 */
[----:B------:R-:W-:Y:S01]  /*0e50*/  IADD3 R113, PT, PT, R113, -0x255992d5, RZ ;  /* 0xdaa66d2b71717810 */ /* 0x000fe20007ffe0ff */
[----:B------:R-:W-:-:S05]  /*0e60*/  VIADD R109, R109, 0x3c6ef372 ;  /* 0x3c6ef3726d6d7836 */ /* 0x000fca0000000000 */
[----:B0-----:R-:W-:Y:S05]  /*0e70*/  BRA.U !UP0, `(.L_x_7510) ;  /* 0x0000002d08307547 */ /* 0x001fea000b800000 */
[----:B------:R-:W0:Y:S02]  /*0e80*/  LDC.64 R58, c[0x0][0x3a0] ;  /* 0x0000e800ff3a7b82 */ /* 0x000e240000000a00 */
[----:B0-----:R-:W-:-:S05]  /*0e90*/  IMAD.WIDE.U32 R58, R108, 0x20, R58 ;  /* 0x000000206c3a7825 */ /* 0x001fca00078e003a */
[----:B------:R-:W2:Y:S04]  /*0ea0*/  LDG.E.128 R48, desc[UR6][R58.64] ;  /* 0x000000063a307981 */ /* 0x000ea8000c1e1d00 */
[----:B------:R0:W5:Y:S01]  /*0eb0*/  LDG.E.128 R52, desc[UR6][R58.64+0x10] ;  /* 0x000010063a347981 */ /* 0x000162000c1e1d00 */
[----:B------:R-:W-:Y:S01]  /*0ec0*/  ISETP.GT.AND P0, PT, R107, RZ, PT ;  /* 0x000000ff6b00720c */ /* 0x000fe20003f04270 */
[----:B------:R-:W-:-:S12]  /*0ed0*/  BSSY.RECONVERGENT B3, `(.L_x_7511) ;  /* 0x000005b000037945 */ /* 0x000fd80003800200 */
[----:B------:R-:W-:Y:S02]  /*0ee0*/  @!P0 IMAD.MOV.U32 R110, RZ, RZ, R102 ;  /* 0x000000ffff6e8224 */ /* 0x000fe400078e0066 */
[----:B------:R-:W-:Y:S01]  /*0ef0*/  @!P0 IMAD.MOV.U32 R60, RZ, RZ, R103 ;  /* 0x000000ffff3c8224 */ /* 0x000fe200078e0067 */
[----:B--2---:R-:W-:Y:S01]  /*0f00*/  @!P0 MOV R56, R48 ;  /* 0x0000003000388202 */ /* 0x004fe20000000f00 */
        /* <DEDUP_REMOVED lines=17> */
.L_x_7515:
        /* <DEDUP_REMOVED lines=13> */
.L_x_7517:
[----:B------:R-:W-:Y:S05]  /*10f0*/  BSYNC.RECONVERGENT B5 ;  /* 0x0000000000057941 */ /* 0x000fea0003800200 */
.L_x_7516:
[----:B------:R-:W-:Y:S01]  /*1100*/  IMAD.WIDE.U32 R58, R2, -0x326172a9, RZ ;  /* 0xcd9e8d57023a7825 */ /* 0x000fe200078e00ff */
[----:B------:R-:W-:Y:S01]  /*1110*/  LOP3.LUT R56, R86, UR5, R63, 0x96, !PT ;  /* 0x0000000556387c12 */ /* 0x000fe2000f8e963f */
[----:B------:R-:W-:-:S03]  /*1120*/  UIADD3 UR29, UPT, UPT, UR5, 0x32370b8f, URZ ;  /* 0x32370b8f051d7890 */ /* 0x000fc6000fffe0ff */
        /* <DEDUP_REMOVED lines=8> */
[----:B------:R-:W-:Y:S01]  /*11b0*/  LOP3.LUT R60, R109, R56, R59, 0x96, !PT ;  /* 0x000000386d3c7212 */ /* 0x000fe200078e963b */
[----:B------:R-:W-:-:S04]  /*11c0*/  IMAD.WIDE.U32 R56, R57, -0x326172a9, RZ ;  /* 0xcd9e8d5739387825 */ /* 0x000fc800078e00ff */
[----:B------:R-:W-:Y:S01]  /*11d0*/  IMAD.WIDE.U32 R60, R60, -0x2daee0ad, RZ ;  /* 0xd2511f533c3c7825 */ /* 0x000fe200078e00ff */
[----:B------:R-:W-:-:S04]  /*11e0*/  LOP3.LUT R63, R113, R58, R57, 0x96, !PT ;  /* 0x0000003a713f7212 */ /* 0x000fc800078e9639 */
[----:B------:R-:W-:Y:S01]  /*11f0*/  LOP3.LUT R58, R62, UR29, R61, 0x96, !PT ;  /* 0x0000001d3e3a7c12 */ /* 0x000fe2000f8e963d */
[----:B------:R-:W-:-:S04]  /*1200*/  IMAD.WIDE.U32 R62, R63, -0x2daee0ad, RZ ;  /* 0xd2511f533f3e7825 */ /* 0x000fc800078e00ff */
[----:B------:R-:W-:Y:S01]  /*1210*/  IMAD.WIDE.U32 R58, R58, -0x326172a9, RZ ;  /* 0xcd9e8d573a3a7825 */ /* 0x000fe200078e00ff */
[----:B------:R-:W-:-:S04]  /*1220*/  LOP3.LUT R57, R60, UR19, R63, 0x96, !PT ;  /* 0x000000133c397c12 */ /* 0x000fc8000f8e963f */
[----:B------:R-:W-:Y:S01]  /*1230*/  LOP3.LUT R60, R56, UR18, R59, 0x96, !PT ;  /* 0x00000012383c7c12 */ /* 0x000fe2000f8e963b */
        /* <DEDUP_REMOVED lines=24> */
.L_x_7514:
[----:B------:R-:W-:Y:S05]  /*13c0*/  BSYNC.RECONVERGENT B4 ;  /* 0x0000000000047941 */ /* 0x000fea0003800200 */
.L_x_7513:
        /* <DEDUP_REMOVED lines=10> */
[----:B------:R-:W-:-:S07]  /*1470*/  FFMA.FTZ R56, R57, R56, R48 ;  /* 0x0000003839387223 */ /* 0x000fce0000010030 */
.L_x_7512:
[----:B------:R-:W-:Y:S05]  /*1480*/  BSYNC.RECONVERGENT B3 ;  /* 0x0000000000037941 */ /* 0x000fea0003800200 */
.L_x_7511:
[----:B------:R-:W-:Y:S01]  /*1490*/  BSSY.RECONVERGENT B3, `(.L_x_7518) ;  /* 0x0000058000037945 */ /* 0x000fe20003800200 */
[----:B------:R-:W-:Y:S01]  /*14a0*/  MOV R59, R60 ;  /* 0x0000003c003b7202 */ /* 0x000fe20000000f00 */
[----:B------:R-:W-:Y:S02]  /*14b0*/  IMAD.MOV.U32 R57, RZ, RZ, R49 ;  /* 0x000000ffff397224 */ /* 0x000fe400078e0031 */
        /* <DEDUP_REMOVED lines=14> */
.L_x_7522:
        /* <DEDUP_REMOVED lines=13> */
.L_x_7524:
[----:B------:R-:W-:Y:S05]  /*1670*/  BSYNC.RECONVERGENT B5 ;  /* 0x0000000000057941 */ /* 0x000fea0003800200 */
.L_x_7523:
[----:B------:R-:W-:Y:S01]  /*1680*/  IMAD.WIDE.U32 R60, R2, -0x326172a9, RZ ;  /* 0xcd9e8d57023c7825 */ /* 0x000fe200078e00ff */
[----:B------:R-:W-:Y:S01]  /*1690*/  LOP3.LUT R58, R86, UR5, R73, 0x96, !PT ;  /* 0x00000005563a7c12 */ /* 0x000fe2000f8e9649 */
[----:B------:R-:W-:Y:S02]  /*16a0*/  UIADD3 UR29, UPT, UPT, UR5, 0x32370b8f, URZ ;  /* 0x32370b8f051d7890 */ /* 0x000fe4000fffe0ff */
        /* <DEDUP_REMOVED lines=41> */
.L_x_7521:
[----:B------:R-:W-:Y:S05]  /*1940*/  BSYNC.RECONVERGENT B4 ;  /* 0x0000000000047941 */ /* 0x000fea0003800200 */
.L_x_7520:
[----:B-----5:R-:W-:Y:S01]  /*1950*/  PRMT R58, R44, 0x7632, R58 ;  /* 0x000076322c3a7816 */ /* 0x020fe2000000003a */
[----:B------:R-:W-:Y:S01]  /*1960*/  IMAD.MOV.U32 R60, RZ, RZ, 0x2f800000 ;  /* 0x2f800000ff3c7424 */ /* 0x000fe200078e00ff */
[----:B------:R-:W-:-:S03]  /*1970*/  I2FP.F32.U32 R57, R57 ;  /* 0x0000003900397245 */ /* 0x000fc60000201000 */
[----:B------:R-:W-:Y:S02]  /*1980*/  IMAD.U32 R58, R58, 0x10000, RZ ;  /* 0x000100003a3a7824 */ /* 0x000fe400078e00ff */
[----:B------:R-:W-:Y:S02]  /*1990*/  FFMA.FTZ R57, R57, R60, 1.1641532182693481445e-10 ;  /* 0x2f00000039397423 */ /* 0x000fe4000001003c */
[----:B------:R-:W-:-:S03]  /*19a0*/  FMUL.FTZ R58, R58, UR9 ;  /* 0x000000093a3a7c20 */ /* 0x000fc60008410000 */
[----:B------:R-:W-:Y:S01]  /*19b0*/  FSETP.GTU.FTZ.AND P3, PT, R57, UR12, PT ;  /* 0x0000000c39007c0b */ /* 0x000fe2000bf7c000 */
[----:B------:R-:W-:Y:S01]  /*19c0*/  FMUL.FTZ R58, R58, UR8 ;  /* 0x000000083a3a7c20 */ /* 0x000fe20008410000 */
[----:B------:R-:W-:Y:S02]  /*19d0*/  SHF.L.U32 R57, R85, 0x10, RZ ;  /* 0x0000001055397819 */ /* 0x000fe400000006ff */
[----:B------:R-:W-:Y:S02]  /*19e0*/  SEL R88, RZ, 0x1, P3 ;  /* 0x00000001ff587807 */ /* 0x000fe40001800000 */
[----:B------:R-:W-:-:S05]  /*19f0*/  FSEL R58, R58, RZ, !P3 ;  /* 0x000000ff3a3a7208 */ /* 0x000fca0005800000 */
[----:B------:R-:W-:-:S07]  /*1a00*/  FFMA.FTZ R57, R58, R57, R49 ;  /* 0x000000393a397223 */ /* 0x000fce0000010031 */
.L_x_7519:
[----:B------:R-:W-:Y:S05]  /*1a10*/  BSYNC.RECONVERGENT B3 ;  /* 0x0000000000037941 */ /* 0x000fea0003800200 */
.L_x_7518:
[----:B------:R-:W-:Y:S01]  /*1a20*/  BSSY.RECONVERGENT B3, `(.L_x_7525) ;  /* 0x0000057000037945 */ /* 0x000fe20003800200 */
[----:B------:R-:W-:Y:S02]  /*1a30*/  IMAD.MOV.U32 R60, RZ, RZ, R59 ;  /* 0x000000ffff3c7224 */ /* 0x000fe400078e003b */
[----:B------:R-:W-:Y:S01]  /*1a40*/  IMAD.MOV.U32 R58, RZ, RZ, R50 ;  /* 0x000000ffff3a7224 */ /* 0x000fe200078e0032 */
[----:B------:R-:W-:Y:S06]  /*1a50*/  @!P0 BRA `(.L_x_7526) ;  /* 0x00000004004c8947 */ /* 0x000fec0003800000 */
[----:B------:R-:W-:Y:S01]  /*1a60*/  ISETP.NE.AND P3, PT, R59, 0x1, PT ;  /* 0x000000013b00780c */ /* 0x000fe20003f65270 */
[----:B------:R-:W-:Y:S01]  /*1a70*/  BSSY.RECONVERGENT B4, `(.L_x_7527) ;  /* 0x0000046000047945 */ /* 0x000fe20003800200 */
[----:B------:R-:W-:Y:S01]  /*1a80*/  MOV R60, 0x2 ;  /* 0x00000002003c7802 */ /* 0x000fe20000000f00 */
[----:B------:R-:W-:-:S10]  /*1a90*/  IMAD.MOV.U32 R61, RZ, RZ, R100 ;  /* 0x000000ffff3d7224 */ /* 0x000fd400078e0064 */
        /* <DEDUP_REMOVED lines=9> */
.L_x_7529:
        /* <DEDUP_REMOVED lines=13> */
.L_x_7531:
[----:B------:R-:W-:Y:S05]  /*1c00*/  BSYNC.RECONVERGENT B5 ;  /* 0x0000000000057941 */ /* 0x000fea0003800200 */
.L_x_7530:
        /* <DEDUP_REMOVED lines=44> */
.L_x_7528:
[----:B------:R-:W-:Y:S05]  /*1ed0*/  BSYNC.RECONVERGENT B4 ;  /* 0x0000000000047941 */ /* 0x000fea0003800200 */
.L_x_7527:
[----:B------:R-:W-:Y:S01]  /*1ee0*/  I2FP.F32.U32 R58, R61 ;  /* 0x0000003d003a7245 */ /* 0x000fe20000201000 */
[----:B------:R-:W-:Y:S01]  /*1ef0*/  IMAD.MOV.U32 R61, RZ, RZ, 0x2f800000 ;  /* 0x2f800000ff3d7424 */ /* 0x000fe200078e00ff */
[----:B-----5:R-:W-:-:S03]  /*1f00*/  SHF.L.U32 R59, R45, 0x10, RZ ;  /* 0x000000102d3b7819 */ /* 0x020fc600000006ff */
        /* <DEDUP_REMOVED lines=8> */
.L_x_7526:
[----:B------:R-:W-:Y:S05]  /*1f90*/  BSYNC.RECONVERGENT B3 ;  /* 0x0000000000037941 */ /* 0x000fea0003800200 */
.L_x_7525:
[----:B------:R-:W-:Y:S01]  /*1fa0*/  BSSY.RECONVERGENT B3, `(.L_x_7532) ;  /* 0x0000058000037945 */ /* 0x000fe20003800200 */
[----:B------:R-:W-:Y:S01]  /*1fb0*/  IMAD.MOV.U32 R61, RZ, RZ, R60 ;  /* 0x000000ffff3d7224 */ /* 0x000fe200078e003c */
[----:B------:R-:W-:Y:S02]  /*1fc0*/  MOV R59, R51 ;  /* 0x00000033003b7202 */ /* 0x000fe40000000f00 */
        /* <DEDUP_REMOVED lines=14> */
.L_x_7536:
        /* <DEDUP_REMOVED lines=13> */
.L_x_7538:
[----:B------:R-:W-:Y:S05]  /*2180*/  BSYNC.RECONVERGENT B5 ;  /* 0x0000000000057941 */ /* 0x000fea0003800200 */
.L_x_7537:
[----:B------:R-:W-:Y:S01]  /*2190*/  IMAD.WIDE.U32 R62, R2, -0x326172a9, RZ ;  /* 0xcd9e8d57023e7825 */ /* 0x000fe200078e00ff */
[----:B------:R-:W-:Y:S01]  /*21a0*/  LOP3.LUT R60, R86, UR5, R75, 0x96, !PT ;  /* 0x00000005563c7c12 */ /* 0x000fe2000f8e964b */
[----:B------:R-:W-:Y:S01]  /*21b0*/  UIADD3 UR29, UPT, UPT, UR5, 0x32370b8f, URZ ;  /* 0x32370b8f051d7890 */ /* 0x000fe2000fffe0ff */
        /* <DEDUP_REMOVED lines=41> */
.L_x_7535:
[----:B------:R-:W-:Y:S05]  /*2450*/  BSYNC.RECONVERGENT B4 ;  /* 0x0000000000047941 */ /* 0x000fea0003800200 */
.L_x_7534:
        /* <DEDUP_REMOVED lines=11> */
[----:B------:R-:W-:-:S07]  /*2510*/  FFMA.FTZ R59, R60, R59, R51 ;  /* 0x0000003b3c3b7223 */ /* 0x000fce0000010033 */
.L_x_7533:
[----:B------:R-:W-:Y:S05]  /*2520*/  BSYNC.RECONVERGENT B3 ;  /* 0x0000000000037941 */ /* 0x000fea0003800200 */
.L_x_7532:
[----:B------:R-:W-:Y:S01]  /*2530*/  BSSY.RECONVERGENT B3, `(.L_x_7539) ;  /* 0x0000057000037945 */ /* 0x000fe20003800200 */
[----:B------:R-:W-:Y:S01]  /*2540*/  MOV R62, R61 ;  /* 0x0000003d003e7202 */ /* 0x000fe20000000f00 */
[----:B-----5:R-:W-:Y:S02]  /*2550*/  IMAD.MOV.U32 R60, RZ, RZ, R52 ;  /* 0x000000ffff3c7224 */ /* 0x020fe400078e0034 */
        /* <DEDUP_REMOVED lines=14> */
.L_x_7543:
        /* <DEDUP_REMOVED lines=13> */
.L_x_7545:
[----:B------:R-:W-:Y:S05]  /*2710*/  BSYNC.RECONVERGENT B5 ;  /* 0x0000000000057941 */ /* 0x000fea0003800200 */
.L_x_7544:
        /* <DEDUP_REMOVED lines=44> */
.L_x_7542:
[----:B------:R-:W-:Y:S05]  /*29e0*/  BSYNC.RECONVERGENT B4 ;  /* 0x0000000000047941 */ /* 0x000fea0003800200 */
.L_x_7541:
[----:B------:R-:W-:Y:S01]  /*29f0*/  I2FP.F32.U32 R60, R63 ;  /* 0x0000003f003c7245 */ /* 0x000fe20000201000 */
[----:B------:R-:W-:Y:S02]  /*2a00*/  IMAD.MOV.U32 R63, RZ, RZ, 0x2f800000 ;  /* 0x2f800000ff3f7424 */ /* 0x000fe400078e00ff */
        /* <DEDUP_REMOVED lines=9> */
.L_x_7540:
[----:B------:R-:W-:Y:S05]  /*2aa0*/  BSYNC.RECONVERGENT B3 ;  /* 0x0000000000037941 */ /* 0x000fea0003800200 */
.L_x_7539:
        /* <DEDUP_REMOVED lines=17> */
.L_x_7550:
        /* <DEDUP_REMOVED lines=13> */
.L_x_7552:
[----:B------:R-:W-:Y:S05]  /*2c90*/  BSYNC.RECONVERGENT B5 ;  /* 0x0000000000057941 */ /* 0x000fea0003800200 */
.L_x_7551:
        /* <DEDUP_REMOVED lines=44> */
.L_x_7549:
[----:B------:R-:W-:Y:S05]  /*2f60*/  BSYNC.RECONVERGENT B4 ;  /* 0x0000000000047941 */ /* 0x000fea0003800200 */
.L_x_7548:
[----:B------:R-:W-:Y:S01]  /*2f70*/  PRMT R62, R46, 0x7632, R62 ;  /* 0x000076322e3e7816 */ /* 0x000fe2000000003e */
[----:B------:R-:W-:Y:S01]  /*2f80*/  IMAD.MOV.U32 R72, RZ, RZ, 0x2f800000 ;  /* 0x2f800000ff487424 */ /* 0x000fe200078e00ff */
[----:B------:R-:W-:Y:S02]  /*2f90*/  I2FP.F32.U32 R61, R61 ;  /* 0x0000003d003d7245 */ /* 0x000fe40000201000 */
        /* <DEDUP_REMOVED lines=9> */
.L_x_7547:
[----:B------:R-:W-:Y:S05]  /*3030*/  BSYNC.RECONVERGENT B3 ;  /* 0x0000000000037941 */ /* 0x000fea0003800200 */
.L_x_7546:
        /* <DEDUP_REMOVED lines=17> */
.L_x_7557:
        /* <DEDUP_REMOVED lines=13> */
.L_x_7559:
[----:B------:R-:W-:Y:S05]  /*3220*/  BSYNC.RECONVERGENT B5 ;  /* 0x0000000000057941 */ /* 0x000fea0003800200 */
.L_x_7558:
        /* <DEDUP_REMOVED lines=44> */
.L_x_7556:
[----:B------:R-:W-:Y:S05]  /*34f0*/  BSYNC.RECONVERGENT B4 ;  /* 0x0000000000047941 */ /* 0x000fea0003800200 */
.L_x_7555:
[----:B------:R-:W-:Y:S01]  /*3500*/  I2FP.F32.U32 R62, R73 ;  /* 0x00000049003e7245 */ /* 0x000fe20000201000 */
[----:B------:R-:W-:Y:S02]  /*3510*/  HFMA2 R73, -RZ, RZ, 0.1171875, 0 ;  /* 0x2f800000ff497431 */ /* 0x000fe400000001ff */
[----:B------:R-:W-:-:S04]  /*3520*/  IMAD.U32 R63, R47, 0x10000, RZ ;  /* 0x000100002f3f7824 */ /* 0x000fc800078e00ff */
[----:B------:R-:W-:-:S04]  /*3530*/  FMUL.FTZ R63, R63, UR9 ;  /* 0x000000093f3f7c20 */ /* 0x000fc80008410000 */
[----:B------:R-:W-:Y:S01]  /*3540*/  FMUL.FTZ R63, R63, UR8 ;  /* 0x000000083f3f7c20 */ /* 0x000fe20008410000 */
[----:B------:R-:W-:-:S05]  /*3550*/  FFMA.FTZ R62, R62, R73, 1.1641532182693481445e-10 ;  /* 0x2f0000003e3e7423 */ /* 0x000fca0000010049 */
[----:B------:R-:W-:Y:S01]  /*3560*/  FSETP.GTU.FTZ.AND P3, PT, R62, UR12, PT ;  /* 0x0000000c3e007c0b */ /* 0x000fe2000bf7c000 */
[----:B------:R-:W-:-:S03]  /*3570*/  IMAD.U32 R62, R31, 0x10000, RZ ;  /* 0x000100001f3e7824 */ /* 0x000fc600078e00ff */
[----:B------:R-:W-:Y:S02]  /*3580*/  FSEL R63, R63, RZ, !P3 ;  /* 0x000000ff3f3f7208 */ /* 0x000fe40005800000 */
[----:B------:R-:W-:-:S03]  /*3590*/  SEL R97, RZ, 0x1, P3 ;  /* 0x00000001ff617807 */ /* 0x000fc60001800000 */
[----:B------:R-:W-:-:S07]  /*35a0*/  FFMA.FTZ R62, R63, R62, R54 ;  /* 0x0000003e3f3e7223 */ /* 0x000fce0000010036 */
.L_x_7554:
[----:B------:R-:W-:Y:S05]  /*35b0*/  BSYNC.RECONVERGENT B3 ;  /* 0x0000000000037941 */ /* 0x000fea0003800200 */
.L_x_7553:
[----:B------:R-:W-:Y:S01]  /*35c0*/  MOV R103, R72 ;  /* 0x0000004800677202 */ /* 0x000fe20000000f00 */
[----:B------:R-:W-:Y:S01]  /*35d0*/  IMAD.MOV.U32 R63, RZ, RZ, R55 ;  /* 0x000000ffff3f7224 */ /* 0x000fe200078e0037 */
        /* <DEDUP_REMOVED lines=14> */
.L_x_7563:
        /* <DEDUP_REMOVED lines=13> */
.L_x_7565:
[----:B------:R-:W-:Y:S05]  /*3790*/  BSYNC.RECONVERGENT B4 ;  /* 0x0000000000047941 */ /* 0x000fea0003800200 */
.L_x_7564:
[----:B------:R-:W-:Y:S01]  /*37a0*/  IMAD.WIDE.U32 R72, R2, -0x326172a9, RZ ;  /* 0xcd9e8d5702487825 */ /* 0x000fe200078e00ff */
[----:B------:R-:W-:Y:S01]  /*37b0*/  LOP3.LUT R90, R86, UR5, R75, 0x96, !PT ;  /* 0x00000005565a7c12 */ /* 0x000fe2000f8e964b */
[----:B------:R-:W-:Y:S02]  /*37c0*/  UIADD3 UR29, UPT, UPT, UR5, 0x32370b8f, URZ ;  /* 0x32370b8f051d7890 */ /* 0x000fe4000fffe0ff */
        /* <DEDUP_REMOVED lines=41> */
.L_x_7562:
[----:B------:R-:W-:Y:S05]  /*3a60*/  BSYNC.RECONVERGENT B3 ;  /* 0x0000000000037941 */ /* 0x000fea0003800200 */
.L_x_7561:
[----:B------:R-:W-:Y:S01]  /*3a70*/  PRMT R72, R47, 0x7632, R72 ;  /* 0x000076322f487816 */ /* 0x000fe20000000048 */
        /* <DEDUP_REMOVED lines=10> */
[----:B------:R-:W-:Y:S01]  /*3b20*/  FFMA.FTZ R63, R72, R63, R55 ;  /* 0x0000003f483f7223 */ /* 0x000fe20000010037 */
[----:B------:R-:W-:Y:S06]  /*3b30*/  BRA `(.L_x_7560) ;  /* 0x0000002c00187947 */ /* 0x000fec0003800000 */
.L_x_7510:
[----:B------:R-:W-:Y:S01]  /*3b40*/  BSSY.RECONVERGENT B3, `(.L_x_7566) ;  /* 0x000005b000037945 */ /* 0x000fe20003800200 */
[----:B------:R-:W-:Y:S01]  /*3b50*/  IMAD.MOV.U32 R110, RZ, RZ, R102 ;  /* 0x000000ffff6e7224 */ /* 0x000fe200078e0066 */
[----:B------:R-:W-:Y:S01]  /*3b60*/  MOV R56, RZ ;  /* 0x000000ff00387202 */ /* 0x000fe20000000f00 */
        /* <DEDUP_REMOVED lines=18> */
.L_x_7570:
        /* <DEDUP_REMOVED lines=13> */
.L_x_7572:
[----:B------:R-:W-:Y:S05]  /*3d60*/  BSYNC.RECONVERGENT B5 ;  /* 0x0000000000057941 */ /* 0x000fea0003800200 */
.L_x_7571:
        /* <DEDUP_REMOVED lines=44> */
.L_x_7569:
[----:B------:R-:W-:Y:S05]  /*4030*/  BSYNC.RECONVERGENT B4 ;  /* 0x0000000000047941 */ /* 0x000fea0003800200 */
.L_x_7568:
        /* <DEDUP_REMOVED lines=11> */
.L_x_7567:
[----:B------:R-:W-:Y:S05]  /*40f0*/  BSYNC.RECONVERGENT B3 ;  /* 0x0000000000037941 */ /* 0x000fea0003800200 */
.L_x_7566:
        /* <DEDUP_REMOVED lines=17> */
.L_x_7577:
        /* <DEDUP_REMOVED lines=13> */
.L_x_7579:
[----:B------:R-:W-:Y:S05]  /*42e0*/  BSYNC.RECONVERGENT B5 ;  /* 0x0000000000057941 */ /* 0x000fea0003800200 */
.L_x_7578:
        /* <DEDUP_REMOVED lines=44> */
.L_x_7576:
[----:B------:R-:W-:Y:S05]  /*45b0*/  BSYNC.RECONVERGENT B4 ;  /* 0x0000000000047941 */ /* 0x000fea0003800200 */
.L_x_7575:
        /* <DEDUP_REMOVED lines=11> */
[----:B------:R-:W-:-:S07]  /*4670*/  FMUL.FTZ R57, R58, R57 ;  /* 0x000000393a397220 */ /* 0x000fce0000410000 */
.L_x_7574:
[----:B------:R-:W-:Y:S05]  /*4680*/  BSYNC.RECONVERGENT B3 ;  /* 0x0000000000037941 */ /* 0x000fea0003800200 */
.L_x_7573:
[----:B------:R-:W-:Y:S01]  /*4690*/  BSSY.RECONVERGENT B3, `(.L_x_7580) ;  /* 0x0000057000037945 */ /* 0x000fe20003800200 */
[----:B------:R-:W-:Y:S02]  /*46a0*/  IMAD.MOV.U32 R60, RZ, RZ, R59 ;  /* 0x000000ffff3c7224 */ /* 0x000fe400078e003b */
[----:B------:R-:W-:Y:S01]  /*46b0*/  IMAD.MOV.U32 R58, RZ, RZ, RZ ;  /* 0x000000ffff3a7224 */ /* 0x000fe200078e00ff */
        /* <DEDUP_REMOVED lines=14> */
.L_x_7584:
        /* <DEDUP_REMOVED lines=13> */
.L_x_7586:
[----:B------:R-:W-:Y:S05]  /*4870*/  BSYNC.RECONVERGENT B5 ;  /* 0x0000000000057941 */ /* 0x000fea0003800200 */
.L_x_7585:
        /* <DEDUP_REMOVED lines=44> */
.L_x_7583:
[----:B------:R-:W-:Y:S05]  /*4b40*/  BSYNC.RECONVERGENT B4 ;  /* 0x0000000000047941 */ /* 0x000fea0003800200 */
.L_x_7582:
        /* <DEDUP_REMOVED lines=11> */
.L_x_7581:
[----:B------:R-:W-:Y:S05]  /*4c00*/  BSYNC.RECONVERGENT B3 ;  /* 0x0000000000037941 */ /* 0x000fea0003800200 */
.L_x_7580:
[----:B------:R-:W-:Y:S01]  /*4c10*/  BSSY.RECONVERGENT B3, `(.L_x_7587) ;  /* 0x0000058000037945 */ /* 0x000fe20003800200 */
[----:B------:R-:W-:Y:S02]  /*4c20*/  HFMA2 R59, -RZ, RZ, 0, 0 ;  /* 0x00000000ff3b7431 */ /* 0x000fe400000001ff */
[----:B------:R-:W-:Y:S01]  /*4c30*/  IMAD.MOV.U32 R61, RZ, RZ, R60 ;  /* 0x000000ffff3d7224 */ /* 0x000fe200078e003c */
        /* <DEDUP_REMOVED lines=14> */
.L_x_7591:
        /* <DEDUP_REMOVED lines=13> */
.L_x_7593:
[----:B------:R-:W-:Y:S05]  /*4df0*/  BSYNC.RECONVERGENT B5 ;  /* 0x0000000000057941 */ /* 0x000fea0003800200 */
.L_x_7592:
        /* <DEDUP_REMOVED lines=44> */
.L_x_7590:
[----:B------:R-:W-:Y:S05]  /*50c0*/  BSYNC.RECONVERGENT B4 ;  /* 0x0000000000047941 */ /* 0x000fea0003800200 */
.L_x_7589:
        /* <DEDUP_REMOVED lines=12> */
.L_x_7588:
[----:B------:R-:W-:Y:S05]  /*5190*/  BSYNC.RECONVERGENT B3 ;  /* 0x0000000000037941 */ /* 0x000fea0003800200 */
.L_x_7587:
        /* <DEDUP_REMOVED lines=17> */
.L_x_7598:
        /* <DEDUP_REMOVED lines=13> */
.L_x_7600:
[----:B------:R-:W-:Y:S05]  /*5380*/  BSYNC.RECONVERGENT B5 ;  /* 0x0000000000057941 */ /* 0x000fea0003800200 */
.L_x_7599:
        /* <DEDUP_REMOVED lines=44> */
.L_x_7597:
[----:B------:R-:W-:Y:S05]  /*5650*/  BSYNC.RECONVERGENT B4 ;  /* 0x0000000000047941 */ /* 0x000fea0003800200 */
.L_x_7596:
[----:B------:R-:W-:Y:S01]  /*5660*/  I2FP.F32.U32 R60, R63 ;  /* 0x0000003f003c7245 */ /* 0x000fe20000201000 */
[----:B------:R-:W-:Y:S02]  /*5670*/  IMAD.MOV.U32 R61, RZ, RZ, 0x2f800000 ;  /* 0x2f800000ff3d7424 */ /* 0x000fe400078e00ff */
[----:B-----5:R-:W-:Y:S02]  /*5680*/  IMAD.U32 R63, R46, 0x10000, RZ ;  /* 0x000100002e3f7824 */ /* 0x020fe400078e00ff */
[----:B------:R-:W-:Y:S01]  /*5690*/  FFMA.FTZ R60, R60, R61, 1.1641532182693481445e-10 ;  /* 0x2f0000003c3c7423 */ /* 0x000fe2000001003d */
[----:B------:R-:W-:Y:S01]  /*56a0*/  SHF.L.U32 R61, R30, 0x10, RZ ;  /* 0x000000101e3d7819 */ /* 0x000fe200000006ff */
[----:B------:R-:W-:-:S03]  /*56b0*/  FMUL.FTZ R63, R63, UR9 ;  /* 0x000000093f3f7c20 */ /* 0x000fc60008410000 */
[----:B------:R-:W-:Y:S01]  /*56c0*/  FSETP.GTU.FTZ.AND P0, PT, R60, UR12, PT ;  /* 0x0000000c3c007c0b */ /* 0x000fe2000bf1c000 */
[----:B------:R-:W-:-:S03]  /*56d0*/  FMUL.FTZ R63, R63, UR8 ;  /* 0x000000083f3f7c20 */ /* 0x000fc60008410000 */
[----:B------:R-:W-:Y:S02]  /*56e0*/  SEL R95, RZ, 0x1, P0 ;  /* 0x00000001ff5f7807 */ /* 0x000fe40000000000 */
[----:B------:R-:W-:-:S05]  /*56f0*/  FSEL R60, R63, RZ, !P0 ;  /* 0x000000ff3f3c7208 */ /* 0x000fca0004000000 */
[----:B------:R-:W-:-:S07]  /*5700*/  FMUL.FTZ R60, R60, R61 ;  /* 0x0000003d3c3c7220 */ /* 0x000fce0000410000 */
.L_x_7595:
[----:B------:R-:W-:Y:S05]  /*5710*/  BSYNC.RECONVERGENT B3 ;  /* 0x0000000000037941 */ /* 0x000fea0003800200 */
.L_x_7594:
        /* <DEDUP_REMOVED lines=17> */
.L_x_7605:
        /* <DEDUP_REMOVED lines=13> */
.L_x_7607:
[----:B------:R-:W-:Y:S05]  /*5900*/  BSYNC.RECONVERGENT B5 ;  /* 0x0000000000057941 */ /* 0x000fea0003800200 */
.L_x_7606:
        /* <DEDUP_REMOVED lines=44> */
.L_x_7604:
[----:B------:R-:W-:Y:S05]  /*5bd0*/  BSYNC.RECONVERGENT B4 ;  /* 0x0000000000047941 */ /* 0x000fea0003800200 */
.L_x_7603:
        /* <DEDUP_REMOVED lines=12> */
.L_x_7602:
[----:B------:R-:W-:Y:S05]  /*5ca0*/  BSYNC.RECONVERGENT B3 ;  /* 0x0000000000037941 */ /* 0x000fea0003800200 */
.L_x_7601:
        /* <DEDUP_REMOVED lines=17> */
.L_x_7612:
        /* <DEDUP_REMOVED lines=13> */
.L_x_7614:
[----:B------:R-:W-:Y:S05]  /*5e90*/  BSYNC.RECONVERGENT B5 ;  /* 0x0000000000057941 */ /* 0x000fea0003800200 */
.L_x_7613:
        /* <DEDUP_REMOVED lines=44> */
.L_x_7611:
[----:B------:R-:W-:Y:S05]  /*6160*/  BSYNC.RECONVERGENT B4 ;  /* 0x0000000000047941 */ /* 0x000fea0003800200 */
.L_x_7610:
[----:B------:R-:W-:Y:S01]  /*6170*/  HFMA2 R63, -RZ, RZ, 0.1171875, 0 ;  /* 0x2f800000ff3f7431 */ /* 0x000fe200000001ff */
[----:B------:R-:W-:Y:S01]  /*6180*/  I2FP.F32.U32 R62, R73 ;  /* 0x00000049003e7245 */ /* 0x000fe20000201000 */
[----:B-----5:R-:W-:-:S04]  /*6190*/  IMAD.U32 R73, R47, 0x10000, RZ ;  /* 0x000100002f497824 */ /* 0x020fc800078e00ff */
[----:B------:R-:W-:Y:S01]  /*61a0*/  FMUL.FTZ R73, R73, UR9 ;  /* 0x0000000949497c20 */ /* 0x000fe20008410000 */
[----:B------:R-:W-:-:S03]  /*61b0*/  FFMA.FTZ R62, R62, R63, 1.1641532182693481445e-10 ;  /* 0x2f0000003e3e7423 */ /* 0x000fc6000001003f */
[----:B------:R-:W-:Y:S01]  /*61c0*/  FMUL.FTZ R73, R73, UR8 ;  /* 0x0000000849497c20 */ /* 0x000fe20008410000 */
[----:B------:R-:W-:Y:S02]  /*61d0*/  SHF.L.U32 R63, R31, 0x10, RZ ;  /* 0x000000101f3f7819 */ /* 0x000fe400000006ff */
[----:B------:R-:W-:-:S04]  /*61e0*/  FSETP.GTU.FTZ.AND P0, PT, R62, UR12, PT ;  /* 0x0000000c3e007c0b */ /* 0x000fc8000bf1c000 */
[----:B------:R-:W-:Y:S02]  /*61f0*/  FSEL R62, R73, RZ, !P0 ;  /* 0x000000ff493e7208 */ /* 0x000fe40004000000 */
[----:B------:R-:W-:-:S03]  /*6200*/  SEL R97, RZ, 0x1, P0 ;  /* 0x00000001ff617807 */ /* 0x000fc60000000000 */
[----:B------:R-:W-:-:S07]  /*6210*/  FMUL.FTZ R62, R62, R63 ;  /* 0x0000003f3e3e7220 */ /* 0x000fce0000410000 */
.L_x_7609:
[----:B------:R-:W-:Y:S05]  /*6220*/  BSYNC.RECONVERGENT B3 ;  /* 0x0000000000037941 */ /* 0x000fea0003800200 */
.L_x_7608:
        /* <DEDUP_REMOVED lines=16> */
.L_x_7617:
        /* <DEDUP_REMOVED lines=13> */
.L_x_7619:
[----:B------:R-:W-:Y:S05]  /*6400*/  BSYNC.RECONVERGENT B4 ;  /* 0x0000000000047941 */ /* 0x000fea0003800200 */
.L_x_7618:
        /* <DEDUP_REMOVED lines=44> */
.L_x_7616:
[----:B------:R-:W-:Y:S05]  /*66d0*/  BSYNC.RECONVERGENT B3 ;  /* 0x0000000000037941 */ /* 0x000fea0003800200 */
.L_x_7615:
        /* <DEDUP_REMOVED lines=12> */
.L_x_7560:
[----:B------:R-:W-:Y:S05]  /*67a0*/  BSYNC.RECONVERGENT B1 ;  /* 0x0000000000017941 */ /* 0x000fea0003800200 */
.L_x_7509:
[----:B------:R-:W0:Y:S01]  /*67b0*/  LDC.64 R72, c[0x0][0x3a8] ;  /* 0x0000ea00ff487b82 */ /* 0x000e220000000a00 */
[----:B------:R-:W-:Y:S01]  /*67c0*/  BSSY.RECONVERGENT B1, `(.L_x_7620) ;  /* 0x000001a000017945 */ /* 0x000fe20003800200 */
[----:B------:R-:W-:Y:S02]  /*67d0*/  IMAD.MOV.U32 R102, RZ, RZ, R110 ;  /* 0x000000ffff667224 */ /* 0x000fe400078e006e */
[----:B0-----:R-:W-:-:S05]  /*67e0*/  IMAD.WIDE.U32 R72, R108, 0x20, R72 ;  /* 0x000000206c487825 */ /* 0x001fca00078e0048 */
[----:B------:R0:W-:Y:S04]  /*67f0*/  STG.E.128 desc[UR6][R72.64], R56 ;  /* 0x0000003848007986 */ /* 0x0001e8000c101d06 */
[----:B------:R0:W-:Y:S01]  /*6800*/  STG.E.128 desc[UR6][R72.64+0x10], R60 ;  /* 0x0000103c48007986 */ /* 0x0001e2000c101d06 */
[----:B------:R-:W-:Y:S05]  /*6810*/  @!P2 BRA `(.L_x_7621) ;  /* 0x000000000050a947 */ /* 0x000fea0003800000 */
[----:B------:R-:W-:Y:S01]  /*6820*/  SHF.L.U32 R75, R97, 0x10, RZ ;  /* 0x00000010614b7819 */ /* 0x000fe200000006ff */
[----:B0-----:R-:W0:Y:S01]  /*6830*/  LDC.64 R72, c[0x0][0x3b0] ;  /* 0x0000ec00ff487b82 */ /* 0x001e220000000a00 */
        /* <DEDUP_REMOVED lines=18> */
.L_x_7621:
[----:B------:R-:W-:Y:S05]  /*6960*/  BSYNC.RECONVERGENT B1 ;  /* 0x0000000000017941 */ /* 0x000fea0003800200 */
.L_x_7620:
[----:B------:R-:W-:Y:S01]  /*6970*/  VIADD R108, R108, 0x20 ;  /* 0x000000206c6c7836 */ /* 0x000fe20000000000 */
[----:B------:R-:W-:-:S07]  /*6980*/  IADD3 R101, PT, PT, R101, 0x20, RZ ;  /* 0x0000002065657810 */ /* 0x000fce0007ffe0ff */
.L_x_7508:
[----:B------:R-:W-:Y:S05]  /*6990*/  BSYNC.RECONVERGENT B2 ;  /* 0x0000000000027941 */ /* 0x000fea0003800200 */
.L_x_7507:
[----:B------:R-:W-:Y:S01]  /*69a0*/  ISETP.GE.U32.AND P3, PT, R3, 0x40, PT ;  /* 0x000000400300780c */ /* 0x000fe20003f66070 */
[----:B------:R-:W-:-:S12]  /*69b0*/  BSSY.RECONVERGENT B2, `(.L_x_7622) ;  /* 0x00005c1000027945 */ /* 0x000fd80003800200 */
[----:B------:R-:W-:Y:S05]  /*69c0*/  @!P3 BRA `(.L_x_7623) ;  /* 0x0000005800fcb947 */ /* 0x000fea0003800000 */
[----:B------:R-:W-:Y:S01]  /*69d0*/  ISETP.NE.U32.AND P0, PT, RZ, UR10, PT ;  /* 0x0000000aff007c0c */ /* 0x000fe2000bf05070 */
[----:B------:R-:W2:Y:S03]  /*69e0*/  @P2 LDC.64 R66, c[0x0][0x390] ;  /* 0x0000e400ff422b82 */ /* 0x000ea60000000a00 */
[----:B------:R-:W-:-:S13]  /*69f0*/  ISETP.NE.AND.EX P0, PT, RZ, UR11, PT, P0 ;  /* 0x0000000bff007c0c */ /* 0x000fda000bf05300 */
[----:B------:R-:W3:Y:S01]  /*6a00*/  @P0 LDC.64 R64, c[0x0][0x3a0] ;  /* 0x0000e800ff400b82 */ /* 0x000ee20000000a00 */
[----:B--2---:R-:W-:-:S05]  /*6a10*/  @P2 IMAD.WIDE.U32 R66, R101, 0x10, R66 ;  /* 0x0000001065422825 */ /* 0x004fca00078e0042 */
[----:B-----5:R2:W5:Y:S01]  /*6a20*/  @P2 LDG.E.128 R44, desc[UR6][R66.64] ;  /* 0x00000006422c2981 */ /* 0x020562000c1e1d00 */
[----:B---3--:R-:W-:-:S05]  /*6a30*/  @P0 IMAD.WIDE.U32 R64, R108, 0x20, R64 ;  /* 0x000000206c400825 */ /* 0x008fca00078e0040 */
[----:B------:R2:W5:Y:S04]  /*6a40*/  @P0 LDG.E.128 R48, desc[UR6][R64.64] ;  /* 0x0000000640300981 */ /* 0x000568000c1e1d00 */
[----:B------:R2:W5:Y:S01]  /*6a50*/  @P0 LDG.E.128 R52, desc[UR6][R64.64+0x10] ;  /* 0x0000100640340981 */ /* 0x000562000c1e1d00 */
[----:B------:R-:W-:Y:S01]  /*6a60*/  IMAD.U32 R109, RZ, RZ, UR4 ;  /* 0x00000004ff6d7e24 */ /* 0x000fe2000f8e00ff */
[----:B------:R-:W-:Y:S01]  /*6a70*/  MOV R113, UR4 ;  /* 0x0000000400717c02 */ /* 0x000fe20008000f00 */
[----:B------:R-:W-:Y:S01]  /*6a80*/  IMAD.U32 R111, RZ, RZ, UR4 ;  /* 0x00000004ff6f7e24 */ /* 0x000fe2000f8e00ff */
[----:B------:R-:W-:Y:S02]  /*6a90*/  BSSY.RECONVERGENT B1, `(.L_x_7624) ;  /* 0x0000599000017945 */ /* 0x000fe40003800200 */
[----:B------:R-:W-:Y:S01]  /*6aa0*/  IADD3 R109, PT, PT, R109, 0x1715609d, RZ ;  /* 0x1715609d6d6d7810 */ /* 0x000fe20007ffe0ff */
[----:B------:R-:W-:Y:S01]  /*6ab0*/  VIADD R113, R113, 0x3c6ef372 ;  /* 0x3c6ef37271717836 */ /* 0x000fe20000000000 */
[----:B------:R-:W-:Y:S01]  /*6ac0*/  IADD3 R111, PT, PT, R111, -0x255992d5, RZ ;  /* 0xdaa66d2b6f6f7810 */ /* 0x000fe20007ffe0ff */
[----:B------:R-:W-:Y:S06]  /*6ad0*/  @!P0 BRA `(.L_x_7625) ;  /* 0x0000002c002c8947 */ /* 0x000fec0003800000 */
[----:B------:R-:W-:Y:S01]  /*6ae0*/  ISETP.GT.AND P0, PT, R107, RZ, PT ;  /* 0x000000ff6b00720c */ /* 0x000fe20003f04270 */
[----:B------:R-:W-:Y:S01]  /*6af0*/  BSSY.RECONVERGENT B3, `(.L_x_7626) ;  /* 0x000005b000037945 */ /* 0x000fe20003800200 */
[----:B------:R-:W-:Y:S01]  /*6b00*/  IMAD.MOV.U32 R110, RZ, RZ, R102 ;  /* 0x000000ffff6e7224 */ /* 0x000fe200078e0066 */
[----:B--2---:R-:W-:Y:S01]  /*6b10*/  MOV R66, R103 ;  /* 0x0000006700427202 */ /* 0x004fe20000000f00 */
[----:B-----5:R-:W-:-:S09]  /*6b20*/  IMAD.MOV.U32 R64, RZ, RZ, R48 ;  /* 0x000000ffff407224 */ /* 0x020fd200078e0030 */
        /* <DEDUP_REMOVED lines=17> */
.L_x_7630:
        /* <DEDUP_REMOVED lines=13> */
.L_x_7632:
[----:B------:R-:W-:Y:S05]  /*6d10*/  BSYNC.RECONVERGENT B5 ;  /* 0x0000000000057941 */ /* 0x000fea0003800200 */
.L_x_7631:
        /* <DEDUP_REMOVED lines=44> */
.L_x_7629:
[----:B------:R-:W-:Y:S05]  /*6fe0*/  BSYNC.RECONVERGENT B4 ;  /* 0x0000000000047941 */ /* 0x000fea0003800200 */
.L_x_7628:
        /* <DEDUP_REMOVED lines=10> */
[----:B------:R-:W-:-:S07]  /*7090*/  FFMA.FTZ R64, R65, R64, R48 ;  /* 0x0000004041407223 */ /* 0x000fce0000010030 */
.L_x_7627:
[----:B------:R-:W-:Y:S05]  /*70a0*/  BSYNC.RECONVERGENT B3 ;  /* 0x0000000000037941 */ /* 0x000fea0003800200 */
.L_x_7626:
[----:B------:R-:W-:Y:S01]  /*70b0*/  BSSY.RECONVERGENT B3, `(.L_x_7633) ;  /* 0x0000058000037945 */ /* 0x000fe20003800200 */
[----:B------:R-:W-:Y:S01]  /*70c0*/  IMAD.MOV.U32 R67, RZ, RZ, R66 ;  /* 0x000000ffff437224 */ /* 0x000fe200078e0042 */
[----:B------:R-:W-:Y:S02]  /*70d0*/  MOV R65, R49 ;  /* 0x0000003100417202 */ /* 0x000fe40000000f00 */
        /* <DEDUP_REMOVED lines=14> */
.L_x_7637:
[----:B------:R-:W-:Y:S01]  /*71c0*/  VIADD R5, R5, 0x1 ;  /* 0x0000000105057836 */ /* 0x000fe20000000000 */
[----:B------:R-:W-:Y:S03]  /*71d0*/  BSSY.RECONVERGENT B5, `(.L_x_7638) ;  /* 0x000000c000057945 */ /* 0x000fe60003800200 */
[C---:B01----:R-:W-:Y:S01]  /*71e0*/  IMAD.WIDE.U32 R72, R5.reuse, -0x2daee0ad, RZ ;  /* 0xd2511f5305487825 */ /* 0x043fe200078e00ff */
        /* <DEDUP_REMOVED lines=10> */
.L_x_7639:
[----:B------:R-:W-:Y:S05]  /*7290*/  BSYNC.RECONVERGENT B5 ;  /* 0x0000000000057941 */ /* 0x000fea0003800200 */
.L_x_7638:
        /* <DEDUP_REMOVED lines=44> */
.L_x_7636:
[----:B------:R-:W-:Y:S05]  /*7560*/  BSYNC.RECONVERGENT B4 ;  /* 0x0000000000047941 */ /* 0x000fea0003800200 */
.L_x_7635:
[----:B------:R-:W-:Y:S01]  /*7570*/  HFMA2 R68, -RZ, RZ, 0.1171875, 0 ;  /* 0x2f800000ff447431 */ /* 0x000fe200000001ff */
[----:B------:R-:W-:Y:S02]  /*7580*/  PRMT R66, R44, 0x7632, R66 ;  /* 0x000076322c427816 */ /* 0x000fe40000000042 */
        /* <DEDUP_REMOVED lines=9> */
[----:B------:R-:W-:-:S07]  /*7620*/  FFMA.FTZ R65, R66, R65, R49 ;  /* 0x0000004142417223 */ /* 0x000fce0000010031 */
.L_x_7634:
[----:B------:R-:W-:Y:S05]  /*7630*/  BSYNC.RECONVERGENT B3 ;  /* 0x0000000000037941 */ /* 0x000fea0003800200 */
.L_x_7633:
        /* <DEDUP_REMOVED lines=17> */
.L_x_7644:
        /* <DEDUP_REMOVED lines=13> */
.L_x_7646:
[----:B------:R-:W-:Y:S05]  /*7820*/  BSYNC.RECONVERGENT B5 ;  /* 0x0000000000057941 */ /* 0x000fea0003800200 */
.L_x_7645:
        /* <DEDUP_REMOVED lines=44> */
.L_x_7643:
[----:B------:R-:W-:Y:S05]  /*7af0*/  BSYNC.RECONVERGENT B4 ;  /* 0x0000000000047941 */ /* 0x000fea0003800200 */
.L_x_7642:
        /* <DEDUP_REMOVED lines=11> */
.L_x_7641:
[----:B------:R-:W-:Y:S05]  /*7bb0*/  BSYNC.RECONVERGENT B3 ;  /* 0x0000000000037941 */ /* 0x000fea0003800200 */
.L_x_7640:
        /* <DEDUP_REMOVED lines=17> */
.L_x_7651:
[----:B------:R-:W-:Y:S01]  /*7cd0*/  VIADD R5, R5, 0x1 ;  /* 0x0000000105057836 */ /* 0x000fe20000000000 */
[----:B------:R-:W-:Y:S03]  /*7ce0*/  BSSY.RECONVERGENT B5, `(.L_x_7652) ;  /* 0x000000c000057945 */ /* 0x000fe60003800200 */
[C---:B-1----:R-:W-:Y:S01]  /*7cf0*/  IMAD.WIDE.U32 R74, R5.reuse, -0x2daee0ad, RZ ;  /* 0xd2511f53054a7825 */ /* 0x042fe200078e00ff */
        /* <DEDUP_REMOVED lines=10> */
.L_x_7653:
[----:B------:R-:W-:Y:S05]  /*7da0*/  BSYNC.RECONVERGENT B5 ;  /* 0x0000000000057941 */ /* 0x000fea0003800200 */
.L_x_7652:
[----:B------:R-:W-:Y:S01]  /*7db0*/  IMAD.WIDE.U32 R70, R2, -0x326172a9, RZ ;  /* 0xcd9e8d5702467825 */ /* 0x000fe200078e00ff */
[----:B------:R-:W-:Y:S01]  /*7dc0*/  LOP3.LUT R68, R86, UR5, R75, 0x96, !PT ;  /* 0x0000000556447c12 */ /* 0x000fe2000f8e964b */
[----:B------:R-:W-:Y:S02]  /*7dd0*/  UIADD3 UR29, UPT, UPT, UR5, 0x32370b8f, URZ ;  /* 0x32370b8f051d7890 */ /* 0x000fe4000fffe0ff */
[----:B------:R-:W-:Y:S01]  /*7de0*/  IMAD.MOV.U32 R67, RZ, RZ, R110 ;  /* 0x000000ffff437224 */ /* 0x000fe200078e006e */
[----:B0-----:R-:W-:Y:S01]  /*7df0*/  LOP3.LUT R72, R6, UR4, R71, 0x96, !PT ;  /* 0x0000000406487c12 */ /* 0x001fe2000f8e9647 */
        /* <DEDUP_REMOVED lines=39> */
.L_x_7650:
[----:B------:R-:W-:Y:S05]  /*8070*/  BSYNC.RECONVERGENT B4 ;  /* 0x0000000000047941 */ /* 0x000fea0003800200 */
.L_x_7649:
        /* <DEDUP_REMOVED lines=12> */
.L_x_7648:
[----:B------:R-:W-:Y:S05]  /*8140*/  BSYNC.RECONVERGENT B3 ;  /* 0x0000000000037941 */ /* 0x000fea0003800200 */
.L_x_7647:
        /* <DEDUP_REMOVED lines=17> */
.L_x_7658:
        /* <DEDUP_REMOVED lines=13> */
.L_x_7660:
[----:B------:R-:W-:Y:S05]  /*8330*/  BSYNC.RECONVERGENT B5 ;  /* 0x0000000000057941 */ /* 0x000fea0003800200 */
.L_x_7659:
[----:B------:R-:W-:Y:S01]  /*8340*/  IMAD.WIDE.U32 R70, R2, -0x326172a9, RZ ;  /* 0xcd9e8d5702467825 */ /* 0x000fe200078e00ff */
[----:B------:R-:W-:Y:S01]  /*8350*/  LOP3.LUT R68, R86, UR5, R75, 0x96, !PT ;  /* 0x0000000556447c12 */ /* 0x000fe2000f8e964b */
[----:B------:R-:W-:-:S03]  /*8360*/  UIADD3 UR29, UPT, UPT, UR5, 0x32370b8f, URZ ;  /* 0x32370b8f051d7890 */ /* 0x000fc6000fffe0ff */
        /* <DEDUP_REMOVED lines=41> */
.L_x_7657:
[----:B------:R-:W-:Y:S05]  /*8600*/  BSYNC.RECONVERGENT B4 ;  /* 0x0000000000047941 */ /* 0x000fea0003800200 */
.L_x_7656:
        /* <DEDUP_REMOVED lines=11> */
.L_x_7655:
[----:B------:R-:W-:Y:S05]  /*86c0*/  BSYNC.RECONVERGENT B3 ;  /* 0x0000000000037941 */ /* 0x000fea0003800200 */
.L_x_7654:
        /* <DEDUP_REMOVED lines=17> */
.L_x_7665:
        /* <DEDUP_REMOVED lines=13> */
.L_x_7667:
[----:B------:R-:W-:Y:S05]  /*88b0*/  BSYNC.RECONVERGENT B5 ;  /* 0x0000000000057941 */ /* 0x000fea0003800200 */
.L_x_7666:
[----:B01----:R-:W-:Y:S01]  /*88c0*/  IMAD.WIDE.U32 R72, R2, -0x326172a9, RZ ;  /* 0xcd9e8d5702487825 */ /* 0x003fe200078e00ff */
        /* <DEDUP_REMOVED lines=43> */
.L_x_7664:
[----:B------:R-:W-:Y:S05]  /*8b80*/  BSYNC.RECONVERGENT B4 ;  /* 0x0000000000047941 */ /* 0x000fea0003800200 */
.L_x_7663:
[----:B01----:R-:W-:Y:S01]  /*8b90*/  HFMA2 R72, -RZ, RZ, 0.1171875, 0 ;  /* 0x2f800000ff487431 */ /* 0x003fe200000001ff */
        /* <DEDUP_REMOVED lines=11> */
.L_x_7662:
[----:B------:R-:W-:Y:S05]  /*8c50*/  BSYNC.RECONVERGENT B3 ;  /* 0x0000000000037941 */ /* 0x000fea0003800200 */
.L_x_7661:
[----:B------:R-:W-:Y:S01]  /*8c60*/  BSSY.RECONVERGENT B3, `(.L_x_7668) ;  /* 0x0000057000037945 */ /* 0x000fe20003800200 */
[----:B01----:R-:W-:Y:S01]  /*8c70*/  IMAD.MOV.U32 R72, RZ, RZ, R71 ;  /* 0x000000ffff487224 */ /* 0x003fe200078e0047 */
        /* <DEDUP_REMOVED lines=15> */
.L_x_7672:
        /* <DEDUP_REMOVED lines=13> */
.L_x_7674:
[----:B------:R-:W-:Y:S05]  /*8e40*/  BSYNC.RECONVERGENT B5 ;  /* 0x0000000000057941 */ /* 0x000fea0003800200 */
.L_x_7673:
        /* <DEDUP_REMOVED lines=44> */
.L_x_7671:
[----:B------:R-:W-:Y:S05]  /*9110*/  BSYNC.RECONVERGENT B4 ;  /* 0x0000000000047941 */ /* 0x000fea0003800200 */
.L_x_7670:
        /* <DEDUP_REMOVED lines=11> */
.L_x_7669:
[----:B------:R-:W-:Y:S05]  /*91d0*/  BSYNC.RECONVERGENT B3 ;  /* 0x0000000000037941 */ /* 0x000fea0003800200 */
.L_x_7668:
[----:B------:R-:W-:Y:S01]  /*91e0*/  IMAD.MOV.U32 R102, RZ, RZ, R110 ;  /* 0x000000ffff667224 */ /* 0x000fe200078e006e */
        /* <DEDUP_REMOVED lines=19> */
.L_x_7678:
        /* <DEDUP_REMOVED lines=13> */
.L_x_7680:
[----:B------:R-:W-:Y:S05]  /*93f0*/  BSYNC.RECONVERGENT B4 ;  /* 0x0000000000047941 */ /* 0x000fea0003800200 */
.L_x_7679:
        /* <DEDUP_REMOVED lines=43> */
.L_x_7677:
[----:B------:R-:W-:Y:S05]  /*96b0*/  BSYNC.RECONVERGENT B3 ;  /* 0x0000000000037941 */ /* 0x000fea0003800200 */
.L_x_7676:
        /* <DEDUP_REMOVED lines=11> */
[----:B------:R-:W-:Y:S01]  /*9770*/  FFMA.FTZ R71, R72, R71, R55 ;  /* 0x0000004748477223 */ /* 0x000fe20000010037 */
[----:B------:R-:W-:Y:S06]  /*9780*/  BRA `(.L_x_7675) ;  /* 0x0000002c00247947 */ /* 0x000fec0003800000 */
.L_x_7625:
[----:B------:R-:W-:Y:S01]  /*9790*/  BSSY.RECONVERGENT B3, `(.L_x_7681) ;  /* 0x000005b000037945 */ /* 0x000fe20003800200 */
[----:B--2---:R-:W-:Y:S01]  /*97a0*/  HFMA2 R64, -RZ, RZ, 0, 0 ;  /* 0x00000000ff407431 */ /* 0x004fe200000001ff */
        /* <DEDUP_REMOVED lines=19> */
.L_x_7685:
        /* <DEDUP_REMOVED lines=13> */
.L_x_7687:
[----:B------:R-:W-:Y:S05]  /*99b0*/  BSYNC.RECONVERGENT B5 ;  /* 0x0000000000057941 */ /* 0x000fea0003800200 */
.L_x_7686:
        /* <DEDUP_REMOVED lines=44> */
.L_x_7684:
[----:B------:R-:W-:Y:S05]  /*9c80*/  BSYNC.RECONVERGENT B4 ;  /* 0x0000000000047941 */ /* 0x000fea0003800200 */
.L_x_7683:
        /* <DEDUP_REMOVED lines=11> */
.L_x_7682:
[----:B------:R-:W-:Y:S05]  /*9d40*/  BSYNC.RECONVERGENT B3 ;  /* 0x0000000000037941 */ /* 0x000fea0003800200 */
.L_x_7681:
        /* <DEDUP_REMOVED lines=17> */
.L_x_7692:
[----:B------:R-:W-:Y:S01]  /*9e60*/  IADD3 R5, PT, PT, R5, 0x1, RZ ;  /* 0x0000000105057810 */ /* 0x000fe20007ffe0ff */
[----:B------:R-:W-:Y:S03]  /*9e70*/  BSSY.RECONVERGENT B5, `(.L_x_7693) ;  /* 0x000000c000057945 */ /* 0x000fe60003800200 */
[C---:B------:R-:W-:Y:S01]  /*9e80*/  ISETP.NE.AND P0, PT, R5.reuse, RZ, PT ;  /* 0x000000ff0500720c */ /* 0x040fe20003f05270 */
[----:B01----:R-:W-:-:S12]  /*9e90*/  IMAD.WIDE.U32 R72, R5, -0x2daee0ad, RZ ;  /* 0xd2511f5305487825 */ /* 0x003fd800078e00ff */
        /* <DEDUP_REMOVED lines=9> */
.L_x_7694:
[----:B------:R-:W-:Y:S05]  /*9f30*/  BSYNC.RECONVERGENT B5 ;  /* 0x0000000000057941 */ /* 0x000fea0003800200 */
.L_x_7693:
        /* <DEDUP_REMOVED lines=44> */
.L_x_7691:
[----:B------:R-:W-:Y:S05]  /*a200*/  BSYNC.RECONVERGENT B4 ;  /* 0x0000000000047941 */ /* 0x000fea0003800200 */
.L_x_7690:
[----:B-----5:R-:W-:Y:S01]  /*a210*/  PRMT R66, R44, 0x7632, R66 ;  /* 0x000076322c427816 */ /* 0x020fe20000000042 */
        /* <DEDUP_REMOVED lines=10> */
[----:B------:R-:W-:-:S07]  /*a2c0*/  FMUL.FTZ R65, R65, R66 ;  /* 0x0000004241417220 */ /* 0x000fce0000410000 */
.L_x_7689:
[----:B------:R-:W-:Y:S05]  /*a2d0*/  BSYNC.RECONVERGENT B3 ;  /* 0x0000000000037941 */ /* 0x000fea0003800200 */
.L_x_7688:
        /* <DEDUP_REMOVED lines=17> */
.L_x_7699:
        /* <DEDUP_REMOVED lines=13> */
.L_x_7701:
[----:B------:R-:W-:Y:S05]  /*a4c0*/  BSYNC.RECONVERGENT B5 ;  /* 0x0000000000057941 */ /* 0x000fea0003800200 */
.L_x_7700:
        /* <DEDUP_REMOVED lines=44> */
.L_x_7698:
[----:B------:R-:W-:Y:S05]  /*a790*/  BSYNC.RECONVERGENT B4 ;  /* 0x0000000000047941 */ /* 0x000fea0003800200 */
.L_x_7697:
        /* <DEDUP_REMOVED lines=11> */
.L_x_7696:
[----:B------:R-:W-:Y:S05]  /*a850*/  BSYNC.RECONVERGENT B3 ;  /* 0x0000000000037941 */ /* 0x000fea0003800200 */
.L_x_7695:
        /* <DEDUP_REMOVED lines=17> */
.L_x_7706:
[----:B------:R-:W-:Y:S01]  /*a970*/  IADD3 R5, PT, PT, R5, 0x1, RZ ;  /* 0x0000000105057810 */ /* 0x000fe20007ffe0ff */
[----:B------:R-:W-:Y:S03]  /*a980*/  BSSY.RECONVERGENT B5, `(.L_x_7707) ;  /* 0x000000c000057945 */ /* 0x000fe60003800200 */
[C---:B------:R-:W-:Y:S01]  /*a990*/  ISETP.NE.AND P0, PT, R5.reuse, RZ, PT ;  /* 0x000000ff0500720c */ /* 0x040fe20003f05270 */
[----:B-1----:R-:W-:-:S12]  /*a9a0*/  IMAD.WIDE.U32 R74, R5, -0x2daee0ad, RZ ;  /* 0xd2511f53054a7825 */ /* 0x002fd800078e00ff */
        /* <DEDUP_REMOVED lines=9> */
.L_x_7708:
[----:B------:R-:W-:Y:S05]  /*aa40*/  BSYNC.RECONVERGENT B5 ;  /* 0x0000000000057941 */ /* 0x000fea0003800200 */
.L_x_7707:
[----:B------:R-:W-:Y:S01]  /*aa50*/  IMAD.WIDE.U32 R70, R2, -0x326172a9, RZ ;  /* 0xcd9e8d5702467825 */ /* 0x000fe200078e00ff */
[----:B------:R-:W-:Y:S01]  /*aa60*/  LOP3.LUT R68, R86, UR5, R75, 0x96, !PT ;  /* 0x0000000556447c12 */ /* 0x000fe2000f8e964b */
[----:B------:R-:W-:Y:S01]  /*aa70*/  UIADD3 UR29, UPT, UPT, UR5, 0x32370b8f, URZ ;  /* 0x32370b8f051d7890 */ /* 0x000fe2000fffe0ff */
[----:B------:R-:W-:Y:S02]  /*aa80*/  MOV R67, R110 ;  /* 0x0000006e00437202 */ /* 0x000fe40000000f00 */
        /* <DEDUP_REMOVED lines=40> */
.L_x_7705:
[----:B------:R-:W-:Y:S05]  /*ad10*/  BSYNC.RECONVERGENT B4 ;  /* 0x0000000000047941 */ /* 0x000fea0003800200 */
.L_x_7704:
        /* <DEDUP_REMOVED lines=12> */
.L_x_7703:
[----:B------:R-:W-:Y:S05]  /*ade0*/  BSYNC.RECONVERGENT B3 ;  /* 0x0000000000037941 */ /* 0x000fea0003800200 */
.L_x_7702:
        /* <DEDUP_REMOVED lines=17> */
.L_x_7713:
        /* <DEDUP_REMOVED lines=13> */
.L_x_7715:
[----:B------:R-:W-:Y:S05]  /*afd0*/  BSYNC.RECONVERGENT B5 ;  /* 0x0000000000057941 */ /* 0x000fea0003800200 */
.L_x_7714:
        /* <DEDUP_REMOVED lines=44> */
.L_x_7712:
[----:B------:R-:W-:Y:S05]  /*b2a0*/  BSYNC.RECONVERGENT B4 ;  /* 0x0000000000047941 */ /* 0x000fea0003800200 */
.L_x_7711:
        /* <DEDUP_REMOVED lines=11> */
.L_x_7710:
[----:B------:R-:W-:Y:S05]  /*b360*/  BSYNC.RECONVERGENT B3 ;  /* 0x0000000000037941 */ /* 0x000fea0003800200 */
.L_x_7709:
        /* <DEDUP_REMOVED lines=17> */
.L_x_7720:
        /* <DEDUP_REMOVED lines=13> */
.L_x_7722:
[----:B------:R-:W-:Y:S05]  /*b550*/  BSYNC.RECONVERGENT B5 ;  /* 0x0000000000057941 */ /* 0x000fea0003800200 */
.L_x_7721:
[----:B01----:R-:W-:Y:S01]  /*b560*/  IMAD.WIDE.U32 R72, R2, -0x326172a9, RZ ;  /* 0xcd9e8d5702487825 */ /* 0x003fe200078e00ff */
        /* <DEDUP_REMOVED lines=43> */
.L_x_7719:
[----:B------:R-:W-:Y:S05]  /*b820*/  BSYNC.RECONVERGENT B4 ;  /* 0x0000000000047941 */ /* 0x000fea0003800200 */
.L_x_7718:
[----:B-----5:R-:W-:Y:S01]  /*b830*/  PRMT R70, R46, 0x7632, R70 ;  /* 0x000076322e467816 */ /* 0x020fe20000000046 */
[----:B01----:R-:W-:Y:S01]  /*b840*/  IMAD.MOV.U32 R72, RZ, RZ, 0x2f800000 ;  /* 0x2f800000ff487424 */ /* 0x003fe200078e00ff */
        /* <DEDUP_REMOVED lines=10> */
.L_x_7717:
[----:B------:R-:W-:Y:S05]  /*b8f0*/  BSYNC.RECONVERGENT B3 ;  /* 0x0000000000037941 */ /* 0x000fea0003800200 */
.L_x_7716:
[----:B------:R-:W-:Y:S01]  /*b900*/  BSSY.RECONVERGENT B3, `(.L_x_7723) ;  /* 0x0000057000037945 */ /* 0x000fe20003800200 */
[----:B01----:R-:W-:Y:S01]  /*b910*/  MOV R72, R71 ;  /* 0x0000004700487202 */ /* 0x003fe20000000f00 */
        /* <DEDUP_REMOVED lines=15> */
.L_x_7727:
        /* <DEDUP_REMOVED lines=13> */
.L_x_7729:
[----:B------:R-:W-:Y:S05]  /*bae0*/  BSYNC.RECONVERGENT B5 ;  /* 0x0000000000057941 */ /* 0x000fea0003800200 */
.L_x_7728:
        /* <DEDUP_REMOVED lines=44> */
.L_x_7726:
[----:B------:R-:W-:Y:S05]  /*bdb0*/  BSYNC.RECONVERGENT B4 ;  /* 0x0000000000047941 */ /* 0x000fea0003800200 */
.L_x_7725:
        /* <DEDUP_REMOVED lines=11> */
.L_x_7724:
[----:B------:R-:W-:Y:S05]  /*be70*/  BSYNC.RECONVERGENT B3 ;  /* 0x0000000000037941 */ /* 0x000fea0003800200 */
.L_x_7723:
[----:B------:R-:W-:Y:S01]  /*be80*/  HFMA2 R71, -RZ, RZ, 0, 0 ;  /* 0x00000000ff477431 */ /* 0x000fe200000001ff */
        /* <DEDUP_REMOVED lines=19> */
.L_x_7732:
        /* <DEDUP_REMOVED lines=13> */
.L_x_7734:
[----:B------:R-:W-:Y:S05]  /*c090*/  BSYNC.RECONVERGENT B4 ;  /* 0x0000000000047941 */ /* 0x000fea0003800200 */
.L_x_7733:
        /* <DEDUP_REMOVED lines=43> */
.L_x_7731:
[----:B------:R-:W-:Y:S05]  /*c350*/  BSYNC.RECONVERGENT B3 ;  /* 0x0000000000037941 */ /* 0x000fea0003800200 */
.L_x_7730:
        /* <DEDUP_REMOVED lines=12> */
.L_x_7675:
[----:B------:R-:W-:Y:S05]  /*c420*/  BSYNC.RECONVERGENT B1 ;  /* 0x0000000000017941 */ /* 0x000fea0003800200 */
.L_x_7624:
[----:B------:R-:W0:Y:S02]  /*c430*/  LDC.64 R72, c[0x0][0x3a8] ;  /* 0x0000ea00ff487b82 */ /* 0x000e240000000a00 */
[----:B0-----:R-:W-:-:S05]  /*c440*/  IMAD.WIDE.U32 R72, R108, 0x20, R72 ;  /* 0x000000206c487825 */ /* 0x001fca00078e0048 */
[----:B------:R2:W-:Y:S04]  /*c450*/  STG.E.128 desc[UR6][R72.64], R64 ;  /* 0x0000004048007986 */ /* 0x0005e8000c101d06 */
[----:B------:R2:W-:Y:S01]  /*c460*/  STG.E.128 desc[UR6][R72.64+0x10], R68 ;  /* 0x0000104448007986 */ /* 0x0005e2000c101d06 */
[----:B------:R-:W-:Y:S05]  /*c470*/  @!P2 BRA `(.L_x_7623) ;  /* 0x000000000050a947 */ /* 0x000fea0003800000 */
[----:B------:R-:W-:Y:S01]  /*c480*/  IMAD.U32 R75, R97, 0x10000, RZ ;  /* 0x00010000614b7824 */ /* 0x000fe200078e00ff */
[----:B--2---:R-:W0:Y:S01]  /*c490*/  LDC.64 R72, c[0x0][0x3b0] ;  /* 0x0000ec00ff487b82 */ /* 0x004e220000000a00 */
[----:B------:R-:W-:Y:S02]  /*c4a0*/  LOP3.LUT R74, R106, 0xffff, RZ, 0xc0, !PT ;  /* 0x0000ffff6a4a7812 */ /* 0x000fe400078ec0ff */
[----:B------:R-:W-:Y:S02]  /*c4b0*/  PRMT R91, R96, 0x7104, RZ ;  /* 0x00007104605b7816 */ /* 0x000fe400000000ff */
[----:B------:R-:W-:Y:S02]  /*c4c0*/  LOP3.LUT R75, R75, 0xff0000, RZ, 0xc0, !PT ;  /* 0x00ff00004b4b7812 */ /* 0x000fe400078ec0ff */
[----:B------:R-:W-:Y:S02]  /*c4d0*/  LOP3.LUT R90, R89, 0xff, RZ, 0xc0, !PT ;  /* 0x000000ff595a7812 */ /* 0x000fe400078ec0ff */
[----:B------:R-:W-:-:S02]  /*c4e0*/  PRMT R74, R75, 0x4210, R74 ;  /* 0x000042104b4a7816 */ /* 0x000fc4000000004a */
[----:B------:R-:W-:Y:S02]  /*c4f0*/  LOP3.LUT R75, R94, 0xff, RZ, 0xc0, !PT ;  /* 0x000000ff5e4b7812 */ /* 0x000fe400078ec0ff */
[----:B------:R-:W-:Y:S02]  /*c500*/  LOP3.LUT R92, R88, 0xff, RZ, 0xc0, !PT ;  /* 0x000000ff585c7812 */ /* 0x000fe400078ec0ff */
[----:B------:R-:W-:Y:S01]  /*c510*/  LOP3.LUT R108, R74, 0xff00, R91, 0xf8, !PT ;  /* 0x0000ff004a6c7812 */ /* 0x000fe200078ef85b */
[----:B------:R-:W-:-:S03]  /*c520*/  IMAD.WIDE.U32 R74, R75, 0x1000000, RZ ;  /* 0x010000004b4a7825 */ /* 0x000fc600078e00ff */
        /* <DEDUP_REMOVED lines=9> */
.L_x_7623:
[----:B------:R-:W-:Y:S05]  /*c5c0*/  BSYNC.RECONVERGENT B2 ;  /* 0x0000000000027941 */ /* 0x000fea0003800200 */
.L_x_7622:
        /* <DEDUP_REMOVED lines=12> */
[----:B0-----:R-:W-:-:S03]  /*c690*/  LOP3.LUT P2, RZ, R90, 0x1f, RZ, 0xc0, !PT ;  /* 0x0000001f5aff7812 */ /* 0x001fc6000784c0ff */
        /* <DEDUP_REMOVED lines=63> */
.L_x_7752:
        /* <DEDUP_REMOVED lines=17> */
[----:B------:R-:W-:Y:S01]  /*cba0*/  BSSY.RECONVERGENT B2, `(.L_x_7738) ;  /* 0x0000038000027945 */ /* 0x000fe20003800200 */
[----:B------:R-:W-:Y:S02]  /*cbb0*/  LOP3.LUT R0, R90, 0x1f, RZ, 0xc0, !PT ;  /* 0x0000001f5a007812 */ /* 0x000fe400078ec0ff */
[----:B------:R-:W-:Y:S01]  /*cbc0*/  FSEL R92, R91, RZ, !P0 ;  /* 0x000000ff5b5c7208 */ /* 0x000fe20004000000 */
        /* <DEDUP_REMOVED lines=18> */
[----:B------:R-:W-:Y:S01]  /*ccf0*/  FMUL.FTZ R74, R93, R90 ;  /* 0x0000005a5d4a7220 */ /* 0x000fe20000410000 */
[--C-:B------:R-:W-:Y:S01]  /*cd00*/  FADD.FTZ R98, R62, -R92.reuse ;  /* 0x8000005c3e627221 */ /* 0x100fe20000010000 */
[----:B0-----:R-:W-:Y:S01]  /*cd10*/  FADD.FTZ R108, R63, -R92 ;  /* 0x8000005c3f6c7221 */ /* 0x001fe20000010000 */
[----:B------:R-:W-:Y:S01]  /*cd20*/  SHF.L.U32 R107, R27, 0x10, RZ ;  /* 0x000000101b6b7819 */ /* 0x000fe200000006ff */
[----:B------:R-:W-:Y:S01]  /*cd30*/  FFMA.FTZ R74, R74, R75, R91 ;  /* 0x0000004b4a4a7223 */ /* 0x000fe2000001005b */
[----:B------:R-:W-:Y:S01]  /*cd40*/  SHF.L.U32 R111, R14, 0x10, RZ ;  /* 0x000000100e6f7819 */ /* 0x000fe200000006ff */
[----:B------:R-:W0:Y:S01]  /*cd50*/  LDC.64 R90, c[0x0][0x428] ;  /* 0x00010a00ff5a7b82 */ /* 0x000e220000000a00 */
[----:B------:R-:W-:Y:S02]  /*cd60*/  IMAD.U32 R101, R23, 0x10000, RZ ;  /* 0x0001000017657824 */ /* 0x000fe400078e00ff */
[----:B------:R-:W-:Y:S01]  /*cd70*/  FMUL.FTZ R98, R93, R98 ;  /* 0x000000625d627220 */ /* 0x000fe20000410000 */
[----:B------:R-:W-:-:S02]  /*cd80*/  IMAD.U32 R109, R15, 0x10000, RZ ;  /* 0x000100000f6d7824 */ /* 0x000fc400078e00ff */
[----:B------:R-:W-:Y:S01]  /*cd90*/  FMUL.FTZ R108, R93, R108 ;  /* 0x0000006c5d6c7220 */ /* 0x000fe20000410000 */
[--C-:B------:R-:W-:Y:S01]  /*cda0*/  FADD.FTZ R110, R61, -R92.reuse ;  /* 0x8000005c3d6e7221 */ /* 0x100fe20000010000 */
[----:B------:R-:W-:Y:S01]  /*cdb0*/  FFMA.FTZ R112, R98, R101, R107 ;  /* 0x0000006562707223 */ /* 0x000fe2000001006b */
[--C-:B------:R-:W-:Y:S01]  /*cdc0*/  FADD.FTZ R98, R57, -R92.reuse ;  /* 0x8000005c39627221 */ /* 0x100fe20000010000 */
[----:B------:R-:W-:Y:S01]  /*cdd0*/  FFMA.FTZ R115, R108, R109, R111 ;  /* 0x0000006d6c737223 */ /* 0x000fe2000001006f */
        /* <DEDUP_REMOVED lines=9> */
[----:B------:R-:W-:Y:S02]  /*ce70*/  FMUL.FTZ R98, R93, R98 ;  /* 0x000000625d627220 */ /* 0x000fe40000410000 */
[----:B------:R-:W-:Y:S01]  /*ce80*/  FFMA.FTZ R108, R108, R107, R109 ;  /* 0x0000006b6c6c7223 */ /* 0x000fe2000001006d */
[----:B------:R-:W-:Y:S01]  /*ce90*/  FFMA.FTZ R111, R110, R111, R113 ;  /* 0x0000006f6e6f7223 */ /* 0x000fe20000010071 */
[----:B------:R-:W-:Y:S01]  /*cea0*/  FFMA.FTZ R101, R98, R75, R101 ;  /* 0x0000004b62657223 */ /* 0x000fe20000010065 */
[----:B------:R-:W-:Y:S01]  /*ceb0*/  F2FP.BF16.F32.PACK_AB R75, R115, R112 ;  /* 0x00000070734b723e */ /* 0x000fe200000010ff */
[----:B0-----:R-:W-:Y:S01]  /*cec0*/  IMAD.WIDE.U32 R90, R99, 0x10, R90 ;  /* 0x00000010635a7825 */ /* 0x001fe200078e005a */
[----:B------:R-:W-:Y:S02]  /*ced0*/  F2FP.BF16.F32.PACK_AB R73, R108, R73 ;  /* 0x000000496c49723e */ /* 0x000fe400000010ff */
[----:B------:R-:W-:Y:S01]  /*cee0*/  F2FP.BF16.F32.PACK_AB R74, R111, R74 ;  /* 0x0000004a6f4a723e */ /* 0x000fe200000010ff */
[----:B------:R-:W-:Y:S01]  /*cef0*/  VIADD R99, R99, 0x20 ;  /* 0x0000002063637836 */ /* 0x000fe20000000000 */
[----:B------:R-:W-:-:S05]  /*cf00*/  F2FP.BF16.F32.PACK_AB R72, R101, R72 ;  /* 0x000000486548723e */ /* 0x000fca00000010ff */
[----:B------:R1:W-:Y:S02]  /*cf10*/  STG.E.128 desc[UR6][R90.64], R72 ;  /* 0x000000485a007986 */ /* 0x0003e4000c101d06 */
.L_x_7739:
[----:B------:R-:W-:Y:S05]  /*cf20*/  BSYNC.RECONVERGENT B2 ;  /* 0x0000000000027941 */ /* 0x000fea0003800200 */
.L_x_7738:
[----:B------:R-:W-:Y:S05]  /*cf30*/  @!P3 BRA `(.L_x_7737) ;  /* 0x0000000000c0b947 */ /* 0x000fea0003800000 */
[----:B-1----:R-:W1:Y:S01]  /*cf40*/  LDC.64 R90, c[0x0][0x428] ;  /* 0x00010a00ff5a7b82 */ /* 0x002e620000000a00 */
[--C-:B------:R-:W-:Y:S01]  /*cf50*/  FADD.FTZ R72, R64, -R92.reuse ;  /* 0x8000005c40487221 */ /* 0x100fe20000010000 */
[--C-:B------:R-:W-:Y:S01]  /*cf60*/  FADD.FTZ R98, R66, -R92.reuse ;  /* 0x8000005c42627221 */ /* 0x100fe20000010000 */
[--C-:B------:R-:W-:Y:S01]  /*cf70*/  FADD.FTZ R110, R68, -R92.reuse ;  /* 0x8000005c446e7221 */ /* 0x100fe20000010000 */
[----:B------:R-:W-:Y:S01]  /*cf80*/  SHF.L.U32 R73, R32, 0x10, RZ ;  /* 0x0000001020497819 */ /* 0x000fe200000006ff */
[----:B------:R-:W-:Y:S02]  /*cf90*/  IMAD.U32 R75, R36, 0x10000, RZ ;  /* 0x00010000244b7824 */ /* 0x000fe400078e00ff */
[----:B------:R-:W-:Y:S01]  /*cfa0*/  FMUL.FTZ R72, R93, R72 ;  /* 0x000000485d487220 */ /* 0x000fe20000410000 */
[--C-:B------:R-:W-:Y:S01]  /*cfb0*/  FADD.FTZ R74, R65, -R92.reuse ;  /* 0x8000005c414a7221 */ /* 0x100fe20000010000 */
[--C-:B0-----:R-:W-:Y:S01]  /*cfc0*/  FADD.FTZ R108, R67, -R92.reuse ;  /* 0x8000005c436c7221 */ /* 0x101fe20000010000 */
[--C-:B------:R-:W-:Y:S01]  /*cfd0*/  FADD.FTZ R112, R69, -R92.reuse ;  /* 0x8000005c45707221 */ /* 0x100fe20000010000 */
[--C-:B------:R-:W-:Y:S01]  /*cfe0*/  FADD.FTZ R114, R70, -R92.reuse ;  /* 0x8000005c46727221 */ /* 0x100fe20000010000 */
[----:B------:R-:W-:Y:S01]  /*cff0*/  FADD.FTZ R116, R71, -R92 ;  /* 0x8000005c47747221 */ /* 0x000fe20000010000 */
[----:B------:R-:W-:Y:S01]  /*d000*/  SHF.L.U32 R101, R33, 0x10, RZ ;  /* 0x0000001021657819 */ /* 0x000fe200000006ff */
[----:B------:R-:W-:Y:S01]  /*d010*/  IMAD.U32 R107, R37, 0x10000, RZ ;  /* 0x00010000256b7824 */ /* 0x000fe200078e00ff */
[----:B------:R-:W-:Y:S01]  /*d020*/  SHF.L.U32 R109, R34, 0x10, RZ ;  /* 0x00000010226d7819 */ /* 0x000fe200000006ff */
[----:B------:R-:W-:Y:S01]  /*d030*/  FMUL.FTZ R92, R93, R98 ;  /* 0x000000625d5c7220 */ /* 0x000fe20000410000 */
[----:B------:R-:W-:-:S02]  /*d040*/  IMAD.U32 R111, R38, 0x10000, RZ ;  /* 0x00010000266f7824 */ /* 0x000fc400078e00ff */
[----:B------:R-:W-:Y:S01]  /*d050*/  FMUL.FTZ R110, R93, R110 ;  /* 0x0000006e5d6e7220 */ /* 0x000fe20000410000 */
[----:B------:R-:W-:Y:S01]  /*d060*/  PRMT R115, R39, 0x7632, R115 ;  /* 0x0000763227737816 */ /* 0x000fe20000000073 */
[----:B------:R-:W-:Y:S01]  /*d070*/  FFMA.FTZ R72, R72, R73, R75 ;  /* 0x0000004948487223 */ /* 0x000fe2000001004b */
[C---:B------:R-:W-:Y:S01]  /*d080*/  FMUL.FTZ R73, R93.reuse, R74 ;  /* 0x0000004a5d497220 */ /* 0x040fe20000410000 */
[----:B------:R-:W-:Y:S01]  /*d090*/  FFMA.FTZ R92, R92, R101, R107 ;  /* 0x000000655c5c7223 */ /* 0x000fe2000001006b */
[C---:B------:R-:W-:Y:S01]  /*d0a0*/  FMUL.FTZ R74, R93.reuse, R108 ;  /* 0x0000006c5d4a7220 */ /* 0x040fe20000410000 */
[C---:B------:R-:W-:Y:S01]  /*d0b0*/  FMUL.FTZ R75, R93.reuse, R112 ;  /* 0x000000705d4b7220 */ /* 0x040fe20000410000 */
[C---:B------:R-:W-:Y:S01]  /*d0c0*/  FMUL.FTZ R116, R93.reuse, R116 ;  /* 0x000000745d747220 */ /* 0x040fe20000410000 */
[----:B------:R-:W-:Y:S01]  /*d0d0*/  FMUL.FTZ R114, R93, R114 ;  /* 0x000000725d727220 */ /* 0x000fe20000410000 */
        /* <DEDUP_REMOVED lines=16> */
[----:B-1----:R-:W-:Y:S01]  /*d1e0*/  IMAD.WIDE.U32 R90, R99, 0x10, R90 ;  /* 0x00000010635a7825 */ /* 0x002fe200078e005a */
[----:B------:R-:W-:Y:S02]  /*d1f0*/  F2FP.BF16.F32.PACK_AB R73, R101, R92 ;  /* 0x0000005c6549723e */ /* 0x000fe400000010ff */
[----:B------:R-:W-:Y:S02]  /*d200*/  F2FP.BF16.F32.PACK_AB R75, R116, R107 ;  /* 0x0000006b744b723e */ /* 0x000fe400000010ff */
[----:B------:R-:W-:-:S02]  /*d210*/  F2FP.BF16.F32.PACK_AB R74, R110, R109 ;  /* 0x0000006d6e4a723e */ /* 0x000fc400000010ff */
[----:B------:R-:W-:-:S05]  /*d220*/  F2FP.BF16.F32.PACK_AB R72, R93, R72 ;  /* 0x000000485d48723e */ /* 0x000fca00000010ff */
[----:B------:R2:W-:Y:S02]  /*d230*/  STG.E.128 desc[UR6][R90.64], R72 ;  /* 0x000000485a007986 */ /* 0x0005e4000c101d06 */
.L_x_7737:
[----:B------:R-:W-:Y:S05]  /*d240*/  BSYNC.RECONVERGENT B1 ;  /* 0x0000000000017941 */ /* 0x000fea0003800200 */
.L_x_7736:
[----:B-12---:R-:W1:Y:S02]  /*d250*/  LDC.64 R72, c[0x0][0x380] ;  /* 0x0000e000ff487b82 */ /* 0x006e640000000a00 */
[----:B-1----:R-:W-:-:S04]  /*d260*/  LEA R4, R72, R4, 0x2 ;  /* 0x0000000448047211 */ /* 0x002fc800078e10ff */
[----:B------:R-:W-:-:S13]  /*d270*/  ISETP.GE.AND P0, PT, R4, R73, PT ;  /* 0x000000490400720c */ /* 0x000fda0003f06270 */
[----:B------:R-:W-:Y:S05]  /*d280*/  @!P0 BRA `(.L_x_7740) ;  /* 0xffffff38006c8947 */ /* 0x000fea000383ffff */
[----:B------:R-:W-:Y:S05]  /*d290*/  BSYNC B0 ;  /* 0x0000000000007941 */ /* 0x000fea0003800000 */
.L_x_7506:
[----:B------:R-:W-:Y:S05]  /*d2a0*/  EXIT ;  /* 0x000000000000794d */ /* 0x000fea0003800000 */
.L_x_7735:
        /* <DEDUP_REMOVED lines=8> */
.L_x_7742:
[----:B------:R-:W-:Y:S05]  /*d330*/  BSYNC B1 ;  /* 0x0000000000017941 */ /* 0x000fea0003800000 */
.L_x_7741:
        /* <DEDUP_REMOVED lines=10> */
.L_x_7743:
[----:B------:R-:W-:Y:S01]  /*d3e0*/  HFMA2 R111, -RZ, RZ, 0, 2.384185791015625e-07 ;  /* 0x00000004ff6f7431 */ /* 0x000fe200000001ff */
[----:B------:R-:W-:-:S05]  /*d3f0*/  MOV R75, R109 ;  /* 0x0000006d004b7202 */ /* 0x000fca0000000f00 */
[----:B------:R-:W-:-:S04]  /*d400*/  FADD.FTZ R75, R74, R75 ;  /* 0x0000004b4a4b7221 */ /* 0x000fc80000010000 */
[----:B------:R-:W-:-:S07]  /*d410*/  IMAD.MOV.U32 R110, RZ, RZ, R75 ;  /* 0x000000ffff6e7224 */ /* 0x000fce00078e004b */
[----:B------:R-:W-:Y:S05]  /*d420*/  WARPSYNC.COLLECTIVE R107, `(.L_x_7744) ;  /* 0x000000006b087348 */ /* 0x000fea0003c00000 */
[----:B------:R0:W1:Y:S02]  /*d430*/  SHFL.BFLY P4, R109, R110, R111, R112 ;  /* 0x0c00006f6e6d7389 */ /* 0x0000640000080070 */
[----:B01----:R-:W-:Y:S05]  /*d440*/  ENDCOLLECTIVE ;  /* 0x000000000000791b */ /* 0x003fea0003800000 */
.L_x_7744:
[----:B------:R-:W-:Y:S02]  /*d450*/  IMAD.MOV.U32 R111, RZ, RZ, 0x8 ;  /* 0x00000008ff6f7424 */ /* 0x000fe400078e00ff */
[----:B------:R-:W-:-:S04]  /*d460*/  IMAD.MOV.U32 R72, RZ, RZ, R109 ;  /* 0x000000ffff487224 */ /* 0x000fc800078e006d */
[----:B------:R-:W-:-:S05]  /*d470*/  FADD.FTZ R93, R75, R72 ;  /* 0x000000484b5d7221 */ /* 0x000fca0000010000 */
[----:B------:R-:W-:-:S07]  /*d480*/  MOV R110, R93 ;  /* 0x0000005d006e7202 */ /* 0x000fce0000000f00 */
[----:B------:R-:W-:Y:S05]  /*d490*/  WARPSYNC.COLLECTIVE R107, `(.L_x_7745) ;  /* 0x000000006b087348 */ /* 0x000fea0003c00000 */
[----:B------:R0:W1:Y:S02]  /*d4a0*/  SHFL.BFLY P4, R109, R110, R111, R112 ;  /* 0x0c00006f6e6d7389 */ /* 0x0000640000080070 */
[----:B01----:R-:W-:Y:S05]  /*d4b0*/  ENDCOLLECTIVE ;  /* 0x000000000000791b */ /* 0x003fea0003800000 */
.L_x_7745:
[----:B------:R-:W-:Y:S01]  /*d4c0*/  HFMA2 R111, -RZ, RZ, 0, 9.5367431640625e-07 ;  /* 0x00000010ff6f7431 */ /* 0x000fe200000001ff */
[----:B------:R-:W-:-:S05]  /*d4d0*/  MOV R72, R109 ;  /* 0x0000006d00487202 */ /* 0x000fca0000000f00 */
[----:B------:R-:W-:-:S04]  /*d4e0*/  FADD.FTZ R101, R93, R72 ;  /* 0x000000485d657221 */ /* 0x000fc80000010000 */
[----:B------:R-:W-:-:S07]  /*d4f0*/  IMAD.MOV.U32 R110, RZ, RZ, R101 ;  /* 0x000000ffff6e7224 */ /* 0x000fce00078e0065 */
[----:B------:R-:W-:Y:S05]  /*d500*/  WARPSYNC.COLLECTIVE R107, `(.L_x_7746) ;  /* 0x000000006b087348 */ /* 0x000fea0003c00000 */
[----:B------:R0:W1:Y:S02]  /*d510*/  SHFL.BFLY P4, R109, R110, R111, R112 ;  /* 0x0c00006f6e6d7389 */ /* 0x0000640000080070 */
[----:B01----:R-:W-:Y:S05]  /*d520*/  ENDCOLLECTIVE ;  /* 0x000000000000791b */ /* 0x003fea0003800000 */
.L_x_7746:
        /* <DEDUP_REMOVED lines=41> */
.L_x_7747:
[----:B------:R-:W-:Y:S01]  /*d7c0*/  HFMA2 R111, -RZ, RZ, 0, 1.1920928955078125e-07 ;  /* 0x00000002ff6f7431 */ /* 0x000fe200000001ff */
[----:B------:R-:W-:-:S05]  /*d7d0*/  MOV R73, R109 ;  /* 0x0000006d00497202 */ /* 0x000fca0000000f00 */
[----:B------:R-:W-:-:S04]  /*d7e0*/  FADD.FTZ R73, R72, R73 ;  /* 0x0000004948497221 */ /* 0x000fc80000010000 */
[----:B------:R-:W-:-:S07]  /*d7f0*/  IMAD.MOV.U32 R110, RZ, RZ, R73 ;  /* 0x000000ffff6e7224 */ /* 0x000fce00078e0049 */
[----:B------:R-:W-:Y:S05]  /*d800*/  WARPSYNC.COLLECTIVE R107, `(.L_x_7748) ;  /* 0x000000006b087348 */ /* 0x000fea0003c00000 */
[----:B------:R0:W1:Y:S02]  /*d810*/  SHFL.BFLY P4, R109, R110, R111, R112 ;  /* 0x0c00006f6e6d7389 */ /* 0x0000640000080070 */
[----:B01----:R-:W-:Y:S05]  /*d820*/  ENDCOLLECTIVE ;  /* 0x000000000000791b */ /* 0x003fea0003800000 */
.L_x_7748:
[----:B------:R-:W-:Y:S02]  /*d830*/  IMAD.MOV.U32 R111, RZ, RZ, 0x4 ;  /* 0x00000004ff6f7424 */ /* 0x000fe400078e00ff */
[----:B------:R-:W-:-:S04]  /*d840*/  IMAD.MOV.U32 R74, RZ, RZ, R109 ;  /* 0x000000ffff4a7224 */ /* 0x000fc800078e006d */
[----:B------:R-:W-:-:S05]  /*d850*/  FADD.FTZ R74, R73, R74 ;  /* 0x0000004a494a7221 */ /* 0x000fca0000010000 */
[----:B------:R-:W-:-:S07]  /*d860*/  MOV R110, R74 ;  /* 0x0000004a006e7202 */ /* 0x000fce0000000f00 */
[----:B------:R-:W-:Y:S05]  /*d870*/  WARPSYNC.COLLECTIVE R107, `(.L_x_7749) ;  /* 0x000000006b087348 */ /* 0x000fea0003c00000 */
[----:B------:R0:W1:Y:S02]  /*d880*/  SHFL.BFLY P4, R109, R110, R111, R112 ;  /* 0x0c00006f6e6d7389 */ /* 0x0000640000080070 */
[----:B01----:R-:W-:Y:S05]  /*d890*/  ENDCOLLECTIVE ;  /* 0x000000000000791b */ /* 0x003fea0003800000 */
.L_x_7749:
[----:B------:R-:W-:Y:S01]  /*d8a0*/  HFMA2 R111, -RZ, RZ, 0, 4.76837158203125e-07 ;  /* 0x00000008ff6f7431 */ /* 0x000fe200000001ff */
[----:B------:R-:W-:-:S05]  /*d8b0*/  MOV R75, R109 ;  /* 0x0000006d004b7202 */ /* 0x000fca0000000f00 */
[----:B------:R-:W-:-:S04]  /*d8c0*/  FADD.FTZ R75, R74, R75 ;  /* 0x0000004b4a4b7221 */ /* 0x000fc80000010000 */
[----:B------:R-:W-:-:S07]  /*d8d0*/  IMAD.MOV.U32 R110, RZ, RZ, R75 ;  /* 0x000000ffff6e7224 */ /* 0x000fce00078e004b */
[----:B------:R-:W-:Y:S05]  /*d8e0*/  WARPSYNC.COLLECTIVE R107, `(.L_x_7750) ;  /* 0x000000006b087348 */ /* 0x000fea0003c00000 */
[----:B------:R0:W1:Y:S02]  /*d8f0*/  SHFL.BFLY P4, R109, R110, R111, R112 ;  /* 0x0c00006f6e6d7389 */ /* 0x0000640000080070 */
[----:B01----:R-:W-:Y:S05]  /*d900*/  ENDCOLLECTIVE ;  /* 0x000000000000791b */ /* 0x003fea0003800000 */
.L_x_7750:
[----:B------:R-:W-:Y:S02]  /*d910*/  IMAD.MOV.U32 R111, RZ, RZ, 0x10 ;  /* 0x00000010ff6f7424 */ /* 0x000fe400078e00ff */
[----:B------:R-:W-:-:S04]  /*d920*/  IMAD.MOV.U32 R108, RZ, RZ, R109 ;  /* 0x000000ffff6c7224 */ /* 0x000fc800078e006d */
[----:B------:R-:W-:-:S05]  /*d930*/  FADD.FTZ R108, R75, R108 ;  /* 0x0000006c4b6c7221 */ /* 0x000fca0000010000 */
[----:B------:R-:W-:-:S07]  /*d940*/  MOV R110, R108 ;  /* 0x0000006c006e7202 */ /* 0x000fce0000000f00 */
[----:B------:R-:W-:Y:S05]  /*d950*/  WARPSYNC.COLLECTIVE R107, `(.L_x_7751) ;  /* 0x000000006b087348 */ /* 0x000fea0003c00000 */
[----:B------:R0:W1:Y:S02]  /*d960*/  SHFL.BFLY P4, R109, R110, R111, R112 ;  /* 0x0c00006f6e6d7389 */ /* 0x0000640000080070 */
[----:B01----:R-:W-:Y:S05]  /*d970*/  ENDCOLLECTIVE ;  /* 0x000000000000791b */ /* 0x003fea0003800000 */
.L_x_7751:
[----:B------:R-:W-:Y:S01]  /*d980*/  MOV R93, R109 ;  /* 0x0000006d005d7202 */ /* 0x000fe20000000f00 */
[----:B------:R-:W-:Y:S06]  /*d990*/  BRA `(.L_x_7752) ;  /* 0xfffffff0003c7947 */ /* 0x000fec000383ffff */
.L_x_7753:
        /* <DEDUP_REMOVED lines=14> */
.L_x_20283:


//--------------------- .text._ZN10layer_norm13ln_fwd_kernelINS_13Kernel_traitsI13__nv_bfloat16S2_fS2_fjLj512ELj1ELj4ELj1ELj16ENS_18Kernel_traits_baseILj512ES2_S2_fS2_fjLj128EEEEELb1ELb1ELb1ELb1EEEvNS_9FwdParamsE --------------------------
	.section	.text._ZN10layer_norm13ln_fwd_kernelINS_13Kernel_traitsI13__nv_bfloat16S2_fS2_fjLj512ELj1ELj4ELj1ELj16ENS_18Kernel_traits_baseILj512ES2_S2_fS2_fjLj128EEEEELb1ELb1ELb1ELb1EEEvNS_9FwdParamsE,"ax",@progbits
	.align	128
        .global         _ZN10layer_norm13ln_fwd_kernelINS_13Kernel_traitsI13__nv_bfloat16S2_fS2_fjLj512ELj1ELj4ELj1ELj16ENS_18Kernel_traits_baseILj512ES2_S2_fS2_fjLj128EEEEELb1ELb1ELb1ELb1EEEvNS_9FwdParamsE
        .type           _ZN10layer_norm13ln_fwd_kernelINS_13Kernel_traitsI13__nv_bfloat16S2_fS2_fjLj512ELj1ELj4ELj1ELj16ENS_18Kernel_traits_baseILj512ES2_S2_fS2_fjLj128EEEEELb1ELb1ELb1ELb1EEEvNS_9FwdParamsE,@function
        .size           _ZN10layer_norm13ln_fwd_kernelINS_13Kernel_traitsI13__nv_bfloat16S2_fS2_fjLj512ELj1ELj4ELj1ELj16ENS_18Kernel_traits_baseILj512ES2_S2_fS2_fjLj128EEEEELb1ELb1ELb1ELb1EEEvNS_9FwdParamsE,(.L_x_20284 - _ZN10layer_norm13ln_fwd_kernelINS_13Kernel_traitsI13__nv_bfloat16S2_fS2_fjLj512ELj1ELj4ELj1ELj16ENS_18Kernel_traits_baseILj512ES2_S2_fS2_fjLj128EEEEELb1ELb1ELb1ELb1EEEvNS_9FwdParamsE)
        .other          _ZN10layer_norm13ln_fwd_kernelINS_13Kernel_traitsI13__nv_bfloat16S2_fS2_fjLj512ELj1ELj4ELj1ELj16ENS_18Kernel_traits_baseILj512ES2_S2_fS2_fjLj128EEEEELb1ELb1ELb1ELb1EEEvNS_9FwdParamsE,@"STO_CUDA_ENTRY STV_DEFAULT"
_ZN10layer_norm13ln_fwd_kernelINS_13Kernel_traitsI13__nv_bfloat16S2_fS2_fjLj512ELj1ELj4ELj1ELj16ENS_18Kernel_traits_baseILj512ES2_S2_fS2_fjLj128EEEEELb1ELb1ELb1ELb1EEEvNS_9FwdParamsE:
.text._ZN10layer_norm13ln_fwd_kernelINS_13Kernel_traitsI13__nv_bfloat16S2_fS2_fjLj512ELj1ELj4ELj1ELj16ENS_18Kernel_traits_baseILj512ES2_S2_fS2_fjLj128EEEEELb1ELb1ELb1ELb1EEEvNS_9FwdParamsE:
[----:B------:R-:W-:Y:S01]  /*0000*/  LDC R1, c[0x0][0x37c] ;  /* 0x0000df00ff017b82 */ /* 0x000fe20000000800 */
[----:B------:R-:W0:Y:S01]  /*0010*/  S2R R14, SR_TID.X ;  /* 0x00000000000e7919 */ /* 0x000e220000002100 */
[----:B------:R-:W1:Y:S06]  /*0020*/  LDCU.64 UR4, c[0x0][0x438] ;  /* 0x00008700ff0477ac */ /* 0x000e6c0008000a00 */
[----:B------:R-:W2:Y:S01]  /*0030*/  LDC.64 R10, c[0x0][0x3d0] ;  /* 0x0000f400ff0a7b82 */ /* 0x000ea20000000a00 */
[----:B------:R-:W3:Y:S07]  /*0040*/  LDCU.64 UR8, c[0x0][0x358] ;  /* 0x00006b00ff0877ac */ /* 0x000eee0008000a00 */
[----:B------:R-:W4:Y:S08]  /*0050*/  LDC.64 R12, c[0x0][0x3e8] ;  /* 0x0000fa00ff0c7b82 */ /* 0x000f300000000a00 */
[----:B------:R-:W3:Y:S01]  /*0060*/  LDC R106, c[0x0][0x458] ;  /* 0x00011600ff6a7b82 */ /* 0x000ee20000000800 */
[----:B-1----:R-:W-:Y:S01]  /*0070*/  ISETP.NE.U32.AND P0, PT, RZ, UR4, PT ;  /* 0x00000004ff007c0c */ /* 0x002fe2000bf05070 */
[----:B------:R-:W1:Y:S03]  /*0080*/  LDCU.U8 UR4, c[0x0][0x464] ;  /* 0x00008c80ff0477ac */ /* 0x000e660008000000 */
[----:B------:R-:W-:-:S03]  /*0090*/  ISETP.NE.AND.EX P0, PT, RZ, UR5, PT, P0 ;  /* 0x00000005ff007c0c */ /* 0x000fc6000bf05300 */
[----:B------:R-:W1:Y:S01]  /*00a0*/  LDC R107, c[0x0][0x45c] ;  /* 0x00011700ff6b7b82 */ /* 0x000e620000000800 */
[----:B------:R-:W1:Y:S01]  /*00b0*/  LDCU.64 UR6, c[0x0][0x450] ;  /* 0x00008a00ff0677ac */ /* 0x000e620008000a00 */
[----:B------:R-:W1:Y:S01]  /*00c0*/  LDCU UR10, c[0x0][0x384] ;  /* 0x00007080ff0a77ac */ /* 0x000e620008000800 */
[----:B0-----:R-:W-:-:S07]  /*00d0*/  LOP3.LUT R0, R14, 0x1f, RZ, 0xc0, !PT ;  /* 0x0000001f0e007812 */ /* 0x001fce00078ec0ff */
[----:B--2---:R-:W-:-:S04]  /*00e0*/  @P0 IMAD.WIDE.U32 R2, R0, 0x10, R10 ;  /* 0x0000001000020825 */ /* 0x004fc800078e000a */
[----:B----4-:R-:W-:Y:S01]  /*00f0*/  @P0 IMAD.WIDE.U32 R8, R0, 0x10, R12 ;  /* 0x0000001000080825 */ /* 0x010fe200078e000c */
[----:B---3--:R-:W5:Y:S04]  /*0100*/  @P0 LDG.E.128 R20, desc[UR8][R2.64+0x200] ;  /* 0x0002000802140981 */ /* 0x008f68000c1e1d00 */
[----:B------:R0:W5:Y:S04]  /*0110*/  @P0 LDG.E.128 R24, desc[UR8][R2.64] ;  /* 0x0000000802180981 */ /* 0x000168000c1e1d00 */
[----:B------:R-:W5:Y:S04]  /*0120*/  @P0 LDG.E.128 R28, desc[UR8][R8.64+0x200] ;  /* 0x00020008081c0981 */ /* 0x000f68000c1e1d00 */
[----:B------:R2:W5:Y:S01]  /*0130*/  @P0 LDG.E.128 R32, desc[UR8][R8.64] ;  /* 0x0000000808200981 */ /* 0x000562000c1e1d00 */
[----:B-1----:R-:W-:Y:S01]  /*0140*/  ISETP.NE.AND P1, PT, RZ, UR4, PT ;  /* 0x00000004ff007c0c */ /* 0x002fe2000bf25270 */
[----:B------:R-:W-:Y:S01]  /*0150*/  IMAD.U32 R4, RZ, RZ, UR6 ;  /* 0x00000006ff047e24 */ /* 0x000fe2000f8e00ff */
[----:B0-----:R-:W0:Y:S01]  /*0160*/  @P0 LDC.64 R2, c[0x0][0x438] ;  /* 0x00010e00ff020b82 */ /* 0x001e220000000a00 */
[----:B------:R-:W-:-:S10]  /*0170*/  IMAD.U32 R5, RZ, RZ, UR7 ;  /* 0x00000007ff057e24 */ /* 0x000fd4000f8e00ff */
[----:B------:R-:W-:Y:S01]  /*0180*/  @P1 MOV R6, R106 ;  /* 0x0000006a00061202 */ /* 0x000fe20000000f00 */
[----:B------:R-:W-:Y:S01]  /*0190*/  @P1 IMAD.MOV.U32 R7, RZ, RZ, R107 ;  /* 0x000000ffff071224 */ /* 0x000fe200078e006b */
[----:B------:R-:W3:Y:S01]  /*01a0*/  @P1 LDG.E.64 R4, desc[UR8][R4.64] ;  /* 0x0000000804041981 */ /* 0x000ee2000c1e1b00 */
[C---:B------:R-:W-:Y:S01]  /*01b0*/  @!P0 IMAD.WIDE.U32 R10, R0.reuse, 0x10, R10 ;  /* 0x00000010000a8825 */ /* 0x040fe200078e000a */
[----:B------:R-:W1:Y:S03]  /*01c0*/  S2UR UR5, SR_CTAID.X ;  /* 0x00000000000579c3 */ /* 0x000e660000002500 */
[----:B------:R-:W4:Y:S01]  /*01d0*/  @P1 LDG.E.64 R6, desc[UR8][R6.64] ;  /* 0x0000000806061981 */ /* 0x000f22000c1e1b00 */
[----:B------:R-:W-:-:S04]  /*01e0*/  @!P0 IMAD.WIDE.U32 R12, R0, 0x10, R12 ;  /* 0x00000010000c8825 */ /* 0x000fc800078e000c */
[----:B------:R-:W4:Y:S01]  /*01f0*/  @P1 LDC R15, c[0x0][0x460] ;  /* 0x00011800ff0f1b82 */ /* 0x000f220000000800 */
[----:B------:R-:W5:Y:S04]  /*0200*/  @!P0 LDG.E.128 R20, desc[UR8][R10.64+0x200] ;  /* 0x000200080a148981 */ /* 0x000f68000c1e1d00 */
[----:B------:R-:W5:Y:S04]  /*0210*/  @!P0 LDG.E.128 R24, desc[UR8][R10.64] ;  /* 0x000000080a188981 */ /* 0x000f68000c1e1d00 */
[----:B------:R-:W5:Y:S04]  /*0220*/  @!P0 LDG.E.128 R28, desc[UR8][R12.64+0x200] ;  /* 0x000200080c1c8981 */ /* 0x000f68000c1e1d00 */
[----:B------:R-:W5:Y:S01]  /*0230*/  @!P0 LDG.E.128 R32, desc[UR8][R12.64] ;  /* 0x000000080c208981 */ /* 0x000f62000c1e1d00 */
[----:B0-----:R-:W-:Y:S01]  /*0240*/  @P0 IMAD.WIDE.U32 R2, R0, 0x10, R2 ;  /* 0x0000001000020825 */ /* 0x001fe200078e0002 */
[----:B--2---:R-:W0:Y:S01]  /*0250*/  LDC R9, c[0x0][0x360] ;  /* 0x0000d800ff097b82 */ /* 0x004e220000000800 */
[----:B-1----:R-:W-:-:S03]  /*0260*/  USHF.L.U32 UR4, UR5, 0x2, URZ ;  /* 0x0000000205047899 */ /* 0x002fc600080006ff */
[----:B------:R-:W5:Y:S04]  /*0270*/  @P0 LDG.E.128 R36, desc[UR8][R2.64] ;  /* 0x0000000802240981 */ /* 0x000f68000c1e1d00 */
[----:B------:R1:W5:Y:S02]  /*0280*/  @P0 LDG.E.128 R40, desc[UR8][R2.64+0x200] ;  /* 0x0002000802280981 */ /* 0x000364000c1e1d00 */
[----:B-1----:R-:W-:-:S04]  /*0290*/  SHF.R.U32.HI R2, RZ, 0x5, R14 ;  /* 0x00000005ff027819 */ /* 0x002fc8000001160e */
[----:B------:R-:W-:-:S04]  /*02a0*/  LOP3.LUT R2, R2, UR4, RZ, 0xfc, !PT ;  /* 0x0000000402027c12 */ /* 0x000fc8000f8efcff */
[----:B------:R-:W-:Y:S02]  /*02b0*/  ISETP.GE.AND P2, PT, R2, UR10, PT ;  /* 0x0000000a02007c0c */ /* 0x000fe4000bf46270 */
[----:B----4-:R-:W-:Y:S01]  /*02c0*/  @P1 IADD3 R106, P3, PT, R6, R15, RZ ;  /* 0x0000000f066a1210 */ /* 0x010fe20007f7e0ff */
[----:B0-----:R-:W-:Y:S01]  /*02d0*/  IMAD R3, R9, UR5, R14 ;  /* 0x0000000509037c24 */ /* 0x001fe2000f8e020e */
[----:B---3--:R-:W-:Y:S02]  /*02e0*/  @P1 R2UR UR6, R4 ;  /* 0x00000000040612ca */ /* 0x008fe400000e0000 */
[----:B------:R-:W-:Y:S01]  /*02f0*/  @P1 R2UR UR7, R5 ;  /* 0x00000000050712ca */ /* 0x000fe200000e0000 */
[----:B------:R-:W-:-:S06]  /*0300*/  @P1 IMAD.X R107, RZ, RZ, R7, P3 ;  /* 0x000000ffff6b1224 */ /* 0x000fcc00018e0607 */
[----:B------:R-:W-:Y:S08]  /*0310*/  @P2 EXIT ;  /* 0x000000000000294d */ /* 0x000ff00003800000 */
[--C-:B------:R-:W-:Y:S01]  /*0320*/  SHF.R.U64 R4, R106, 0x2, R107.reuse ;  /* 0x000000026a047819 */ /* 0x100fe2000000126b */
[----:B------:R-:W-:Y:S01]  /*0330*/  IMAD.HI.U32 R6, R3, -0x326172a9, RZ ;  /* 0xcd9e8d5703067827 */ /* 0x000fe200078e00ff */
[----:B------:R-:W-:Y:S01]  /*0340*/  SHF.R.U32.HI R5, RZ, 0x2, R107 ;  /* 0x00000002ff057819 */ /* 0x000fe2000001166b */
[----:B------:R-:W-:Y:S01]  /*0350*/  UIADD3 UR15, UPT, UPT, UR6, -0x61c88647, URZ ;  /* 0x9e3779b9060f7890 */ /* 0x000fe2000fffe0ff */
[----:B-----5:R-:W-:Y:S01]  /*0360*/  @!P0 CS2R R38, SRZ ;  /* 0x0000000000268805 */ /* 0x020fe2000001ff00 */
        /* <DEDUP_REMOVED lines=21> */
[----:B------:R-:W-:-:S03]  /*04c0*/  UIADD3 UR21, UPT, UPT, UR7, -0x126145ec, URZ ;  /* 0xed9eba1407157890 */ /* 0x000fc6000fffe0ff */
[----:B------:R-:W-:Y:S01]  /*04d0*/  HFMA2 R83, -RZ, RZ, 0, 0 ;  /* 0x00000000ff537431 */ /* 0x000fe200000001ff */
[----:B------:R-:W-:Y:S01]  /*04e0*/  UIADD3 UR22, UPT, UPT, UR6, 0x1715609d, URZ ;  /* 0x1715609d06167890 */ /* 0x000fe2000fffe0ff */
[----:B------:R-:W-:Y:S01]  /*04f0*/  IMAD.HI.U32 R6, R8, -0x2daee0ad, RZ ;  /* 0xd2511f5308067827 */ /* 0x000fe200078e00ff */
[----:B------:R-:W-:Y:S01]  /*0500*/  LOP3.LUT R7, R12, UR17, R7, 0x96, !PT ;  /* 0x000000110c077c12 */ /* 0x000fe2000f8e9607 */
[----:B------:R-:W-:Y:S01]  /*0510*/  UIADD3 UR23, UPT, UPT, UR7, -0x56f99767, URZ ;  /* 0xa906689907177890 */ /* 0x000fe2000fffe0ff */
[----:B------:R-:W-:Y:S01]  /*0520*/  BSSY B0, `(.L_x_7754) ;  /* 0x0000c71000007945 */ /* 0x000fe20003800000 */
[----:B------:R-:W-:Y:S01]  /*0530*/  IMAD R12, R8, -0x2daee0ad, RZ ;  /* 0xd2511f53080c7824 */ /* 0x000fe200078e02ff */
[----:B------:R-:W-:Y:S01]  /*0540*/  LOP3.LUT R6, R9, UR18, R6, 0x96, !PT ;  /* 0x0000001209067c12 */ /* 0x000fe2000f8e9606 */
[C---:B------:R-:W-:Y:S01]  /*0550*/  IMAD.HI.U32 R11, R7.reuse, -0x2daee0ad, RZ ;  /* 0xd2511f53070b7827 */ /* 0x040fe200078e00ff */
[----:B------:R-:W-:Y:S01]  /*0560*/  UIADD3 UR24, UPT, UPT, UR6, -0x4ab325aa, URZ ;  /* 0xb54cda5606187890 */ /* 0x000fe2000fffe0ff */
[----:B------:R-:W-:Y:S01]  /*0570*/  LOP3.LUT R106, R106, 0x3, RZ, 0xc0, !PT ;  /* 0x000000036a6a7812 */ /* 0x000fe200078ec0ff */
        /* <DEDUP_REMOVED lines=15> */
[----:B------:R-:W-:Y:S01]  /*0670*/  IMAD.HI.U32 R7, R8, -0x2daee0ad, RZ ;  /* 0xd2511f5308077827 */ /* 0x000fe200078e00ff */
[----:B------:R-:W-:Y:S01]  /*0680*/  LOP3.LUT R6, R9, UR4, R6, 0x96, !PT ;  /* 0x0000000409067c12 */ /* 0x000fe2000f8e9606 */
[----:B------:R-:W-:Y:S01]  /*0690*/  UIADD3 UR31, UPT, UPT, UR7, -0x695add53, URZ ;  /* 0x96a522ad071f7890 */ /* 0x000fe2000fffe0ff */
        /* <DEDUP_REMOVED lines=11> */
[----:B------:R-:W1:Y:S01]  /*0750*/  LDCU.U8 UR11, c[0x0][0x410] ;  /* 0x00008200ff0b77ac */ /* 0x000e620008000000 */
        /* <DEDUP_REMOVED lines=36> */
[----:B------:R-:W-:Y:S01]  /*09a0*/  IMAD.HI.U32 R99, R104, -0x2daee0ad, RZ ;  /* 0xd2511f5368637827 */ /* 0x000fe200078e00ff */
[----:B------:R-:W-:Y:S02]  /*09b0*/  PRMT R12, R21, 0x7632, R12 ;  /* 0x00007632150c7816 */ /* 0x000fe4000000000c */
[----:B------:R-:W-:Y:S01]  /*09c0*/  PRMT R82, R32, 0x7632, R82 ;  /* 0x0000763220527816 */ /* 0x000fe20000000052 */
[----:B------:R-:W-:Y:S01]  /*09d0*/  IMAD R7, R10, -0x326172a9, RZ ;  /* 0xcd9e8d570a077824 */ /* 0x000fe200078e02ff */
[----:B------:R-:W-:Y:S01]  /*09e0*/  LOP3.LUT R99, R8, UR31, R99, 0x96, !PT ;  /* 0x0000001f08637c12 */ /* 0x000fe2000f8e9663 */
[----:B------:R-:W-:Y:S01]  /*09f0*/  IMAD.HI.U32 R6, R100, -0x326172a9, RZ ;  /* 0xcd9e8d5764067827 */ /* 0x000fe200078e00ff */
[----:B------:R-:W-:-:S02]  /*0a00*/  PRMT R8, R23, 0x7632, R8 ;  /* 0x0000763217087816 */ /* 0x000fc40000000008 */
[----:B------:R-:W-:Y:S01]  /*0a10*/  PRMT R10, R22, 0x7632, R10 ;  /* 0x00007632160a7816 */ /* 0x000fe2000000000a */
[----:B------:R-:W-:Y:S01]  /*0a20*/  IMAD R104, R104, -0x2daee0ad, RZ ;  /* 0xd2511f5368687824 */ /* 0x000fe200078e02ff */
[----:B------:R-:W-:Y:S01]  /*0a30*/  LOP3.LUT R6, R7, UR30, R6, 0x96, !PT ;  /* 0x0000001e07067c12 */ /* 0x000fe2000f8e9606 */
[----:B------:R-:W-:Y:S01]  /*0a40*/  IMAD R100, R100, -0x326172a9, RZ ;  /* 0xcd9e8d5764647824 */ /* 0x000fe200078e02ff */
[----:B01234-:R-:W-:-:S07]  /*0a50*/  PRMT R7, R43, 0x7632, R7 ;  /* 0x000076322b077816 */ /* 0x01ffce0000000007 */
.L_x_7984:
        /* <DEDUP_REMOVED lines=20> */
[----:B------:R-:W-:Y:S02]  /*0ba0*/  SHF.R.S32.HI R61, RZ, 0x1f, R60 ;  /* 0x0000001fff3d7819 */ /* 0x000fe4000001143c */
[----:B------:R-:W-:Y:S01]  /*0bb0*/  MOV R109, UR6 ;  /* 0x00000006006d7c02 */ /* 0x000fe20008000f00 */
[----:B------:R-:W-:Y:S01]  /*0bc0*/  BSSY.RECONVERGENT B1, `(.L_x_7755) ;  /* 0x0000585000017945 */ /* 0x000fe20003800200 */
[----:B------:R-:W-:-:S03]  /*0bd0*/  LEA.HI R61, R61, R60, RZ, 0x3 ;  /* 0x0000003c3d3d7211 */ /* 0x000fc600078f18ff */
[----:B------:R-:W-:Y:S01]  /*0be0*/  VIADD R109, R109, 0x78dde6e4 ;  /* 0x78dde6e46d6d7836 */ /* 0x000fe20000000000 */
[----:B------:R-:W-:-:S03]  /*0bf0*/  LEA.HI.SX32 R89, R61, R0, 0x1d ;  /* 0x000000003d597211 */ /* 0x000fc600078feaff */
[----:B0-----:R-:W-:Y:S05]  /*0c00*/  @!P0 BRA `(.L_x_7756) ;  /* 0x0000002c000c8947 */ /* 0x001fea0003800000 */
[----:B------:R-:W0:Y:S02]  /*0c10*/  LDC.64 R58, c[0x0][0x3a0] ;  /* 0x0000e800ff3a7b82 */ /* 0x000e240000000a00 */
[----:B0-----:R-:W-:-:S05]  /*0c20*/  IMAD.WIDE.U32 R58, R89, 0x20, R58 ;  /* 0x00000020593a7825 */ /* 0x001fca00078e003a */
[----:B------:R-:W2:Y:S04]  /*0c30*/  LDG.E.128 R48, desc[UR8][R58.64] ;  /* 0x000000083a307981 */ /* 0x000ea8000c1e1d00 */
[----:B------:R0:W5:Y:S01]  /*0c40*/  LDG.E.128 R52, desc[UR8][R58.64+0x10] ;  /* 0x000010083a347981 */ /* 0x000162000c1e1d00 */
[----:B------:R-:W-:Y:S01]  /*0c50*/  ISETP.GT.AND P2, PT, R93, RZ, PT ;  /* 0x000000ff5d00720c */ /* 0x000fe20003f44270 */
[----:B------:R-:W-:-:S12]  /*0c60*/  BSSY.RECONVERGENT B2, `(.L_x_7757) ;  /* 0x000005a000027945 */ /* 0x000fd80003800200 */
[----:B------:R-:W-:Y:S01]  /*0c70*/  @!P2 IMAD.MOV.U32 R92, RZ, RZ, R104 ;  /* 0x000000ffff5ca224 */ /* 0x000fe200078e0068 */
[----:B------:R-:W-:Y:S01]  /*0c80*/  @!P2 MOV R60, R106 ;  /* 0x0000006a003ca202 */ /* 0x000fe20000000f00 */
[----:B--2---:R-:W-:Y:S01]  /*0c90*/  @!P2 IMAD.MOV.U32 R56, RZ, RZ, R48 ;  /* 0x000000ffff38a224 */ /* 0x004fe200078e0030 */
        /* <DEDUP_REMOVED lines=17> */
.L_x_7761:
        /* <DEDUP_REMOVED lines=13> */
.L_x_7763:
[----:B------:R-:W-:Y:S05]  /*0e80*/  BSYNC.RECONVERGENT B4 ;  /* 0x0000000000047941 */ /* 0x000fea0003800200 */
.L_x_7762:
        /* <DEDUP_REMOVED lines=43> */
.L_x_7760:
[----:B------:R-:W-:Y:S05]  /*1140*/  BSYNC.RECONVERGENT B3 ;  /* 0x0000000000037941 */ /* 0x000fea0003800200 */
.L_x_7759:
[----:B------:R-:W-:Y:S01]  /*1150*/  I2FP.F32.U32 R56, R56 ;  /* 0x0000003800387245 */ /* 0x000fe20000201000 */
[----:B------:R-:W-:Y:S02]  /*1160*/  IMAD.MOV.U32 R59, RZ, RZ, 0x2f800000 ;  /* 0x2f800000ff3b7424 */ /* 0x000fe400078e00ff */
[----:B-----5:R-:W-:Y:S02]  /*1170*/  IMAD.U32 R57, R44, 0x10000, RZ ;  /* 0x000100002c397824 */ /* 0x020fe400078e00ff */
        /* <DEDUP_REMOVED lines=8> */
.L_x_7758:
[----:B------:R-:W-:Y:S05]  /*1200*/  BSYNC.RECONVERGENT B2 ;  /* 0x0000000000027941 */ /* 0x000fea0003800200 */
.L_x_7757:
        /* <DEDUP_REMOVED lines=17> */
.L_x_7768:
        /* <DEDUP_REMOVED lines=13> */
.L_x_7770:
[----:B------:R-:W-:Y:S05]  /*13f0*/  BSYNC.RECONVERGENT B4 ;  /* 0x0000000000047941 */ /* 0x000fea0003800200 */
.L_x_7769:
        /* <DEDUP_REMOVED lines=43> */
.L_x_7767:
[----:B------:R-:W-:Y:S05]  /*16b0*/  BSYNC.RECONVERGENT B3 ;  /* 0x0000000000037941 */ /* 0x000fea0003800200 */
.L_x_7766:
        /* <DEDUP_REMOVED lines=12> */
.L_x_7765:
[----:B------:R-:W-:Y:S05]  /*1780*/  BSYNC.RECONVERGENT B2 ;  /* 0x0000000000027941 */ /* 0x000fea0003800200 */
.L_x_7764:
        /* <DEDUP_REMOVED lines=17> */
.L_x_7775:
        /* <DEDUP_REMOVED lines=13> */
.L_x_7777:
[----:B------:R-:W-:Y:S05]  /*1970*/  BSYNC.RECONVERGENT B4 ;  /* 0x0000000000047941 */ /* 0x000fea0003800200 */
.L_x_7776:
        /* <DEDUP_REMOVED lines=43> */
.L_x_7774:
[----:B------:R-:W-:Y:S05]  /*1c30*/  BSYNC.RECONVERGENT B3 ;  /* 0x0000000000037941 */ /* 0x000fea0003800200 */
.L_x_7773:
        /* <DEDUP_REMOVED lines=11> */
.L_x_7772:
[----:B------:R-:W-:Y:S05]  /*1cf0*/  BSYNC.RECONVERGENT B2 ;  /* 0x0000000000027941 */ /* 0x000fea0003800200 */
.L_x_7771:
        /* <DEDUP_REMOVED lines=17> */
.L_x_7782:
        /* <DEDUP_REMOVED lines=13> */
.L_x_7784:
[----:B------:R-:W-:Y:S05]  /*1ee0*/  BSYNC.RECONVERGENT B4 ;  /* 0x0000000000047941 */ /* 0x000fea0003800200 */
.L_x_7783:
        /* <DEDUP_REMOVED lines=43> */
.L_x_7781:
[----:B------:R-:W-:Y:S05]  /*21a0*/  BSYNC.RECONVERGENT B3 ;  /* 0x0000000000037941 */ /* 0x000fea0003800200 */
.L_x_7780:
        /* <DEDUP_REMOVED lines=12> */
.L_x_7779:
[----:B------:R-:W-:Y:S05]  /*2270*/  BSYNC.RECONVERGENT B2 ;  /* 0x0000000000027941 */ /* 0x000fea0003800200 */
.L_x_7778:
[----:B------:R-:W-:Y:S01]  /*2280*/  BSSY.RECONVERGENT B2, `(.L_x_7785) ;  /* 0x0000056000027945 */ /* 0x000fe20003800200 */
[----:B------:R-:W-:Y:S02]  /*2290*/  IMAD.MOV.U32 R62, RZ, RZ, R61 ;  /* 0x000000ffff3e7224 */ /* 0x000fe400078e003d */
[----:B-----5:R-:W-:Y:S01]  /*22a0*/  IMAD.MOV.U32 R60, RZ, RZ, R52 ;  /* 0x000000ffff3c7224 */ /* 0x020fe200078e0034 */
        /* <DEDUP_REMOVED lines=14> */
.L_x_7789:
        /* <DEDUP_REMOVED lines=13> */
.L_x_7791:
[----:B------:R-:W-:Y:S05]  /*2460*/  BSYNC.RECONVERGENT B4 ;  /* 0x0000000000047941 */ /* 0x000fea0003800200 */
.L_x_7790:
        /* <DEDUP_REMOVED lines=43> */
.L_x_7788:
[----:B------:R-:W-:Y:S05]  /*2720*/  BSYNC.RECONVERGENT B3 ;  /* 0x0000000000037941 */ /* 0x000fea0003800200 */
.L_x_7787:
        /* <DEDUP_REMOVED lines=11> */
.L_x_7786:
[----:B------:R-:W-:Y:S05]  /*27e0*/  BSYNC.RECONVERGENT B2 ;  /* 0x0000000000027941 */ /* 0x000fea0003800200 */
.L_x_7785:
        /* <DEDUP_REMOVED lines=17> */
.L_x_7796:
        /* <DEDUP_REMOVED lines=13> */
.L_x_7798:
[----:B------:R-:W-:Y:S05]  /*29d0*/  BSYNC.RECONVERGENT B4 ;  /* 0x0000000000047941 */ /* 0x000fea0003800200 */
.L_x_7797:
        /* <DEDUP_REMOVED lines=43> */
.L_x_7795:
[----:B------:R-:W-:Y:S05]  /*2c90*/  BSYNC.RECONVERGENT B3 ;  /* 0x0000000000037941 */ /* 0x000fea0003800200 */
.L_x_7794:
[----:B------:R-:W-:Y:S01]  /*2ca0*/  HFMA2 R64, -RZ, RZ, 0.1171875, 0 ;  /* 0x2f800000ff407431 */ /* 0x000fe200000001ff */
[----:B------:R-:W-:Y:S02]  /*2cb0*/  PRMT R62, R46, 0x7632, R62 ;  /* 0x000076322e3e7816 */ /* 0x000fe4000000003e */
        /* <DEDUP_REMOVED lines=10> */
.L_x_7793:
[----:B------:R-:W-:Y:S05]  /*2d60*/  BSYNC.RECONVERGENT B2 ;  /* 0x0000000000027941 */ /* 0x000fea0003800200 */
.L_x_7792:
        /* <DEDUP_REMOVED lines=17> */
.L_x_7803:
        /* <DEDUP_REMOVED lines=13> */
.L_x_7805:
[----:B------:R-:W-:Y:S05]  /*2f50*/  BSYNC.RECONVERGENT B4 ;  /* 0x0000000000047941 */ /* 0x000fea0003800200 */
.L_x_7804:
        /* <DEDUP_REMOVED lines=43> */
.L_x_7802:
[----:B------:R-:W-:Y:S05]  /*3210*/  BSYNC.RECONVERGENT B3 ;  /* 0x0000000000037941 */ /* 0x000fea0003800200 */
.L_x_7801:
        /* <DEDUP_REMOVED lines=11> */
.L_x_7800:
[----:B------:R-:W-:Y:S05]  /*32d0*/  BSYNC.RECONVERGENT B2 ;  /* 0x0000000000027941 */ /* 0x000fea0003800200 */
.L_x_7799:
        /* <DEDUP_REMOVED lines=16> */
.L_x_7809:
        /* <DEDUP_REMOVED lines=13> */
.L_x_7811:
[----:B------:R-:W-:Y:S05]  /*34b0*/  BSYNC.RECONVERGENT B3 ;  /* 0x0000000000037941 */ /* 0x000fea0003800200 */
.L_x_7810:
        /* <DEDUP_REMOVED lines=42> */
.L_x_7808:
[----:B------:R-:W-:Y:S05]  /*3760*/  BSYNC.RECONVERGENT B2 ;  /* 0x0000000000027941 */ /* 0x000fea0003800200 */
.L_x_7807:
        /* <DEDUP_REMOVED lines=13> */
.L_x_7756:
        /* <DEDUP_REMOVED lines=21> */
.L_x_7816:
        /* <DEDUP_REMOVED lines=13> */
.L_x_7818:
[----:B------:R-:W-:Y:S05]  /*3a60*/  BSYNC.RECONVERGENT B4 ;  /* 0x0000000000047941 */ /* 0x000fea0003800200 */
.L_x_7817:
        /* <DEDUP_REMOVED lines=43> */
.L_x_7815:
[----:B------:R-:W-:Y:S05]  /*3d20*/  BSYNC.RECONVERGENT B3 ;  /* 0x0000000000037941 */ /* 0x000fea0003800200 */
.L_x_7814:
        /* <DEDUP_REMOVED lines=11> */
.L_x_7813:
[----:B------:R-:W-:Y:S05]  /*3de0*/  BSYNC.RECONVERGENT B2 ;  /* 0x0000000000027941 */ /* 0x000fea0003800200 */
.L_x_7812:
        /* <DEDUP_REMOVED lines=17> */
.L_x_7823:
        /* <DEDUP_REMOVED lines=13> */
.L_x_7825:
[----:B------:R-:W-:Y:S05]  /*3fd0*/  BSYNC.RECONVERGENT B4 ;  /* 0x0000000000047941 */ /* 0x000fea0003800200 */
.L_x_7824:
        /* <DEDUP_REMOVED lines=43> */
.L_x_7822:
[----:B------:R-:W-:Y:S05]  /*4290*/  BSYNC.RECONVERGENT B3 ;  /* 0x0000000000037941 */ /* 0x000fea0003800200 */
.L_x_7821:
        /* <DEDUP_REMOVED lines=12> */
.L_x_7820:
[----:B------:R-:W-:Y:S05]  /*4360*/  BSYNC.RECONVERGENT B2 ;  /* 0x0000000000027941 */ /* 0x000fea0003800200 */
.L_x_7819:
        /* <DEDUP_REMOVED lines=17> */
.L_x_7830:
        /* <DEDUP_REMOVED lines=13> */
.L_x_7832:
[----:B------:R-:W-:Y:S05]  /*4550*/  BSYNC.RECONVERGENT B4 ;  /* 0x0000000000047941 */ /* 0x000fea0003800200 */
.L_x_7831:
        /* <DEDUP_REMOVED lines=43> */
.L_x_7829:
[----:B------:R-:W-:Y:S05]  /*4810*/  BSYNC.RECONVERGENT B3 ;  /* 0x0000000000037941 */ /* 0x000fea0003800200 */
.L_x_7828:
        /* <DEDUP_REMOVED lines=11> */
.L_x_7827:
[----:B------:R-:W-:Y:S05]  /*48d0*/  BSYNC.RECONVERGENT B2 ;  /* 0x0000000000027941 */ /* 0x000fea0003800200 */
.L_x_7826:
        /* <DEDUP_REMOVED lines=17> */
.L_x_7837:
        /* <DEDUP_REMOVED lines=13> */
.L_x_7839:
[----:B------:R-:W-:Y:S05]  /*4ac0*/  BSYNC.RECONVERGENT B4 ;  /* 0x0000000000047941 */ /* 0x000fea0003800200 */
.L_x_7838:
        /* <DEDUP_REMOVED lines=43> */
.L_x_7836:
[----:B------:R-:W-:Y:S05]  /*4d80*/  BSYNC.RECONVERGENT B3 ;  /* 0x0000000000037941 */ /* 0x000fea0003800200 */
.L_x_7835:
        /* <DEDUP_REMOVED lines=12> */
.L_x_7834:
[----:B------:R-:W-:Y:S05]  /*4e50*/  BSYNC.RECONVERGENT B2 ;  /* 0x0000000000027941 */ /* 0x000fea0003800200 */
.L_x_7833:
        /* <DEDUP_REMOVED lines=17> */
.L_x_7844:
        /* <DEDUP_REMOVED lines=13> */
.L_x_7846:
[----:B------:R-:W-:Y:S05]  /*5040*/  BSYNC.RECONVERGENT B4 ;  /* 0x0000000000047941 */ /* 0x000fea0003800200 */
.L_x_7845:
        /* <DEDUP_REMOVED lines=43> */
.L_x_7843:
[----:B------:R-:W-:Y:S05]  /*5300*/  BSYNC.RECONVERGENT B3 ;  /* 0x0000000000037941 */ /* 0x000fea0003800200 */
.L_x_7842:
        /* <DEDUP_REMOVED lines=11> */
.L_x_7841:
[----:B------:R-:W-:Y:S05]  /*53c0*/  BSYNC.RECONVERGENT B2 ;  /* 0x0000000000027941 */ /* 0x000fea0003800200 */
.L_x_7840:
        /* <DEDUP_REMOVED lines=17> */
.L_x_7851:
        /* <DEDUP_REMOVED lines=13> */
.L_x_7853:
[----:B------:R-:W-:Y:S05]  /*55b0*/  BSYNC.RECONVERGENT B4 ;  /* 0x0000000000047941 */ /* 0x000fea0003800200 */
.L_x_7852:
        /* <DEDUP_REMOVED lines=43> */
.L_x_7850:
[----:B------:R-:W-:Y:S05]  /*5870*/  BSYNC.RECONVERGENT B3 ;  /* 0x0000000000037941 */ /* 0x000fea0003800200 */
.L_x_7849:
        /* <DEDUP_REMOVED lines=12> */
.L_x_7848:
[----:B------:R-:W-:Y:S05]  /*5940*/  BSYNC.RECONVERGENT B2 ;  /* 0x0000000000027941 */ /* 0x000fea0003800200 */
.L_x_7847:
        /* <DEDUP_REMOVED lines=17> */
.L_x_7858:
        /* <DEDUP_REMOVED lines=13> */
.L_x_7860:
[----:B------:R-:W-:Y:S05]  /*5b30*/  BSYNC.RECONVERGENT B4 ;  /* 0x0000000000047941 */ /* 0x000fea0003800200 */
.L_x_7859:
        /* <DEDUP_REMOVED lines=43> */
.L_x_7857:
[----:B------:R-:W-:Y:S05]  /*5df0*/  BSYNC.RECONVERGENT B3 ;  /* 0x0000000000037941 */ /* 0x000fea0003800200 */
.L_x_7856:
        /* <DEDUP_REMOVED lines=11> */
.L_x_7855:
[----:B------:R-:W-:Y:S05]  /*5eb0*/  BSYNC.RECONVERGENT B2 ;  /* 0x0000000000027941 */ /* 0x000fea0003800200 */
.L_x_7854:
        /* <DEDUP_REMOVED lines=16> */
.L_x_7863:
        /* <DEDUP_REMOVED lines=13> */
.L_x_7865:
[----:B------:R-:W-:Y:S05]  /*6090*/  BSYNC.RECONVERGENT B3 ;  /* 0x0000000000037941 */ /* 0x000fea0003800200 */
.L_x_7864:
        /* <DEDUP_REMOVED lines=42> */
.L_x_7862:
[----:B------:R-:W-:Y:S05]  /*6340*/  BSYNC.RECONVERGENT B2 ;  /* 0x0000000000027941 */ /* 0x000fea0003800200 */
.L_x_7861:
        /* <DEDUP_REMOVED lines=12> */
.L_x_7806:
[----:B------:R-:W-:Y:S05]  /*6410*/  BSYNC.RECONVERGENT B1 ;  /* 0x0000000000017941 */ /* 0x000fea0003800200 */
.L_x_7755:
        /* <DEDUP_REMOVED lines=8> */
[----:B-1----:R-:W-:-:S03]  /*64a0*/  @P1 IMAD.WIDE.U32 R64, R105, 0x10, R64 ;  /* 0x0000001069401825 */ /* 0x002fc600078e0040 */
[----:B------:R0:W-:Y:S01]  /*64b0*/  STG.E.128 desc[UR8][R68.64+0x10], R60 ;  /* 0x0000103c44007986 */ /* 0x0001e2000c101d08 */
[----:B--2---:R-:W-:Y:S01]  /*64c0*/  @P0 IMAD.WIDE.U32 R66, R107, 0x20, R66 ;  /* 0x000000206b420825 */ /* 0x004fe200078e0042 */
[----:B------:R-:W-:Y:S06]  /*64d0*/  @!P1 BRA `(.L_x_7867) ;  /* 0x0000000000509947 */ /* 0x000fec0003800000 */
[----:B------:R-:W-:Y:S01]  /*64e0*/  IMAD.U32 R71, R98, 0x10000, RZ ;  /* 0x0001000062477824 */ /* 0x000fe200078e00ff */
[----:B0-----:R-:W0:Y:S01]  /*64f0*/  LDC.64 R68, c[0x0][0x3b0] ;  /* 0x0000ec00ff447b82 */ /* 0x001e220000000a00 */
        /* <DEDUP_REMOVED lines=18> */
.L_x_7867:
[----:B------:R-:W-:Y:S05]  /*6620*/  BSYNC.RECONVERGENT B1 ;  /* 0x0000000000017941 */ /* 0x000fea0003800200 */
.L_x_7866:
[----:B-----5:R2:W5:Y:S04]  /*6630*/  @P1 LDG.E.128 R44, desc[UR8][R64.64] ;  /* 0x00000008402c1981 */ /* 0x020568000c1e1d00 */
[----:B------:R2:W5:Y:S04]  /*6640*/  @P0 LDG.E.128 R48, desc[UR8][R66.64] ;  /* 0x0000000842300981 */ /* 0x000568000c1e1d00 */
[----:B------:R2:W5:Y:S01]  /*6650*/  @P0 LDG.E.128 R52, desc[UR8][R66.64+0x10] ;  /* 0x0000100842340981 */ /* 0x000562000c1e1d00 */
[----:B------:R-:W-:Y:S04]  /*6660*/  BSSY.RECONVERGENT B1, `(.L_x_7868) ;  /* 0x000057f000017945 */ /* 0x000fe80003800200 */
[----:B------:R-:W-:Y:S05]  /*6670*/  @!P0 BRA `(.L_x_7869) ;  /* 0x0000002800fc8947 */ /* 0x000fea0003800000 */
[----:B------:R-:W-:Y:S01]  /*6680*/  ISETP.GT.AND P0, PT, R93, RZ, PT ;  /* 0x000000ff5d00720c */ /* 0x000fe20003f04270 */
[----:B------:R-:W-:Y:S01]  /*6690*/  BSSY.RECONVERGENT B2, `(.L_x_7870) ;  /* 0x000005a000027945 */ /* 0x000fe20003800200 */
[----:B------:R-:W-:Y:S01]  /*66a0*/  MOV R104, R92 ;  /* 0x0000005c00687202 */ /* 0x000fe20000000f00 */
[----:B--2---:R-:W-:Y:S01]  /*66b0*/  IMAD.MOV.U32 R66, RZ, RZ, R106 ;  /* 0x000000ffff427224 */ /* 0x004fe200078e006a */
[----:B-----5:R-:W-:-:S09]  /*66c0*/  MOV R64, R48 ;  /* 0x0000003000407202 */ /* 0x020fd20000000f00 */
        /* <DEDUP_REMOVED lines=17> */
.L_x_7874:
        /* <DEDUP_REMOVED lines=13> */
.L_x_7876:
[----:B------:R-:W-:Y:S05]  /*68b0*/  BSYNC.RECONVERGENT B4 ;  /* 0x0000000000047941 */ /* 0x000fea0003800200 */
.L_x_7875:
[----:B------:R-:W-:Y:S01]  /*68c0*/  IMAD.WIDE.U32 R66, R3, -0x326172a9, RZ ;  /* 0xcd9e8d5703427825 */ /* 0x000fe200078e00ff */
[----:B------:R-:W-:-:S04]  /*68d0*/  LOP3.LUT R64, R83, UR7, R71, 0x96, !PT ;  /* 0x0000000753407c12 */ /* 0x000fc8000f8e9647 */
        /* <DEDUP_REMOVED lines=41> */
.L_x_7873:
[----:B------:R-:W-:Y:S05]  /*6b70*/  BSYNC.RECONVERGENT B3 ;  /* 0x0000000000037941 */ /* 0x000fea0003800200 */
.L_x_7872:
        /* <DEDUP_REMOVED lines=11> */
.L_x_7871:
[----:B------:R-:W-:Y:S05]  /*6c30*/  BSYNC.RECONVERGENT B2 ;  /* 0x0000000000027941 */ /* 0x000fea0003800200 */
.L_x_7870:
[----:B------:R-:W-:Y:S01]  /*6c40*/  BSSY.RECONVERGENT B2, `(.L_x_7877) ;  /* 0x0000057000027945 */ /* 0x000fe20003800200 */
[----:B------:R-:W-:Y:S01]  /*6c50*/  MOV R67, R66 ;  /* 0x0000004200437202 */ /* 0x000fe20000000f00 */
[----:B------:R-:W-:Y:S02]  /*6c60*/  IMAD.MOV.U32 R65, RZ, RZ, R49 ;  /* 0x000000ffff417224 */ /* 0x000fe400078e0031 */
        /* <DEDUP_REMOVED lines=14> */
.L_x_7881:
        /* <DEDUP_REMOVED lines=13> */
.L_x_7883:
[----:B------:R-:W-:Y:S05]  /*6e20*/  BSYNC.RECONVERGENT B4 ;  /* 0x0000000000047941 */ /* 0x000fea0003800200 */
.L_x_7882:
[----:B01----:R-:W-:Y:S01]  /*6e30*/  IMAD.WIDE.U32 R68, R3, -0x326172a9, RZ ;  /* 0xcd9e8d5703447825 */ /* 0x003fe200078e00ff */
        /* <DEDUP_REMOVED lines=42> */
.L_x_7880:
[----:B------:R-:W-:Y:S05]  /*70e0*/  BSYNC.RECONVERGENT B3 ;  /* 0x0000000000037941 */ /* 0x000fea0003800200 */
.L_x_7879:
[----:B------:R-:W-:Y:S01]  /*70f0*/  PRMT R66, R44, 0x7632, R66 ;  /* 0x000076322c427816 */ /* 0x000fe20000000042 */
        /* <DEDUP_REMOVED lines=11> */
.L_x_7878:
[----:B------:R-:W-:Y:S05]  /*71b0*/  BSYNC.RECONVERGENT B2 ;  /* 0x0000000000027941 */ /* 0x000fea0003800200 */
.L_x_7877:
[----:B------:R-:W-:Y:S01]  /*71c0*/  BSSY.RECONVERGENT B2, `(.L_x_7884) ;  /* 0x0000056000027945 */ /* 0x000fe20003800200 */
[----:B01----:R-:W-:Y:S01]  /*71d0*/  MOV R68, R67 ;  /* 0x0000004300447202 */ /* 0x003fe20000000f00 */
        /* <DEDUP_REMOVED lines=15> */
.L_x_7888:
        /* <DEDUP_REMOVED lines=13> */
.L_x_7890:
[----:B------:R-:W-:Y:S05]  /*73a0*/  BSYNC.RECONVERGENT B4 ;  /* 0x0000000000047941 */ /* 0x000fea0003800200 */
.L_x_7889:
        /* <DEDUP_REMOVED lines=43> */
.L_x_7887:
[----:B------:R-:W-:Y:S05]  /*7660*/  BSYNC.RECONVERGENT B3 ;  /* 0x0000000000037941 */ /* 0x000fea0003800200 */
.L_x_7886:
        /* <DEDUP_REMOVED lines=11> */
.L_x_7885:
[----:B------:R-:W-:Y:S05]  /*7720*/  BSYNC.RECONVERGENT B2 ;  /* 0x0000000000027941 */ /* 0x000fea0003800200 */
.L_x_7884:
        /* <DEDUP_REMOVED lines=17> */
.L_x_7895:
        /* <DEDUP_REMOVED lines=13> */
.L_x_7897:
[----:B------:R-:W-:Y:S05]  /*7910*/  BSYNC.RECONVERGENT B4 ;  /* 0x0000000000047941 */ /* 0x000fea0003800200 */
.L_x_7896:
        /* <DEDUP_REMOVED lines=43> */
.L_x_7894:
[----:B------:R-:W-:Y:S05]  /*7bd0*/  BSYNC.RECONVERGENT B3 ;  /* 0x0000000000037941 */ /* 0x000fea0003800200 */
.L_x_7893:
        /* <DEDUP_REMOVED lines=12> */
.L_x_7892:
[----:B------:R-:W-:Y:S05]  /*7ca0*/  BSYNC.RECONVERGENT B2 ;  /* 0x0000000000027941 */ /* 0x000fea0003800200 */
.L_x_7891:
        /* <DEDUP_REMOVED lines=17> */
.L_x_7902:
        /* <DEDUP_REMOVED lines=13> */
.L_x_7904:
[----:B------:R-:W-:Y:S05]  /*7e90*/  BSYNC.RECONVERGENT B4 ;  /* 0x0000000000047941 */ /* 0x000fea0003800200 */
.L_x_7903:
        /* <DEDUP_REMOVED lines=43> */
.L_x_7901:
[----:B------:R-:W-:Y:S05]  /*8150*/  BSYNC.RECONVERGENT B3 ;  /* 0x0000000000037941 */ /* 0x000fea0003800200 */
.L_x_7900:
        /* <DEDUP_REMOVED lines=11> */
.L_x_7899:
[----:B------:R-:W-:Y:S05]  /*8210*/  BSYNC.RECONVERGENT B2 ;  /* 0x0000000000027941 */ /* 0x000fea0003800200 */
.L_x_7898:
        /* <DEDUP_REMOVED lines=17> */
.L_x_7909:
        /* <DEDUP_REMOVED lines=13> */
.L_x_7911:
[----:B------:R-:W-:Y:S05]  /*8400*/  BSYNC.RECONVERGENT B4 ;  /* 0x0000000000047941 */ /* 0x000fea0003800200 */
.L_x_7910:
        /* <DEDUP_REMOVED lines=43> */
.L_x_7908:
[----:B------:R-:W-:Y:S05]  /*86c0*/  BSYNC.RECONVERGENT B3 ;  /* 0x0000000000037941 */ /* 0x000fea0003800200 */
.L_x_7907:
        /* <DEDUP_REMOVED lines=12> */
.L_x_7906:
[----:B------:R-:W-:Y:S05]  /*8790*/  BSYNC.RECONVERGENT B2 ;  /* 0x0000000000027941 */ /* 0x000fea0003800200 */
.L_x_7905:
        /* <DEDUP_REMOVED lines=17> */
.L_x_7916:
        /* <DEDUP_REMOVED lines=13> */
.L_x_7918:
[----:B------:R-:W-:Y:S05]  /*8980*/  BSYNC.RECONVERGENT B4 ;  /* 0x0000000000047941 */ /* 0x000fea0003800200 */
.L_x_7917:
        /* <DEDUP_REMOVED lines=43> */
.L_x_7915:
[----:B------:R-:W-:Y:S05]  /*8c40*/  BSYNC.RECONVERGENT B3 ;  /* 0x0000000000037941 */ /* 0x000fea0003800200 */
.L_x_7914:
        /* <DEDUP_REMOVED lines=11> */
.L_x_7913:
[----:B------:R-:W-:Y:S05]  /*8d00*/  BSYNC.RECONVERGENT B2 ;  /* 0x0000000000027941 */ /* 0x000fea0003800200 */
.L_x_7912:
[----:B------:R-:W-:Y:S01]  /*8d10*/  MOV R106, R88 ;  /* 0x00000058006a7202 */ /* 0x000fe20000000f00 */
        /* <DEDUP_REMOVED lines=15> */
.L_x_7922:
        /* <DEDUP_REMOVED lines=13> */
.L_x_7924:
[----:B------:R-:W-:Y:S05]  /*8ee0*/  BSYNC.RECONVERGENT B3 ;  /* 0x0000000000037941 */ /* 0x000fea0003800200 */
.L_x_7923:
        /* <DEDUP_REMOVED lines=42> */
.L_x_7921:
[----:B------:R-:W-:Y:S05]  /*9190*/  BSYNC.RECONVERGENT B2 ;  /* 0x0000000000027941 */ /* 0x000fea0003800200 */
.L_x_7920:
        /* <DEDUP_REMOVED lines=11> */
[----:B------:R-:W-:Y:S01]  /*9250*/  FFMA.FTZ R71, R88, R71, R55 ;  /* 0x0000004758477223 */ /* 0x000fe20000010037 */
[----:B------:R-:W-:Y:S06]  /*9260*/  BRA `(.L_x_7919) ;  /* 0x0000002800f87947 */ /* 0x000fec0003800000 */
.L_x_7869:
[----:B------:R-:W-:Y:S01]  /*9270*/  BSSY.RECONVERGENT B2, `(.L_x_7925) ;  /* 0x000005a000027945 */ /* 0x000fe20003800200 */
[----:B------:R-:W-:Y:S01]  /*9280*/  IMAD.MOV.U32 R104, RZ, RZ, R92 ;  /* 0x000000ffff687224 */ /* 0x000fe200078e005c */
[----:B--2---:R-:W-:Y:S01]  /*9290*/  MOV R66, R106 ;  /* 0x0000006a00427202 */ /* 0x004fe20000000f00 */
        /* <DEDUP_REMOVED lines=18> */
.L_x_7929:
        /* <DEDUP_REMOVED lines=13> */
.L_x_7931:
[----:B------:R-:W-:Y:S05]  /*9490*/  BSYNC.RECONVERGENT B4 ;  /* 0x0000000000047941 */ /* 0x000fea0003800200 */
.L_x_7930:
        /* <DEDUP_REMOVED lines=43> */
.L_x_7928:
[----:B------:R-:W-:Y:S05]  /*9750*/  BSYNC.RECONVERGENT B3 ;  /* 0x0000000000037941 */ /* 0x000fea0003800200 */
.L_x_7927:
        /* <DEDUP_REMOVED lines=11> */
.L_x_7926:
[----:B------:R-:W-:Y:S05]  /*9810*/  BSYNC.RECONVERGENT B2 ;  /* 0x0000000000027941 */ /* 0x000fea0003800200 */
.L_x_7925:
        /* <DEDUP_REMOVED lines=17> */
.L_x_7936:
        /* <DEDUP_REMOVED lines=13> */
.L_x_7938:
[----:B------:R-:W-:Y:S05]  /*9a00*/  BSYNC.RECONVERGENT B4 ;  /* 0x0000000000047941 */ /* 0x000fea0003800200 */
.L_x_7937:
[----:B01----:R-:W-:Y:S01]  /*9a10*/  IMAD.WIDE.U32 R68, R3, -0x326172a9, RZ ;  /* 0xcd9e8d5703447825 */ /* 0x003fe200078e00ff */
        /* <DEDUP_REMOVED lines=42> */
.L_x_7935:
[----:B------:R-:W-:Y:S05]  /*9cc0*/  BSYNC.RECONVERGENT B3 ;  /* 0x0000000000037941 */ /* 0x000fea0003800200 */
.L_x_7934:
[----:B01----:R-:W-:Y:S01]  /*9cd0*/  HFMA2 R68, -RZ, RZ, 0.1171875, 0 ;  /* 0x2f800000ff447431 */ /* 0x003fe200000001ff */
        /* <DEDUP_REMOVED lines=11> */
.L_x_7933:
[----:B------:R-:W-:Y:S05]  /*9d90*/  BSYNC.RECONVERGENT B2 ;  /* 0x0000000000027941 */ /* 0x000fea0003800200 */
.L_x_7932:
[----:B------:R-:W-:Y:S01]  /*9da0*/  BSSY.RECONVERGENT B2, `(.L_x_7939) ;  /* 0x0000056000027945 */ /* 0x000fe20003800200 */
[----:B01----:R-:W-:Y:S01]  /*9db0*/  IMAD.MOV.U32 R68, RZ, RZ, R67 ;  /* 0x000000ffff447224 */ /* 0x003fe200078e0043 */
        /* <DEDUP_REMOVED lines=15> */
.L_x_7943:
        /* <DEDUP_REMOVED lines=13> */
.L_x_7945:
[----:B------:R-:W-:Y:S05]  /*9f80*/  BSYNC.RECONVERGENT B4 ;  /* 0x0000000000047941 */ /* 0x000fea0003800200 */
.L_x_7944:
        /* <DEDUP_REMOVED lines=43> */
.L_x_7942:
[----:B------:R-:W-:Y:S05]  /*a240*/  BSYNC.RECONVERGENT B3 ;  /* 0x0000000000037941 */ /* 0x000fea0003800200 */
.L_x_7941:
        /* <DEDUP_REMOVED lines=11> */
.L_x_7940:
[----:B------:R-:W-:Y:S05]  /*a300*/  BSYNC.RECONVERGENT B2 ;  /* 0x0000000000027941 */ /* 0x000fea0003800200 */
.L_x_7939:
        /* <DEDUP_REMOVED lines=17> */
.L_x_7950:
        /* <DEDUP_REMOVED lines=13> */
.L_x_7952:
[----:B------:R-:W-:Y:S05]  /*a4f0*/  BSYNC.RECONVERGENT B4 ;  /* 0x0000000000047941 */ /* 0x000fea0003800200 */
.L_x_7951:
        /* <DEDUP_REMOVED lines=43> */
.L_x_7949:
[----:B------:R-:W-:Y:S05]  /*a7b0*/  BSYNC.RECONVERGENT B3 ;  /* 0x0000000000037941 */ /* 0x000fea0003800200 */
.L_x_7948:
        /* <DEDUP_REMOVED lines=12> */
.L_x_7947:
[----:B------:R-:W-:Y:S05]  /*a880*/  BSYNC.RECONVERGENT B2 ;  /* 0x0000000000027941 */ /* 0x000fea0003800200 */
.L_x_7946:
        /* <DEDUP_REMOVED lines=17> */
.L_x_7957:
        /* <DEDUP_REMOVED lines=13> */
.L_x_7959:
[----:B------:R-:W-:Y:S05]  /*aa70*/  BSYNC.RECONVERGENT B4 ;  /* 0x0000000000047941 */ /* 0x000fea0003800200 */
.L_x_7958:
        /* <DEDUP_REMOVED lines=43> */
.L_x_7956:
[----:B------:R-:W-:Y:S05]  /*ad30*/  BSYNC.RECONVERGENT B3 ;  /* 0x0000000000037941 */ /* 0x000fea0003800200 */
.L_x_7955:
        /* <DEDUP_REMOVED lines=11> */
.L_x_7954:
[----:B------:R-:W-:Y:S05]  /*adf0*/  BSYNC.RECONVERGENT B2 ;  /* 0x0000000000027941 */ /* 0x000fea0003800200 */
.L_x_7953:
        /* <DEDUP_REMOVED lines=17> */
.L_x_7964:
        /* <DEDUP_REMOVED lines=13> */
.L_x_7966:
[----:B------:R-:W-:Y:S05]  /*afe0*/  BSYNC.RECONVERGENT B4 ;  /* 0x0000000000047941 */ /* 0x000fea0003800200 */
.L_x_7965:
        /* <DEDUP_REMOVED lines=43> */
.L_x_7963:
[----:B------:R-:W-:Y:S05]  /*b2a0*/  BSYNC.RECONVERGENT B3 ;  /* 0x0000000000037941 */ /* 0x000fea0003800200 */
.L_x_7962:
        /* <DEDUP_REMOVED lines=12> */
.L_x_7961:
[----:B------:R-:W-:Y:S05]  /*b370*/  BSYNC.RECONVERGENT B2 ;  /* 0x0000000000027941 */ /* 0x000fea0003800200 */
.L_x_7960:
        /* <DEDUP_REMOVED lines=17> */
.L_x_7971:
        /* <DEDUP_REMOVED lines=13> */
.L_x_7973:
[----:B------:R-:W-:Y:S05]  /*b560*/  BSYNC.RECONVERGENT B4 ;  /* 0x0000000000047941 */ /* 0x000fea0003800200 */
.L_x_7972:
        /* <DEDUP_REMOVED lines=43> */
.L_x_7970:
[----:B------:R-:W-:Y:S05]  /*b820*/  BSYNC.RECONVERGENT B3 ;  /* 0x0000000000037941 */ /* 0x000fea0003800200 */
.L_x_7969:
        /* <DEDUP_REMOVED lines=11> */
.L_x_7968:
[----:B------:R-:W-:Y:S05]  /*b8e0*/  BSYNC.RECONVERGENT B2 ;  /* 0x0000000000027941 */ /* 0x000fea0003800200 */
.L_x_7967:
        /* <DEDUP_REMOVED lines=16> */
.L_x_7976:
        /* <DEDUP_REMOVED lines=13> */
.L_x_7978:
[----:B------:R-:W-:Y:S05]  /*bac0*/  BSYNC.RECONVERGENT B3 ;  /* 0x0000000000037941 */ /* 0x000fea0003800200 */
.L_x_7977:
        /* <DEDUP_REMOVED lines=43> */
.L_x_7975:
[----:B------:R-:W-:Y:S05]  /*bd80*/  BSYNC.RECONVERGENT B2 ;  /* 0x0000000000027941 */ /* 0x000fea0003800200 */
.L_x_7974:
        /* <DEDUP_REMOVED lines=12> */
.L_x_7919:
[----:B------:R-:W-:Y:S05]  /*be50*/  BSYNC.RECONVERGENT B1 ;  /* 0x0000000000017941 */ /* 0x000fea0003800200 */
.L_x_7868:
[----:B------:R-:W-:Y:S01]  /*be60*/  FADD.FTZ R88, RZ, R56 ;  /* 0x00000038ff587221 */ /* 0x000fe20000010000 */
[----:B------:R-:W0:Y:S01]  /*be70*/  S2R R108, SR_TID.X ;  /* 0x00000000006c7919 */ /* 0x000e220000002100 */
[----:B------:R-:W-:Y:S01]  /*be80*/  IMAD.WIDE.U32 R86, R107, 0x20, R86 ;  /* 0x000000206b567825 */ /* 0x000fe200078e0056 */
[----:B------:R-:W-:Y:S03]  /*be90*/  BSSY.RECONVERGENT B1, `(.L_x_7979) ;  /* 0x0000027000017945 */ /* 0x000fe60003800200 */
        /* <DEDUP_REMOVED lines=9> */
[----:B------:R-:W-:Y:S01]  /*bf30*/  FADD.FTZ R88, R89, R64 ;  /* 0x0000004059587221 */ /* 0x000fe20000010000 */
[----:B0-----:R-:W-:-:S03]  /*bf40*/  LOP3.LUT P0, RZ, R108, 0x1f, RZ, 0xc0, !PT ;  /* 0x0000001f6cff7812 */ /* 0x001fc6000780c0ff */
[----:B------:R-:W-:-:S04]  /*bf50*/  FADD.FTZ R89, R88, R65 ;  /* 0x0000004158597221 */ /* 0x000fc80000010000 */
[----:B------:R-:W-:-:S04]  /*bf60*/  FADD.FTZ R88, R89, R66 ;  /* 0x0000004259587221 */ /* 0x000fc80000010000 */
[----:B------:R-:W-:-:S04]  /*bf70*/  FADD.FTZ R89, R88, R67 ;  /* 0x0000004358597221 */ /* 0x000fc80000010000 */
[----:B------:R-:W-:-:S04]  /*bf80*/  FADD.FTZ R88, R89, R68 ;  /* 0x0000004459587221 */ /* 0x000fc80000010000 */
[----:B------:R-:W-:-:S04]  /*bf90*/  FADD.FTZ R89, R88, R69 ;  /* 0x0000004558597221 */ /* 0x000fc80000010000 */
[----:B------:R-:W-:Y:S01]  /*bfa0*/  FADD.FTZ R110, R89, R70 ;  /* 0x00000046596e7221 */ /* 0x000fe20000010000 */
[----:B-1----:R-:W-:Y:S06]  /*bfb0*/  @!P1 BRA `(.L_x_7980) ;  /* 0x0000000000509947 */ /* 0x002fec0003800000 */
[----:B------:R-:W-:Y:S01]  /*bfc0*/  IMAD.U32 R89, R98, 0x10000, RZ ;  /* 0x0001000062597824 */ /* 0x000fe200078e00ff */
[----:B------:R-:W0:Y:S01]  /*bfd0*/  LDC.64 R86, c[0x0][0x3b0] ;  /* 0x0000ec00ff567b82 */ /* 0x000e220000000a00 */
        /* <DEDUP_REMOVED lines=18> */
.L_x_7980:
[----:B------:R-:W-:Y:S05]  /*c100*/  BSYNC.RECONVERGENT B1 ;  /* 0x0000000000017941 */ /* 0x000fea0003800200 */
.L_x_7979:
        /* <DEDUP_REMOVED lines=56> */
.L_x_7996:
        /* <DEDUP_REMOVED lines=25> */
[----:B------:R-:W-:Y:S01]  /*c620*/  FADD.FTZ R90, -R91, R61 ;  /* 0x0000003d5b5a7221 */ /* 0x000fe20000010100 */
[----:B------:R-:W-:Y:S01]  /*c630*/  SHF.L.U32 R67, R36, 0x10, RZ ;  /* 0x0000001024437819 */ /* 0x000fe200000006ff */
[----:B------:R-:W-:-:S02]  /*c640*/  IMAD R103, R102, R103, RZ ;  /* 0x0000006766677224 */ /* 0x000fc400078e02ff */
[----:B------:R-:W-:Y:S01]  /*c650*/  FMUL.FTZ R56, R93, R0 ;  /* 0x000000005d387220 */ /* 0x000fe20000410000 */
        /* <DEDUP_REMOVED lines=13> */
[----:B------:R-:W-:Y:S01]  /*c730*/  FMUL.FTZ R86, R93, R86 ;  /* 0x000000565d567220 */ /* 0x000fe20000410000 */
[----:B------:R-:W-:-:S02]  /*c740*/  IMAD.U32 R91, R25, 0x10000, RZ ;  /* 0x00010000195b7824 */ /* 0x000fc400078e00ff */
[C---:B------:R-:W-:Y:S01]  /*c750*/  FMUL.FTZ R62, R93.reuse, R58 ;  /* 0x0000003a5d3e7220 */ /* 0x040fe20000410000 */
[----:B------:R-:W-:Y:S01]  /*c760*/  FFMA.FTZ R56, R56, R61, R67 ;  /* 0x0000003d38387223 */ /* 0x000fe20000010043 */
[----:B------:R-:W-:Y:S01]  /*c770*/  FFMA.FTZ R61, R86, R87, R89 ;  /* 0x00000057563d7223 */ /* 0x000fe20000010059 */
[----:B------:R-:W-:Y:S01]  /*c780*/  FMUL.FTZ R59, R93, R70 ;  /* 0x000000465d3b7220 */ /* 0x000fe20000410000 */
[----:B------:R-:W-:Y:S01]  /*c790*/  FFMA.FTZ R62, R62, R91, R105 ;  /* 0x0000005b3e3e7223 */ /* 0x000fe20000010069 */
[----:B------:R-:W-:Y:S01]  /*c7a0*/  SHF.L.U32 R86, R19, 0x10, RZ ;  /* 0x0000001013567819 */ /* 0x000fe200000006ff */
[C---:B------:R-:W-:Y:S01]  /*c7b0*/  FMUL.FTZ R69, R93.reuse, R88 ;  /* 0x000000585d457220 */ /* 0x040fe20000410000 */
[----:B------:R-:W-:Y:S01]  /*c7c0*/  FMUL.FTZ R65, R93, R102 ;  /* 0x000000665d417220 */ /* 0x000fe20000410000 */
[----:B------:R-:W-:Y:S01]  /*c7d0*/  IMAD.U32 R70, R72, 0x10000, RZ ;  /* 0x0001000048467824 */ /* 0x000fe200078e00ff */
[----:B------:R-:W-:Y:S01]  /*c7e0*/  SHF.L.U32 R91, R39, 0x10, RZ ;  /* 0x00000010275b7819 */ /* 0x000fe200000006ff */
[----:B------:R-:W-:Y:S01]  /*c7f0*/  FMUL.FTZ R64, R93, R92 ;  /* 0x0000005c5d407220 */ /* 0x000fe20000410000 */
[----:B------:R-:W-:Y:S01]  /*c800*/  IMAD.U32 R89, R27, 0x10000, RZ ;  /* 0x000100001b597824 */ /* 0x000fe200078e00ff */
[----:B------:R-:W-:Y:S01]  /*c810*/  SHF.L.U32 R102, R15, 0x10, RZ ;  /* 0x000000100f667819 */ /* 0x000fe200000006ff */
[----:B------:R-:W-:Y:S01]  /*c820*/  IMAD.U32 R92, R16, 0x10000, RZ ;  /* 0x00010000105c7824 */ /* 0x000fe200078e00ff */
[----:B------:R-:W-:Y:S01]  /*c830*/  SHF.L.U32 R87, R38, 0x10, RZ ;  /* 0x0000001026577819 */ /* 0x000fe200000006ff */
[----:B------:R-:W-:Y:S01]  /*c840*/  FMUL.FTZ R68, R93, R60 ;  /* 0x0000003c5d447220 */ /* 0x000fe20000410000 */
[----:B------:R-:W-:-:S02]  /*c850*/  IMAD.U32 R67, R26, 0x10000, RZ ;  /* 0x000100001a437824 */ /* 0x000fc400078e00ff */
[----:B------:R-:W-:Y:S01]  /*c860*/  FFMA.FTZ R69, R69, R70, R86 ;  /* 0x0000004645457223 */ /* 0x000fe20000010056 */
[----:B------:R-:W-:Y:S01]  /*c870*/  FFMA.FTZ R86, R64, R89, R91 ;  /* 0x0000005940567223 */ /* 0x000fe2000001005b */
[----:B------:R-:W-:Y:S01]  /*c880*/  FFMA.FTZ R89, R65, R92, R102 ;  /* 0x0000005c41597223 */ /* 0x000fe20000010066 */
[----:B------:R-:W-:Y:S01]  /*c890*/  FFMA.FTZ R68, R68, R67, R87 ;  /* 0x0000004344447223 */ /* 0x000fe20000010057 */
[----:B------:R-:W0:Y:S01]  /*c8a0*/  LDC.64 R64, c[0x0][0x428] ;  /* 0x00010a00ff407b82 */ /* 0x000e220000000a00 */
[----:B------:R-:W-:Y:S01]  /*c8b0*/  SHF.L.U32 R87, R40, 0x10, RZ ;  /* 0x0000001028577819 */ /* 0x000fe200000006ff */
[C---:B------:R-:W-:Y:S01]  /*c8c0*/  FMUL.FTZ R71, R93.reuse, R90 ;  /* 0x0000005a5d477220 */ /* 0x040fe20000410000 */
[----:B------:R-:W-:Y:S01]  /*c8d0*/  FMUL.FTZ R66, R93, R110 ;  /* 0x0000006e5d427220 */ /* 0x000fe20000410000 */
[----:B------:R-:W-:Y:S01]  /*c8e0*/  IMAD.U32 R67, R20, 0x10000, RZ ;  /* 0x0001000014437824 */ /* 0x000fe200078e00ff */
[----:B------:R-:W-:Y:S01]  /*c8f0*/  SHF.L.U32 R90, R17, 0x10, RZ ;  /* 0x00000010115a7819 */ /* 0x000fe200000006ff */
[----:B------:R-:W-:Y:S01]  /*c900*/  IMAD.U32 R88, R18, 0x10000, RZ ;  /* 0x0001000012587824 */ /* 0x000fe200078e00ff */
[----:B------:R-:W-:Y:S01]  /*c910*/  SHF.L.U32 R109, R11, 0x10, RZ ;  /* 0x000000100b6d7819 */ /* 0x000fe200000006ff */
[----:B------:R-:W-:Y:S01]  /*c920*/  FMUL.FTZ R0, R93, R116 ;  /* 0x000000745d007220 */ /* 0x000fe20000410000 */
[----:B------:R-:W-:Y:S01]  /*c930*/  FFMA.FTZ R70, R66, R67, R87 ;  /* 0x0000004342467223 */ /* 0x000fe20000010057 */
[----:B------:R-:W-:Y:S01]  /*c940*/  SHF.R.S32.HI R66, RZ, 0x1f, R103 ;  /* 0x0000001fff427819 */ /* 0x000fe20000011467 */
[----:B------:R-:W-:Y:S01]  /*c950*/  FFMA.FTZ R71, R71, R88, R90 ;  /* 0x0000005847477223 */ /* 0x000fe2000001005a */
[----:B------:R-:W-:Y:S01]  /*c960*/  SHF.L.U32 R90, R13, 0x10, RZ ;  /* 0x000000100d5a7819 */ /* 0x000fe200000006ff */
[----:B------:R-:W-:Y:S01]  /*c970*/  FMUL.FTZ R63, R93, R112 ;  /* 0x000000705d3f7220 */ /* 0x000fe20000410000 */
[----:B------:R-:W-:-:S02]  /*c980*/  IMAD.U32 R88, R14, 0x10000, RZ ;  /* 0x000100000e587824 */ /* 0x000fc400078e00ff */
[----:B------:R-:W-:Y:S01]  /*c990*/  FFMA.FTZ R107, R0, R107, R109 ;  /* 0x0000006b006b7223 */ /* 0x000fe2000001006d */
[----:B------:R-:W-:Y:S01]  /*c9a0*/  LEA.HI R103, R66, R103, RZ, 0x3 ;  /* 0x0000006742677211 */ /* 0x000fe200078f18ff */
[----:B------:R-:W-:Y:S01]  /*c9b0*/  FMUL.FTZ R60, R93, R114 ;  /* 0x000000725d3c7220 */ /* 0x000fe20000410000 */
[----:B------:R-:W-:Y:S01]  /*c9c0*/  LOP3.LUT R0, R108, 0x1f, RZ, 0xc0, !PT ;  /* 0x0000001f6c007812 */ /* 0x000fe200078ec0ff */
[----:B------:R-:W-:Y:S01]  /*c9d0*/  FFMA.FTZ R87, R63, R88, R90 ;  /* 0x000000583f577223 */ /* 0x000fe2000001005a */
[----:B------:R-:W-:Y:S01]  /*c9e0*/  SHF.L.U32 R105, R41, 0x10, RZ ;  /* 0x0000001029697819 */ /* 0x000fe200000006ff */
[C---:B------:R-:W-:Y:S01]  /*c9f0*/  FMUL.FTZ R58, R93.reuse, R118 ;  /* 0x000000765d3a7220 */ /* 0x040fe20000410000 */
[----:B------:R-:W-:Y:S01]  /*ca00*/  SHF.L.U32 R67, R42, 0x10, RZ ;  /* 0x000000102a437819 */ /* 0x000fe200000006ff */
[----:B------:R-:W-:Y:S01]  /*ca10*/  FMUL.FTZ R57, R93, R120 ;  /* 0x000000785d397220 */ /* 0x000fe20000410000 */
[----:B------:R-:W-:Y:S01]  /*ca20*/  IMAD.U32 R91, R21, 0x10000, RZ ;  /* 0x00010000155b7824 */ /* 0x000fe200078e00ff */
[----:B------:R-:W-:Y:S01]  /*ca30*/  SHF.L.U32 R90, R9, 0x10, RZ ;  /* 0x00000010095a7819 */ /* 0x000fe200000006ff */
[----:B------:R-:W-:Y:S01]  /*ca40*/  IMAD.U32 R63, R22, 0x10000, RZ ;  /* 0x00010000163f7824 */ /* 0x000fe200078e00ff */
[----:B------:R-:W-:Y:S01]  /*ca50*/  SHF.L.U32 R102, R43, 0x10, RZ ;  /* 0x000000102b667819 */ /* 0x000fe200000006ff */
[----:B------:R-:W-:Y:S01]  /*ca60*/  FMUL.FTZ R93, R93, R122 ;  /* 0x0000007a5d5d7220 */ /* 0x000fe20000410000 */
[----:B------:R-:W-:Y:S01]  /*ca70*/  LEA.HI.SX32 R103, R103, R0, 0x1d ;  /* 0x0000000067677211 */ /* 0x000fe200078feaff */
[----:B------:R-:W-:Y:S01]  /*ca80*/  IMAD.U32 R66, R10, 0x10000, RZ ;  /* 0x000100000a427824 */ /* 0x000fe200078e00ff */
[----:B------:R-:W-:Y:S01]  /*ca90*/  SHF.L.U32 R110, R7, 0x10, RZ ;  /* 0x00000010076e7819 */ /* 0x000fe200000006ff */
[----:B------:R-:W-:-:S02]  /*caa0*/  IMAD.U32 R92, R23, 0x10000, RZ ;  /* 0x00010000175c7824 */ /* 0x000fc400078e00ff */
[----:B------:R-:W-:Y:S01]  /*cab0*/  FFMA.FTZ R60, R60, R91, R105 ;  /* 0x0000005b3c3c7223 */ /* 0x000fe20000010069 */
[----:B------:R-:W-:Y:S02]  /*cac0*/  IMAD.U32 R108, R8, 0x10000, RZ ;  /* 0x00010000086c7824 */ /* 0x000fe400078e00ff */
[----:B------:R-:W-:Y:S01]  /*cad0*/  FFMA.FTZ R88, R58, R63, R67 ;  /* 0x0000003f3a587223 */ /* 0x000fe20000010043 */
[----:B------:R-:W-:Y:S02]  /*cae0*/  VIADD R63, R103, 0x20 ;  /* 0x00000020673f7836 */ /* 0x000fe40000000000 */
        /* <DEDUP_REMOVED lines=15> */
.L_x_7983:
[----:B------:R-:W-:Y:S05]  /*cbe0*/  BSYNC.RECONVERGENT B1 ;  /* 0x0000000000017941 */ /* 0x000fea0003800200 */
.L_x_7982:
[----:B0-----:R-:W0:Y:S02]  /*cbf0*/  LDC.64 R56, c[0x0][0x380] ;  /* 0x0000e000ff387b82 */ /* 0x001e240000000a00 */
[----:B0-----:R-:W-:-:S04]  /*cc00*/  LEA R2, R56, R2, 0x2 ;  /* 0x0000000238027211 */ /* 0x001fc800078e10ff */
[----:B------:R-:W-:-:S13]  /*cc10*/  ISETP.GE.AND P0, PT, R2, R57, PT ;  /* 0x000000390200720c */ /* 0x000fda0003f06270 */
[----:B------:R-:W-:Y:S05]  /*cc20*/  @!P0 BRA `(.L_x_7984) ;  /* 0xffffff3c008c8947 */ /* 0x000fea000383ffff */
[----:B------:R-:W-:Y:S05]  /*cc30*/  BSYNC B0 ;  /* 0x0000000000007941 */ /* 0x000fea0003800000 */
.L_x_7754:
[----:B------:R-:W-:Y:S05]  /*cc40*/  EXIT ;  /* 0x000000000000794d */ /* 0x000fea0003800000 */
.L_x_7981:
[----:B------:R-:W-:Y:S01]  /*cc50*/  HFMA2 R112, -RZ, RZ, 0, 1.847743988037109375e-06 ;  /* 0x0000001fff707431 */ /* 0x000fe200000001ff */
[----:B------:R-:W-:Y:S01]  /*cc60*/  BSSY B1, `(.L_x_7985) ;  /* 0x0000006000017945 */ /* 0x000fe20003800000 */
[----:B------:R-:W-:Y:S02]  /*cc70*/  IMAD.MOV.U32 R107, RZ, RZ, 0x1 ;  /* 0x00000001ff6b7424 */ /* 0x000fe400078e00ff */
[----:B------:R-:W-:-:S07]  /*cc80*/  IMAD.MOV.U32 R105, RZ, RZ, -0x1 ;  /* 0xffffffffff697424 */ /* 0x000fce00078e00ff */
[----:B0----5:R-:W-:Y:S05]  /*cc90*/  WARPSYNC.COLLECTIVE R105, `(.L_x_7986) ;  /* 0x0000000069087348 */ /* 0x021fea0003c00000 */
[----:B------:R1:W2:Y:S02]  /*cca0*/  SHFL.BFLY P1, R93, R110, R107, R112 ;  /* 0x0c00006b6e5d7389 */ /* 0x0002a40000020070 */
[----:B012--5:R-:W-:Y:S05]  /*ccb0*/  ENDCOLLECTIVE ;  /* 0x000000000000791b */ /* 0x027fea0003800000 */
.L_x_7986:
[----:B------:R-:W-:Y:S05]  /*ccc0*/  BSYNC B1 ;  /* 0x0000000000017941 */ /* 0x000fea0003800000 */
.L_x_7985:
        /* <DEDUP_REMOVED lines=10> */
.L_x_7987:
[----:B------:R-:W-:Y:S02]  /*cd70*/  IMAD.MOV.U32 R107, RZ, RZ, 0x4 ;  /* 0x00000004ff6b7424 */ /* 0x000fe400078e00ff */
[----:B------:R-:W-:-:S04]  /*cd80*/  IMAD.MOV.U32 R86, RZ, RZ, R93 ;  /* 0x000000ffff567224 */ /* 0x000fc800078e005d */
[----:B------:R-:W-:-:S05]  /*cd90*/  FADD.FTZ R88, R87, R86 ;  /* 0x0000005657587221 */ /* 0x000fca0000010000 */
[----:B------:R-:W-:-:S07]  /*cda0*/  MOV R110, R88 ;  /* 0x00000058006e7202 */ /* 0x000fce0000000f00 */
[----:B------:R-:W-:Y:S05]  /*cdb0*/  WARPSYNC.COLLECTIVE R105, `(.L_x_7988) ;  /* 0x0000000069087348 */ /* 0x000fea0003c00000 */
[----:B------:R0:W1:Y:S02]  /*cdc0*/  SHFL.BFLY P1, R93, R110, R107, R112 ;  /* 0x0c00006b6e5d7389 */ /* 0x0000640000020070 */
[----:B01----:R-:W-:Y:S05]  /*cdd0*/  ENDCOLLECTIVE ;  /* 0x000000000000791b */ /* 0x003fea0003800000 */
.L_x_7988:
[----:B------:R-:W-:Y:S01]  /*cde0*/  HFMA2 R107, -RZ, RZ, 0, 4.76837158203125e-07 ;  /* 0x00000008ff6b7431 */ /* 0x000fe200000001ff */
[----:B------:R-:W-:-:S05]  /*cdf0*/  MOV R89, R93 ;  /* 0x0000005d00597202 */ /* 0x000fca0000000f00 */
[----:B------:R-:W-:-:S04]  /*ce00*/  FADD.FTZ R89, R88, R89 ;  /* 0x0000005958597221 */ /* 0x000fc80000010000 */
[----:B------:R-:W-:-:S07]  /*ce10*/  IMAD.MOV.U32 R110, RZ, RZ, R89 ;  /* 0x000000ffff6e7224 */ /* 0x000fce00078e0059 */
[----:B------:R-:W-:Y:S05]  /*ce20*/  WARPSYNC.COLLECTIVE R105, `(.L_x_7989) ;  /* 0x0000000069087348 */ /* 0x000fea0003c00000 */
[----:B------:R0:W1:Y:S02]  /*ce30*/  SHFL.BFLY P1, R93, R110, R107, R112 ;  /* 0x0c00006b6e5d7389 */ /* 0x0000640000020070 */
[----:B01----:R-:W-:Y:S05]  /*ce40*/  ENDCOLLECTIVE ;  /* 0x000000000000791b */ /* 0x003fea0003800000 */
.L_x_7989:
[----:B------:R-:W-:Y:S02]  /*ce50*/  IMAD.MOV.U32 R107, RZ, RZ, 0x10 ;  /* 0x00000010ff6b7424 */ /* 0x000fe400078e00ff */
[----:B------:R-:W-:-:S04]  /*ce60*/  IMAD.MOV.U32 R86, RZ, RZ, R93 ;  /* 0x000000ffff567224 */ /* 0x000fc800078e005d */
[----:B------:R-:W-:-:S05]  /*ce70*/  FADD.FTZ R92, R89, R86 ;  /* 0x00000056595c7221 */ /* 0x000fca0000010000 */
[----:B------:R-:W-:-:S07]  /*ce80*/  MOV R110, R92 ;  /* 0x0000005c006e7202 */ /* 0x000fce0000000f00 */
[----:B------:R-:W-:Y:S05]  /*ce90*/  WARPSYNC.COLLECTIVE R105, `(.L_x_7990) ;  /* 0x0000000069087348 */ /* 0x000fea0003c00000 */
[----:B------:R0:W1:Y:S02]  /*cea0*/  SHFL.BFLY P1, R93, R110, R107, R112 ;  /* 0x0c00006b6e5d7389 */ /* 0x0000640000020070 */
[----:B01----:R-:W-:Y:S05]  /*ceb0*/  ENDCOLLECTIVE ;  /* 0x000000000000791b */ /* 0x003fea0003800000 */
.L_x_7990:
        /* <DEDUP_REMOVED lines=40> */
.L_x_7991:
[----:B------:R-:W-:Y:S02]  /*d140*/  IMAD.MOV.U32 R107, RZ, RZ, 0x2 ;  /* 0x00000002ff6b7424 */ /* 0x000fe400078e00ff */
[----:B------:R-:W-:-:S04]  /*d150*/  IMAD.MOV.U32 R87, RZ, RZ, R93 ;  /* 0x000000ffff577224 */ /* 0x000fc800078e005d */
[----:B------:R-:W-:-:S05]  /*d160*/  FADD.FTZ R87, R86, R87 ;  /* 0x0000005756577221 */ /* 0x000fca0000010000 */
[----:B------:R-:W-:-:S07]  /*d170*/  MOV R110, R87 ;  /* 0x00000057006e7202 */ /* 0x000fce0000000f00 */
[----:B------:R-:W-:Y:S05]  /*d180*/  WARPSYNC.COLLECTIVE R105, `(.L_x_7992) ;  /* 0x0000000069087348 */ /* 0x000fea0003c00000 */
[----:B------:R0:W1:Y:S02]  /*d190*/  SHFL.BFLY P1, R93, R110, R107, R112 ;  /* 0x0c00006b6e5d7389 */ /* 0x0000640000020070 */
[----:B01----:R-:W-:Y:S05]  /*d1a0*/  ENDCOLLECTIVE ;  /* 0x000000000000791b */ /* 0x003fea0003800000 */
.L_x_7992:
[----:B------:R-:W-:Y:S01]  /*d1b0*/  HFMA2 R107, -RZ, RZ, 0, 2.384185791015625e-07 ;  /* 0x00000004ff6b7431 */ /* 0x000fe200000001ff */
[----:B------:R-:W-:-:S05]  /*d1c0*/  MOV R88, R93 ;  /* 0x0000005d00587202 */ /* 0x000fca0000000f00 */
[----:B------:R-:W-:-:S04]  /*d1d0*/  FADD.FTZ R88, R87, R88 ;  /* 0x0000005857587221 */ /* 0x000fc80000010000 */
[----:B------:R-:W-:-:S07]  /*d1e0*/  IMAD.MOV.U32 R110, RZ, RZ, R88 ;  /* 0x000000ffff6e7224 */ /* 0x000fce00078e0058 */
[----:B------:R-:W-:Y:S05]  /*d1f0*/  WARPSYNC.COLLECTIVE R105, `(.L_x_7993) ;  /* 0x0000000069087348 */ /* 0x000fea0003c00000 */
[----:B------:R0:W1:Y:S02]  /*d200*/  SHFL.BFLY P1, R93, R110, R107, R112 ;  /* 0x0c00006b6e5d7389 */ /* 0x0000640000020070 */
[----:B01----:R-:W-:Y:S05]  /*d210*/  ENDCOLLECTIVE ;  /* 0x000000000000791b */ /* 0x003fea0003800000 */
.L_x_7993:
[----:B------:R-:W-:Y:S02]  /*d220*/  IMAD.MOV.U32 R107, RZ, RZ, 0x8 ;  /* 0x00000008ff6b7424 */ /* 0x000fe400078e00ff */
[----:B------:R-:W-:-:S04]  /*d230*/  IMAD.MOV.U32 R89, RZ, RZ, R93 ;  /* 0x000000ffff597224 */ /* 0x000fc800078e005d */
[----:B------:R-:W-:-:S05]  /*d240*/  FADD.FTZ R89, R88, R89 ;  /* 0x0000005958597221 */ /* 0x000fca0000010000 */
[----:B------:R-:W-:-:S07]  /*d250*/  MOV R110, R89 ;  /* 0x00000059006e7202 */ /* 0x000fce0000000f00 */
[----:B------:R-:W-:Y:S05]  /*d260*/  WARPSYNC.COLLECTIVE R105, `(.L_x_7994) ;  /* 0x0000000069087348 */ /* 0x000fea0003c00000 */
[----:B------:R0:W1:Y:S02]  /*d270*/  SHFL.BFLY P1, R93, R110, R107, R112 ;  /* 0x0c00006b6e5d7389 */ /* 0x0000640000020070 */
[----:B01----:R-:W-:Y:S05]  /*d280*/  ENDCOLLECTIVE ;  /* 0x000000000000791b */ /* 0x003fea0003800000 */
.L_x_7994:
[----:B------:R-:W-:Y:S01]  /*d290*/  HFMA2 R107, -RZ, RZ, 0, 9.5367431640625e-07 ;  /* 0x00000010ff6b7431 */ /* 0x000fe200000001ff */
[----:B------:R-:W-:-:S05]  /*d2a0*/  MOV R92, R93 ;  /* 0x0000005d005c7202 */ /* 0x000fca0000000f00 */
[----:B------:R-:W-:-:S04]  /*d2b0*/  FADD.FTZ R92, R89, R92 ;  /* 0x0000005c595c7221 */ /* 0x000fc80000010000 */
[----:B------:R-:W-:-:S07]  /*d2c0*/  IMAD.MOV.U32 R110, RZ, RZ, R92 ;  /* 0x000000ffff6e7224 */ /* 0x000fce00078e005c */
[----:B------:R-:W-:Y:S05]  /*d2d0*/  WARPSYNC.COLLECTIVE R105, `(.L_x_7995) ;  /* 0x0000000069087348 */ /* 0x000fea0003c00000 */
[----:B------:R0:W1:Y:S02]  /*d2e0*/  SHFL.BFLY P1, R93, R110, R107, R112 ;  /* 0x0c00006b6e5d7389 */ /* 0x0000640000020070 */
[----:B01----:R-:W-:Y:S05]  /*d2f0*/  ENDCOLLECTIVE ;  /* 0x000000000000791b */ /* 0x003fea0003800000 */
.L_x_7995:
[----:B------:R-:W-:Y:S05]  /*d300*/  BRA `(.L_x_7996) ;  /* 0xfffffff000607947 */ /* 0x000fea000383ffff */
.L_x_7997:
        /* <DEDUP_REMOVED lines=15> */
.L_x_20284:


//--------------------- .text._ZN10layer_norm13ln_fwd_kernelINS_13Kernel_traitsIf13__nv_bfloat16fS2_fjLj512ELj1ELj4ELj1ELj16ENS_18Kernel_traits_baseILj512EfS2_fS2_fjLj128EEEEELb0ELb0ELb0ELb0EEEvNS_9FwdParamsE --------------------------
	.section	.text._ZN10layer_norm13ln_fwd_kernelINS_13Kernel_traitsIf13__nv_bfloat16fS2_fjLj512ELj1ELj4ELj1ELj16ENS_18Kernel_traits_baseILj512EfS2_fS2_fjLj128EEEEELb0ELb0ELb0ELb0EEEvNS_9FwdParamsE,"ax",@progbits
	.align	128
        .global         _ZN10layer_norm13ln_fwd_kernelINS_13Kernel_traitsIf13__nv_bfloat16fS2_fjLj512ELj1ELj4ELj1ELj16ENS_18Kernel_traits_baseILj512EfS2_fS2_fjLj128EEEEELb0ELb0ELb0ELb0EEEvNS_9FwdParamsE
        .type           _ZN10layer_norm13ln_fwd_kernelINS_13Kernel_traitsIf13__nv_bfloat16fS2_fjLj512ELj1ELj4ELj1ELj16ENS_18Kernel_traits_baseILj512EfS2_fS2_fjLj128EEEEELb0ELb0ELb0ELb0EEEvNS_9FwdParamsE,@function
        .size           _ZN10layer_norm13ln_fwd_kernelINS_13Kernel_traitsIf13__nv_bfloat16fS2_fjLj512ELj1ELj4ELj1ELj16ENS_18Kernel_traits_baseILj512EfS2_fS2_fjLj128EEEEELb0ELb0ELb0ELb0EEEvNS_9FwdParamsE,(.L_x_20285 - _ZN10layer_norm13ln_fwd_kernelINS_13Kernel_traitsIf13__nv_bfloat16fS2_fjLj512ELj1ELj4ELj1ELj16ENS_18Kernel_traits_baseILj512EfS2_fS2_fjLj128EEEEELb0ELb0ELb0ELb0EEEvNS_9FwdParamsE)
        .other          _ZN10layer_norm13ln_fwd_kernelINS_13Kernel_traitsIf13__nv_bfloat16fS2_fjLj512ELj1ELj4ELj1ELj16ENS_18Kernel_traits_baseILj512EfS2_fS2_fjLj128EEEEELb0ELb0ELb0ELb0EEEvNS_9FwdParamsE,@"STO_CUDA_ENTRY STV_DEFAULT"
_ZN10layer_norm13ln_fwd_kernelINS_13Kernel_traitsIf13__nv_bfloat16fS2_fjLj512ELj1ELj4ELj1ELj16ENS_18Kernel_traits_baseILj512EfS2_fS2_fjLj128EEEEELb0ELb0ELb0ELb0EEEvNS_9FwdParamsE:
.text._ZN10layer_norm13ln_fwd_kernelINS_13Kernel_traitsIf13__nv_bfloat16fS2_fjLj512ELj1ELj4ELj1ELj16ENS_18Kernel_traits_baseILj512EfS2_fS2_fjLj128EEEEELb0ELb0ELb0ELb0EEEvNS_9FwdParamsE:
        /* <DEDUP_REMOVED lines=32> */
.L_x_8001:
[----:B------:R-:W-:Y:S05]  /*0200*/  BSYNC.RECONVERGENT B1 ;  /* 0x0000000000017941 */ /* 0x000fea0003800200 */
.L_x_8000:
        /* <DEDUP_REMOVED lines=10> */
.L_x_7999:
        /* <DEDUP_REMOVED lines=20> */
.L_x_8002:
[----:B------:R-:W-:Y:S05]  /*03f0*/  BSYNC.RECONVERGENT B0 ;  /* 0x0000000000007941 */ /* 0x000fea0003800200 */
.L_x_7998:
[----:B------:R-:W1:Y:S02]  /*0400*/  LDCU UR4, c[0x0][0x384] ;  /* 0x00007080ff0477ac */ /* 0x000e640008000800 */
[----:B-1----:R-:W-:-:S13]  /*0410*/  ISETP.GE.AND P0, PT, R2, UR4, PT ;  /* 0x0000000402007c0c */ /* 0x002fda000bf06270 */
[----:B------:R-:W-:Y:S05]  /*0420*/  @P0 EXIT ;  /* 0x000000000000094d */ /* 0x000fea0003800000 */
[----:B------:R-:W1:Y:S01]  /*0430*/  LDCU.64 UR8, c[0x0][0x3e0] ;  /* 0x00007c00ff0877ac */ /* 0x000e620008000a00 */
[----:B------:R-:W3:Y:S01]  /*0440*/  LDCU.U8 UR4, c[0x0][0x410] ;  /* 0x00008200ff0477ac */ /* 0x000ee20008000000 */
[----:B------:R-:W4:Y:S01]  /*0450*/  LDCU UR12, c[0x0][0x388] ;  /* 0x00007100ff0c77ac */ /* 0x000f220008000800 */
[----:B------:R-:W0:Y:S01]  /*0460*/  LDCU UR5, c[0x0][0x448] ;  /* 0x00008900ff0577ac */ /* 0x000e220008000800 */
[----:B------:R-:W0:Y:S01]  /*0470*/  LDCU.64 UR10, c[0x0][0x3a0] ;  /* 0x00007400ff0a77ac */ /* 0x000e220008000a00 */
[----:B-1----:R-:W-:-:S04]  /*0480*/  ISETP.NE.U32.AND P0, PT, RZ, UR8, PT ;  /* 0x00000008ff007c0c */ /* 0x002fc8000bf05070 */
[----:B------:R-:W-:Y:S02]  /*0490*/  ISETP.NE.AND.EX P0, PT, RZ, UR9, PT, P0 ;  /* 0x00000009ff007c0c */ /* 0x000fe4000bf05300 */
[----:B0--34-:R-:W-:-:S13]  /*04a0*/  ISETP.NE.AND P1, PT, RZ, UR4, PT ;  /* 0x00000004ff007c0c */ /* 0x019fda000bf25270 */
.L_x_8016:
[----:B------:R-:W0:Y:S02]  /*04b0*/  @P0 LDC.64 R48, c[0x0][0x3e0] ;  /* 0x0000f800ff300b82 */ /* 0x000e240000000a00 */
[----:B0-----:R-:W-:-:S06]  /*04c0*/  @P0 IMAD.WIDE R48, R2, 0x2, R48 ;  /* 0x0000000202300825 */ /* 0x001fcc00078e0230 */
        /* <DEDUP_REMOVED lines=19> */
[----:B--2---:R-:W2:Y:S04]  /*0600*/  LDG.E.128 R4, desc[UR6][R58.64] ;  /* 0x000000063a047981 */ /* 0x004ea8000c1e1d00 */
[----:B------:R-:W3:Y:S01]  /*0610*/  LDG.E.128 R52, desc[UR6][R58.64+0x10] ;  /* 0x000010063a347981 */ /* 0x000ee2000c1e1d00 */
[C---:B-----5:R-:W-:Y:S02]  /*0620*/  SHF.L.U32 R61, R48.reuse, 0x10, RZ ;  /* 0x00000010303d7819 */ /* 0x060fe400000006ff */
[----:B------:R-:W-:Y:S02]  /*0630*/  PRMT R48, R48, 0x7632, R48 ;  /* 0x0000763230307816 */ /* 0x000fe40000000030 */
[----:B------:R-:W-:Y:S02]  /*0640*/  PRMT R60, R49, 0x7632, R60 ;  /* 0x00007632313c7816 */ /* 0x000fe4000000003c */
[----:B------:R-:W-:-:S02]  /*0650*/  SHF.L.U32 R48, R48, 0x10, RZ ;  /* 0x0000001030307819 */ /* 0x000fc400000006ff */
[----:B------:R-:W-:Y:S02]  /*0660*/  SHF.L.U32 R49, R49, 0x10, RZ ;  /* 0x0000001031317819 */ /* 0x000fe400000006ff */
[----:B------:R-:W-:Y:S01]  /*0670*/  SHF.L.U32 R60, R60, 0x10, RZ ;  /* 0x000000103c3c7819 */ /* 0x000fe200000006ff */
[-C--:B--2---:R-:W-:Y:S02]  /*0680*/  FFMA.FTZ R5, R48, R57.reuse, R5 ;  /* 0x0000003930057223 */ /* 0x084fe40000010005 */
[-C--:B------:R-:W-:Y:S01]  /*0690*/  FFMA.FTZ R6, R49, R57.reuse, R6 ;  /* 0x0000003931067223 */ /* 0x080fe20000010006 */
[C---:B------:R-:W-:Y:S01]  /*06a0*/  PRMT R48, R50.reuse, 0x7632, R48 ;  /* 0x0000763232307816 */ /* 0x040fe20000000030 */
[-C--:B------:R-:W-:Y:S01]  /*06b0*/  FFMA.FTZ R4, R61, R57.reuse, R4 ;  /* 0x000000393d047223 */ /* 0x080fe20000010004 */
[----:B------:R-:W-:Y:S01]  /*06c0*/  SHF.L.U32 R49, R50, 0x10, RZ ;  /* 0x0000001032317819 */ /* 0x000fe200000006ff */
[----:B------:R-:W-:Y:S01]  /*06d0*/  FFMA.FTZ R7, R60, R57, R7 ;  /* 0x000000393c077223 */ /* 0x000fe20000010007 */
[----:B------:R-:W-:-:S02]  /*06e0*/  PRMT R50, R51, 0x7632, R50 ;  /* 0x0000763233327816 */ /* 0x000fc40000000032 */
[----:B------:R-:W-:Y:S01]  /*06f0*/  SHF.L.U32 R48, R48, 0x10, RZ ;  /* 0x0000001030307819 */ /* 0x000fe200000006ff */
[-C--:B---3--:R-:W-:Y:S01]  /*0700*/  FFMA.FTZ R52, R49, R57.reuse, R52 ;  /* 0x0000003931347223 */ /* 0x088fe20000010034 */
[----:B------:R-:W-:Y:S02]  /*0710*/  SHF.L.U32 R51, R51, 0x10, RZ ;  /* 0x0000001033337819 */ /* 0x000fe400000006ff */
[----:B------:R-:W-:Y:S01]  /*0720*/  SHF.L.U32 R50, R50, 0x10, RZ ;  /* 0x0000001032327819 */ /* 0x000fe200000006ff */
[-C--:B------:R-:W-:Y:S02]  /*0730*/  FFMA.FTZ R53, R48, R57.reuse, R53 ;  /* 0x0000003930357223 */ /* 0x080fe40000010035 */
[-C--:B------:R-:W-:Y:S02]  /*0740*/  FFMA.FTZ R54, R51, R57.reuse, R54 ;  /* 0x0000003933367223 */ /* 0x080fe40000010036 */
[----:B------:R-:W-:Y:S01]  /*0750*/  FFMA.FTZ R55, R50, R57, R55 ;  /* 0x0000003932377223 */ /* 0x000fe20000010037 */
[----:B------:R-:W-:Y:S06]  /*0760*/  BRA `(.L_x_8006) ;  /* 0x0000000000507947 */ /* 0x000fec0003800000 */
.L_x_8005:
[C---:B--2--5:R-:W-:Y:S02]  /*0770*/  PRMT R5, R49.reuse, 0x7632, R5 ;  /* 0x0000763231057816 */ /* 0x064fe40000000005 */
        /* <DEDUP_REMOVED lines=19> */
.L_x_8006:
[----:B------:R-:W0:Y:S01]  /*08b0*/  LDC.64 R48, c[0x0][0x3a8] ;  /* 0x0000ea00ff307b82 */ /* 0x000e220000000a00 */
[C---:B------:R-:W-:Y:S01]  /*08c0*/  IADD3 R58, PT, PT, R0.reuse, 0x20, RZ ;  /* 0x00000020003a7810 */ /* 0x040fe20007ffe0ff */
[----:B0-----:R-:W-:-:S05]  /*08d0*/  IMAD.WIDE.U32 R48, R0, 0x20, R48 ;  /* 0x0000002000307825 */ /* 0x001fca00078e0030 */
[----:B------:R0:W-:Y:S04]  /*08e0*/  STG.E.128 desc[UR6][R48.64], R4 ;  /* 0x0000000430007986 */ /* 0x0001e8000c101d06 */
[----:B------:R0:W-:Y:S02]  /*08f0*/  STG.E.128 desc[UR6][R48.64+0x10], R52 ;  /* 0x0000103430007986 */ /* 0x0001e4000c101d06 */
.L_x_8004:
[----:B------:R-:W-:Y:S05]  /*0900*/  BSYNC.RECONVERGENT B0 ;  /* 0x0000000000007941 */ /* 0x000fea0003800200 */
.L_x_8003:
[----:B------:R-:W-:Y:S01]  /*0910*/  ISETP.GE.U32.AND P5, PT, R3, 0x40, PT ;  /* 0x000000400300780c */ /* 0x000fe20003fa6070 */
[----:B------:R-:W-:-:S12]  /*0920*/  BSSY.RECONVERGENT B0, `(.L_x_8007) ;  /* 0x0000039000007945 */ /* 0x000fd80003800200 */
[----:B------:R-:W-:Y:S05]  /*0930*/  @!P5 BRA `(.L_x_8008) ;  /* 0x0000000000dcd947 */ /* 0x000fea0003800000 */
[----:B------:R-:W1:Y:S02]  /*0940*/  LDC.64 R44, c[0x0][0x390] ;  /* 0x0000e400ff2c7b82 */ /* 0x000e640000000a00 */
[----:B-1----:R-:W-:-:S06]  /*0950*/  IMAD.WIDE.U32 R44, R58, 0x10, R44 ;  /* 0x000000103a2c7825 */ /* 0x002fcc00078e002c */
[----:B------:R-:W5:Y:S01]  /*0960*/  LDG.E.128 R44, desc[UR6][R44.64] ;  /* 0x000000062c2c7981 */ /* 0x000f62000c1e1d00 */
[----:B------:R-:W-:-:S04]  /*0970*/  UISETP.NE.U32.AND UP0, UPT, UR10, URZ, UPT ;  /* 0x000000ff0a00728c */ /* 0x000fc8000bf05070 */
[----:B------:R-:W-:-:S09]  /*0980*/  UISETP.NE.AND.EX UP0, UPT, UR11, URZ, UPT, UP0 ;  /* 0x000000ff0b00728c */ /* 0x000fd2000bf05300 */
[----:B------:R-:W-:Y:S05]  /*0990*/  BRA.U !UP0, `(.L_x_8009) ;  /* 0x0000000108647547 */ /* 0x000fea000b800000 */
[----:B------:R-:W1:Y:S02]  /*09a0*/  LDC.64 R60, c[0x0][0x3a0] ;  /* 0x0000e800ff3c7b82 */ /* 0x000e640000000a00 */
[----:B-1----:R-:W-:-:S05]  /*09b0*/  IMAD.WIDE.U32 R60, R58, 0x20, R60 ;  /* 0x000000203a3c7825 */ /* 0x002fca00078e003c */
[----:B------:R-:W3:Y:S04]  /*09c0*/  LDG.E.128 R40, desc[UR6][R60.64] ;  /* 0x000000063c287981 */ /* 0x000ee8000c1e1d00 */
[----:B0-----:R-:W4:Y:S01]  /*09d0*/  LDG.E.128 R48, desc[UR6][R60.64+0x10] ;  /* 0x000010063c307981 */ /* 0x001f22000c1e1d00 */
[C---:B-----5:R-:W-:Y:S02]  /*09e0*/  SHF.L.U32 R59, R44.reuse, 0x10, RZ ;  /* 0x000000102c3b7819 */ /* 0x060fe400000006ff */
[----:B------:R-:W-:-:S04]  /*09f0*/  PRMT R44, R44, 0x7632, R44 ;  /* 0x000076322c2c7816 */ /* 0x000fc8000000002c */
[----:B------:R-:W-:-:S05]  /*0a00*/  SHF.L.U32 R44, R44, 0x10, RZ ;  /* 0x000000102c2c7819 */ /* 0x000fca00000006ff */
[-C--:B---3--:R-:W-:Y:S01]  /*0a10*/  FFMA.FTZ R41, R44, R57.reuse, R41 ;  /* 0x000000392c297223 */ /* 0x088fe20000010029 */
[----:B------:R-:W-:Y:S01]  /*0a20*/  PRMT R44, R45, 0x7632, R44 ;  /* 0x000076322d2c7816 */ /* 0x000fe2000000002c */
[-C--:B------:R-:W-:Y:S01]  /*0a30*/  FFMA.FTZ R40, R59, R57.reuse, R40 ;  /* 0x000000393b287223 */ /* 0x080fe20000010028 */
[----:B------:R-:W-:Y:S02]  /*0a40*/  SHF.L.U32 R45, R45, 0x10, RZ ;  /* 0x000000102d2d7819 */ /* 0x000fe400000006ff */
[----:B------:R-:W-:Y:S02]  /*0a50*/  SHF.L.U32 R44, R44, 0x10, RZ ;  /* 0x000000102c2c7819 */ /* 0x000fe400000006ff */
[----:B------:R-:W-:Y:S01]  /*0a60*/  PRMT R59, R47, 0x7632, R59 ;  /* 0x000076322f3b7816 */ /* 0x000fe2000000003b */
[-C--:B------:R-:W-:Y:S01]  /*0a70*/  FFMA.FTZ R42, R45, R57.reuse, R42 ;  /* 0x000000392d2a7223 */ /* 0x080fe2000001002a */
[----:B------:R-:W-:Y:S01]  /*0a80*/  SHF.L.U32 R45, R46, 0x10, RZ ;  /* 0x000000102e2d7819 */ /* 0x000fe200000006ff */
[----:B------:R-:W-:Y:S01]  /*0a90*/  FFMA.FTZ R43, R44, R57, R43 ;  /* 0x000000392c2b7223 */ /* 0x000fe2000001002b */
[----:B------:R-:W-:-:S02]  /*0aa0*/  PRMT R44, R46, 0x7632, R44 ;  /* 0x000076322e2c7816 */ /* 0x000fc4000000002c */
[----:B------:R-:W-:Y:S02]  /*0ab0*/  SHF.L.U32 R47, R47, 0x10, RZ ;  /* 0x000000102f2f7819 */ /* 0x000fe400000006ff */
[----:B------:R-:W-:Y:S01]  /*0ac0*/  SHF.L.U32 R46, R44, 0x10, RZ ;  /* 0x000000102c2e7819 */ /* 0x000fe200000006ff */
[----:B----4-:R-:W-:Y:S01]  /*0ad0*/  FFMA.FTZ R44, R45, R57, R48 ;  /* 0x000000392d2c7223 */ /* 0x010fe20000010030 */
[----:B------:R-:W-:-:S03]  /*0ae0*/  SHF.L.U32 R60, R59, 0x10, RZ ;  /* 0x000000103b3c7819 */ /* 0x000fc600000006ff */
[-C--:B------:R-:W-:Y:S01]  /*0af0*/  FFMA.FTZ R45, R46, R57.reuse, R49 ;  /* 0x000000392e2d7223 */ /* 0x080fe20000010031 */
[-C--:B------:R-:W-:Y:S01]  /*0b00*/  FFMA.FTZ R46, R47, R57.reuse, R50 ;  /* 0x000000392f2e7223 */ /* 0x080fe20000010032 */
[----:B------:R-:W-:Y:S01]  /*0b10*/  FFMA.FTZ R47, R60, R57, R51 ;  /* 0x000000393c2f7223 */ /* 0x000fe20000010033 */
[----:B------:R-:W-:Y:S06]  /*0b20*/  BRA `(.L_x_8010) ;  /* 0x0000000000507947 */ /* 0x000fec0003800000 */
.L_x_8009:
        /* <DEDUP_REMOVED lines=8> */
[----:B------:R-:W-:Y:S02]  /*0bb0*/  SHF.L.U32 R47, R47, 0x10, RZ ;  /* 0x000000102f2f7819 */ /* 0x000fe400000006ff */
[----:B0-----:R-:W-:Y:S01]  /*0bc0*/  SHF.L.U32 R48, R40, 0x10, RZ ;  /* 0x0000001028307819 */ /* 0x001fe200000006ff */
        /* <DEDUP_REMOVED lines=9> */
[----:B------:R-:W-:-:S07]  /*0c60*/  FMUL.FTZ R47, R49, R57 ;  /* 0x00000039312f7220 */ /* 0x000fce0000410000 */
.L_x_8010:
[----:B------:R-:W0:Y:S02]  /*0c70*/  LDC.64 R48, c[0x0][0x3a8] ;  /* 0x0000ea00ff307b82 */ /* 0x000e240000000a00 */
[----:B0-----:R-:W-:-:S05]  /*0c80*/  IMAD.WIDE.U32 R48, R58, 0x20, R48 ;  /* 0x000000203a307825 */ /* 0x001fca00078e0030 */
[----:B------:R1:W-:Y:S04]  /*0c90*/  STG.E.128 desc[UR6][R48.64], R40 ;  /* 0x0000002830007986 */ /* 0x0003e8000c101d06 */
[----:B------:R1:W-:Y:S02]  /*0ca0*/  STG.E.128 desc[UR6][R48.64+0x10], R44 ;  /* 0x0000102c30007986 */ /* 0x0003e4000c101d06 */
.L_x_8008:
[----:B------:R-:W-:Y:S05]  /*0cb0*/  BSYNC.RECONVERGENT B0 ;  /* 0x0000000000007941 */ /* 0x000fea0003800200 */
.L_x_8007:
        /* <DEDUP_REMOVED lines=50> */
[----:B------:R-:W-:Y:S01]  /*0fe0*/  FSEL R48, R50, RZ, P4 ;  /* 0x000000ff32307208 */ /* 0x000fe20002000000 */
        /* <DEDUP_REMOVED lines=24> */
.L_x_8028:
[----:B-1----:R-:W-:Y:S01]  /*1170*/  FADD.FTZ R59, R48, R59 ;  /* 0x0000003b303b7221 */ /* 0x002fe20000010000 */
[----:B0-----:R-:W-:Y:S01]  /*1180*/  FMUL.FTZ R48, R61, R61 ;  /* 0x0000003d3d307220 */ /* 0x001fe20000410000 */
[----:B------:R-:W0:Y:S01]  /*1190*/  @!P3 LDC.64 R50, c[0x0][0x3c0] ;  /* 0x0000f000ff32bb82 */ /* 0x000e220000000a00 */
[----:B------:R-:W-:Y:S01]  /*11a0*/  BSSY.RECONVERGENT B0, `(.L_x_8012) ;  /* 0x000002c000007945 */ /* 0x000fe20003800200 */
[----:B------:R-:W-:Y:S02]  /*11b0*/  FFMA.FTZ R58, R59, R58, UR5 ;  /* 0x000000053b3a7e23 */ /* 0x000fe4000801003a */
[----:B------:R-:W-:-:S05]  /*11c0*/  FSEL R49, R48, RZ, P1 ;  /* 0x000000ff30317208 */ /* 0x000fca0000800000 */
[----:B------:R-:W-:Y:S02]  /*11d0*/  FADD.FTZ R57, R58, R49 ;  /* 0x000000313a397221 */ /* 0x000fe40000010000 */
[----:B------:R-:W1:Y:S04]  /*11e0*/  @!P3 LDC.64 R48, c[0x0][0x3c8] ;  /* 0x0000f200ff30bb82 */ /* 0x000e680000000a00 */
[----:B------:R-:W3:Y:S01]  /*11f0*/  MUFU.RSQ R57, R57 ;  /* 0x0000003900397308 */ /* 0x000ee20000001400 */
[----:B0-----:R-:W-:-:S05]  /*1200*/  @!P3 IMAD.WIDE R50, R2, 0x4, R50 ;  /* 0x000000040232b825 */ /* 0x001fca00078e0232 */
[----:B------:R0:W-:Y:S01]  /*1210*/  @!P3 STG.E desc[UR6][R50.64], R61 ;  /* 0x0000003d3200b986 */ /* 0x0001e2000c101906 */
[----:B-1----:R-:W-:-:S05]  /*1220*/  @!P3 IMAD.WIDE R48, R2, 0x4, R48 ;  /* 0x000000040230b825 */ /* 0x002fca00078e0230 */
[----:B---3--:R1:W-:Y:S01]  /*1230*/  @!P3 STG.E desc[UR6][R48.64], R57 ;  /* 0x000000393000b986 */ /* 0x0083e2000c101906 */
[----:B0-----:R-:W-:Y:S01]  /*1240*/  FSEL R61, R61, RZ, !P1 ;  /* 0x000000ff3d3d7208 */ /* 0x001fe20004800000 */
[----:B------:R-:W-:Y:S06]  /*1250*/  @!P4 BRA `(.L_x_8013) ;  /* 0x000000000080c947 */ /* 0x000fec0003800000 */
[--C-:B-1----:R-:W-:Y:S01]  /*1260*/  FADD.FTZ R48, R4, -R61.reuse ;  /* 0x8000003d04307221 */ /* 0x102fe20000010000 */
[--C-:B------:R-:W-:Y:S01]  /*1270*/  FADD.FTZ R58, R6, -R61.reuse ;  /* 0x8000003d063a7221 */ /* 0x100fe20000010000 */
[--C-:B------:R-:W-:Y:S02]  /*1280*/  FADD.FTZ R60, R7, -R61.reuse ;  /* 0x8000003d073c7221 */ /* 0x100fe40000010000 */
[----:B------:R-:W-:Y:S01]  /*1290*/  FMUL.FTZ R49, R57, R48 ;  /* 0x0000003039317220 */ /* 0x000fe20000410000 */
[--C-:B------:R-:W-:Y:S01]  /*12a0*/  FADD.FTZ R48, R5, -R61.reuse ;  /* 0x8000003d05307221 */ /* 0x100fe20000010000 */
[C---:B------:R-:W-:Y:S01]  /*12b0*/  FMUL.FTZ R51, R57.reuse, R58 ;  /* 0x0000003a39337220 */ /* 0x040fe20000410000 */
[----:B------:R-:W-:Y:S01]  /*12c0*/  FMUL.FTZ R60, R57, R60 ;  /* 0x0000003c393c7220 */ /* 0x000fe20000410000 */
[----:B------:R-:W-:Y:S01]  /*12d0*/  FADD.FTZ R58, R53, -R61 ;  /* 0x8000003d353a7221 */ /* 0x000fe20000010000 */
[----:B------:R-:W-:Y:S01]  /*12e0*/  FMUL.FTZ R50, R57, R48 ;  /* 0x0000003039327220 */ /* 0x000fe20000410000 */
[----:B-----5:R-:W-:Y:S01]  /*12f0*/  FFMA.FTZ R48, R49, R36, R28 ;  /* 0x0000002431307223 */ /* 0x020fe2000001001c */
[----:B------:R-:W-:Y:S01]  /*1300*/  FFMA.FTZ R51, R51, R38, R30 ;  /* 0x0000002633337223 */ /* 0x000fe2000001001e */
[----:B------:R-:W-:Y:S01]  /*1310*/  FFMA.FTZ R60, R60, R39, R31 ;  /* 0x000000273c3c7223 */ /* 0x000fe2000001001f */
[----:B------:R-:W-:Y:S01]  /*1320*/  FFMA.FTZ R49, R50, R37, R29 ;  /* 0x0000002532317223 */ /* 0x000fe2000001001d */
[----:B------:R-:W-:Y:S01]  /*1330*/  FADD.FTZ R50, R52, -R61 ;  /* 0x8000003d34327221 */ /* 0x000fe20000010000 */
[----:B------:R-:W-:-:S03]  /*1340*/  FMUL.FTZ R58, R57, R58 ;  /* 0x0000003a393a7220 */ /* 0x000fc60000410000 */
[----:B------:R-:W-:Y:S02]  /*1350*/  F2FP.BF16.F32.PACK_AB R48, R49, R48 ;  /* 0x000000303130723e */ /* 0x000fe400000010ff */
[----:B------:R-:W-:Y:S01]  /*1360*/  F2FP.BF16.F32.PACK_AB R49, R60, R51 ;  /* 0x000000333c31723e */ /* 0x000fe200000010ff */
[----:B------:R-:W-:Y:S01]  /*1370*/  FMUL.FTZ R51, R57, R50 ;  /* 0x0000003239337220 */ /* 0x000fe20000410000 */
[----:B------:R-:W-:-:S03]  /*1380*/  FADD.FTZ R60, R55, -R61 ;  /* 0x8000003d373c7221 */ /* 0x000fc60000010000 */
[----:B------:R-:W-:Y:S01]  /*1390*/  FFMA.FTZ R50, R51, R32, R24 ;  /* 0x0000002033327223 */ /* 0x000fe20000010018 */
[----:B------:R-:W-:Y:S01]  /*13a0*/  FFMA.FTZ R51, R58, R33, R25 ;  /* 0x000000213a337223 */ /* 0x000fe20000010019 */
[----:B------:R-:W-:Y:S01]  /*13b0*/  FADD.FTZ R58, R54, -R61 ;  /* 0x8000003d363a7221 */ /* 0x000fe20000010000 */
[----:B------:R-:W-:-:S03]  /*13c0*/  FMUL.FTZ R60, R57, R60 ;  /* 0x0000003c393c7220 */ /* 0x000fc60000410000 */
[----:B------:R-:W-:Y:S01]  /*13d0*/  F2FP.BF16.F32.PACK_AB R50, R51, R50 ;  /* 0x000000323332723e */ /* 0x000fe200000010ff */
[----:B------:R-:W-:Y:S01]  /*13e0*/  FMUL.FTZ R51, R57, R58 ;  /* 0x0000003a39337220 */ /* 0x000fe20000410000 */
[----:B------:R-:W-:Y:S01]  /*13f0*/  FFMA.FTZ R60, R60, R35, R27 ;  /* 0x000000233c3c7223 */ /* 0x000fe2000001001b */
[----:B------:R-:W0:Y:S02]  /*1400*/  LDC.64 R58, c[0x0][0x428] ;  /* 0x00010a00ff3a7b82 */ /* 0x000e240000000a00 */
[----:B------:R-:W-:-:S05]  /*1410*/  FFMA.FTZ R51, R51, R34, R26 ;  /* 0x0000002233337223 */ /* 0x000fca000001001a */
[----:B------:R-:W-:Y:S01]  /*1420*/  F2FP.BF16.F32.PACK_AB R51, R60, R51 ;  /* 0x000000333c33723e */ /* 0x000fe200000010ff */
[C---:B0-----:R-:W-:Y:S01]  /*1430*/  IMAD.WIDE.U32 R58, R0.reuse, 0x10, R58 ;  /* 0x00000010003a7825 */ /* 0x041fe200078e003a */
[----:B------:R-:W-:-:S04]  /*1440*/  IADD3 R0, PT, PT, R0, 0x20, RZ ;  /* 0x0000002000007810 */ /* 0x000fc80007ffe0ff */
[----:B------:R0:W-:Y:S03]  /*1450*/  STG.E.128 desc[UR6][R58.64], R48 ;  /* 0x000000303a007986 */ /* 0x0001e6000c101d06 */
.L_x_8013:
[----:B------:R-:W-:Y:S05]  /*1460*/  BSYNC.RECONVERGENT B0 ;  /* 0x0000000000007941 */ /* 0x000fea0003800200 */
.L_x_8012:
[----:B------:R-:W-:Y:S04]  /*1470*/  BSSY.RECONVERGENT B0, `(.L_x_8014) ;  /* 0x0000021000007945 */ /* 0x000fe80003800200 */
[----:B------:R-:W-:Y:S05]  /*1480*/  @!P5 BRA `(.L_x_8015) ;  /* 0x00000000007cd947 */ /* 0x000fea0003800000 */
[--C-:B0-----:R-:W-:Y:S01]  /*1490*/  FADD.FTZ R50, R42, -R61.reuse ;  /* 0x8000003d2a327221 */ /* 0x101fe20000010000 */
[--C-:B------:R-:W-:Y:S01]  /*14a0*/  FADD.FTZ R59, R44, -R61.reuse ;  /* 0x8000003d2c3b7221 */ /* 0x100fe20000010000 */
[--C-:B-1----:R-:W-:Y:S01]  /*14b0*/  FADD.FTZ R48, R40, -R61.reuse ;  /* 0x8000003d28307221 */ /* 0x102fe20000010000 */
        /* <DEDUP_REMOVED lines=19> */
[----:B------:R-:W-:-:S02]  /*15f0*/  FFMA.FTZ R61, R61, R19, R11 ;  /* 0x000000133d3d7223 */ /* 0x000fc4000001000b */
[----:B------:R-:W-:Y:S02]  /*1600*/  F2FP.BF16.F32.PACK_AB R49, R58, R57 ;  /* 0x000000393a31723e */ /* 0x000fe400000010ff */
[----:B------:R-:W-:Y:S02]  /*1610*/  F2FP.BF16.F32.PACK_AB R48, R59, R48 ;  /* 0x000000303b30723e */ /* 0x000fe400000010ff */
[----:B------:R-:W0:Y:S01]  /*1620*/  LDC.64 R58, c[0x0][0x428] ;  /* 0x00010a00ff3a7b82 */ /* 0x000e220000000a00 */
[----:B------:R-:W-:Y:S01]  /*1630*/  F2FP.BF16.F32.PACK_AB R51, R61, R51 ;  /* 0x000000333d33723e */ /* 0x000fe200000010ff */
[----:B------:R-:W-:-:S05]  /*1640*/  FFMA.FTZ R61, R60, R17, R9 ;  /* 0x000000113c3d7223 */ /* 0x000fca0000010009 */
[----:B------:R-:W-:Y:S01]  /*1650*/  F2FP.BF16.F32.PACK_AB R50, R61, R50 ;  /* 0x000000323d32723e */ /* 0x000fe200000010ff */
[----:B0-----:R-:W-:-:S05]  /*1660*/  IMAD.WIDE.U32 R58, R0, 0x10, R58 ;  /* 0x00000010003a7825 */ /* 0x001fca00078e003a */
[----:B------:R3:W-:Y:S02]  /*1670*/  STG.E.128 desc[UR6][R58.64], R48 ;  /* 0x000000303a007986 */ /* 0x0007e4000c101d06 */
.L_x_8015:
[----:B------:R-:W-:Y:S05]  /*1680*/  BSYNC.RECONVERGENT B0 ;  /* 0x0000000000007941 */ /* 0x000fea0003800200 */
.L_x_8014:
[----:B01-3--:R-:W0:Y:S02]  /*1690*/  LDC.64 R48, c[0x0][0x380] ;  /* 0x0000e000ff307b82 */ /* 0x00be240000000a00 */
[----:B0-----:R-:W-:-:S04]  /*16a0*/  LEA R2, R48, R2, 0x2 ;  /* 0x0000000230027211 */ /* 0x001fc800078e10ff */
[----:B------:R-:W-:-:S13]  /*16b0*/  ISETP.GE.AND P2, PT, R2, R49, PT ;  /* 0x000000310200720c */ /* 0x000fda0003f46270 */
[----:B------:R-:W-:Y:S05]  /*16c0*/  @!P2 BRA `(.L_x_8016) ;  /* 0xffffffec0078a947 */ /* 0x000fea000383ffff */
[----:B------:R-:W-:Y:S05]  /*16d0*/  EXIT ;  /* 0x000000000000794d */ /* 0x000fea0003800000 */
.L_x_8011:
        /* <DEDUP_REMOVED lines=8> */
.L_x_8018:
[----:B------:R-:W-:Y:S05]  /*1760*/  BSYNC B0 ;  /* 0x0000000000007941 */ /* 0x000fea0003800000 */
.L_x_8017:
        /* <DEDUP_REMOVED lines=8> */
.L_x_8019:
[----:B------:R-:W-:Y:S02]  /*17f0*/  HFMA2 R57, -RZ, RZ, 0, 2.384185791015625e-07 ;  /* 0x00000004ff397431 */ /* 0x000fe400000001ff */
[----:B------:R-:W-:-:S07]  /*1800*/  FADD.FTZ R60, R60, R59 ;  /* 0x0000003b3c3c7221 */ /* 0x000fce0000010000 */
[----:B------:R-:W-:Y:S05]  /*1810*/  WARPSYNC.COLLECTIVE R50, `(.L_x_8020) ;  /* 0x0000000032087348 */ /* 0x000fea0003c00000 */
[----:B------:R0:W1:Y:S02]  /*1820*/  SHFL.BFLY P6, R59, R60, R57, R51 ;  /* 0x0c0000393c3b7389 */ /* 0x00006400000c0033 */
[----:B01----:R-:W-:Y:S05]  /*1830*/  ENDCOLLECTIVE ;  /* 0x000000000000791b */ /* 0x003fea0003800000 */
.L_x_8020:
[----:B------:R-:W-:Y:S02]  /*1840*/  HFMA2 R57, -RZ, RZ, 0, 4.76837158203125e-07 ;  /* 0x00000008ff397431 */ /* 0x000fe400000001ff */
[----:B------:R-:W-:-:S05]  /*1850*/  FADD.FTZ R48, R60, R59 ;  /* 0x0000003b3c307221 */ /* 0x000fca0000010000 */
[----:B------:R-:W-:-:S07]  /*1860*/  MOV R60, R48 ;  /* 0x00000030003c7202 */ /* 0x000fce0000000f00 */
[----:B------:R-:W-:Y:S05]  /*1870*/  WARPSYNC.COLLECTIVE R50, `(.L_x_8021) ;  /* 0x0000000032087348 */ /* 0x000fea0003c00000 */
[----:B------:R0:W1:Y:S02]  /*1880*/  SHFL.BFLY P6, R59, R60, R57, R51 ;  /* 0x0c0000393c3b7389 */ /* 0x00006400000c0033 */
[----:B01----:R-:W-:Y:S05]  /*1890*/  ENDCOLLECTIVE ;  /* 0x000000000000791b */ /* 0x003fea0003800000 */
.L_x_8021:
[----:B------:R-:W-:Y:S02]  /*18a0*/  HFMA2 R57, -RZ, RZ, 0, 9.5367431640625e-07 ;  /* 0x00000010ff397431 */ /* 0x000fe400000001ff */
[----:B------:R-:W-:-:S05]  /*18b0*/  FADD.FTZ R49, R48, R59 ;  /* 0x0000003b30317221 */ /* 0x000fca0000010000 */
[----:B------:R-:W-:-:S07]  /*18c0*/  MOV R60, R49 ;  /* 0x00000031003c7202 */ /* 0x000fce0000000f00 */
[----:B------:R-:W-:Y:S05]  /*18d0*/  WARPSYNC.COLLECTIVE R50, `(.L_x_8022) ;  /* 0x0000000032087348 */ /* 0x000fea0003c00000 */
[----:B------:R0:W1:Y:S02]  /*18e0*/  SHFL.BFLY P6, R59, R60, R57, R51 ;  /* 0x0c0000393c3b7389 */ /* 0x00006400000c0033 */
[----:B01----:R-:W-:Y:S05]  /*18f0*/  ENDCOLLECTIVE ;  /* 0x000000000000791b */ /* 0x003fea0003800000 */
.L_x_8022:
        /* <DEDUP_REMOVED lines=41> */
.L_x_8023:
[----:B------:R-:W-:Y:S02]  /*1b90*/  HFMA2 R57, -RZ, RZ, 0, 1.1920928955078125e-07 ;  /* 0x00000002ff397431 */ /* 0x000fe400000001ff */
[----:B------:R-:W-:-:S05]  /*1ba0*/  FADD.FTZ R49, R48, R59 ;  /* 0x0000003b30317221 */ /* 0x000fca0000010000 */
[----:B------:R-:W-:-:S07]  /*1bb0*/  MOV R60, R49 ;  /* 0x00000031003c7202 */ /* 0x000fce0000000f00 */
[----:B------:R-:W-:Y:S05]  /*1bc0*/  WARPSYNC.COLLECTIVE R50, `(.L_x_8024) ;  /* 0x0000000032087348 */ /* 0x000fea0003c00000 */
[----:B------:R0:W1:Y:S02]  /*1bd0*/  SHFL.BFLY P6, R59, R60, R57, R51 ;  /* 0x0c0000393c3b7389 */ /* 0x00006400000c0033 */
[----:B01----:R-:W-:Y:S05]  /*1be0*/  ENDCOLLECTIVE ;  /* 0x000000000000791b */ /* 0x003fea0003800000 */
.L_x_8024:
[----:B------:R-:W-:Y:S01]  /*1bf0*/  MOV R57, 0x4 ;  /* 0x0000000400397802 */ /* 0x000fe20000000f00 */
[----:B------:R-:W-:-:S07]  /*1c00*/  FADD.FTZ R60, R49, R59 ;  /* 0x0000003b313c7221 */ /* 0x000fce0000010000 */
[----:B------:R-:W-:Y:S05]  /*1c10*/  WARPSYNC.COLLECTIVE R50, `(.L_x_8025) ;  /* 0x0000000032087348 */ /* 0x000fea0003c00000 */
[----:B------:R0:W1:Y:S02]  /*1c20*/  SHFL.BFLY P6, R59, R60, R57, R51 ;  /* 0x0c0000393c3b7389 */ /* 0x00006400000c0033 */
[----:B01----:R-:W-:Y:S05]  /*1c30*/  ENDCOLLECTIVE ;  /* 0x000000000000791b */ /* 0x003fea0003800000 */
.L_x_8025:
[----:B------:R-:W-:Y:S02]  /*1c40*/  HFMA2 R57, -RZ, RZ, 0, 4.76837158203125e-07 ;  /* 0x00000008ff397431 */ /* 0x000fe400000001ff */
[----:B------:R-:W-:-:S07]  /*1c50*/  FADD.FTZ R60, R60, R59 ;  /* 0x0000003b3c3c7221 */ /* 0x000fce0000010000 */
[----:B------:R-:W-:Y:S05]  /*1c60*/  WARPSYNC.COLLECTIVE R50, `(.L_x_8026) ;  /* 0x0000000032087348 */ /* 0x000fea0003c00000 */
[----:B------:R0:W1:Y:S02]  /*1c70*/  SHFL.BFLY P6, R59, R60, R57, R51 ;  /* 0x0c0000393c3b7389 */ /* 0x00006400000c0033 */
[----:B01----:R-:W-:Y:S05]  /*1c80*/  ENDCOLLECTIVE ;  /* 0x000000000000791b */ /* 0x003fea0003800000 */
.L_x_8026:
[----:B------:R-:W-:Y:S02]  /*1c90*/  HFMA2 R57, -RZ, RZ, 0, 9.5367431640625e-07 ;  /* 0x00000010ff397431 */ /* 0x000fe400000001ff */
[----:B------:R-:W-:-:S05]  /*1ca0*/  FADD.FTZ R48, R60, R59 ;  /* 0x0000003b3c307221 */ /* 0x000fca0000010000 */
[----:B------:R-:W-:-:S07]  /*1cb0*/  MOV R60, R48 ;  /* 0x00000030003c7202 */ /* 0x000fce0000000f00 */
[----:B------:R-:W-:Y:S05]  /*1cc0*/  WARPSYNC.COLLECTIVE R50, `(.L_x_8027) ;  /* 0x0000000032087348 */ /* 0x000fea0003c00000 */
[----:B------:R0:W1:Y:S02]  /*1cd0*/  SHFL.BFLY P6, R59, R60, R57, R51 ;  /* 0x0c0000393c3b7389 */ /* 0x00006400000c0033 */
[----:B01----:R-:W-:Y:S05]  /*1ce0*/  ENDCOLLECTIVE ;  /* 0x000000000000791b */ /* 0x003fea0003800000 */
.L_x_8027:
[----:B------:R-:W-:Y:S05]  /*1cf0*/  BRA `(.L_x_8028) ;  /* 0xfffffff4001c7947 */ /* 0x000fea000383ffff */
.L_x_8029:
        /* <DEDUP_REMOVED lines=16> */
.L_x_20285:


//--------------------- .text._ZN10layer_norm13ln_fwd_kernelINS_13Kernel_traitsIf13__nv_bfloat16fS2_fjLj512ELj1ELj4ELj1ELj16ENS_18Kernel_traits_baseILj512EfS2_fS2_fjLj128EEEEELb0ELb0ELb0ELb1EEEvNS_9FwdParamsE --------------------------
	.section	.text._ZN10layer_norm13ln_fwd_kernelINS_13Kernel_traitsIf13__nv_bfloat16fS2_fjLj512ELj1ELj4ELj1ELj16ENS_18Kernel_traits_baseILj512EfS2_fS2_fjLj128EEEEELb0ELb0ELb0ELb1EEEvNS_9FwdParamsE,"ax",@progbits
	.align	128
        .global         _ZN10layer_norm13ln_fwd_kernelINS_13Kernel_traitsIf13__nv_bfloat16fS2_fjLj512ELj1ELj4ELj1ELj16ENS_18Kernel_traits_baseILj512EfS2_fS2_fjLj128EEEEELb0ELb0ELb0ELb1EEEvNS_9FwdParamsE
        .type           _ZN10layer_norm13ln_fwd_kernelINS_13Kernel_traitsIf13__nv_bfloat16fS2_fjLj512ELj1ELj4ELj1ELj16ENS_18Kernel_traits_baseILj512EfS2_fS2_fjLj128EEEEELb0ELb0ELb0ELb1EEEvNS_9FwdParamsE,@function
        .size           _ZN10layer_norm13ln_fwd_kernelINS_13Kernel_traitsIf13__nv_bfloat16fS2_fjLj512ELj1ELj4ELj1ELj16ENS_18Kernel_traits_baseILj512EfS2_fS2_fjLj128EEEEELb0ELb0ELb0ELb1EEEvNS_9FwdParamsE,(.L_x_20286 - _ZN10layer_norm13ln_fwd_kernelINS_13Kernel_traitsIf13__nv_bfloat16fS2_fjLj512ELj1ELj4ELj1ELj16ENS_18Kernel_traits_baseILj512EfS2_fS2_fjLj128EEEEELb0ELb0ELb0ELb1EEEvNS_9FwdParamsE)
        .other          _ZN10layer_norm13ln_fwd_kernelINS_13Kernel_traitsIf13__nv_bfloat16fS2_fjLj512ELj1ELj4ELj1ELj16ENS_18Kernel_traits_baseILj512EfS2_fS2_fjLj128EEEEELb0ELb0ELb0ELb1EEEvNS_9FwdParamsE,@"STO_CUDA_ENTRY STV_DEFAULT"
_ZN10layer_norm13ln_fwd_kernelINS_13Kernel_traitsIf13__nv_bfloat16fS2_fjLj512ELj1ELj4ELj1ELj16ENS_18Kernel_traits_baseILj512EfS2_fS2_fjLj128EEEEELb0ELb0ELb0ELb1EEEvNS_9FwdParamsE:
.text._ZN10layer_norm13ln_fwd_kernelINS_13Kernel_traitsIf13__nv_bfloat16fS2_fjLj512ELj1ELj4ELj1ELj16ENS_18Kernel_traits_baseILj512EfS2_fS2_fjLj128EEEEELb0ELb0ELb0ELb1EEEvNS_9FwdParamsE:
        /* <DEDUP_REMOVED lines=13> */
[----:B------:R-:W4:Y:S04]  /*00d0*/  LDG.E.128 R32, desc[UR6][R2.64+0x10] ;  /* 0x0000100602207981 */ /* 0x000f28000c1e1d00 */
[----:B------:R0:W5:Y:S04]  /*00e0*/  LDG.E.128 R28, desc[UR6][R2.64+0x400] ;  /* 0x00040006021c7981 */ /* 0x000168000c1e1d00 */
[----:B------:R0:W5:Y:S01]  /*00f0*/  LDG.E.128 R24, desc[UR6][R2.64+0x410] ;  /* 0x0004100602187981 */ /* 0x000162000c1e1d00 */
[----:B--2---:R-:W-:-:S05]  /*0100*/  @P0 IMAD.WIDE.U32 R6, R61, 0x20, R6 ;  /* 0x000000203d060825 */ /* 0x004fca00078e0006 */
[----:B------:R2:W5:Y:S04]  /*0110*/  @P0 LDG.E.128 R8, desc[UR6][R6.64] ;  /* 0x0000000606080981 */ /* 0x000568000c1e1d00 */
[----:B------:R2:W5:Y:S04]  /*0120*/  @P0 LDG.E.128 R12, desc[UR6][R6.64+0x10] ;  /* 0x00001006060c0981 */ /* 0x000568000c1e1d00 */
        /* <DEDUP_REMOVED lines=11> */
[----:B------:R-:W-:Y:S02]  /*01e0*/  @!P0 MOV R60, R36 ;  /* 0x00000024003c8202 */ /* 0x000fe40000000f00 */
[----:B------:R-:W-:Y:S02]  /*01f0*/  @!P0 MOV R56, R37 ;  /* 0x0000002500388202 */ /* 0x000fe40000000f00 */
[----:B------:R-:W-:Y:S02]  /*0200*/  @!P0 MOV R55, R38 ;  /* 0x0000002600378202 */ /* 0x000fe40000000f00 */
[----:B------:R-:W-:Y:S02]  /*0210*/  @!P0 MOV R54, R39 ;  /* 0x0000002700368202 */ /* 0x000fe40000000f00 */
[----:B------:R-:W-:Y:S02]  /*0220*/  @!P0 MOV R53, R32 ;  /* 0x0000002000358202 */ /* 0x000fe40000000f00 */
[----:B------:R-:W-:-:S02]  /*0230*/  @P0 MOV R52, R33 ;  /* 0x0000002100340202 */ /* 0x000fc40000000f00 */
[----:B------:R-:W-:Y:S01]  /*0240*/  @P0 MOV R50, R34 ;  /* 0x0000002200320202 */ /* 0x000fe20000000f00 */
[----:B--2---:R-:W-:Y:S06]  /*0250*/  @P1 EXIT ;  /* 0x000000000000194d */ /* 0x004fec0003800000 */
[----:B------:R-:W0:Y:S01]  /*0260*/  LDCU.64 UR4, c[0x0][0x3e0] ;  /* 0x00007c00ff0477ac */ /* 0x000e220008000a00 */
        /* <DEDUP_REMOVED lines=16> */
[----:B------:R-:W-:Y:S01]  /*0370*/  @P0 MOV R0, R27 ;  /* 0x0000001b00000202 */ /* 0x000fe20000000f00 */
        /* <DEDUP_REMOVED lines=14> */
[----:B0-----:R-:W-:Y:S06]  /*0460*/  BRA.U !UP0, `(.L_x_8030) ;  /* 0x0000001108387547 */ /* 0x001fec000b800000 */
[----:B------:R-:W0:Y:S01]  /*0470*/  LDCU.64 UR8, c[0x0][0x3a0] ;  /* 0x00007400ff0877ac */ /* 0x000e220008000a00 */
[----:B------:R-:W1:Y:S01]  /*0480*/  LDCU UR5, c[0x0][0x388] ;  /* 0x00007100ff0577ac */ /* 0x000e620008000800 */
[----:B------:R-:W2:Y:S01]  /*0490*/  LDCU UR10, c[0x0][0x448] ;  /* 0x00008900ff0a77ac */ /* 0x000ea20008000800 */
[----:B0-----:R-:W-:-:S04]  /*04a0*/  UISETP.NE.U32.AND UP0, UPT, UR8, URZ, UPT ;  /* 0x000000ff0800728c */ /* 0x001fc8000bf05070 */
[----:B-12---:R-:W-:-:S11]  /*04b0*/  UISETP.NE.AND.EX UP0, UPT, UR9, URZ, UPT, UP0 ;  /* 0x000000ff0900728c */ /* 0x006fd6000bf05300 */
.L_x_8036:
[----:B--2---:R-:W0:Y:S01]  /*04c0*/  LDC.64 R6, c[0x0][0x3e0] ;  /* 0x0000f800ff067b82 */ /* 0x004e220000000a00 */
[----:B------:R-:W-:-:S05]  /*04d0*/  IMAD R24, R5, UR5, RZ ;  /* 0x0000000505187c24 */ /* 0x000fca000f8e02ff */
[----:B------:R-:W-:Y:S02]  /*04e0*/  SHF.R.S32.HI R25, RZ, 0x1f, R24 ;  /* 0x0000001fff197819 */ /* 0x000fe40000011418 */
[----:B------:R-:W1:Y:S02]  /*04f0*/  LDC.64 R36, c[0x0][0x390] ;  /* 0x0000e400ff247b82 */ /* 0x000e640000000a00 */
[----:B------:R-:W-:Y:S01]  /*0500*/  LEA.HI R24, R25, R24, RZ, 0x3 ;  /* 0x0000001819187211 */ /* 0x000fe200078f18ff */
[----:B0-----:R-:W-:-:S03]  /*0510*/  IMAD.WIDE R28, R5, 0x2, R6 ;  /* 0x00000002051c7825 */ /* 0x001fc600078e0206 */
[----:B------:R-:W-:Y:S02]  /*0520*/  LEA.HI.SX32 R6, R24, R61, 0x1d ;  /* 0x0000003d18067211 */ /* 0x000fe400078feaff */
[----:B------:R-:W2:Y:S03]  /*0530*/  LDG.E.U16 R7, desc[UR6][R28.64] ;  /* 0x000000061c077981 */ /* 0x000ea6000c1e1500 */
[----:B-1----:R-:W-:-:S06]  /*0540*/  IMAD.WIDE.U32 R24, R6, 0x10, R36 ;  /* 0x0000001006187825 */ /* 0x002fcc00078e0024 */
[----:B------:R-:W5:Y:S01]  /*0550*/  LDG.E.128 R24, desc[UR6][R24.64] ;  /* 0x0000000618187981 */ /* 0x000f62000c1e1d00 */
[----:B--2---:R-:W-:Y:S01]  /*0560*/  SHF.L.U32 R7, R7, 0x10, RZ ;  /* 0x0000001007077819 */ /* 0x004fe200000006ff */
[----:B------:R-:W-:Y:S06]  /*0570*/  BRA.U !UP0, `(.L_x_8031) ;  /* 0x0000000108647547 */ /* 0x000fec000b800000 */
        /* <DEDUP_REMOVED lines=25> */
.L_x_8031:
        /* <DEDUP_REMOVED lines=13> */
[C---:B------:R-:W-:Y:S01]  /*07e0*/  FMUL.FTZ R25, R7.reuse, R32 ;  /* 0x0000002007197220 */ /* 0x040fe20000410000 */
[----:B------:R-:W-:Y:S01]  /*07f0*/  SHF.L.U32 R48, R26, 0x10, RZ ;  /* 0x000000101a307819 */ /* 0x000fe200000006ff */
[C---:B------:R-:W-:Y:S01]  /*0800*/  FMUL.FTZ R26, R7.reuse, R30 ;  /* 0x0000001e071a7220 */ /* 0x040fe20000410000 */
[C---:B------:R-:W-:Y:S01]  /*0810*/  FMUL.FTZ R30, R7.reuse, R42 ;  /* 0x0000002a071e7220 */ /* 0x040fe20000410000 */
[C---:B------:R-:W-:Y:S01]  /*0820*/  FMUL.FTZ R27, R7.reuse, R34 ;  /* 0x00000022071b7220 */ /* 0x040fe20000410000 */
[C---:B------:R-:W-:Y:S01]  /*0830*/  FMUL.FTZ R29, R7.reuse, R40 ;  /* 0x00000028071d7220 */ /* 0x040fe20000410000 */
[----:B------:R-:W-:-:S07]  /*0840*/  FMUL.FTZ R31, R7, R48 ;  /* 0x00000030071f7220 */ /* 0x000fce0000410000 */
.L_x_8032:
[----:B------:R-:W0:Y:S01]  /*0850*/  LDC.64 R58, c[0x0][0x3a8] ;  /* 0x0000ea00ff3a7b82 */ /* 0x000e220000000a00 */
[----:B------:R-:W-:-:S05]  /*0860*/  IADD3 R48, PT, PT, R6, 0x20, RZ ;  /* 0x0000002006307810 */ /* 0x000fca0007ffe0ff */
[----:B------:R-:W-:-:S04]  /*0870*/  IMAD.WIDE.U32 R34, R48, 0x10, R36 ;  /* 0x0000001030227825 */ /* 0x000fc800078e0024 */
[----:B0-----:R-:W-:-:S05]  /*0880*/  IMAD.WIDE.U32 R32, R6, 0x20, R58 ;  /* 0x0000002006207825 */ /* 0x001fca00078e003a */
[----:B------:R-:W-:Y:S04]  /*0890*/  STG.E.128 desc[UR6][R32.64], R24 ;  /* 0x0000001820007986 */ /* 0x000fe8000c101d06 */
[----:B------:R0:W-:Y:S04]  /*08a0*/  STG.E.128 desc[UR6][R32.64+0x10], R28 ;  /* 0x0000101c20007986 */ /* 0x0001e8000c101d06 */
[----:B0-----:R-:W5:Y:S01]  /*08b0*/  LDG.E.128 R32, desc[UR6][R34.64] ;  /* 0x0000000622207981 */ /* 0x001f62000c1e1d00 */
[----:B------:R-:W-:Y:S05]  /*08c0*/  BRA.U !UP0, `(.L_x_8033) ;  /* 0x0000000108647547 */ /* 0x000fea000b800000 */
[----:B------:R-:W0:Y:S02]  /*08d0*/  LDC.64 R36, c[0x0][0x3a0] ;  /* 0x0000e800ff247b82 */ /* 0x000e240000000a00 */
[----:B0-----:R-:W-:-:S05]  /*08e0*/  IMAD.WIDE.U32 R36, R48, 0x20, R36 ;  /* 0x0000002030247825 */ /* 0x001fca00078e0024 */
[----:B------:R-:W2:Y:S04]  /*08f0*/  LDG.E.128 R40, desc[UR6][R36.64] ;  /* 0x0000000624287981 */ /* 0x000ea8000c1e1d00 */
[----:B------:R-:W3:Y:S01]  /*0900*/  LDG.E.128 R36, desc[UR6][R36.64+0x10] ;  /* 0x0000100624247981 */ /* 0x000ee2000c1e1d00 */
[C---:B-----5:R-:W-:Y:S02]  /*0910*/  SHF.L.U32 R51, R32.reuse, 0x10, RZ ;  /* 0x0000001020337819 */ /* 0x060fe400000006ff */
[----:B------:R-:W-:-:S04]  /*0920*/  PRMT R32, R32, 0x7632, R32 ;  /* 0x0000763220207816 */ /* 0x000fc80000000020 */
[----:B------:R-:W-:Y:S01]  /*0930*/  SHF.L.U32 R32, R32, 0x10, RZ ;  /* 0x0000001020207819 */ /* 0x000fe200000006ff */
[----:B--2---:R-:W-:Y:S01]  /*0940*/  FFMA.FTZ R40, R7, R51, R40 ;  /* 0x0000003307287223 */ /* 0x004fe20000010028 */
[----:B------:R-:W-:-:S03]  /*0950*/  SHF.L.U32 R51, R33, 0x10, RZ ;  /* 0x0000001021337819 */ /* 0x000fc600000006ff */
[----:B------:R-:W-:Y:S01]  /*0960*/  FFMA.FTZ R41, R7, R32, R41 ;  /* 0x0000002007297223 */ /* 0x000fe20000010029 */
[----:B------:R-:W-:Y:S01]  /*0970*/  PRMT R33, R33, 0x7632, R33 ;  /* 0x0000763221217816 */ /* 0x000fe20000000021 */
[----:B------:R-:W-:-:S03]  /*0980*/  FFMA.FTZ R42, R7, R51, R42 ;  /* 0x00000033072a7223 */ /* 0x000fc6000001002a */
[----:B------:R-:W-:Y:S02]  /*0990*/  SHF.L.U32 R32, R33, 0x10, RZ ;  /* 0x0000001021207819 */ /* 0x000fe400000006ff */
[C---:B------:R-:W-:Y:S02]  /*09a0*/  PRMT R33, R34.reuse, 0x7632, R33 ;  /* 0x0000763222217816 */ /* 0x040fe40000000021 */
[----:B------:R-:W-:Y:S01]  /*09b0*/  SHF.L.U32 R34, R34, 0x10, RZ ;  /* 0x0000001022227819 */ /* 0x000fe200000006ff */
[----:B------:R-:W-:Y:S01]  /*09c0*/  FFMA.FTZ R43, R7, R32, R43 ;  /* 0x00000020072b7223 */ /* 0x000fe2000001002b */
[----:B------:R-:W-:Y:S02]  /*09d0*/  PRMT R32, R35, 0x7632, R32 ;  /* 0x0000763223207816 */ /* 0x000fe40000000020 */
[----:B------:R-:W-:Y:S01]  /*09e0*/  SHF.L.U32 R33, R33, 0x10, RZ ;  /* 0x0000001021217819 */ /* 0x000fe200000006ff */
[----:B---3--:R-:W-:Y:S01]  /*09f0*/  FFMA.FTZ R36, R7, R34, R36 ;  /* 0x0000002207247223 */ /* 0x008fe20000010024 */
[----:B------:R-:W-:-:S02]  /*0a00*/  SHF.L.U32 R35, R35, 0x10, RZ ;  /* 0x0000001023237819 */ /* 0x000fc400000006ff */
[----:B------:R-:W-:Y:S01]  /*0a10*/  SHF.L.U32 R32, R32, 0x10, RZ ;  /* 0x0000001020207819 */ /* 0x000fe200000006ff */
[C---:B------:R-:W-:Y:S02]  /*0a20*/  FFMA.FTZ R37, R7.reuse, R33, R37 ;  /* 0x0000002107257223 */ /* 0x040fe40000010025 */
[C---:B------:R-:W-:Y:S02]  /*0a30*/  FFMA.FTZ R38, R7.reuse, R35, R38 ;  /* 0x0000002307267223 */ /* 0x040fe40000010026 */
[----:B------:R-:W-:Y:S01]  /*0a40*/  FFMA.FTZ R39, R7, R32, R39 ;  /* 0x0000002007277223 */ /* 0x000fe20000010027 */
[----:B------:R-:W-:Y:S06]  /*0a50*/  BRA `(.L_x_8034) ;  /* 0x0000000000507947 */ /* 0x000fec0003800000 */
.L_x_8033:
        /* <DEDUP_REMOVED lines=20> */
.L_x_8034:
        /* <DEDUP_REMOVED lines=75> */
.L_x_8055:
        /* <DEDUP_REMOVED lines=34> */
[----:B------:R-:W-:Y:S01]  /*1270*/  FMUL.FTZ R25, R7, R26 ;  /* 0x0000001a07197220 */ /* 0x000fe20000410000 */
[----:B------:R-:W-:Y:S01]  /*1280*/  FFMA.FTZ R24, R31, R60, R8 ;  /* 0x0000003c1f187223 */ /* 0x000fe20000010008 */
[----:B------:R-:W-:Y:S01]  /*1290*/  F2FP.BF16.F32.PACK_AB R27, R30, R27 ;  /* 0x0000001b1e1b723e */ /* 0x000fe200000010ff */
[----:B------:R-:W-:Y:S01]  /*12a0*/  FMUL.FTZ R30, R7, R29 ;  /* 0x0000001d071e7220 */ /* 0x000fe20000410000 */
[----:B------:R-:W-:Y:S01]  /*12b0*/  FFMA.FTZ R26, R59, R53, R12 ;  /* 0x000000353b1a7223 */ /* 0x000fe2000001000c */
[----:B------:R-:W-:Y:S01]  /*12c0*/  FFMA.FTZ R29, R6, R56, R9 ;  /* 0x00000038061d7223 */ /* 0x000fe20000010009 */
[C---:B------:R-:W-:Y:S01]  /*12d0*/  FMUL.FTZ R6, R7.reuse, R43 ;  /* 0x0000002b07067220 */ /* 0x040fe20000410000 */
[----:B------:R-:W-:Y:S01]  /*12e0*/  FFMA.FTZ R31, R30, R52, R13 ;  /* 0x000000341e1f7223 */ /* 0x000fe2000001000d */
[C---:B------:R-:W-:Y:S01]  /*12f0*/  FMUL.FTZ R30, R7.reuse, R37 ;  /* 0x00000025071e7220 */ /* 0x040fe20000410000 */
[----:B------:R-:W-:Y:S01]  /*1300*/  FMUL.FTZ R43, R7, R38 ;  /* 0x00000026072b7220 */ /* 0x000fe20000410000 */
[----:B------:R-:W-:Y:S01]  /*1310*/  F2FP.BF16.F32.PACK_AB R24, R29, R24 ;  /* 0x000000181d18723e */ /* 0x000fe200000010ff */
[----:B------:R-:W-:Y:S01]  /*1320*/  FMUL.FTZ R29, R7, R42 ;  /* 0x0000002a071d7220 */ /* 0x000fe20000410000 */
[----:B------:R-:W-:Y:S01]  /*1330*/  F2FP.BF16.F32.PACK_AB R26, R31, R26 ;  /* 0x0000001a1f1a723e */ /* 0x000fe200000010ff */
        /* <DEDUP_REMOVED lines=11> */
[----:B------:R-:W1:Y:S01]  /*13f0*/  LDC.64 R38, c[0x0][0x380] ;  /* 0x0000e000ff267b82 */ /* 0x000e620000000a00 */
[----:B------:R-:W-:Y:S01]  /*1400*/  F2FP.BF16.F32.PACK_AB R29, R6, R29 ;  /* 0x0000001d061d723e */ /* 0x000fe200000010ff */
[----:B------:R-:W-:Y:S01]  /*1410*/  FMUL.FTZ R6, R7, R57 ;  /* 0x0000003907067220 */ /* 0x000fe20000410000 */
        /* <DEDUP_REMOVED lines=8> */
[----:B------:R-:W-:Y:S01]  /*14a0*/  IMAD.WIDE.U32 R34, R48, 0x10, R34 ;  /* 0x0000001030227825 */ /* 0x000fe200078e0022 */
[----:B------:R-:W-:Y:S01]  /*14b0*/  F2FP.BF16.F32.PACK_AB R28, R43, R28 ;  /* 0x0000001c2b1c723e */ /* 0x000fe200000010ff */
[----:B------:R2:W-:Y:S02]  /*14c0*/  @!P1 STG.E desc[UR6][R40.64], R51 ;  /* 0x0000003328009986 */ /* 0x0005e4000c101906 */
[----:B0-----:R-:W-:-:S05]  /*14d0*/  @!P1 IMAD.WIDE R36, R5, 0x4, R36 ;  /* 0x0000000405249825 */ /* 0x001fca00078e0224 */
[----:B------:R2:W-:Y:S01]  /*14e0*/  @!P1 STG.E desc[UR6][R36.64], R7 ;  /* 0x0000000724009986 */ /* 0x0005e2000c101906 */
[----:B-1----:R-:W-:-:S03]  /*14f0*/  LEA R5, R38, R5, 0x2 ;  /* 0x0000000526057211 */ /* 0x002fc600078e10ff */
[----:B------:R2:W-:Y:S01]  /*1500*/  STG.E.128 desc[UR6][R32.64], R24 ;  /* 0x0000001820007986 */ /* 0x0005e2000c101d06 */
[----:B------:R-:W-:-:S03]  /*1510*/  ISETP.GE.AND P0, PT, R5, R39, PT ;  /* 0x000000270500720c */ /* 0x000fc60003f06270 */
[----:B------:R2:W-:Y:S10]  /*1520*/  STG.E.128 desc[UR6][R34.64], R28 ;  /* 0x0000001c22007986 */ /* 0x0005f4000c101d06 */
[----:B------:R-:W-:Y:S05]  /*1530*/  @!P0 BRA `(.L_x_8036) ;  /* 0xffffffec00e08947 */ /* 0x000fea000383ffff */
[----:B------:R-:W-:Y:S05]  /*1540*/  EXIT ;  /* 0x000000000000794d */ /* 0x000fea0003800000 */
.L_x_8030:
[----:B------:R-:W0:Y:S01]  /*1550*/  LDCU.64 UR8, c[0x0][0x3a0] ;  /* 0x00007400ff0877ac */ /* 0x000e220008000a00 */
[----:B------:R-:W1:Y:S01]  /*1560*/  LDCU UR5, c[0x0][0x388] ;  /* 0x00007100ff0577ac */ /* 0x000e620008000800 */
[----:B------:R-:W2:Y:S01]  /*1570*/  LDCU UR10, c[0x0][0x448] ;  /* 0x00008900ff0a77ac */ /* 0x000ea20008000800 */
[----:B0-----:R-:W-:-:S04]  /*1580*/  UISETP.NE.U32.AND UP0, UPT, UR8, URZ, UPT ;  /* 0x000000ff0800728c */ /* 0x001fc8000bf05070 */
[----:B------:R-:W-:Y:S01]  /*1590*/  UISETP.NE.AND.EX UP0, UPT, UR9, URZ, UPT, UP0 ;  /* 0x000000ff0900728c */ /* 0x000fe2000bf05300 */
[----:B------:R-:W0:Y:S05]  /*15a0*/  LDCU.64 UR8, c[0x0][0x3a0] ;  /* 0x00007400ff0877ac */ /* 0x000e2a0008000a00 */
[----:B-12---:R-:W-:-:S13]  /*15b0*/  PLOP3.LUT P1, PT, PT, PT, UP0, 0x80, 0x8 ;  /* 0x000000000008781c */ /* 0x006fda0003f2f008 */
.L_x_8043:
[----:B--2---:R-:W1:Y:S01]  /*15c0*/  LDC.64 R36, c[0x0][0x390] ;  /* 0x0000e400ff247b82 */ /* 0x004e620000000a00 */
[----:B------:R-:W-:-:S05]  /*15d0*/  IMAD R6, R5, UR5, RZ ;  /* 0x0000000505067c24 */ /* 0x000fca000f8e02ff */
[----:B------:R-:W-:-:S04]  /*15e0*/  SHF.R.S32.HI R7, RZ, 0x1f, R6 ;  /* 0x0000001fff077819 */ /* 0x000fc80000011406 */
[----:B------:R-:W-:-:S04]  /*15f0*/  LEA.HI R6, R7, R6, RZ, 0x3 ;  /* 0x0000000607067211 */ /* 0x000fc800078f18ff */
[----:B------:R-:W-:-:S05]  /*1600*/  LEA.HI.SX32 R6, R6, R61, 0x1d ;  /* 0x0000003d06067211 */ /* 0x000fca00078feaff */
[----:B-1----:R-:W-:-:S06]  /*1610*/  IMAD.WIDE.U32 R28, R6, 0x10, R36 ;  /* 0x00000010061c7825 */ /* 0x002fcc00078e0024 */
[----:B------:R-:W5:Y:S01]  /*1620*/  LDG.E.128 R28, desc[UR6][R28.64] ;  /* 0x000000061c1c7981 */ /* 0x000f62000c1e1d00 */
[----:B------:R-:W-:Y:S04]  /*1630*/  BSSY.RECONVERGENT B0, `(.L_x_8037) ;  /* 0x0000027000007945 */ /* 0x000fe80003800200 */
[----:B------:R-:W-:Y:S05]  /*1640*/  @!P1 BRA `(.L_x_8038) ;  /* 0x0000000000649947 */ /* 0x000fea0003800000 */
[----:B------:R-:W1:Y:S02]  /*1650*/  LDC.64 R32, c[0x0][0x3a0] ;  /* 0x0000e800ff207b82 */ /* 0x000e640000000a00 */
[----:B-1----:R-:W-:-:S05]  /*1660*/  IMAD.WIDE.U32 R32, R6, 0x20, R32 ;  /* 0x0000002006207825 */ /* 0x002fca00078e0020 */
        /* <DEDUP_REMOVED lines=8> */
[----:B------:R-:W-:Y:S02]  /*16f0*/  PRMT R30, R31, 0x7632, R30 ;  /* 0x000076321f1e7816 */ /* 0x000fe4000000001e */
[----:B------:R-:W-:Y:S02]  /*1700*/  SHF.L.U32 R29, R29, 0x10, RZ ;  /* 0x000000101d1d7819 */ /* 0x000fe400000006ff */
        /* <DEDUP_REMOVED lines=13> */
.L_x_8038:
        /* <DEDUP_REMOVED lines=12> */
.L_x_8039:
[----:B0-----:R-:W-:Y:S05]  /*18a0*/  BSYNC.RECONVERGENT B0 ;  /* 0x0000000000007941 */ /* 0x001fea0003800200 */
.L_x_8037:
        /* <DEDUP_REMOVED lines=17> */
[----:B------:R-:W-:Y:S01]  /*19c0*/  SHF.L.U32 R32, R32, 0x10, RZ ;  /* 0x0000001020207819 */ /* 0x000fe200000006ff */
[--C-:B--2---:R-:W-:Y:S01]  /*19d0*/  FADD.FTZ R40, R40, R7.reuse ;  /* 0x0000000728287221 */ /* 0x104fe20000010000 */
[----:B------:R-:W-:-:S03]  /*19e0*/  PRMT R7, R33, 0x7632, R7 ;  /* 0x0000763221077816 */ /* 0x000fc60000000007 */
[----:B------:R-:W-:Y:S01]  /*19f0*/  FADD.FTZ R41, R41, R32 ;  /* 0x0000002029297221 */ /* 0x000fe20000010000 */
[----:B------:R-:W-:Y:S02]  /*1a00*/  SHF.L.U32 R33, R33, 0x10, RZ ;  /* 0x0000001021217819 */ /* 0x000fe400000006ff */
[----:B------:R-:W-:Y:S02]  /*1a10*/  SHF.L.U32 R32, R7, 0x10, RZ ;  /* 0x0000001007207819 */ /* 0x000fe400000006ff */
[----:B------:R-:W-:Y:S01]  /*1a20*/  PRMT R7, R34, 0x7632, R7 ;  /* 0x0000763222077816 */ /* 0x000fe20000000007 */
[----:B------:R-:W-:Y:S01]  /*1a30*/  FADD.FTZ R42, R42, R33 ;  /* 0x000000212a2a7221 */ /* 0x000fe20000010000 */
[----:B------:R-:W-:Y:S01]  /*1a40*/  SHF.L.U32 R33, R34, 0x10, RZ ;  /* 0x0000001022217819 */ /* 0x000fe200000006ff */
[----:B------:R-:W-:Y:S01]  /*1a50*/  FADD.FTZ R43, R43, R32 ;  /* 0x000000202b2b7221 */ /* 0x000fe20000010000 */
[----:B------:R-:W-:Y:S02]  /*1a60*/  PRMT R34, R35, 0x7632, R34 ;  /* 0x0000763223227816 */ /* 0x000fe40000000022 */
[----:B------:R-:W-:Y:S01]  /*1a70*/  SHF.L.U32 R32, R7, 0x10, RZ ;  /* 0x0000001007207819 */ /* 0x000fe200000006ff */
[----:B---3--:R-:W-:Y:S01]  /*1a80*/  FADD.FTZ R36, R36, R33 ;  /* 0x0000002124247221 */ /* 0x008fe20000010000 */
[----:B------:R-:W-:-:S02]  /*1a90*/  SHF.L.U32 R35, R35, 0x10, RZ ;  /* 0x0000001023237819 */ /* 0x000fc400000006ff */
[----:B------:R-:W-:Y:S01]  /*1aa0*/  SHF.L.U32 R34, R34, 0x10, RZ ;  /* 0x0000001022227819 */ /* 0x000fe200000006ff */
[----:B------:R-:W-:Y:S02]  /*1ab0*/  FADD.FTZ R37, R37, R32 ;  /* 0x0000002025257221 */ /* 0x000fe40000010000 */
[----:B------:R-:W-:Y:S02]  /*1ac0*/  FADD.FTZ R38, R38, R35 ;  /* 0x0000002326267221 */ /* 0x000fe40000010000 */
[----:B------:R-:W-:Y:S01]  /*1ad0*/  FADD.FTZ R39, R39, R34 ;  /* 0x0000002227277221 */ /* 0x000fe20000010000 */
[----:B------:R-:W-:Y:S06]  /*1ae0*/  BRA `(.L_x_8041) ;  /* 0x0000000000307947 */ /* 0x000fec0003800000 */
.L_x_8040:
        /* <DEDUP_REMOVED lines=12> */
.L_x_8041:
        /* <DEDUP_REMOVED lines=75> */
.L_x_8067:
        /* <DEDUP_REMOVED lines=81> */
.L_x_8035:
[----:B0-----:R-:W-:Y:S01]  /*2570*/  HFMA2 R32, -RZ, RZ, 0, 5.9604644775390625e-08 ;  /* 0x00000001ff207431 */ /* 0x001fe200000001ff */
[----:B------:R-:W-:Y:S01]  /*2580*/  BSSY B0, `(.L_x_8044) ;  /* 0x0000006000007945 */ /* 0x000fe20003800000 */
[----:B------:R-:W-:Y:S02]  /*2590*/  MOV R33, 0x1f ;  /* 0x0000001f00217802 */ /* 0x000fe40000000f00 */
[----:B------:R-:W-:-:S07]  /*25a0*/  MOV R34, 0xffffffff ;  /* 0xffffffff00227802 */ /* 0x000fce0000000f00 */
[----:B------:R-:W-:Y:S05]  /*25b0*/  WARPSYNC.COLLECTIVE R34, `(.L_x_8045) ;  /* 0x0000000022087348 */ /* 0x000fea0003c00000 */
[----:B------:R0:W1:Y:S02]  /*25c0*/  SHFL.BFLY P0, R35, R7, R32, R33 ;  /* 0x0c00002007237389 */ /* 0x0000640000000021 */
[----:B01----:R-:W-:Y:S05]  /*25d0*/  ENDCOLLECTIVE ;  /* 0x000000000000791b */ /* 0x003fea0003800000 */
.L_x_8045:
[----:B------:R-:W-:Y:S05]  /*25e0*/  BSYNC B0 ;  /* 0x0000000000007941 */ /* 0x000fea0003800000 */
.L_x_8044:
        /* <DEDUP_REMOVED lines=9> */
.L_x_8046:
[----:B------:R-:W-:Y:S02]  /*2680*/  HFMA2 R32, -RZ, RZ, 0, 2.384185791015625e-07 ;  /* 0x00000004ff207431 */ /* 0x000fe400000001ff */
[----:B------:R-:W-:-:S05]  /*2690*/  FADD.FTZ R59, R58, R35 ;  /* 0x000000233a3b7221 */ /* 0x000fca0000010000 */
[----:B------:R-:W-:-:S07]  /*26a0*/  MOV R7, R59 ;  /* 0x0000003b00077202 */ /* 0x000fce0000000f00 */
[----:B------:R-:W-:Y:S05]  /*26b0*/  WARPSYNC.COLLECTIVE R34, `(.L_x_8047) ;  /* 0x0000000022087348 */ /* 0x000fea0003c00000 */
[----:B------:R0:W1:Y:S02]  /*26c0*/  SHFL.BFLY P0, R35, R7, R32, R33 ;  /* 0x0c00002007237389 */ /* 0x0000640000000021 */
[----:B01----:R-:W-:Y:S05]  /*26d0*/  ENDCOLLECTIVE ;  /* 0x000000000000791b */ /* 0x003fea0003800000 */
.L_x_8047:
[----:B------:R-:W-:Y:S02]  /*26e0*/  HFMA2 R32, -RZ, RZ, 0, 4.76837158203125e-07 ;  /* 0x00000008ff207431 */ /* 0x000fe400000001ff */
[----:B------:R-:W-:-:S05]  /*26f0*/  FADD.FTZ R59, R59, R35 ;  /* 0x000000233b3b7221 */ /* 0x000fca0000010000 */
[----:B------:R-:W-:-:S07]  /*2700*/  MOV R7, R59 ;  /* 0x0000003b00077202 */ /* 0x000fce0000000f00 */
[----:B------:R-:W-:Y:S05]  /*2710*/  WARPSYNC.COLLECTIVE R34, `(.L_x_8048) ;  /* 0x0000000022087348 */ /* 0x000fea0003c00000 */
[----:B------:R0:W1:Y:S02]  /*2720*/  SHFL.BFLY P0, R35, R7, R32, R33 ;  /* 0x0c00002007237389 */ /* 0x0000640000000021 */
[----:B01----:R-:W-:Y:S05]  /*2730*/  ENDCOLLECTIVE ;  /* 0x000000000000791b */ /* 0x003fea0003800000 */
.L_x_8048:
[----:B------:R-:W-:Y:S02]  /*2740*/  HFMA2 R32, -RZ, RZ, 0, 9.5367431640625e-07 ;  /* 0x00000010ff207431 */ /* 0x000fe400000001ff */
[----:B------:R-:W-:-:S05]  /*2750*/  FADD.FTZ R51, R59, R35 ;  /* 0x000000233b337221 */ /* 0x000fca0000010000 */
[----:B------:R-:W-:-:S07]  /*2760*/  MOV R7, R51 ;  /* 0x0000003300077202 */ /* 0x000fce0000000f00 */
[----:B------:R-:W-:Y:S05]  /*2770*/  WARPSYNC.COLLECTIVE R34, `(.L_x_8049) ;  /* 0x0000000022087348 */ /* 0x000fea0003c00000 */
[----:B------:R0:W1:Y:S02]  /*2780*/  SHFL.BFLY P0, R35, R7, R32, R33 ;  /* 0x0c00002007237389 */ /* 0x0000640000000021 */
[----:B01----:R-:W-:Y:S05]  /*2790*/  ENDCOLLECTIVE ;  /* 0x000000000000791b */ /* 0x003fea0003800000 */
.L_x_8049:
        /* <DEDUP_REMOVED lines=38> */
.L_x_8050:
[----:B------:R-:W-:Y:S02]  /*2a00*/  HFMA2 R32, -RZ, RZ, 0, 1.1920928955078125e-07 ;  /* 0x00000002ff207431 */ /* 0x000fe400000001ff */
[----:B------:R-:W-:-:S05]  /*2a10*/  FADD.FTZ R58, R7, R35 ;  /* 0x00000023073a7221 */ /* 0x000fca0000010000 */
[----:B------:R-:W-:-:S07]  /*2a20*/  MOV R7, R58 ;  /* 0x0000003a00077202 */ /* 0x000fce0000000f00 */
[----:B------:R-:W-:Y:S05]  /*2a30*/  WARPSYNC.COLLECTIVE R34, `(.L_x_8051) ;  /* 0x0000000022087348 */ /* 0x000fea0003c00000 */
[----:B------:R0:W1:Y:S02]  /*2a40*/  SHFL.BFLY P0, R35, R7, R32, R33 ;  /* 0x0c00002007237389 */ /* 0x0000640000000021 */
[----:B01----:R-:W-:Y:S05]  /*2a50*/  ENDCOLLECTIVE ;  /* 0x000000000000791b */ /* 0x003fea0003800000 */
.L_x_8051:
[----:B------:R-:W-:Y:S02]  /*2a60*/  HFMA2 R32, -RZ, RZ, 0, 2.384185791015625e-07 ;  /* 0x00000004ff207431 */ /* 0x000fe400000001ff */
[----:B------:R-:W-:-:S05]  /*2a70*/  FADD.FTZ R59, R58, R35 ;  /* 0x000000233a3b7221 */ /* 0x000fca0000010000 */
[----:B------:R-:W-:-:S07]  /*2a80*/  MOV R7, R59 ;  /* 0x0000003b00077202 */ /* 0x000fce0000000f00 */
[----:B------:R-:W-:Y:S05]  /*2a90*/  WARPSYNC.COLLECTIVE R34, `(.L_x_8052) ;  /* 0x0000000022087348 */ /* 0x000fea0003c00000 */
[----:B------:R0:W1:Y:S02]  /*2aa0*/  SHFL.BFLY P0, R35, R7, R32, R33 ;  /* 0x0c00002007237389 */ /* 0x0000640000000021 */
[----:B01----:R-:W-:Y:S05]  /*2ab0*/  ENDCOLLECTIVE ;  /* 0x000000000000791b */ /* 0x003fea0003800000 */
.L_x_8052:
[----:B------:R-:W-:Y:S02]  /*2ac0*/  HFMA2 R32, -RZ, RZ, 0, 4.76837158203125e-07 ;  /* 0x00000008ff207431 */ /* 0x000fe400000001ff */
[----:B------:R-:W-:-:S05]  /*2ad0*/  FADD.FTZ R59, R59, R35 ;  /* 0x000000233b3b7221 */ /* 0x000fca0000010000 */
[----:B------:R-:W-:-:S07]  /*2ae0*/  MOV R7, R59 ;  /* 0x0000003b00077202 */ /* 0x000fce0000000f00 */
[----:B------:R-:W-:Y:S05]  /*2af0*/  WARPSYNC.COLLECTIVE R34, `(.L_x_8053) ;  /* 0x0000000022087348 */ /* 0x000fea0003c00000 */
[----:B------:R0:W1:Y:S02]  /*2b00*/  SHFL.BFLY P0, R35, R7, R32, R33 ;  /* 0x0c00002007237389 */ /* 0x0000640000000021 */
[----:B01----:R-:W-:Y:S05]  /*2b10*/  ENDCOLLECTIVE ;  /* 0x000000000000791b */ /* 0x003fea0003800000 */
.L_x_8053:
[----:B------:R-:W-:Y:S02]  /*2b20*/  HFMA2 R32, -RZ, RZ, 0, 9.5367431640625e-07 ;  /* 0x00000010ff207431 */ /* 0x000fe400000001ff */
[----:B------:R-:W-:-:S05]  /*2b30*/  FADD.FTZ R58, R59, R35 ;  /* 0x000000233b3a7221 */ /* 0x000fca0000010000 */
[----:B------:R-:W-:-:S07]  /*2b40*/  MOV R7, R58 ;  /* 0x0000003a00077202 */ /* 0x000fce0000000f00 */
[----:B------:R-:W-:Y:S05]  /*2b50*/  WARPSYNC.COLLECTIVE R34, `(.L_x_8054) ;  /* 0x0000000022087348 */ /* 0x000fea0003c00000 */
[----:B------:R0:W1:Y:S02]  /*2b60*/  SHFL.BFLY P0, R35, R7, R32, R33 ;  /* 0x0c00002007237389 */ /* 0x0000640000000021 */
[----:B01----:R-:W-:Y:S05]  /*2b70*/  ENDCOLLECTIVE ;  /* 0x000000000000791b */ /* 0x003fea0003800000 */
.L_x_8054:
[----:B------:R-:W-:Y:S05]  /*2b80*/  BRA `(.L_x_8055) ;  /* 0xffffffe400307947 */ /* 0x000fea000383ffff */
.L_x_8042:
[----:B0-----:R-:W-:Y:S01]  /*2b90*/  HFMA2 R33, -RZ, RZ, 0, 1.847743988037109375e-06 ;  /* 0x0000001fff217431 */ /* 0x001fe200000001ff */
[----:B------:R-:W-:Y:S01]  /*2ba0*/  BSSY B0, `(.L_x_8056) ;  /* 0x0000006000007945 */ /* 0x000fe20003800000 */
[----:B------:R-:W-:Y:S02]  /*2bb0*/  MOV R32, 0x1 ;  /* 0x0000000100207802 */ /* 0x000fe40000000f00 */
[----:B------:R-:W-:-:S07]  /*2bc0*/  MOV R34, 0xffffffff ;  /* 0xffffffff00227802 */ /* 0x000fce0000000f00 */
[----:B------:R-:W-:Y:S05]  /*2bd0*/  WARPSYNC.COLLECTIVE R34, `(.L_x_8057) ;  /* 0x0000000022087348 */ /* 0x000fea0003c00000 */
[----:B------:R0:W1:Y:S02]  /*2be0*/  SHFL.BFLY P0, R35, R7, R32, R33 ;  /* 0x0c00002007237389 */ /* 0x0000640000000021 */
[----:B01----:R-:W-:Y:S05]  /*2bf0*/  ENDCOLLECTIVE ;  /* 0x000000000000791b */ /* 0x003fea0003800000 */
.L_x_8057:
[----:B------:R-:W-:Y:S05]  /*2c00*/  BSYNC B0 ;  /* 0x0000000000007941 */ /* 0x000fea0003800000 */
.L_x_8056:
        /* <DEDUP_REMOVED lines=9> */
.L_x_8058:
[----:B------:R-:W-:Y:S02]  /*2ca0*/  HFMA2 R32, -RZ, RZ, 0, 2.384185791015625e-07 ;  /* 0x00000004ff207431 */ /* 0x000fe400000001ff */
[----:B------:R-:W-:-:S05]  /*2cb0*/  FADD.FTZ R59, R58, R35 ;  /* 0x000000233a3b7221 */ /* 0x000fca0000010000 */
[----:B------:R-:W-:-:S07]  /*2cc0*/  MOV R7, R59 ;  /* 0x0000003b00077202 */ /* 0x000fce0000000f00 */
[----:B------:R-:W-:Y:S05]  /*2cd0*/  WARPSYNC.COLLECTIVE R34, `(.L_x_8059) ;  /* 0x0000000022087348 */ /* 0x000fea0003c00000 */
[----:B------:R0:W1:Y:S02]  /*2ce0*/  SHFL.BFLY P0, R35, R7, R32, R33 ;  /* 0x0c00002007237389 */ /* 0x0000640000000021 */
[----:B01----:R-:W-:Y:S05]  /*2cf0*/  ENDCOLLECTIVE ;  /* 0x000000000000791b */ /* 0x003fea0003800000 */
.L_x_8059:
[----:B------:R-:W-:Y:S02]  /*2d00*/  HFMA2 R32, -RZ, RZ, 0, 4.76837158203125e-07 ;  /* 0x00000008ff207431 */ /* 0x000fe400000001ff */
[----:B------:R-:W-:-:S05]  /*2d10*/  FADD.FTZ R59, R59, R35 ;  /* 0x000000233b3b7221 */ /* 0x000fca0000010000 */
[----:B------:R-:W-:-:S07]  /*2d20*/  MOV R7, R59 ;  /* 0x0000003b00077202 */ /* 0x000fce0000000f00 */
[----:B------:R-:W-:Y:S05]  /*2d30*/  WARPSYNC.COLLECTIVE R34, `(.L_x_8060) ;  /* 0x0000000022087348 */ /* 0x000fea0003c00000 */
[----:B------:R0:W1:Y:S02]  /*2d40*/  SHFL.BFLY P0, R35, R7, R32, R33 ;  /* 0x0c00002007237389 */ /* 0x0000640000000021 */
[----:B01----:R-:W-:Y:S05]  /*2d50*/  ENDCOLLECTIVE ;  /* 0x000000000000791b */ /* 0x003fea0003800000 */
.L_x_8060:
[----:B------:R-:W-:Y:S02]  /*2d60*/  HFMA2 R32, -RZ, RZ, 0, 9.5367431640625e-07 ;  /* 0x00000010ff207431 */ /* 0x000fe400000001ff */
[----:B------:R-:W-:-:S05]  /*2d70*/  FADD.FTZ R51, R59, R35 ;  /* 0x000000233b337221 */ /* 0x000fca0000010000 */
[----:B------:R-:W-:-:S07]  /*2d80*/  MOV R7, R51 ;  /* 0x0000003300077202 */ /* 0x000fce0000000f00 */
[----:B------:R-:W-:Y:S05]  /*2d90*/  WARPSYNC.COLLECTIVE R34, `(.L_x_8061) ;  /* 0x0000000022087348 */ /* 0x000fea0003c00000 */
[----:B------:R0:W1:Y:S02]  /*2da0*/  SHFL.BFLY P0, R35, R7, R32, R33 ;  /* 0x0c00002007237389 */ /* 0x0000640000000021 */
[----:B01----:R-:W-:Y:S05]  /*2db0*/  ENDCOLLECTIVE ;  /* 0x000000000000791b */ /* 0x003fea0003800000 */
.L_x_8061:
        /* <DEDUP_REMOVED lines=38> */
.L_x_8062:
[----:B------:R-:W-:Y:S02]  /*3020*/  HFMA2 R32, -RZ, RZ, 0, 1.1920928955078125e-07 ;  /* 0x00000002ff207431 */ /* 0x000fe400000001ff */
[----:B------:R-:W-:-:S05]  /*3030*/  FADD.FTZ R58, R7, R35 ;  /* 0x00000023073a7221 */ /* 0x000fca0000010000 */
[----:B------:R-:W-:-:S07]  /*3040*/  MOV R7, R58 ;  /* 0x0000003a00077202 */ /* 0x000fce0000000f00 */
[----:B------:R-:W-:Y:S05]  /*3050*/  WARPSYNC.COLLECTIVE R34, `(.L_x_8063) ;  /* 0x0000000022087348 */ /* 0x000fea0003c00000 */
[----:B------:R0:W1:Y:S02]  /*3060*/  SHFL.BFLY P0, R35, R7, R32, R33 ;  /* 0x0c00002007237389 */ /* 0x0000640000000021 */
[----:B01----:R-:W-:Y:S05]  /*3070*/  ENDCOLLECTIVE ;  /* 0x000000000000791b */ /* 0x003fea0003800000 */
.L_x_8063:
[----:B------:R-:W-:Y:S02]  /*3080*/  HFMA2 R32, -RZ, RZ, 0, 2.384185791015625e-07 ;  /* 0x00000004ff207431 */ /* 0x000fe400000001ff */
[----:B------:R-:W-:-:S05]  /*3090*/  FADD.FTZ R59, R58, R35 ;  /* 0x000000233a3b7221 */ /* 0x000fca0000010000 */
[----:B------:R-:W-:-:S07]  /*30a0*/  MOV R7, R59 ;  /* 0x0000003b00077202 */ /* 0x000fce0000000f00 */
[----:B------:R-:W-:Y:S05]  /*30b0*/  WARPSYNC.COLLECTIVE R34, `(.L_x_8064) ;  /* 0x0000000022087348 */ /* 0x000fea0003c00000 */
[----:B------:R0:W1:Y:S02]  /*30c0*/  SHFL.BFLY P0, R35, R7, R32, R33 ;  /* 0x0c00002007237389 */ /* 0x0000640000000021 */
[----:B01----:R-:W-:Y:S05]  /*30d0*/  ENDCOLLECTIVE ;  /* 0x000000000000791b */ /* 0x003fea0003800000 */
.L_x_8064:
[----:B------:R-:W-:Y:S02]  /*30e0*/  HFMA2 R32, -RZ, RZ, 0, 4.76837158203125e-07 ;  /* 0x00000008ff207431 */ /* 0x000fe400000001ff */
[----:B------:R-:W-:-:S05]  /*30f0*/  FADD.FTZ R59, R59, R35 ;  /* 0x000000233b3b7221 */ /* 0x000fca0000010000 */
[----:B------:R-:W-:-:S07]  /*3100*/  MOV R7, R59 ;  /* 0x0000003b00077202 */ /* 0x000fce0000000f00 */
[----:B------:R-:W-:Y:S05]  /*3110*/  WARPSYNC.COLLECTIVE R34, `(.L_x_8065) ;  /* 0x0000000022087348 */ /* 0x000fea0003c00000 */
[----:B------:R0:W1:Y:S02]  /*3120*/  SHFL.BFLY P0, R35, R7, R32, R33 ;  /* 0x0c00002007237389 */ /* 0x0000640000000021 */
[----:B01----:R-:W-:Y:S05]  /*3130*/  ENDCOLLECTIVE ;  /* 0x000000000000791b */ /* 0x003fea0003800000 */
.L_x_8065:
[----:B------:R-:W-:Y:S02]  /*3140*/  HFMA2 R32, -RZ, RZ, 0, 9.5367431640625e-07 ;  /* 0x00000010ff207431 */ /* 0x000fe400000001ff */
[----:B------:R-:W-:-:S05]  /*3150*/  FADD.FTZ R58, R59, R35 ;  /* 0x000000233b3a7221 */ /* 0x000fca0000010000 */
[----:B------:R-:W-:-:S07]  /*3160*/  MOV R7, R58 ;  /* 0x0000003a00077202 */ /* 0x000fce0000000f00 */
[----:B------:R-:W-:Y:S05]  /*3170*/  WARPSYNC.COLLECTIVE R34, `(.L_x_8066) ;  /* 0x0000000022087348 */ /* 0x000fea0003c00000 */
[----:B------:R0:W1:Y:S02]  /*3180*/  SHFL.BFLY P0, R35, R7, R32, R33 ;  /* 0x0c00002007237389 */ /* 0x0000640000000021 */
[----:B01----:R-:W-:Y:S05]  /*3190*/  ENDCOLLECTIVE ;  /* 0x000000000000791b */ /* 0x003fea0003800000 */
.L_x_8066:
[----:B------:R-:W-:Y:S05]  /*31a0*/  BRA `(.L_x_8067) ;  /* 0xffffffec00ac7947 */ /* 0x000fea000383ffff */
.L_x_8068:
        /* <DEDUP_REMOVED lines=13> */
.L_x_20286:


//--------------------- .text._ZN10layer_norm13ln_fwd_kernelINS_13Kernel_traitsIf13__nv_bfloat16fS2_fjLj512ELj1ELj4ELj1ELj16ENS_18Kernel_traits_baseILj512EfS2_fS2_fjLj128EEEEELb0ELb0ELb1ELb0EEEvNS_9FwdParamsE --------------------------
	.section	.text._ZN10layer_norm13ln_fwd_kernelINS_13Kernel_traitsIf13__nv_bfloat16fS2_fjLj512ELj1ELj4ELj1ELj16ENS_18Kernel_traits_baseILj512EfS2_fS2_fjLj128EEEEELb0ELb0ELb1ELb0EEEvNS_9FwdParamsE,"ax",@progbits
	.align	128
        .global         _ZN10layer_norm13ln_fwd_kernelINS_13Kernel_traitsIf13__nv_bfloat16fS2_fjLj512ELj1ELj4ELj1ELj16ENS_18Kernel_traits_baseILj512EfS2_fS2_fjLj128EEEEELb0ELb0ELb1ELb0EEEvNS_9FwdParamsE
        .type           _ZN10layer_norm13ln_fwd_kernelINS_13Kernel_traitsIf13__nv_bfloat16fS2_fjLj512ELj1ELj4ELj1ELj16ENS_18Kernel_traits_baseILj512EfS2_fS2_fjLj128EEEEELb0ELb0ELb1ELb0EEEvNS_9FwdParamsE,@function
        .size           _ZN10layer_norm13ln_fwd_kernelINS_13Kernel_traitsIf13__nv_bfloat16fS2_fjLj512ELj1ELj4ELj1ELj16ENS_18Kernel_traits_baseILj512EfS2_fS2_fjLj128EEEEELb0ELb0ELb1ELb0EEEvNS_9FwdParamsE,(.L_x_20287 - _ZN10layer_norm13ln_fwd_kernelINS_13Kernel_traitsIf13__nv_bfloat16fS2_fjLj512ELj1ELj4ELj1ELj16ENS_18Kernel_traits_baseILj512EfS2_fS2_fjLj128EEEEELb0ELb0ELb1ELb0EEEvNS_9FwdParamsE)
        .other          _ZN10layer_norm13ln_fwd_kernelINS_13Kernel_traitsIf13__nv_bfloat16fS2_fjLj512ELj1ELj4ELj1ELj16ENS_18Kernel_traits_baseILj512EfS2_fS2_fjLj128EEEEELb0ELb0ELb1ELb0EEEvNS_9FwdParamsE,@"STO_CUDA_ENTRY STV_DEFAULT"
_ZN10layer_norm13ln_fwd_kernelINS_13Kernel_traitsIf13__nv_bfloat16fS2_fjLj512ELj1ELj4ELj1ELj16ENS_18Kernel_traits_baseILj512EfS2_fS2_fjLj128EEEEELb0ELb0ELb1ELb0EEEvNS_9FwdParamsE:
.text._ZN10layer_norm13ln_fwd_kernelINS_13Kernel_traitsIf13__nv_bfloat16fS2_fjLj512ELj1ELj4ELj1ELj16ENS_18Kernel_traits_baseILj512EfS2_fS2_fjLj128EEEEELb0ELb0ELb1ELb0EEEvNS_9FwdParamsE:
        /* <DEDUP_REMOVED lines=32> */
.L_x_8072:
[----:B------:R-:W-:Y:S05]  /*0200*/  BSYNC.RECONVERGENT B1 ;  /* 0x0000000000017941 */ /* 0x000fea0003800200 */
.L_x_8071:
[----:B------:R-:W-:Y:S05]  /*0210*/  @!P1 BRA `(.L_x_8073) ;  /* 0x0000000000749947 */ /* 0x000fea0003800000 */
[----:B------:R-:W1:Y:S08]  /*0220*/  LDC.64 R36, c[0x0][0x3d0] ;  /* 0x0000f400ff247b82 */ /* 0x000e700000000a00 */
[----:B------:R-:W2:Y:S01]  /*0230*/  LDC.64 R38, c[0x0][0x438] ;  /* 0x00010e00ff267b82 */ /* 0x000ea20000000a00 */
[----:B-1----:R-:W-:-:S05]  /*0240*/  IMAD.WIDE.U32 R36, R25, 0x20, R36 ;  /* 0x0000002019247825 */ /* 0x002fca00078e0024 */
[----:B0-----:R1:W5:Y:S01]  /*0250*/  LDG.E.128 R20, desc[UR6][R36.64] ;  /* 0x0000000624147981 */ /* 0x001362000c1e1d00 */
[----:B--2---:R-:W-:-:S03]  /*0260*/  IMAD.WIDE.U32 R38, R25, 0x20, R38 ;  /* 0x0000002019267825 */ /* 0x004fc600078e0026 */
[----:B------:R1:W5:Y:S04]  /*0270*/  LDG.E.128 R24, desc[UR6][R36.64+0x10] ;  /* 0x0000100624187981 */ /* 0x000368000c1e1d00 */
[----:B------:R1:W5:Y:S04]  /*0280*/  LD.E.128 R28, desc[UR6][R38.64] ;  /* 0x00000006261c7980 */ /* 0x000368000c101d00 */
[----:B------:R1:W5:Y:S01]  /*0290*/  LD.E.128 R32, desc[UR6][R38.64+0x10] ;  /* 0x0000100626207980 */ /* 0x000362000c101d00 */
[----:B------:R-:W-:Y:S05]  /*02a0*/  BRA `(.L_x_8073) ;  /* 0x0000000000507947 */ /* 0x000fea0003800000 */
.L_x_8070:
        /* <DEDUP_REMOVED lines=19> */
[----:B--2---:R-:W-:-:S07]  /*03e0*/  @P1 CS2R R28, SRZ ;  /* 0x00000000001c1805 */ /* 0x004fce000001ff00 */
.L_x_8073:
[----:B------:R-:W-:Y:S05]  /*03f0*/  BSYNC.RECONVERGENT B0 ;  /* 0x0000000000007941 */ /* 0x000fea0003800200 */
.L_x_8069:
[----:B------:R-:W2:Y:S02]  /*0400*/  LDCU UR4, c[0x0][0x384] ;  /* 0x00007080ff0477ac */ /* 0x000ea40008000800 */
[----:B--2---:R-:W-:-:S13]  /*0410*/  ISETP.GE.AND P0, PT, R3, UR4, PT ;  /* 0x0000000403007c0c */ /* 0x004fda000bf06270 */
[----:B------:R-:W-:Y:S05]  /*0420*/  @P0 EXIT ;  /* 0x000000000000094d */ /* 0x000fea0003800000 */
[----:B------:R-:W2:Y:S01]  /*0430*/  LDCU.U8 UR4, c[0x0][0x410] ;  /* 0x00008200ff0477ac */ /* 0x000ea20008000000 */
[----:B------:R-:W3:Y:S01]  /*0440*/  LDCU UR5, c[0x0][0x448] ;  /* 0x00008900ff0577ac */ /* 0x000ee20008000800 */
[----:B------:R-:W4:Y:S01]  /*0450*/  LDCU.64 UR8, c[0x0][0x3a0] ;  /* 0x00007400ff0877ac */ /* 0x000f220008000a00 */
[----:B--2---:R-:W-:-:S13]  /*0460*/  ISETP.NE.AND P0, PT, RZ, UR4, PT ;  /* 0x00000004ff007c0c */ /* 0x004fda000bf05270 */
.L_x_8091:
[----:B------:R-:W2:Y:S08]  /*0470*/  LDC.64 R58, c[0x0][0x3f0] ;  /* 0x0000fc00ff3a7b82 */ /* 0x000eb00000000a00 */
[----:B0-----:R-:W0:Y:S08]  /*0480*/  LDC R56, c[0x0][0x388] ;  /* 0x0000e200ff387b82 */ /* 0x001e300000000800 */
[----:B------:R-:W1:Y:S01]  /*0490*/  LDC.64 R60, c[0x0][0x3f8] ;  /* 0x0000fe00ff3c7b82 */ /* 0x000e620000000a00 */
[----:B--2---:R-:W-:-:S06]  /*04a0*/  IMAD.WIDE R58, R3, 0x4, R58 ;  /* 0x00000004033a7825 */ /* 0x004fcc00078e023a */
[----:B------:R-:W2:Y:S01]  /*04b0*/  LDG.E R58, desc[UR6][R58.64] ;  /* 0x000000063a3a7981 */ /* 0x000ea2000c1e1900 */
[----:B------:R-:W-:Y:S01]  /*04c0*/  ISETP.GE.U32.AND P1, PT, R0, 0x20, PT ;  /* 0x000000200000780c */ /* 0x000fe20003f26070 */
[C---:B0-----:R-:W-:Y:S02]  /*04d0*/  IMAD R62, R3.reuse, R56, RZ ;  /* 0x00000038033e7224 */ /* 0x041fe400078e02ff */
[----:B-1----:R-:W-:Y:S01]  /*04e0*/  IMAD.WIDE R60, R3, 0x4, R60 ;  /* 0x00000004033c7825 */ /* 0x002fe200078e023c */
[----:B------:R-:W-:Y:S04]  /*04f0*/  BSSY.RECONVERGENT B0, `(.L_x_8074) ;  /* 0x0000062000007945 */ /* 0x000fe80003800200 */
[----:B-----5:R0:W5:Y:S02]  /*0500*/  LDG.E R57, desc[UR6][R60.64] ;  /* 0x000000063c397981 */ /* 0x020164000c1e1900 */
[----:B0-----:R-:W-:Y:S01]  /*0510*/  HFMA2 R60, -RZ, RZ, 0, 0 ;  /* 0x00000000ff3c7431 */ /* 0x001fe200000001ff */
[----:B--2---:R-:W-:-:S13]  /*0520*/  ISETP.GE.AND P3, PT, R58, 0x1, PT ;  /* 0x000000013a00780c */ /* 0x004fda0003f66270 */
[----:B------:R-:W-:-:S05]  /*0530*/  @P3 IADD3 R63, PT, PT, R58, -0x1, RZ ;  /* 0xffffffff3a3f3810 */ /* 0x000fca0007ffe0ff */
[----:B------:R-:W-:Y:S01]  /*0540*/  @P3 IMAD R64, R63, R56, RZ ;  /* 0x000000383f403224 */ /* 0x000fe200078e02ff */
[----:B------:R-:W-:-:S04]  /*0550*/  SHF.R.S32.HI R63, RZ, 0x1f, R62 ;  /* 0x0000001fff3f7819 */ /* 0x000fc8000001143e */
[----:B------:R-:W-:Y:S02]  /*0560*/  @P3 SHF.R.S32.HI R65, RZ, 0x1f, R64 ;  /* 0x0000001fff413819 */ /* 0x000fe40000011440 */
[----:B------:R-:W-:Y:S02]  /*0570*/  LEA.HI R63, R63, R62, RZ, 0x3 ;  /* 0x0000003e3f3f7211 */ /* 0x000fe400078f18ff */
[----:B------:R-:W-:Y:S02]  /*0580*/  @P3 LEA.HI R65, R65, R64, RZ, 0x3 ;  /* 0x0000004041413211 */ /* 0x000fe400078f18ff */
[-C--:B------:R-:W-:Y:S02]  /*0590*/  LEA.HI.SX32 R59, R63, R2.reuse, 0x1d ;  /* 0x000000023f3b7211 */ /* 0x080fe400078feaff */
[----:B------:R-:W-:Y:S01]  /*05a0*/  @P3 LEA.HI.SX32 R60, R65, R2, 0x1d ;  /* 0x00000002413c3211 */ /* 0x000fe200078feaff */
[----:B------:R-:W-:Y:S06]  /*05b0*/  @!P1 BRA `(.L_x_8075) ;  /* 0x0000000400549947 */ /* 0x000fec0003800000 */
[----:B------:R-:W-:Y:S04]  /*05c0*/  BSSY.RECONVERGENT B1, `(.L_x_8076) ;  /* 0x0000005000017945 */ /* 0x000fe80003800200 */
[----:B------:R-:W-:Y:S05]  /*05d0*/  @!P3 BRA `(.L_x_8077) ;  /* 0x00000000000cb947 */ /* 0x000fea0003800000 */
[----:B------:R-:W0:Y:S02]  /*05e0*/  LDC.64 R36, c[0x0][0x390] ;  /* 0x0000e400ff247b82 */ /* 0x000e240000000a00 */
[----:B0-----:R-:W-:-:S06]  /*05f0*/  IMAD.WIDE.U32 R36, R60, 0x10, R36 ;  /* 0x000000103c247825 */ /* 0x001fcc00078e0024 */
[----:B------:R-:W5:Y:S02]  /*0600*/  LDG.E.128 R36, desc[UR6][R36.64] ;  /* 0x0000000624247981 */ /* 0x000f64000c1e1d00 */
.L_x_8077:
[----:B---34-:R-:W-:Y:S05]  /*0610*/  BSYNC.RECONVERGENT B1 ;  /* 0x0000000000017941 */ /* 0x018fea0003800200 */
.L_x_8076:
        /* <DEDUP_REMOVED lines=9> */
[----:B-----5:R-:W-:-:S07]  /*06b0*/  @P2 SHF.L.U32 R61, R36, 0x10, RZ ;  /* 0x00000010243d2819 */ /* 0x020fce00000006ff */
[----:B------:R-:W1:Y:S08]  /*06c0*/  @P2 LDC R65, c[0x0][0x40c] ;  /* 0x00010300ff412b82 */ /* 0x000e700000000800 */
[----:B------:R-:W4:Y:S08]  /*06d0*/  @P2 LDC R66, c[0x0][0x40c] ;  /* 0x00010300ff422b82 */ /* 0x000f300000000800 */
[----:B0-----:R-:W0:Y:S01]  /*06e0*/  @P2 LDC R63, c[0x0][0x40c] ;  /* 0x00010300ff3f2b82 */ /* 0x001e220000000800 */
[----:B--2---:R-:W-:Y:S01]  /*06f0*/  @P2 FFMA.FTZ R40, R61, R64, R40 ;  /* 0x000000403d282223 */ /* 0x004fe20000010028 */
[----:B------:R-:W-:-:S04]  /*0700*/  @P2 PRMT R61, R36, 0x7632, R61 ;  /* 0x00007632243d2816 */ /* 0x000fc8000000003d */
[----:B------:R-:W-:Y:S02]  /*0710*/  @P2 SHF.L.U32 R64, R61, 0x10, RZ ;  /* 0x000000103d402819 */ /* 0x000fe400000006ff */
[----:B------:R-:W-:-:S03]  /*0720*/  @P2 SHF.L.U32 R61, R37, 0x10, RZ ;  /* 0x00000010253d2819 */ /* 0x000fc600000006ff */
[----:B-1----:R-:W-:Y:S02]  /*0730*/  @P2 FFMA.FTZ R41, R64, R65, R41 ;  /* 0x0000004140292223 */ /* 0x002fe40000010029 */
[----:B----4-:R-:W-:Y:S01]  /*0740*/  @P2 FFMA.FTZ R42, R61, R66, R42 ;  /* 0x000000423d2a2223 */ /* 0x010fe2000001002a */
[----:B------:R-:W3:Y:S01]  /*0750*/  @P2 LDC R64, c[0x0][0x40c] ;  /* 0x00010300ff402b82 */ /* 0x000ee20000000800 */
[----:B------:R-:W-:-:S04]  /*0760*/  @P2 PRMT R61, R37, 0x7632, R61 ;  /* 0x00007632253d2816 */ /* 0x000fc8000000003d */
[----:B------:R-:W-:Y:S02]  /*0770*/  @P2 SHF.L.U32 R62, R61, 0x10, RZ ;  /* 0x000000103d3e2819 */ /* 0x000fe400000006ff */
[----:B------:R-:W-:-:S03]  /*0780*/  @P2 SHF.L.U32 R61, R38, 0x10, RZ ;  /* 0x00000010263d2819 */ /* 0x000fc600000006ff */
[----:B0-----:R-:W-:Y:S02]  /*0790*/  @P2 FFMA.FTZ R43, R62, R63, R43 ;  /* 0x0000003f3e2b2223 */ /* 0x001fe4000001002b */
[----:B------:R-:W0:Y:S01]  /*07a0*/  @P2 LDC R63, c[0x0][0x40c] ;  /* 0x00010300ff3f2b82 */ /* 0x000e220000000800 */
[----:B---3--:R-:W-:Y:S01]  /*07b0*/  @P2 FFMA.FTZ R44, R61, R64, R44 ;  /* 0x000000403d2c2223 */ /* 0x008fe2000001002c */
[----:B------:R-:W-:-:S06]  /*07c0*/  @P2 PRMT R61, R38, 0x7632, R61 ;  /* 0x00007632263d2816 */ /* 0x000fcc000000003d */
[----:B------:R-:W1:Y:S01]  /*07d0*/  @P2 LDC R64, c[0x0][0x40c] ;  /* 0x00010300ff402b82 */ /* 0x000e620000000800 */
[----:B------:R-:W-:Y:S02]  /*07e0*/  @P2 SHF.L.U32 R62, R61, 0x10, RZ ;  /* 0x000000103d3e2819 */ /* 0x000fe400000006ff */
[----:B------:R-:W-:-:S03]  /*07f0*/  @P2 SHF.L.U32 R61, R39, 0x10, RZ ;  /* 0x00000010273d2819 */ /* 0x000fc600000006ff */
[----:B0-----:R-:W-:Y:S02]  /*0800*/  @P2 FFMA.FTZ R45, R62, R63, R45 ;  /* 0x0000003f3e2d2223 */ /* 0x001fe4000001002d */
[----:B------:R-:W0:Y:S01]  /*0810*/  @P2 LDC R63, c[0x0][0x40c] ;  /* 0x00010300ff3f2b82 */ /* 0x000e220000000800 */
[----:B-1----:R-:W-:Y:S01]  /*0820*/  @P2 FFMA.FTZ R46, R61, R64, R46 ;  /* 0x000000403d2e2223 */ /* 0x002fe2000001002e */
[----:B------:R-:W-:-:S04]  /*0830*/  @P2 PRMT R61, R39, 0x7632, R61 ;  /* 0x00007632273d2816 */ /* 0x000fc8000000003d */
[----:B------:R-:W-:-:S05]  /*0840*/  @P2 SHF.L.U32 R62, R61, 0x10, RZ ;  /* 0x000000103d3e2819 */ /* 0x000fca00000006ff */
[----:B0-----:R-:W-:Y:S01]  /*0850*/  @P2 FFMA.FTZ R47, R62, R63, R47 ;  /* 0x0000003f3e2f2223 */ /* 0x001fe2000001002f */
[----:B------:R-:W-:Y:S06]  /*0860*/  BRA `(.L_x_8079) ;  /* 0x0000000000907947 */ /* 0x000fec0003800000 */
.L_x_8078:
[----:B------:R-:W0:Y:S01]  /*0870*/  @P3 LDC R45, c[0x0][0x40c] ;  /* 0x00010300ff2d3b82 */ /* 0x000e220000000800 */
[----:B-----5:R-:W-:Y:S01]  /*0880*/  @P3 PRMT R42, R36, 0x7632, R42 ;  /* 0x00007632242a3816 */ /* 0x020fe2000000002a */
[----:B------:R-:W-:Y:S01]  /*0890*/  HFMA2 R43, -RZ, RZ, 0, 0 ;  /* 0x00000000ff2b7431 */ /* 0x000fe200000001ff */
[----:B------:R-:W-:Y:S02]  /*08a0*/  MOV R41, RZ ;  /* 0x000000ff00297202 */ /* 0x000fe40000000f00 */
[----:B------:R-:W-:Y:S02]  /*08b0*/  @P3 SHF.L.U32 R42, R42, 0x10, RZ ;  /* 0x000000102a2a3819 */ /* 0x000fe400000006ff */
[----:B------:R-:W-:Y:S01]  /*08c0*/  @P3 PRMT R44, R37, 0x7632, R44 ;  /* 0x00007632252c3816 */ /* 0x000fe2000000002c */
[----:B------:R-:W1:Y:S01]  /*08d0*/  @P3 LDC R47, c[0x0][0x40c] ;  /* 0x00010300ff2f3b82 */ /* 0x000e620000000800 */
[----:B------:R-:W-:Y:S02]  /*08e0*/  @P3 PRMT R46, R38, 0x7632, R46 ;  /* 0x00007632262e3816 */ /* 0x000fe4000000002e */
[----:B------:R-:W-:-:S02]  /*08f0*/  @P3 SHF.L.U32 R44, R44, 0x10, RZ ;  /* 0x000000102c2c3819 */ /* 0x000fc400000006ff */
[----:B------:R-:W-:-:S03]  /*0900*/  @P3 SHF.L.U32 R46, R46, 0x10, RZ ;  /* 0x000000102e2e3819 */ /* 0x000fc600000006ff */
[----:B------:R-:W2:Y:S08]  /*0910*/  @P3 LDC R61, c[0x0][0x40c] ;  /* 0x00010300ff3d3b82 */ /* 0x000eb00000000800 */
[----:B------:R-:W3:Y:S01]  /*0920*/  @P3 LDC R40, c[0x0][0x40c] ;  /* 0x00010300ff283b82 */ /* 0x000ee20000000800 */
[----:B0-----:R-:W-:Y:S01]  /*0930*/  @P3 FMUL.FTZ R41, R42, R45 ;  /* 0x0000002d2a293220 */ /* 0x001fe20000410000 */
[----:B------:R-:W-:-:S06]  /*0940*/  MOV R45, RZ ;  /* 0x000000ff002d7202 */ /* 0x000fcc0000000f00 */
[----:B------:R-:W0:Y:S01]  /*0950*/  @P3 LDC R42, c[0x0][0x40c] ;  /* 0x00010300ff2a3b82 */ /* 0x000e220000000800 */
[----:B-1----:R-:W-:Y:S01]  /*0960*/  @P3 FMUL.FTZ R43, R44, R47 ;  /* 0x0000002f2c2b3220 */ /* 0x002fe20000410000 */
[----:B------:R-:W-:Y:S01]  /*0970*/  @P3 PRMT R44, R39, 0x7632, R44 ;  /* 0x00007632272c3816 */ /* 0x000fe2000000002c */
[----:B------:R-:W-:-:S05]  /*0980*/  HFMA2 R47, -RZ, RZ, 0, 0 ;  /* 0x00000000ff2f7431 */ /* 0x000fca00000001ff */
[----:B------:R-:W1:Y:S01]  /*0990*/  @P3 LDC R63, c[0x0][0x40c] ;  /* 0x00010300ff3f3b82 */ /* 0x000e620000000800 */
[----:B--2---:R-:W-:Y:S01]  /*09a0*/  @P3 FMUL.FTZ R45, R46, R61 ;  /* 0x0000003d2e2d3220 */ /* 0x004fe20000410000 */
[----:B------:R-:W-:Y:S02]  /*09b0*/  @P3 SHF.L.U32 R61, R44, 0x10, RZ ;  /* 0x000000102c3d3819 */ /* 0x000fe400000006ff */
[----:B------:R-:W-:Y:S02]  /*09c0*/  @P3 SHF.L.U32 R44, R37, 0x10, RZ ;  /* 0x00000010252c3819 */ /* 0x000fe400000006ff */
[----:B------:R-:W-:Y:S02]  /*09d0*/  @P3 SHF.L.U32 R46, R38, 0x10, RZ ;  /* 0x00000010262e3819 */ /* 0x000fe400000006ff */
[----:B------:R-:W2:Y:S01]  /*09e0*/  @P3 LDC R65, c[0x0][0x40c] ;  /* 0x00010300ff413b82 */ /* 0x000ea20000000800 */
[----:B---3--:R-:W-:Y:S01]  /*09f0*/  @P3 FMUL.FTZ R47, R61, R40 ;  /* 0x000000283d2f3220 */ /* 0x008fe20000410000 */
[----:B------:R-:W-:-:S02]  /*0a00*/  @P3 SHF.L.U32 R61, R36, 0x10, RZ ;  /* 0x00000010243d3819 */ /* 0x000fc400000006ff */
[----:B------:R-:W-:-:S04]  /*0a10*/  MOV R40, RZ ;  /* 0x000000ff00287202 */ /* 0x000fc80000000f00 */
[----:B------:R-:W3:Y:S01]  /*0a20*/  @P3 LDC R62, c[0x0][0x40c] ;  /* 0x00010300ff3e3b82 */ /* 0x000ee20000000800 */
[----:B0-----:R-:W-:Y:S01]  /*0a30*/  @P3 FMUL.FTZ R40, R61, R42 ;  /* 0x0000002a3d283220 */ /* 0x001fe20000410000 */
[----:B------:R-:W-:Y:S01]  /*0a40*/  HFMA2 R42, -RZ, RZ, 0, 0 ;  /* 0x00000000ff2a7431 */ /* 0x000fe200000001ff */
[----:B------:R-:W-:Y:S01]  /*0a50*/  @P3 SHF.L.U32 R61, R39, 0x10, RZ ;  /* 0x00000010273d3819 */ /* 0x000fe200000006ff */
[----:B-1----:R-:W-:Y:S01]  /*0a60*/  @P3 FMUL.FTZ R42, R44, R63 ;  /* 0x0000003f2c2a3220 */ /* 0x002fe20000410000 */
[----:B------:R-:W-:Y:S01]  /*0a70*/  MOV R44, RZ ;  /* 0x000000ff002c7202 */ /* 0x000fe20000000f00 */
[----:B--2---:R-:W-:Y:S01]  /*0a80*/  @P3 FMUL.FTZ R44, R46, R65 ;  /* 0x000000412e2c3220 */ /* 0x004fe20000410000 */
[----:B------:R-:W-:Y:S02]  /*0a90*/  HFMA2 R46, -RZ, RZ, 0, 0 ;  /* 0x00000000ff2e7431 */ /* 0x000fe400000001ff */
[----:B---3--:R-:W-:-:S07]  /*0aa0*/  @P3 FMUL.FTZ R46, R61, R62 ;  /* 0x0000003e3d2e3220 */ /* 0x008fce0000410000 */
.L_x_8079:
[----:B------:R-:W0:Y:S01]  /*0ab0*/  LDC.64 R62, c[0x0][0x3a8] ;  /* 0x0000ea00ff3e7b82 */ /* 0x000e220000000a00 */
[----:B------:R-:W-:Y:S01]  /*0ac0*/  IADD3 R60, PT, PT, R60, 0x20, RZ ;  /* 0x000000203c3c7810 */ /* 0x000fe20007ffe0ff */
[C---:B0-----:R-:W-:Y:S01]  /*0ad0*/  IMAD.WIDE.U32 R62, R59.reuse, 0x20, R62 ;  /* 0x000000203b3e7825 */ /* 0x041fe200078e003e */
[----:B------:R-:W-:-:S04]  /*0ae0*/  IADD3 R59, PT, PT, R59, 0x20, RZ ;  /* 0x000000203b3b7810 */ /* 0x000fc80007ffe0ff */
[----:B------:R0:W-:Y:S04]  /*0af0*/  STG.E.128 desc[UR6][R62.64], R40 ;  /* 0x000000283e007986 */ /* 0x0001e8000c101d06 */
[----:B------:R0:W-:Y:S02]  /*0b00*/  STG.E.128 desc[UR6][R62.64+0x10], R44 ;  /* 0x0000102c3e007986 */ /* 0x0001e4000c101d06 */
.L_x_8075:
[----:B---34-:R-:W-:Y:S05]  /*0b10*/  BSYNC.RECONVERGENT B0 ;  /* 0x0000000000007941 */ /* 0x018fea0003800200 */
.L_x_8074:
        /* <DEDUP_REMOVED lines=8> */
.L_x_8083:
[----:B------:R-:W-:Y:S05]  /*0ba0*/  BSYNC.RECONVERGENT B1 ;  /* 0x0000000000017941 */ /* 0x000fea0003800200 */
.L_x_8082:
[----:B------:R-:W-:-:S04]  /*0bb0*/  UISETP.NE.U32.AND UP0, UPT, UR8, URZ, UPT ;  /* 0x000000ff0800728c */ /* 0x000fc8000bf05070 */
[----:B------:R-:W-:-:S09]  /*0bc0*/  UISETP.NE.AND.EX UP0, UPT, UR9, URZ, UPT, UP0 ;  /* 0x000000ff0900728c */ /* 0x000fd2000bf05300 */
[----:B------:R-:W-:Y:S05]  /*0bd0*/  BRA.U !UP0, `(.L_x_8084) ;  /* 0x0000000108887547 */ /* 0x000fea000b800000 */
[----:B------:R-:W1:Y:S02]  /*0be0*/  LDC.64 R60, c[0x0][0x3a0] ;  /* 0x0000e800ff3c7b82 */ /* 0x000e640000000a00 */
[----:B-1----:R-:W-:-:S05]  /*0bf0*/  IMAD.WIDE.U32 R60, R59, 0x20, R60 ;  /* 0x000000203b3c7825 */ /* 0x002fca00078e003c */
[----:B------:R-:W2:Y:S04]  /*0c00*/  LDG.E.128 R48, desc[UR6][R60.64] ;  /* 0x000000063c307981 */ /* 0x000ea8000c1e1d00 */
[----:B------:R1:W3:Y:S01]  /*0c10*/  LDG.E.128 R52, desc[UR6][R60.64+0x10] ;  /* 0x000010063c347981 */ /* 0x0002e2000c1e1d00 */
[----:B------:R-:W-:-:S13]  /*0c20*/  ISETP.GT.AND P3, PT, R58, RZ, PT ;  /* 0x000000ff3a00720c */ /* 0x000fda0003f64270 */
[----:B------:R-:W2:Y:S01]  /*0c30*/  @P3 LDC R58, c[0x0][0x40c] ;  /* 0x00010300ff3a3b82 */ /* 0x000ea20000000800 */
[----:B0----5:R-:W-:Y:S02]  /*0c40*/  @P3 SHF.L.U32 R63, R36, 0x10, RZ ;  /* 0x00000010243f3819 */ /* 0x021fe400000006ff */
[----:B-1----:R-:W-:-:S05]  /*0c50*/  @P3 SHF.L.U32 R61, R37, 0x10, RZ ;  /* 0x00000010253d3819 */ /* 0x002fca00000006ff */
[----:B------:R-:W0:Y:S08]  /*0c60*/  @P3 LDC R62, c[0x0][0x40c] ;  /* 0x00010300ff3e3b82 */ /* 0x000e300000000800 */
[----:B------:R-:W1:Y:S01]  /*0c70*/  @P3 LDC R60, c[0x0][0x40c] ;  /* 0x00010300ff3c3b82 */ /* 0x000e620000000800 */
[----:B--2---:R-:W-:Y:S01]  /*0c80*/  @P3 FFMA.FTZ R48, R63, R58, R48 ;  /* 0x0000003a3f303223 */ /* 0x004fe20000010030 */
[----:B------:R-:W-:-:S06]  /*0c90*/  @P3 PRMT R58, R36, 0x7632, R58 ;  /* 0x00007632243a3816 */ /* 0x000fcc000000003a */
[----:B------:R-:W2:Y:S01]  /*0ca0*/  @P3 LDC R63, c[0x0][0x40c] ;  /* 0x00010300ff3f3b82 */ /* 0x000ea20000000800 */
[----:B------:R-:W-:-:S05]  /*0cb0*/  @P3 SHF.L.U32 R58, R58, 0x10, RZ ;  /* 0x000000103a3a3819 */ /* 0x000fca00000006ff */
[----:B0-----:R-:W-:Y:S01]  /*0cc0*/  @P3 FFMA.FTZ R49, R58, R62, R49 ;  /* 0x0000003e3a313223 */ /* 0x001fe20000010031 */
[----:B------:R-:W-:Y:S01]  /*0cd0*/  @P3 PRMT R58, R37, 0x7632, R58 ;  /* 0x00007632253a3816 */ /* 0x000fe2000000003a */
[----:B------:R-:W3:Y:S03]  /*0ce0*/  @P3 LDC R62, c[0x0][0x40c] ;  /* 0x00010300ff3e3b82 */ /* 0x000ee60000000800 */
[----:B------:R-:W-:-:S05]  /*0cf0*/  @P3 SHF.L.U32 R58, R58, 0x10, RZ ;  /* 0x000000103a3a3819 */ /* 0x000fca00000006ff */
[----:B-1----:R-:W-:Y:S01]  /*0d00*/  @P3 FFMA.FTZ R51, R58, R60, R51 ;  /* 0x0000003c3a333223 */ /* 0x002fe20000010033 */
[----:B------:R-:W-:Y:S01]  /*0d10*/  @P3 PRMT R58, R38, 0x7632, R58 ;  /* 0x00007632263a3816 */ /* 0x000fe2000000003a */
[----:B------:R-:W0:Y:S03]  /*0d20*/  @P3 LDC R60, c[0x0][0x40c] ;  /* 0x00010300ff3c3b82 */ /* 0x000e260000000800 */
[----:B------:R-:W-:Y:S01]  /*0d30*/  @P3 SHF.L.U32 R58, R58, 0x10, RZ ;  /* 0x000000103a3a3819 */ /* 0x000fe200000006ff */
[----:B--2---:R-:W-:Y:S01]  /*0d40*/  @P3 FFMA.FTZ R50, R61, R63, R50 ;  /* 0x0000003f3d323223 */ /* 0x004fe20000010032 */
[----:B------:R-:W-:-:S03]  /*0d50*/  @P3 SHF.L.U32 R61, R38, 0x10, RZ ;  /* 0x00000010263d3819 */ /* 0x000fc600000006ff */
[----:B------:R-:W1:Y:S02]  /*0d60*/  @P3 LDC R63, c[0x0][0x40c] ;  /* 0x00010300ff3f3b82 */ /* 0x000e640000000800 */
[----:B---3--:R-:W-:Y:S01]  /*0d70*/  @P3 FFMA.FTZ R52, R61, R62, R52 ;  /* 0x0000003e3d343223 */ /* 0x008fe20000010034 */
[----:B------:R-:W-:-:S05]  /*0d80*/  @P3 SHF.L.U32 R61, R39, 0x10, RZ ;  /* 0x00000010273d3819 */ /* 0x000fca00000006ff */
[----:B------:R-:W2:Y:S01]  /*0d90*/  @P3 LDC R62, c[0x0][0x40c] ;  /* 0x00010300ff3e3b82 */ /* 0x000ea20000000800 */
[----:B0-----:R-:W-:Y:S01]  /*0da0*/  @P3 FFMA.FTZ R53, R58, R60, R53 ;  /* 0x0000003c3a353223 */ /* 0x001fe20000010035 */
[----:B------:R-:W-:-:S04]  /*0db0*/  @P3 PRMT R58, R39, 0x7632, R58 ;  /* 0x00007632273a3816 */ /* 0x000fc8000000003a */
[----:B------:R-:W-:-:S05]  /*0dc0*/  @P3 SHF.L.U32 R58, R58, 0x10, RZ ;  /* 0x000000103a3a3819 */ /* 0x000fca00000006ff */
[----:B-1----:R-:W-:Y:S01]  /*0dd0*/  @P3 FFMA.FTZ R55, R58, R63, R55 ;  /* 0x0000003f3a373223 */ /* 0x002fe20000010037 */
[----:B--2---:R-:W-:Y:S01]  /*0de0*/  @P3 FFMA.FTZ R54, R61, R62, R54 ;  /* 0x0000003e3d363223 */ /* 0x004fe20000010036 */
[----:B------:R-:W-:Y:S06]  /*0df0*/  BRA `(.L_x_8085) ;  /* 0x00000000008c7947 */ /* 0x000fec0003800000 */
.L_x_8084:
[----:B------:R-:W1:Y:S01]  /*0e00*/  @P3 LDC R51, c[0x0][0x40c] ;  /* 0x00010300ff333b82 */ /* 0x000e620000000800 */
[----:B-----5:R-:W-:Y:S02]  /*0e10*/  @P3 PRMT R48, R36, 0x7632, R48 ;  /* 0x0000763224303816 */ /* 0x020fe40000000030 */
[----:B------:R-:W-:Y:S02]  /*0e20*/  @P3 PRMT R50, R38, 0x7632, R50 ;  /* 0x0000763226323816 */ /* 0x000fe40000000032 */
[----:B------:R-:W-:Y:S02]  /*0e30*/  @P3 SHF.L.U32 R48, R48, 0x10, RZ ;  /* 0x0000001030303819 */ /* 0x000fe400000006ff */
[----:B------:R-:W-:Y:S01]  /*0e40*/  @P3 SHF.L.U32 R50, R50, 0x10, RZ ;  /* 0x0000001032323819 */ /* 0x000fe200000006ff */
[----:B0-----:R-:W0:Y:S01]  /*0e50*/  @P3 LDC R63, c[0x0][0x40c] ;  /* 0x00010300ff3f3b82 */ /* 0x001e220000000800 */
[----:B------:R-:W-:Y:S02]  /*0e60*/  MOV R49, RZ ;  /* 0x000000ff00317202 */ /* 0x000fe40000000f00 */
[----:B------:R-:W-:-:S02]  /*0e70*/  MOV R53, RZ ;  /* 0x000000ff00357202 */ /* 0x000fc40000000f00 */
[----:B------:R-:W-:Y:S02]  /*0e80*/  @P3 SHF.L.U32 R58, R37, 0x10, RZ ;  /* 0x00000010253a3819 */ /* 0x000fe400000006ff */
[----:B------:R-:W-:Y:S01]  /*0e90*/  @P3 SHF.L.U32 R60, R39, 0x10, RZ ;  /* 0x00000010273c3819 */ /* 0x000fe200000006ff */
[----:B------:R-:W2:Y:S08]  /*0ea0*/  @P3 LDC R61, c[0x0][0x40c] ;  /* 0x00010300ff3d3b82 */ /* 0x000eb00000000800 */
[----:B------:R-:W3:Y:S01]  /*0eb0*/  @P3 LDC R52, c[0x0][0x40c] ;  /* 0x00010300ff343b82 */ /* 0x000ee20000000800 */
[----:B-1----:R-:W-:Y:S01]  /*0ec0*/  @P3 FMUL.FTZ R49, R48, R51 ;  /* 0x0000003330313220 */ /* 0x002fe20000410000 */
[----:B------:R-:W-:Y:S01]  /*0ed0*/  @P3 PRMT R48, R37, 0x7632, R48 ;  /* 0x0000763225303816 */ /* 0x000fe20000000030 */
[----:B------:R-:W-:-:S03]  /*0ee0*/  HFMA2 R51, -RZ, RZ, 0, 0 ;  /* 0x00000000ff337431 */ /* 0x000fc600000001ff */
[----:B------:R-:W-:Y:S02]  /*0ef0*/  @P3 SHF.L.U32 R48, R48, 0x10, RZ ;  /* 0x0000001030303819 */ /* 0x000fe400000006ff */
[----:B------:R-:W1:Y:S01]  /*0f00*/  @P3 LDC R55, c[0x0][0x40c] ;  /* 0x00010300ff373b82 */ /* 0x000e620000000800 */
[----:B0-----:R-:W-:Y:S01]  /*0f10*/  @P3 FMUL.FTZ R53, R50, R63 ;  /* 0x0000003f32353220 */ /* 0x001fe20000410000 */
[----:B------:R-:W-:-:S06]  /*0f20*/  MOV R50, RZ ;  /* 0x000000ff00327202 */ /* 0x000fcc0000000f00 */
[----:B------:R-:W0:Y:S01]  /*0f30*/  @P3 LDC R54, c[0x0][0x40c] ;  /* 0x00010300ff363b82 */ /* 0x000e220000000800 */
[----:B--2---:R-:W-:Y:S01]  /*0f40*/  @P3 FMUL.FTZ R51, R48, R61 ;  /* 0x0000003d30333220 */ /* 0x004fe20000410000 */
[----:B------:R-:W-:Y:S01]  /*0f50*/  HFMA2 R48, -RZ, RZ, 0, 0 ;  /* 0x00000000ff307431 */ /* 0x000fe200000001ff */
[----:B------:R-:W-:-:S05]  /*0f60*/  @P3 SHF.L.U32 R61, R36, 0x10, RZ ;  /* 0x00000010243d3819 */ /* 0x000fca00000006ff */
[----:B------:R-:W2:Y:S01]  /*0f70*/  @P3 LDC R63, c[0x0][0x40c] ;  /* 0x00010300ff3f3b82 */ /* 0x000ea20000000800 */
[----:B---3--:R-:W-:Y:S01]  /*0f80*/  @P3 FMUL.FTZ R48, R61, R52 ;  /* 0x000000343d303220 */ /* 0x008fe20000410000 */
[----:B------:R-:W-:Y:S01]  /*0f90*/  HFMA2 R52, -RZ, RZ, 0, 0 ;  /* 0x00000000ff347431 */ /* 0x000fe200000001ff */
[----:B------:R-:W-:-:S05]  /*0fa0*/  @P3 SHF.L.U32 R61, R38, 0x10, RZ ;  /* 0x00000010263d3819 */ /* 0x000fca00000006ff */
[----:B------:R-:W3:Y:S01]  /*0fb0*/  @P3 LDC R65, c[0x0][0x40c] ;  /* 0x00010300ff413b82 */ /* 0x000ee20000000800 */
[----:B-1----:R-:W-:Y:S01]  /*0fc0*/  @P3 FMUL.FTZ R50, R58, R55 ;  /* 0x000000373a323220 */ /* 0x002fe20000410000 */
[----:B------:R-:W-:-:S04]  /*0fd0*/  @P3 PRMT R55, R39, 0x7632, R55 ;  /* 0x0000763227373816 */ /* 0x000fc80000000037 */
[----:B------:R-:W-:Y:S01]  /*0fe0*/  @P3 SHF.L.U32 R58, R55, 0x10, RZ ;  /* 0x00000010373a3819 */ /* 0x000fe200000006ff */
[----:B0-----:R-:W-:Y:S01]  /*0ff0*/  @P3 FMUL.FTZ R52, R61, R54 ;  /* 0x000000363d343220 */ /* 0x001fe20000410000 */
[----:B------:R-:W-:Y:S02]  /*1000*/  CS2R R54, SRZ ;  /* 0x0000000000367805 */ /* 0x000fe4000001ff00 */
[----:B--2---:R-:W-:Y:S01]  /*1010*/  @P3 FMUL.FTZ R54, R60, R63 ;  /* 0x0000003f3c363220 */ /* 0x004fe20000410000 */
[----:B---3--:R-:W-:-:S07]  /*1020*/  @P3 FMUL.FTZ R55, R58, R65 ;  /* 0x000000413a373220 */ /* 0x008fce0000410000 */
.L_x_8085:
[----:B------:R-:W0:Y:S02]  /*1030*/  LDC.64 R60, c[0x0][0x3a8] ;  /* 0x0000ea00ff3c7b82 */ /* 0x000e240000000a00 */
[----:B0-----:R-:W-:-:S05]  /*1040*/  IMAD.WIDE.U32 R58, R59, 0x20, R60 ;  /* 0x000000203b3a7825 */ /* 0x001fca00078e003c */
[----:B------:R1:W-:Y:S04]  /*1050*/  STG.E.128 desc[UR6][R58.64], R48 ;  /* 0x000000303a007986 */ /* 0x0003e8000c101d06 */
[----:B------:R1:W-:Y:S02]  /*1060*/  STG.E.128 desc[UR6][R58.64+0x10], R52 ;  /* 0x000010343a007986 */ /* 0x0003e4000c101d06 */
.L_x_8081:
[----:B------:R-:W-:Y:S05]  /*1070*/  BSYNC.RECONVERGENT B0 ;  /* 0x0000000000007941 */ /* 0x000fea0003800200 */
.L_x_8080:
[----:B-1----:R-:W-:Y:S01]  /*1080*/  FADD.FTZ R58, RZ, R40 ;  /* 0x00000028ff3a7221 */ /* 0x002fe20000010000 */
        /* <DEDUP_REMOVED lines=34> */
[----:B0-----:R-:W-:Y:S02]  /*12b0*/  FADD.FTZ R62, R49, -R61 ;  /* 0x8000003d313e7221 */ /* 0x001fe40000010000 */
        /* <DEDUP_REMOVED lines=39> */
.L_x_8103:
[----:B-1----:R-:W-:Y:S01]  /*1530*/  FADD.FTZ R65, R68, R65 ;  /* 0x0000004144417221 */ /* 0x002fe20000010000 */
[----:B------:R-:W-:Y:S01]  /*1540*/  FMUL.FTZ R58, R61, R61 ;  /* 0x0000003d3d3a7220 */ /* 0x000fe20000410000 */
[----:B------:R-:W1:Y:S01]  /*1550*/  @!P4 LDC.64 R62, c[0x0][0x3c0] ;  /* 0x0000f000ff3ecb82 */ /* 0x000e620000000a00 */
[----:B-----5:R-:W-:Y:S01]  /*1560*/  ISETP.GE.AND P3, PT, R57, 0x1, PT ;  /* 0x000000013900780c */ /* 0x020fe20003f66270 */
[----:B------:R-:W-:Y:S01]  /*1570*/  FFMA.FTZ R60, R65, R60, UR5 ;  /* 0x00000005413c7e23 */ /* 0x000fe2000801003c */
[----:B------:R-:W-:Y:S01]  /*1580*/  BSSY.RECONVERGENT B0, `(.L_x_8087) ;  /* 0x0000053000007945 */ /* 0x000fe20003800200 */
        /* <DEDUP_REMOVED lines=13> */
[----:B------:R-:W-:-:S04]  /*1660*/  SHF.R.S32.HI R56, RZ, 0x1f, R57 ;  /* 0x0000001fff387819 */ /* 0x000fc80000011439 */
[----:B------:R-:W-:-:S04]  /*1670*/  LEA.HI R57, R56, R57, RZ, 0x3 ;  /* 0x0000003938397211 */ /* 0x000fc800078f18ff */
[----:B-1----:R-:W-:Y:S01]  /*1680*/  LEA.HI.SX32 R61, R57, R2, 0x1d ;  /* 0x00000002393d7211 */ /* 0x002fe200078feaff */
[----:B------:R-:W-:Y:S06]  /*1690*/  @!P1 BRA `(.L_x_8090) ;  /* 0x0000000000809947 */ /* 0x000fec0003800000 */
[--C-:B------:R-:W-:Y:S01]  /*16a0*/  FADD.FTZ R57, R42, -R64.reuse ;  /* 0x800000402a397221 */ /* 0x100fe20000010000 */
[--C-:B------:R-:W-:Y:S01]  /*16b0*/  FADD.FTZ R59, R43, -R64.reuse ;  /* 0x800000402b3b7221 */ /* 0x100fe20000010000 */
[--C-:B------:R-:W-:Y:S01]  /*16c0*/  FADD.FTZ R63, R45, -R64.reuse ;  /* 0x800000402d3f7221 */ /* 0x100fe20000010000 */
[--C-:B------:R-:W-:Y:S01]  /*16d0*/  FADD.FTZ R67, R47, -R64.reuse ;  /* 0x800000402f437221 */ /* 0x100fe20000010000 */
[C---:B------:R-:W-:Y:S01]  /*16e0*/  FMUL.FTZ R57, R60.reuse, R57 ;  /* 0x000000393c397220 */ /* 0x040fe20000410000 */
[----:B------:R-:W-:Y:S01]  /*16f0*/  FMUL.FTZ R56, R60, R59 ;  /* 0x0000003b3c387220 */ /* 0x000fe20000410000 */
[----:B------:R-:W-:Y:S01]  /*1700*/  FADD.FTZ R59, R44, -R64 ;  /* 0x800000402c3b7221 */ /* 0x000fe20000010000 */
[----:B------:R-:W-:Y:S01]  /*1710*/  FMUL.FTZ R62, R60, R67 ;  /* 0x000000433c3e7220 */ /* 0x000fe20000410000 */
[----:B------:R-:W-:Y:S01]  /*1720*/  FFMA.FTZ R57, R57, R6, R14 ;  /* 0x0000000639397223 */ /* 0x000fe2000001000e */
[----:B------:R-:W-:Y:S01]  /*1730*/  FFMA.FTZ R56, R56, R7, R15 ;  /* 0x0000000738387223 */ /* 0x000fe2000001000f */
[----:B------:R-:W-:Y:S01]  /*1740*/  FMUL.FTZ R59, R60, R59 ;  /* 0x0000003b3c3b7220 */ /* 0x000fe20000410000 */
[--C-:B------:R-:W-:Y:S01]  /*1750*/  FADD.FTZ R65, R46, -R64.reuse ;  /* 0x800000402e417221 */ /* 0x100fe20000010000 */
[----:B------:R-:W-:-:S02]  /*1760*/  FADD.FTZ R67, R40, -R64 ;  /* 0x8000004028437221 */ /* 0x000fc40000010000 */
[----:B------:R-:W-:Y:S01]  /*1770*/  F2FP.BF16.F32.PACK_AB R57, R56, R57 ;  /* 0x000000393839723e */ /* 0x000fe200000010ff */
[C---:B------:R-:W-:Y:S01]  /*1780*/  FMUL.FTZ R56, R60.reuse, R63 ;  /* 0x0000003f3c387220 */ /* 0x040fe20000410000 */
[----:B------:R-:W-:Y:S01]  /*1790*/  FFMA.FTZ R58, R59, R8, R16 ;  /* 0x000000083b3a7223 */ /* 0x000fe20000010010 */
[C---:B------:R-:W-:Y:S01]  /*17a0*/  FMUL.FTZ R65, R60.reuse, R65 ;  /* 0x000000413c417220 */ /* 0x040fe20000410000 */
[----:B------:R-:W-:Y:S01]  /*17b0*/  FMUL.FTZ R67, R60, R67 ;  /* 0x000000433c437220 */ /* 0x000fe20000410000 */
[----:B------:R-:W-:Y:S01]  /*17c0*/  FFMA.FTZ R59, R56, R9, R17 ;  /* 0x00000009383b7223 */ /* 0x000fe20000010011 */
[----:B------:R-:W-:Y:S01]  /*17d0*/  FFMA.FTZ R56, R62, R11, R19 ;  /* 0x0000000b3e387223 */ /* 0x000fe20000010013 */
[----:B------:R-:W-:Y:S01]  /*17e0*/  FFMA.FTZ R65, R65, R10, R18 ;  /* 0x0000000a41417223 */ /* 0x000fe20000010012 */
[----:B------:R-:W1:Y:S01]  /*17f0*/  LDC.64 R62, c[0x0][0x428] ;  /* 0x00010a00ff3e7b82 */ /* 0x000e620000000a00 */
[----:B------:R-:W-:Y:S01]  /*1800*/  FFMA.FTZ R67, R67, R4, R12 ;  /* 0x0000000443437223 */ /* 0x000fe2000001000c */
[----:B------:R-:W-:-:S02]  /*1810*/  F2FP.BF16.F32.PACK_AB R58, R59, R58 ;  /* 0x0000003a3b3a723e */ /* 0x000fc400000010ff */
[----:B------:R-:W-:Y:S01]  /*1820*/  F2FP.BF16.F32.PACK_AB R59, R56, R65 ;  /* 0x00000041383b723e */ /* 0x000fe200000010ff */
[----:B------:R-:W-:-:S04]  /*1830*/  FADD.FTZ R65, R41, -R64 ;  /* 0x8000004029417221 */ /* 0x000fc80000010000 */
[----:B------:R-:W-:-:S04]  /*1840*/  FMUL.FTZ R56, R60, R65 ;  /* 0x000000413c387220 */ /* 0x000fc80000410000 */
[----:B------:R-:W-:-:S05]  /*1850*/  FFMA.FTZ R56, R56, R5, R13 ;  /* 0x0000000538387223 */ /* 0x000fca000001000d */
[----:B------:R-:W-:Y:S01]  /*1860*/  F2FP.BF16.F32.PACK_AB R56, R56, R67 ;  /* 0x000000433838723e */ /* 0x000fe200000010ff */
[C---:B-1----:R-:W-:Y:S01]  /*1870*/  IMAD.WIDE.U32 R62, R61.reuse, 0x10, R62 ;  /* 0x000000103d3e7825 */ /* 0x042fe200078e003e */
[----:B------:R-:W-:-:S04]  /*1880*/  IADD3 R61, PT, PT, R61, 0x20, RZ ;  /* 0x000000203d3d7810 */ /* 0x000fc80007ffe0ff */
[----:B------:R1:W-:Y:S03]  /*1890*/  STG.E.128 desc[UR6][R62.64], R56 ;  /* 0x000000383e007986 */ /* 0x0003e6000c101d06 */
.L_x_8090:
[----:B------:R-:W-:Y:S05]  /*18a0*/  BSYNC.RECONVERGENT B1 ;  /* 0x0000000000017941 */ /* 0x000fea0003800200 */
.L_x_8089:
        /* <DEDUP_REMOVED lines=32> */
.L_x_8088:
[----:B------:R-:W-:Y:S05]  /*1ab0*/  BSYNC.RECONVERGENT B0 ;  /* 0x0000000000007941 */ /* 0x000fea0003800200 */
.L_x_8087:
[----:B-12---:R-:W1:Y:S02]  /*1ac0*/  LDC.64 R56, c[0x0][0x380] ;  /* 0x0000e000ff387b82 */ /* 0x006e640000000a00 */
[----:B-1----:R-:W-:-:S04]  /*1ad0*/  LEA R3, R56, R3, 0x2 ;  /* 0x0000000338037211 */ /* 0x002fc800078e10ff */
[----:B------:R-:W-:-:S13]  /*1ae0*/  ISETP.GE.AND P1, PT, R3, R57, PT ;  /* 0x000000390300720c */ /* 0x000fda0003f26270 */
[----:B------:R-:W-:Y:S05]  /*1af0*/  @!P1 BRA `(.L_x_8091) ;  /* 0xffffffe8005c9947 */ /* 0x000fea000383ffff */
[----:B------:R-:W-:Y:S05]  /*1b00*/  EXIT ;  /* 0x000000000000794d */ /* 0x000fea0003800000 */
.L_x_8086:
[----:B------:R-:W-:Y:S01]  /*1b10*/  HFMA2 R64, -RZ, RZ, 0, 5.9604644775390625e-08 ;  /* 0x00000001ff407431 */ /* 0x000fe200000001ff */
[----:B------:R-:W-:Y:S01]  /*1b20*/  BSSY B0, `(.L_x_8092) ;  /* 0x0000007000007945 */ /* 0x000fe20003800000 */
[----:B------:R-:W-:Y:S02]  /*1b30*/  MOV R69, R59 ;  /* 0x0000003b00457202 */ /* 0x000fe40000000f00 */
[----:B0-----:R-:W-:Y:S02]  /*1b40*/  MOV R63, 0x1f ;  /* 0x0000001f003f7802 */ /* 0x001fe40000000f00 */
[----:B------:R-:W-:-:S07]  /*1b50*/  MOV R62, 0xffffffff ;  /* 0xffffffff003e7802 */ /* 0x000fce0000000f00 */
[----:B-----5:R-:W-:Y:S05]  /*1b60*/  WARPSYNC.COLLECTIVE R62, `(.L_x_8093) ;  /* 0x000000003e087348 */ /* 0x020fea0003c00000 */
[----:B------:R0:W1:Y:S02]  /*1b70*/  SHFL.BFLY P5, R65, R69, R64, R63 ;  /* 0x0c00004045417389 */ /* 0x00006400000a003f */
[----:B01---5:R-:W-:Y:S05]  /*1b80*/  ENDCOLLECTIVE ;  /* 0x000000000000791b */ /* 0x023fea0003800000 */
.L_x_8093:
[----:B------:R-:W-:Y:S05]  /*1b90*/  BSYNC B0 ;  /* 0x0000000000007941 */ /* 0x000fea0003800000 */
.L_x_8092:
        /* <DEDUP_REMOVED lines=9> */
.L_x_8094:
[----:B------:R-:W-:Y:S02]  /*1c30*/  HFMA2 R64, -RZ, RZ, 0, 2.384185791015625e-07 ;  /* 0x00000004ff407431 */ /* 0x000fe400000001ff */
[----:B------:R-:W-:-:S05]  /*1c40*/  FADD.FTZ R67, R66, R65 ;  /* 0x0000004142437221 */ /* 0x000fca0000010000 */
[----:B------:R-:W-:-:S07]  /*1c50*/  MOV R69, R67 ;  /* 0x0000004300457202 */ /* 0x000fce0000000f00 */
[----:B------:R-:W-:Y:S05]  /*1c60*/  WARPSYNC.COLLECTIVE R62, `(.L_x_8095) ;  /* 0x000000003e087348 */ /* 0x000fea0003c00000 */
[----:B------:R0:W1:Y:S02]  /*1c70*/  SHFL.BFLY P5, R65, R69, R64, R63 ;  /* 0x0c00004045417389 */ /* 0x00006400000a003f */
[----:B01----:R-:W-:Y:S05]  /*1c80*/  ENDCOLLECTIVE ;  /* 0x000000000000791b */ /* 0x003fea0003800000 */
.L_x_8095:
[----:B------:R-:W-:Y:S02]  /*1c90*/  HFMA2 R64, -RZ, RZ, 0, 4.76837158203125e-07 ;  /* 0x00000008ff407431 */ /* 0x000fe400000001ff */
[----:B------:R-:W-:-:S05]  /*1ca0*/  FADD.FTZ R68, R67, R65 ;  /* 0x0000004143447221 */ /* 0x000fca0000010000 */
[----:B------:R-:W-:-:S07]  /*1cb0*/  MOV R69, R68 ;  /* 0x0000004400457202 */ /* 0x000fce0000000f00 */
[----:B------:R-:W-:Y:S05]  /*1cc0*/  WARPSYNC.COLLECTIVE R62, `(.L_x_8096) ;  /* 0x000000003e087348 */ /* 0x000fea0003c00000 */
[----:B------:R0:W1:Y:S02]  /*1cd0*/  SHFL.BFLY P5, R65, R69, R64, R63 ;  /* 0x0c00004045417389 */ /* 0x00006400000a003f */
[----:B01----:R-:W-:Y:S05]  /*1ce0*/  ENDCOLLECTIVE ;  /* 0x000000000000791b */ /* 0x003fea0003800000 */
.L_x_8096:
[----:B------:R-:W-:Y:S01]  /*1cf0*/  MOV R64, 0x10 ;  /* 0x0000001000407802 */ /* 0x000fe20000000f00 */
[----:B------:R-:W-:-:S07]  /*1d00*/  FADD.FTZ R69, R68, R65 ;  /* 0x0000004144457221 */ /* 0x000fce0000010000 */
[----:B------:R-:W-:Y:S05]  /*1d10*/  WARPSYNC.COLLECTIVE R62, `(.L_x_8097) ;  /* 0x000000003e087348 */ /* 0x000fea0003c00000 */
[----:B------:R0:W1:Y:S02]  /*1d20*/  SHFL.BFLY P5, R65, R69, R64, R63 ;  /* 0x0c00004045417389 */ /* 0x00006400000a003f */
[----:B01----:R-:W-:Y:S05]  /*1d30*/  ENDCOLLECTIVE ;  /* 0x000000000000791b */ /* 0x003fea0003800000 */
.L_x_8097:
        /* <DEDUP_REMOVED lines=41> */
.L_x_8098:
[----:B------:R-:W-:Y:S02]  /*1fd0*/  HFMA2 R64, -RZ, RZ, 0, 1.1920928955078125e-07 ;  /* 0x00000002ff407431 */ /* 0x000fe400000001ff */
[----:B------:R-:W-:-:S05]  /*1fe0*/  FADD.FTZ R59, R58, R65 ;  /* 0x000000413a3b7221 */ /* 0x000fca0000010000 */
[----:B------:R-:W-:-:S07]  /*1ff0*/  MOV R69, R59 ;  /* 0x0000003b00457202 */ /* 0x000fce0000000f00 */
[----:B------:R-:W-:Y:S05]  /*2000*/  WARPSYNC.COLLECTIVE R62, `(.L_x_8099) ;  /* 0x000000003e087348 */ /* 0x000fea0003c00000 */
[----:B------:R0:W1:Y:S02]  /*2010*/  SHFL.BFLY P5, R65, R69, R64, R63 ;  /* 0x0c00004045417389 */ /* 0x00006400000a003f */
[----:B01----:R-:W-:Y:S05]  /*2020*/  ENDCOLLECTIVE ;  /* 0x000000000000791b */ /* 0x003fea0003800000 */
.L_x_8099:
[----:B------:R-:W-:Y:S02]  /*2030*/  HFMA2 R64, -RZ, RZ, 0, 2.384185791015625e-07 ;  /* 0x00000004ff407431 */ /* 0x000fe400000001ff */
[----:B------:R-:W-:-:S05]  /*2040*/  FADD.FTZ R66, R59, R65 ;  /* 0x000000413b427221 */ /* 0x000fca0000010000 */
[----:B------:R-:W-:-:S07]  /*2050*/  MOV R69, R66 ;  /* 0x0000004200457202 */ /* 0x000fce0000000f00 */
[----:B------:R-:W-:Y:S05]  /*2060*/  WARPSYNC.COLLECTIVE R62, `(.L_x_8100) ;  /* 0x000000003e087348 */ /* 0x000fea0003c00000 */
[----:B------:R0:W1:Y:S02]  /*2070*/  SHFL.BFLY P5, R65, R69, R64, R63 ;  /* 0x0c00004045417389 */ /* 0x00006400000a003f */
[----:B01----:R-:W-:Y:S05]  /*2080*/  ENDCOLLECTIVE ;  /* 0x000000000000791b */ /* 0x003fea0003800000 */
.L_x_8100:
[----:B------:R-:W-:Y:S02]  /*2090*/  HFMA2 R64, -RZ, RZ, 0, 4.76837158203125e-07 ;  /* 0x00000008ff407431 */ /* 0x000fe400000001ff */
[----:B------:R-:W-:-:S05]  /*20a0*/  FADD.FTZ R67, R66, R65 ;  /* 0x0000004142437221 */ /* 0x000fca0000010000 */
[----:B------:R-:W-:-:S07]  /*20b0*/  MOV R69, R67 ;  /* 0x0000004300457202 */ /* 0x000fce0000000f00 */
[----:B------:R-:W-:Y:S05]  /*20c0*/  WARPSYNC.COLLECTIVE R62, `(.L_x_8101) ;  /* 0x000000003e087348 */ /* 0x000fea0003c00000 */
[----:B------:R0:W1:Y:S02]  /*20d0*/  SHFL.BFLY P5, R65, R69, R64, R63 ;  /* 0x0c00004045417389 */ /* 0x00006400000a003f */
[----:B01----:R-:W-:Y:S05]  /*20e0*/  ENDCOLLECTIVE ;  /* 0x000000000000791b */ /* 0x003fea0003800000 */
.L_x_8101:
[----:B------:R-:W-:Y:S02]  /*20f0*/  HFMA2 R64, -RZ, RZ, 0, 9.5367431640625e-07 ;  /* 0x00000010ff407431 */ /* 0x000fe400000001ff */
[----:B------:R-:W-:-:S05]  /*2100*/  FADD.FTZ R68, R67, R65 ;  /* 0x0000004143447221 */ /* 0x000fca0000010000 */
[----:B------:R-:W-:-:S07]  /*2110*/  MOV R69, R68 ;  /* 0x0000004400457202 */ /* 0x000fce0000000f00 */
[----:B------:R-:W-:Y:S05]  /*2120*/  WARPSYNC.COLLECTIVE R62, `(.L_x_8102) ;  /* 0x000000003e087348 */ /* 0x000fea0003c00000 */
[----:B------:R0:W1:Y:S02]  /*2130*/  SHFL.BFLY P5, R65, R69, R64, R63 ;  /* 0x0c00004045417389 */ /* 0x00006400000a003f */
[----:B01----:R-:W-:Y:S05]  /*2140*/  ENDCOLLECTIVE ;  /* 0x000000000000791b */ /* 0x003fea0003800000 */
.L_x_8102:
[----:B------:R-:W-:Y:S05]  /*2150*/  BRA `(.L_x_8103) ;  /* 0xfffffff000f47947 */ /* 0x000fea000383ffff */
.L_x_8104:
        /* <DEDUP_REMOVED lines=10> */
.L_x_20287:


//--------------------- .text._ZN10layer_norm13ln_fwd_kernelINS_13Kernel_traitsIf13__nv_bfloat16fS2_fjLj512ELj1ELj4ELj1ELj16ENS_18Kernel_traits_baseILj512EfS2_fS2_fjLj128EEEEELb0ELb0ELb1ELb1EEEvNS_9FwdParamsE --------------------------
	.section	.text._ZN10layer_norm13ln_fwd_kernelINS_13Kernel_traitsIf13__nv_bfloat16fS2_fjLj512ELj1ELj4ELj1ELj16ENS_18Kernel_traits_baseILj512EfS2_fS2_fjLj128EEEEELb0ELb0ELb1ELb1EEEvNS_9FwdParamsE,"ax",@progbits
	.align	128
        .global         _ZN10layer_norm13ln_fwd_kernelINS_13Kernel_traitsIf13__nv_bfloat16fS2_fjLj512ELj1ELj4ELj1ELj16ENS_18Kernel_traits_baseILj512EfS2_fS2_fjLj128EEEEELb0ELb0ELb1ELb1EEEvNS_9FwdParamsE
        .type           _ZN10layer_norm13ln_fwd_kernelINS_13Kernel_traitsIf13__nv_bfloat16fS2_fjLj512ELj1ELj4ELj1ELj16ENS_18Kernel_traits_baseILj512EfS2_fS2_fjLj128EEEEELb0ELb0ELb1ELb1EEEvNS_9FwdParamsE,@function
        .size           _ZN10layer_norm13ln_fwd_kernelINS_13Kernel_traitsIf13__nv_bfloat16fS2_fjLj512ELj1ELj4ELj1ELj16ENS_18Kernel_traits_baseILj512EfS2_fS2_fjLj128EEEEELb0ELb0ELb1ELb1EEEvNS_9FwdParamsE,(.L_x_20288 - _ZN10layer_norm13ln_fwd_kernelINS_13Kernel_traitsIf13__nv_bfloat16fS2_fjLj512ELj1ELj4ELj1ELj16ENS_18Kernel_traits_baseILj512EfS2_fS2_fjLj128EEEEELb0ELb0ELb1ELb1EEEvNS_9FwdParamsE)
        .other          _ZN10layer_norm13ln_fwd_kernelINS_13Kernel_traitsIf13__nv_bfloat16fS2_fjLj512ELj1ELj4ELj1ELj16ENS_18Kernel_traits_baseILj512EfS2_fS2_fjLj128EEEEELb0ELb0ELb1ELb1EEEvNS_9FwdParamsE,@"STO_CUDA_ENTRY STV_DEFAULT"
_ZN10layer_norm13ln_fwd_kernelINS_13Kernel_traitsIf13__nv_bfloat16fS2_fjLj512ELj1ELj4ELj1ELj16ENS_18Kernel_traits_baseILj512EfS2_fS2_fjLj128EEEEELb0ELb0ELb1ELb1EEEvNS_9FwdParamsE:
.text._ZN10layer_norm13ln_fwd_kernelINS_13Kernel_traitsIf13__nv_bfloat16fS2_fjLj512ELj1ELj4ELj1ELj16ENS_18Kernel_traits_baseILj512EfS2_fS2_fjLj128EEEEELb0ELb0ELb1ELb1EEEvNS_9FwdParamsE:
        /* <DEDUP_REMOVED lines=14> */
[----:B------:R-:W4:Y:S01]  /*00e0*/  LDG.E.128 R8, desc[UR6][R2.64+0x400] ;  /* 0x0004000602087981 */ /* 0x000f22000c1e1d00 */
[----:B------:R-:W-:-:S03]  /*00f0*/  SHF.R.U32.HI R0, RZ, 0x5, R0 ;  /* 0x00000005ff007819 */ /* 0x000fc60000011600 */
[----:B------:R4:W5:Y:S01]  /*0100*/  LDG.E.128 R4, desc[UR6][R2.64+0x410] ;  /* 0x0004100602047981 */ /* 0x000962000c1e1d00 */
[----:B--2---:R-:W-:-:S05]  /*0110*/  @P0 IMAD.WIDE.U32 R20, R22, 0x20, R20 ;  /* 0x0000002016140825 */ /* 0x004fca00078e0014 */
[----:B------:R2:W5:Y:S04]  /*0120*/  @P0 LDG.E.128 R36, desc[UR6][R20.64] ;  /* 0x0000000614240981 */ /* 0x000568000c1e1d00 */
[----:B------:R2:W5:Y:S04]  /*0130*/  @P0 LDG.E.128 R32, desc[UR6][R20.64+0x10] ;  /* 0x0000100614200981 */ /* 0x000568000c1e1d00 */
[----:B------:R2:W5:Y:S04]  /*0140*/  @P0 LDG.E.128 R28, desc[UR6][R20.64+0x400] ;  /* 0x00040006141c0981 */ /* 0x000568000c1e1d00 */
[----:B------:R2:W5:Y:S01]  /*0150*/  @P0 LDG.E.128 R24, desc[UR6][R20.64+0x410] ;  /* 0x0004100614180981 */ /* 0x000562000c1e1d00 */
[----:B0-----:R-:W-:-:S06]  /*0160*/  USHF.L.U32 UR4, UR4, 0x2, URZ ;  /* 0x0000000204047899 */ /* 0x001fcc00080006ff */
        /* <DEDUP_REMOVED lines=28> */
[----:B-----5:R-:W-:Y:S02]  /*0330*/  @!P0 CS2R R38, SRZ ;  /* 0x0000000000268805 */ /* 0x020fe4000001ff00 */
[----:B------:R-:W-:Y:S02]  /*0340*/  @!P0 CS2R R36, SRZ ;  /* 0x0000000000248805 */ /* 0x000fe4000001ff00 */
[----:B------:R-:W-:Y:S02]  /*0350*/  @!P0 CS2R R34, SRZ ;  /* 0x0000000000228805 */ /* 0x000fe4000001ff00 */
[----:B------:R-:W-:Y:S02]  /*0360*/  @!P0 CS2R R32, SRZ ;  /* 0x0000000000208805 */ /* 0x000fe4000001ff00 */
[----:B------:R-:W-:Y:S02]  /*0370*/  @!P0 CS2R R30, SRZ ;  /* 0x00000000001e8805 */ /* 0x000fe4000001ff00 */
[----:B------:R-:W-:-:S02]  /*0380*/  @!P0 CS2R R28, SRZ ;  /* 0x00000000001c8805 */ /* 0x000fc4000001ff00 */
[----:B------:R-:W-:Y:S02]  /*0390*/  @!P0 CS2R R26, SRZ ;  /* 0x00000000001a8805 */ /* 0x000fe4000001ff00 */
[----:B------:R-:W-:Y:S01]  /*03a0*/  @!P0 CS2R R24, SRZ ;  /* 0x0000000000188805 */ /* 0x000fe2000001ff00 */
[----:B------:R-:W1:Y:S01]  /*03b0*/  LDCU UR5, c[0x0][0x448] ;  /* 0x00008900ff0577ac */ /* 0x000e620008000800 */
[----:B------:R-:W2:Y:S01]  /*03c0*/  LDCU.64 UR8, c[0x0][0x3a0] ;  /* 0x00007400ff0877ac */ /* 0x000ea20008000a00 */
[----:B0-----:R-:W-:-:S13]  /*03d0*/  ISETP.NE.AND P1, PT, RZ, UR4, PT ;  /* 0x00000004ff007c0c */ /* 0x001fda000bf25270 */
.L_x_8114:
[----:B------:R-:W0:Y:S08]  /*03e0*/  LDC.64 R48, c[0x0][0x3f0] ;  /* 0x0000fc00ff307b82 */ /* 0x000e300000000a00 */
[----:B------:R-:W3:Y:S01]  /*03f0*/  LDC R14, c[0x0][0x388] ;  /* 0x0000e200ff0e7b82 */ /* 0x000ee20000000800 */
[----:B0-----:R-:W-:-:S06]  /*0400*/  IMAD.WIDE R48, R0, 0x4, R48 ;  /* 0x0000000400307825 */ /* 0x001fcc00078e0230 */
[----:B------:R-:W4:Y:S01]  /*0410*/  LDG.E R48, desc[UR6][R48.64] ;  /* 0x0000000630307981 */ /* 0x000f22000c1e1900 */
[----:B------:R-:W-:Y:S01]  /*0420*/  HFMA2 R40, -RZ, RZ, 0, 0 ;  /* 0x00000000ff287431 */ /* 0x000fe200000001ff */
[----:B------:R-:W0:Y:S02]  /*0430*/  S2R R61, SR_TID.X ;  /* 0x00000000003d7919 */ /* 0x000e240000002100 */
[----:B0-----:R-:W-:Y:S02]  /*0440*/  LOP3.LUT R61, R61, 0x1f, RZ, 0xc0, !PT ;  /* 0x0000001f3d3d7812 */ /* 0x001fe400078ec0ff */
        /* <DEDUP_REMOVED lines=9> */
[----:B------:R3:W4:Y:S02]  /*04e0*/  @P2 LDG.E.128 R20, desc[UR6][R8.64] ;  /* 0x0000000608142981 */ /* 0x000724000c1e1d00 */
[----:B---3--:R-:W-:-:S05]  /*04f0*/  IMAD.WIDE R8, R0, 0x4, R10 ;  /* 0x0000000400087825 */ /* 0x008fca00078e020a */
[----:B------:R0:W5:Y:S01]  /*0500*/  LDG.E R45, desc[UR6][R8.64] ;  /* 0x00000006082d7981 */ /* 0x000162000c1e1900 */
[----:B--2---:R-:W-:Y:S01]  /*0510*/  ISETP.NE.U32.AND P0, PT, RZ, UR8, PT ;  /* 0x00000008ff007c0c */ /* 0x004fe2000bf05070 */
[----:B------:R-:W-:-:S03]  /*0520*/  IMAD R10, R0, R14, RZ ;  /* 0x0000000e000a7224 */ /* 0x000fc600078e02ff */
[----:B------:R-:W-:Y:S02]  /*0530*/  ISETP.NE.AND.EX P0, PT, RZ, UR9, PT, P0 ;  /* 0x00000009ff007c0c */ /* 0x000fe4000bf05300 */
[----:B------:R-:W-:-:S04]  /*0540*/  SHF.R.S32.HI R11, RZ, 0x1f, R10 ;  /* 0x0000001fff0b7819 */ /* 0x000fc8000001140a */
[----:B------:R-:W-:-:S04]  /*0550*/  LEA.HI R11, R11, R10, RZ, 0x3 ;  /* 0x0000000a0b0b7211 */ /* 0x000fc800078f18ff */
[----:B------:R-:W-:Y:S02]  /*0560*/  LEA.HI.SX32 R49, R11, R61, 0x1d ;  /* 0x0000003d0b317211 */ /* 0x000fe400078feaff */
[----:B----4-:R-:W-:Y:S02]  /*0570*/  PRMT R13, R23, 0x7632, R13 ;  /* 0x00007632170d7816 */ /* 0x010fe4000000000d */
[----:B------:R-:W-:Y:S02]  /*0580*/  PRMT R15, R22, 0x7632, R15 ;  /* 0x00007632160f7816 */ /* 0x000fe4000000000f */
[----:B------:R-:W-:Y:S02]  /*0590*/  PRMT R10, R21, 0x7632, R10 ;  /* 0x00007632150a7816 */ /* 0x000fe4000000000a */
[----:B------:R-:W-:Y:S01]  /*05a0*/  PRMT R41, R20, 0x7632, R41 ;  /* 0x0000763214297816 */ /* 0x000fe20000000029 */
[----:B0-----:R-:W-:Y:S06]  /*05b0*/  @!P0 BRA `(.L_x_8105) ;  /* 0x0000000000a88947 */ /* 0x001fec0003800000 */
[----:B------:R-:W0:Y:S02]  /*05c0*/  LDC.64 R8, c[0x0][0x3a0] ;  /* 0x0000e800ff087b82 */ /* 0x000e240000000a00 */
[----:B0-----:R-:W-:-:S05]  /*05d0*/  IMAD.WIDE.U32 R8, R49, 0x20, R8 ;  /* 0x0000002031087825 */ /* 0x001fca00078e0008 */
[----:B------:R-:W2:Y:S04]  /*05e0*/  LDG.E.128 R12, desc[UR6][R8.64] ;  /* 0x00000006080c7981 */ /* 0x000ea8000c1e1d00 */
[----:B------:R-:W3:Y:S01]  /*05f0*/  LDG.E.128 R8, desc[UR6][R8.64+0x10] ;  /* 0x0000100608087981 */ /* 0x000ee2000c1e1d00 */
[----:B------:R-:W-:-:S13]  /*0600*/  ISETP.GT.AND P3, PT, R48, RZ, PT ;  /* 0x000000ff3000720c */ /* 0x000fda0003f64270 */
[----:B------:R-:W0:Y:S01]  /*0610*/  @P3 LDC R42, c[0x0][0x40c] ;  /* 0x00010300ff2a3b82 */ /* 0x000e220000000800 */
[C---:B------:R-:W-:Y:S02]  /*0620*/  @P3 PRMT R16, R20.reuse, 0x7632, R16 ;  /* 0x0000763214103816 */ /* 0x040fe40000000010 */
[----:B------:R-:W-:Y:S02]  /*0630*/  @P3 SHF.L.U32 R41, R20, 0x10, RZ ;  /* 0x0000001014293819 */ /* 0x000fe400000006ff */
[----:B------:R-:W-:-:S03]  /*0640*/  @P3 SHF.L.U32 R18, R16, 0x10, RZ ;  /* 0x0000001010123819 */ /* 0x000fc600000006ff */
[----:B------:R-:W4:Y:S08]  /*0650*/  @P3 LDC R50, c[0x0][0x40c] ;  /* 0x00010300ff323b82 */ /* 0x000f300000000800 */
[----:B------:R-:W1:Y:S08]  /*0660*/  @P3 LDC R19, c[0x0][0x40c] ;  /* 0x00010300ff133b82 */ /* 0x000e700000000800 */
[----:B------:R-:W1:Y:S08]  /*0670*/  @P3 LDC R56, c[0x0][0x40c] ;  /* 0x00010300ff383b82 */ /* 0x000e700000000800 */
[----:B------:R-:W3:Y:S01]  /*0680*/  @P3 LDC R43, c[0x0][0x40c] ;  /* 0x00010300ff2b3b82 */ /* 0x000ee20000000800 */
[----:B--2---:R-:W-:Y:S01]  /*0690*/  @!P3 MOV R16, R12 ;  /* 0x0000000c0010b202 */ /* 0x004fe20000000f00 */
[----:B0-----:R-:W-:Y:S01]  /*06a0*/  @P3 FFMA.FTZ R16, R41, R42, R12 ;  /* 0x0000002a29103223 */ /* 0x001fe2000001000c */
[----:B------:R-:W-:Y:S01]  /*06b0*/  @!P3 MOV R17, R13 ;  /* 0x0000000d0011b202 */ /* 0x000fe20000000f00 */
[----:B----4-:R-:W-:-:S04]  /*06c0*/  @P3 FFMA.FTZ R17, R18, R50, R13 ;  /* 0x0000003212113223 */ /* 0x010fc8000001000d */
[----:B------:R-:W0:Y:S01]  /*06d0*/  @P3 LDC R42, c[0x0][0x40c] ;  /* 0x00010300ff2a3b82 */ /* 0x000e220000000800 */
[C---:B------:R-:W-:Y:S02]  /*06e0*/  @P3 SHF.L.U32 R13, R21.reuse, 0x10, RZ ;  /* 0x00000010150d3819 */ /* 0x040fe400000006ff */
[----:B------:R-:W-:Y:S02]  /*06f0*/  @P3 PRMT R12, R21, 0x7632, R12 ;  /* 0x00007632150c3816 */ /* 0x000fe4000000000c */
[----:B------:R-:W-:Y:S01]  /*0700*/  @!P3 MOV R18, R14 ;  /* 0x0000000e0012b202 */ /* 0x000fe20000000f00 */
[----:B-1----:R-:W-:Y:S01]  /*0710*/  @P3 FFMA.FTZ R18, R13, R19, R14 ;  /* 0x000000130d123223 */ /* 0x002fe2000001000e */
[----:B------:R-:W-:Y:S01]  /*0720*/  @P3 SHF.L.U32 R14, R12, 0x10, RZ ;  /* 0x000000100c0e3819 */ /* 0x000fe200000006ff */
[----:B------:R-:W1:Y:S01]  /*0730*/  @P3 LDC R41, c[0x0][0x40c] ;  /* 0x00010300ff293b82 */ /* 0x000e620000000800 */
[----:B------:R-:W-:Y:S02]  /*0740*/  @!P3 MOV R19, R15 ;  /* 0x0000000f0013b202 */ /* 0x000fe40000000f00 */
[----:B------:R-:W-:Y:S01]  /*0750*/  @P3 SHF.L.U32 R13, R22, 0x10, RZ ;  /* 0x00000010160d3819 */ /* 0x000fe200000006ff */
[----:B------:R-:W-:Y:S01]  /*0760*/  @P3 FFMA.FTZ R19, R14, R56, R15 ;  /* 0x000000380e133223 */ /* 0x000fe2000001000f */
[----:B------:R-:W-:-:S02]  /*0770*/  @P3 PRMT R14, R22, 0x7632, R14 ;  /* 0x00007632160e3816 */ /* 0x000fc4000000000e */
[----:B------:R-:W-:Y:S01]  /*0780*/  @P3 PRMT R15, R23, 0x7632, R15 ;  /* 0x00007632170f3816 */ /* 0x000fe2000000000f */
[----:B------:R-:W2:Y:S01]  /*0790*/  @P3 LDC R50, c[0x0][0x40c] ;  /* 0x00010300ff323b82 */ /* 0x000ea20000000800 */
[----:B---3--:R-:W-:Y:S01]  /*07a0*/  @!P3 MOV R12, R8 ;  /* 0x00000008000cb202 */ /* 0x008fe20000000f00 */
[----:B------:R-:W-:Y:S01]  /*07b0*/  @P3 FFMA.FTZ R12, R13, R43, R8 ;  /* 0x0000002b0d0c3223 */ /* 0x000fe20000010008 */
[----:B------:R-:W-:Y:S02]  /*07c0*/  @P3 SHF.L.U32 R43, R23, 0x10, RZ ;  /* 0x00000010172b3819 */ /* 0x000fe400000006ff */
[----:B------:R-:W-:Y:S02]  /*07d0*/  @P3 SHF.L.U32 R8, R14, 0x10, RZ ;  /* 0x000000100e083819 */ /* 0x000fe400000006ff */
[----:B------:R-:W-:Y:S02]  /*07e0*/  @P3 SHF.L.U32 R56, R15, 0x10, RZ ;  /* 0x000000100f383819 */ /* 0x000fe400000006ff */
[----:B------:R-:W-:Y:S01]  /*07f0*/  @!P3 MOV R13, R9 ;  /* 0x00000009000db202 */ /* 0x000fe20000000f00 */
[----:B0-----:R-:W-:Y:S01]  /*0800*/  @P3 FFMA.FTZ R13, R8, R42, R9 ;  /* 0x0000002a080d3223 */ /* 0x001fe20000010009 */
[----:B------:R-:W-:-:S02]  /*0810*/  @!P3 MOV R14, R10 ;  /* 0x0000000a000eb202 */ /* 0x000fc40000000f00 */
[----:B------:R-:W-:Y:S01]  /*0820*/  @!P3 MOV R15, R11 ;  /* 0x0000000b000fb202 */ /* 0x000fe20000000f00 */
[----:B-1----:R-:W-:Y:S01]  /*0830*/  @P3 FFMA.FTZ R14, R43, R41, R10 ;  /* 0x000000292b0e3223 */ /* 0x002fe2000001000a */
[----:B--2---:R-:W-:Y:S01]  /*0840*/  @P3 FFMA.FTZ R15, R56, R50, R11 ;  /* 0x00000032380f3223 */ /* 0x004fe2000001000b */
[----:B------:R-:W-:Y:S06]  /*0850*/  BRA `(.L_x_8106) ;  /* 0x0000000000807947 */ /* 0x000fec0003800000 */
.L_x_8105:
[----:B------:R-:W0:Y:S01]  /*0860*/  @P2 LDC R14, c[0x0][0x40c] ;  /* 0x00010300ff0e2b82 */ /* 0x000e220000000800 */
[----:B------:R-:W-:Y:S02]  /*0870*/  @P2 SHF.L.U32 R43, R10, 0x10, RZ ;  /* 0x000000100a2b2819 */ /* 0x000fe400000006ff */
[----:B------:R-:W-:Y:S02]  /*0880*/  @P2 SHF.L.U32 R41, R41, 0x10, RZ ;  /* 0x0000001029292819 */ /* 0x000fe400000006ff */
[----:B------:R-:W-:Y:S02]  /*0890*/  @P2 SHF.L.U32 R51, R15, 0x10, RZ ;  /* 0x000000100f332819 */ /* 0x000fe400000006ff */
[----:B------:R-:W-:Y:S01]  /*08a0*/  @P2 SHF.L.U32 R57, R13, 0x10, RZ ;  /* 0x000000100d392819 */ /* 0x000fe200000006ff */
[----:B------:R-:W2:Y:S01]  /*08b0*/  @P2 LDC R12, c[0x0][0x40c] ;  /* 0x00010300ff0c2b82 */ /* 0x000ea20000000800 */
[----:B------:R-:W-:Y:S02]  /*08c0*/  MOV R17, RZ ;  /* 0x000000ff00117202 */ /* 0x000fe40000000f00 */
[----:B------:R-:W-:-:S02]  /*08d0*/  MOV R19, RZ ;  /* 0x000000ff00137202 */ /* 0x000fc40000000f00 */
[----:B------:R-:W-:Y:S02]  /*08e0*/  @P2 SHF.L.U32 R42, R21, 0x10, RZ ;  /* 0x00000010152a2819 */ /* 0x000fe400000006ff */
[----:B------:R-:W-:Y:S01]  /*08f0*/  @P2 SHF.L.U32 R50, R23, 0x10, RZ ;  /* 0x0000001017322819 */ /* 0x000fe200000006ff */
        /* <DEDUP_REMOVED lines=13> */
[----:B------:R-:W-:-:S06]  /*09d0*/  MOV R16, RZ ;  /* 0x000000ff00107202 */ /* 0x000fcc0000000f00 */
[----:B------:R-:W3:Y:S01]  /*09e0*/  @P2 LDC R10, c[0x0][0x40c] ;  /* 0x00010300ff0a2b82 */ /* 0x000ee20000000800 */
[----:B----4-:R-:W-:Y:S01]  /*09f0*/  @P2 FMUL.FTZ R15, R57, R18 ;  /* 0x00000012390f2220 */ /* 0x010fe20000410000 */
[----:B------:R-:W-:-:S06]  /*0a00*/  MOV R18, RZ ;  /* 0x000000ff00127202 */ /* 0x000fcc0000000f00 */
[----:B------:R-:W4:Y:S01]  /*0a10*/  @P2 LDC R11, c[0x0][0x40c] ;  /* 0x00010300ff0b2b82 */ /* 0x000f220000000800 */
[----:B0-----:R-:W-:Y:S01]  /*0a20*/  @P2 FMUL.FTZ R16, R41, R8 ;  /* 0x0000000829102220 */ /* 0x001fe20000410000 */
[----:B--2---:R-:W-:Y:S01]  /*0a30*/  @P2 FMUL.FTZ R18, R42, R9 ;  /* 0x000000092a122220 */ /* 0x004fe20000410000 */
[----:B---3--:R-:W-:Y:S01]  /*0a40*/  @P2 FMUL.FTZ R12, R43, R10 ;  /* 0x0000000a2b0c2220 */ /* 0x008fe20000410000 */
[----:B----4-:R-:W-:-:S07]  /*0a50*/  @P2 FMUL.FTZ R14, R50, R11 ;  /* 0x0000000b320e2220 */ /* 0x010fce0000410000 */
.L_x_8106:
[----:B------:R-:W0:Y:S01]  /*0a60*/  LDC.64 R56, c[0x0][0x3a8] ;  /* 0x0000ea00ff387b82 */ /* 0x000e220000000a00 */
[----:B------:R-:W-:Y:S01]  /*0a70*/  BSSY.RECONVERGENT B0, `(.L_x_8107) ;  /* 0x0000009000007945 */ /* 0x000fe20003800200 */
[----:B0-----:R-:W-:-:S05]  /*0a80*/  IMAD.WIDE.U32 R8, R49, 0x20, R56 ;  /* 0x0000002031087825 */ /* 0x001fca00078e0038 */
[----:B------:R0:W-:Y:S04]  /*0a90*/  STG.E.128 desc[UR6][R8.64], R16 ;  /* 0x0000001008007986 */ /* 0x0001e8000c101d06 */
[----:B------:R0:W-:Y:S01]  /*0aa0*/  STG.E.128 desc[UR6][R8.64+0x10], R12 ;  /* 0x0000100c08007986 */ /* 0x0001e2000c101d06 */
[----:B------:R-:W-:Y:S05]  /*0ab0*/  @!P2 BRA `(.L_x_8108) ;  /* 0x000000000010a947 */ /* 0x000fea0003800000 */
[----:B------:R-:W2:Y:S01]  /*0ac0*/  LDC.64 R20, c[0x0][0x390] ;  /* 0x0000e400ff147b82 */ /* 0x000ea20000000a00 */
[----:B0-----:R-:W-:-:S05]  /*0ad0*/  IADD3 R9, PT, PT, R40, 0x20, RZ ;  /* 0x0000002028097810 */ /* 0x001fca0007ffe0ff */
[----:B--2---:R-:W-:-:S06]  /*0ae0*/  IMAD.WIDE.U32 R20, R9, 0x10, R20 ;  /* 0x0000001009147825 */ /* 0x004fcc00078e0014 */
[----:B------:R-:W5:Y:S02]  /*0af0*/  LDG.E.128 R20, desc[UR6][R20.64] ;  /* 0x0000000614147981 */ /* 0x000f64000c1e1d00 */
.L_x_8108:
[----:B-1----:R-:W-:Y:S05]  /*0b00*/  BSYNC.RECONVERGENT B0 ;  /* 0x0000000000007941 */ /* 0x002fea0003800200 */
.L_x_8107:
[----:B------:R-:W-:Y:S01]  /*0b10*/  IADD3 R49, PT, PT, R49, 0x20, RZ ;  /* 0x0000002031317810 */ /* 0x000fe20007ffe0ff */
[----:B------:R-:W-:Y:S06]  /*0b20*/  @!P0 BRA `(.L_x_8109) ;  /* 0x0000000000888947 */ /* 0x000fec0003800000 */
[----:B------:R-:W1:Y:S02]  /*0b30*/  LDC.64 R40, c[0x0][0x3a0] ;  /* 0x0000e800ff287b82 */ /* 0x000e640000000a00 */
[----:B-1----:R-:W-:-:S05]  /*0b40*/  IMAD.WIDE.U32 R40, R49, 0x20, R40 ;  /* 0x0000002031287825 */ /* 0x002fca00078e0028 */
[----:B0-----:R-:W2:Y:S04]  /*0b50*/  LDG.E.128 R8, desc[UR6][R40.64] ;  /* 0x0000000628087981 */ /* 0x001ea8000c1e1d00 */
[----:B------:R-:W3:Y:S01]  /*0b60*/  LDG.E.128 R40, desc[UR6][R40.64+0x10] ;  /* 0x0000100628287981 */ /* 0x000ee2000c1e1d00 */
[----:B------:R-:W-:-:S13]  /*0b70*/  ISETP.GT.AND P0, PT, R48, RZ, PT ;  /* 0x000000ff3000720c */ /* 0x000fda0003f04270 */
[----:B------:R-:W2:Y:S01]  /*0b80*/  @P0 LDC R50, c[0x0][0x40c] ;  /* 0x00010300ff320b82 */ /* 0x000ea20000000800 */
[----:B-----5:R-:W-:-:S07]  /*0b90*/  @P0 SHF.L.U32 R51, R20, 0x10, RZ ;  /* 0x0000001014330819 */ /* 0x020fce00000006ff */
[----:B------:R-:W0:Y:S01]  /*0ba0*/  @P0 LDC R48, c[0x0][0x40c] ;  /* 0x00010300ff300b82 */ /* 0x000e220000000800 */
[----:B--2---:R-:W-:Y:S01]  /*0bb0*/  @P0 FFMA.FTZ R8, R51, R50, R8 ;  /* 0x0000003233080223 */ /* 0x004fe20000010008 */
[----:B------:R-:W-:-:S06]  /*0bc0*/  @P0 PRMT R51, R20, 0x7632, R51 ;  /* 0x0000763214330816 */ /* 0x000fcc0000000033 */
[----:B------:R-:W1:Y:S01]  /*0bd0*/  @P0 LDC R50, c[0x0][0x40c] ;  /* 0x00010300ff320b82 */ /* 0x000e620000000800 */
[----:B------:R-:W-:-:S05]  /*0be0*/  @P0 SHF.L.U32 R51, R51, 0x10, RZ ;  /* 0x0000001033330819 */ /* 0x000fca00000006ff */
[----:B0-----:R-:W-:Y:S01]  /*0bf0*/  @P0 FFMA.FTZ R9, R51, R48, R9 ;  /* 0x0000003033090223 */ /* 0x001fe20000010009 */
[----:B------:R-:W-:Y:S01]  /*0c00*/  @P0 SHF.L.U32 R51, R21, 0x10, RZ ;  /* 0x0000001015330819 */ /* 0x000fe200000006ff */
[----:B------:R-:W0:Y:S04]  /*0c10*/  @P0 LDC R48, c[0x0][0x40c] ;  /* 0x00010300ff300b82 */ /* 0x000e280000000800 */
[----:B-1----:R-:W-:Y:S01]  /*0c20*/  @P0 FFMA.FTZ R10, R51, R50, R10 ;  /* 0x00000032330a0223 */ /* 0x002fe2000001000a */
[----:B------:R-:W-:-:S03]  /*0c30*/  @P0 PRMT R51, R21, 0x7632, R51 ;  /* 0x0000763215330816 */ /* 0x000fc60000000033 */
[----:B------:R-:W3:Y:S01]  /*0c40*/  @P0 LDC R50, c[0x0][0x40c] ;  /* 0x00010300ff320b82 */ /* 0x000ee20000000800 */
[----:B------:R-:W-:-:S05]  /*0c50*/  @P0 SHF.L.U32 R51, R51, 0x10, RZ ;  /* 0x0000001033330819 */ /* 0x000fca00000006ff */
[----:B0-----:R-:W-:Y:S01]  /*0c60*/  @P0 FFMA.FTZ R11, R51, R48, R11 ;  /* 0x00000030330b0223 */ /* 0x001fe2000001000b */
[C---:B------:R-:W-:Y:S01]  /*0c70*/  @P0 SHF.L.U32 R51, R22.reuse, 0x10, RZ ;  /* 0x0000001016330819 */ /* 0x040fe200000006ff */
[----:B------:R-:W0:Y:S04]  /*0c80*/  @P0 LDC R48, c[0x0][0x40c] ;  /* 0x00010300ff300b82 */ /* 0x000e280000000800 */
[----:B---3--:R-:W-:Y:S01]  /*0c90*/  @P0 FFMA.FTZ R40, R51, R50, R40 ;  /* 0x0000003233280223 */ /* 0x008fe20000010028 */
[----:B------:R-:W-:-:S03]  /*0ca0*/  @P0 PRMT R51, R22, 0x7632, R51 ;  /* 0x0000763216330816 */ /* 0x000fc60000000033 */
[----:B------:R-:W1:Y:S01]  /*0cb0*/  @P0 LDC R50, c[0x0][0x40c] ;  /* 0x00010300ff320b82 */ /* 0x000e620000000800 */
[----:B------:R-:W-:-:S05]  /*0cc0*/  @P0 SHF.L.U32 R51, R51, 0x10, RZ ;  /* 0x0000001033330819 */ /* 0x000fca00000006ff */
[----:B0-----:R-:W-:Y:S01]  /*0cd0*/  @P0 FFMA.FTZ R41, R51, R48, R41 ;  /* 0x0000003033290223 */ /* 0x001fe20000010029 */
[----:B------:R-:W-:Y:S01]  /*0ce0*/  @P0 SHF.L.U32 R51, R23, 0x10, RZ ;  /* 0x0000001017330819 */ /* 0x000fe200000006ff */
[----:B------:R-:W0:Y:S04]  /*0cf0*/  @P0 LDC R48, c[0x0][0x40c] ;  /* 0x00010300ff300b82 */ /* 0x000e280000000800 */
[----:B-1----:R-:W-:Y:S01]  /*0d00*/  @P0 FFMA.FTZ R42, R51, R50, R42 ;  /* 0x00000032332a0223 */ /* 0x002fe2000001002a */
[----:B------:R-:W-:-:S04]  /*0d10*/  @P0 PRMT R50, R23, 0x7632, R50 ;  /* 0x0000763217320816 */ /* 0x000fc80000000032 */
[----:B------:R-:W-:-:S05]  /*0d20*/  @P0 SHF.L.U32 R50, R50, 0x10, RZ ;  /* 0x0000001032320819 */ /* 0x000fca00000006ff */
[----:B0-----:R-:W-:Y:S01]  /*0d30*/  @P0 FFMA.FTZ R43, R50, R48, R43 ;  /* 0x00000030322b0223 */ /* 0x001fe2000001002b */
[----:B------:R-:W-:Y:S06]  /*0d40*/  BRA `(.L_x_8110) ;  /* 0x0000000000907947 */ /* 0x000fec0003800000 */
.L_x_8109:
[----:B------:R-:W1:Y:S01]  /*0d50*/  @P2 LDC R40, c[0x0][0x40c] ;  /* 0x00010300ff282b82 */ /* 0x000e620000000800 */
[----:B-----5:R-:W-:Y:S01]  /*0d60*/  @P2 PRMT R51, R21, 0x7632, R51 ;  /* 0x0000763215332816 */ /* 0x020fe20000000033 */
[----:B------:R-:W-:Y:S01]  /*0d70*/  HFMA2 R11, -RZ, RZ, 0, 0 ;  /* 0x00000000ff0b7431 */ /* 0x000fe200000001ff */
[----:B------:R-:W-:Y:S02]  /*0d80*/  @P2 PRMT R48, R20, 0x7632, R48 ;  /* 0x0000763214302816 */ /* 0x000fe40000000030 */
[----:B------:R-:W-:Y:S02]  /*0d90*/  @P2 SHF.L.U32 R51, R51, 0x10, RZ ;  /* 0x0000001033332819 */ /* 0x000fe400000006ff */
[----:B------:R-:W-:Y:S01]  /*0da0*/  @P2 PRMT R43, R22, 0x7632, R43 ;  /* 0x00007632162b2816 */ /* 0x000fe2000000002b */
[----:B------:R-:W2:Y:S01]  /*0db0*/  @P2 LDC R41, c[0x0][0x40c] ;  /* 0x00010300ff292b82 */ /* 0x000ea20000000800 */
[----:B------:R-:W-:Y:S02]  /*0dc0*/  @P2 SHF.L.U32 R48, R48, 0x10, RZ ;  /* 0x0000001030302819 */ /* 0x000fe400000006ff */
[----:B------:R-:W-:-:S02]  /*0dd0*/  @P2 SHF.L.U32 R43, R43, 0x10, RZ ;  /* 0x000000102b2b2819 */ /* 0x000fc400000006ff */
[----:B0-----:R-:W-:-:S03]  /*0de0*/  MOV R9, RZ ;  /* 0x000000ff00097202 */ /* 0x001fc60000000f00 */
[----:B------:R-:W0:Y:S08]  /*0df0*/  @P2 LDC R42, c[0x0][0x40c] ;  /* 0x00010300ff2a2b82 */ /* 0x000e300000000800 */
[----:B------:R-:W3:Y:S01]  /*0e00*/  @P2 LDC R8, c[0x0][0x40c] ;  /* 0x00010300ff082b82 */ /* 0x000ee20000000800 */
[----:B-1----:R-:W-:-:S07]  /*0e10*/  @P2 FMUL.FTZ R11, R51, R40 ;  /* 0x00000028330b2220 */ /* 0x002fce0000410000 */
[----:B------:R-:W1:Y:S01]  /*0e20*/  @P2 LDC R10, c[0x0][0x40c] ;  /* 0x00010300ff0a2b82 */ /* 0x000e620000000800 */
[----:B--2---:R-:W-:Y:S01]  /*0e30*/  @P2 FMUL.FTZ R9, R48, R41 ;  /* 0x0000002930092220 */ /* 0x004fe20000410000 */
[----:B------:R-:W-:Y:S02]  /*0e40*/  @P2 PRMT R48, R23, 0x7632, R48 ;  /* 0x0000763217302816 */ /* 0x000fe40000000030 */
[----:B------:R-:W-:Y:S02]  /*0e50*/  MOV R41, RZ ;  /* 0x000000ff00297202 */ /* 0x000fe40000000f00 */
[----:B------:R-:W-:Y:S02]  /*0e60*/  @P2 SHF.L.U32 R51, R48, 0x10, RZ ;  /* 0x0000001030332819 */ /* 0x000fe400000006ff */
[----:B------:R-:W2:Y:S01]  /*0e70*/  @P2 LDC R40, c[0x0][0x40c] ;  /* 0x00010300ff282b82 */ /* 0x000ea20000000800 */
[----:B0-----:R-:W-:Y:S01]  /*0e80*/  @P2 FMUL.FTZ R41, R43, R42 ;  /* 0x0000002a2b292220 */ /* 0x001fe20000410000 */
[----:B------:R-:W-:-:S06]  /*0e90*/  HFMA2 R43, -RZ, RZ, 0, 0 ;  /* 0x00000000ff2b7431 */ /* 0x000fcc00000001ff */
[----:B------:R-:W0:Y:S01]  /*0ea0*/  @P2 LDC R42, c[0x0][0x40c] ;  /* 0x00010300ff2a2b82 */ /* 0x000e220000000800 */
[----:B---3--:R-:W-:Y:S01]  /*0eb0*/  @P2 FMUL.FTZ R43, R51, R8 ;  /* 0x00000008332b2220 */ /* 0x008fe20000410000 */
[----:B------:R-:W-:Y:S02]  /*0ec0*/  @P2 SHF.L.U32 R51, R20, 0x10, RZ ;  /* 0x0000001014332819 */ /* 0x000fe400000006ff */
[----:B------:R-:W-:-:S04]  /*0ed0*/  MOV R8, RZ ;  /* 0x000000ff00087202 */ /* 0x000fc80000000f00 */
[----:B------:R-:W3:Y:S01]  /*0ee0*/  @P2 LDC R48, c[0x0][0x40c] ;  /* 0x00010300ff302b82 */ /* 0x000ee20000000800 */
[----:B-1----:R-:W-:Y:S01]  /*0ef0*/  @P2 FMUL.FTZ R8, R51, R10 ;  /* 0x0000000a33082220 */ /* 0x002fe20000410000 */
[----:B------:R-:W-:Y:S01]  /*0f00*/  HFMA2 R10, -RZ, RZ, 0, 0 ;  /* 0x00000000ff0a7431 */ /* 0x000fe200000001ff */
[----:B------:R-:W-:-:S05]  /*0f10*/  @P2 SHF.L.U32 R51, R21, 0x10, RZ ;  /* 0x0000001015332819 */ /* 0x000fca00000006ff */
[----:B--2---:R-:W-:Y:S01]  /*0f20*/  @P2 FMUL.FTZ R10, R51, R40 ;  /* 0x00000028330a2220 */ /* 0x004fe20000410000 */
[----:B------:R-:W-:Y:S02]  /*0f30*/  @P2 SHF.L.U32 R51, R22, 0x10, RZ ;  /* 0x0000001016332819 */ /* 0x000fe400000006ff */
[----:B------:R-:W-:-:S03]  /*0f40*/  MOV R40, RZ ;  /* 0x000000ff00287202 */ /* 0x000fc60000000f00 */
[----:B0-----:R-:W-:Y:S01]  /*0f50*/  @P2 FMUL.FTZ R40, R51, R42 ;  /* 0x0000002a33282220 */ /* 0x001fe20000410000 */
[----:B------:R-:W-:Y:S01]  /*0f60*/  HFMA2 R42, -RZ, RZ, 0, 0 ;  /* 0x00000000ff2a7431 */ /* 0x000fe200000001ff */
[----:B------:R-:W-:-:S05]  /*0f70*/  @P2 SHF.L.U32 R51, R23, 0x10, RZ ;  /* 0x0000001017332819 */ /* 0x000fca00000006ff */
[----:B---3--:R-:W-:-:S07]  /*0f80*/  @P2 FMUL.FTZ R42, R51, R48 ;  /* 0x00000030332a2220 */ /* 0x008fce0000410000 */
.L_x_8110:
        /* <DEDUP_REMOVED lines=75> */
.L_x_8126:
[----:B-1----:R-:W-:Y:S01]  /*1440*/  FADD.FTZ R48, R51, R48 ;  /* 0x0000003033307221 */ /* 0x002fe20000010000 */
[----:B------:R-:W-:Y:S01]  /*1450*/  FMUL.FTZ R61, R56, R56 ;  /* 0x00000038383d7220 */ /* 0x000fe20000410000 */
[----:B0-----:R-:W0:Y:S01]  /*1460*/  @!P0 LDC.64 R50, c[0x0][0x3c0] ;  /* 0x0000f000ff328b82 */ /* 0x001e220000000a00 */
[----:B------:R-:W-:Y:S01]  /*1470*/  BSSY.RECONVERGENT B0, `(.L_x_8112) ;  /* 0x0000053000007945 */ /* 0x000fe20003800200 */
[----:B------:R-:W-:Y:S02]  /*1480*/  FFMA.FTZ R57, R48, R57, UR5 ;  /* 0x0000000530397e23 */ /* 0x000fe40008010039 */
        /* <DEDUP_REMOVED lines=10> */
[----:B------:R-:W0:Y:S01]  /*1530*/  LDC R61, c[0x0][0x388] ;  /* 0x0000e200ff3d7b82 */ /* 0x000e220000000800 */
[----:B------:R-:W-:Y:S02]  /*1540*/  IADD3 R45, PT, PT, R45, -0x1, RZ ;  /* 0xffffffff2d2d7810 */ /* 0x000fe40007ffe0ff */
[----:B------:R-:W-:-:S05]  /*1550*/  FSEL R56, R56, RZ, !P1 ;  /* 0x000000ff38387208 */ /* 0x000fca0004800000 */
        /* <DEDUP_REMOVED lines=16> */
[----:B0-----:R-:W-:-:S02]  /*1660*/  IMAD R45, R45, R61, RZ ;  /* 0x0000003d2d2d7224 */ /* 0x001fc400078e02ff */
[C---:B------:R-:W-:Y:S01]  /*1670*/  FMUL.FTZ R41, R57.reuse, R17 ;  /* 0x0000001139297220 */ /* 0x040fe20000410000 */
[----:B------:R-:W0:Y:S01]  /*1680*/  S2R R61, SR_TID.X ;  /* 0x00000000003d7919 */ /* 0x000e220000002100 */
[C---:B------:R-:W-:Y:S01]  /*1690*/  FMUL.FTZ R17, R57.reuse, R13 ;  /* 0x0000000d39117220 */ /* 0x040fe20000410000 */
[C---:B------:R-:W-:Y:S01]  /*16a0*/  FMUL.FTZ R50, R57.reuse, R14 ;  /* 0x0000000e39327220 */ /* 0x040fe20000410000 */
[----:B------:R-:W-:Y:S01]  /*16b0*/  SHF.R.S32.HI R40, RZ, 0x1f, R45 ;  /* 0x0000001fff287819 */ /* 0x000fe2000001142d */
[C---:B------:R-:W-:Y:S01]  /*16c0*/  FMUL.FTZ R18, R57.reuse, R18 ;  /* 0x0000001239127220 */ /* 0x040fe20000410000 */
[C---:B------:R-:W-:Y:S01]  /*16d0*/  FMUL.FTZ R19, R57.reuse, R19 ;  /* 0x0000001339137220 */ /* 0x040fe20000410000 */
[C---:B------:R-:W-:Y:S01]  /*16e0*/  FMUL.FTZ R15, R57.reuse, R15 ;  /* 0x0000000f390f7220 */ /* 0x040fe20000410000 */
[----:B------:R-:W-:Y:S01]  /*16f0*/  LEA.HI R45, R40, R45, RZ, 0x3 ;  /* 0x0000002d282d7211 */ /* 0x000fe200078f18ff */
        /* <DEDUP_REMOVED lines=11> */
[----:B------:R-:W1:Y:S01]  /*17b0*/  LDC.64 R56, c[0x0][0x428] ;  /* 0x00010a00ff387b82 */ /* 0x000e620000000a00 */
        /* <DEDUP_REMOVED lines=8> */
[----:B------:R-:W-:Y:S01]  /*1840*/  FFMA.FTZ R15, R40, R60, R36 ;  /* 0x0000003c280f7223 */ /* 0x000fe20000010024 */
[----:B------:R-:W-:Y:S01]  /*1850*/  F2FP.BF16.F32.PACK_AB R10, R50, R10 ;  /* 0x0000000a320a723e */ /* 0x000fe200000010ff */
[----:B------:R-:W-:Y:S01]  /*1860*/  FFMA.FTZ R50, R41, R59, R37 ;  /* 0x0000003b29327223 */ /* 0x000fe20000010025 */
[----:B------:R-:W-:Y:S01]  /*1870*/  FFMA.FTZ R40, R8, R46, R28 ;  /* 0x0000002e08287223 */ /* 0x000fe2000001001c */
[----:B0-----:R-:W-:Y:S01]  /*1880*/  LOP3.LUT R61, R61, 0x1f, RZ, 0xc0, !PT ;  /* 0x0000001f3d3d7812 */ /* 0x001fe200078ec0ff */
[----:B------:R-:W-:Y:S01]  /*1890*/  FFMA.FTZ R49, R49, R5, R25 ;  /* 0x0000000531317223 */ /* 0x000fe20000010019 */
[----:B------:R-:W-:Y:S01]  /*18a0*/  FFMA.FTZ R41, R12, R44, R29 ;  /* 0x0000002c0c297223 */ /* 0x000fe2000001001d */
[----:B------:R-:W-:-:S02]  /*18b0*/  F2FP.BF16.F32.PACK_AB R9, R51, R9 ;  /* 0x000000093309723e */ /* 0x000fc400000010ff */
[----:B------:R-:W-:Y:S02]  /*18c0*/  LEA.HI.SX32 R45, R45, R61, 0x1d ;  /* 0x0000003d2d2d7211 */ /* 0x000fe400078feaff */
[----:B------:R-:W-:Y:S02]  /*18d0*/  F2FP.BF16.F32.PACK_AB R8, R50, R15 ;  /* 0x0000000f3208723e */ /* 0x000fe400000010ff */
[C---:B------:R-:W-:Y:S01]  /*18e0*/  IADD3 R18, PT, PT, R45.reuse, 0x20, RZ ;  /* 0x000000202d127810 */ /* 0x040fe20007ffe0ff */
[----:B-1----:R-:W-:-:S04]  /*18f0*/  IMAD.WIDE.U32 R16, R45, 0x10, R56 ;  /* 0x000000102d107825 */ /* 0x002fc800078e0038 */
[----:B------:R-:W-:Y:S01]  /*1900*/  FFMA.FTZ R45, R42, R6, R26 ;  /* 0x000000062a2d7223 */ /* 0x000fe2000001001a */
[----:B------:R-:W-:Y:S01]  /*1910*/  FFMA.FTZ R42, R14, R3, R31 ;  /* 0x000000030e2a7223 */ /* 0x000fe2000001001f */
[----:B------:R-:W-:Y:S01]  /*1920*/  F2FP.BF16.F32.PACK_AB R14, R49, R48 ;  /* 0x00000030310e723e */ /* 0x000fe200000010ff */
[----:B------:R-:W-:-:S04]  /*1930*/  IMAD.WIDE.U32 R18, R18, 0x10, R56 ;  /* 0x0000001012127825 */ /* 0x000fc800078e0038 */
[----:B------:R-:W-:Y:S01]  /*1940*/  FFMA.FTZ R56, R43, R7, R27 ;  /* 0x000000072b387223 */ /* 0x000fe2000001001b */
[----:B------:R-:W-:Y:S01]  /*1950*/  F2FP.BF16.F32.PACK_AB R12, R41, R40 ;  /* 0x00000028290c723e */ /* 0x000fe200000010ff */
[----:B------:R0:W-:Y:S01]  /*1960*/  STG.E.128 desc[UR6][R16.64], R8 ;  /* 0x0000000810007986 */ /* 0x0001e2000c101d06 */
[----:B------:R-:W-:Y:S02]  /*1970*/  F2FP.BF16.F32.PACK_AB R13, R42, R13 ;  /* 0x0000000d2a0d723e */ /* 0x000fe400000010ff */
[----:B------:R-:W-:-:S05]  /*1980*/  F2FP.BF16.F32.PACK_AB R15, R56, R45 ;  /* 0x0000002d380f723e */ /* 0x000fca00000010ff */
[----:B------:R0:W-:Y:S02]  /*1990*/  STG.E.128 desc[UR6][R18.64], R12 ;  /* 0x0000000c12007986 */ /* 0x0001e4000c101d06 */
.L_x_8113:
[----:B------:R-:W-:Y:S05]  /*19a0*/  BSYNC.RECONVERGENT B0 ;  /* 0x0000000000007941 */ /* 0x000fea0003800200 */
.L_x_8112:
[----:B0-----:R-:W0:Y:S02]  /*19b0*/  LDC.64 R8, c[0x0][0x380] ;  /* 0x0000e000ff087b82 */ /* 0x001e240000000a00 */
[----:B0-----:R-:W-:-:S04]  /*19c0*/  LEA R0, R8, R0, 0x2 ;  /* 0x0000000008007211 */ /* 0x001fc800078e10ff */
[----:B------:R-:W-:-:S13]  /*19d0*/  ISETP.GE.AND P0, PT, R0, R9, PT ;  /* 0x000000090000720c */ /* 0x000fda0003f06270 */
[----:B------:R-:W-:Y:S05]  /*19e0*/  @!P0 BRA `(.L_x_8114) ;  /* 0xffffffe8007c8947 */ /* 0x000fea000383ffff */
[----:B------:R-:W-:Y:S05]  /*19f0*/  EXIT ;  /* 0x000000000000794d */ /* 0x000fea0003800000 */
.L_x_8111:
[----:B------:R-:W-:Y:S01]  /*1a00*/  HFMA2 R49, -RZ, RZ, 0, 1.847743988037109375e-06 ;  /* 0x0000001fff317431 */ /* 0x000fe200000001ff */
[----:B------:R-:W-:Y:S01]  /*1a10*/  BSSY B0, `(.L_x_8115) ;  /* 0x0000006000007945 */ /* 0x000fe20003800000 */
[----:B------:R-:W-:Y:S02]  /*1a20*/  MOV R50, 0x1 ;  /* 0x0000000100327802 */ /* 0x000fe40000000f00 */
[----:B------:R-:W-:-:S07]  /*1a30*/  MOV R48, 0xffffffff ;  /* 0xffffffff00307802 */ /* 0x000fce0000000f00 */
[----:B------:R-:W-:Y:S05]  /*1a40*/  WARPSYNC.COLLECTIVE R48, `(.L_x_8116) ;  /* 0x0000000030087348 */ /* 0x000fea0003c00000 */
[----:B------:R0:W1:Y:S02]  /*1a50*/  SHFL.BFLY P2, R48, R61, R50, R49 ;  /* 0x0c0000323d307389 */ /* 0x0000640000040031 */
[----:B01----:R-:W-:Y:S05]  /*1a60*/  ENDCOLLECTIVE ;  /* 0x000000000000791b */ /* 0x003fea0003800000 */
.L_x_8116:
[----:B------:R-:W-:Y:S05]  /*1a70*/  BSYNC B0 ;  /* 0x0000000000007941 */ /* 0x000fea0003800000 */
.L_x_8115:
[----:B------:R-:W-:Y:S01]  /*1a80*/  FADD.FTZ R61, R61, R48 ;  /* 0x000000303d3d7221 */ /* 0x000fe20000010000 */
[----:B------:R-:W-:Y:S01]  /*1a90*/  HFMA2 R50, -RZ, RZ, 0, 1.1920928955078125e-07 ;  /* 0x00000002ff327431 */ /* 0x000fe200000001ff */
[----:B------:R-:W-:Y:S02]  /*1aa0*/  MOV R48, 0xffffffff ;  /* 0xffffffff00307802 */ /* 0x000fe40000000f00 */
[----:B------:R-:W-:-:S07]  /*1ab0*/  MOV R49, 0x1f ;  /* 0x0000001f00317802 */ /* 0x000fce0000000f00 */
[----:B------:R-:W-:Y:S05]  /*1ac0*/  WARPSYNC.COLLECTIVE R48, `(.L_x_8117) ;  /* 0x0000000030087348 */ /* 0x000fea0003c00000 */
[----:B------:R0:W1:Y:S02]  /*1ad0*/  SHFL.BFLY P2, R48, R61, R50, R49 ;  /* 0x0c0000323d307389 */ /* 0x0000640000040031 */
[----:B01----:R-:W-:Y:S05]  /*1ae0*/  ENDCOLLECTIVE ;  /* 0x000000000000791b */ /* 0x003fea0003800000 */
.L_x_8117:
        /* <DEDUP_REMOVED lines=8> */
.L_x_8118:
        /* <DEDUP_REMOVED lines=8> */
.L_x_8119:
        /* <DEDUP_REMOVED lines=9> */
.L_x_8120:
        /* <DEDUP_REMOVED lines=41> */
.L_x_8121:
[----:B------:R-:W-:Y:S02]  /*1f10*/  HFMA2 R50, -RZ, RZ, 0, 1.1920928955078125e-07 ;  /* 0x00000002ff327431 */ /* 0x000fe400000001ff */
[----:B------:R-:W-:Y:S01]  /*1f20*/  FADD.FTZ R51, R51, R48 ;  /* 0x0000003033337221 */ /* 0x000fe20000010000 */
[----:B------:R-:W-:-:S04]  /*1f30*/  MOV R48, 0xffffffff ;  /* 0xffffffff00307802 */ /* 0x000fc80000000f00 */
[----:B------:R-:W-:-:S07]  /*1f40*/  MOV R61, R51 ;  /* 0x00000033003d7202 */ /* 0x000fce0000000f00 */
[----:B------:R-:W-:Y:S05]  /*1f50*/  WARPSYNC.COLLECTIVE R48, `(.L_x_8122) ;  /* 0x0000000030087348 */ /* 0x000fea0003c00000 */
[----:B------:R0:W1:Y:S02]  /*1f60*/  SHFL.BFLY P2, R48, R61, R50, R49 ;  /* 0x0c0000323d307389 */ /* 0x0000640000040031 */
[----:B01----:R-:W-:Y:S05]  /*1f70*/  ENDCOLLECTIVE ;  /* 0x000000000000791b */ /* 0x003fea0003800000 */
.L_x_8122:
[----:B------:R-:W-:Y:S02]  /*1f80*/  HFMA2 R50, -RZ, RZ, 0, 2.384185791015625e-07 ;  /* 0x00000004ff327431 */ /* 0x000fe400000001ff */
[----:B------:R-:W-:Y:S01]  /*1f90*/  FADD.FTZ R51, R51, R48 ;  /* 0x0000003033337221 */ /* 0x000fe20000010000 */
[----:B------:R-:W-:-:S04]  /*1fa0*/  MOV R48, 0xffffffff ;  /* 0xffffffff00307802 */ /* 0x000fc80000000f00 */
[----:B------:R-:W-:-:S07]  /*1fb0*/  MOV R61, R51 ;  /* 0x00000033003d7202 */ /* 0x000fce0000000f00 */
[----:B------:R-:W-:Y:S05]  /*1fc0*/  WARPSYNC.COLLECTIVE R48, `(.L_x_8123) ;  /* 0x0000000030087348 */ /* 0x000fea0003c00000 */
[----:B------:R0:W1:Y:S02]  /*1fd0*/  SHFL.BFLY P2, R48, R61, R50, R49 ;  /* 0x0c0000323d307389 */ /* 0x0000640000040031 */
[----:B01----:R-:W-:Y:S05]  /*1fe0*/  ENDCOLLECTIVE ;  /* 0x000000000000791b */ /* 0x003fea0003800000 */
.L_x_8123:
[----:B------:R-:W-:Y:S02]  /*1ff0*/  HFMA2 R50, -RZ, RZ, 0, 4.76837158203125e-07 ;  /* 0x00000008ff327431 */ /* 0x000fe400000001ff */
[----:B------:R-:W-:Y:S01]  /*2000*/  FADD.FTZ R51, R51, R48 ;  /* 0x0000003033337221 */ /* 0x000fe20000010000 */
[----:B------:R-:W-:-:S04]  /*2010*/  MOV R48, 0xffffffff ;  /* 0xffffffff00307802 */ /* 0x000fc80000000f00 */
[----:B------:R-:W-:-:S07]  /*2020*/  MOV R61, R51 ;  /* 0x00000033003d7202 */ /* 0x000fce0000000f00 */
[----:B------:R-:W-:Y:S05]  /*2030*/  WARPSYNC.COLLECTIVE R48, `(.L_x_8124) ;  /* 0x0000000030087348 */ /* 0x000fea0003c00000 */
[----:B------:R0:W1:Y:S02]  /*2040*/  SHFL.BFLY P2, R48, R61, R50, R49 ;  /* 0x0c0000323d307389 */ /* 0x0000640000040031 */
[----:B01----:R-:W-:Y:S05]  /*2050*/  ENDCOLLECTIVE ;  /* 0x000000000000791b */ /* 0x003fea0003800000 */
.L_x_8124:
[----:B------:R-:W-:Y:S02]  /*2060*/  HFMA2 R50, -RZ, RZ, 0, 9.5367431640625e-07 ;  /* 0x00000010ff327431 */ /* 0x000fe400000001ff */
[----:B------:R-:W-:Y:S01]  /*2070*/  FADD.FTZ R51, R51, R48 ;  /* 0x0000003033337221 */ /* 0x000fe20000010000 */
[----:B------:R-:W-:-:S04]  /*2080*/  MOV R48, 0xffffffff ;  /* 0xffffffff00307802 */ /* 0x000fc80000000f00 */
[----:B------:R-:W-:-:S07]  /*2090*/  MOV R61, R51 ;  /* 0x00000033003d7202 */ /* 0x000fce0000000f00 */
[----:B------:R-:W-:Y:S05]  /*20a0*/  WARPSYNC.COLLECTIVE R48, `(.L_x_8125) ;  /* 0x0000000030087348 */ /* 0x000fea0003c00000 */
[----:B------:R0:W1:Y:S02]  /*20b0*/  SHFL.BFLY P2, R48, R61, R50, R49 ;  /* 0x0c0000323d307389 */ /* 0x0000640000040031 */
[----:B01----:R-:W-:Y:S05]  /*20c0*/  ENDCOLLECTIVE ;  /* 0x000000000000791b */ /* 0x003fea0003800000 */
.L_x_8125:
[----:B------:R-:W-:Y:S05]  /*20d0*/  BRA `(.L_x_8126) ;  /* 0xfffffff000d87947 */ /* 0x000fea000383ffff */
.L_x_8127:
        /* <DEDUP_REMOVED lines=10> */
.L_x_20288:


//--------------------- .text._ZN10layer_norm13ln_fwd_kernelINS_13Kernel_traitsIf13__nv_bfloat16fS2_fjLj512ELj1ELj4ELj1ELj16ENS_18Kernel_traits_baseILj512EfS2_fS2_fjLj128EEEEELb0ELb1ELb0ELb0EEEvNS_9FwdParamsE --------------------------
	.section	.text._ZN10layer_norm13ln_fwd_kernelINS_13Kernel_traitsIf13__nv_bfloat16fS2_fjLj512ELj1ELj4ELj1ELj16ENS_18Kernel_traits_baseILj512EfS2_fS2_fjLj128EEEEELb0ELb1ELb0ELb0EEEvNS_9FwdParamsE,"ax",@progbits
	.align	128
        .global         _ZN10layer_norm13ln_fwd_kernelINS_13Kernel_traitsIf13__nv_bfloat16fS2_fjLj512ELj1ELj4ELj1ELj16ENS_18Kernel_traits_baseILj512EfS2_fS2_fjLj128EEEEELb0ELb1ELb0ELb0EEEvNS_9FwdParamsE
        .type           _ZN10layer_norm13ln_fwd_kernelINS_13Kernel_traitsIf13__nv_bfloat16fS2_fjLj512ELj1ELj4ELj1ELj16ENS_18Kernel_traits_baseILj512EfS2_fS2_fjLj128EEEEELb0ELb1ELb0ELb0EEEvNS_9FwdParamsE,@function
        .size           _ZN10layer_norm13ln_fwd_kernelINS_13Kernel_traitsIf13__nv_bfloat16fS2_fjLj512ELj1ELj4ELj1ELj16ENS_18Kernel_traits_baseILj512EfS2_fS2_fjLj128EEEEELb0ELb1ELb0ELb0EEEvNS_9FwdParamsE,(.L_x_20289 - _ZN10layer_norm13ln_fwd_kernelINS_13Kernel_traitsIf13__nv_bfloat16fS2_fjLj512ELj1ELj4ELj1ELj16ENS_18Kernel_traits_baseILj512EfS2_fS2_fjLj128EEEEELb0ELb1ELb0ELb0EEEvNS_9FwdParamsE)
        .other          _ZN10layer_norm13ln_fwd_kernelINS_13Kernel_traitsIf13__nv_bfloat16fS2_fjLj512ELj1ELj4ELj1ELj16ENS_18Kernel_traits_baseILj512EfS2_fS2_fjLj128EEEEELb0ELb1ELb0ELb0EEEvNS_9FwdParamsE,@"STO_CUDA_ENTRY STV_DEFAULT"
_ZN10layer_norm13ln_fwd_kernelINS_13Kernel_traitsIf13__nv_bfloat16fS2_fjLj512ELj1ELj4ELj1ELj16ENS_18Kernel_traits_baseILj512EfS2_fS2_fjLj128EEEEELb0ELb1ELb0ELb0EEEvNS_9FwdParamsE:
.text._ZN10layer_norm13ln_fwd_kernelINS_13Kernel_traitsIf13__nv_bfloat16fS2_fjLj512ELj1ELj4ELj1ELj16ENS_18Kernel_traits_baseILj512EfS2_fS2_fjLj128EEEEELb0ELb1ELb0ELb0EEEvNS_9FwdParamsE:
        /* <DEDUP_REMOVED lines=36> */
.L_x_8131:
[----:B------:R-:W-:Y:S05]  /*0240*/  BSYNC.RECONVERGENT B1 ;  /* 0x0000000000017941 */ /* 0x000fea0003800200 */
.L_x_8130:
[----:B------:R-:W-:Y:S05]  /*0250*/  @!P1 BRA `(.L_x_8132) ;  /* 0x0000000000a49947 */ /* 0x000fea0003800000 */
[----:B------:R-:W1:Y:S08]  /*0260*/  LDC.64 R52, c[0x0][0x3d0] ;  /* 0x0000f400ff347b82 */ /* 0x000e700000000a00 */
[----:B------:R-:W2:Y:S08]  /*0270*/  LDC.64 R54, c[0x0][0x438] ;  /* 0x00010e00ff367b82 */ /* 0x000eb00000000a00 */
[----:B------:R-:W3:Y:S01]  /*0280*/  LDC.64 R56, c[0x0][0x3e8] ;  /* 0x0000fa00ff387b82 */ /* 0x000ee20000000a00 */
[----:B-1----:R-:W-:-:S05]  /*0290*/  IMAD.WIDE.U32 R52, R35, 0x20, R52 ;  /* 0x0000002023347825 */ /* 0x002fca00078e0034 */
[----:B0-----:R1:W5:Y:S01]  /*02a0*/  LDG.E.128 R28, desc[UR6][R52.64] ;  /* 0x00000006341c7981 */ /* 0x001362000c1e1d00 */
[----:B--2---:R-:W-:-:S05]  /*02b0*/  IMAD.WIDE.U32 R54, R35, 0x20, R54 ;  /* 0x0000002023367825 */ /* 0x004fca00078e0036 */
[----:B------:R1:W5:Y:S01]  /*02c0*/  LD.E.128 R36, desc[UR6][R54.64] ;  /* 0x0000000636247980 */ /* 0x000362000c101d00 */
[----:B---3--:R-:W-:-:S03]  /*02d0*/  IMAD.WIDE.U32 R56, R35, 0x20, R56 ;  /* 0x0000002023387825 */ /* 0x008fc600078e0038 */
[----:B------:R1:W5:Y:S04]  /*02e0*/  LD.E.128 R40, desc[UR6][R54.64+0x10] ;  /* 0x0000100636287980 */ /* 0x000368000c101d00 */
[----:B------:R1:W5:Y:S04]  /*02f0*/  LDG.E.128 R32, desc[UR6][R52.64+0x10] ;  /* 0x0000100634207981 */ /* 0x000368000c1e1d00 */
[----:B------:R1:W5:Y:S04]  /*0300*/  LDG.E.128 R44, desc[UR6][R56.64] ;  /* 0x00000006382c7981 */ /* 0x000368000c1e1d00 */
[----:B------:R1:W5:Y:S01]  /*0310*/  LDG.E.128 R48, desc[UR6][R56.64+0x10] ;  /* 0x0000100638307981 */ /* 0x000362000c1e1d00 */
[----:B------:R-:W-:Y:S05]  /*0320*/  BRA `(.L_x_8132) ;  /* 0x0000000000707947 */ /* 0x000fea0003800000 */
.L_x_8129:
[C---:B------:R-:W-:Y:S02]  /*0330*/  ISETP.GE.U32.AND P0, PT, R80.reuse, 0x20, PT ;  /* 0x000000205000780c */ /* 0x040fe40003f06070 */
[----:B------:R-:W-:Y:S02]  /*0340*/  ISETP.GE.U32.AND P1, PT, R80, 0x40, PT ;  /* 0x000000405000780c */ /* 0x000fe40003f26070 */
[----:B------:R-:W-:-:S09]  /*0350*/  MOV R17, R3 ;  /* 0x0000000300117202 */ /* 0x000fd20000000f00 */
[----:B------:R-:W0:Y:S01]  /*0360*/  @P0 LDC.64 R14, c[0x0][0x3e8] ;  /* 0x0000fa00ff0e0b82 */ /* 0x000e220000000a00 */
[----:B------:R-:W-:-:S07]  /*0370*/  @P0 LOP3.LUT R17, R3, 0x20, RZ, 0xfc, !PT ;  /* 0x0000002003110812 */ /* 0x000fce00078efcff */
[----:B------:R-:W1:Y:S08]  /*0380*/  @P1 LDC.64 R52, c[0x0][0x3d0] ;  /* 0x0000f400ff341b82 */ /* 0x000e700000000a00 */
[----:B------:R-:W2:Y:S01]  /*0390*/  @P1 LDC.64 R54, c[0x0][0x3e8] ;  /* 0x0000fa00ff361b82 */ /* 0x000ea20000000a00 */
[----:B0-----:R-:W-:-:S07]  /*03a0*/  @P0 IMAD.WIDE.U32 R56, R3, 0x20, R14 ;  /* 0x0000002003380825 */ /* 0x001fce00078e000e */
[----:B------:R-:W0:Y:S01]  /*03b0*/  @P0 LDC.64 R12, c[0x0][0x3d0] ;  /* 0x0000f400ff0c0b82 */ /* 0x000e220000000a00 */
[----:B------:R-:W5:Y:S01]  /*03c0*/  @P0 LDG.E.128 R20, desc[UR6][R56.64] ;  /* 0x0000000638140981 */ /* 0x000f62000c1e1d00 */
[----:B-1----:R-:W-:-:S03]  /*03d0*/  @P1 IMAD.WIDE.U32 R52, R17, 0x20, R52 ;  /* 0x0000002011341825 */ /* 0x002fc600078e0034 */
[----:B------:R-:W5:Y:S04]  /*03e0*/  @P0 LDG.E.128 R24, desc[UR6][R56.64+0x10] ;  /* 0x0000100638180981 */ /* 0x000f68000c1e1d00 */
[----:B------:R-:W5:Y:S01]  /*03f0*/  @P1 LDG.E.128 R28, desc[UR6][R52.64] ;  /* 0x00000006341c1981 */ /* 0x000f62000c1e1d00 */
[----:B--2---:R-:W-:-:S03]  /*0400*/  @P1 IMAD.WIDE.U32 R54, R17, 0x20, R54 ;  /* 0x0000002011361825 */ /* 0x004fc600078e0036 */
[----:B------:R-:W5:Y:S04]  /*0410*/  @P1 LDG.E.128 R32, desc[UR6][R52.64+0x10] ;  /* 0x0000100634201981 */ /* 0x000f68000c1e1d00 */
[----:B------:R-:W5:Y:S04]  /*0420*/  @P1 LDG.E.128 R44, desc[UR6][R54.64] ;  /* 0x00000006362c1981 */ /* 0x000f68000c1e1d00 */
[----:B------:R-:W5:Y:S01]  /*0430*/  @P1 LDG.E.128 R48, desc[UR6][R54.64+0x10] ;  /* 0x0000100636301981 */ /* 0x000f62000c1e1d00 */
[----:B0-----:R-:W-:Y:S01]  /*0440*/  @P0 IMAD.WIDE.U32 R12, R3, 0x20, R12 ;  /* 0x00000020030c0825 */ /* 0x001fe200078e000c */
[----:B------:R-:W-:-:S02]  /*0450*/  CS2R R18, SRZ ;  /* 0x0000000000127805 */ /* 0x000fc4000001ff00 */
[----:B------:R-:W-:Y:S02]  /*0460*/  CS2R R16, SRZ ;  /* 0x0000000000107805 */ /* 0x000fe4000001ff00 */
[----:B------:R-:W-:Y:S02]  /*0470*/  CS2R R14, SRZ ;  /* 0x00000000000e7805 */ /* 0x000fe4000001ff00 */
[----:B------:R-:W-:Y:S01]  /*0480*/  @P1 CS2R R42, SRZ ;  /* 0x00000000002a1805 */ /* 0x000fe2000001ff00 */
[----:B------:R-:W5:Y:S01]  /*0490*/  @P0 LDG.E.128 R4, desc[UR6][R12.64] ;  /* 0x000000060c040981 */ /* 0x000f62000c1e1d00 */
[----:B------:R-:W-:Y:S02]  /*04a0*/  @P1 CS2R R40, SRZ ;  /* 0x0000000000281805 */ /* 0x000fe4000001ff00 */
[----:B------:R-:W-:Y:S02]  /*04b0*/  @P1 CS2R R38, SRZ ;  /* 0x0000000000261805 */ /* 0x000fe4000001ff00 */
[----:B------:R-:W-:Y:S01]  /*04c0*/  @P1 CS2R R36, SRZ ;  /* 0x0000000000241805 */ /* 0x000fe2000001ff00 */
[----:B------:R0:W5:Y:S02]  /*04d0*/  @P0 LDG.E.128 R8, desc[UR6][R12.64+0x10] ;  /* 0x000010060c080981 */ /* 0x000164000c1e1d00 */
[----:B0-----:R-:W-:-:S07]  /*04e0*/  CS2R R12, SRZ ;  /* 0x00000000000c7805 */ /* 0x001fce000001ff00 */
.L_x_8132:
[----:B------:R-:W-:Y:S05]  /*04f0*/  BSYNC.RECONVERGENT B0 ;  /* 0x0000000000007941 */ /* 0x000fea0003800200 */
.L_x_8128:
[----:B------:R-:W2:Y:S02]  /*0500*/  LDCU UR4, c[0x0][0x384] ;  /* 0x00007080ff0477ac */ /* 0x000ea40008000800 */
[----:B--2---:R-:W-:-:S13]  /*0510*/  ISETP.GE.AND P0, PT, R2, UR4, PT ;  /* 0x0000000402007c0c */ /* 0x004fda000bf06270 */
[----:B------:R-:W-:Y:S05]  /*0520*/  @P0 EXIT ;  /* 0x000000000000094d */ /* 0x000fea0003800000 */
[----:B------:R-:W2:Y:S01]  /*0530*/  LDCU.64 UR4, c[0x0][0x3e0] ;  /* 0x00007c00ff0477ac */ /* 0x000ea20008000a00 */
[----:B------:R-:W3:Y:S01]  /*0540*/  LDCU UR12, c[0x0][0x388] ;  /* 0x00007100ff0c77ac */ /* 0x000ee20008000800 */
[----:B------:R-:W4:Y:S01]  /*0550*/  LDCU.U8 UR10, c[0x0][0x410] ;  /* 0x00008200ff0a77ac */ /* 0x000f220008000000 */
[----:B------:R-:W0:Y:S01]  /*0560*/  LDCU UR11, c[0x0][0x448] ;  /* 0x00008900ff0b77ac */ /* 0x000e220008000800 */
[----:B------:R-:W0:Y:S01]  /*0570*/  LDCU.64 UR8, c[0x0][0x3a0] ;  /* 0x00007400ff0877ac */ /* 0x000e220008000a00 */
[----:B--2---:R-:W-:-:S04]  /*0580*/  ISETP.NE.U32.AND P0, PT, RZ, UR4, PT ;  /* 0x00000004ff007c0c */ /* 0x004fc8000bf05070 */
[----:B0--34-:R-:W-:-:S13]  /*0590*/  ISETP.NE.AND.EX P0, PT, RZ, UR5, PT, P0 ;  /* 0x00000005ff007c0c */ /* 0x019fda000bf05300 */
.L_x_8146:
        /* <DEDUP_REMOVED lines=21> */
[----:B-1----:R-:W2:Y:S04]  /*06f0*/  LDG.E.128 R52, desc[UR6][R64.64] ;  /* 0x0000000640347981 */ /* 0x002ea8000c1e1d00 */
[----:B------:R0:W3:Y:S01]  /*0700*/  LDG.E.128 R56, desc[UR6][R64.64+0x10] ;  /* 0x0000100640387981 */ /* 0x0000e2000c1e1d00 */
[C---:B-----5:R-:W-:Y:S02]  /*0710*/  PRMT R66, R60.reuse, 0x7632, R66 ;  /* 0x000076323c427816 */ /* 0x060fe40000000042 */
[----:B------:R-:W-:Y:S02]  /*0720*/  SHF.L.U32 R67, R60, 0x10, RZ ;  /* 0x000000103c437819 */ /* 0x000fe400000006ff */
[----:B------:R-:W-:Y:S02]  /*0730*/  PRMT R60, R61, 0x7632, R60 ;  /* 0x000076323d3c7816 */ /* 0x000fe4000000003c */
[C---:B------:R-:W-:Y:S01]  /*0740*/  PRMT R76, R62.reuse, 0x7632, R76 ;  /* 0x000076323e4c7816 */ /* 0x040fe2000000004c */
[----:B------:R-:W-:Y:S01]  /*0750*/  FMUL.FTZ R67, R67, R0 ;  /* 0x0000000043437220 */ /* 0x000fe20000410000 */
[----:B------:R-:W-:-:S02]  /*0760*/  SHF.L.U32 R79, R62, 0x10, RZ ;  /* 0x000000103e4f7819 */ /* 0x000fc400000006ff */
[----:B------:R-:W-:Y:S02]  /*0770*/  PRMT R62, R63, 0x7632, R62 ;  /* 0x000076323f3e7816 */ /* 0x000fe4000000003e */
[----:B------:R-:W-:Y:S01]  /*0780*/  SHF.L.U32 R77, R61, 0x10, RZ ;  /* 0x000000103d4d7819 */ /* 0x000fe200000006ff */
[-C--:B------:R-:W-:Y:S01]  /*0790*/  FMUL.FTZ R79, R79, R0.reuse ;  /* 0x000000004f4f7220 */ /* 0x080fe20000410000 */
[----:B------:R-:W-:Y:S02]  /*07a0*/  SHF.L.U32 R83, R63, 0x10, RZ ;  /* 0x000000103f537819 */ /* 0x000fe400000006ff */
[----:B------:R-:W-:Y:S01]  /*07b0*/  SHF.L.U32 R61, R66, 0x10, RZ ;  /* 0x00000010423d7819 */ /* 0x000fe200000006ff */
[-C--:B------:R-:W-:Y:S01]  /*07c0*/  FMUL.FTZ R77, R77, R0.reuse ;  /* 0x000000004d4d7220 */ /* 0x080fe20000410000 */
[----:B------:R-:W-:Y:S01]  /*07d0*/  SHF.L.U32 R63, R60, 0x10, RZ ;  /* 0x000000103c3f7819 */ /* 0x000fe200000006ff */
[----:B------:R-:W-:Y:S01]  /*07e0*/  FMUL.FTZ R83, R83, R0 ;  /* 0x0000000053537220 */ /* 0x000fe20000410000 */
[----:B0-----:R-:W-:-:S02]  /*07f0*/  SHF.L.U32 R65, R76, 0x10, RZ ;  /* 0x000000104c417819 */ /* 0x001fc400000006ff */
[----:B------:R-:W-:Y:S01]  /*0800*/  SHF.L.U32 R85, R62, 0x10, RZ ;  /* 0x000000103e557819 */ /* 0x000fe200000006ff */
[-C--:B------:R-:W-:Y:S01]  /*0810*/  FMUL.FTZ R62, R61, R0.reuse ;  /* 0x000000003d3e7220 */ /* 0x080fe20000410000 */
[-C--:B------:R-:W-:Y:S01]  /*0820*/  FMUL.FTZ R64, R63, R0.reuse ;  /* 0x000000003f407220 */ /* 0x080fe20000410000 */
[-C--:B------:R-:W-:Y:S02]  /*0830*/  FMUL.FTZ R66, R65, R0.reuse ;  /* 0x0000000041427220 */ /* 0x080fe40000410000 */
[----:B------:R-:W-:Y:S01]  /*0840*/  FMUL.FTZ R76, R85, R0 ;  /* 0x00000000554c7220 */ /* 0x000fe20000410000 */
[----:B--2---:R-:W-:Y:S01]  /*0850*/  FFMA.FTZ R60, R67, R20, R52 ;  /* 0x00000014433c7223 */ /* 0x004fe20000010034 */
[----:B------:R-:W-:Y:S01]  /*0860*/  FFMA.FTZ R61, R62, R21, R53 ;  /* 0x000000153e3d7223 */ /* 0x000fe20000010035 */
[----:B------:R-:W-:Y:S01]  /*0870*/  FFMA.FTZ R63, R64, R23, R55 ;  /* 0x00000017403f7223 */ /* 0x000fe20000010037 */
[----:B------:R-:W-:Y:S01]  /*0880*/  FFMA.FTZ R62, R77, R22, R54 ;  /* 0x000000164d3e7223 */ /* 0x000fe20000010036 */
[----:B---3--:R-:W-:Y:S01]  /*0890*/  FFMA.FTZ R65, R66, R25, R57 ;  /* 0x0000001942417223 */ /* 0x008fe20000010039 */
[----:B------:R-:W-:Y:S01]  /*08a0*/  FFMA.FTZ R64, R79, R24, R56 ;  /* 0x000000184f407223 */ /* 0x000fe20000010038 */
[----:B------:R-:W-:Y:S01]  /*08b0*/  FFMA.FTZ R66, R83, R26, R58 ;  /* 0x0000001a53427223 */ /* 0x000fe2000001003a */
[----:B------:R-:W-:Y:S01]  /*08c0*/  FFMA.FTZ R67, R76, R27, R59 ;  /* 0x0000001b4c437223 */ /* 0x000fe2000001003b */
[----:B------:R-:W-:Y:S06]  /*08d0*/  BRA `(.L_x_8136) ;  /* 0x0000000000707947 */ /* 0x000fec0003800000 */
.L_x_8135:
[C---:B-----5:R-:W-:Y:S02]  /*08e0*/  PRMT R64, R60.reuse, 0x7632, R64 ;  /* 0x000076323c407816 */ /* 0x060fe40000000040 */
[----:B------:R-:W-:Y:S02]  /*08f0*/  SHF.L.U32 R65, R60, 0x10, RZ ;  /* 0x000000103c417819 */ /* 0x000fe400000006ff */
[C---:B------:R-:W-:Y:S02]  /*0900*/  PRMT R66, R62.reuse, 0x7632, R66 ;  /* 0x000076323e427816 */ /* 0x040fe40000000042 */
[----:B------:R-:W-:Y:S01]  /*0910*/  SHF.L.U32 R77, R62, 0x10, RZ ;  /* 0x000000103e4d7819 */ /* 0x000fe200000006ff */
[-C--:B------:R-:W-:Y:S01]  /*0920*/  FMUL.FTZ R65, R65, R0.reuse ;  /* 0x0000000041417220 */ /* 0x080fe20000410000 */
[----:B------:R-:W-:Y:S02]  /*0930*/  PRMT R60, R61, 0x7632, R60 ;  /* 0x000076323d3c7816 */ /* 0x000fe4000000003c */
[----:B------:R-:W-:Y:S01]  /*0940*/  PRMT R62, R63, 0x7632, R62 ;  /* 0x000076323f3e7816 */ /* 0x000fe2000000003e */
        /* <DEDUP_REMOVED lines=20> */
[----:B------:R-:W-:-:S07]  /*0a90*/  FMUL.FTZ R67, R84, R27 ;  /* 0x0000001b54437220 */ /* 0x000fce0000410000 */
.L_x_8136:
[----:B------:R-:W0:Y:S01]  /*0aa0*/  LDC.64 R78, c[0x0][0x3a8] ;  /* 0x0000ea00ff4e7b82 */ /* 0x000e220000000a00 */
[C---:B------:R-:W-:Y:S01]  /*0ab0*/  IADD3 R76, PT, PT, R81.reuse, 0x20, RZ ;  /* 0x00000020514c7810 */ /* 0x040fe20007ffe0ff */
[----:B0-----:R-:W-:-:S05]  /*0ac0*/  IMAD.WIDE.U32 R78, R81, 0x20, R78 ;  /* 0x00000020514e7825 */ /* 0x001fca00078e004e */
[----:B------:R0:W-:Y:S04]  /*0ad0*/  STG.E.128 desc[UR6][R78.64], R60 ;  /* 0x0000003c4e007986 */ /* 0x0001e8000c101d06 */
[----:B------:R0:W-:Y:S02]  /*0ae0*/  STG.E.128 desc[UR6][R78.64+0x10], R64 ;  /* 0x000010404e007986 */ /* 0x0001e4000c101d06 */
.L_x_8134:
[----:B------:R-:W-:Y:S05]  /*0af0*/  BSYNC.RECONVERGENT B0 ;  /* 0x0000000000007941 */ /* 0x000fea0003800200 */
.L_x_8133:
[----:B------:R-:W-:Y:S01]  /*0b00*/  ISETP.GE.U32.AND P2, PT, R80, 0x40, PT ;  /* 0x000000405000780c */ /* 0x000fe20003f46070 */
[----:B------:R-:W-:-:S12]  /*0b10*/  BSSY.RECONVERGENT B0, `(.L_x_8137) ;  /* 0x0000049000007945 */ /* 0x000fd80003800200 */
[----:B------:R-:W-:Y:S05]  /*0b20*/  @!P2 BRA `(.L_x_8138) ;  /* 0x00000004001ca947 */ /* 0x000fea0003800000 */
[----:B------:R-:W-:Y:S01]  /*0b30*/  ISETP.NE.U32.AND P1, PT, RZ, UR8, PT ;  /* 0x00000008ff007c0c */ /* 0x000fe2000bf25070 */
[----:B------:R-:W2:Y:S03]  /*0b40*/  LDC.64 R68, c[0x0][0x390] ;  /* 0x0000e400ff447b82 */ /* 0x000ea60000000a00 */
[----:B------:R-:W-:-:S13]  /*0b50*/  ISETP.NE.AND.EX P1, PT, RZ, UR9, PT, P1 ;  /* 0x00000009ff007c0c */ /* 0x000fda000bf25310 */
[----:B------:R-:W3:Y:S01]  /*0b60*/  @P1 LDC.64 R72, c[0x0][0x3a0] ;  /* 0x0000e800ff481b82 */ /* 0x000ee20000000a00 */
[----:B--2---:R-:W-:-:S06]  /*0b70*/  IMAD.WIDE.U32 R68, R76, 0x10, R68 ;  /* 0x000000104c447825 */ /* 0x004fcc00078e0044 */
[----:B------:R-:W5:Y:S01]  /*0b80*/  LDG.E.128 R68, desc[UR6][R68.64] ;  /* 0x0000000644447981 */ /* 0x000f62000c1e1d00 */
[----:B---3--:R-:W-:-:S05]  /*0b90*/  @P1 IMAD.WIDE.U32 R72, R76, 0x20, R72 ;  /* 0x000000204c481825 */ /* 0x008fca00078e0048 */
[----:B-1----:R1:W5:Y:S04]  /*0ba0*/  @P1 LDG.E.128 R52, desc[UR6][R72.64] ;  /* 0x0000000648341981 */ /* 0x002368000c1e1d00 */
[----:B------:R1:W5:Y:S01]  /*0bb0*/  @P1 LDG.E.128 R56, desc[UR6][R72.64+0x10] ;  /* 0x0000100648381981 */ /* 0x000362000c1e1d00 */
[----:B------:R-:W-:Y:S05]  /*0bc0*/  @!P1 BRA `(.L_x_8139) ;  /* 0x0000000000749947 */ /* 0x000fea0003800000 */
[C---:B-1---5:R-:W-:Y:S02]  /*0bd0*/  PRMT R72, R68.reuse, 0x7632, R72 ;  /* 0x0000763244487816 */ /* 0x062fe40000000048 */
[----:B------:R-:W-:Y:S02]  /*0be0*/  SHF.L.U32 R73, R68, 0x10, RZ ;  /* 0x0000001044497819 */ /* 0x000fe400000006ff */
[----:B------:R-:W-:Y:S02]  /*0bf0*/  PRMT R68, R69, 0x7632, R68 ;  /* 0x0000763245447816 */ /* 0x000fe40000000044 */
[C---:B------:R-:W-:Y:S01]  /*0c00*/  PRMT R74, R70.reuse, 0x7632, R74 ;  /* 0x00007632464a7816 */ /* 0x040fe2000000004a */
[----:B------:R-:W-:Y:S01]  /*0c10*/  FMUL.FTZ R73, R73, R0 ;  /* 0x0000000049497220 */ /* 0x000fe20000410000 */
[----:B------:R-:W-:Y:S02]  /*0c20*/  SHF.L.U32 R77, R70, 0x10, RZ ;  /* 0x00000010464d7819 */ /* 0x000fe400000006ff */
        /* <DEDUP_REMOVED lines=8> */
[----:B0-----:R-:W-:Y:S01]  /*0cb0*/  SHF.L.U32 R79, R74, 0x10, RZ ;  /* 0x000000104a4f7819 */ /* 0x001fe200000006ff */
[-C--:B------:R-:W-:Y:S01]  /*0cc0*/  FMUL.FTZ R78, R69, R0.reuse ;  /* 0x00000000454e7220 */ /* 0x080fe20000410000 */
[----:B------:R-:W-:Y:S01]  /*0cd0*/  SHF.L.U32 R85, R70, 0x10, RZ ;  /* 0x0000001046557819 */ /* 0x000fe200000006ff */
[----:B------:R-:W-:Y:S01]  /*0ce0*/  FMUL.FTZ R82, R71, R0 ;  /* 0x0000000047527220 */ /* 0x000fe20000410000 */
[----:B------:R-:W-:Y:S01]  /*0cf0*/  FFMA.FTZ R68, R73, R44, R52 ;  /* 0x0000002c49447223 */ /* 0x000fe20000010034 */
        /* <DEDUP_REMOVED lines=8> */
[----:B------:R-:W-:Y:S01]  /*0d80*/  FFMA.FTZ R75, R0, R51, R59 ;  /* 0x00000033004b7223 */ /* 0x000fe2000001003b */
[----:B------:R-:W-:Y:S06]  /*0d90*/  BRA `(.L_x_8140) ;  /* 0x0000000000707947 */ /* 0x000fec0003800000 */
.L_x_8139:
        /* <DEDUP_REMOVED lines=28> */
.L_x_8140:
[----:B------:R-:W0:Y:S02]  /*0f60*/  LDC.64 R78, c[0x0][0x3a8] ;  /* 0x0000ea00ff4e7b82 */ /* 0x000e240000000a00 */
[----:B0-----:R-:W-:-:S05]  /*0f70*/  IMAD.WIDE.U32 R76, R76, 0x20, R78 ;  /* 0x000000204c4c7825 */ /* 0x001fca00078e004e */
[----:B------:R2:W-:Y:S04]  /*0f80*/  STG.E.128 desc[UR6][R76.64], R68 ;  /* 0x000000444c007986 */ /* 0x0005e8000c101d06 */
[----:B------:R2:W-:Y:S02]  /*0f90*/  STG.E.128 desc[UR6][R76.64+0x10], R72 ;  /* 0x000010484c007986 */ /* 0x0005e4000c101d06 */
.L_x_8138:
[----:B------:R-:W-:Y:S05]  /*0fa0*/  BSYNC.RECONVERGENT B0 ;  /* 0x0000000000007941 */ /* 0x000fea0003800200 */
.L_x_8137:
[----:B------:R-:W-:Y:S01]  /*0fb0*/  FADD.FTZ R0, RZ, R60 ;  /* 0x0000003cff007221 */ /* 0x000fe20000010000 */
[----:B------:R-:W-:Y:S01]  /*0fc0*/  ISETP.GT.U32.AND P4, PT, R80, 0x3f, PT ;  /* 0x0000003f5000780c */ /* 0x000fe20003f84070 */
[----:B------:R-:W-:Y:S01]  /*0fd0*/  UMOV UR4, 0xffffffff ;  /* 0xffffffff00047882 */ /* 0x000fe20000000000 */
[----:B------:R-:W-:Y:S01]  /*0fe0*/  ISETP.NE.AND P1, PT, R3, RZ, PT ;  /* 0x000000ff0300720c */ /* 0x000fe20003f25270 */
[----:B--2---:R-:W-:-:S04]  /*0ff0*/  FADD.FTZ R77, R61, R0 ;  /* 0x000000003d4d7221 */ /* 0x004fc80000010000 */
[----:B------:R-:W-:-:S04]  /*1000*/  FADD.FTZ R0, R62, R77 ;  /* 0x0000004d3e007221 */ /* 0x000fc80000010000 */
[----:B------:R-:W-:-:S04]  /*1010*/  FADD.FTZ R77, R63, R0 ;  /* 0x000000003f4d7221 */ /* 0x000fc80000010000 */
[----:B------:R-:W-:-:S04]  /*1020*/  FADD.FTZ R0, R64, R77 ;  /* 0x0000004d40007221 */ /* 0x000fc80000010000 */
[----:B------:R-:W-:-:S04]  /*1030*/  FADD.FTZ R77, R65, R0 ;  /* 0x00000000414d7221 */ /* 0x000fc80000010000 */
[----:B------:R-:W-:-:S04]  /*1040*/  FADD.FTZ R0, R66, R77 ;  /* 0x0000004d42007221 */ /* 0x000fc80000010000 */
[----:B------:R-:W-:-:S05]  /*1050*/  FADD.FTZ R0, R67, R0 ;  /* 0x0000000043007221 */ /* 0x000fca0000010000 */
[----:B0-----:R-:W-:-:S05]  /*1060*/  FSEL R79, R0, RZ, P3 ;  /* 0x000000ff004f7208 */ /* 0x001fca0001800000 */
        /* <DEDUP_REMOVED lines=21> */
[--C-:B------:R-:W-:Y:S01]  /*11c0*/  FADD.FTZ R0, R60, -R76.reuse ;  /* 0x8000004c3c007221 */ /* 0x100fe20000010000 */
[--C-:B------:R-:W-:Y:S01]  /*11d0*/  FADD.FTZ R79, R61, -R76.reuse ;  /* 0x8000004c3d4f7221 */ /* 0x100fe20000010000 */
[--C-:B------:R-:W-:Y:S01]  /*11e0*/  FADD.FTZ R85, R62, -R76.reuse ;  /* 0x8000004c3e557221 */ /* 0x100fe20000010000 */
[--C-:B------:R-:W-:Y:S01]  /*11f0*/  FADD.FTZ R83, R64, -R76.reuse ;  /* 0x8000004c40537221 */ /* 0x100fe20000010000 */
[----:B------:R-:W-:Y:S01]  /*1200*/  FFMA.FTZ R0, R0, R0, RZ ;  /* 0x0000000000007223 */ /* 0x000fe200000100ff */
[--C-:B------:R-:W-:Y:S01]  /*1210*/  FADD.FTZ R78, R69, -R76.reuse ;  /* 0x8000004c454e7221 */ /* 0x100fe20000010000 */
[----:B------:R-:W-:Y:S02]  /*1220*/  FADD.FTZ R82, R70, -R76 ;  /* 0x8000004c46527221 */ /* 0x000fe40000010000 */
        /* <DEDUP_REMOVED lines=35> */
.L_x_8158:
[----:B------:R-:W-:Y:S01]  /*1460*/  FMUL.FTZ R0, R76, R76 ;  /* 0x0000004c4c007220 */ /* 0x000fe20000410000 */
[----:B------:R-:W-:Y:S01]  /*1470*/  ISETP.NE.AND P4, PT, RZ, UR10, PT ;  /* 0x0000000aff007c0c */ /* 0x000fe2000bf85270 */
[----:B--2---:R-:W-:Y:S01]  /*1480*/  FADD.FTZ R84, R82, R85 ;  /* 0x0000005552547221 */ /* 0x004fe20000010000 */
[----:B------:R-:W2:Y:S01]  /*1490*/  @!P1 LDC.64 R78, c[0x0][0x3c8] ;  /* 0x0000f200ff4e9b82 */ /* 0x000ea20000000a00 */
[----:B------:R-:W-:Y:S01]  /*14a0*/  BSSY.RECONVERGENT B0, `(.L_x_8142) ;  /* 0x000002c000007945 */ /* 0x000fe20003800200 */
[----:B------:R-:W-:Y:S01]  /*14b0*/  FSEL R0, R0, RZ, P4 ;  /* 0x000000ff00007208 */ /* 0x000fe20002000000 */
[----:B------:R-:W-:-:S04]  /*14c0*/  FFMA.FTZ R77, R84, R77, UR11 ;  /* 0x0000000b544d7e23 */ /* 0x000fc8000801004d */
[----:B------:R-:W-:Y:S01]  /*14d0*/  FADD.FTZ R0, R77, R0 ;  /* 0x000000004d007221 */ /* 0x000fe20000010000 */
[----:B0-----:R-:W0:Y:S05]  /*14e0*/  @!P1 LDC.64 R82, c[0x0][0x3c0] ;  /* 0x0000f000ff529b82 */ /* 0x001e2a0000000a00 */
[----:B------:R-:W3:Y:S01]  /*14f0*/  MUFU.RSQ R0, R0 ;  /* 0x0000000000007308 */ /* 0x000ee20000001400 */
[----:B--2---:R-:W-:-:S04]  /*1500*/  @!P1 IMAD.WIDE R78, R2, 0x4, R78 ;  /* 0x00000004024e9825 */ /* 0x004fc800078e024e */
[----:B0-----:R-:W-:Y:S01]  /*1510*/  @!P1 IMAD.WIDE R84, R2, 0x4, R82 ;  /* 0x0000000402549825 */ /* 0x001fe200078e0252 */
[----:B------:R-:W-:-:S04]  /*1520*/  FSEL R82, R76, RZ, !P4 ;  /* 0x000000ff4c527208 */ /* 0x000fc80006000000 */
[----:B------:R0:W-:Y:S04]  /*1530*/  @!P1 STG.E desc[UR6][R84.64], R76 ;  /* 0x0000004c54009986 */ /* 0x0001e8000c101906 */
[----:B---3--:R0:W-:Y:S01]  /*1540*/  @!P1 STG.E desc[UR6][R78.64], R0 ;  /* 0x000000004e009986 */ /* 0x0081e2000c101906 */
[----:B------:R-:W-:Y:S05]  /*1550*/  @!P3 BRA `(.L_x_8143) ;  /* 0x000000000080b947 */ /* 0x000fea0003800000 */
[--C-:B------:R-:W-:Y:S01]  /*1560*/  FADD.FTZ R77, R60, -R82.reuse ;  /* 0x800000523c4d7221 */ /* 0x100fe20000010000 */
[--C-:B0-----:R-:W-:Y:S01]  /*1570*/  FADD.FTZ R79, R61, -R82.reuse ;  /* 0x800000523d4f7221 */ /* 0x101fe20000010000 */
        /* <DEDUP_REMOVED lines=8> */
[C---:B------:R-:W-:Y:S01]  /*1600*/  FMUL.FTZ R78, R0.reuse, R83 ;  /* 0x00000053004e7220 */ /* 0x040fe20000410000 */
[--C-:B------:R-:W-:Y:S01]  /*1610*/  FADD.FTZ R89, R67, -R82.reuse ;  /* 0x8000005243597221 */ /* 0x100fe20000010000 */
[C---:B------:R-:W-:Y:S01]  /*1620*/  FMUL.FTZ R79, R0.reuse, R79 ;  /* 0x0000004f004f7220 */ /* 0x040fe20000410000 */
[----:B------:R-:W-:Y:S01]  /*1630*/  FMUL.FTZ R87, R0, R87 ;  /* 0x0000005700577220 */ /* 0x000fe20000410000 */
[----:B------:R-:W-:Y:S01]  /*1640*/  F2FP.BF16.F32.PACK_AB R76, R77, R76 ;  /* 0x0000004c4d4c723e */ /* 0x000fe200000010ff */
[----:B------:R-:W-:Y:S01]  /*1650*/  FADD.FTZ R77, R64, -R82 ;  /* 0x80000052404d7221 */ /* 0x000fe20000010000 */
[----:B------:R-:W-:Y:S01]  /*1660*/  FMUL.FTZ R88, R0, R89 ;  /* 0x0000005900587220 */ /* 0x000fe20000410000 */
[----:B------:R-:W-:-:S02]  /*1670*/  FFMA.FTZ R78, R78, R7, R15 ;  /* 0x000000074e4e7223 */ /* 0x000fc4000001000f */
[----:B------:R-:W-:Y:S01]  /*1680*/  FMUL.FTZ R83, R0, R77 ;  /* 0x0000004d00537220 */ /* 0x000fe20000410000 */
[----:B------:R-:W-:Y:S01]  /*1690*/  FADD.FTZ R77, R65, -R82 ;  /* 0x80000052414d7221 */ /* 0x000fe20000010000 */
[----:B------:R-:W-:Y:S02]  /*16a0*/  FFMA.FTZ R88, R88, R11, R19 ;  /* 0x0000000b58587223 */ /* 0x000fe40000010013 */
[----:B------:R-:W-:Y:S01]  /*16b0*/  FFMA.FTZ R83, R83, R8, R16 ;  /* 0x0000000853537223 */ /* 0x000fe20000010010 */
[----:B------:R-:W-:Y:S01]  /*16c0*/  FMUL.FTZ R86, R0, R77 ;  /* 0x0000004d00567220 */ /* 0x000fe20000410000 */
[----:B------:R-:W-:Y:S01]  /*16d0*/  FFMA.FTZ R77, R79, R6, R14 ;  /* 0x000000064f4d7223 */ /* 0x000fe2000001000e */
[----:B------:R-:W-:Y:S01]  /*16e0*/  FFMA.FTZ R79, R87, R10, R18 ;  /* 0x0000000a574f7223 */ /* 0x000fe20000010012 */
[----:B0-----:R-:W-:-:S04]  /*16f0*/  IMAD.WIDE.U32 R84, R81, 0x10, R84 ;  /* 0x0000001051547825 */ /* 0x001fc800078e0054 */
[----:B------:R-:W-:Y:S01]  /*1700*/  FFMA.FTZ R86, R86, R9, R17 ;  /* 0x0000000956567223 */ /* 0x000fe20000010011 */
[----:B------:R-:W-:Y:S02]  /*1710*/  IADD3 R81, PT, PT, R81, 0x20, RZ ;  /* 0x0000002051517810 */ /* 0x000fe40007ffe0ff */
[----:B------:R-:W-:Y:S02]  /*1720*/  F2FP.BF16.F32.PACK_AB R77, R78, R77 ;  /* 0x0000004d4e4d723e */ /* 0x000fe400000010ff */
[----:B------:R-:W-:Y:S02]  /*1730*/  F2FP.BF16.F32.PACK_AB R78, R86, R83 ;  /* 0x00000053564e723e */ /* 0x000fe400000010ff */
[----:B------:R-:W-:-:S05]  /*1740*/  F2FP.BF16.F32.PACK_AB R79, R88, R79 ;  /* 0x0000004f584f723e */ /* 0x000fca00000010ff */
[----:B------:R2:W-:Y:S02]  /*1750*/  STG.E.128 desc[UR6][R84.64], R76 ;  /* 0x0000004c54007986 */ /* 0x0005e4000c101d06 */
.L_x_8143:
[----:B------:R-:W-:Y:S05]  /*1760*/  BSYNC.RECONVERGENT B0 ;  /* 0x0000000000007941 */ /* 0x000fea0003800200 */
.L_x_8142:
[----:B------:R-:W-:Y:S04]  /*1770*/  BSSY.RECONVERGENT B0, `(.L_x_8144) ;  /* 0x0000021000007945 */ /* 0x000fe80003800200 */
[----:B------:R-:W-:Y:S05]  /*1780*/  @!P2 BRA `(.L_x_8145) ;  /* 0x00000000007ca947 */ /* 0x000fea0003800000 */
[----:B0-2---:R-:W0:Y:S01]  /*1790*/  LDC.64 R76, c[0x0][0x428] ;  /* 0x00010a00ff4c7b82 */ /* 0x005e220000000a00 */
        /* <DEDUP_REMOVED lines=30> */
.L_x_8145:
[----:B------:R-:W-:Y:S05]  /*1980*/  BSYNC.RECONVERGENT B0 ;  /* 0x0000000000007941 */ /* 0x000fea0003800200 */
.L_x_8144:
[----:B0-23--:R-:W0:Y:S02]  /*1990*/  LDC.64 R76, c[0x0][0x380] ;  /* 0x0000e000ff4c7b82 */ /* 0x00de240000000a00 */
[----:B0-----:R-:W-:-:S04]  /*19a0*/  LEA R2, R76, R2, 0x2 ;  /* 0x000000024c027211 */ /* 0x001fc800078e10ff */
[----:B------:R-:W-:-:S13]  /*19b0*/  ISETP.GE.AND P1, PT, R2, R77, PT ;  /* 0x0000004d0200720c */ /* 0x000fda0003f26270 */
[----:B------:R-:W-:Y:S05]  /*19c0*/  @!P1 BRA `(.L_x_8146) ;  /* 0xffffffe800f49947 */ /* 0x000fea000383ffff */
[----:B------:R-:W-:Y:S05]  /*19d0*/  EXIT ;  /* 0x000000000000794d */ /* 0x000fea0003800000 */
.L_x_8141:
[----:B------:R-:W-:Y:S01]  /*19e0*/  HFMA2 R88, -RZ, RZ, 0, 5.9604644775390625e-08 ;  /* 0x00000001ff587431 */ /* 0x000fe200000001ff */
[----:B------:R-:W-:Y:S01]  /*19f0*/  BSSY B0, `(.L_x_8147) ;  /* 0x0000007000007945 */ /* 0x000fe20003800000 */
[----:B------:R-:W-:Y:S02]  /*1a00*/  MOV R87, R79 ;  /* 0x0000004f00577202 */ /* 0x000fe40000000f00 */
[----:B------:R-:W-:Y:S02]  /*1a10*/  MOV R89, 0x1f ;  /* 0x0000001f00597802 */ /* 0x000fe40000000f00 */
[----:B------:R-:W-:-:S07]  /*1a20*/  MOV R86, 0xffffffff ;  /* 0xffffffff00567802 */ /* 0x000fce0000000f00 */
[----:B-1---5:R-:W-:Y:S05]  /*1a30*/  WARPSYNC.COLLECTIVE R86, `(.L_x_8148) ;  /* 0x0000000056087348 */ /* 0x022fea0003c00000 */
[----:B------:R0:W2:Y:S02]  /*1a40*/  SHFL.BFLY P5, R85, R87, R88, R89 ;  /* 0x0c00005857557389 */ /* 0x0000a400000a0059 */
[----:B012--5:R-:W-:Y:S05]  /*1a50*/  ENDCOLLECTIVE ;  /* 0x000000000000791b */ /* 0x027fea0003800000 */
.L_x_8148:
[----:B------:R-:W-:Y:S05]  /*1a60*/  BSYNC B0 ;  /* 0x0000000000007941 */ /* 0x000fea0003800000 */
.L_x_8147:
        /* <DEDUP_REMOVED lines=9> */
.L_x_8149:
[----:B------:R-:W-:Y:S01]  /*1b00*/  HFMA2 R88, -RZ, RZ, 0, 2.384185791015625e-07 ;  /* 0x00000004ff587431 */ /* 0x000fe200000001ff */
[----:B------:R-:W-:-:S05]  /*1b10*/  MOV R77, R85 ;  /* 0x00000055004d7202 */ /* 0x000fca0000000f00 */
[----:B------:R-:W-:-:S05]  /*1b20*/  FADD.FTZ R82, R78, R77 ;  /* 0x0000004d4e527221 */ /* 0x000fca0000010000 */
[----:B------:R-:W-:-:S07]  /*1b30*/  MOV R87, R82 ;  /* 0x0000005200577202 */ /* 0x000fce0000000f00 */
[----:B------:R-:W-:Y:S05]  /*1b40*/  WARPSYNC.COLLECTIVE R86, `(.L_x_8150) ;  /* 0x0000000056087348 */ /* 0x000fea0003c00000 */
[----:B------:R0:W1:Y:S02]  /*1b50*/  SHFL.BFLY P5, R85, R87, R88, R89 ;  /* 0x0c00005857557389 */ /* 0x00006400000a0059 */
[----:B01----:R-:W-:Y:S05]  /*1b60*/  ENDCOLLECTIVE ;  /* 0x000000000000791b */ /* 0x003fea0003800000 */
.L_x_8150:
        /* <DEDUP_REMOVED lines=8> */
.L_x_8151:
[----:B------:R-:W-:Y:S01]  /*1bf0*/  HFMA2 R88, -RZ, RZ, 0, 9.5367431640625e-07 ;  /* 0x00000010ff587431 */ /* 0x000fe200000001ff */
[----:B------:R-:W-:-:S05]  /*1c00*/  MOV R0, R85 ;  /* 0x0000005500007202 */ /* 0x000fca0000000f00 */
[----:B------:R-:W-:-:S05]  /*1c10*/  FADD.FTZ R84, R83, R0 ;  /* 0x0000000053547221 */ /* 0x000fca0000010000 */
[----:B------:R-:W-:-:S07]  /*1c20*/  MOV R87, R84 ;  /* 0x0000005400577202 */ /* 0x000fce0000000f00 */
[----:B------:R-:W-:Y:S05]  /*1c30*/  WARPSYNC.COLLECTIVE R86, `(.L_x_8152) ;  /* 0x0000000056087348 */ /* 0x000fea0003c00000 */
[----:B------:R0:W1:Y:S02]  /*1c40*/  SHFL.BFLY P5, R85, R87, R88, R89 ;  /* 0x0c00005857557389 */ /* 0x00006400000a0059 */
[----:B01----:R-:W-:Y:S05]  /*1c50*/  ENDCOLLECTIVE ;  /* 0x000000000000791b */ /* 0x003fea0003800000 */
.L_x_8152:
        /* <DEDUP_REMOVED lines=40> */
.L_x_8153:
[----:B------:R-:W-:Y:S01]  /*1ee0*/  HFMA2 R88, -RZ, RZ, 0, 1.1920928955078125e-07 ;  /* 0x00000002ff587431 */ /* 0x000fe200000001ff */
[----:B------:R-:W-:-:S05]  /*1ef0*/  MOV R79, R85 ;  /* 0x00000055004f7202 */ /* 0x000fca0000000f00 */
[----:B------:R-:W-:-:S05]  /*1f00*/  FADD.FTZ R79, R0, R79 ;  /* 0x0000004f004f7221 */ /* 0x000fca0000010000 */
[----:B------:R-:W-:-:S07]  /*1f10*/  MOV R87, R79 ;  /* 0x0000004f00577202 */ /* 0x000fce0000000f00 */
[----:B------:R-:W-:Y:S05]  /*1f20*/  WARPSYNC.COLLECTIVE R86, `(.L_x_8154) ;  /* 0x0000000056087348 */ /* 0x000fea0003c00000 */
[----:B------:R0:W1:Y:S02]  /*1f30*/  SHFL.BFLY P5, R85, R87, R88, R89 ;  /* 0x0c00005857557389 */ /* 0x00006400000a0059 */
[----:B01----:R-:W-:Y:S05]  /*1f40*/  ENDCOLLECTIVE ;  /* 0x000000000000791b */ /* 0x003fea0003800000 */
.L_x_8154:
[----:B------:R-:W-:Y:S01]  /*1f50*/  HFMA2 R88, -RZ, RZ, 0, 2.384185791015625e-07 ;  /* 0x00000004ff587431 */ /* 0x000fe200000001ff */
[----:B------:R-:W-:-:S05]  /*1f60*/  MOV R78, R85 ;  /* 0x00000055004e7202 */ /* 0x000fca0000000f00 */
[----:B------:R-:W-:-:S05]  /*1f70*/  FADD.FTZ R78, R79, R78 ;  /* 0x0000004e4f4e7221 */ /* 0x000fca0000010000 */
[----:B------:R-:W-:-:S07]  /*1f80*/  MOV R87, R78 ;  /* 0x0000004e00577202 */ /* 0x000fce0000000f00 */
[----:B------:R-:W-:Y:S05]  /*1f90*/  WARPSYNC.COLLECTIVE R86, `(.L_x_8155) ;  /* 0x0000000056087348 */ /* 0x000fea0003c00000 */
[----:B------:R0:W1:Y:S02]  /*1fa0*/  SHFL.BFLY P5, R85, R87, R88, R89 ;  /* 0x0c00005857557389 */ /* 0x00006400000a0059 */
[----:B01----:R-:W-:Y:S05]  /*1fb0*/  ENDCOLLECTIVE ;  /* 0x000000000000791b */ /* 0x003fea0003800000 */
.L_x_8155:
[----:B------:R-:W-:Y:S01]  /*1fc0*/  HFMA2 R88, -RZ, RZ, 0, 4.76837158203125e-07 ;  /* 0x00000008ff587431 */ /* 0x000fe200000001ff */
[----:B------:R-:W-:-:S05]  /*1fd0*/  MOV R83, R85 ;  /* 0x0000005500537202 */ /* 0x000fca0000000f00 */
[----:B------:R-:W-:-:S05]  /*1fe0*/  FADD.FTZ R83, R78, R83 ;  /* 0x000000534e537221 */ /* 0x000fca0000010000 */
[----:B------:R-:W-:-:S07]  /*1ff0*/  MOV R87, R83 ;  /* 0x0000005300577202 */ /* 0x000fce0000000f00 */
[----:B------:R-:W-:Y:S05]  /*2000*/  WARPSYNC.COLLECTIVE R86, `(.L_x_8156) ;  /* 0x0000000056087348 */ /* 0x000fea0003c00000 */
[----:B------:R0:W1:Y:S02]  /*2010*/  SHFL.BFLY P5, R85, R87, R88, R89 ;  /* 0x0c00005857557389 */ /* 0x00006400000a0059 */
[----:B01----:R-:W-:Y:S05]  /*2020*/  ENDCOLLECTIVE ;  /* 0x000000000000791b */ /* 0x003fea0003800000 */
.L_x_8156:
[----:B------:R-:W-:Y:S01]  /*2030*/  HFMA2 R88, -RZ, RZ, 0, 9.5367431640625e-07 ;  /* 0x00000010ff587431 */ /* 0x000fe200000001ff */
[----:B------:R-:W-:-:S05]  /*2040*/  MOV R82, R85 ;  /* 0x0000005500527202 */ /* 0x000fca0000000f00 */
[----:B------:R-:W-:-:S05]  /*2050*/  FADD.FTZ R82, R83, R82 ;  /* 0x0000005253527221 */ /* 0x000fca0000010000 */
[----:B------:R-:W-:-:S07]  /*2060*/  MOV R87, R82 ;  /* 0x0000005200577202 */ /* 0x000fce0000000f00 */
[----:B------:R-:W-:Y:S05]  /*2070*/  WARPSYNC.COLLECTIVE R86, `(.L_x_8157) ;  /* 0x0000000056087348 */ /* 0x000fea0003c00000 */
[----:B------:R0:W1:Y:S02]  /*2080*/  SHFL.BFLY P5, R85, R87, R88, R89 ;  /* 0x0c00005857557389 */ /* 0x00006400000a0059 */
[----:B01----:R-:W-:Y:S05]  /*2090*/  ENDCOLLECTIVE ;  /* 0x000000000000791b */ /* 0x003fea0003800000 */
.L_x_8157:
[----:B------:R-:W-:Y:S05]  /*20a0*/  BRA `(.L_x_8158) ;  /* 0xfffffff000ec7947 */ /* 0x000fea000383ffff */
.L_x_8159:
        /* <DEDUP_REMOVED lines=13> */
.L_x_20289:


//--------------------- .text._ZN10layer_norm13ln_fwd_kernelINS_13Kernel_traitsIf13__nv_bfloat16fS2_fjLj512ELj1ELj4ELj1ELj16ENS_18Kernel_traits_baseILj512EfS2_fS2_fjLj128EEEEELb0ELb1ELb0ELb1EEEvNS_9FwdParamsE --------------------------
	.section	.text._ZN10layer_norm13ln_fwd_kernelINS_13Kernel_traitsIf13__nv_bfloat16fS2_fjLj512ELj1ELj4ELj1ELj16ENS_18Kernel_traits_baseILj512EfS2_fS2_fjLj128EEEEELb0ELb1ELb0ELb1EEEvNS_9FwdParamsE,"ax",@progbits
	.align	128
        .global         _ZN10layer_norm13ln_fwd_kernelINS_13Kernel_traitsIf13__nv_bfloat16fS2_fjLj512ELj1ELj4ELj1ELj16ENS_18Kernel_traits_baseILj512EfS2_fS2_fjLj128EEEEELb0ELb1ELb0ELb1EEEvNS_9FwdParamsE
        .type           _ZN10layer_norm13ln_fwd_kernelINS_13Kernel_traitsIf13__nv_bfloat16fS2_fjLj512ELj1ELj4ELj1ELj16ENS_18Kernel_traits_baseILj512EfS2_fS2_fjLj128EEEEELb0ELb1ELb0ELb1EEEvNS_9FwdParamsE,@function
        .size           _ZN10layer_norm13ln_fwd_kernelINS_13Kernel_traitsIf13__nv_bfloat16fS2_fjLj512ELj1ELj4ELj1ELj16ENS_18Kernel_traits_baseILj512EfS2_fS2_fjLj128EEEEELb0ELb1ELb0ELb1EEEvNS_9FwdParamsE,(.L_x_20290 - _ZN10layer_norm13ln_fwd_kernelINS_13Kernel_traitsIf13__nv_bfloat16fS2_fjLj512ELj1ELj4ELj1ELj16ENS_18Kernel_traits_baseILj512EfS2_fS2_fjLj128EEEEELb0ELb1ELb0ELb1EEEvNS_9FwdParamsE)
        .other          _ZN10layer_norm13ln_fwd_kernelINS_13Kernel_traitsIf13__nv_bfloat16fS2_fjLj512ELj1ELj4ELj1ELj16ENS_18Kernel_traits_baseILj512EfS2_fS2_fjLj128EEEEELb0ELb1ELb0ELb1EEEvNS_9FwdParamsE,@"STO_CUDA_ENTRY STV_DEFAULT"
_ZN10layer_norm13ln_fwd_kernelINS_13Kernel_traitsIf13__nv_bfloat16fS2_fjLj512ELj1ELj4ELj1ELj16ENS_18Kernel_traits_baseILj512EfS2_fS2_fjLj128EEEEELb0ELb1ELb0ELb1EEEvNS_9FwdParamsE:
.text._ZN10layer_norm13ln_fwd_kernelINS_13Kernel_traitsIf13__nv_bfloat16fS2_fjLj512ELj1ELj4ELj1ELj16ENS_18Kernel_traits_baseILj512EfS2_fS2_fjLj128EEEEELb0ELb1ELb0ELb1EEEvNS_9FwdParamsE:
[----:B------:R-:W-:Y:S01]  /*0000*/  LDC R1, c[0x0][0x37c] ;  /* 0x0000df00ff017b82 */ /* 0x000fe20000000800 */
[----:B------:R-:W0:Y:S07]  /*0010*/  S2R R60, SR_TID.X ;  /* 0x00000000003c7919 */ /* 0x000e2e0000002100 */
[----:B------:R-:W1:Y:S01]  /*0020*/  LDC.64 R2, c[0x0][0x3d0] ;  /* 0x0000f400ff027b82 */ /* 0x000e620000000a00 */
[----:B------:R-:W2:Y:S01]  /*0030*/  LDCU.64 UR6, c[0x0][0x358] ;  /* 0x00006b00ff0677ac */ /* 0x000ea20008000a00 */
[----:B------:R-:W3:Y:S06]  /*0040*/  LDCU.64 UR4, c[0x0][0x438] ;  /* 0x00008700ff0477ac */ /* 0x000eec0008000a00 */
[----:B------:R-:W4:Y:S01]  /*0050*/  LDC.64 R4, c[0x0][0x3e8] ;  /* 0x0000fa00ff047b82 */ /* 0x000f220000000a00 */
[----:B0-----:R-:W-:-:S05]  /*0060*/  LOP3.LUT R8, R60, 0x1f, RZ, 0xc0, !PT ;  /* 0x0000001f3c087812 */ /* 0x001fca00078ec0ff */
[----:B-1----:R-:W-:-:S05]  /*0070*/  IMAD.WIDE.U32 R2, R8, 0x20, R2 ;  /* 0x0000002008027825 */ /* 0x002fca00078e0002 */
[----:B--2---:R-:W2:Y:S01]  /*0080*/  LDG.E.128 R56, desc[UR6][R2.64] ;  /* 0x0000000602387981 */ /* 0x004ea2000c1e1d00 */
[----:B----4-:R-:W-:-:S03]  /*0090*/  IMAD.WIDE.U32 R4, R8, 0x20, R4 ;  /* 0x0000002008047825 */ /* 0x010fc600078e0004 */
[----:B------:R-:W4:Y:S04]  /*00a0*/  LDG.E.128 R12, desc[UR6][R2.64+0x10] ;  /* 0x00001006020c7981 */ /* 0x000f28000c1e1d00 */
[----:B------:R-:W4:Y:S04]  /*00b0*/  LDG.E.128 R40, desc[UR6][R4.64] ;  /* 0x0000000604287981 */ /* 0x000f28000c1e1d00 */
[----:B------:R-:W4:Y:S04]  /*00c0*/  LDG.E.128 R44, desc[UR6][R4.64+0x10] ;  /* 0x00001006042c7981 */ /* 0x000f28000c1e1d00 */
[----:B------:R-:W4:Y:S01]  /*00d0*/  LDG.E.128 R48, desc[UR6][R2.64+0x400] ;  /* 0x0004000602307981 */ /* 0x000f22000c1e1d00 */
[----:B---3--:R-:W-:-:S03]  /*00e0*/  ISETP.NE.U32.AND P1, PT, RZ, UR4, PT ;  /* 0x00000004ff007c0c */ /* 0x008fc6000bf25070 */
[----:B------:R-:W3:Y:S01]  /*00f0*/  LDG.E.128 R52, desc[UR6][R2.64+0x410] ;  /* 0x0004100602347981 */ /* 0x000ee2000c1e1d00 */
[----:B------:R-:W0:Y:S01]  /*0100*/  S2UR UR4, SR_CTAID.X ;  /* 0x00000000000479c3 */ /* 0x000e220000002500 */
[----:B------:R-:W-:Y:S01]  /*0110*/  ISETP.NE.AND.EX P1, PT, RZ, UR5, PT, P1 ;  /* 0x00000005ff007c0c */ /* 0x000fe2000bf25310 */
[----:B------:R-:W1:Y:S01]  /*0120*/  LDCU UR5, c[0x0][0x384] ;  /* 0x00007080ff0577ac */ /* 0x000e620008000800 */
[----:B------:R-:W5:Y:S04]  /*0130*/  LDG.E.128 R36, desc[UR6][R4.64+0x400] ;  /* 0x0004000604247981 */ /* 0x000f68000c1e1d00 */
[----:B------:R1:W5:Y:S07]  /*0140*/  LDG.E.128 R32, desc[UR6][R4.64+0x410] ;  /* 0x0004100604207981 */ /* 0x00036e000c1e1d00 */
[----:B------:R-:W1:Y:S01]  /*0150*/  @P1 LDC.64 R10, c[0x0][0x438] ;  /* 0x00010e00ff0a1b82 */ /* 0x000e620000000a00 */
[----:B0-----:R-:W-:Y:S01]  /*0160*/  USHF.L.U32 UR4, UR4, 0x2, URZ ;  /* 0x0000000204047899 */ /* 0x001fe200080006ff */
[----:B-1----:R-:W-:-:S05]  /*0170*/  @P1 IMAD.WIDE.U32 R10, R8, 0x20, R10 ;  /* 0x00000020080a1825 */ /* 0x002fca00078e000a */
[----:B------:R-:W5:Y:S04]  /*0180*/  @P1 LDG.E.128 R16, desc[UR6][R10.64] ;  /* 0x000000060a101981 */ /* 0x000f68000c1e1d00 */
[----:B------:R-:W5:Y:S04]  /*0190*/  @P1 LDG.E.128 R20, desc[UR6][R10.64+0x10] ;  /* 0x000010060a141981 */ /* 0x000f68000c1e1d00 */
[----:B------:R-:W5:Y:S04]  /*01a0*/  @P1 LDG.E.128 R24, desc[UR6][R10.64+0x400] ;  /* 0x000400060a181981 */ /* 0x000f68000c1e1d00 */
[----:B------:R0:W5:Y:S01]  /*01b0*/  @P1 LDG.E.128 R28, desc[UR6][R10.64+0x410] ;  /* 0x000410060a1c1981 */ /* 0x000162000c1e1d00 */
[----:B--2---:R-:W-:-:S02]  /*01c0*/  @P1 MOV R9, R56 ;  /* 0x0000003800091202 */ /* 0x004fc40000000f00 */
[----:B------:R-:W-:Y:S02]  /*01d0*/  @!P1 MOV R9, R56 ;  /* 0x0000003800099202 */ /* 0x000fe40000000f00 */
[----:B------:R-:W-:-:S04]  /*01e0*/  SHF.R.U32.HI R56, RZ, 0x5, R60 ;  /* 0x00000005ff387819 */ /* 0x000fc8000001163c */
[----:B------:R-:W-:-:S04]  /*01f0*/  LOP3.LUT R56, R56, UR4, RZ, 0xfc, !PT ;  /* 0x0000000438387c12 */ /* 0x000fc8000f8efcff */
[----:B------:R-:W-:Y:S02]  /*0200*/  ISETP.GE.AND P0, PT, R56, UR5, PT ;  /* 0x0000000538007c0c */ /* 0x000fe4000bf06270 */
[----:B------:R-:W-:Y:S02]  /*0210*/  @P1 MOV R6, R57 ;  /* 0x0000003900061202 */ /* 0x000fe40000000f00 */
[----:B------:R-:W-:Y:S02]  /*0220*/  @P1 MOV R7, R58 ;  /* 0x0000003a00071202 */ /* 0x000fe40000000f00 */
[----:B------:R-:W-:Y:S02]  /*0230*/  @P1 MOV R4, R59 ;  /* 0x0000003b00041202 */ /* 0x000fe40000000f00 */
[----:B----4-:R-:W-:Y:S02]  /*0240*/  @P1 MOV R5, R12 ;  /* 0x0000000c00051202 */ /* 0x010fe40000000f00 */
        /* <DEDUP_REMOVED lines=10> */
[----:B0-----:R-:W-:Y:S02]  /*02f0*/  @P1 MOV R11, R40 ;  /* 0x00000028000b1202 */ /* 0x001fe40000000f00 */
[----:B------:R-:W-:Y:S02]  /*0300*/  @P1 MOV R10, R41 ;  /* 0x00000029000a1202 */ /* 0x000fe40000000f00 */
        /* <DEDUP_REMOVED lines=10> */
[----:B---3--:R-:W-:Y:S02]  /*03b0*/  @P1 MOV R61, R52 ;  /* 0x00000034003d1202 */ /* 0x008fe40000000f00 */
        /* <DEDUP_REMOVED lines=13> */
[----:B------:R-:W-:-:S02]  /*0490*/  @P1 MOV R66, R53 ;  /* 0x0000003500421202 */ /* 0x000fc40000000f00 */
[----:B------:R-:W-:Y:S02]  /*04a0*/  @P1 MOV R67, R54 ;  /* 0x0000003600431202 */ /* 0x000fe40000000f00 */
[----:B------:R-:W-:Y:S01]  /*04b0*/  @P1 MOV R64, R55 ;  /* 0x0000003700401202 */ /* 0x000fe20000000f00 */
[----:B------:R-:W-:Y:S06]  /*04c0*/  @P0 EXIT ;  /* 0x000000000000094d */ /* 0x000fec0003800000 */
[----:B------:R-:W0:Y:S01]  /*04d0*/  LDCU.64 UR8, c[0x0][0x3e0] ;  /* 0x00007c00ff0877ac */ /* 0x000e220008000a00 */
[----:B-----5:R-:W-:Y:S02]  /*04e0*/  @P1 MOV R65, R36 ;  /* 0x0000002400411202 */ /* 0x020fe40000000f00 */
[----:B------:R-:W-:Y:S02]  /*04f0*/  @!P1 CS2R R18, SRZ ;  /* 0x0000000000129805 */ /* 0x000fe4000001ff00 */
[----:B------:R-:W-:Y:S01]  /*0500*/  @P1 MOV R70, R37 ;  /* 0x0000002500461202 */ /* 0x000fe20000000f00 */
[----:B------:R-:W1:Y:S01]  /*0510*/  LDCU.U8 UR4, c[0x0][0x410] ;  /* 0x00008200ff0477ac */ /* 0x000e620008000000 */
        /* <DEDUP_REMOVED lines=12> */
[----:B------:R-:W-:Y:S02]  /*05e0*/  @!P1 MOV R66, R53 ;  /* 0x0000003500429202 */ /* 0x000fe40000000f00 */
[----:B------:R-:W-:Y:S02]  /*05f0*/  @!P1 CS2R R28, SRZ ;  /* 0x00000000001c9805 */ /* 0x000fe4000001ff00 */
[----:B0-----:R-:W-:Y:S01]  /*0600*/  ISETP.NE.U32.AND P0, PT, RZ, UR8, PT ;  /* 0x00000008ff007c0c */ /* 0x001fe2000bf05070 */
[----:B------:R-:W0:Y:S01]  /*0610*/  LDCU UR5, c[0x0][0x388] ;  /* 0x00007100ff0577ac */ /* 0x000e220008000800 */
[----:B------:R-:W-:-:S02]  /*0620*/  @!P1 MOV R67, R54 ;  /* 0x0000003600439202 */ /* 0x000fc40000000f00 */
[----:B------:R-:W-:Y:S01]  /*0630*/  @!P1 MOV R64, R55 ;  /* 0x0000003700409202 */ /* 0x000fe20000000f00 */
[----:B------:R-:W2:Y:S01]  /*0640*/  LDCU UR10, c[0x0][0x448] ;  /* 0x00008900ff0a77ac */ /* 0x000ea20008000800 */
        /* <DEDUP_REMOVED lines=8> */
[----:B-1----:R-:W-:Y:S02]  /*06d0*/  ISETP.NE.AND P2, PT, RZ, UR4, PT ;  /* 0x00000004ff007c0c */ /* 0x002fe4000bf45270 */
[----:B------:R-:W-:Y:S01]  /*06e0*/  ISETP.NE.AND.EX P0, PT, RZ, UR9, PT, P0 ;  /* 0x00000009ff007c0c */ /* 0x000fe2000bf05300 */
[----:B0-2---:R-:W1:-:S12]  /*06f0*/  LDCU.64 UR8, c[0x0][0x3a0] ;  /* 0x00007400ff0877ac */ /* 0x005e580008000a00 */
.L_x_8165:
[----:B0-----:R-:W0:Y:S01]  /*0700*/  @P0 LDC.64 R44, c[0x0][0x3e0] ;  /* 0x0000f800ff2c0b82 */ /* 0x001e220000000a00 */
[----:B------:R-:W-:-:S05]  /*0710*/  IMAD R40, R56, UR5, RZ ;  /* 0x0000000538287c24 */ /* 0x000fca000f8e02ff */
[----:B------:R-:W-:Y:S02]  /*0720*/  SHF.R.S32.HI R41, RZ, 0x1f, R40 ;  /* 0x0000001fff297819 */ /* 0x000fe40000011428 */
[----:B------:R-:W2:Y:S02]  /*0730*/  LDC.64 R48, c[0x0][0x390] ;  /* 0x0000e400ff307b82 */ /* 0x000ea40000000a00 */
[----:B------:R-:W-:-:S04]  /*0740*/  LEA.HI R41, R41, R40, RZ, 0x3 ;  /* 0x0000002829297211 */ /* 0x000fc800078f18ff */
[----:B------:R-:W-:Y:S01]  /*0750*/  LEA.HI.SX32 R79, R41, R8, 0x1d ;  /* 0x00000008294f7211 */ /* 0x000fe200078feaff */
[----:B0-----:R-:W-:-:S06]  /*0760*/  @P0 IMAD.WIDE R44, R56, 0x2, R44 ;  /* 0x00000002382c0825 */ /* 0x001fcc00078e022c */
[----:B------:R-:W3:Y:S01]  /*0770*/  @P0 LDG.E.U16 R44, desc[UR6][R44.64] ;  /* 0x000000062c2c0981 */ /* 0x000ee2000c1e1500 */
[----:B--2---:R-:W-:-:S06]  /*0780*/  IMAD.WIDE.U32 R40, R79, 0x10, R48 ;  /* 0x000000104f287825 */ /* 0x004fcc00078e0030 */
[----:B------:R-:W5:Y:S01]  /*0790*/  LDG.E.128 R40, desc[UR6][R40.64] ;  /* 0x0000000628287981 */ /* 0x000f62000c1e1d00 */
[----:B-1----:R-:W-:Y:S01]  /*07a0*/  ISETP.NE.U32.AND P1, PT, RZ, UR8, PT ;  /* 0x00000008ff007c0c */ /* 0x002fe2000bf25070 */
        /* <DEDUP_REMOVED lines=9> */
[----:B------:R-:W-:Y:S02]  /*0840*/  SHF.L.U32 R40, R40, 0x10, RZ ;  /* 0x0000001028287819 */ /* 0x000fe400000006ff */
[----:B------:R-:W-:Y:S02]  /*0850*/  PRMT R51, R42, 0x7632, R51 ;  /* 0x000076322a337816 */ /* 0x000fe40000000033 */
[----:B------:R-:W-:-:S02]  /*0860*/  PRMT R47, R41, 0x7632, R47 ;  /* 0x00007632292f7816 */ /* 0x000fc4000000002f */
[----:B------:R-:W-:Y:S02]  /*0870*/  SHF.L.U32 R42, R42, 0x10, RZ ;  /* 0x000000102a2a7819 */ /* 0x000fe400000006ff */
[----:B------:R-:W-:Y:S01]  /*0880*/  SHF.L.U32 R50, R41, 0x10, RZ ;  /* 0x0000001029327819 */ /* 0x000fe200000006ff */
[-C--:B------:R-:W-:Y:S01]  /*0890*/  FMUL.FTZ R41, R40, R75.reuse ;  /* 0x0000004b28297220 */ /* 0x080fe20000410000 */
[----:B------:R-:W-:Y:S01]  /*08a0*/  PRMT R52, R43, 0x7632, R52 ;  /* 0x000076322b347816 */ /* 0x000fe20000000034 */
[-C--:B0-----:R-:W-:Y:S01]  /*08b0*/  FMUL.FTZ R45, R42, R75.reuse ;  /* 0x0000004b2a2d7220 */ /* 0x081fe20000410000 */
        /* <DEDUP_REMOVED lines=20> */
.L_x_8160:
        /* <DEDUP_REMOVED lines=28> */
.L_x_8161:
        /* <DEDUP_REMOVED lines=14> */
[----:B------:R-:W-:Y:S02]  /*0ca0*/  PRMT R55, R50, 0x7632, R55 ;  /* 0x0000763232377816 */ /* 0x000fe40000000037 */
[C---:B------:R-:W-:Y:S02]  /*0cb0*/  PRMT R53, R49.reuse, 0x7632, R53 ;  /* 0x0000763231357816 */ /* 0x040fe40000000035 */
[----:B------:R-:W-:Y:S01]  /*0cc0*/  SHF.L.U32 R54, R49, 0x10, RZ ;  /* 0x0000001031367819 */ /* 0x000fe200000006ff */
[----:B------:R-:W-:Y:S01]  /*0cd0*/  FMUL.FTZ R49, R48, R75 ;  /* 0x0000004b30317220 */ /* 0x000fe20000410000 */
[----:B------:R-:W-:-:S02]  /*0ce0*/  SHF.L.U32 R50, R50, 0x10, RZ ;  /* 0x0000001032327819 */ /* 0x000fc400000006ff */
[C---:B------:R-:W-:Y:S02]  /*0cf0*/  PRMT R78, R51.reuse, 0x7632, R78 ;  /* 0x00007632334e7816 */ /* 0x040fe4000000004e */
[----:B------:R-:W-:Y:S01]  /*0d00*/  SHF.L.U32 R80, R51, 0x10, RZ ;  /* 0x0000001033507819 */ /* 0x000fe200000006ff */
        /* <DEDUP_REMOVED lines=8> */
[-C--:B------:R-:W-:Y:S01]  /*0d90*/  FMUL.FTZ R80, R48, R75.reuse ;  /* 0x0000004b30507220 */ /* 0x080fe20000410000 */
        /* <DEDUP_REMOVED lines=10> */
[----:B------:R-:W-:Y:S06]  /*0e40*/  BRA `(.L_x_8163) ;  /* 0x0000000000707947 */ /* 0x000fec0003800000 */
.L_x_8162:
[C---:B0----5:R-:W-:Y:S02]  /*0e50*/  PRMT R53, R49.reuse, 0x7632, R53 ;  /* 0x0000763231357816 */ /* 0x061fe40000000035 */
        /* <DEDUP_REMOVED lines=27> */
.L_x_8163:
        /* <DEDUP_REMOVED lines=75> */
.L_x_8177:
        /* <DEDUP_REMOVED lines=24> */
[----:B0-----:R-:W-:-:S04]  /*1640*/  IMAD.WIDE.U32 R50, R79, 0x10, R76 ;  /* 0x000000104f327825 */ /* 0x001fc800078e004c */
[----:B------:R-:W-:Y:S01]  /*1650*/  FFMA.FTZ R41, R41, R3, R22 ;  /* 0x0000000329297223 */ /* 0x000fe20000010016 */
[----:B------:R-:W-:Y:S01]  /*1660*/  FFMA.FTZ R52, R48, R0, R23 ;  /* 0x0000000030347223 */ /* 0x000fe20000010017 */
[C---:B------:R-:W-:Y:S01]  /*1670*/  FADD.FTZ R48, -R83.reuse, R54 ;  /* 0x0000003653307221 */ /* 0x040fe20000010100 */
[----:B------:R-:W-:Y:S01]  /*1680*/  FADD.FTZ R83, -R83, R55 ;  /* 0x0000003753537221 */ /* 0x000fe20000010100 */
[----:B------:R-:W-:-:S04]  /*1690*/  IMAD.WIDE.U32 R76, R81, 0x10, R76 ;  /* 0x00000010514c7825 */ /* 0x000fc800078e004c */
[C---:B------:R-:W-:Y:S01]  /*16a0*/  FMUL.FTZ R80, R75.reuse, R80 ;  /* 0x000000504b507220 */ /* 0x040fe20000410000 */
[----:B------:R-:W-:Y:S01]  /*16b0*/  F2FP.BF16.F32.PACK_AB R43, R52, R41 ;  /* 0x00000029342b723e */ /* 0x000fe200000010ff */
        /* <DEDUP_REMOVED lines=14> */
[----:B------:R-:W1:Y:S01]  /*17a0*/  @!P1 LDC.64 R52, c[0x0][0x3c8] ;  /* 0x0000f200ff349b82 */ /* 0x000e620000000a00 */
[----:B------:R-:W-:Y:S01]  /*17b0*/  F2FP.BF16.F32.PACK_AB R40, R47, R40 ;  /* 0x000000282f28723e */ /* 0x000fe200000010ff */
[----:B------:R-:W-:Y:S01]  /*17c0*/  FMUL.FTZ R79, R75, R44 ;  /* 0x0000002c4b4f7220 */ /* 0x000fe20000410000 */
[----:B------:R-:W-:Y:S01]  /*17d0*/  F2FP.BF16.F32.PACK_AB R42, R49, R42 ;  /* 0x0000002a312a723e */ /* 0x000fe200000010ff */
[C---:B------:R-:W-:Y:S01]  /*17e0*/  FMUL.FTZ R44, R75.reuse, R45 ;  /* 0x0000002d4b2c7220 */ /* 0x040fe20000410000 */
[----:B------:R-:W-:Y:S01]  /*17f0*/  F2FP.BF16.F32.PACK_AB R47, R48, R81 ;  /* 0x00000051302f723e */ /* 0x000fe200000010ff */
[C---:B------:R-:W-:Y:S01]  /*1800*/  FMUL.FTZ R82, R75.reuse, R82 ;  /* 0x000000524b527220 */ /* 0x040fe20000410000 */
[C---:B------:R-:W-:Y:S01]  /*1810*/  FMUL.FTZ R46, R75.reuse, R46 ;  /* 0x0000002e4b2e7220 */ /* 0x040fe20000410000 */
[----:B------:R-:W2:Y:S01]  /*1820*/  LDC.64 R48, c[0x0][0x380] ;  /* 0x0000e000ff307b82 */ /* 0x000ea20000000a00 */
        /* <DEDUP_REMOVED lines=24> */
.L_x_8164:
        /* <DEDUP_REMOVED lines=8> */
.L_x_8167:
[----:B------:R-:W-:Y:S05]  /*1a30*/  BSYNC B0 ;  /* 0x0000000000007941 */ /* 0x000fea0003800000 */
.L_x_8166:
        /* <DEDUP_REMOVED lines=9> */
.L_x_8168:
        /* <DEDUP_REMOVED lines=8> */
.L_x_8169:
[----:B------:R-:W-:Y:S01]  /*1b50*/  HFMA2 R87, -RZ, RZ, 0, 4.76837158203125e-07 ;  /* 0x00000008ff577431 */ /* 0x000fe200000001ff */
[----:B------:R-:W-:-:S05]  /*1b60*/  MOV R75, R84 ;  /* 0x00000054004b7202 */ /* 0x000fca0000000f00 */
[----:B------:R-:W-:-:S05]  /*1b70*/  FADD.FTZ R82, R80, R75 ;  /* 0x0000004b50527221 */ /* 0x000fca0000010000 */
[----:B------:R-:W-:-:S07]  /*1b80*/  MOV R86, R82 ;  /* 0x0000005200567202 */ /* 0x000fce0000000f00 */
[----:B------:R-:W-:Y:S05]  /*1b90*/  WARPSYNC.COLLECTIVE R85, `(.L_x_8170) ;  /* 0x0000000055087348 */ /* 0x000fea0003c00000 */
[----:B------:R0:W1:Y:S02]  /*1ba0*/  SHFL.BFLY P3, R84, R86, R87, R88 ;  /* 0x0c00005756547389 */ /* 0x0000640000060058 */
[----:B01----:R-:W-:Y:S05]  /*1bb0*/  ENDCOLLECTIVE ;  /* 0x000000000000791b */ /* 0x003fea0003800000 */
.L_x_8170:
[----:B------:R-:W-:Y:S01]  /*1bc0*/  HFMA2 R87, -RZ, RZ, 0, 9.5367431640625e-07 ;  /* 0x00000010ff577431 */ /* 0x000fe200000001ff */
[----:B------:R-:W-:-:S05]  /*1bd0*/  MOV R75, R84 ;  /* 0x00000054004b7202 */ /* 0x000fca0000000f00 */
[----:B------:R-:W-:-:S05]  /*1be0*/  FADD.FTZ R83, R82, R75 ;  /* 0x0000004b52537221 */ /* 0x000fca0000010000 */
[----:B------:R-:W-:-:S07]  /*1bf0*/  MOV R86, R83 ;  /* 0x0000005300567202 */ /* 0x000fce0000000f00 */
[----:B------:R-:W-:Y:S05]  /*1c00*/  WARPSYNC.COLLECTIVE R85, `(.L_x_8171) ;  /* 0x0000000055087348 */ /* 0x000fea0003c00000 */
[----:B------:R0:W1:Y:S02]  /*1c10*/  SHFL.BFLY P3, R84, R86, R87, R88 ;  /* 0x0c00005756547389 */ /* 0x0000640000060058 */
[----:B01----:R-:W-:Y:S05]  /*1c20*/  ENDCOLLECTIVE ;  /* 0x000000000000791b */ /* 0x003fea0003800000 */
.L_x_8171:
        /* <DEDUP_REMOVED lines=39> */
.L_x_8172:
[----:B------:R-:W-:Y:S01]  /*1ea0*/  HFMA2 R87, -RZ, RZ, 0, 1.1920928955078125e-07 ;  /* 0x00000002ff577431 */ /* 0x000fe200000001ff */
[----:B------:R-:W-:-:S05]  /*1eb0*/  MOV R80, R84 ;  /* 0x0000005400507202 */ /* 0x000fca0000000f00 */
[----:B------:R-:W-:-:S05]  /*1ec0*/  FADD.FTZ R80, R75, R80 ;  /* 0x000000504b507221 */ /* 0x000fca0000010000 */
[----:B------:R-:W-:-:S07]  /*1ed0*/  MOV R86, R80 ;  /* 0x0000005000567202 */ /* 0x000fce0000000f00 */
[----:B------:R-:W-:Y:S05]  /*1ee0*/  WARPSYNC.COLLECTIVE R85, `(.L_x_8173) ;  /* 0x0000000055087348 */ /* 0x000fea0003c00000 */
[----:B------:R0:W1:Y:S02]  /*1ef0*/  SHFL.BFLY P3, R84, R86, R87, R88 ;  /* 0x0c00005756547389 */ /* 0x0000640000060058 */
[----:B01----:R-:W-:Y:S05]  /*1f00*/  ENDCOLLECTIVE ;  /* 0x000000000000791b */ /* 0x003fea0003800000 */
.L_x_8173:
[----:B------:R-:W-:Y:S01]  /*1f10*/  HFMA2 R87, -RZ, RZ, 0, 2.384185791015625e-07 ;  /* 0x00000004ff577431 */ /* 0x000fe200000001ff */
[----:B------:R-:W-:-:S05]  /*1f20*/  MOV R77, R84 ;  /* 0x00000054004d7202 */ /* 0x000fca0000000f00 */
[----:B------:R-:W-:-:S05]  /*1f30*/  FADD.FTZ R77, R80, R77 ;  /* 0x0000004d504d7221 */ /* 0x000fca0000010000 */
[----:B------:R-:W-:-:S07]  /*1f40*/  MOV R86, R77 ;  /* 0x0000004d00567202 */ /* 0x000fce0000000f00 */
[----:B------:R-:W-:Y:S05]  /*1f50*/  WARPSYNC.COLLECTIVE R85, `(.L_x_8174) ;  /* 0x0000000055087348 */ /* 0x000fea0003c00000 */
[----:B------:R0:W1:Y:S02]  /*1f60*/  SHFL.BFLY P3, R84, R86, R87, R88 ;  /* 0x0c00005756547389 */ /* 0x0000640000060058 */
[----:B01----:R-:W-:Y:S05]  /*1f70*/  ENDCOLLECTIVE ;  /* 0x000000000000791b */ /* 0x003fea0003800000 */
.L_x_8174:
[----:B------:R-:W-:Y:S01]  /*1f80*/  HFMA2 R87, -RZ, RZ, 0, 4.76837158203125e-07 ;  /* 0x00000008ff577431 */ /* 0x000fe200000001ff */
[----:B------:R-:W-:-:S05]  /*1f90*/  MOV R82, R84 ;  /* 0x0000005400527202 */ /* 0x000fca0000000f00 */
[----:B------:R-:W-:-:S05]  /*1fa0*/  FADD.FTZ R82, R77, R82 ;  /* 0x000000524d527221 */ /* 0x000fca0000010000 */
[----:B------:R-:W-:-:S07]  /*1fb0*/  MOV R86, R82 ;  /* 0x0000005200567202 */ /* 0x000fce0000000f00 */
[----:B------:R-:W-:Y:S05]  /*1fc0*/  WARPSYNC.COLLECTIVE R85, `(.L_x_8175) ;  /* 0x0000000055087348 */ /* 0x000fea0003c00000 */
[----:B------:R0:W1:Y:S02]  /*1fd0*/  SHFL.BFLY P3, R84, R86, R87, R88 ;  /* 0x0c00005756547389 */ /* 0x0000640000060058 */
[----:B01----:R-:W-:Y:S05]  /*1fe0*/  ENDCOLLECTIVE ;  /* 0x000000000000791b */ /* 0x003fea0003800000 */
.L_x_8175:
[----:B------:R-:W-:Y:S01]  /*1ff0*/  HFMA2 R87, -RZ, RZ, 0, 9.5367431640625e-07 ;  /* 0x00000010ff577431 */ /* 0x000fe200000001ff */
[----:B------:R-:W-:-:S05]  /*2000*/  MOV R83, R84 ;  /* 0x0000005400537202 */ /* 0x000fca0000000f00 */
[----:B------:R-:W-:-:S05]  /*2010*/  FADD.FTZ R83, R82, R83 ;  /* 0x0000005352537221 */ /* 0x000fca0000010000 */
[----:B------:R-:W-:-:S07]  /*2020*/  MOV R86, R83 ;  /* 0x0000005300567202 */ /* 0x000fce0000000f00 */
[----:B------:R-:W-:Y:S05]  /*2030*/  WARPSYNC.COLLECTIVE R85, `(.L_x_8176) ;  /* 0x0000000055087348 */ /* 0x000fea0003c00000 */
[----:B------:R0:W1:Y:S02]  /*2040*/  SHFL.BFLY P3, R84, R86, R87, R88 ;  /* 0x0c00005756547389 */ /* 0x0000640000060058 */
[----:B01----:R-:W-:Y:S05]  /*2050*/  ENDCOLLECTIVE ;  /* 0x000000000000791b */ /* 0x003fea0003800000 */
.L_x_8176:
[----:B------:R-:W-:Y:S05]  /*2060*/  BRA `(.L_x_8177) ;  /* 0xfffffff400147947 */ /* 0x000fea000383ffff */
.L_x_8178:
        /* <DEDUP_REMOVED lines=9> */
.L_x_20290:


//--------------------- .text._ZN10layer_norm13ln_fwd_kernelINS_13Kernel_traitsIf13__nv_bfloat16fS2_fjLj512ELj1ELj4ELj1ELj16ENS_18Kernel_traits_baseILj512EfS2_fS2_fjLj128EEEEELb0ELb1ELb1ELb0EEEvNS_9FwdParamsE --------------------------
	.section	.text._ZN10layer_norm13ln_fwd_kernelINS_13Kernel_traitsIf13__nv_bfloat16fS2_fjLj512ELj1ELj4ELj1ELj16ENS_18Kernel_traits_baseILj512EfS2_fS2_fjLj128EEEEELb0ELb1ELb1ELb0EEEvNS_9FwdParamsE,"ax",@progbits
	.align	128
        .global         _ZN10layer_norm13ln_fwd_kernelINS_13Kernel_traitsIf13__nv_bfloat16fS2_fjLj512ELj1ELj4ELj1ELj16ENS_18Kernel_traits_baseILj512EfS2_fS2_fjLj128EEEEELb0ELb1ELb1ELb0EEEvNS_9FwdParamsE
        .type           _ZN10layer_norm13ln_fwd_kernelINS_13Kernel_traitsIf13__nv_bfloat16fS2_fjLj512ELj1ELj4ELj1ELj16ENS_18Kernel_traits_baseILj512EfS2_fS2_fjLj128EEEEELb0ELb1ELb1ELb0EEEvNS_9FwdParamsE,@function
        .size           _ZN10layer_norm13ln_fwd_kernelINS_13Kernel_traitsIf13__nv_bfloat16fS2_fjLj512ELj1ELj4ELj1ELj16ENS_18Kernel_traits_baseILj512EfS2_fS2_fjLj128EEEEELb0ELb1ELb1ELb0EEEvNS_9FwdParamsE,(.L_x_20291 - _ZN10layer_norm13ln_fwd_kernelINS_13Kernel_traitsIf13__nv_bfloat16fS2_fjLj512ELj1ELj4ELj1ELj16ENS_18Kernel_traits_baseILj512EfS2_fS2_fjLj128EEEEELb0ELb1ELb1ELb0EEEvNS_9FwdParamsE)
        .other          _ZN10layer_norm13ln_fwd_kernelINS_13Kernel_traitsIf13__nv_bfloat16fS2_fjLj512ELj1ELj4ELj1ELj16ENS_18Kernel_traits_baseILj512EfS2_fS2_fjLj128EEEEELb0ELb1ELb1ELb0EEEvNS_9FwdParamsE,@"STO_CUDA_ENTRY STV_DEFAULT"
_ZN10layer_norm13ln_fwd_kernelINS_13Kernel_traitsIf13__nv_bfloat16fS2_fjLj512ELj1ELj4ELj1ELj16ENS_18Kernel_traits_baseILj512EfS2_fS2_fjLj128EEEEELb0ELb1ELb1ELb0EEEvNS_9FwdParamsE:
.text._ZN10layer_norm13ln_fwd_kernelINS_13Kernel_traitsIf13__nv_bfloat16fS2_fjLj512ELj1ELj4ELj1ELj16ENS_18Kernel_traits_baseILj512EfS2_fS2_fjLj128EEEEELb0ELb1ELb1ELb0EEEvNS_9FwdParamsE:
        /* <DEDUP_REMOVED lines=36> */
.L_x_8182:
[----:B------:R-:W-:Y:S05]  /*0240*/  BSYNC.RECONVERGENT B1 ;  /* 0x0000000000017941 */ /* 0x000fea0003800200 */
.L_x_8181:
        /* <DEDUP_REMOVED lines=14> */
.L_x_8180:
        /* <DEDUP_REMOVED lines=28> */
.L_x_8183:
[----:B------:R-:W-:Y:S05]  /*04f0*/  BSYNC.RECONVERGENT B0 ;  /* 0x0000000000007941 */ /* 0x000fea0003800200 */
.L_x_8179:
[----:B------:R-:W2:Y:S01]  /*0500*/  LDCU UR4, c[0x0][0x384] ;  /* 0x00007080ff0477ac */ /* 0x000ea20008000800 */
[----:B------:R-:W3:Y:S01]  /*0510*/  LDCU UR11, c[0x0][0x40c] ;  /* 0x00008180ff0b77ac */ /* 0x000ee20008000800 */
[----:B------:R-:W4:Y:S01]  /*0520*/  LDCU.U8 UR5, c[0x0][0x410] ;  /* 0x00008200ff0577ac */ /* 0x000f220008000000 */
[----:B------:R-:W0:Y:S01]  /*0530*/  LDCU UR10, c[0x0][0x448] ;  /* 0x00008900ff0a77ac */ /* 0x000e220008000800 */
[----:B------:R-:W0:Y:S01]  /*0540*/  LDCU.64 UR8, c[0x0][0x3a0] ;  /* 0x00007400ff0877ac */ /* 0x000e220008000a00 */
[----:B--2---:R-:W-:-:S13]  /*0550*/  ISETP.GE.AND P0, PT, R2, UR4, PT ;  /* 0x0000000402007c0c */ /* 0x004fda000bf06270 */
[----:B0--34-:R-:W-:Y:S05]  /*0560*/  @P0 EXIT ;  /* 0x000000000000094d */ /* 0x019fea0003800000 */
.L_x_8201:
[----:B0-----:R-:W0:Y:S08]  /*0570*/  LDC.64 R80, c[0x0][0x3f0] ;  /* 0x0000fc00ff507b82 */ /* 0x001e300000000a00 */
[----:B------:R-:W2:Y:S08]  /*0580*/  LDC R83, c[0x0][0x388] ;  /* 0x0000e200ff537b82 */ /* 0x000eb00000000800 */
[----:B------:R-:W3:Y:S01]  /*0590*/  LDC.64 R86, c[0x0][0x3f8] ;  /* 0x0000fe00ff567b82 */ /* 0x000ee20000000a00 */
[----:B0-----:R-:W-:-:S05]  /*05a0*/  IMAD.WIDE R80, R2, 0x4, R80 ;  /* 0x0000000402507825 */ /* 0x001fca00078e0250 */
[----:B------:R-:W4:Y:S01]  /*05b0*/  LDG.E R0, desc[UR6][R80.64] ;  /* 0x0000000650007981 */ /* 0x000f22000c1e1900 */
[----:B------:R-:W-:Y:S01]  /*05c0*/  ISETP.GE.U32.AND P2, PT, R84, 0x20, PT ;  /* 0x000000205400780c */ /* 0x000fe20003f46070 */
[C---:B--2---:R-:W-:Y:S02]  /*05d0*/  IMAD R85, R2.reuse, R83, RZ ;  /* 0x0000005302557224 */ /* 0x044fe400078e02ff */
[----:B---3--:R-:W-:Y:S01]  /*05e0*/  IMAD.WIDE R86, R2, 0x4, R86 ;  /* 0x0000000402567825 */ /* 0x008fe200078e0256 */
[----:B------:R-:W-:Y:S04]  /*05f0*/  BSSY.RECONVERGENT B0, `(.L_x_8184) ;  /* 0x000007b000007945 */ /* 0x000fe80003800200 */
[----:B-----5:R0:W5:Y:S02]  /*0600*/  LDG.E R82, desc[UR6][R86.64] ;  /* 0x0000000656527981 */ /* 0x020164000c1e1900 */
[----:B0-----:R-:W-:Y:S01]  /*0610*/  HFMA2 R86, -RZ, RZ, 0, 0 ;  /* 0x00000000ff567431 */ /* 0x001fe200000001ff */
[----:B----4-:R-:W-:-:S13]  /*0620*/  ISETP.GE.AND P3, PT, R0, 0x1, PT ;  /* 0x000000010000780c */ /* 0x010fda0003f66270 */
        /* <DEDUP_REMOVED lines=11> */
[----:B-1----:R-:W0:Y:S02]  /*06e0*/  LDC.64 R52, c[0x0][0x390] ;  /* 0x0000e400ff347b82 */ /* 0x002e240000000a00 */
[----:B0-----:R-:W-:-:S06]  /*06f0*/  IMAD.WIDE.U32 R52, R86, 0x10, R52 ;  /* 0x0000001056347825 */ /* 0x001fcc00078e0034 */
[----:B------:R-:W5:Y:S02]  /*0700*/  LDG.E.128 R52, desc[UR6][R52.64] ;  /* 0x0000000634347981 */ /* 0x000f64000c1e1d00 */
.L_x_8187:
[----:B------:R-:W-:Y:S05]  /*0710*/  BSYNC.RECONVERGENT B1 ;  /* 0x0000000000017941 */ /* 0x000fea0003800200 */
.L_x_8186:
[----:B------:R-:W-:Y:S01]  /*0720*/  UISETP.NE.U32.AND UP0, UPT, UR8, URZ, UPT ;  /* 0x000000ff0800728c */ /* 0x000fe2000bf05070 */
[----:B------:R-:W-:Y:S03]  /*0730*/  BSSY.RECONVERGENT B1, `(.L_x_8188) ;  /* 0x0000060000017945 */ /* 0x000fe60003800200 */
[----:B------:R-:W-:-:S09]  /*0740*/  UISETP.NE.AND.EX UP0, UPT, UR9, URZ, UPT, UP0 ;  /* 0x000000ff0900728c */ /* 0x000fd2000bf05300 */
[----:B------:R-:W-:Y:S05]  /*0750*/  BRA.U !UP0, `(.L_x_8189) ;  /* 0x0000000108c87547 */ /* 0x000fea000b800000 */
[----:B------:R-:W0:Y:S02]  /*0760*/  LDC.64 R64, c[0x0][0x3a0] ;  /* 0x0000e800ff407b82 */ /* 0x000e240000000a00 */
[----:B0-----:R-:W-:-:S05]  /*0770*/  IMAD.WIDE.U32 R64, R85, 0x20, R64 ;  /* 0x0000002055407825 */ /* 0x001fca00078e0040 */
[----:B-1----:R-:W2:Y:S04]  /*0780*/  LDG.E.128 R56, desc[UR6][R64.64] ;  /* 0x0000000640387981 */ /* 0x002ea8000c1e1d00 */
[----:B------:R0:W3:Y:S01]  /*0790*/  LDG.E.128 R60, desc[UR6][R64.64+0x10] ;  /* 0x00001006403c7981 */ /* 0x0000e2000c1e1d00 */
[----:B------:R-:W-:-:S13]  /*07a0*/  ISETP.GT.AND P0, PT, R0, RZ, PT ;  /* 0x000000ff0000720c */ /* 0x000fda0003f04270 */
[----:B------:R-:W1:Y:S01]  /*07b0*/  @P0 LDC R71, c[0x0][0x40c] ;  /* 0x00010300ff470b82 */ /* 0x000e620000000800 */
[C---:B-----5:R-:W-:Y:S02]  /*07c0*/  @P0 PRMT R69, R52.reuse, 0x7632, R69 ;  /* 0x0000763234450816 */ /* 0x060fe40000000045 */
[----:B------:R-:W-:Y:S02]  /*07d0*/  @P0 SHF.L.U32 R66, R52, 0x10, RZ ;  /* 0x0000001034420819 */ /* 0x000fe400000006ff */
[----:B------:R-:W-:-:S03]  /*07e0*/  @P0 SHF.L.U32 R70, R69, 0x10, RZ ;  /* 0x0000001045460819 */ /* 0x000fc600000006ff */
[----:B------:R-:W4:Y:S08]  /*07f0*/  @P0 LDC R80, c[0x0][0x40c] ;  /* 0x00010300ff500b82 */ /* 0x000f300000000800 */
[----:B------:R-:W0:Y:S08]  /*0800*/  @P0 LDC R81, c[0x0][0x40c] ;  /* 0x00010300ff510b82 */ /* 0x000e300000000800 */
[----:B------:R-:W2:Y:S01]  /*0810*/  @P0 LDC R68, c[0x0][0x40c] ;  /* 0x00010300ff440b82 */ /* 0x000ea20000000800 */
[----:B-1----:R-:W-:Y:S01]  /*0820*/  @P0 FMUL.FTZ R69, R66, R71 ;  /* 0x0000004742450220 */ /* 0x002fe20000410000 */
[----:B------:R-:W-:-:S06]  /*0830*/  @P0 SHF.L.U32 R71, R53, 0x10, RZ ;  /* 0x0000001035470819 */ /* 0x000fcc00000006ff */
[----:B------:R-:W1:Y:S01]  /*0840*/  @P0 LDC R67, c[0x0][0x40c] ;  /* 0x00010300ff430b82 */ /* 0x000e620000000800 */
[----:B----4-:R-:W-:Y:S01]  /*0850*/  @P0 FMUL.FTZ R71, R71, R80 ;  /* 0x0000005047470220 */ /* 0x010fe20000410000 */
[----:B------:R-:W-:-:S06]  /*0860*/  @P0 SHF.L.U32 R80, R54, 0x10, RZ ;  /* 0x0000001036500819 */ /* 0x000fcc00000006ff */
[----:B------:R-:W4:Y:S01]  /*0870*/  @P0 LDC R88, c[0x0][0x40c] ;  /* 0x00010300ff580b82 */ /* 0x000f220000000800 */
[----:B0-----:R-:W-:Y:S01]  /*0880*/  @P0 FMUL.FTZ R70, R70, R81 ;  /* 0x0000005146460220 */ /* 0x001fe20000410000 */
[----:B--2---:R-:W-:Y:S01]  /*0890*/  MOV R66, R58 ;  /* 0x0000003a00427202 */ /* 0x004fe20000000f00 */
[----:B------:R-:W-:Y:S01]  /*08a0*/  @P0 FFMA.FTZ R66, R71, R22, R58 ;  /* 0x0000001647420223 */ /* 0x000fe2000001003a */
[----:B------:R-:W-:Y:S01]  /*08b0*/  @!P0 MOV R64, R56 ;  /* 0x0000003800408202 */ /* 0x000fe20000000f00 */
[----:B------:R-:W-:-:S03]  /*08c0*/  @P0 FFMA.FTZ R64, R69, R20, R56 ;  /* 0x0000001445400223 */ /* 0x000fc60000010038 */
[----:B------:R-:W0:Y:S01]  /*08d0*/  @P0 LDC R71, c[0x0][0x40c] ;  /* 0x00010300ff470b82 */ /* 0x000e220000000800 */
[----:B------:R-:W-:Y:S02]  /*08e0*/  @P0 PRMT R69, R53, 0x7632, R69 ;  /* 0x0000763235450816 */ /* 0x000fe40000000045 */
[----:B------:R-:W-:Y:S01]  /*08f0*/  MOV R65, R57 ;  /* 0x0000003900417202 */ /* 0x000fe20000000f00 */
[----:B------:R-:W-:Y:S01]  /*0900*/  @P0 FFMA.FTZ R65, R70, R21, R57 ;  /* 0x0000001546410223 */ /* 0x000fe20000010039 */
[----:B------:R-:W-:-:S05]  /*0910*/  @P0 SHF.L.U32 R69, R69, 0x10, RZ ;  /* 0x0000001045450819 */ /* 0x000fca00000006ff */
[----:B------:R-:W-:Y:S01]  /*0920*/  @P0 FMUL.FTZ R70, R69, R68 ;  /* 0x0000004445460220 */ /* 0x000fe20000410000 */
[----:B-1----:R-:W-:Y:S01]  /*0930*/  @P0 FMUL.FTZ R69, R80, R67 ;  /* 0x0000004350450220 */ /* 0x002fe20000410000 */
[----:B---3--:R-:W-:Y:S02]  /*0940*/  MOV R68, R60 ;  /* 0x0000003c00447202 */ /* 0x008fe40000000f00 */
[----:B------:R-:W-:Y:S01]  /*0950*/  MOV R67, R59 ;  /* 0x0000003b00437202 */ /* 0x000fe20000000f00 */
[----:B------:R-:W-:Y:S01]  /*0960*/  @P0 FFMA.FTZ R68, R69, R24, R60 ;  /* 0x0000001845440223 */ /* 0x000fe2000001003c */
[----:B------:R-:W-:Y:S01]  /*0970*/  @P0 PRMT R69, R54, 0x7632, R69 ;  /* 0x0000763236450816 */ /* 0x000fe20000000045 */
[----:B------:R-:W-:Y:S01]  /*0980*/  @P0 FFMA.FTZ R67, R70, R23, R59 ;  /* 0x0000001746430223 */ /* 0x000fe2000001003b */
[----:B------:R-:W-:Y:S02]  /*0990*/  @P0 SHF.L.U32 R70, R55, 0x10, RZ ;  /* 0x0000001037460819 */ /* 0x000fe400000006ff */
[----:B------:R-:W-:-:S03]  /*09a0*/  @P0 SHF.L.U32 R69, R69, 0x10, RZ ;  /* 0x0000001045450819 */ /* 0x000fc600000006ff */
[----:B0-----:R-:W-:Y:S02]  /*09b0*/  @P0 FMUL.FTZ R71, R70, R71 ;  /* 0x0000004746470220 */ /* 0x001fe40000410000 */
[----:B----4-:R-:W-:Y:S01]  /*09c0*/  @P0 FMUL.FTZ R80, R69, R88 ;  /* 0x0000005845500220 */ /* 0x010fe20000410000 */
[----:B------:R-:W-:Y:S02]  /*09d0*/  MOV R70, R62 ;  /* 0x0000003e00467202 */ /* 0x000fe40000000f00 */
[----:B------:R-:W-:Y:S01]  /*09e0*/  MOV R69, R61 ;  /* 0x0000003d00457202 */ /* 0x000fe20000000f00 */
[----:B------:R-:W-:Y:S01]  /*09f0*/  @P0 FFMA.FTZ R70, R71, R26, R62 ;  /* 0x0000001a47460223 */ /* 0x000fe2000001003e */
[----:B------:R-:W-:Y:S01]  /*0a00*/  @P0 FFMA.FTZ R69, R80, R25, R61 ;  /* 0x0000001950450223 */ /* 0x000fe2000001003d */
[----:B------:R-:W-:Y:S01]  /*0a10*/  MOV R71, R63 ;  /* 0x0000003f00477202 */ /* 0x000fe20000000f00 */
[----:B------:R-:W-:Y:S06]  /*0a20*/  @!P0 BRA `(.L_x_8190) ;  /* 0x0000000000c08947 */ /* 0x000fec0003800000 */
[----:B------:R-:W-:-:S04]  /*0a30*/  PRMT R71, R55, 0x7632, R71 ;  /* 0x0000763237477816 */ /* 0x000fc80000000047 */
[----:B------:R-:W-:-:S05]  /*0a40*/  SHF.L.U32 R71, R71, 0x10, RZ ;  /* 0x0000001047477819 */ /* 0x000fca00000006ff */
[----:B------:R-:W-:-:S04]  /*0a50*/  FMUL.FTZ R80, R71, UR11 ;  /* 0x0000000b47507c20 */ /* 0x000fc80008410000 */
[----:B------:R-:W-:Y:S01]  /*0a60*/  FFMA.FTZ R71, R80, R27, R63 ;  /* 0x0000001b50477223 */ /* 0x000fe2000001003f */
[----:B------:R-:W-:Y:S06]  /*0a70*/  BRA `(.L_x_8190) ;  /* 0x0000000000ac7947 */ /* 0x000fec0003800000 */
.L_x_8189:
[----:B------:R-:W0:Y:S01]  /*0a80*/  @P3 LDC R66, c[0x0][0x40c] ;  /* 0x00010300ff423b82 */ /* 0x000e220000000800 */
[----:B-----5:R-:W-:Y:S01]  /*0a90*/  @P3 SHF.L.U32 R65, R52, 0x10, RZ ;  /* 0x0000001034413819 */ /* 0x020fe200000006ff */
[----:B------:R-:W-:Y:S01]  /*0aa0*/  HFMA2 R64, -RZ, RZ, 0, 0 ;  /* 0x00000000ff407431 */ /* 0x000fe200000001ff */
[----:B------:R-:W-:Y:S02]  /*0ab0*/  @P3 SHF.L.U32 R69, R53, 0x10, RZ ;  /* 0x0000001035453819 */ /* 0x000fe400000006ff */
[----:B------:R-:W-:-:S03]  /*0ac0*/  @P3 SHF.L.U32 R71, R54, 0x10, RZ ;  /* 0x0000001036473819 */ /* 0x000fc600000006ff */
[----:B------:R-:W2:Y:S08]  /*0ad0*/  @P3 LDC R80, c[0x0][0x40c] ;  /* 0x00010300ff503b82 */ /* 0x000eb00000000800 */
[----:B------:R-:W3:Y:S08]  /*0ae0*/  @P3 LDC R70, c[0x0][0x40c] ;  /* 0x00010300ff463b82 */ /* 0x000ef00000000800 */
[----:B------:R-:W4:Y:S01]  /*0af0*/  @P3 LDC R88, c[0x0][0x40c] ;  /* 0x00010300ff583b82 */ /* 0x000f220000000800 */
[----:B0-----:R-:W-:Y:S01]  /*0b00*/  @P3 FMUL.FTZ R67, R65, R66 ;  /* 0x0000004241433220 */ /* 0x001fe20000410000 */
[----:B------:R-:W-:-:S03]  /*0b10*/  @P3 PRMT R65, R52, 0x7632, R65 ;  /* 0x0000763234413816 */ /* 0x000fc60000000041 */
[----:B------:R-:W-:Y:S01]  /*0b20*/  @P3 FMUL.FTZ R64, R67, R20 ;  /* 0x0000001443403220 */ /* 0x000fe20000410000 */
[----:B------:R-:W-:Y:S01]  /*0b30*/  @P3 SHF.L.U32 R65, R65, 0x10, RZ ;  /* 0x0000001041413819 */ /* 0x000fe200000006ff */
[----:B--2---:R-:W-:Y:S01]  /*0b40*/  @P3 FMUL.FTZ R69, R69, R80 ;  /* 0x0000005045453220 */ /* 0x004fe20000410000 */
[----:B------:R-:W-:Y:S01]  /*0b50*/  @P3 PRMT R67, R53, 0x7632, R67 ;  /* 0x0000763235433816 */ /* 0x000fe20000000043 */
[----:B------:R-:W0:Y:S03]  /*0b60*/  @P3 LDC R80, c[0x0][0x40c] ;  /* 0x00010300ff503b82 */ /* 0x000e260000000800 */
[----:B------:R-:W-:Y:S01]  /*0b70*/  @P3 SHF.L.U32 R67, R67, 0x10, RZ ;  /* 0x0000001043433819 */ /* 0x000fe200000006ff */
[----:B---3--:R-:W-:Y:S01]  /*0b80*/  @P3 FMUL.FTZ R66, R65, R70 ;  /* 0x0000004641423220 */ /* 0x008fe20000410000 */
[----:B------:R-:W-:-:S03]  /*0b90*/  MOV R65, RZ ;  /* 0x000000ff00417202 */ /* 0x000fc60000000f00 */
[----:B------:R-:W2:Y:S01]  /*0ba0*/  @P3 LDC R68, c[0x0][0x40c] ;  /* 0x00010300ff443b82 */ /* 0x000ea20000000800 */
[----:B------:R-:W-:Y:S01]  /*0bb0*/  @P3 FMUL.FTZ R65, R66, R21 ;  /* 0x0000001542413220 */ /* 0x000fe20000410000 */
[----:B----4-:R-:W-:Y:S01]  /*0bc0*/  @P3 FMUL.FTZ R70, R67, R88 ;  /* 0x0000005843463220 */ /* 0x010fe20000410000 */
[----:B------:R-:W-:-:S05]  /*0bd0*/  CS2R R66, SRZ ;  /* 0x0000000000427805 */ /* 0x000fca000001ff00 */
[----:B------:R-:W3:Y:S01]  /*0be0*/  @P3 LDC R81, c[0x0][0x40c] ;  /* 0x00010300ff513b82 */ /* 0x000ee20000000800 */
[----:B------:R-:W-:Y:S01]  /*0bf0*/  @P3 FMUL.FTZ R66, R69, R22 ;  /* 0x0000001645423220 */ /* 0x000fe20000410000 */
[----:B------:R-:W-:Y:S01]  /*0c00*/  @P3 PRMT R69, R54, 0x7632, R69 ;  /* 0x0000763236453816 */ /* 0x000fe20000000045 */
[----:B------:R-:W-:-:S03]  /*0c10*/  @P3 FMUL.FTZ R67, R70, R23 ;  /* 0x0000001746433220 */ /* 0x000fc60000410000 */
[----:B------:R-:W-:-:S05]  /*0c20*/  @P3 SHF.L.U32 R69, R69, 0x10, RZ ;  /* 0x0000001045453819 */ /* 0x000fca00000006ff */
[----:B0-----:R-:W-:Y:S01]  /*0c30*/  @P3 FMUL.FTZ R70, R69, R80 ;  /* 0x0000005045463220 */ /* 0x001fe20000410000 */
[----:B------:R-:W-:Y:S01]  /*0c40*/  MOV R69, RZ ;  /* 0x000000ff00457202 */ /* 0x000fe20000000f00 */
[----:B------:R-:W0:Y:S02]  /*0c50*/  @P3 LDC R80, c[0x0][0x40c] ;  /* 0x00010300ff503b82 */ /* 0x000e240000000800 */
[----:B------:R-:W-:Y:S01]  /*0c60*/  @P3 FMUL.FTZ R69, R70, R25 ;  /* 0x0000001946453220 */ /* 0x000fe20000410000 */
[----:B------:R-:W-:Y:S01]  /*0c70*/  @P3 SHF.L.U32 R70, R55, 0x10, RZ ;  /* 0x0000001037463819 */ /* 0x000fe200000006ff */
[----:B--2---:R-:W-:Y:S01]  /*0c80*/  @P3 FMUL.FTZ R71, R71, R68 ;  /* 0x0000004447473220 */ /* 0x004fe20000410000 */
[----:B------:R-:W-:-:S03]  /*0c90*/  HFMA2 R68, -RZ, RZ, 0, 0 ;  /* 0x00000000ff447431 */ /* 0x000fc600000001ff */
[----:B---3--:R-:W-:Y:S01]  /*0ca0*/  @P3 FMUL.FTZ R81, R70, R81 ;  /* 0x0000005146513220 */ /* 0x008fe20000410000 */
[----:B------:R-:W-:Y:S01]  /*0cb0*/  @P3 PRMT R70, R55, 0x7632, R70 ;  /* 0x0000763237463816 */ /* 0x000fe20000000046 */
[----:B------:R-:W-:-:S03]  /*0cc0*/  @P3 FMUL.FTZ R68, R71, R24 ;  /* 0x0000001847443220 */ /* 0x000fc60000410000 */
[----:B------:R-:W-:Y:S01]  /*0cd0*/  @P3 SHF.L.U32 R71, R70, 0x10, RZ ;  /* 0x0000001046473819 */ /* 0x000fe200000006ff */
[----:B------:R-:W-:Y:S02]  /*0ce0*/  HFMA2 R70, -RZ, RZ, 0, 0 ;  /* 0x00000000ff467431 */ /* 0x000fe400000001ff */
[----:B------:R-:W-:Y:S02]  /*0cf0*/  @P3 FMUL.FTZ R70, R81, R26 ;  /* 0x0000001a51463220 */ /* 0x000fe40000410000 */
[----:B0-----:R-:W-:Y:S01]  /*0d00*/  @P3 FMUL.FTZ R80, R71, R80 ;  /* 0x0000005047503220 */ /* 0x001fe20000410000 */
[----:B------:R-:W-:-:S03]  /*0d10*/  MOV R71, RZ ;  /* 0x000000ff00477202 */ /* 0x000fc60000000f00 */
[----:B------:R-:W-:-:S07]  /*0d20*/  @P3 FMUL.FTZ R71, R80, R27 ;  /* 0x0000001b50473220 */ /* 0x000fce0000410000 */
.L_x_8190:
[----:B------:R-:W-:Y:S05]  /*0d30*/  BSYNC.RECONVERGENT B1 ;  /* 0x0000000000017941 */ /* 0x000fea0003800200 */
.L_x_8188:
[----:B------:R-:W0:Y:S01]  /*0d40*/  LDC.64 R80, c[0x0][0x3a8] ;  /* 0x0000ea00ff507b82 */ /* 0x000e220000000a00 */
[----:B------:R-:W-:Y:S01]  /*0d50*/  IADD3 R86, PT, PT, R86, 0x20, RZ ;  /* 0x0000002056567810 */ /* 0x000fe20007ffe0ff */
[C---:B0-----:R-:W-:Y:S01]  /*0d60*/  IMAD.WIDE.U32 R80, R85.reuse, 0x20, R80 ;  /* 0x0000002055507825 */ /* 0x041fe200078e0050 */
[----:B------:R-:W-:-:S04]  /*0d70*/  IADD3 R85, PT, PT, R85, 0x20, RZ ;  /* 0x0000002055557810 */ /* 0x000fc80007ffe0ff */
[----:B------:R0:W-:Y:S04]  /*0d80*/  STG.E.128 desc[UR6][R80.64], R64 ;  /* 0x0000004050007986 */ /* 0x0001e8000c101d06 */
[----:B------:R0:W-:Y:S02]  /*0d90*/  STG.E.128 desc[UR6][R80.64+0x10], R68 ;  /* 0x0000104450007986 */ /* 0x0001e4000c101d06 */
.L_x_8185:
[----:B------:R-:W-:Y:S05]  /*0da0*/  BSYNC.RECONVERGENT B0 ;  /* 0x0000000000007941 */ /* 0x000fea0003800200 */
.L_x_8184:
        /* <DEDUP_REMOVED lines=8> */
[----:B-1----:R1:W5:Y:S01]  /*0e30*/  @P3 LDG.E.128 R52, desc[UR6][R86.64] ;  /* 0x0000000656343981 */ /* 0x002362000c1e1d00 */
[----:B---3--:R-:W-:-:S05]  /*0e40*/  @P0 IMAD.WIDE.U32 R72, R85, 0x20, R74 ;  /* 0x0000002055480825 */ /* 0x008fca00078e004a */
[----:B------:R1:W5:Y:S04]  /*0e50*/  @P0 LDG.E.128 R56, desc[UR6][R72.64] ;  /* 0x0000000648380981 */ /* 0x000368000c1e1d00 */
[----:B------:R1:W5:Y:S01]  /*0e60*/  @P0 LDG.E.128 R60, desc[UR6][R72.64+0x10] ;  /* 0x00001006483c0981 */ /* 0x000362000c1e1d00 */
[----:B------:R-:W-:Y:S04]  /*0e70*/  BSSY.RECONVERGENT B1, `(.L_x_8193) ;  /* 0x000005a000017945 */ /* 0x000fe80003800200 */
[----:B------:R-:W-:Y:S05]  /*0e80*/  @!P0 BRA `(.L_x_8194) ;  /* 0x0000000000b88947 */ /* 0x000fea0003800000 */
[----:B------:R-:W-:-:S13]  /*0e90*/  ISETP.GT.AND P0, PT, R0, RZ, PT ;  /* 0x000000ff0000720c */ /* 0x000fda0003f04270 */
[----:B------:R-:W2:Y:S01]  /*0ea0*/  @P0 LDC R74, c[0x0][0x40c] ;  /* 0x00010300ff4a0b82 */ /* 0x000ea20000000800 */
[C---:B-1---5:R-:W-:Y:S02]  /*0eb0*/  @P0 PRMT R72, R52.reuse, 0x7632, R72 ;  /* 0x0000763234480816 */ /* 0x062fe40000000048 */
[----:B------:R-:W-:Y:S02]  /*0ec0*/  @P0 SHF.L.U32 R75, R52, 0x10, RZ ;  /* 0x00000010344b0819 */ /* 0x000fe400000006ff */
[----:B------:R-:W-:Y:S02]  /*0ed0*/  @P0 SHF.L.U32 R72, R72, 0x10, RZ ;  /* 0x0000001048480819 */ /* 0x000fe400000006ff */
[C---:B------:R-:W-:Y:S01]  /*0ee0*/  @P0 SHF.L.U32 R78, R53.reuse, 0x10, RZ ;  /* 0x00000010354e0819 */ /* 0x040fe200000006ff */
[----:B------:R-:W1:Y:S01]  /*0ef0*/  @P0 LDC R77, c[0x0][0x40c] ;  /* 0x00010300ff4d0b82 */ /* 0x000e620000000800 */
[----:B------:R-:W-:Y:S02]  /*0f00*/  @P0 PRMT R73, R53, 0x7632, R73 ;  /* 0x0000763235490816 */ /* 0x000fe40000000049 */
[----:B0-----:R-:W-:-:S02]  /*0f10*/  @P0 SHF.L.U32 R81, R54, 0x10, RZ ;  /* 0x0000001036510819 */ /* 0x001fc400000006ff */
[----:B------:R-:W-:-:S03]  /*0f20*/  @P0 SHF.L.U32 R73, R73, 0x10, RZ ;  /* 0x0000001049490819 */ /* 0x000fc600000006ff */
[----:B------:R-:W0:Y:S08]  /*0f30*/  @P0 LDC R79, c[0x0][0x40c] ;  /* 0x00010300ff4f0b82 */ /* 0x000e300000000800 */
[----:B------:R-:W3:Y:S01]  /*0f40*/  @P0 LDC R0, c[0x0][0x40c] ;  /* 0x00010300ff000b82 */ /* 0x000ee20000000800 */
[----:B--2---:R-:W-:-:S07]  /*0f50*/  @P0 FMUL.FTZ R75, R75, R74 ;  /* 0x0000004a4b4b0220 */ /* 0x004fce0000410000 */
[----:B------:R-:W2:Y:S01]  /*0f60*/  @P0 LDC R80, c[0x0][0x40c] ;  /* 0x00010300ff500b82 */ /* 0x000ea20000000800 */
[----:B-1----:R-:W-:Y:S01]  /*0f70*/  @P0 FMUL.FTZ R74, R72, R77 ;  /* 0x0000004d484a0220 */ /* 0x002fe20000410000 */
[----:B------:R-:W-:-:S06]  /*0f80*/  @P0 PRMT R72, R54, 0x7632, R72 ;  /* 0x0000763236480816 */ /* 0x000fcc0000000048 */
[----:B------:R-:W1:Y:S01]  /*0f90*/  @P0 LDC R76, c[0x0][0x40c] ;  /* 0x00010300ff4c0b82 */ /* 0x000e620000000800 */
[----:B0-----:R-:W-:Y:S01]  /*0fa0*/  @P0 FMUL.FTZ R77, R78, R79 ;  /* 0x0000004f4e4d0220 */ /* 0x001fe20000410000 */
[----:B------:R-:W-:Y:S02]  /*0fb0*/  @P0 SHF.L.U32 R79, R72, 0x10, RZ ;  /* 0x00000010484f0819 */ /* 0x000fe400000006ff */
[----:B------:R-:W-:Y:S01]  /*0fc0*/  MOV R72, R56 ;  /* 0x0000003800487202 */ /* 0x000fe20000000f00 */
[----:B------:R-:W-:Y:S01]  /*0fd0*/  @P0 FFMA.FTZ R72, R75, R44, R56 ;  /* 0x0000002c4b480223 */ /* 0x000fe20000010038 */
[----:B------:R-:W-:Y:S02]  /*0fe0*/  MOV R75, R59 ;  /* 0x0000003b004b7202 */ /* 0x000fe40000000f00 */
[----:B------:R-:W0:Y:S01]  /*0ff0*/  @P0 LDC R86, c[0x0][0x40c] ;  /* 0x00010300ff560b82 */ /* 0x000e220000000800 */
[----:B---3--:R-:W-:Y:S01]  /*1000*/  @P0 FMUL.FTZ R0, R79, R0 ;  /* 0x000000004f000220 */ /* 0x008fe20000410000 */
[----:B------:R-:W-:Y:S01]  /*1010*/  @P0 SHF.L.U32 R79, R55, 0x10, RZ ;  /* 0x00000010374f0819 */ /* 0x000fe200000006ff */
[----:B--2---:R-:W-:Y:S01]  /*1020*/  @P0 FMUL.FTZ R78, R73, R80 ;  /* 0x00000050494e0220 */ /* 0x004fe20000410000 */
[----:B------:R-:W-:Y:S01]  /*1030*/  MOV R73, R57 ;  /* 0x0000003900497202 */ /* 0x000fe20000000f00 */
[----:B------:R-:W-:Y:S01]  /*1040*/  @P0 FFMA.FTZ R73, R74, R45, R57 ;  /* 0x0000002d4a490223 */ /* 0x000fe20000010039 */
[----:B------:R-:W-:Y:S01]  /*1050*/  MOV R74, R58 ;  /* 0x0000003a004a7202 */ /* 0x000fe20000000f00 */
[----:B------:R-:W-:Y:S01]  /*1060*/  @P0 FFMA.FTZ R75, R78, R47, R59 ;  /* 0x0000002f4e4b0223 */ /* 0x000fe2000001003b */
[----:B------:R-:W-:Y:S01]  /*1070*/  @P0 FFMA.FTZ R74, R77, R46, R58 ;  /* 0x0000002e4d4a0223 */ /* 0x000fe2000001003a */
[----:B------:R-:W-:Y:S01]  /*1080*/  MOV R78, R62 ;  /* 0x0000003e004e7202 */ /* 0x000fe20000000f00 */
[----:B-1----:R-:W-:Y:S01]  /*1090*/  @P0 FMUL.FTZ R79, R79, R76 ;  /* 0x0000004c4f4f0220 */ /* 0x002fe20000410000 */
[----:B------:R-:W-:-:S02]  /*10a0*/  MOV R76, R60 ;  /* 0x0000003c004c7202 */ /* 0x000fc40000000f00 */
[----:B------:R-:W-:Y:S01]  /*10b0*/  MOV R77, R61 ;  /* 0x0000003d004d7202 */ /* 0x000fe20000000f00 */
[----:B------:R-:W-:Y:S01]  /*10c0*/  @P0 FFMA.FTZ R78, R79, R50, R62 ;  /* 0x000000324f4e0223 */ /* 0x000fe2000001003e */
[----:B------:R-:W-:Y:S01]  /*10d0*/  @P0 FFMA.FTZ R77, R0, R49, R61 ;  /* 0x00000031004d0223 */ /* 0x000fe2000001003d */
[----:B------:R-:W-:Y:S01]  /*10e0*/  MOV R79, R63 ;  /* 0x0000003f004f7202 */ /* 0x000fe20000000f00 */
[----:B0-----:R-:W-:-:S04]  /*10f0*/  @P0 FMUL.FTZ R81, R81, R86 ;  /* 0x0000005651510220 */ /* 0x001fc80000410000 */
[----:B------:R-:W-:Y:S01]  /*1100*/  @P0 FFMA.FTZ R76, R81, R48, R60 ;  /* 0x00000030514c0223 */ /* 0x000fe2000001003c */
[----:B------:R-:W-:Y:S06]  /*1110*/  @!P0 BRA `(.L_x_8195) ;  /* 0x0000000000bc8947 */ /* 0x000fec0003800000 */
[----:B------:R-:W-:-:S04]  /*1120*/  PRMT R0, R55, 0x7632, R0 ;  /* 0x0000763237007816 */ /* 0x000fc80000000000 */
[----:B------:R-:W-:-:S05]  /*1130*/  SHF.L.U32 R0, R0, 0x10, RZ ;  /* 0x0000001000007819 */ /* 0x000fca00000006ff */
[----:B------:R-:W-:-:S04]  /*1140*/  FMUL.FTZ R0, R0, UR11 ;  /* 0x0000000b00007c20 */ /* 0x000fc80008410000 */
[----:B------:R-:W-:Y:S01]  /*1150*/  FFMA.FTZ R79, R0, R51, R63 ;  /* 0x00000033004f7223 */ /* 0x000fe2000001003f */
[----:B------:R-:W-:Y:S06]  /*1160*/  BRA `(.L_x_8195) ;  /* 0x0000000000a87947 */ /* 0x000fec0003800000 */
.L_x_8194:
[----:B------:R-:W2:Y:S01]  /*1170*/  @P3 LDC R74, c[0x0][0x40c] ;  /* 0x00010300ff4a3b82 */ /* 0x000ea20000000800 */
[C---:B-1---5:R-:W-:Y:S02]  /*1180*/  @P3 SHF.L.U32 R73, R52.reuse, 0x10, RZ ;  /* 0x0000001034493819 */ /* 0x062fe400000006ff */
[----:B------:R-:W-:Y:S02]  /*1190*/  @P3 SHF.L.U32 R77, R53, 0x10, RZ ;  /* 0x00000010354d3819 */ /* 0x000fe400000006ff */
[----:B------:R-:W-:-:S03]  /*11a0*/  @P3 PRMT R72, R52, 0x7632, R72 ;  /* 0x0000763234483816 */ /* 0x000fc60000000048 */
[----:B------:R-:W1:Y:S01]  /*11b0*/  @P3 LDC R78, c[0x0][0x40c] ;  /* 0x00010300ff4e3b82 */ /* 0x000e620000000800 */
[----:B------:R-:W-:-:S07]  /*11c0*/  @P3 SHF.L.U32 R72, R72, 0x10, RZ ;  /* 0x0000001048483819 */ /* 0x000fce00000006ff */
[----:B------:R-:W3:Y:S08]  /*11d0*/  @P3 LDC R75, c[0x0][0x40c] ;  /* 0x00010300ff4b3b82 */ /* 0x000ef00000000800 */
[----:B------:R-:W4:Y:S01]  /*11e0*/  @P3 LDC R0, c[0x0][0x40c] ;  /* 0x00010300ff003b82 */ /* 0x000f220000000800 */
[----:B--2---:R-:W-:Y:S01]  /*11f0*/  @P3 FMUL.FTZ R79, R73, R74 ;  /* 0x0000004a494f3220 */ /* 0x004fe20000410000 */
[----:B------:R-:W-:Y:S01]  /*1200*/  HFMA2 R74, -RZ, RZ, 0, 0 ;  /* 0x00000000ff4a7431 */ /* 0x000fe200000001ff */
[----:B------:R-:W-:-:S05]  /*1210*/  @P3 PRMT R73, R53, 0x7632, R73 ;  /* 0x0000763235493816 */ /* 0x000fca0000000049 */
[----:B0-----:R-:W0:Y:S01]  /*1220*/  @P3 LDC R80, c[0x0][0x40c] ;  /* 0x00010300ff503b82 */ /* 0x001e220000000800 */
[----:B-1----:R-:W-:-:S04]  /*1230*/  @P3 FMUL.FTZ R81, R77, R78 ;  /* 0x0000004e4d513220 */ /* 0x002fc80000410000 */
[----:B------:R-:W-:-:S03]  /*1240*/  @P3 FMUL.FTZ R74, R81, R46 ;  /* 0x0000002e514a3220 */ /* 0x000fc60000410000 */
[----:B------:R-:W1:Y:S01]  /*1250*/  @P3 LDC R81, c[0x0][0x40c] ;  /* 0x00010300ff513b82 */ /* 0x000e620000000800 */
[----:B---3--:R-:W-:Y:S01]  /*1260*/  @P3 FMUL.FTZ R76, R72, R75 ;  /* 0x0000004b484c3220 */ /* 0x008fe20000410000 */
[----:B------:R-:W-:Y:S02]  /*1270*/  @P3 SHF.L.U32 R75, R73, 0x10, RZ ;  /* 0x00000010494b3819 */ /* 0x000fe400000006ff */
[----:B------:R-:W-:Y:S02]  /*1280*/  CS2R R72, SRZ ;  /* 0x0000000000487805 */ /* 0x000fe4000001ff00 */
[----:B------:R-:W-:Y:S01]  /*1290*/  @P3 FMUL.FTZ R72, R79, R44 ;  /* 0x0000002c4f483220 */ /* 0x000fe20000410000 */
[----:B------:R-:W-:Y:S01]  /*12a0*/  @P3 SHF.L.U32 R79, R54, 0x10, RZ ;  /* 0x00000010364f3819 */ /* 0x000fe200000006ff */
[----:B------:R-:W-:Y:S01]  /*12b0*/  @P3 FMUL.FTZ R73, R76, R45 ;  /* 0x0000002d4c493220 */ /* 0x000fe20000410000 */
[----:B------:R-:W2:Y:S01]  /*12c0*/  @P3 LDC R77, c[0x0][0x40c] ;  /* 0x00010300ff4d3b82 */ /* 0x000ea20000000800 */
[----:B------:R-:W-:-:S02]  /*12d0*/  HFMA2 R76, -RZ, RZ, 0, 0 ;  /* 0x00000000ff4c7431 */ /* 0x000fc400000001ff */
[----:B----4-:R-:W-:Y:S01]  /*12e0*/  @P3 FMUL.FTZ R79, R79, R0 ;  /* 0x000000004f4f3220 */ /* 0x010fe20000410000 */
[----:B------:R-:W-:-:S03]  /*12f0*/  @P3 PRMT R0, R54, 0x7632, R0 ;  /* 0x0000763236003816 */ /* 0x000fc60000000000 */
[----:B------:R-:W-:Y:S01]  /*1300*/  @P3 FMUL.FTZ R76, R79, R48 ;  /* 0x000000304f4c3220 */ /* 0x000fe20000410000 */
[----:B------:R-:W3:Y:S01]  /*1310*/  @P3 LDC R78, c[0x0][0x40c] ;  /* 0x00010300ff4e3b82 */ /* 0x000ee20000000800 */
[----:B0-----:R-:W-:Y:S01]  /*1320*/  @P3 FMUL.FTZ R80, R75, R80 ;  /* 0x000000504b503220 */ /* 0x001fe20000410000 */
[C---:B------:R-:W-:Y:S02]  /*1330*/  @P3 PRMT R79, R55.reuse, 0x7632, R79 ;  /* 0x00007632374f3816 */ /* 0x040fe4000000004f */
[----:B------:R-:W-:Y:S01]  /*1340*/  MOV R75, RZ ;  /* 0x000000ff004b7202 */ /* 0x000fe20000000f00 */
[----:B------:R-:W-:Y:S01]  /*1350*/  @P3 FMUL.FTZ R75, R80, R47 ;  /* 0x0000002f504b3220 */ /* 0x000fe20000410000 */
[----:B------:R-:W-:Y:S02]  /*1360*/  @P3 SHF.L.U32 R80, R55, 0x10, RZ ;  /* 0x0000001037503819 */ /* 0x000fe400000006ff */
[----:B------:R-:W-:Y:S02]  /*1370*/  @P3 SHF.L.U32 R0, R0, 0x10, RZ ;  /* 0x0000001000003819 */ /* 0x000fe400000006ff */
[----:B------:R-:W-:Y:S01]  /*1380*/  @P3 SHF.L.U32 R79, R79, 0x10, RZ ;  /* 0x000000104f4f3819 */ /* 0x000fe200000006ff */
[----:B-1----:R-:W-:-:S02]  /*1390*/  @P3 FMUL.FTZ R81, R80, R81 ;  /* 0x0000005150513220 */ /* 0x002fc40000410000 */
[----:B--2---:R-:W-:Y:S01]  /*13a0*/  @P3 FMUL.FTZ R0, R0, R77 ;  /* 0x0000004d00003220 */ /* 0x004fe20000410000 */
[----:B------:R-:W-:-:S03]  /*13b0*/  MOV R77, RZ ;  /* 0x000000ff004d7202 */ /* 0x000fc60000000f00 */
[----:B------:R-:W-:Y:S01]  /*13c0*/  @P3 FMUL.FTZ R77, R0, R49 ;  /* 0x00000031004d3220 */ /* 0x000fe20000410000 */
[----:B---3--:R-:W-:Y:S01]  /*13d0*/  @P3 FMUL.FTZ R80, R79, R78 ;  /* 0x0000004e4f503220 */ /* 0x008fe20000410000 */
[----:B------:R-:W-:Y:S02]  /*13e0*/  CS2R R78, SRZ ;  /* 0x00000000004e7805 */ /* 0x000fe4000001ff00 */
[----:B------:R-:W-:Y:S01]  /*13f0*/  @P3 FMUL.FTZ R78, R81, R50 ;  /* 0x00000032514e3220 */ /* 0x000fe20000410000 */
[----:B------:R-:W-:-:S07]  /*1400*/  @P3 FMUL.FTZ R79, R80, R51 ;  /* 0x00000033504f3220 */ /* 0x000fce0000410000 */
.L_x_8195:
[----:B------:R-:W-:Y:S05]  /*1410*/  BSYNC.RECONVERGENT B1 ;  /* 0x0000000000017941 */ /* 0x000fea0003800200 */
.L_x_8193:
[----:B------:R-:W0:Y:S02]  /*1420*/  LDC.64 R80, c[0x0][0x3a8] ;  /* 0x0000ea00ff507b82 */ /* 0x000e240000000a00 */
[----:B0-----:R-:W-:-:S05]  /*1430*/  IMAD.WIDE.U32 R80, R85, 0x20, R80 ;  /* 0x0000002055507825 */ /* 0x001fca00078e0050 */
[----:B------:R2:W-:Y:S04]  /*1440*/  STG.E.128 desc[UR6][R80.64], R72 ;  /* 0x0000004850007986 */ /* 0x0005e8000c101d06 */
[----:B------:R2:W-:Y:S02]  /*1450*/  STG.E.128 desc[UR6][R80.64+0x10], R76 ;  /* 0x0000104c50007986 */ /* 0x0005e4000c101d06 */
.L_x_8192:
[----:B------:R-:W-:Y:S05]  /*1460*/  BSYNC.RECONVERGENT B0 ;  /* 0x0000000000007941 */ /* 0x000fea0003800200 */
.L_x_8191:
[----:B------:R-:W-:Y:S01]  /*1470*/  FADD.FTZ R0, RZ, R64 ;  /* 0x00000040ff007221 */ /* 0x000fe20000010000 */
[----:B------:R-:W-:Y:S01]  /*1480*/  ISETP.GT.U32.AND P3, PT, R84, 0x3f, PT ;  /* 0x0000003f5400780c */ /* 0x000fe20003f64070 */
[----:B------:R-:W-:Y:S01]  /*1490*/  UMOV UR4, 0xffffffff ;  /* 0xffffffff00047882 */ /* 0x000fe20000000000 */
[----:B------:R-:W-:Y:S01]  /*14a0*/  ISETP.NE.AND P0, PT, R3, RZ, PT ;  /* 0x000000ff0300720c */ /* 0x000fe20003f05270 */
[----:B0-2---:R-:W-:-:S04]  /*14b0*/  FADD.FTZ R81, R65, R0 ;  /* 0x0000000041517221 */ /* 0x005fc80000010000 */
        /* <DEDUP_REMOVED lines=70> */
.L_x_8213:
[----:B--2---:R-:W-:Y:S01]  /*1920*/  FADD.FTZ R89, R92, R89 ;  /* 0x000000595c597221 */ /* 0x004fe20000010000 */
[----:B------:R-:W-:Y:S01]  /*1930*/  ISETP.NE.AND P3, PT, RZ, UR5, PT ;  /* 0x00000005ff007c0c */ /* 0x000fe2000bf65270 */
[----:B------:R-:W2:Y:S01]  /*1940*/  @!P0 LDC.64 R86, c[0x0][0x3c0] ;  /* 0x0000f000ff568b82 */ /* 0x000ea20000000a00 */
[----:B------:R-:W-:Y:S01]  /*1950*/  BSSY.RECONVERGENT B0, `(.L_x_8197) ;  /* 0x0000056000007945 */ /* 0x000fe20003800200 */
[----:B------:R-:W-:Y:S01]  /*1960*/  FFMA.FTZ R0, R89, R80, UR10 ;  /* 0x0000000a59007e23 */ /* 0x000fe20008010050 */
[----:B------:R-:W-:-:S05]  /*1970*/  FMUL.FTZ R80, R85, R85 ;  /* 0x0000005555507220 */ /* 0x000fca0000410000 */
[----:B------:R-:W-:Y:S02]  /*1980*/  FSEL R89, R80, RZ, P3 ;  /* 0x000000ff50597208 */ /* 0x000fe40001800000 */
[----:B------:R-:W3:Y:S03]  /*1990*/  @!P0 LDC.64 R80, c[0x0][0x3c8] ;  /* 0x0000f200ff508b82 */ /* 0x000ee60000000a00 */
        /* <DEDUP_REMOVED lines=28> */
[----:B------:R-:W-:Y:S01]  /*1b60*/  FFMA.FTZ R83, R87, R8, R16 ;  /* 0x0000000857537223 */ /* 0x000fe20000010010 */
[--C-:B------:R-:W-:Y:S01]  /*1b70*/  FADD.FTZ R89, R71, -R88.reuse ;  /* 0x8000005847597221 */ /* 0x100fe20000010000 */
[----:B------:R-:W-:Y:S01]  /*1b80*/  F2FP.BF16.F32.PACK_AB R80, R81, R80 ;  /* 0x000000505150723e */ /* 0x000fe200000010ff */
[----:B------:R-:W-:Y:S01]  /*1b90*/  FADD.FTZ R81, R66, -R88 ;  /* 0x8000005842517221 */ /* 0x000fe20000010000 */
[----:B------:R-:W-:Y:S01]  /*1ba0*/  FFMA.FTZ R90, R86, R9, R17 ;  /* 0x00000009565a7223 */ /* 0x000fe20000010011 */
[----:B------:R-:W-:Y:S01]  /*1bb0*/  FFMA.FTZ R82, R82, R7, R15 ;  /* 0x0000000752527223 */ /* 0x000fe2000001000f */
[----:B------:R-:W2:Y:S01]  /*1bc0*/  LDC.64 R86, c[0x0][0x428] ;  /* 0x00010a00ff567b82 */ /* 0x000ea20000000a00 */
[----:B------:R-:W-:-:S04]  /*1bd0*/  FMUL.FTZ R81, R0, R81 ;  /* 0x0000005100517220 */ /* 0x000fc80000410000 */
[----:B------:R-:W-:-:S05]  /*1be0*/  FFMA.FTZ R81, R81, R6, R14 ;  /* 0x0000000651517223 */ /* 0x000fca000001000e */
[----:B------:R-:W-:Y:S02]  /*1bf0*/  F2FP.BF16.F32.PACK_AB R81, R82, R81 ;  /* 0x000000515251723e */ /* 0x000fe400000010ff */
[----:B------:R-:W-:Y:S01]  /*1c00*/  F2FP.BF16.F32.PACK_AB R82, R90, R83 ;  /* 0x000000535a52723e */ /* 0x000fe200000010ff */
[----:B------:R-:W-:Y:S01]  /*1c10*/  FADD.FTZ R83, R70, -R88 ;  /* 0x8000005846537221 */ /* 0x000fe20000010000 */
[----:B------:R-:W-:-:S03]  /*1c20*/  FMUL.FTZ R90, R0, R89 ;  /* 0x00000059005a7220 */ /* 0x000fc60000410000 */
[----:B------:R-:W-:Y:S01]  /*1c30*/  FMUL.FTZ R83, R0, R83 ;  /* 0x0000005300537220 */ /* 0x000fe20000410000 */
[----:B------:R-:W-:-:S03]  /*1c40*/  FFMA.FTZ R90, R90, R11, R19 ;  /* 0x0000000b5a5a7223 */ /* 0x000fc60000010013 */
[----:B------:R-:W-:Y:S01]  /*1c50*/  FFMA.FTZ R83, R83, R10, R18 ;  /* 0x0000000a53537223 */ /* 0x000fe20000010012 */
[C---:B--2---:R-:W-:Y:S01]  /*1c60*/  IMAD.WIDE.U32 R86, R85.reuse, 0x10, R86 ;  /* 0x0000001055567825 */ /* 0x044fe200078e0056 */
[----:B------:R-:W-:-:S03]  /*1c70*/  IADD3 R85, PT, PT, R85, 0x20, RZ ;  /* 0x0000002055557810 */ /* 0x000fc60007ffe0ff */
[----:B------:R-:W-:-:S05]  /*1c80*/  F2FP.BF16.F32.PACK_AB R83, R90, R83 ;  /* 0x000000535a53723e */ /* 0x000fca00000010ff */
[----:B------:R2:W-:Y:S02]  /*1c90*/  STG.E.128 desc[UR6][R86.64], R80 ;  /* 0x0000005056007986 */ /* 0x0005e4000c101d06 */
.L_x_8200:
[----:B------:R-:W-:Y:S05]  /*1ca0*/  BSYNC.RECONVERGENT B1 ;  /* 0x0000000000017941 */ /* 0x000fea0003800200 */
.L_x_8199:
[----:B------:R-:W-:Y:S05]  /*1cb0*/  @!P1 BRA `(.L_x_8198) ;  /* 0x00000000007c9947 */ /* 0x000fea0003800000 */
[--C-:B--2---:R-:W-:Y:S01]  /*1cc0*/  FADD.FTZ R80, R78, -R88.reuse ;  /* 0x800000584e507221 */ /* 0x104fe20000010000 */
        /* <DEDUP_REMOVED lines=16> */
[----:B------:R-:W2:Y:S01]  /*1dd0*/  LDC.64 R86, c[0x0][0x428] ;  /* 0x00010a00ff567b82 */ /* 0x000ea20000000a00 */
        /* <DEDUP_REMOVED lines=11> */
[----:B--2---:R-:W-:-:S05]  /*1e90*/  IMAD.WIDE.U32 R86, R85, 0x10, R86 ;  /* 0x0000001055567825 */ /* 0x004fca00078e0056 */
[----:B------:R3:W-:Y:S02]  /*1ea0*/  STG.E.128 desc[UR6][R86.64], R80 ;  /* 0x0000005056007986 */ /* 0x0007e4000c101d06 */
.L_x_8198:
[----:B------:R-:W-:Y:S05]  /*1eb0*/  BSYNC.RECONVERGENT B0 ;  /* 0x0000000000007941 */ /* 0x000fea0003800200 */
.L_x_8197:
[----:B--23--:R-:W2:Y:S02]  /*1ec0*/  LDC.64 R80, c[0x0][0x380] ;  /* 0x0000e000ff507b82 */ /* 0x00cea40000000a00 */
[----:B--2---:R-:W-:-:S04]  /*1ed0*/  LEA R2, R80, R2, 0x2 ;  /* 0x0000000250027211 */ /* 0x004fc800078e10ff */
[----:B------:R-:W-:-:S13]  /*1ee0*/  ISETP.GE.AND P0, PT, R2, R81, PT ;  /* 0x000000510200720c */ /* 0x000fda0003f06270 */
[----:B------:R-:W-:Y:S05]  /*1ef0*/  @!P0 BRA `(.L_x_8201) ;  /* 0xffffffe4009c8947 */ /* 0x000fea000383ffff */
[----:B------:R-:W-:Y:S05]  /*1f00*/  EXIT ;  /* 0x000000000000794d */ /* 0x000fea0003800000 */
.L_x_8196:
        /* <DEDUP_REMOVED lines=8> */
.L_x_8203:
[----:B------:R-:W-:Y:S05]  /*1f90*/  BSYNC B0 ;  /* 0x0000000000007941 */ /* 0x000fea0003800000 */
.L_x_8202:
        /* <DEDUP_REMOVED lines=9> */
.L_x_8204:
[----:B------:R-:W-:Y:S02]  /*2030*/  HFMA2 R88, -RZ, RZ, 0, 2.384185791015625e-07 ;  /* 0x00000004ff587431 */ /* 0x000fe400000001ff */
[----:B------:R-:W-:-:S05]  /*2040*/  FADD.FTZ R91, R90, R89 ;  /* 0x000000595a5b7221 */ /* 0x000fca0000010000 */
[----:B------:R-:W-:-:S07]  /*2050*/  MOV R93, R91 ;  /* 0x0000005b005d7202 */ /* 0x000fce0000000f00 */
[----:B------:R-:W-:Y:S05]  /*2060*/  WARPSYNC.COLLECTIVE R86, `(.L_x_8205) ;  /* 0x0000000056087348 */ /* 0x000fea0003c00000 */
[----:B------:R0:W1:Y:S02]  /*2070*/  SHFL.BFLY P4, R89, R93, R88, R87 ;  /* 0x0c0000585d597389 */ /* 0x0000640000080057 */
[----:B01----:R-:W-:Y:S05]  /*2080*/  ENDCOLLECTIVE ;  /* 0x000000000000791b */ /* 0x003fea0003800000 */
.L_x_8205:
[----:B------:R-:W-:Y:S02]  /*2090*/  HFMA2 R88, -RZ, RZ, 0, 4.76837158203125e-07 ;  /* 0x00000008ff587431 */ /* 0x000fe400000001ff */
[----:B------:R-:W-:-:S05]  /*20a0*/  FADD.FTZ R92, R91, R89 ;  /* 0x000000595b5c7221 */ /* 0x000fca0000010000 */
[----:B------:R-:W-:-:S07]  /*20b0*/  MOV R93, R92 ;  /* 0x0000005c005d7202 */ /* 0x000fce0000000f00 */
[----:B------:R-:W-:Y:S05]  /*20c0*/  WARPSYNC.COLLECTIVE R86, `(.L_x_8206) ;  /* 0x0000000056087348 */ /* 0x000fea0003c00000 */
[----:B------:R0:W1:Y:S02]  /*20d0*/  SHFL.BFLY P4, R89, R93, R88, R87 ;  /* 0x0c0000585d597389 */ /* 0x0000640000080057 */
[----:B01----:R-:W-:Y:S05]  /*20e0*/  ENDCOLLECTIVE ;  /* 0x000000000000791b */ /* 0x003fea0003800000 */
.L_x_8206:
[----:B------:R-:W-:Y:S01]  /*20f0*/  MOV R88, 0x10 ;  /* 0x0000001000587802 */ /* 0x000fe20000000f00 */
[----:B------:R-:W-:-:S07]  /*2100*/  FADD.FTZ R93, R92, R89 ;  /* 0x000000595c5d7221 */ /* 0x000fce0000010000 */
[----:B------:R-:W-:Y:S05]  /*2110*/  WARPSYNC.COLLECTIVE R86, `(.L_x_8207) ;  /* 0x0000000056087348 */ /* 0x000fea0003c00000 */
[----:B------:R0:W1:Y:S02]  /*2120*/  SHFL.BFLY P4, R89, R93, R88, R87 ;  /* 0x0c0000585d597389 */ /* 0x0000640000080057 */
[----:B01----:R-:W-:Y:S05]  /*2130*/  ENDCOLLECTIVE ;  /* 0x000000000000791b */ /* 0x003fea0003800000 */
.L_x_8207:
        /* <DEDUP_REMOVED lines=41> */
.L_x_8208:
[----:B------:R-:W-:Y:S02]  /*23d0*/  HFMA2 R88, -RZ, RZ, 0, 1.1920928955078125e-07 ;  /* 0x00000002ff587431 */ /* 0x000fe400000001ff */
[----:B------:R-:W-:-:S05]  /*23e0*/  FADD.FTZ R81, R0, R89 ;  /* 0x0000005900517221 */ /* 0x000fca0000010000 */
[----:B------:R-:W-:-:S07]  /*23f0*/  MOV R93, R81 ;  /* 0x00000051005d7202 */ /* 0x000fce0000000f00 */
[----:B------:R-:W-:Y:S05]  /*2400*/  WARPSYNC.COLLECTIVE R86, `(.L_x_8209) ;  /* 0x0000000056087348 */ /* 0x000fea0003c00000 */
[----:B------:R0:W1:Y:S02]  /*2410*/  SHFL.BFLY P4, R89, R93, R88, R87 ;  /* 0x0c0000585d597389 */ /* 0x0000640000080057 */
[----:B01----:R-:W-:Y:S05]  /*2420*/  ENDCOLLECTIVE ;  /* 0x000000000000791b */ /* 0x003fea0003800000 */
.L_x_8209:
[----:B------:R-:W-:Y:S02]  /*2430*/  HFMA2 R88, -RZ, RZ, 0, 2.384185791015625e-07 ;  /* 0x00000004ff587431 */ /* 0x000fe400000001ff */
[----:B------:R-:W-:-:S05]  /*2440*/  FADD.FTZ R90, R81, R89 ;  /* 0x00000059515a7221 */ /* 0x000fca0000010000 */
[----:B------:R-:W-:-:S07]  /*2450*/  MOV R93, R90 ;  /* 0x0000005a005d7202 */ /* 0x000fce0000000f00 */
[----:B------:R-:W-:Y:S05]  /*2460*/  WARPSYNC.COLLECTIVE R86, `(.L_x_8210) ;  /* 0x0000000056087348 */ /* 0x000fea0003c00000 */
[----:B------:R0:W1:Y:S02]  /*2470*/  SHFL.BFLY P4, R89, R93, R88, R87 ;  /* 0x0c0000585d597389 */ /* 0x0000640000080057 */
[----:B01----:R-:W-:Y:S05]  /*2480*/  ENDCOLLECTIVE ;  /* 0x000000000000791b */ /* 0x003fea0003800000 */
.L_x_8210:
[----:B------:R-:W-:Y:S02]  /*2490*/  HFMA2 R88, -RZ, RZ, 0, 4.76837158203125e-07 ;  /* 0x00000008ff587431 */ /* 0x000fe400000001ff */
[----:B------:R-:W-:-:S05]  /*24a0*/  FADD.FTZ R91, R90, R89 ;  /* 0x000000595a5b7221 */ /* 0x000fca0000010000 */
[----:B------:R-:W-:-:S07]  /*24b0*/  MOV R93, R91 ;  /* 0x0000005b005d7202 */ /* 0x000fce0000000f00 */
[----:B------:R-:W-:Y:S05]  /*24c0*/  WARPSYNC.COLLECTIVE R86, `(.L_x_8211) ;  /* 0x0000000056087348 */ /* 0x000fea0003c00000 */
[----:B------:R0:W1:Y:S02]  /*24d0*/  SHFL.BFLY P4, R89, R93, R88, R87 ;  /* 0x0c0000585d597389 */ /* 0x0000640000080057 */
[----:B01----:R-:W-:Y:S05]  /*24e0*/  ENDCOLLECTIVE ;  /* 0x000000000000791b */ /* 0x003fea0003800000 */
.L_x_8211:
[----:B------:R-:W-:Y:S02]  /*24f0*/  HFMA2 R88, -RZ, RZ, 0, 9.5367431640625e-07 ;  /* 0x00000010ff587431 */ /* 0x000fe400000001ff */
[----:B------:R-:W-:-:S05]  /*2500*/  FADD.FTZ R92, R91, R89 ;  /* 0x000000595b5c7221 */ /* 0x000fca0000010000 */
[----:B------:R-:W-:-:S07]  /*2510*/  MOV R93, R92 ;  /* 0x0000005c005d7202 */ /* 0x000fce0000000f00 */
[----:B------:R-:W-:Y:S05]  /*2520*/  WARPSYNC.COLLECTIVE R86, `(.L_x_8212) ;  /* 0x0000000056087348 */ /* 0x000fea0003c00000 */
[----:B------:R0:W1:Y:S02]  /*2530*/  SHFL.BFLY P4, R89, R93, R88, R87 ;  /* 0x0c0000585d597389 */ /* 0x0000640000080057 */
[----:B01----:R-:W-:Y:S05]  /*2540*/  ENDCOLLECTIVE ;  /* 0x000000000000791b */ /* 0x003fea0003800000 */
.L_x_8212:
[----:B------:R-:W-:Y:S05]  /*2550*/  BRA `(.L_x_8213) ;  /* 0xfffffff000f07947 */ /* 0x000fea000383ffff */
.L_x_8214:
        /* <DEDUP_REMOVED lines=10> */
.L_x_20291:


//--------------------- .text._ZN10layer_norm13ln_fwd_kernelINS_13Kernel_traitsIf13__nv_bfloat16fS2_fjLj512ELj1ELj4ELj1ELj16ENS_18Kernel_traits_baseILj512EfS2_fS2_fjLj128EEEEELb0ELb1ELb1ELb1EEEvNS_9FwdParamsE --------------------------
	.section	.text._ZN10layer_norm13ln_fwd_kernelINS_13Kernel_traitsIf13__nv_bfloat16fS2_fjLj512ELj1ELj4ELj1ELj16ENS_18Kernel_traits_baseILj512EfS2_fS2_fjLj128EEEEELb0ELb1ELb1ELb1EEEvNS_9FwdParamsE,"ax",@progbits
	.align	128
        .global         _ZN10layer_norm13ln_fwd_kernelINS_13Kernel_traitsIf13__nv_bfloat16fS2_fjLj512ELj1ELj4ELj1ELj16ENS_18Kernel_traits_baseILj512EfS2_fS2_fjLj128EEEEELb0ELb1ELb1ELb1EEEvNS_9FwdParamsE
        .type           _ZN10layer_norm13ln_fwd_kernelINS_13Kernel_traitsIf13__nv_bfloat16fS2_fjLj512ELj1ELj4ELj1ELj16ENS_18Kernel_traits_baseILj512EfS2_fS2_fjLj128EEEEELb0ELb1ELb1ELb1EEEvNS_9FwdParamsE,@function
        .size           _ZN10layer_norm13ln_fwd_kernelINS_13Kernel_traitsIf13__nv_bfloat16fS2_fjLj512ELj1ELj4ELj1ELj16ENS_18Kernel_traits_baseILj512EfS2_fS2_fjLj128EEEEELb0ELb1ELb1ELb1EEEvNS_9FwdParamsE,(.L_x_20292 - _ZN10layer_norm13ln_fwd_kernelINS_13Kernel_traitsIf13__nv_bfloat16fS2_fjLj512ELj1ELj4ELj1ELj16ENS_18Kernel_traits_baseILj512EfS2_fS2_fjLj128EEEEELb0ELb1ELb1ELb1EEEvNS_9FwdParamsE)
        .other          _ZN10layer_norm13ln_fwd_kernelINS_13Kernel_traitsIf13__nv_bfloat16fS2_fjLj512ELj1ELj4ELj1ELj16ENS_18Kernel_traits_baseILj512EfS2_fS2_fjLj128EEEEELb0ELb1ELb1ELb1EEEvNS_9FwdParamsE,@"STO_CUDA_ENTRY STV_DEFAULT"
_ZN10layer_norm13ln_fwd_kernelINS_13Kernel_traitsIf13__nv_bfloat16fS2_fjLj512ELj1ELj4ELj1ELj16ENS_18Kernel_traits_baseILj512EfS2_fS2_fjLj128EEEEELb0ELb1ELb1ELb1EEEvNS_9FwdParamsE:
.text._ZN10layer_norm13ln_fwd_kernelINS_13Kernel_traitsIf13__nv_bfloat16fS2_fjLj512ELj1ELj4ELj1ELj16ENS_18Kernel_traits_baseILj512EfS2_fS2_fjLj128EEEEELb0ELb1ELb1ELb1EEEvNS_9FwdParamsE:
[----:B------:R-:W-:Y:S01]  /*0000*/  LDC R1, c[0x0][0x37c] ;  /* 0x0000df00ff017b82 */ /* 0x000fe20000000800 */
[----:B------:R-:W0:Y:S01]  /*0010*/  LDCU.64 UR4, c[0x0][0x438] ;  /* 0x00008700ff0477ac */ /* 0x000e220008000a00 */
[----:B------:R-:W1:Y:S06]  /*0020*/  S2R R81, SR_TID.X ;  /* 0x0000000000517919 */ /* 0x000e6c0000002100 */
[----:B------:R-:W2:Y:S01]  /*0030*/  LDC.64 R2, c[0x0][0x3d0] ;  /* 0x0000f400ff027b82 */ /* 0x000ea20000000a00 */
[----:B------:R-:W3:Y:S01]  /*0040*/  LDCU.64 UR6, c[0x0][0x358] ;  /* 0x00006b00ff0677ac */ /* 0x000ee20008000a00 */
[----:B------:R-:W4:Y:S06]  /*0050*/  LDCU UR12, c[0x0][0x40c] ;  /* 0x00008180ff0c77ac */ /* 0x000f2c0008000800 */
[----:B------:R-:W3:Y:S01]  /*0060*/  LDC.64 R60, c[0x0][0x3e8] ;  /* 0x0000fa00ff3c7b82 */ /* 0x000ee20000000a00 */
[----:B------:R-:W2:Y:S01]  /*0070*/  LDCU.U8 UR10, c[0x0][0x410] ;  /* 0x00008200ff0a77ac */ /* 0x000ea20008000000 */
[----:B------:R-:W2:Y:S01]  /*0080*/  LDCU UR11, c[0x0][0x448] ;  /* 0x00008900ff0b77ac */ /* 0x000ea20008000800 */
[----:B0-----:R-:W-:Y:S01]  /*0090*/  ISETP.NE.U32.AND P0, PT, RZ, UR4, PT ;  /* 0x00000004ff007c0c */ /* 0x001fe2000bf05070 */
[----:B------:R-:W0:Y:S03]  /*00a0*/  LDCU.64 UR8, c[0x0][0x3a0] ;  /* 0x00007400ff0877ac */ /* 0x000e260008000a00 */
[----:B------:R-:W-:-:S02]  /*00b0*/  ISETP.NE.AND.EX P0, PT, RZ, UR5, PT, P0 ;  /* 0x00000005ff007c0c */ /* 0x000fc4000bf05300 */
[----:B-1----:R-:W-:Y:S01]  /*00c0*/  LOP3.LUT R8, R81, 0x1f, RZ, 0xc0, !PT ;  /* 0x0000001f51087812 */ /* 0x002fe200078ec0ff */
[----:B------:R-:W1:Y:S01]  /*00d0*/  S2UR UR4, SR_CTAID.X ;  /* 0x00000000000479c3 */ /* 0x000e620000002500 */
[----:B------:R-:W4:Y:S03]  /*00e0*/  LDCU UR5, c[0x0][0x384] ;  /* 0x00007080ff0577ac */ /* 0x000f260008000800 */
[----:B--2---:R-:W-:-:S06]  /*00f0*/  IMAD.WIDE.U32 R2, R8, 0x20, R2 ;  /* 0x0000002008027825 */ /* 0x004fcc00078e0002 */
[----:B------:R-:W2:Y:S01]  /*0100*/  @P0 LDC.64 R10, c[0x0][0x438] ;  /* 0x00010e00ff0a0b82 */ /* 0x000ea20000000a00 */
[C---:B---3--:R-:W-:Y:S01]  /*0110*/  IMAD.WIDE.U32 R60, R8.reuse, 0x20, R60 ;  /* 0x00000020083c7825 */ /* 0x048fe200078e003c */
[----:B------:R-:W3:Y:S04]  /*0120*/  LDG.E.128 R56, desc[UR6][R2.64] ;  /* 0x0000000602387981 */ /* 0x000ee8000c1e1d00 */
[----:B------:R-:W3:Y:S04]  /*0130*/  LDG.E.128 R52, desc[UR6][R2.64+0x10] ;  /* 0x0000100602347981 */ /* 0x000ee8000c1e1d00 */
[----:B------:R-:W3:Y:S04]  /*0140*/  LDG.E.128 R28, desc[UR6][R60.64] ;  /* 0x000000063c1c7981 */ /* 0x000ee8000c1e1d00 */
[----:B------:R-:W3:Y:S04]  /*0150*/  LDG.E.128 R32, desc[UR6][R60.64+0x10] ;  /* 0x000010063c207981 */ /* 0x000ee8000c1e1d00 */
[----:B------:R-:W3:Y:S04]  /*0160*/  LDG.E.128 R36, desc[UR6][R2.64+0x400] ;  /* 0x0004000602247981 */ /* 0x000ee8000c1e1d00 */
[----:B------:R0:W3:Y:S01]  /*0170*/  LDG.E.128 R40, desc[UR6][R2.64+0x410] ;  /* 0x0004100602287981 */ /* 0x0000e2000c1e1d00 */
[----:B--2---:R-:W-:-:S03]  /*0180*/  @P0 IMAD.WIDE.U32 R10, R8, 0x20, R10 ;  /* 0x00000020080a0825 */ /* 0x004fc600078e000a */
[----:B------:R-:W2:Y:S04]  /*0190*/  LDG.E.128 R44, desc[UR6][R60.64+0x400] ;  /* 0x000400063c2c7981 */ /* 0x000ea8000c1e1d00 */
[----:B------:R-:W2:Y:S04]  /*01a0*/  LDG.E.128 R48, desc[UR6][R60.64+0x410] ;  /* 0x000410063c307981 */ /* 0x000ea8000c1e1d00 */
[----:B------:R-:W5:Y:S04]  /*01b0*/  @P0 LDG.E.128 R24, desc[UR6][R10.64] ;  /* 0x000000060a180981 */ /* 0x000f68000c1e1d00 */
[----:B------:R-:W5:Y:S04]  /*01c0*/  @P0 LDG.E.128 R20, desc[UR6][R10.64+0x10] ;  /* 0x000010060a140981 */ /* 0x000f68000c1e1d00 */
[----:B------:R-:W5:Y:S04]  /*01d0*/  @P0 LDG.E.128 R16, desc[UR6][R10.64+0x400] ;  /* 0x000400060a100981 */ /* 0x000f68000c1e1d00 */
[----:B------:R0:W5:Y:S01]  /*01e0*/  @P0 LDG.E.128 R12, desc[UR6][R10.64+0x410] ;  /* 0x000410060a0c0981 */ /* 0x000162000c1e1d00 */
[----:B-1----:R-:W-:Y:S01]  /*01f0*/  USHF.L.U32 UR4, UR4, 0x2, URZ ;  /* 0x0000000204047899 */ /* 0x002fe200080006ff */
[----:B------:R-:W-:-:S05]  /*0200*/  SHF.R.U32.HI R81, RZ, 0x5, R81 ;  /* 0x00000005ff517819 */ /* 0x000fca0000011651 */
[----:B------:R-:W-:-:S04]  /*0210*/  LOP3.LUT R81, R81, UR4, RZ, 0xfc, !PT ;  /* 0x0000000451517c12 */ /* 0x000fc8000f8efcff */
[----:B----4-:R-:W-:Y:S02]  /*0220*/  ISETP.GE.AND P1, PT, R81, UR5, PT ;  /* 0x0000000551007c0c */ /* 0x010fe4000bf26270 */
        /* <DEDUP_REMOVED lines=8> */
[----:B------:R-:W-:Y:S02]  /*02b0*/  @P0 MOV R5, R52 ;  /* 0x0000003400050202 */ /* 0x000fe40000000f00 */
[----:B0-----:R-:W-:Y:S02]  /*02c0*/  @P0 MOV R2, R53 ;  /* 0x0000003500020202 */ /* 0x001fe40000000f00 */
[----:B------:R-:W-:-:S02]  /*02d0*/  @P0 MOV R3, R54 ;  /* 0x0000003600030202 */ /* 0x000fc40000000f00 */
[----:B------:R-:W-:Y:S02]  /*02e0*/  @P0 MOV R0, R55 ;  /* 0x0000003700000202 */ /* 0x000fe40000000f00 */
[----:B------:R-:W-:Y:S02]  /*02f0*/  @P0 MOV R57, R28 ;  /* 0x0000001c00390202 */ /* 0x000fe40000000f00 */
[----:B------:R-:W-:Y:S02]  /*0300*/  @P0 MOV R56, R29 ;  /* 0x0000001d00380202 */ /* 0x000fe40000000f00 */
[----:B------:R-:W-:Y:S02]  /*0310*/  @P0 MOV R11, R30 ;  /* 0x0000001e000b0202 */ /* 0x000fe40000000f00 */
[----:B------:R-:W-:Y:S02]  /*0320*/  @P0 MOV R10, R31 ;  /* 0x0000001f000a0202 */ /* 0x000fe40000000f00 */
        /* <DEDUP_REMOVED lines=17> */
[----:B------:R-:W-:Y:S02]  /*0440*/  @P0 MOV R72, R41 ;  /* 0x0000002900480202 */ /* 0x000fe40000000f00 */
[----:B------:R-:W-:-:S02]  /*0450*/  @P0 MOV R67, R42 ;  /* 0x0000002a00430202 */ /* 0x000fc40000000f00 */
[----:B------:R-:W-:Y:S02]  /*0460*/  @P0 MOV R66, R43 ;  /* 0x0000002b00420202 */ /* 0x000fe40000000f00 */
[----:B--2---:R-:W-:Y:S02]  /*0470*/  @P0 MOV R77, R44 ;  /* 0x0000002c004d0202 */ /* 0x004fe40000000f00 */
[----:B------:R-:W-:Y:S02]  /*0480*/  @P0 MOV R74, R45 ;  /* 0x0000002d004a0202 */ /* 0x000fe40000000f00 */
[----:B------:R-:W-:Y:S02]  /*0490*/  @P0 MOV R75, R46 ;  /* 0x0000002e004b0202 */ /* 0x000fe40000000f00 */
[----:B------:R-:W-:Y:S02]  /*04a0*/  @P0 MOV R78, R47 ;  /* 0x0000002f004e0202 */ /* 0x000fe40000000f00 */
[----:B------:R-:W-:-:S02]  /*04b0*/  @P0 MOV R79, R48 ;  /* 0x00000030004f0202 */ /* 0x000fc40000000f00 */
[----:B------:R-:W-:Y:S02]  /*04c0*/  @P0 MOV R76, R49 ;  /* 0x00000031004c0202 */ /* 0x000fe40000000f00 */
[----:B------:R-:W-:Y:S02]  /*04d0*/  @P0 MOV R83, R50 ;  /* 0x0000003200530202 */ /* 0x000fe40000000f00 */
[----:B------:R-:W-:Y:S02]  /*04e0*/  @P0 MOV R80, R51 ;  /* 0x0000003300500202 */ /* 0x000fe40000000f00 */
        /* <DEDUP_REMOVED lines=28> */
[----:B------:R-:W-:Y:S06]  /*06b0*/  @P1 EXIT ;  /* 0x000000000000194d */ /* 0x000fec0003800000 */
.L_x_8224:
[----:B------:R-:W0:Y:S08]  /*06c0*/  LDC.64 R40, c[0x0][0x3f0] ;  /* 0x0000fc00ff287b82 */ /* 0x000e300000000a00 */
[----:B------:R-:W1:Y:S08]  /*06d0*/  LDC R82, c[0x0][0x388] ;  /* 0x0000e200ff527b82 */ /* 0x000e700000000800 */
[----:B------:R-:W2:Y:S01]  /*06e0*/  LDC.64 R84, c[0x0][0x3f8] ;  /* 0x0000fe00ff547b82 */ /* 0x000ea20000000a00 */
[----:B0-----:R-:W-:-:S06]  /*06f0*/  IMAD.WIDE R54, R81, 0x4, R40 ;  /* 0x0000000451367825 */ /* 0x001fcc00078e0228 */
        /* <DEDUP_REMOVED lines=24> */
[----:B------:R0:W3:Y:S01]  /*0880*/  LDG.E.128 R36, desc[UR6][R40.64+0x10] ;  /* 0x0000100628247981 */ /* 0x0000e2000c1e1d00 */
[----:B------:R-:W-:-:S13]  /*0890*/  ISETP.GT.AND P2, PT, R54, RZ, PT ;  /* 0x000000ff3600720c */ /* 0x000fda0003f44270 */
[----:B------:R-:W1:Y:S01]  /*08a0*/  @P2 LDC R45, c[0x0][0x40c] ;  /* 0x00010300ff2d2b82 */ /* 0x000e620000000800 */
[C---:B-----5:R-:W-:Y:S02]  /*08b0*/  @P2 PRMT R43, R28.reuse, 0x7632, R43 ;  /* 0x000076321c2b2816 */ /* 0x060fe4000000002b */
[----:B------:R-:W-:Y:S02]  /*08c0*/  @P2 SHF.L.U32 R42, R28, 0x10, RZ ;  /* 0x000000101c2a2819 */ /* 0x000fe400000006ff */
[----:B------:R-:W-:Y:S02]  /*08d0*/  @P2 PRMT R44, R29, 0x7632, R44 ;  /* 0x000076321d2c2816 */ /* 0x000fe4000000002c */
[----:B0-----:R-:W-:Y:S01]  /*08e0*/  @P2 SHF.L.U32 R40, R43, 0x10, RZ ;  /* 0x000000102b282819 */ /* 0x001fe200000006ff */
[----:B------:R-:W0:Y:S01]  /*08f0*/  @P2 LDC R47, c[0x0][0x40c] ;  /* 0x00010300ff2f2b82 */ /* 0x000e220000000800 */
[----:B------:R-:W-:Y:S02]  /*0900*/  @P2 SHF.L.U32 R44, R44, 0x10, RZ ;  /* 0x000000102c2c2819 */ /* 0x000fe400000006ff */
[----:B------:R-:W-:-:S05]  /*0910*/  @P2 SHF.L.U32 R41, R29, 0x10, RZ ;  /* 0x000000101d292819 */ /* 0x000fca00000006ff */
[----:B------:R-:W4:Y:S08]  /*0920*/  @P2 LDC R49, c[0x0][0x40c] ;  /* 0x00010300ff312b82 */ /* 0x000f300000000800 */
[----:B------:R-:W4:Y:S01]  /*0930*/  @P2 LDC R46, c[0x0][0x40c] ;  /* 0x00010300ff2e2b82 */ /* 0x000f220000000800 */
[----:B-1----:R-:W-:-:S07]  /*0940*/  @P2 FMUL.FTZ R43, R42, R45 ;  /* 0x0000002d2a2b2220 */ /* 0x002fce0000410000 */
[----:B------:R-:W1:Y:S01]  /*0950*/  @P2 LDC R51, c[0x0][0x40c] ;  /* 0x00010300ff332b82 */ /* 0x000e620000000800 */
[----:B0-----:R-:W-:Y:S01]  /*0960*/  @P2 FMUL.FTZ R42, R40, R47 ;  /* 0x0000002f282a2220 */ /* 0x001fe20000410000 */
[----:B------:R-:W-:-:S04]  /*0970*/  @P2 PRMT R40, R30, 0x7632, R40 ;  /* 0x000076321e282816 */ /* 0x000fc80000000028 */
[----:B------:R-:W-:Y:S02]  /*0980*/  @P2 SHF.L.U32 R45, R40, 0x10, RZ ;  /* 0x00000010282d2819 */ /* 0x000fe400000006ff */
[----:B------:R-:W0:Y:S01]  /*0990*/  @P2 LDC R50, c[0x0][0x40c] ;  /* 0x00010300ff322b82 */ /* 0x000e220000000800 */
[----:B----4-:R-:W-:Y:S01]  /*09a0*/  @P2 FMUL.FTZ R48, R44, R49 ;  /* 0x000000312c302220 */ /* 0x010fe20000410000 */
[----:B------:R-:W-:-:S06]  /*09b0*/  @P2 SHF.L.U32 R44, R30, 0x10, RZ ;  /* 0x000000101e2c2819 */ /* 0x000fcc00000006ff */
[----:B------:R-:W4:Y:S01]  /*09c0*/  @P2 LDC R69, c[0x0][0x40c] ;  /* 0x00010300ff452b82 */ /* 0x000f220000000800 */
[----:B------:R-:W-:Y:S01]  /*09d0*/  @P2 FMUL.FTZ R47, R41, R46 ;  /* 0x0000002e292f2220 */ /* 0x000fe20000410000 */
[----:B------:R-:W-:Y:S01]  /*09e0*/  @P2 SHF.L.U32 R46, R31, 0x10, RZ ;  /* 0x000000101f2e2819 */ /* 0x000fe200000006ff */
[----:B-1----:R-:W-:Y:S01]  /*09f0*/  @P2 FMUL.FTZ R49, R44, R51 ;  /* 0x000000332c312220 */ /* 0x002fe20000410000 */
[----:B0-----:R-:W-:-:S03]  /*0a00*/  @P2 FMUL.FTZ R50, R45, R50 ;  /* 0x000000322d322220 */ /* 0x001fc60000410000 */
[----:B----4-:R-:W-:Y:S01]  /*0a10*/  @P2 FMUL.FTZ R51, R46, R69 ;  /* 0x000000452e332220 */ /* 0x010fe20000410000 */
[----:B--2---:R-:W-:Y:S01]  /*0a20*/  MOV R41, R33 ;  /* 0x0000002100297202 */ /* 0x004fe20000000f00 */
[----:B------:R-:W-:Y:S01]  /*0a30*/  @P2 FFMA.FTZ R41, R42, R56, R33 ;  /* 0x000000382a292223 */ /* 0x000fe20000010021 */
[----:B------:R-:W-:Y:S01]  /*0a40*/  @!P2 MOV R40, R32 ;  /* 0x000000200028a202 */ /* 0x000fe20000000f00 */
[----:B------:R-:W-:Y:S01]  /*0a50*/  @P2 FFMA.FTZ R40, R43, R57, R32 ;  /* 0x000000392b282223 */ /* 0x000fe20000010020 */
[----:B------:R-:W-:Y:S01]  /*0a60*/  MOV R42, R34 ;  /* 0x00000022002a7202 */ /* 0x000fe20000000f00 */
[----:B------:R-:W-:Y:S01]  /*0a70*/  @P2 FFMA.FTZ R42, R47, R11, R34 ;  /* 0x0000000b2f2a2223 */ /* 0x000fe20000010022 */
[----:B------:R-:W-:Y:S01]  /*0a80*/  MOV R43, R35 ;  /* 0x00000023002b7202 */ /* 0x000fe20000000f00 */
[----:B------:R-:W-:Y:S01]  /*0a90*/  @P2 FFMA.FTZ R43, R48, R10, R35 ;  /* 0x0000000a302b2223 */ /* 0x000fe20000010023 */
[----:B---3--:R-:W-:Y:S01]  /*0aa0*/  MOV R44, R36 ;  /* 0x00000024002c7202 */ /* 0x008fe20000000f00 */
[----:B------:R-:W-:Y:S01]  /*0ab0*/  @P2 FFMA.FTZ R44, R49, R59, R36 ;  /* 0x0000003b312c2223 */ /* 0x000fe20000010024 */
[----:B------:R-:W-:Y:S01]  /*0ac0*/  MOV R45, R37 ;  /* 0x00000025002d7202 */ /* 0x000fe20000000f00 */
[----:B------:R-:W-:Y:S01]  /*0ad0*/  @P2 FFMA.FTZ R45, R50, R58, R37 ;  /* 0x0000003a322d2223 */ /* 0x000fe20000010025 */
[----:B------:R-:W-:Y:S01]  /*0ae0*/  MOV R46, R38 ;  /* 0x00000026002e7202 */ /* 0x000fe20000000f00 */
        /* <DEDUP_REMOVED lines=8> */
.L_x_8216:
[----:B------:R-:W0:Y:S01]  /*0b70*/  @P1 LDC R45, c[0x0][0x40c] ;  /* 0x00010300ff2d1b82 */ /* 0x000e220000000800 */
[C---:B-----5:R-:W-:Y:S02]  /*0b80*/  @P1 PRMT R40, R28.reuse, 0x7632, R40 ;  /* 0x000076321c281816 */ /* 0x060fe40000000028 */
[----:B------:R-:W-:Y:S02]  /*0b90*/  @P1 SHF.L.U32 R46, R28, 0x10, RZ ;  /* 0x000000101c2e1819 */ /* 0x000fe400000006ff */
[----:B------:R-:W-:Y:S02]  /*0ba0*/  @P1 SHF.L.U32 R40, R40, 0x10, RZ ;  /* 0x0000001028281819 */ /* 0x000fe400000006ff */
[C---:B------:R-:W-:Y:S01]  /*0bb0*/  @P1 PRMT R41, R29.reuse, 0x7632, R41 ;  /* 0x000076321d291816 */ /* 0x040fe20000000029 */
[----:B------:R-:W1:Y:S01]  /*0bc0*/  @P1 LDC R47, c[0x0][0x40c] ;  /* 0x00010300ff2f1b82 */ /* 0x000e620000000800 */
[----:B------:R-:W-:Y:S02]  /*0bd0*/  @P1 SHF.L.U32 R48, R29, 0x10, RZ ;  /* 0x000000101d301819 */ /* 0x000fe400000006ff */
[----:B------:R-:W-:-:S02]  /*0be0*/  @P1 SHF.L.U32 R41, R41, 0x10, RZ ;  /* 0x0000001029291819 */ /* 0x000fc400000006ff */
[----:B------:R-:W-:-:S03]  /*0bf0*/  @P1 PRMT R42, R30, 0x7632, R42 ;  /* 0x000076321e2a1816 */ /* 0x000fc6000000002a */
[----:B------:R-:W2:Y:S01]  /*0c00*/  @P1 LDC R49, c[0x0][0x40c] ;  /* 0x00010300ff311b82 */ /* 0x000ea20000000800 */
[----:B------:R-:W-:-:S07]  /*0c10*/  @P1 SHF.L.U32 R42, R42, 0x10, RZ ;  /* 0x000000102a2a1819 */ /* 0x000fce00000006ff */
[----:B------:R-:W3:Y:S01]  /*0c20*/  @P1 LDC R50, c[0x0][0x40c] ;  /* 0x00010300ff321b82 */ /* 0x000ee20000000800 */
[----:B0-----:R-:W-:-:S07]  /*0c30*/  @P1 FMUL.FTZ R46, R46, R45 ;  /* 0x0000002d2e2e1220 */ /* 0x001fce0000410000 */
[----:B------:R-:W0:Y:S01]  /*0c40*/  @P1 LDC R52, c[0x0][0x40c] ;  /* 0x00010300ff341b82 */ /* 0x000e220000000800 */
[----:B-1----:R-:W-:Y:S01]  /*0c50*/  @P1 FMUL.FTZ R45, R40, R47 ;  /* 0x0000002f282d1220 */ /* 0x002fe20000410000 */
[----:B------:R-:W-:Y:S02]  /*0c60*/  @P1 SHF.L.U32 R47, R30, 0x10, RZ ;  /* 0x000000101e2f1819 */ /* 0x000fe400000006ff */
[----:B------:R-:W-:-:S04]  /*0c70*/  @P1 PRMT R40, R31, 0x7632, R40 ;  /* 0x000076321f281816 */ /* 0x000fc80000000028 */
[----:B------:R-:W1:Y:S01]  /*0c80*/  @P1 LDC R51, c[0x0][0x40c] ;  /* 0x00010300ff331b82 */ /* 0x000e620000000800 */
[----:B--2---:R-:W-:-:S07]  /*0c90*/  @P1 FMUL.FTZ R48, R48, R49 ;  /* 0x0000003130301220 */ /* 0x004fce0000410000 */
[----:B------:R-:W2:Y:S01]  /*0ca0*/  @P1 LDC R43, c[0x0][0x40c] ;  /* 0x00010300ff2b1b82 */ /* 0x000ea20000000800 */
[----:B---3--:R-:W-:Y:S01]  /*0cb0*/  @P1 FMUL.FTZ R49, R41, R50 ;  /* 0x0000003229311220 */ /* 0x008fe20000410000 */
[----:B------:R-:W-:-:S06]  /*0cc0*/  @P1 SHF.L.U32 R50, R31, 0x10, RZ ;  /* 0x000000101f321819 */ /* 0x000fcc00000006ff */
[----:B------:R-:W3:Y:S01]  /*0cd0*/  @P1 LDC R44, c[0x0][0x40c] ;  /* 0x00010300ff2c1b82 */ /* 0x000ee20000000800 */
[----:B0-----:R-:W-:Y:S01]  /*0ce0*/  @P1 FMUL.FTZ R52, R47, R52 ;  /* 0x000000342f341220 */ /* 0x001fe20000410000 */
[----:B------:R-:W-:Y:S02]  /*0cf0*/  @P1 SHF.L.U32 R47, R40, 0x10, RZ ;  /* 0x00000010282f1819 */ /* 0x000fe400000006ff */
[----:B------:R-:W-:Y:S02]  /*0d00*/  CS2R R40, SRZ ;  /* 0x0000000000287805 */ /* 0x000fe4000001ff00 */
[----:B------:R-:W-:Y:S01]  /*0d10*/  @P1 FMUL.FTZ R40, R46, R57 ;  /* 0x000000392e281220 */ /* 0x000fe20000410000 */
[----:B------:R-:W-:Y:S01]  /*0d20*/  @P1 FMUL.FTZ R41, R45, R56 ;  /* 0x000000382d291220 */ /* 0x000fe20000410000 */
[----:B-1----:R-:W-:Y:S01]  /*0d30*/  @P1 FMUL.FTZ R51, R42, R51 ;  /* 0x000000332a331220 */ /* 0x002fe20000410000 */
[----:B------:R-:W-:Y:S01]  /*0d40*/  MOV R42, RZ ;  /* 0x000000ff002a7202 */ /* 0x000fe20000000f00 */
[----:B------:R-:W-:Y:S01]  /*0d50*/  @P1 FMUL.FTZ R42, R48, R11 ;  /* 0x0000000b302a1220 */ /* 0x000fe20000410000 */
[----:B--2---:R-:W-:Y:S01]  /*0d60*/  @P1 FMUL.FTZ R50, R50, R43 ;  /* 0x0000002b32321220 */ /* 0x004fe20000410000 */
[----:B------:R-:W-:Y:S01]  /*0d70*/  MOV R43, RZ ;  /* 0x000000ff002b7202 */ /* 0x000fe20000000f00 */
[----:B------:R-:W-:Y:S01]  /*0d80*/  @P1 FMUL.FTZ R43, R49, R10 ;  /* 0x0000000a312b1220 */ /* 0x000fe20000410000 */
[----:B---3--:R-:W-:Y:S01]  /*0d90*/  @P1 FMUL.FTZ R69, R47, R44 ;  /* 0x0000002c2f451220 */ /* 0x008fe20000410000 */
[----:B------:R-:W-:-:S02]  /*0da0*/  CS2R R44, SRZ ;  /* 0x00000000002c7805 */ /* 0x000fc4000001ff00 */
[----:B------:R-:W-:Y:S01]  /*0db0*/  CS2R R46, SRZ ;  /* 0x00000000002e7805 */ /* 0x000fe2000001ff00 */
[----:B------:R-:W-:Y:S01]  /*0dc0*/  @P1 FMUL.FTZ R44, R52, R59 ;  /* 0x0000003b342c1220 */ /* 0x000fe20000410000 */
[----:B------:R-:W-:Y:S01]  /*0dd0*/  @P1 FMUL.FTZ R45, R51, R58 ;  /* 0x0000003a332d1220 */ /* 0x000fe20000410000 */
[----:B------:R-:W-:Y:S01]  /*0de0*/  @P1 FMUL.FTZ R46, R50, R61 ;  /* 0x0000003d322e1220 */ /* 0x000fe20000410000 */
[----:B------:R-:W-:-:S07]  /*0df0*/  @P1 FMUL.FTZ R47, R69, R60 ;  /* 0x0000003c452f1220 */ /* 0x000fce0000410000 */
.L_x_8217:
[----:B------:R-:W-:Y:S05]  /*0e00*/  BSYNC.RECONVERGENT B0 ;  /* 0x0000000000007941 */ /* 0x000fea0003800200 */
.L_x_8215:
[----:B------:R-:W0:Y:S01]  /*0e10*/  LDC.64 R68, c[0x0][0x3a8] ;  /* 0x0000ea00ff447b82 */ /* 0x000e220000000a00 */
[----:B------:R-:W-:Y:S02]  /*0e20*/  @P1 IADD3 R85, PT, PT, R53, 0x20, RZ ;  /* 0x0000002035551810 */ /* 0x000fe40007ffe0ff */
[----:B------:R-:W-:-:S05]  /*0e30*/  IADD3 R71, PT, PT, R55, 0x20, RZ ;  /* 0x0000002037477810 */ /* 0x000fca0007ffe0ff */
[----:B------:R-:W1:Y:S08]  /*0e40*/  @P1 LDC.64 R50, c[0x0][0x390] ;  /* 0x0000e400ff321b82 */ /* 0x000e700000000a00 */
[----:B------:R-:W2:Y:S01]  /*0e50*/  @P0 LDC.64 R48, c[0x0][0x3a0] ;  /* 0x0000e800ff300b82 */ /* 0x000ea20000000a00 */
[----:B0-----:R-:W-:-:S05]  /*0e60*/  IMAD.WIDE.U32 R52, R55, 0x20, R68 ;  /* 0x0000002037347825 */ /* 0x001fca00078e0044 */
[----:B------:R0:W-:Y:S01]  /*0e70*/  STG.E.128 desc[UR6][R52.64], R40 ;  /* 0x0000002834007986 */ /* 0x0001e2000c101d06 */
[----:B-1----:R-:W-:-:S03]  /*0e80*/  @P1 IMAD.WIDE.U32 R50, R85, 0x10, R50 ;  /* 0x0000001055321825 */ /* 0x002fc600078e0032 */
[----:B------:R0:W-:Y:S04]  /*0e90*/  STG.E.128 desc[UR6][R52.64+0x10], R44 ;  /* 0x0000102c34007986 */ /* 0x0001e8000c101d06 */
[----:B------:R0:W5:Y:S01]  /*0ea0*/  @P1 LDG.E.128 R28, desc[UR6][R50.64] ;  /* 0x00000006321c1981 */ /* 0x000162000c1e1d00 */
[----:B--2---:R-:W-:-:S05]  /*0eb0*/  @P0 IMAD.WIDE.U32 R48, R71, 0x20, R48 ;  /* 0x0000002047300825 */ /* 0x004fca00078e0030 */
[----:B------:R0:W5:Y:S04]  /*0ec0*/  @P0 LDG.E.128 R32, desc[UR6][R48.64] ;  /* 0x0000000630200981 */ /* 0x000168000c1e1d00 */
[----:B------:R0:W5:Y:S01]  /*0ed0*/  @P0 LDG.E.128 R36, desc[UR6][R48.64+0x10] ;  /* 0x0000100630240981 */ /* 0x000162000c1e1d00 */
[----:B------:R-:W-:Y:S04]  /*0ee0*/  BSSY.RECONVERGENT B0, `(.L_x_8218) ;  /* 0x0000059000007945 */ /* 0x000fe80003800200 */
[----:B------:R-:W-:Y:S05]  /*0ef0*/  @!P0 BRA `(.L_x_8219) ;  /* 0x0000000000b88947 */ /* 0x000fea0003800000 */
[----:B------:R-:W-:-:S13]  /*0f00*/  ISETP.GT.AND P0, PT, R54, RZ, PT ;  /* 0x000000ff3600720c */ /* 0x000fda0003f04270 */
[----:B0-----:R-:W0:Y:S01]  /*0f10*/  @P0 LDC R51, c[0x0][0x40c] ;  /* 0x00010300ff330b82 */ /* 0x001e220000000800 */
[C---:B-----5:R-:W-:Y:S02]  /*0f20*/  @P0 SHF.L.U32 R50, R28.reuse, 0x10, RZ ;  /* 0x000000101c320819 */ /* 0x060fe400000006ff */
[----:B------:R-:W-:Y:S02]  /*0f30*/  @P0 PRMT R48, R28, 0x7632, R48 ;  /* 0x000076321c300816 */ /* 0x000fe40000000030 */
[----:B------:R-:W-:Y:S02]  /*0f40*/  @P0 SHF.L.U32 R54, R29, 0x10, RZ ;  /* 0x000000101d360819 */ /* 0x000fe400000006ff */
[----:B------:R-:W-:Y:S01]  /*0f50*/  @P0 SHF.L.U32 R49, R48, 0x10, RZ ;  /* 0x0000001030310819 */ /* 0x000fe200000006ff */
[----:B------:R-:W1:Y:S01]  /*0f60*/  @P0 LDC R52, c[0x0][0x40c] ;  /* 0x00010300ff340b82 */ /* 0x000e620000000800 */
[----:B------:R-:W-:Y:S02]  /*0f70*/  MOV R48, R32 ;  /* 0x0000002000307202 */ /* 0x000fe40000000f00 */
[----:B------:R-:W-:-:S05]  /*0f80*/  @P0 SHF.L.U32 R86, R31, 0x10, RZ ;  /* 0x000000101f560819 */ /* 0x000fca00000006ff */
[----:B------:R-:W2:Y:S08]  /*0f90*/  @P0 LDC R70, c[0x0][0x40c] ;  /* 0x00010300ff460b82 */ /* 0x000eb00000000800 */
[----:B------:R-:W3:Y:S01]  /*0fa0*/  @P0 LDC R55, c[0x0][0x40c] ;  /* 0x00010300ff370b82 */ /* 0x000ee20000000800 */
[----:B0-----:R-:W-:Y:S01]  /*0fb0*/  @P0 FMUL.FTZ R53, R50, R51 ;  /* 0x0000003332350220 */ /* 0x001fe20000410000 */
[----:B------:R-:W-:-:S03]  /*0fc0*/  @P0 PRMT R51, R29, 0x7632, R51 ;  /* 0x000076321d330816 */ /* 0x000fc60000000033 */
[----:B------:R-:W-:Y:S01]  /*0fd0*/  @P0 FFMA.FTZ R48, R53, R77, R32 ;  /* 0x0000004d35300223 */ /* 0x000fe20000010020 */
[----:B------:R-:W-:Y:S02]  /*0fe0*/  @P0 SHF.L.U32 R51, R51, 0x10, RZ ;  /* 0x0000001033330819 */ /* 0x000fe400000006ff */
[----:B------:R-:W0:Y:S01]  /*0ff0*/  @P0 LDC R85, c[0x0][0x40c] ;  /* 0x00010300ff550b82 */ /* 0x000e220000000800 */
[----:B-1----:R-:W-:Y:S01]  /*1000*/  @P0 FMUL.FTZ R50, R49, R52 ;  /* 0x0000003431320220 */ /* 0x002fe20000410000 */
[----:B------:R-:W-:-:S03]  /*1010*/  MOV R49, R33 ;  /* 0x0000002100317202 */ /* 0x000fc60000000f00 */
[----:B------:R-:W-:Y:S01]  /*1020*/  @P0 FFMA.FTZ R49, R50, R74, R33 ;  /* 0x0000004a32310223 */ /* 0x000fe20000010021 */
[----:B------:R-:W-:Y:S02]  /*1030*/  MOV R50, R34 ;  /* 0x0000002200327202 */ /* 0x000fe40000000f00 */
[----:B------:R-:W1:Y:S01]  /*1040*/  @P0 LDC R53, c[0x0][0x40c] ;  /* 0x00010300ff350b82 */ /* 0x000e620000000800 */
[----:B--2---:R-:W-:Y:S01]  /*1050*/  @P0 FMUL.FTZ R52, R51, R70 ;  /* 0x0000004633340220 */ /* 0x004fe20000410000 */
[----:B------:R-:W-:-:S03]  /*1060*/  MOV R51, R35 ;  /* 0x0000002300337202 */ /* 0x000fc60000000f00 */
[----:B------:R-:W-:Y:S01]  /*1070*/  @P0 FFMA.FTZ R51, R52, R78, R35 ;  /* 0x0000004e34330223 */ /* 0x000fe20000010023 */
[----:B------:R-:W-:Y:S02]  /*1080*/  @P0 PRMT R52, R30, 0x7632, R52 ;  /* 0x000076321e340816 */ /* 0x000fe40000000034 */
[----:B------:R-:W2:Y:S01]  /*1090*/  @P0 LDC R87, c[0x0][0x40c] ;  /* 0x00010300ff570b82 */ /* 0x000ea20000000800 */
[----:B---3--:R-:W-:Y:S01]  /*10a0*/  @P0 FMUL.FTZ R55, R54, R55 ;  /* 0x0000003736370220 */ /* 0x008fe20000410000 */
[----:B------:R-:W-:-:S03]  /*10b0*/  @P0 SHF.L.U32 R54, R30, 0x10, RZ ;  /* 0x000000101e360819 */ /* 0x000fc600000006ff */
[----:B------:R-:W-:Y:S02]  /*10c0*/  @P0 FFMA.FTZ R50, R55, R75, R34 ;  /* 0x0000004b37320223 */ /* 0x000fe40000010022 */
[----:B0-----:R-:W-:Y:S01]  /*10d0*/  @P0 FMUL.FTZ R85, R54, R85 ;  /* 0x0000005536550220 */ /* 0x001fe20000410000 */
[----:B------:R-:W-:Y:S02]  /*10e0*/  @P0 SHF.L.U32 R54, R52, 0x10, RZ ;  /* 0x0000001034360819 */ /* 0x000fe400000006ff */
[----:B------:R-:W-:Y:S01]  /*10f0*/  MOV R52, R36 ;  /* 0x0000002400347202 */ /* 0x000fe20000000f00 */
[----:B------:R-:W-:Y:S01]  /*1100*/  @P0 FFMA.FTZ R52, R85, R79, R36 ;  /* 0x0000004f55340223 */ /* 0x000fe20000010024 */
[----:B-1----:R-:W-:Y:S01]  /*1110*/  @P0 FMUL.FTZ R55, R86, R53 ;  /* 0x0000003556370220 */ /* 0x002fe20000410000 */
[----:B------:R-:W-:Y:S01]  /*1120*/  MOV R53, R37 ;  /* 0x0000002500357202 */ /* 0x000fe20000000f00 */
[----:B--2---:R-:W-:Y:S01]  /*1130*/  @P0 FMUL.FTZ R70, R54, R87 ;  /* 0x0000005736460220 */ /* 0x004fe20000410000 */
[----:B------:R-:W-:Y:S01]  /*1140*/  MOV R54, R38 ;  /* 0x0000002600367202 */ /* 0x000fe20000000f00 */
[----:B------:R-:W-:Y:S01]  /*1150*/  @P0 FFMA.FTZ R54, R55, R83, R38 ;  /* 0x0000005337360223 */ /* 0x000fe20000010026 */
[----:B------:R-:W-:Y:S01]  /*1160*/  MOV R55, R39 ;  /* 0x0000002700377202 */ /* 0x000fe20000000f00 */
[----:B------:R-:W-:Y:S01]  /*1170*/  @P0 FFMA.FTZ R53, R70, R76, R37 ;  /* 0x0000004c46350223 */ /* 0x000fe20000010025 */
[----:B------:R-:W-:Y:S06]  /*1180*/  @!P0 BRA `(.L_x_8220) ;  /* 0x0000000000b88947 */ /* 0x000fec0003800000 */
[----:B------:R-:W-:-:S04]  /*1190*/  PRMT R55, R31, 0x7632, R55 ;  /* 0x000076321f377816 */ /* 0x000fc80000000037 */
[----:B------:R-:W-:-:S05]  /*11a0*/  SHF.L.U32 R55, R55, 0x10, RZ ;  /* 0x0000001037377819 */ /* 0x000fca00000006ff */
[----:B------:R-:W-:-:S04]  /*11b0*/  FMUL.FTZ R70, R55, UR12 ;  /* 0x0000000c37467c20 */ /* 0x000fc80008410000 */
[----:B------:R-:W-:Y:S01]  /*11c0*/  FFMA.FTZ R55, R70, R80, R39 ;  /* 0x0000005046377223 */ /* 0x000fe20000010027 */
[----:B------:R-:W-:Y:S06]  /*11d0*/  BRA `(.L_x_8220) ;  /* 0x0000000000a47947 */ /* 0x000fec0003800000 */
.L_x_8219:
[----:B0-----:R-:W0:Y:S01]  /*11e0*/  @P1 LDC R50, c[0x0][0x40c] ;  /* 0x00010300ff321b82 */ /* 0x001e220000000800 */
[----:B-----5:R-:W-:Y:S01]  /*11f0*/  @P1 SHF.L.U32 R49, R28, 0x10, RZ ;  /* 0x000000101c311819 */ /* 0x020fe200000006ff */
[----:B------:R-:W-:Y:S01]  /*1200*/  HFMA2 R48, -RZ, RZ, 0, 0 ;  /* 0x00000000ff307431 */ /* 0x000fe200000001ff */
[----:B------:R-:W-:-:S05]  /*1210*/  @P1 SHF.L.U32 R55, R29, 0x10, RZ ;  /* 0x000000101d371819 */ /* 0x000fca00000006ff */
[----:B------:R-:W1:Y:S08]  /*1220*/  @P1 LDC R86, c[0x0][0x40c] ;  /* 0x00010300ff561b82 */ /* 0x000e700000000800 */
[----:B------:R-:W2:Y:S08]  /*1230*/  @P1 LDC R70, c[0x0][0x40c] ;  /* 0x00010300ff461b82 */ /* 0x000eb00000000800 */
[----:B------:R-:W3:Y:S01]  /*1240*/  @P1 LDC R52, c[0x0][0x40c] ;  /* 0x00010300ff341b82 */ /* 0x000ee20000000800 */
[----:B0-----:R-:W-:Y:S01]  /*1250*/  @P1 FMUL.FTZ R50, R49, R50 ;  /* 0x0000003231321220 */ /* 0x001fe20000410000 */
[----:B------:R-:W-:-:S03]  /*1260*/  @P1 PRMT R49, R28, 0x7632, R49 ;  /* 0x000076321c311816 */ /* 0x000fc60000000031 */
[----:B------:R-:W-:Y:S01]  /*1270*/  @P1 FMUL.FTZ R48, R50, R77 ;  /* 0x0000004d32301220 */ /* 0x000fe20000410000 */
[----:B------:R-:W-:Y:S02]  /*1280*/  @P1 PRMT R50, R29, 0x7632, R50 ;  /* 0x000076321d321816 */ /* 0x000fe40000000032 */
[----:B------:R-:W0:Y:S01]  /*1290*/  @P1 LDC R54, c[0x0][0x40c] ;  /* 0x00010300ff361b82 */ /* 0x000e220000000800 */
[----:B------:R-:W-:Y:S01]  /*12a0*/  @P1 SHF.L.U32 R49, R49, 0x10, RZ ;  /* 0x0000001031311819 */ /* 0x000fe200000006ff */
[----:B-1----:R-:W-:Y:S01]  /*12b0*/  @P1 FMUL.FTZ R86, R55, R86 ;  /* 0x0000005637561220 */ /* 0x002fe20000410000 */
[----:B------:R-:W-:-:S05]  /*12c0*/  @P1 SHF.L.U32 R55, R50, 0x10, RZ ;  /* 0x0000001032371819 */ /* 0x000fca00000006ff */
[----:B------:R-:W1:Y:S01]  /*12d0*/  @P1 LDC R53, c[0x0][0x40c] ;  /* 0x00010300ff351b82 */ /* 0x000e620000000800 */
[----:B--2---:R-:W-:Y:S01]  /*12e0*/  @P1 FMUL.FTZ R51, R49, R70 ;  /* 0x0000004631331220 */ /* 0x004fe20000410000 */
[----:B------:R-:W-:-:S03]  /*12f0*/  MOV R49, RZ ;  /* 0x000000ff00317202 */ /* 0x000fc60000000f00 */
[----:B------:R-:W-:Y:S01]  /*1300*/  @P1 FMUL.FTZ R49, R51, R74 ;  /* 0x0000004a33311220 */ /* 0x000fe20000410000 */
[----:B------:R-:W-:Y:S01]  /*1310*/  CS2R R50, SRZ ;  /* 0x0000000000327805 */ /* 0x000fe2000001ff00 */
[----:B---3--:R-:W-:Y:S01]  /*1320*/  @P1 FMUL.FTZ R55, R55, R52 ;  /* 0x0000003437371220 */ /* 0x008fe20000410000 */
[----:B------:R-:W2:Y:S01]  /*1330*/  @P1 LDC R70, c[0x0][0x40c] ;  /* 0x00010300ff461b82 */ /* 0x000ea20000000800 */
[----:B------:R-:W-:Y:S01]  /*1340*/  @P1 PRMT R52, R30, 0x7632, R52 ;  /* 0x000076321e341816 */ /* 0x000fe20000000034 */
[----:B------:R-:W-:Y:S01]  /*1350*/  @P1 FMUL.FTZ R50, R86, R75 ;  /* 0x0000004b56321220 */ /* 0x000fe20000410000 */
[----:B------:R-:W-:Y:S01]  /*1360*/  @P1 FMUL.FTZ R51, R55, R78 ;  /* 0x0000004e37331220 */ /* 0x000fe20000410000 */
[----:B------:R-:W-:Y:S02]  /*1370*/  @P1 SHF.L.U32 R55, R30, 0x10, RZ ;  /* 0x000000101e371819 */ /* 0x000fe400000006ff */
[----:B------:R-:W-:Y:S02]  /*1380*/  @P1 SHF.L.U32 R52, R52, 0x10, RZ ;  /* 0x0000001034341819 */ /* 0x000fe400000006ff */
[----:B------:R-:W3:Y:S01]  /*1390*/  @P1 LDC R85, c[0x0][0x40c] ;  /* 0x00010300ff551b82 */ /* 0x000ee20000000800 */
[----:B0-----:R-:W-:-:S02]  /*13a0*/  @P1 FMUL.FTZ R54, R55, R54 ;  /* 0x0000003637361220 */ /* 0x001fc40000410000 */
[----:B-1----:R-:W-:Y:S01]  /*13b0*/  @P1 FMUL.FTZ R55, R52, R53 ;  /* 0x0000003534371220 */ /* 0x002fe20000410000 */
[----:B------:R-:W-:Y:S02]  /*13c0*/  CS2R R52, SRZ ;  /* 0x0000000000347805 */ /* 0x000fe4000001ff00 */
[----:B------:R-:W-:Y:S01]  /*13d0*/  @P1 FMUL.FTZ R52, R54, R79 ;  /* 0x0000004f36341220 */ /* 0x000fe20000410000 */
[----:B------:R-:W-:Y:S01]  /*13e0*/  @P1 PRMT R54, R31, 0x7632, R54 ;  /* 0x000076321f361816 */ /* 0x000fe20000000036 */
[----:B------:R-:W-:Y:S01]  /*13f0*/  @P1 FMUL.FTZ R53, R55, R76 ;  /* 0x0000004c37351220 */ /* 0x000fe20000410000 */
[----:B------:R-:W-:Y:S02]  /*1400*/  @P1 SHF.L.U32 R55, R31, 0x10, RZ ;  /* 0x000000101f371819 */ /* 0x000fe400000006ff */
[----:B------:R-:W-:-:S03]  /*1410*/  @P1 SHF.L.U32 R54, R54, 0x10, RZ ;  /* 0x0000001036361819 */ /* 0x000fc600000006ff */
[----:B--2---:R-:W-:Y:S02]  /*1420*/  @P1 FMUL.FTZ R70, R55, R70 ;  /* 0x0000004637461220 */ /* 0x004fe40000410000 */
[----:B---3--:R-:W-:Y:S01]  /*1430*/  @P1 FMUL.FTZ R85, R54, R85 ;  /* 0x0000005536551220 */ /* 0x008fe20000410000 */
[----:B------:R-:W-:Y:S02]  /*1440*/  CS2R R54, SRZ ;  /* 0x0000000000367805 */ /* 0x000fe4000001ff00 */
[----:B------:R-:W-:Y:S01]  /*1450*/  @P1 FMUL.FTZ R54, R70, R83 ;  /* 0x0000005346361220 */ /* 0x000fe20000410000 */
[----:B------:R-:W-:-:S07]  /*1460*/  @P1 FMUL.FTZ R55, R85, R80 ;  /* 0x0000005055371220 */ /* 0x000fce0000410000 */
.L_x_8220:
[----:B------:R-:W-:Y:S05]  /*1470*/  BSYNC.RECONVERGENT B0 ;  /* 0x0000000000007941 */ /* 0x000fea0003800200 */
.L_x_8218:
        /* <DEDUP_REMOVED lines=75> */
.L_x_8236:
[----:B01----:R-:W-:Y:S01]  /*1930*/  FADD.FTZ R88, R88, R93 ;  /* 0x0000005d58587221 */ /* 0x003fe20000010000 */
[----:B------:R-:W-:Y:S01]  /*1940*/  FMUL.FTZ R70, R87, R87 ;  /* 0x0000005757467220 */ /* 0x000fe20000410000 */
[----:B------:R-:W-:Y:S01]  /*1950*/  ISETP.NE.AND P0, PT, RZ, UR10, PT ;  /* 0x0000000aff007c0c */ /* 0x000fe2000bf05270 */
        /* <DEDUP_REMOVED lines=13> */
[----:B------:R-:W-:Y:S02]  /*1a30*/  FSEL R68, R87, RZ, !P0 ;  /* 0x000000ff57447208 */ /* 0x000fe40004000000 */
[----:B------:R-:W-:-:S03]  /*1a40*/  IADD3 R69, PT, PT, R84, -0x1, RZ ;  /* 0xffffffff54457810 */ /* 0x000fc60007ffe0ff */
[C---:B------:R-:W-:Y:S01]  /*1a50*/  FADD.FTZ R92, -R68.reuse, R48 ;  /* 0x00000030445c7221 */ /* 0x040fe20000010100 */
[C---:B------:R-:W-:Y:S01]  /*1a60*/  FADD.FTZ R90, -R68.reuse, R49 ;  /* 0x00000031445a7221 */ /* 0x040fe20000010100 */
[----:B------:R-:W-:Y:S01]  /*1a70*/  IMAD R82, R69, R82, RZ ;  /* 0x0000005245527224 */ /* 0x000fe200078e02ff */
[----:B------:R-:W0:Y:S01]  /*1a80*/  LDC.64 R48, c[0x0][0x428] ;  /* 0x00010a00ff307b82 */ /* 0x000e220000000a00 */
[C---:B------:R-:W-:Y:S01]  /*1a90*/  FADD.FTZ R44, -R68.reuse, R44 ;  /* 0x0000002c442c7221 */ /* 0x040fe20000010100 */
[C---:B------:R-:W-:Y:S01]  /*1aa0*/  FADD.FTZ R86, -R68.reuse, R45 ;  /* 0x0000002d44567221 */ /* 0x040fe20000010100 */
[C---:B------:R-:W-:Y:S01]  /*1ab0*/  FADD.FTZ R88, -R68.reuse, R47 ;  /* 0x0000002f44587221 */ /* 0x040fe20000010100 */
[----:B------:R-:W-:Y:S01]  /*1ac0*/  SHF.R.S32.HI R47, RZ, 0x1f, R82 ;  /* 0x0000001fff2f7819 */ /* 0x000fe20000011452 */
[C---:B------:R-:W-:Y:S01]  /*1ad0*/  FADD.FTZ R42, -R68.reuse, R42 ;  /* 0x0000002a442a7221 */ /* 0x040fe20000010100 */
[C---:B------:R-:W-:Y:S01]  /*1ae0*/  FMUL.FTZ R69, R85.reuse, R44 ;  /* 0x0000002c55457220 */ /* 0x040fe20000410000 */
[C---:B------:R-:W-:Y:S01]  /*1af0*/  FADD.FTZ R70, -R68.reuse, R41 ;  /* 0x0000002944467221 */ /* 0x040fe20000010100 */
[----:B------:R-:W-:Y:S01]  /*1b00*/  FMUL.FTZ R86, R85, R86 ;  /* 0x0000005655567220 */ /* 0x000fe20000410000 */
[C---:B------:R-:W-:Y:S01]  /*1b10*/  FADD.FTZ R84, -R68.reuse, R43 ;  /* 0x0000002b44547221 */ /* 0x040fe20000010100 */
[C---:B------:R-:W-:Y:S01]  /*1b20*/  FADD.FTZ R41, -R68.reuse, R51 ;  /* 0x0000003344297221 */ /* 0x040fe20000010100 */
[----:B------:R-:W-:Y:S01]  /*1b30*/  LEA.HI R47, R47, R82, RZ, 0x3 ;  /* 0x000000522f2f7211 */ /* 0x000fe200078f18ff */
[C---:B------:R-:W-:Y:S01]  /*1b40*/  FADD.FTZ R40, -R68.reuse, R40 ;  /* 0x0000002844287221 */ /* 0x040fe20000010100 */
[C---:B------:R-:W-:Y:S01]  /*1b50*/  FADD.FTZ R46, -R68.reuse, R46 ;  /* 0x0000002e442e7221 */ /* 0x040fe20000010100 */
[C---:B------:R-:W-:Y:S01]  /*1b60*/  FADD.FTZ R50, -R68.reuse, R50 ;  /* 0x0000003244327221 */ /* 0x040fe20000010100 */
[C---:B------:R-:W-:Y:S01]  /*1b70*/  FADD.FTZ R52, -R68.reuse, R52 ;  /* 0x0000003444347221 */ /* 0x040fe20000010100 */
[C---:B------:R-:W-:Y:S01]  /*1b80*/  FADD.FTZ R43, -R68.reuse, R53 ;  /* 0x00000035442b7221 */ /* 0x040fe20000010100 */
[C---:B------:R-:W-:Y:S01]  /*1b90*/  FADD.FTZ R54, -R68.reuse, R54 ;  /* 0x0000003644367221 */ /* 0x040fe20000010100 */
[----:B------:R-:W-:Y:S01]  /*1ba0*/  FMUL.FTZ R51, R85, R42 ;  /* 0x0000002a55337220 */ /* 0x000fe20000410000 */
[----:B------:R-:W-:Y:S01]  /*1bb0*/  FADD.FTZ R68, -R68, R55 ;  /* 0x0000003744447221 */ /* 0x000fe20000010100 */
[----:B------:R-:W-:Y:S01]  /*1bc0*/  FFMA.FTZ R42, R69, R5, R20 ;  /* 0x00000005452a7223 */ /* 0x000fe20000010014 */
[----:B------:R-:W-:Y:S01]  /*1bd0*/  FFMA.FTZ R69, R86, R2, R21 ;  /* 0x0000000256457223 */ /* 0x000fe20000010015 */
        /* <DEDUP_REMOVED lines=17> */
[C---:B------:R-:W-:Y:S01]  /*1cf0*/  IADD3 R85, PT, PT, R47.reuse, 0x20, RZ ;  /* 0x000000202f557810 */ /* 0x040fe20007ffe0ff */
[----:B------:R-:W-:Y:S01]  /*1d00*/  FFMA.FTZ R88, R88, R0, R23 ;  /* 0x0000000058587223 */ /* 0x000fe20000010017 */
[----:B------:R-:W-:Y:S01]  /*1d10*/  FFMA.FTZ R84, R84, R4, R27 ;  /* 0x0000000454547223 */ /* 0x000fe2000001001b */
[----:B0-----:R-:W-:-:S04]  /*1d20*/  IMAD.WIDE.U32 R50, R47, 0x10, R48 ;  /* 0x000000102f327825 */ /* 0x001fc800078e0030 */
        /* <DEDUP_REMOVED lines=20> */
.L_x_8223:
[----:B------:R-:W-:Y:S05]  /*1e70*/  BSYNC.RECONVERGENT B0 ;  /* 0x0000000000007941 */ /* 0x000fea0003800200 */
.L_x_8222:
[----:B0-----:R-:W0:Y:S02]  /*1e80*/  LDC.64 R40, c[0x0][0x380] ;  /* 0x0000e000ff287b82 */ /* 0x001e240000000a00 */
[----:B0-----:R-:W-:-:S04]  /*1e90*/  LEA R81, R40, R81, 0x2 ;  /* 0x0000005128517211 */ /* 0x001fc800078e10ff */
[----:B------:R-:W-:-:S13]  /*1ea0*/  ISETP.GE.AND P0, PT, R81, R41, PT ;  /* 0x000000295100720c */ /* 0x000fda0003f06270 */
[----:B------:R-:W-:Y:S05]  /*1eb0*/  @!P0 BRA `(.L_x_8224) ;  /* 0xffffffe800008947 */ /* 0x000fea000383ffff */
[----:B------:R-:W-:Y:S05]  /*1ec0*/  EXIT ;  /* 0x000000000000794d */ /* 0x000fea0003800000 */
.L_x_8221:
        /* <DEDUP_REMOVED lines=8> */
.L_x_8226:
[----:B------:R-:W-:Y:S05]  /*1f50*/  BSYNC B0 ;  /* 0x0000000000007941 */ /* 0x000fea0003800000 */
.L_x_8225:
        /* <DEDUP_REMOVED lines=9> */
.L_x_8227:
[----:B------:R-:W-:Y:S01]  /*1ff0*/  HFMA2 R85, -RZ, RZ, 0, 2.384185791015625e-07 ;  /* 0x00000004ff557431 */ /* 0x000fe200000001ff */
[----:B------:R-:W-:-:S05]  /*2000*/  MOV R69, R93 ;  /* 0x0000005d00457202 */ /* 0x000fca0000000f00 */
[----:B------:R-:W-:-:S05]  /*2010*/  FADD.FTZ R89, R88, R69 ;  /* 0x0000004558597221 */ /* 0x000fca0000010000 */
[----:B------:R-:W-:-:S07]  /*2020*/  MOV R92, R89 ;  /* 0x00000059005c7202 */ /* 0x000fce0000000f00 */
[----:B------:R-:W-:Y:S05]  /*2030*/  WARPSYNC.COLLECTIVE R70, `(.L_x_8228) ;  /* 0x0000000046087348 */ /* 0x000fea0003c00000 */
[----:B------:R0:W1:Y:S02]  /*2040*/  SHFL.BFLY P0, R93, R92, R85, R71 ;  /* 0x0c0000555c5d7389 */ /* 0x0000640000000047 */
[----:B01----:R-:W-:Y:S05]  /*2050*/  ENDCOLLECTIVE ;  /* 0x000000000000791b */ /* 0x003fea0003800000 */
.L_x_8228:
[----:B------:R-:W-:Y:S01]  /*2060*/  HFMA2 R85, -RZ, RZ, 0, 4.76837158203125e-07 ;  /* 0x00000008ff557431 */ /* 0x000fe200000001ff */
[----:B------:R-:W-:-:S05]  /*2070*/  MOV R68, R93 ;  /* 0x0000005d00447202 */ /* 0x000fca0000000f00 */
[----:B------:R-:W-:-:S05]  /*2080*/  FADD.FTZ R90, R89, R68 ;  /* 0x00000044595a7221 */ /* 0x000fca0000010000 */
[----:B------:R-:W-:-:S07]  /*2090*/  MOV R92, R90 ;  /* 0x0000005a005c7202 */ /* 0x000fce0000000f00 */
[----:B------:R-:W-:Y:S05]  /*20a0*/  WARPSYNC.COLLECTIVE R70, `(.L_x_8229) ;  /* 0x0000000046087348 */ /* 0x000fea0003c00000 */
[----:B------:R0:W1:Y:S02]  /*20b0*/  SHFL.BFLY P0, R93, R92, R85, R71 ;  /* 0x0c0000555c5d7389 */ /* 0x0000640000000047 */
[----:B01----:R-:W-:Y:S05]  /*20c0*/  ENDCOLLECTIVE ;  /* 0x000000000000791b */ /* 0x003fea0003800000 */
.L_x_8229:
        /* <DEDUP_REMOVED lines=8> */
.L_x_8230:
        /* <DEDUP_REMOVED lines=41> */
.L_x_8231:
[----:B------:R-:W-:Y:S01]  /*23e0*/  HFMA2 R85, -RZ, RZ, 0, 1.1920928955078125e-07 ;  /* 0x00000002ff557431 */ /* 0x000fe200000001ff */
[----:B------:R-:W-:-:S05]  /*23f0*/  MOV R89, R93 ;  /* 0x0000005d00597202 */ /* 0x000fca0000000f00 */
[----:B------:R-:W-:-:S05]  /*2400*/  FADD.FTZ R89, R68, R89 ;  /* 0x0000005944597221 */ /* 0x000fca0000010000 */
[----:B------:R-:W-:-:S07]  /*2410*/  MOV R92, R89 ;  /* 0x00000059005c7202 */ /* 0x000fce0000000f00 */
[----:B------:R-:W-:Y:S05]  /*2420*/  WARPSYNC.COLLECTIVE R70, `(.L_x_8232) ;  /* 0x0000000046087348 */ /* 0x000fea0003c00000 */
[----:B------:R0:W1:Y:S02]  /*2430*/  SHFL.BFLY P0, R93, R92, R85, R71 ;  /* 0x0c0000555c5d7389 */ /* 0x0000640000000047 */
[----:B01----:R-:W-:Y:S05]  /*2440*/  ENDCOLLECTIVE ;  /* 0x000000000000791b */ /* 0x003fea0003800000 */
.L_x_8232:
[----:B------:R-:W-:Y:S01]  /*2450*/  HFMA2 R85, -RZ, RZ, 0, 2.384185791015625e-07 ;  /* 0x00000004ff557431 */ /* 0x000fe200000001ff */
[----:B------:R-:W-:-:S05]  /*2460*/  MOV R86, R93 ;  /* 0x0000005d00567202 */ /* 0x000fca0000000f00 */
[----:B------:R-:W-:-:S05]  /*2470*/  FADD.FTZ R86, R89, R86 ;  /* 0x0000005659567221 */ /* 0x000fca0000010000 */
[----:B------:R-:W-:-:S07]  /*2480*/  MOV R92, R86 ;  /* 0x00000056005c7202 */ /* 0x000fce0000000f00 */
[----:B------:R-:W-:Y:S05]  /*2490*/  WARPSYNC.COLLECTIVE R70, `(.L_x_8233) ;  /* 0x0000000046087348 */ /* 0x000fea0003c00000 */
[----:B------:R0:W1:Y:S02]  /*24a0*/  SHFL.BFLY P0, R93, R92, R85, R71 ;  /* 0x0c0000555c5d7389 */ /* 0x0000640000000047 */
[----:B01----:R-:W-:Y:S05]  /*24b0*/  ENDCOLLECTIVE ;  /* 0x000000000000791b */ /* 0x003fea0003800000 */
.L_x_8233:
[----:B------:R-:W-:Y:S01]  /*24c0*/  HFMA2 R85, -RZ, RZ, 0, 4.76837158203125e-07 ;  /* 0x00000008ff557431 */ /* 0x000fe200000001ff */
[----:B------:R-:W-:-:S05]  /*24d0*/  MOV R91, R93 ;  /* 0x0000005d005b7202 */ /* 0x000fca0000000f00 */
[----:B------:R-:W-:-:S05]  /*24e0*/  FADD.FTZ R91, R86, R91 ;  /* 0x0000005b565b7221 */ /* 0x000fca0000010000 */
[----:B------:R-:W-:-:S07]  /*24f0*/  MOV R92, R91 ;  /* 0x0000005b005c7202 */ /* 0x000fce0000000f00 */
[----:B------:R-:W-:Y:S05]  /*2500*/  WARPSYNC.COLLECTIVE R70, `(.L_x_8234) ;  /* 0x0000000046087348 */ /* 0x000fea0003c00000 */
[----:B------:R0:W1:Y:S02]  /*2510*/  SHFL.BFLY P0, R93, R92, R85, R71 ;  /* 0x0c0000555c5d7389 */ /* 0x0000640000000047 */
[----:B01----:R-:W-:Y:S05]  /*2520*/  ENDCOLLECTIVE ;  /* 0x000000000000791b */ /* 0x003fea0003800000 */
.L_x_8234:
[----:B------:R-:W-:Y:S01]  /*2530*/  HFMA2 R85, -RZ, RZ, 0, 9.5367431640625e-07 ;  /* 0x00000010ff557431 */ /* 0x000fe200000001ff */
[----:B------:R-:W-:-:S05]  /*2540*/  MOV R88, R93 ;  /* 0x0000005d00587202 */ /* 0x000fca0000000f00 */
[----:B------:R-:W-:-:S05]  /*2550*/  FADD.FTZ R88, R91, R88 ;  /* 0x000000585b587221 */ /* 0x000fca0000010000 */
[----:B------:R-:W-:-:S07]  /*2560*/  MOV R92, R88 ;  /* 0x00000058005c7202 */ /* 0x000fce0000000f00 */
[----:B------:R-:W-:Y:S05]  /*2570*/  WARPSYNC.COLLECTIVE R70, `(.L_x_8235) ;  /* 0x0000000046087348 */ /* 0x000fea0003c00000 */
[----:B------:R0:W1:Y:S02]  /*2580*/  SHFL.BFLY P0, R93, R92, R85, R71 ;  /* 0x0c0000555c5d7389 */ /* 0x0000640000000047 */
[----:B01----:R-:W-:Y:S05]  /*2590*/  ENDCOLLECTIVE ;  /* 0x000000000000791b */ /* 0x003fea0003800000 */
.L_x_8235:
[----:B------:R-:W-:Y:S05]  /*25a0*/  BRA `(.L_x_8236) ;  /* 0xfffffff000e07947 */ /* 0x000fea000383ffff */
.L_x_8237:
        /* <DEDUP_REMOVED lines=13> */
.L_x_20292:


//--------------------- .text._ZN10layer_norm13ln_fwd_kernelINS_13Kernel_traitsIf13__nv_bfloat16fS2_fjLj512ELj1ELj4ELj1ELj16ENS_18Kernel_traits_baseILj512EfS2_fS2_fjLj128EEEEELb1ELb0ELb0ELb0EEEvNS_9FwdParamsE --------------------------
	.section	.text._ZN10layer_norm13ln_fwd_kernelINS_13Kernel_traitsIf13__nv_bfloat16fS2_fjLj512ELj1ELj4ELj1ELj16ENS_18Kernel_traits_baseILj512EfS2_fS2_fjLj128EEEEELb1ELb0ELb0ELb0EEEvNS_9FwdParamsE,"ax",@progbits
	.align	128
        .global         _ZN10layer_norm13ln_fwd_kernelINS_13Kernel_traitsIf13__nv_bfloat16fS2_fjLj512ELj1ELj4ELj1ELj16ENS_18Kernel_traits_baseILj512EfS2_fS2_fjLj128EEEEELb1ELb0ELb0ELb0EEEvNS_9FwdParamsE
        .type           _ZN10layer_norm13ln_fwd_kernelINS_13Kernel_traitsIf13__nv_bfloat16fS2_fjLj512ELj1ELj4ELj1ELj16ENS_18Kernel_traits_baseILj512EfS2_fS2_fjLj128EEEEELb1ELb0ELb0ELb0EEEvNS_9FwdParamsE,@function
        .size           _ZN10layer_norm13ln_fwd_kernelINS_13Kernel_traitsIf13__nv_bfloat16fS2_fjLj512ELj1ELj4ELj1ELj16ENS_18Kernel_traits_baseILj512EfS2_fS2_fjLj128EEEEELb1ELb0ELb0ELb0EEEvNS_9FwdParamsE,(.L_x_20293 - _ZN10layer_norm13ln_fwd_kernelINS_13Kernel_traitsIf13__nv_bfloat16fS2_fjLj512ELj1ELj4ELj1ELj16ENS_18Kernel_traits_baseILj512EfS2_fS2_fjLj128EEEEELb1ELb0ELb0ELb0EEEvNS_9FwdParamsE)
        .other          _ZN10layer_norm13ln_fwd_kernelINS_13Kernel_traitsIf13__nv_bfloat16fS2_fjLj512ELj1ELj4ELj1ELj16ENS_18Kernel_traits_baseILj512EfS2_fS2_fjLj128EEEEELb1ELb0ELb0ELb0EEEvNS_9FwdParamsE,@"STO_CUDA_ENTRY STV_DEFAULT"
_ZN10layer_norm13ln_fwd_kernelINS_13Kernel_traitsIf13__nv_bfloat16fS2_fjLj512ELj1ELj4ELj1ELj16ENS_18Kernel_traits_baseILj512EfS2_fS2_fjLj128EEEEELb1ELb0ELb0ELb0EEEvNS_9FwdParamsE:
.text._ZN10layer_norm13ln_fwd_kernelINS_13Kernel_traitsIf13__nv_bfloat16fS2_fjLj512ELj1ELj4ELj1ELj16ENS_18Kernel_traits_baseILj512EfS2_fS2_fjLj128EEEEELb1ELb0ELb0ELb0EEEvNS_9FwdParamsE:
        /* <DEDUP_REMOVED lines=14> */
[----:B------:R-:W0:Y:S03]  /*00e0*/  @P0 LDC R11, c[0x0][0x460] ;  /* 0x00011800ff0b0b82 */ /* 0x000e260000000800 */
[----:B----4-:R1:W0:Y:S01]  /*00f0*/  @P0 LDG.E.64 R6, desc[UR8][R2.64] ;  /* 0x0000000802060981 */ /* 0x010222000c1e1b00 */
[----:B------:R-:W-:Y:S01]  /*0100*/  UISETP.NE.U32.AND UP0, UPT, UR10, URZ, UPT ;  /* 0x000000ff0a00728c */ /* 0x000fe2000bf05070 */
[----:B------:R-:W-:Y:S03]  /*0110*/  BSSY.RECONVERGENT B0, `(.L_x_8238) ;  /* 0x0000053000007945 */ /* 0x000fe60003800200 */
[----:B------:R-:W3:Y:S01]  /*0120*/  S2UR UR5, SR_CTAID.X ;  /* 0x00000000000579c3 */ /* 0x000ee20000002500 */
[----:B------:R-:W-:Y:S01]  /*0130*/  UISETP.NE.AND.EX UP0, UPT, UR11, URZ, UPT, UP0 ;  /* 0x000000ff0b00728c */ /* 0x000fe2000bf05300 */
[----:B-----5:R-:W-:-:S02]  /*0140*/  SHF.R.S32.HI R0, RZ, 0x1f, R13 ;  /* 0x0000001fff007819 */ /* 0x020fc4000001140d */
[----:B------:R-:W-:Y:S02]  /*0150*/  SHF.R.U32.HI R63, RZ, 0x5, R64 ;  /* 0x00000005ff3f7819 */ /* 0x000fe40000011640 */
[----:B------:R-:W-:Y:S02]  /*0160*/  LEA.HI R0, R0, R13, RZ, 0x3 ;  /* 0x0000000d00007211 */ /* 0x000fe400078f18ff */
[----:B------:R-:W4:Y:S01]  /*0170*/  LDC R61, c[0x0][0x360] ;  /* 0x0000d800ff3d7b82 */ /* 0x000f220000000800 */
[----:B-1----:R-:W-:-:S04]  /*0180*/  LOP3.LUT R3, R64, 0x1f, RZ, 0xc, !PT ;  /* 0x0000001f40037812 */ /* 0x002fc800078e0cff */
[----:B------:R-:W-:Y:S01]  /*0190*/  LEA.HI.SX32 R62, R0, R3, 0x1d ;  /* 0x00000003003e7211 */ /* 0x000fe200078feaff */
[----:B---3--:R-:W-:-:S06]  /*01a0*/  USHF.L.U32 UR4, UR5, 0x2, URZ ;  /* 0x0000000205047899 */ /* 0x008fcc00080006ff */
[----:B------:R-:W-:Y:S01]  /*01b0*/  LOP3.LUT R63, R63, UR4, RZ, 0xfc, !PT ;  /* 0x000000043f3f7c12 */ /* 0x000fe2000f8efcff */
[----:B----4-:R-:W-:Y:S01]  /*01c0*/  IMAD R61, R61, UR5, R64 ;  /* 0x000000053d3d7c24 */ /* 0x010fe2000f8e0240 */
[----:B------:R-:W-:Y:S02]  /*01d0*/  LOP3.LUT R64, R64, 0x1f, RZ, 0xc0, !PT ;  /* 0x0000001f40407812 */ /* 0x000fe400078ec0ff */
[----:B--2---:R-:W-:Y:S02]  /*01e0*/  @P0 R2UR UR6, R4 ;  /* 0x00000000040602ca */ /* 0x004fe400000e0000 */
[----:B------:R-:W-:Y:S02]  /*01f0*/  @P0 R2UR UR7, R5 ;  /* 0x00000000050702ca */ /* 0x000fe400000e0000 */
[----:B0-----:R-:W-:-:S05]  /*0200*/  @P0 IADD3 R2, P1, PT, R6, R11, RZ ;  /* 0x0000000b06020210 */ /* 0x001fca0007f3e0ff */
[----:B------:R-:W-:-:S04]  /*0210*/  @P0 IMAD.X R9, RZ, RZ, R7, P1 ;  /* 0x000000ffff090224 */ /* 0x000fc800008e0607 */
[----:B------:R-:W-:Y:S01]  /*0220*/  UIADD3 UR14, UPT, UPT, UR6, -0x61c88647, URZ ;  /* 0x9e3779b9060e7890 */ /* 0x000fe2000fffe0ff */
[--C-:B------:R-:W-:Y:S01]  /*0230*/  SHF.R.U64 R60, R2, 0x2, R9.reuse ;  /* 0x00000002023c7819 */ /* 0x100fe20000001209 */
[----:B------:R-:W-:Y:S01]  /*0240*/  UIADD3 UR15, UPT, UPT, UR7, -0x4498517b, URZ ;  /* 0xbb67ae85070f7890 */ /* 0x000fe2000fffe0ff */
[----:B------:R-:W-:Y:S01]  /*0250*/  SHF.R.U32.HI R7, RZ, 0x2, R9 ;  /* 0x00000002ff077819 */ /* 0x000fe20000011609 */
[----:B------:R-:W-:Y:S02]  /*0260*/  UIADD3 UR16, UPT, UPT, UR6, 0x3c6ef372, URZ ;  /* 0x3c6ef37206107890 */ /* 0x000fe4000fffe0ff */
[----:B------:R-:W-:Y:S02]  /*0270*/  UIADD3 UR17, UPT, UPT, UR7, 0x76cf5d0a, URZ ;  /* 0x76cf5d0a07117890 */ /* 0x000fe4000fffe0ff */
[----:B------:R-:W-:Y:S02]  /*0280*/  UIADD3 UR18, UPT, UPT, UR6, -0x255992d5, URZ ;  /* 0xdaa66d2b06127890 */ /* 0x000fe4000fffe0ff */
[----:B------:R-:W-:-:S02]  /*0290*/  UIADD3 UR19, UPT, UPT, UR7, 0x32370b8f, URZ ;  /* 0x32370b8f07137890 */ /* 0x000fc4000fffe0ff */
[----:B------:R-:W-:Y:S02]  /*02a0*/  UIADD3 UR20, UPT, UPT, UR6, 0x78dde6e4, URZ ;  /* 0x78dde6e406147890 */ /* 0x000fe4000fffe0ff */
        /* <DEDUP_REMOVED lines=26> */
.L_x_8241:
[----:B------:R-:W-:Y:S05]  /*0450*/  BSYNC.RECONVERGENT B1 ;  /* 0x0000000000017941 */ /* 0x000fea0003800200 */
.L_x_8240:
        /* <DEDUP_REMOVED lines=10> */
.L_x_8239:
        /* <DEDUP_REMOVED lines=20> */
.L_x_8242:
[----:B------:R-:W-:Y:S05]  /*0640*/  BSYNC.RECONVERGENT B0 ;  /* 0x0000000000007941 */ /* 0x000fea0003800200 */
.L_x_8238:
        /* <DEDUP_REMOVED lines=9> */
[----:B------:R-:W3:Y:S02]  /*06e0*/  LDCU UR32, c[0x0][0x388] ;  /* 0x00007100ff2077ac */ /* 0x000ee40008000800 */
[----:B0-2---:R-:W-:Y:S01]  /*06f0*/  IMAD R9, R60, -0x2daee0ad, RZ ;  /* 0xd2511f533c097824 */ /* 0x005fe200078e02ff */
[----:B------:R-:W-:Y:S01]  /*0700*/  LOP3.LUT R3, R3, UR7, RZ, 0x3c, !PT ;  /* 0x0000000703037c12 */ /* 0x000fe2000f8e3cff */
[C---:B------:R-:W-:Y:S01]  /*0710*/  IMAD.HI.U32 R6, R0.reuse, -0x2daee0ad, RZ ;  /* 0xd2511f5300067827 */ /* 0x040fe200078e00ff */
[----:B------:R-:W0:Y:S03]  /*0720*/  LDCU.U8 UR12, c[0x0][0x410] ;  /* 0x00008200ff0c77ac */ /* 0x000e260008000000 */
[----:B------:R-:W-:Y:S01]  /*0730*/  IMAD R5, R61, -0x326172a9, RZ ;  /* 0xcd9e8d573d057824 */ /* 0x000fe200078e02ff */
[----:B------:R-:W-:Y:S01]  /*0740*/  LOP3.LUT R6, R9, UR15, R6, 0x96, !PT ;  /* 0x0000000f09067c12 */ /* 0x000fe2000f8e9606 */
[----:B------:R-:W-:Y:S01]  /*0750*/  IMAD.HI.U32 R4, R3, -0x326172a9, RZ ;  /* 0xcd9e8d5703047827 */ /* 0x000fe200078e00ff */
[----:B------:R-:W2:Y:S03]  /*0760*/  LDCU UR13, c[0x0][0x448] ;  /* 0x00008900ff0d77ac */ /* 0x000ea60008000800 */
[----:B------:R-:W-:Y:S01]  /*0770*/  IMAD R8, R0, -0x2daee0ad, RZ ;  /* 0xd2511f5300087824 */ /* 0x000fe200078e02ff */
[----:B------:R-:W-:Y:S01]  /*0780*/  LOP3.LUT R4, R5, UR14, R4, 0x96, !PT ;  /* 0x0000000e05047c12 */ /* 0x000fe2000f8e9604 */
[----:B------:R-:W-:Y:S01]  /*0790*/  IMAD R3, R3, -0x326172a9, RZ ;  /* 0xcd9e8d5703037824 */ /* 0x000fe200078e02ff */
[----:B-1----:R-:W-:Y:S01]  /*07a0*/  UISETP.NE.U32.AND UP0, UPT, UR4, URZ, UPT ;  /* 0x000000ff0400728c */ /* 0x002fe2000bf05070 */
[----:B------:R-:W-:Y:S01]  /*07b0*/  IMAD.HI.U32 R0, R6, -0x326172a9, RZ ;  /* 0xcd9e8d5706007827 */ /* 0x000fe200078e00ff */
[----:B------:R-:W1:Y:S03]  /*07c0*/  LDCU.64 UR10, c[0x0][0x3a0] ;  /* 0x00007400ff0a77ac */ /* 0x000e660008000a00 */
[----:B------:R-:W-:Y:S01]  /*07d0*/  IMAD.HI.U32 R5, R4, -0x2daee0ad, RZ ;  /* 0xd2511f5304057827 */ /* 0x000fe200078e00ff */
[----:B------:R-:W-:Y:S01]  /*07e0*/  LOP3.LUT R0, R3, UR16, R0, 0x96, !PT ;  /* 0x0000001003007c12 */ /* 0x000fe2000f8e9600 */
[----:B------:R-:W-:-:S02]  /*07f0*/  UISETP.NE.AND.EX UP0, UPT, UR5, URZ, UPT, UP0 ;  /* 0x000000ff0500728c */ /* 0x000fc4000bf05300 */
        /* <DEDUP_REMOVED lines=46> */
.L_x_8416:
        /* <DEDUP_REMOVED lines=39> */
.L_x_20125:
[----:B------:R-:W-:Y:S05]  /*0d50*/  BRX R68 -0xd60                                     (*"BRANCH_TARGETS .L_x_20126,.L_x_20127,.L_x_20128"*) ;  /* 0xfffffff044a87949 */ /* 0x000fea000383ffff */
.L_x_20128:
[----:B------:R-:W-:Y:S01]  /*0d60*/  VIADD R72, R2, 0x1 ;  /* 0x0000000102487836 */ /* 0x000fe20000000000 */
[----:B------:R-:W-:Y:S01]  /*0d70*/  MOV R68, R4 ;  /* 0x0000000400447202 */ /* 0x000fe20000000f00 */
[----:B------:R-:W-:Y:S01]  /*0d80*/  IMAD.MOV.U32 R73, RZ, RZ, R0 ;  /* 0x000000ffff497224 */ /* 0x000fe200078e0000 */
[----:B------:R-:W-:Y:S06]  /*0d90*/  BRA `(.L_x_8248) ;  /* 0x0000000000f07947 */ /* 0x000fec0003800000 */
.L_x_20126:
[----:B------:R-:W-:Y:S01]  /*0da0*/  IMAD.MOV.U32 R68, RZ, RZ, R4 ;  /* 0x000000ffff447224 */ /* 0x000fe200078e0004 */
[----:B------:R-:W-:Y:S01]  /*0db0*/  MOV R72, 0x3 ;  /* 0x0000000300487802 */ /* 0x000fe20000000f00 */
[----:B------:R-:W-:Y:S01]  /*0dc0*/  IMAD.MOV.U32 R73, RZ, RZ, R5 ;  /* 0x000000ffff497224 */ /* 0x000fe200078e0005 */
[----:B------:R-:W-:Y:S06]  /*0dd0*/  BRA `(.L_x_8248) ;  /* 0x0000000000e07947 */ /* 0x000fec0003800000 */
.L_x_20127:
        /* <DEDUP_REMOVED lines=13> */
.L_x_8250:
[----:B------:R-:W-:Y:S05]  /*0eb0*/  BSYNC.RECONVERGENT B3 ;  /* 0x0000000000037941 */ /* 0x000fea0003800200 */
.L_x_8249:
        /* <DEDUP_REMOVED lines=42> */
.L_x_8248:
[----:B------:R-:W-:Y:S05]  /*1160*/  BSYNC.RECONVERGENT B2 ;  /* 0x0000000000027941 */ /* 0x000fea0003800200 */
.L_x_8247:
        /* <DEDUP_REMOVED lines=12> */
[----:B-1----:R-:W-:Y:S02]  /*1230*/  FSETP.GTU.FTZ.AND P0, PT, R2, R67, PT ;  /* 0x000000430200720b */ /* 0x002fe40003f1c000 */
[----:B------:R-:W-:Y:S02]  /*1240*/  MOV R2, R6 ;  /* 0x0000000600027202 */ /* 0x000fe40000000f00 */
        /* <DEDUP_REMOVED lines=13> */
.L_x_8253:
        /* <DEDUP_REMOVED lines=13> */
.L_x_8255:
[----:B------:R-:W-:Y:S05]  /*13f0*/  BSYNC.RECONVERGENT B3 ;  /* 0x0000000000037941 */ /* 0x000fea0003800200 */
.L_x_8254:
        /* <DEDUP_REMOVED lines=41> */
[----:B------:R-:W-:Y:S02]  /*1690*/  HFMA2 R74, -RZ, RZ, 0, 0 ;  /* 0x00000000ff4a7431 */ /* 0x000fe400000001ff */
[----:B------:R-:W-:-:S07]  /*16a0*/  IMAD.MOV.U32 R68, RZ, RZ, R72 ;  /* 0x000000ffff447224 */ /* 0x000fce00078e0048 */
.L_x_8252:
[----:B------:R-:W-:Y:S05]  /*16b0*/  BSYNC.RECONVERGENT B2 ;  /* 0x0000000000027941 */ /* 0x000fea0003800200 */
.L_x_8251:
        /* <DEDUP_REMOVED lines=22> */
.L_x_8258:
        /* <DEDUP_REMOVED lines=13> */
.L_x_8260:
[----:B------:R-:W-:Y:S05]  /*18f0*/  BSYNC.RECONVERGENT B3 ;  /* 0x0000000000037941 */ /* 0x000fea0003800200 */
.L_x_8259:
        /* <DEDUP_REMOVED lines=43> */
.L_x_8257:
[----:B------:R-:W-:Y:S05]  /*1bb0*/  BSYNC.RECONVERGENT B2 ;  /* 0x0000000000027941 */ /* 0x000fea0003800200 */
.L_x_8256:
        /* <DEDUP_REMOVED lines=9> */
[----:B------:R-:W-:Y:S02]  /*1c50*/  PRMT R2, R53, 0x7632, R2 ;  /* 0x0000763235027816 */ /* 0x000fe40000000002 */
        /* <DEDUP_REMOVED lines=13> */
.L_x_8263:
        /* <DEDUP_REMOVED lines=13> */
.L_x_8265:
[----:B------:R-:W-:Y:S05]  /*1e00*/  BSYNC.RECONVERGENT B3 ;  /* 0x0000000000037941 */ /* 0x000fea0003800200 */
.L_x_8264:
        /* <DEDUP_REMOVED lines=43> */
.L_x_8262:
[----:B------:R-:W-:Y:S05]  /*20c0*/  BSYNC.RECONVERGENT B2 ;  /* 0x0000000000027941 */ /* 0x000fea0003800200 */
.L_x_8261:
        /* <DEDUP_REMOVED lines=22> */
.L_x_8268:
        /* <DEDUP_REMOVED lines=13> */
.L_x_8270:
[----:B------:R-:W-:Y:S05]  /*2300*/  BSYNC.RECONVERGENT B3 ;  /* 0x0000000000037941 */ /* 0x000fea0003800200 */
.L_x_8269:
        /* <DEDUP_REMOVED lines=39> */
[----:B------:R-:W-:-:S03]  /*2580*/  MOV R6, R74 ;  /* 0x0000004a00067202 */ /* 0x000fc60000000f00 */
[----:B------:R-:W-:Y:S01]  /*2590*/  IMAD.MOV.U32 R68, RZ, RZ, R52 ;  /* 0x000000ffff447224 */ /* 0x000fe200078e0034 */
[----:B------:R-:W-:Y:S01]  /*25a0*/  LOP3.LUT R5, R72, UR31, R53, 0x96, !PT ;  /* 0x0000001f48057c12 */ /* 0x000fe2000f8e9635 */
[----:B------:R-:W-:-:S07]  /*25b0*/  HFMA2 R72, -RZ, RZ, 0, 0 ;  /* 0x00000000ff487431 */ /* 0x000fce00000001ff */
.L_x_8267:
[----:B------:R-:W-:Y:S05]  /*25c0*/  BSYNC.RECONVERGENT B2 ;  /* 0x0000000000027941 */ /* 0x000fea0003800200 */
.L_x_8266:
        /* <DEDUP_REMOVED lines=23> */
.L_x_8273:
        /* <DEDUP_REMOVED lines=13> */
.L_x_8275:
[----:B------:R-:W-:Y:S05]  /*2810*/  BSYNC.RECONVERGENT B3 ;  /* 0x0000000000037941 */ /* 0x000fea0003800200 */
.L_x_8274:
        /* <DEDUP_REMOVED lines=38> */
[----:B------:R-:W-:Y:S01]  /*2a80*/  LOP3.LUT R0, R52, UR30, R75, 0x96, !PT ;  /* 0x0000001e34007c12 */ /* 0x000fe2000f8e964b */
[----:B------:R-:W-:Y:S01]  /*2a90*/  IMAD.WIDE.U32 R52, R53, -0x2daee0ad, RZ ;  /* 0xd2511f5335347825 */ /* 0x000fe200078e00ff */
[----:B------:R-:W-:-:S03]  /*2aa0*/  MOV R6, R74 ;  /* 0x0000004a00067202 */ /* 0x000fc60000000f00 */
[----:B------:R-:W-:Y:S01]  /*2ab0*/  IMAD.MOV.U32 R68, RZ, RZ, R52 ;  /* 0x000000ffff447224 */ /* 0x000fe200078e0034 */
[----:B------:R-:W-:-:S07]  /*2ac0*/  LOP3.LUT R5, R72, UR31, R53, 0x96, !PT ;  /* 0x0000001f48057c12 */ /* 0x000fce000f8e9635 */
.L_x_8272:
[----:B------:R-:W-:Y:S05]  /*2ad0*/  BSYNC.RECONVERGENT B2 ;  /* 0x0000000000027941 */ /* 0x000fea0003800200 */
.L_x_8271:
        /* <DEDUP_REMOVED lines=22> */
.L_x_8278:
        /* <DEDUP_REMOVED lines=13> */
.L_x_8280:
[----:B------:R-:W-:Y:S05]  /*2d10*/  BSYNC.RECONVERGENT B3 ;  /* 0x0000000000037941 */ /* 0x000fea0003800200 */
.L_x_8279:
        /* <DEDUP_REMOVED lines=43> */
.L_x_8277:
[----:B------:R-:W-:Y:S05]  /*2fd0*/  BSYNC.RECONVERGENT B2 ;  /* 0x0000000000027941 */ /* 0x000fea0003800200 */
.L_x_8276:
[----:B------:R-:W-:Y:S01]  /*2fe0*/  I2FP.F32.U32 R53, R2 ;  /* 0x0000000200357245 */ /* 0x000fe20000201000 */
[----:B------:R-:W-:Y:S01]  /*2ff0*/  IMAD.U32 R71, R55, 0x10000, RZ ;  /* 0x0001000037477824 */ /* 0x000fe200078e00ff */
[----:B------:R-:W-:Y:S01]  /*3000*/  ISETP.NE.AND P6, PT, R54, 0x1, PT ;  /* 0x000000013600780c */ /* 0x000fe20003fc5270 */
[----:B------:R-:W-:Y:S02]  /*3010*/  BSSY.RECONVERGENT B2, `(.L_x_8281) ;  /* 0x000004f000027945 */ /* 0x000fe40003800200 */
[----:B------:R-:W-:Y:S01]  /*3020*/  FFMA.FTZ R2, R53, R70, 1.1641532182693481445e-10 ;  /* 0x2f00000035027423 */ /* 0x000fe20000010046 */
[----:B------:R-:W-:Y:S01]  /*3030*/  FMUL.FTZ R52, R71, R66 ;  /* 0x0000004247347220 */ /* 0x000fe20000410000 */
[----:B------:R-:W-:-:S03]  /*3040*/  PRMT R71, R55, 0x7632, R71 ;  /* 0x0000763237477816 */ /* 0x000fc60000000047 */
[----:B------:R-:W-:Y:S01]  /*3050*/  FMUL.FTZ R52, R52, R69 ;  /* 0x0000004534347220 */ /* 0x000fe20000410000 */
[----:B------:R-:W-:Y:S01]  /*3060*/  FSETP.GTU.FTZ.AND P5, PT, R2, R67, PT ;  /* 0x000000430200720b */ /* 0x000fe20003fbc000 */
[----:B------:R-:W-:-:S03]  /*3070*/  IMAD.MOV.U32 R2, RZ, RZ, 0x2 ;  /* 0x00000002ff027424 */ /* 0x000fc600078e00ff */
        /* <DEDUP_REMOVED lines=13> */
.L_x_8283:
        /* <DEDUP_REMOVED lines=15> */
.L_x_8285:
[----:B------:R-:W-:Y:S05]  /*3240*/  BSYNC.RECONVERGENT B3 ;  /* 0x0000000000037941 */ /* 0x000fea0003800200 */
.L_x_8284:
        /* <DEDUP_REMOVED lines=43> */
.L_x_8282:
[----:B------:R-:W-:Y:S05]  /*3500*/  BSYNC.RECONVERGENT B2 ;  /* 0x0000000000027941 */ /* 0x000fea0003800200 */
.L_x_8281:
        /* <DEDUP_REMOVED lines=10> */
.L_x_8246:
        /* <DEDUP_REMOVED lines=16> */
.L_x_8289:
        /* <DEDUP_REMOVED lines=13> */
.L_x_8291:
[----:B------:R-:W-:Y:S05]  /*3780*/  BSYNC.RECONVERGENT B3 ;  /* 0x0000000000037941 */ /* 0x000fea0003800200 */
.L_x_8290:
        /* <DEDUP_REMOVED lines=41> */
[----:B------:R-:W-:-:S07]  /*3a20*/  IMAD.MOV.U32 R8, RZ, RZ, R4 ;  /* 0x000000ffff087224 */ /* 0x000fce00078e0004 */
.L_x_8288:
[----:B------:R-:W-:Y:S05]  /*3a30*/  BSYNC.RECONVERGENT B2 ;  /* 0x0000000000027941 */ /* 0x000fea0003800200 */
.L_x_8287:
[----:B------:R-:W0:Y:S01]  /*3a40*/  LDC R59, c[0x0][0x404] ;  /* 0x00010100ff3b7b82 */ /* 0x000e220000000800 */
[----:B------:R-:W-:Y:S01]  /*3a50*/  HFMA2 R72, -RZ, RZ, 0.1171875, 0 ;  /* 0x2f800000ff487431 */ /* 0x000fe200000001ff */
[----:B------:R-:W-:Y:S01]  /*3a60*/  ISETP.NE.AND P0, PT, R11, 0x1, PT ;  /* 0x000000010b00780c */ /* 0x000fe20003f05270 */
[----:B------:R-:W-:Y:S01]  /*3a70*/  BSSY.RECONVERGENT B2, `(.L_x_8292) ;  /* 0x000004e000027945 */ /* 0x000fe20003800200 */
[----:B------:R-:W-:Y:S01]  /*3a80*/  I2FP.F32.U32 R9, R8 ;  /* 0x0000000800097245 */ /* 0x000fe20000201000 */
[----:B------:R-:W-:-:S03]  /*3a90*/  IMAD.MOV.U32 R8, RZ, RZ, 0x2 ;  /* 0x00000002ff087424 */ /* 0x000fc600078e00ff */
[----:B------:R-:W1:Y:S01]  /*3aa0*/  LDC R10, c[0x0][0x408] ;  /* 0x00010200ff0a7b82 */ /* 0x000e620000000800 */
[----:B------:R-:W-:Y:S01]  /*3ab0*/  FFMA.FTZ R2, R9, R72, 1.1641532182693481445e-10 ;  /* 0x2f00000009027423 */ /* 0x000fe20000010048 */
[C---:B-----5:R-:W-:Y:S01]  /*3ac0*/  IMAD.U32 R9, R52.reuse, 0x10000, RZ ;  /* 0x0001000034097824 */ /* 0x060fe200078e00ff */
[----:B------:R-:W-:-:S03]  /*3ad0*/  PRMT R52, R52, 0x7632, R52 ;  /* 0x0000763234347816 */ /* 0x000fc60000000034 */
[----:B------:R-:W-:Y:S01]  /*3ae0*/  FMUL.FTZ R9, R9, R66 ;  /* 0x0000004209097220 */ /* 0x000fe20000410000 */
[----:B0-----:R-:W-:Y:S02]  /*3af0*/  FSETP.LE.FTZ.AND P1, PT, R2, R59, PT ;  /* 0x0000003b0200720b */ /* 0x001fe40003f33000 */
[----:B------:R-:W-:Y:S02]  /*3b00*/  MOV R2, R6 ;  /* 0x0000000600027202 */ /* 0x000fe40000000f00 */
[----:B------:R-:W-:Y:S01]  /*3b10*/  P2R R4, PR, RZ, 0x2 ;  /* 0x00000002ff047803 */ /* 0x000fe20000000000 */
[----:B-1----:R-:W-:Y:S01]  /*3b20*/  FMUL.FTZ R73, R9, R10 ;  /* 0x0000000a09497220 */ /* 0x002fe20000410000 */
        /* <DEDUP_REMOVED lines=9> */
.L_x_8294:
        /* <DEDUP_REMOVED lines=13> */
.L_x_8296:
[----:B------:R-:W-:Y:S05]  /*3c90*/  BSYNC.RECONVERGENT B3 ;  /* 0x0000000000037941 */ /* 0x000fea0003800200 */
.L_x_8295:
        /* <DEDUP_REMOVED lines=43> */
.L_x_8293:
[----:B------:R-:W-:Y:S05]  /*3f50*/  BSYNC.RECONVERGENT B2 ;  /* 0x0000000000027941 */ /* 0x000fea0003800200 */
.L_x_8292:
[----:B------:R-:W-:Y:S01]  /*3f60*/  ISETP.NE.AND P1, PT, R8, 0x1, PT ;  /* 0x000000010800780c */ /* 0x000fe20003f25270 */
[----:B------:R-:W-:Y:S01]  /*3f70*/  BSSY.RECONVERGENT B2, `(.L_x_8297) ;  /* 0x000004b000027945 */ /* 0x000fe20003800200 */
[----:B------:R-:W-:Y:S01]  /*3f80*/  I2FP.F32.U32 R9, R2 ;  /* 0x0000000200097245 */ /* 0x000fe20000201000 */
[----:B------:R-:W-:-:S04]  /*3f90*/  IMAD.MOV.U32 R11, RZ, RZ, 0x2 ;  /* 0x00000002ff0b7424 */ /* 0x000fc800078e00ff */
[----:B------:R-:W-:Y:S01]  /*3fa0*/  FFMA.FTZ R2, R9, R72, 1.1641532182693481445e-10 ;  /* 0x2f00000009027423 */ /* 0x000fe20000010048 */
[----:B------:R-:W-:-:S04]  /*3fb0*/  IMAD.U32 R9, R52, 0x10000, RZ ;  /* 0x0001000034097824 */ /* 0x000fc800078e00ff */
[----:B------:R-:W-:Y:S01]  /*3fc0*/  FMUL.FTZ R9, R9, R66 ;  /* 0x0000004209097220 */ /* 0x000fe20000410000 */
[----:B------:R-:W-:Y:S02]  /*3fd0*/  FSETP.LE.FTZ.AND P0, PT, R2, R59, PT ;  /* 0x0000003b0200720b */ /* 0x000fe40003f13000 */
        /* <DEDUP_REMOVED lines=11> */
.L_x_8299:
        /* <DEDUP_REMOVED lines=13> */
.L_x_8301:
[----:B------:R-:W-:Y:S05]  /*4160*/  BSYNC.RECONVERGENT B3 ;  /* 0x0000000000037941 */ /* 0x000fea0003800200 */
.L_x_8300:
        /* <DEDUP_REMOVED lines=43> */
.L_x_8298:
[----:B------:R-:W-:Y:S05]  /*4420*/  BSYNC.RECONVERGENT B2 ;  /* 0x0000000000027941 */ /* 0x000fea0003800200 */
.L_x_8297:
        /* <DEDUP_REMOVED lines=8> */
[----:B------:R-:W-:Y:S01]  /*44b0*/  PRMT R2, R53, 0x7632, R2 ;  /* 0x0000763235027816 */ /* 0x000fe20000000002 */
        /* <DEDUP_REMOVED lines=11> */
.L_x_8304:
        /* <DEDUP_REMOVED lines=13> */
.L_x_8306:
[----:B------:R-:W-:Y:S05]  /*4640*/  BSYNC.RECONVERGENT B3 ;  /* 0x0000000000037941 */ /* 0x000fea0003800200 */
.L_x_8305:
        /* <DEDUP_REMOVED lines=43> */
.L_x_8303:
[----:B------:R-:W-:Y:S05]  /*4900*/  BSYNC.RECONVERGENT B2 ;  /* 0x0000000000027941 */ /* 0x000fea0003800200 */
.L_x_8302:
[----:B------:R-:W-:Y:S01]  /*4910*/  ISETP.NE.AND P3, PT, R52, 0x1, PT ;  /* 0x000000013400780c */ /* 0x000fe20003f65270 */
[----:B------:R-:W-:Y:S01]  /*4920*/  BSSY.RECONVERGENT B2, `(.L_x_8307) ;  /* 0x000004b000027945 */ /* 0x000fe20003800200 */
[----:B------:R-:W-:-:S05]  /*4930*/  I2FP.F32.U32 R9, R9 ;  /* 0x0000000900097245 */ /* 0x000fca0000201000 */
[----:B------:R-:W-:Y:S01]  /*4940*/  FFMA.FTZ R8, R9, R72, 1.1641532182693481445e-10 ;  /* 0x2f00000009087423 */ /* 0x000fe20000010048 */
[----:B------:R-:W-:Y:S01]  /*4950*/  IMAD.U32 R9, R2, 0x10000, RZ ;  /* 0x0001000002097824 */ /* 0x000fe200078e00ff */
[----:B------:R-:W-:-:S03]  /*4960*/  MOV R2, R6 ;  /* 0x0000000600027202 */ /* 0x000fc60000000f00 */
[----:B------:R-:W-:Y:S01]  /*4970*/  FMUL.FTZ R9, R9, R66 ;  /* 0x0000004209097220 */ /* 0x000fe20000410000 */
[----:B------:R-:W-:Y:S01]  /*4980*/  FSETP.LE.FTZ.AND P2, PT, R8, R59, PT ;  /* 0x0000003b0800720b */ /* 0x000fe20003f53000 */
[----:B------:R-:W-:Y:S02]  /*4990*/  IMAD.MOV.U32 R8, RZ, RZ, 0x2 ;  /* 0x00000002ff087424 */ /* 0x000fe400078e00ff */
        /* <DEDUP_REMOVED lines=10> */
.L_x_8309:
        /* <DEDUP_REMOVED lines=13> */
.L_x_8311:
[----:B------:R-:W-:Y:S05]  /*4b10*/  BSYNC.RECONVERGENT B3 ;  /* 0x0000000000037941 */ /* 0x000fea0003800200 */
.L_x_8310:
        /* <DEDUP_REMOVED lines=43> */
.L_x_8308:
[----:B------:R-:W-:Y:S05]  /*4dd0*/  BSYNC.RECONVERGENT B2 ;  /* 0x0000000000027941 */ /* 0x000fea0003800200 */
.L_x_8307:
[----:B------:R-:W-:Y:S01]  /*4de0*/  ISETP.NE.AND P4, PT, R8, 0x1, PT ;  /* 0x000000010800780c */ /* 0x000fe20003f85270 */
[----:B------:R-:W-:Y:S01]  /*4df0*/  BSSY.RECONVERGENT B2, `(.L_x_8312) ;  /* 0x000004c000027945 */ /* 0x000fe20003800200 */
[----:B------:R-:W-:Y:S01]  /*4e00*/  I2FP.F32.U32 R9, R2 ;  /* 0x0000000200097245 */ /* 0x000fe20000201000 */
[----:B------:R-:W-:-:S04]  /*4e10*/  IMAD.MOV.U32 R52, RZ, RZ, 0x2 ;  /* 0x00000002ff347424 */ /* 0x000fc800078e00ff */
[----:B------:R-:W-:Y:S01]  /*4e20*/  FFMA.FTZ R2, R9, R72, 1.1641532182693481445e-10 ;  /* 0x2f00000009027423 */ /* 0x000fe20000010048 */
[C---:B------:R-:W-:Y:S01]  /*4e30*/  IMAD.U32 R9, R54.reuse, 0x10000, RZ ;  /* 0x0001000036097824 */ /* 0x040fe200078e00ff */
[----:B------:R-:W-:-:S03]  /*4e40*/  PRMT R54, R54, 0x7632, R54 ;  /* 0x0000763236367816 */ /* 0x000fc60000000036 */
        /* <DEDUP_REMOVED lines=13> */
.L_x_8314:
        /* <DEDUP_REMOVED lines=13> */
.L_x_8316:
[----:B------:R-:W-:Y:S05]  /*4ff0*/  BSYNC.RECONVERGENT B3 ;  /* 0x0000000000037941 */ /* 0x000fea0003800200 */
.L_x_8315:
        /* <DEDUP_REMOVED lines=43> */
.L_x_8313:
[----:B------:R-:W-:Y:S05]  /*52b0*/  BSYNC.RECONVERGENT B2 ;  /* 0x0000000000027941 */ /* 0x000fea0003800200 */
.L_x_8312:
        /* <DEDUP_REMOVED lines=8> */
[----:B------:R-:W-:Y:S02]  /*5340*/  FSETP.LE.FTZ.AND P4, PT, R2, R59, PT ;  /* 0x0000003b0200720b */ /* 0x000fe40003f93000 */
        /* <DEDUP_REMOVED lines=10> */
.L_x_8319:
        /* <DEDUP_REMOVED lines=13> */
.L_x_8321:
[----:B------:R-:W-:Y:S05]  /*54c0*/  BSYNC.RECONVERGENT B3 ;  /* 0x0000000000037941 */ /* 0x000fea0003800200 */
.L_x_8320:
        /* <DEDUP_REMOVED lines=43> */
.L_x_8318:
[----:B------:R-:W-:Y:S05]  /*5780*/  BSYNC.RECONVERGENT B2 ;  /* 0x0000000000027941 */ /* 0x000fea0003800200 */
.L_x_8317:
[----:B------:R-:W-:Y:S01]  /*5790*/  ISETP.NE.AND P6, PT, R54, 0x1, PT ;  /* 0x000000013600780c */ /* 0x000fe20003fc5270 */
[C---:B------:R-:W-:Y:S01]  /*57a0*/  IMAD.U32 R53, R55.reuse, 0x10000, RZ ;  /* 0x0001000037357824 */ /* 0x040fe200078e00ff */
[----:B------:R-:W-:Y:S01]  /*57b0*/  I2FP.F32.U32 R9, R2 ;  /* 0x0000000200097245 */ /* 0x000fe20000201000 */
[----:B------:R-:W-:Y:S01]  /*57c0*/  BSSY.RECONVERGENT B2, `(.L_x_8322) ;  /* 0x000004c000027945 */ /* 0x000fe20003800200 */
[----:B------:R-:W-:Y:S01]  /*57d0*/  PRMT R74, R55, 0x7632, R74 ;  /* 0x00007632374a7816 */ /* 0x000fe2000000004a */
[----:B------:R-:W-:Y:S01]  /*57e0*/  FMUL.FTZ R53, R53, R66 ;  /* 0x0000004235357220 */ /* 0x000fe20000410000 */
[----:B------:R-:W-:Y:S02]  /*57f0*/  IMAD.MOV.U32 R2, RZ, RZ, 0x2 ;  /* 0x00000002ff027424 */ /* 0x000fe400078e00ff */
[----:B------:R-:W-:Y:S01]  /*5800*/  FFMA.FTZ R8, R9, R72, 1.1641532182693481445e-10 ;  /* 0x2f00000009087423 */ /* 0x000fe20000010048 */
[----:B------:R-:W-:Y:S01]  /*5810*/  MOV R9, R6 ;  /* 0x0000000600097202 */ /* 0x000fe20000000f00 */
[----:B------:R-:W-:-:S03]  /*5820*/  FMUL.FTZ R58, R53, R10 ;  /* 0x0000000a353a7220 */ /* 0x000fc60000410000 */
[----:B------:R-:W-:Y:S01]  /*5830*/  FSETP.LE.FTZ.AND P5, PT, R8, R59, PT ;  /* 0x0000003b0800720b */ /* 0x000fe20003fb3000 */
        /* <DEDUP_REMOVED lines=9> */
.L_x_8324:
        /* <DEDUP_REMOVED lines=15> */
.L_x_8326:
[----:B------:R-:W-:Y:S05]  /*59c0*/  BSYNC.RECONVERGENT B3 ;  /* 0x0000000000037941 */ /* 0x000fea0003800200 */
.L_x_8325:
        /* <DEDUP_REMOVED lines=43> */
.L_x_8323:
[----:B------:R-:W-:Y:S05]  /*5c80*/  BSYNC.RECONVERGENT B2 ;  /* 0x0000000000027941 */ /* 0x000fea0003800200 */
.L_x_8322:
        /* <DEDUP_REMOVED lines=16> */
.L_x_8286:
        /* <DEDUP_REMOVED lines=16> */
[C---:B------:R-:W-:Y:S01]  /*5e90*/  IADD3 R67, PT, PT, R65.reuse, 0x20, RZ ;  /* 0x0000002041437810 */ /* 0x040fe20007ffe0ff */
[----:B------:R-:W-:Y:S01]  /*5ea0*/  IMAD.MOV.U32 R4, RZ, RZ, R68 ;  /* 0x000000ffff047224 */ /* 0x000fe200078e0044 */
[----:B------:R0:W-:Y:S01]  /*5eb0*/  STG.E.128 desc[UR8][R54.64], R8 ;  /* 0x0000000836007986 */ /* 0x0001e2000c101d08 */
[----:B-1----:R-:W-:-:S03]  /*5ec0*/  IMAD.WIDE.U32 R52, R65, 0x8, R52 ;  /* 0x0000000841347825 */ /* 0x002fc600078e0034 */
[----:B------:R0:W-:Y:S04]  /*5ed0*/  STG.E.128 desc[UR8][R54.64+0x10], R56 ;  /* 0x0000103836007986 */ /* 0x0001e8000c101d08 */
[----:B------:R0:W-:Y:S02]  /*5ee0*/  STG.E.64 desc[UR8][R52.64], R70 ;  /* 0x0000004634007986 */ /* 0x0001e4000c101b08 */
.L_x_8245:
[----:B------:R-:W-:Y:S05]  /*5ef0*/  BSYNC.RECONVERGENT B1 ;  /* 0x0000000000017941 */ /* 0x000fea0003800200 */
.L_x_8244:
[----:B------:R-:W-:Y:S01]  /*5f00*/  ISETP.GE.U32.AND P0, PT, R62, 0x40, PT ;  /* 0x000000403e00780c */ /* 0x000fe20003f06070 */
[----:B------:R-:W-:Y:S03]  /*5f10*/  BSSY.RECONVERGENT B1, `(.L_x_8327) ;  /* 0x000052d000017945 */ /* 0x000fe60003800200 */
[----:B0-----:R-:W-:-:S09]  /*5f20*/  P2R R52, PR, RZ, 0x1 ;  /* 0x00000001ff347803 */ /* 0x001fd20000000000 */
[----:B------:R-:W-:Y:S05]  /*5f30*/  @!P0 BRA `(.L_x_8328) ;  /* 0x0000005000a88947 */ /* 0x000fea0003800000 */
        /* <DEDUP_REMOVED lines=20> */
[----:B------:R-:W-:Y:S01]  /*6080*/  @!P0 MOV R68, R4 ;  /* 0x0000000400448202 */ /* 0x000fe20000000f00 */
[----:B------:R-:W-:Y:S01]  /*6090*/  @!P0 IMAD.MOV.U32 R73, RZ, RZ, R5 ;  /* 0x000000ffff498224 */ /* 0x000fe200078e0005 */
[----:B------:R-:W-:Y:S01]  /*60a0*/  @P0 MOV R73, R0 ;  /* 0x0000000000490202 */ /* 0x000fe20000000f00 */
[----:B------:R-:W-:Y:S02]  /*60b0*/  @P0 VIADD R72, R2, 0x1 ;  /* 0x0000000102480836 */ /* 0x000fe40000000000 */
[----:B------:R-:W-:Y:S01]  /*60c0*/  @P0 IMAD.MOV.U32 R68, RZ, RZ, R4 ;  /* 0x000000ffff440224 */ /* 0x000fe200078e0004 */
[----:B------:R-:W-:Y:S06]  /*60d0*/  BRA `(.L_x_8331) ;  /* 0x0000000000e07947 */ /* 0x000fec0003800000 */
.L_x_8332:
        /* <DEDUP_REMOVED lines=13> */
.L_x_8334:
[----:B------:R-:W-:Y:S05]  /*61b0*/  BSYNC.RECONVERGENT B3 ;  /* 0x0000000000037941 */ /* 0x000fea0003800200 */
.L_x_8333:
        /* <DEDUP_REMOVED lines=40> */
[----:B------:R-:W-:Y:S01]  /*6440*/  IMAD.MOV.U32 R72, RZ, RZ, RZ ;  /* 0x000000ffff487224 */ /* 0x000fe200078e00ff */
[----:B------:R-:W-:-:S07]  /*6450*/  LOP3.LUT R5, R70, UR31, R69, 0x96, !PT ;  /* 0x0000001f46057c12 */ /* 0x000fce000f8e9645 */
.L_x_8331:
[----:B------:R-:W-:Y:S05]  /*6460*/  BSYNC.RECONVERGENT B2 ;  /* 0x0000000000027941 */ /* 0x000fea0003800200 */
.L_x_8330:
        /* <DEDUP_REMOVED lines=10> */
[----:B------:R-:W-:-:S03]  /*6510*/  IMAD.MOV.U32 R74, RZ, RZ, 0x2 ;  /* 0x00000002ff4a7424 */ /* 0x000fc600078e00ff */
[----:B0-----:R-:W-:Y:S01]  /*6520*/  FMUL.FTZ R2, R2, R69 ;  /* 0x0000004502027220 */ /* 0x001fe20000410000 */
[----:B-1----:R-:W-:-:S04]  /*6530*/  FSETP.GTU.FTZ.AND P0, PT, R71, R70, PT ;  /* 0x000000464700720b */ /* 0x002fc80003f1c000 */
        /* <DEDUP_REMOVED lines=14> */
.L_x_8337:
        /* <DEDUP_REMOVED lines=13> */
.L_x_8339:
[----:B------:R-:W-:Y:S05]  /*66f0*/  BSYNC.RECONVERGENT B3 ;  /* 0x0000000000037941 */ /* 0x000fea0003800200 */
.L_x_8338:
        /* <DEDUP_REMOVED lines=43> */
.L_x_8336:
[----:B------:R-:W-:Y:S05]  /*69b0*/  BSYNC.RECONVERGENT B2 ;  /* 0x0000000000027941 */ /* 0x000fea0003800200 */
.L_x_8335:
        /* <DEDUP_REMOVED lines=22> */
.L_x_8342:
        /* <DEDUP_REMOVED lines=13> */
.L_x_8344:
[----:B------:R-:W-:Y:S05]  /*6bf0*/  BSYNC.RECONVERGENT B3 ;  /* 0x0000000000037941 */ /* 0x000fea0003800200 */
.L_x_8343:
        /* <DEDUP_REMOVED lines=43> */
.L_x_8341:
[----:B------:R-:W-:Y:S05]  /*6eb0*/  BSYNC.RECONVERGENT B2 ;  /* 0x0000000000027941 */ /* 0x000fea0003800200 */
.L_x_8340:
        /* <DEDUP_REMOVED lines=10> */
[----:B------:R-:W-:Y:S02]  /*6f60*/  PRMT R2, R49, 0x7632, R2 ;  /* 0x0000763231027816 */ /* 0x000fe40000000002 */
[----:B------:R-:W-:Y:S01]  /*6f70*/  PLOP3.LUT P1, PT, P1, PT, PT, 0x8, 0x80 ;  /* 0x000000000080781c */ /* 0x000fe20000f2e170 */
[----:B------:R-:W-:Y:S01]  /*6f80*/  FADD.FTZ R46, R46, R73 ;  /* 0x000000492e2e7221 */ /* 0x000fe20000010000 */
        /* <DEDUP_REMOVED lines=10> */
.L_x_8347:
        /* <DEDUP_REMOVED lines=13> */
.L_x_8349:
[----:B------:R-:W-:Y:S05]  /*7100*/  BSYNC.RECONVERGENT B3 ;  /* 0x0000000000037941 */ /* 0x000fea0003800200 */
.L_x_8348:
        /* <DEDUP_REMOVED lines=43> */
.L_x_8346:
[----:B------:R-:W-:Y:S05]  /*73c0*/  BSYNC.RECONVERGENT B2 ;  /* 0x0000000000027941 */ /* 0x000fea0003800200 */
.L_x_8345:
        /* <DEDUP_REMOVED lines=22> */
.L_x_8352:
        /* <DEDUP_REMOVED lines=13> */
.L_x_8354:
[----:B------:R-:W-:Y:S05]  /*7600*/  BSYNC.RECONVERGENT B3 ;  /* 0x0000000000037941 */ /* 0x000fea0003800200 */
.L_x_8353:
        /* <DEDUP_REMOVED lines=37> */
[----:B------:R-:W-:Y:S01]  /*7860*/  IMAD.MOV.U32 R74, RZ, RZ, RZ ;  /* 0x000000ffff4a7224 */ /* 0x000fe200078e00ff */
[----:B------:R-:W-:Y:S01]  /*7870*/  MOV R6, R48 ;  /* 0x0000003000067202 */ /* 0x000fe20000000f00 */
[----:B------:R-:W-:-:S04]  /*7880*/  IMAD.WIDE.U32 R48, R2, -0x2daee0ad, RZ ;  /* 0xd2511f5302307825 */ /* 0x000fc800078e00ff */
[----:B------:R-:W-:Y:S01]  /*7890*/  IMAD.MOV.U32 R2, RZ, RZ, R68 ;  /* 0x000000ffff027224 */ /* 0x000fe200078e0044 */
[----:B------:R-:W-:Y:S02]  /*78a0*/  LOP3.LUT R5, R72, UR31, R49, 0x96, !PT ;  /* 0x0000001f48057c12 */ /* 0x000fe4000f8e9631 */
[----:B------:R-:W-:-:S07]  /*78b0*/  MOV R68, R48 ;  /* 0x0000003000447202 */ /* 0x000fce0000000f00 */
.L_x_8351:
[----:B------:R-:W-:Y:S05]  /*78c0*/  BSYNC.RECONVERGENT B2 ;  /* 0x0000000000027941 */ /* 0x000fea0003800200 */
.L_x_8350:
        /* <DEDUP_REMOVED lines=23> */
.L_x_8357:
        /* <DEDUP_REMOVED lines=13> */
.L_x_8359:
[----:B------:R-:W-:Y:S05]  /*7b10*/  BSYNC.RECONVERGENT B3 ;  /* 0x0000000000037941 */ /* 0x000fea0003800200 */
.L_x_8358:
        /* <DEDUP_REMOVED lines=43> */
.L_x_8356:
[----:B------:R-:W-:Y:S05]  /*7dd0*/  BSYNC.RECONVERGENT B2 ;  /* 0x0000000000027941 */ /* 0x000fea0003800200 */
.L_x_8355:
        /* <DEDUP_REMOVED lines=22> */
.L_x_8362:
        /* <DEDUP_REMOVED lines=13> */
.L_x_8364:
[----:B------:R-:W-:Y:S05]  /*8010*/  BSYNC.RECONVERGENT B3 ;  /* 0x0000000000037941 */ /* 0x000fea0003800200 */
.L_x_8363:
        /* <DEDUP_REMOVED lines=43> */
.L_x_8361:
[----:B------:R-:W-:Y:S05]  /*82d0*/  BSYNC.RECONVERGENT B2 ;  /* 0x0000000000027941 */ /* 0x000fea0003800200 */
.L_x_8360:
        /* <DEDUP_REMOVED lines=23> */
.L_x_8367:
        /* <DEDUP_REMOVED lines=15> */
.L_x_8369:
[----:B------:R-:W-:Y:S05]  /*8540*/  BSYNC.RECONVERGENT B3 ;  /* 0x0000000000037941 */ /* 0x000fea0003800200 */
.L_x_8368:
        /* <DEDUP_REMOVED lines=42> */
[----:B------:R-:W-:-:S07]  /*87f0*/  MOV R68, R52 ;  /* 0x0000003400447202 */ /* 0x000fce0000000f00 */
.L_x_8366:
[----:B------:R-:W-:Y:S05]  /*8800*/  BSYNC.RECONVERGENT B2 ;  /* 0x0000000000027941 */ /* 0x000fea0003800200 */
.L_x_8365:
        /* <DEDUP_REMOVED lines=10> */
.L_x_8329:
        /* <DEDUP_REMOVED lines=16> */
.L_x_8373:
        /* <DEDUP_REMOVED lines=13> */
.L_x_8375:
[----:B------:R-:W-:Y:S05]  /*8a80*/  BSYNC.RECONVERGENT B3 ;  /* 0x0000000000037941 */ /* 0x000fea0003800200 */
.L_x_8374:
        /* <DEDUP_REMOVED lines=42> */
.L_x_8372:
[----:B------:R-:W-:Y:S05]  /*8d30*/  BSYNC.RECONVERGENT B2 ;  /* 0x0000000000027941 */ /* 0x000fea0003800200 */
.L_x_8371:
[----:B------:R-:W0:Y:S01]  /*8d40*/  LDC R69, c[0x0][0x404] ;  /* 0x00010100ff457b82 */ /* 0x000e220000000800 */
[----:B------:R-:W-:Y:S01]  /*8d50*/  HFMA2 R73, -RZ, RZ, 0.1171875, 0 ;  /* 0x2f800000ff497431 */ /* 0x000fe200000001ff */
[----:B------:R-:W-:Y:S01]  /*8d60*/  ISETP.NE.AND P0, PT, R46, 0x1, PT ;  /* 0x000000012e00780c */ /* 0x000fe20003f05270 */
[C---:B-----5:R-:W-:Y:S01]  /*8d70*/  IMAD.U32 R45, R48.reuse, 0x10000, RZ ;  /* 0x00010000302d7824 */ /* 0x060fe200078e00ff */
[----:B------:R-:W-:Y:S01]  /*8d80*/  I2FP.F32.U32 R2, R44 ;  /* 0x0000002c00027245 */ /* 0x000fe20000201000 */
[----:B------:R-:W-:Y:S01]  /*8d90*/  BSSY.RECONVERGENT B2, `(.L_x_8376) ;  /* 0x000004c000027945 */ /* 0x000fe20003800200 */
[----:B------:R-:W-:Y:S01]  /*8da0*/  PRMT R48, R48, 0x7632, R48 ;  /* 0x0000763230307816 */ /* 0x000fe20000000030 */
[----:B------:R-:W-:Y:S01]  /*8db0*/  FMUL.FTZ R74, R45, R66 ;  /* 0x000000422d4a7220 */ /* 0x000fe20000410000 */
[----:B------:R-:W1:Y:S01]  /*8dc0*/  LDC R55, c[0x0][0x408] ;  /* 0x00010200ff377b82 */ /* 0x000e620000000800 */
[----:B------:R-:W-:Y:S01]  /*8dd0*/  MOV R4, 0x2 ;  /* 0x0000000200047802 */ /* 0x000fe20000000f00 */
[----:B------:R-:W-:-:S05]  /*8de0*/  FFMA.FTZ R2, R2, R73, 1.1641532182693481445e-10 ;  /* 0x2f00000002027423 */ /* 0x000fca0000010049 */
[----:B0-----:R-:W-:Y:S01]  /*8df0*/  FSETP.LE.FTZ.AND P1, PT, R2, R69, PT ;  /* 0x000000450200720b */ /* 0x001fe20003f33000 */
[----:B------:R-:W-:-:S03]  /*8e00*/  IMAD.MOV.U32 R2, RZ, RZ, R6 ;  /* 0x000000ffff027224 */ /* 0x000fc600078e0006 */
        /* <DEDUP_REMOVED lines=11> */
.L_x_8378:
        /* <DEDUP_REMOVED lines=13> */
.L_x_8380:
[----:B------:R-:W-:Y:S05]  /*8f90*/  BSYNC.RECONVERGENT B3 ;  /* 0x0000000000037941 */ /* 0x000fea0003800200 */
.L_x_8379:
        /* <DEDUP_REMOVED lines=43> */
.L_x_8377:
[----:B------:R-:W-:Y:S05]  /*9250*/  BSYNC.RECONVERGENT B2 ;  /* 0x0000000000027941 */ /* 0x000fea0003800200 */
.L_x_8376:
        /* <DEDUP_REMOVED lines=19> */
.L_x_8383:
        /* <DEDUP_REMOVED lines=13> */
.L_x_8385:
[----:B------:R-:W-:Y:S05]  /*9460*/  BSYNC.RECONVERGENT B3 ;  /* 0x0000000000037941 */ /* 0x000fea0003800200 */
.L_x_8384:
        /* <DEDUP_REMOVED lines=43> */
.L_x_8382:
[----:B------:R-:W-:Y:S05]  /*9720*/  BSYNC.RECONVERGENT B2 ;  /* 0x0000000000027941 */ /* 0x000fea0003800200 */
.L_x_8381:
[----:B------:R-:W-:Y:S01]  /*9730*/  ISETP.NE.AND P2, PT, R46, 0x1, PT ;  /* 0x000000012e00780c */ /* 0x000fe20003f45270 */
[----:B------:R-:W-:Y:S01]  /*9740*/  IMAD.U32 R45, R49, 0x10000, RZ ;  /* 0x00010000312d7824 */ /* 0x000fe200078e00ff */
[----:B------:R-:W-:Y:S01]  /*9750*/  I2FP.F32.U32 R2, R2 ;  /* 0x0000000200027245 */ /* 0x000fe20000201000 */
[----:B------:R-:W-:Y:S01]  /*9760*/  BSSY.RECONVERGENT B2, `(.L_x_8386) ;  /* 0x000004a000027945 */ /* 0x000fe20003800200 */
[----:B------:R-:W-:Y:S01]  /*9770*/  MOV R47, 0x2 ;  /* 0x00000002002f7802 */ /* 0x000fe20000000f00 */
[----:B------:R-:W-:Y:S01]  /*9780*/  FMUL.FTZ R72, R45, R66 ;  /* 0x000000422d487220 */ /* 0x000fe20000410000 */
[----:B------:R-:W-:Y:S02]  /*9790*/  IMAD.MOV.U32 R44, RZ, RZ, R6 ;  /* 0x000000ffff2c7224 */ /* 0x000fe400078e0006 */
[----:B------:R-:W-:Y:S01]  /*97a0*/  FFMA.FTZ R2, R2, R73, 1.1641532182693481445e-10 ;  /* 0x2f00000002027423 */ /* 0x000fe20000010049 */
[----:B------:R-:W-:-:S04]  /*97b0*/  FMUL.FTZ R72, R72, R55 ;  /* 0x0000003748487220 */ /* 0x000fc80000410000 */
[----:B------:R-:W-:Y:S02]  /*97c0*/  FSETP.LE.FTZ.AND P1, PT, R2, R69, PT ;  /* 0x000000450200720b */ /* 0x000fe40003f33000 */
[----:B------:R-:W-:Y:S01]  /*97d0*/  PRMT R2, R49, 0x7632, R2 ;  /* 0x0000763231027816 */ /* 0x000fe20000000002 */
        /* <DEDUP_REMOVED lines=9> */
.L_x_8388:
        /* <DEDUP_REMOVED lines=13> */
.L_x_8390:
[----:B------:R-:W-:Y:S05]  /*9940*/  BSYNC.RECONVERGENT B3 ;  /* 0x0000000000037941 */ /* 0x000fea0003800200 */
.L_x_8389:
        /* <DEDUP_REMOVED lines=43> */
.L_x_8387:
[----:B------:R-:W-:Y:S05]  /*9c00*/  BSYNC.RECONVERGENT B2 ;  /* 0x0000000000027941 */ /* 0x000fea0003800200 */
.L_x_8386:
[----:B------:R-:W-:Y:S01]  /*9c10*/  ISETP.NE.AND P3, PT, R47, 0x1, PT ;  /* 0x000000012f00780c */ /* 0x000fe20003f65270 */
[----:B------:R-:W-:Y:S01]  /*9c20*/  IMAD.U32 R45, R2, 0x10000, RZ ;  /* 0x00010000022d7824 */ /* 0x000fe200078e00ff */
[----:B------:R-:W-:Y:S01]  /*9c30*/  I2FP.F32.U32 R4, R44 ;  /* 0x0000002c00047245 */ /* 0x000fe20000201000 */
[----:B------:R-:W-:Y:S01]  /*9c40*/  BSSY.RECONVERGENT B2, `(.L_x_8391) ;  /* 0x0000049000027945 */ /* 0x000fe20003800200 */
[----:B------:R-:W-:Y:S02]  /*9c50*/  IMAD.MOV.U32 R2, RZ, RZ, R6 ;  /* 0x000000ffff027224 */ /* 0x000fe400078e0006 */
[----:B------:R-:W-:Y:S01]  /*9c60*/  FMUL.FTZ R48, R45, R66 ;  /* 0x000000422d307220 */ /* 0x000fe20000410000 */
[----:B------:R-:W-:-:S03]  /*9c70*/  FFMA.FTZ R4, R4, R73, 1.1641532182693481445e-10 ;  /* 0x2f00000004047423 */ /* 0x000fc60000010049 */
[----:B------:R-:W-:Y:S02]  /*9c80*/  FMUL.FTZ R48, R48, R55 ;  /* 0x0000003730307220 */ /* 0x000fe40000410000 */
[----:B------:R-:W-:Y:S02]  /*9c90*/  FSETP.LE.FTZ.AND P2, PT, R4, R69, PT ;  /* 0x000000450400720b */ /* 0x000fe40003f53000 */
[----:B------:R-:W-:Y:S01]  /*9ca0*/  MOV R4, 0x2 ;  /* 0x0000000200047802 */ /* 0x000fe20000000f00 */
        /* <DEDUP_REMOVED lines=9> */
.L_x_8393:
        /* <DEDUP_REMOVED lines=13> */
.L_x_8395:
[----:B------:R-:W-:Y:S05]  /*9e10*/  BSYNC.RECONVERGENT B3 ;  /* 0x0000000000037941 */ /* 0x000fea0003800200 */
.L_x_8394:
        /* <DEDUP_REMOVED lines=43> */
.L_x_8392:
[----:B------:R-:W-:Y:S05]  /*a0d0*/  BSYNC.RECONVERGENT B2 ;  /* 0x0000000000027941 */ /* 0x000fea0003800200 */
.L_x_8391:
        /* <DEDUP_REMOVED lines=20> */
.L_x_8398:
        /* <DEDUP_REMOVED lines=13> */
.L_x_8400:
[----:B------:R-:W-:Y:S05]  /*a2f0*/  BSYNC.RECONVERGENT B3 ;  /* 0x0000000000037941 */ /* 0x000fea0003800200 */
.L_x_8399:
        /* <DEDUP_REMOVED lines=42> */
[----:B------:R-:W-:-:S07]  /*a5a0*/  IMAD.MOV.U32 R68, RZ, RZ, R4 ;  /* 0x000000ffff447224 */ /* 0x000fce00078e0004 */
.L_x_8397:
[----:B------:R-:W-:Y:S05]  /*a5b0*/  BSYNC.RECONVERGENT B2 ;  /* 0x0000000000027941 */ /* 0x000fea0003800200 */
.L_x_8396:
        /* <DEDUP_REMOVED lines=19> */
.L_x_8403:
        /* <DEDUP_REMOVED lines=13> */
.L_x_8405:
[----:B------:R-:W-:Y:S05]  /*a7c0*/  BSYNC.RECONVERGENT B3 ;  /* 0x0000000000037941 */ /* 0x000fea0003800200 */
.L_x_8404:
        /* <DEDUP_REMOVED lines=43> */
.L_x_8402:
[----:B------:R-:W-:Y:S05]  /*aa80*/  BSYNC.RECONVERGENT B2 ;  /* 0x0000000000027941 */ /* 0x000fea0003800200 */
.L_x_8401:
[----:B------:R-:W-:Y:S01]  /*aa90*/  ISETP.NE.AND P6, PT, R46, 0x1, PT ;  /* 0x000000012e00780c */ /* 0x000fe20003fc5270 */
[C---:B------:R-:W-:Y:S01]  /*aaa0*/  IMAD.U32 R45, R51.reuse, 0x10000, RZ ;  /* 0x00010000332d7824 */ /* 0x040fe200078e00ff */
[----:B------:R-:W-:Y:S01]  /*aab0*/  I2FP.F32.U32 R2, R44 ;  /* 0x0000002c00027245 */ /* 0x000fe20000201000 */
[----:B------:R-:W-:Y:S01]  /*aac0*/  BSSY.RECONVERGENT B2, `(.L_x_8406) ;  /* 0x000004c000027945 */ /* 0x000fe20003800200 */
[----:B------:R-:W-:Y:S01]  /*aad0*/  PRMT R51, R51, 0x7632, R51 ;  /* 0x0000763233337816 */ /* 0x000fe20000000033 */
[----:B------:R-:W-:Y:S01]  /*aae0*/  FMUL.FTZ R50, R45, R66 ;  /* 0x000000422d327220 */ /* 0x000fe20000410000 */
[----:B------:R-:W-:Y:S02]  /*aaf0*/  IMAD.MOV.U32 R44, RZ, RZ, R6 ;  /* 0x000000ffff2c7224 */ /* 0x000fe400078e0006 */
[----:B------:R-:W-:Y:S01]  /*ab00*/  FFMA.FTZ R4, R2, R73, 1.1641532182693481445e-10 ;  /* 0x2f00000002047423 */ /* 0x000fe20000010049 */
[----:B------:R-:W-:Y:S01]  /*ab10*/  MOV R2, 0x2 ;  /* 0x0000000200027802 */ /* 0x000fe20000000f00 */
[----:B------:R-:W-:-:S03]  /*ab20*/  FMUL.FTZ R50, R50, R55 ;  /* 0x0000003732327220 */ /* 0x000fc60000410000 */
        /* <DEDUP_REMOVED lines=10> */
.L_x_8408:
        /* <DEDUP_REMOVED lines=15> */
.L_x_8410:
[----:B------:R-:W-:Y:S05]  /*acc0*/  BSYNC.RECONVERGENT B3 ;  /* 0x0000000000037941 */ /* 0x000fea0003800200 */
.L_x_8409:
        /* <DEDUP_REMOVED lines=43> */
.L_x_8407:
[----:B------:R-:W-:Y:S05]  /*af80*/  BSYNC.RECONVERGENT B2 ;  /* 0x0000000000027941 */ /* 0x000fea0003800200 */
.L_x_8406:
        /* <DEDUP_REMOVED lines=16> */
.L_x_8370:
        /* <DEDUP_REMOVED lines=21> */
.L_x_8328:
[----:B------:R-:W-:Y:S05]  /*b1e0*/  BSYNC.RECONVERGENT B1 ;  /* 0x0000000000017941 */ /* 0x000fea0003800200 */
.L_x_8327:
        /* <DEDUP_REMOVED lines=76> */
.L_x_8428:
        /* <DEDUP_REMOVED lines=43> */
[----:B------:R-:W-:Y:S01]  /*b960*/  F2FP.BF16.F32.PACK_AB R53, R54, R53 ;  /* 0x000000353635723e */ /* 0x000fe200000010ff */
[----:B------:R-:W-:Y:S01]  /*b970*/  VIADD R65, R65, 0x20 ;  /* 0x0000002041417836 */ /* 0x000fe20000000000 */
[----:B------:R-:W-:Y:S02]  /*b980*/  F2FP.BF16.F32.PACK_AB R55, R72, R55 ;  /* 0x000000374837723e */ /* 0x000fe400000010ff */
[----:B------:R-:W-:-:S05]  /*b990*/  F2FP.BF16.F32.PACK_AB R54, R70, R71 ;  /* 0x000000474636723e */ /* 0x000fca00000010ff */
[----:B------:R1:W-:Y:S02]  /*b9a0*/  STG.E.128 desc[UR8][R66.64], R52 ;  /* 0x0000003442007986 */ /* 0x0003e4000c101d08 */
.L_x_8413:
[----:B------:R-:W-:Y:S05]  /*b9b0*/  BSYNC.RECONVERGENT B1 ;  /* 0x0000000000017941 */ /* 0x000fea0003800200 */
.L_x_8412:
[----:B------:R-:W-:Y:S01]  /*b9c0*/  ISETP.GE.U32.AND P0, PT, R62, 0x40, PT ;  /* 0x000000403e00780c */ /* 0x000fe20003f06070 */
[----:B------:R-:W-:-:S12]  /*b9d0*/  BSSY.RECONVERGENT B1, `(.L_x_8414) ;  /* 0x0000021000017945 */ /* 0x000fd80003800200 */
        /* <DEDUP_REMOVED lines=14> */
[----:B-----5:R-:W-:Y:S01]  /*bac0*/  FFMA.FTZ R72, R69, R22, R14 ;  /* 0x0000001645487223 */ /* 0x020fe2000001000e */
[----:B------:R-:W-:Y:S01]  /*bad0*/  FMUL.FTZ R67, R68, R67 ;  /* 0x0000004344437220 */ /* 0x000fe20000410000 */
        /* <DEDUP_REMOVED lines=16> */
.L_x_8415:
[----:B------:R-:W-:Y:S05]  /*bbe0*/  BSYNC.RECONVERGENT B1 ;  /* 0x0000000000017941 */ /* 0x000fea0003800200 */
.L_x_8414:
[----:B012---:R-:W0:Y:S02]  /*bbf0*/  LDC.64 R52, c[0x0][0x380] ;  /* 0x0000e000ff347b82 */ /* 0x007e240000000a00 */
[----:B0-----:R-:W-:-:S04]  /*bc00*/  LEA R63, R52, R63, 0x2 ;  /* 0x0000003f343f7211 */ /* 0x001fc800078e10ff */
[----:B------:R-:W-:-:S13]  /*bc10*/  ISETP.GE.AND P0, PT, R63, R53, PT ;  /* 0x000000353f00720c */ /* 0x000fda0003f06270 */
[----:B------:R-:W-:Y:S05]  /*bc20*/  @!P0 BRA `(.L_x_8416) ;  /* 0xffffff4c00ac8947 */ /* 0x000fea000383ffff */
[----:B------:R-:W-:Y:S05]  /*bc30*/  BSYNC B0 ;  /* 0x0000000000007941 */ /* 0x000fea0003800000 */
.L_x_8243:
[----:B------:R-:W-:Y:S05]  /*bc40*/  EXIT ;  /* 0x000000000000794d */ /* 0x000fea0003800000 */
.L_x_8411:
        /* <DEDUP_REMOVED lines=8> */
.L_x_8418:
[----:B------:R-:W-:Y:S05]  /*bcd0*/  BSYNC B1 ;  /* 0x0000000000017941 */ /* 0x000fea0003800000 */
.L_x_8417:
        /* <DEDUP_REMOVED lines=10> */
.L_x_8419:
[----:B------:R-:W-:Y:S01]  /*bd80*/  HFMA2 R72, -RZ, RZ, 0, 2.384185791015625e-07 ;  /* 0x00000004ff487431 */ /* 0x000fe200000001ff */
[----:B------:R-:W-:-:S05]  /*bd90*/  MOV R55, R71 ;  /* 0x0000004700377202 */ /* 0x000fca0000000f00 */
[----:B------:R-:W-:-:S04]  /*bda0*/  FADD.FTZ R55, R54, R55 ;  /* 0x0000003736377221 */ /* 0x000fc80000010000 */
[----:B------:R-:W-:-:S07]  /*bdb0*/  IMAD.MOV.U32 R73, RZ, RZ, R55 ;  /* 0x000000ffff497224 */ /* 0x000fce00078e0037 */
[----:B------:R-:W-:Y:S05]  /*bdc0*/  WARPSYNC.COLLECTIVE R70, `(.L_x_8420) ;  /* 0x0000000046087348 */ /* 0x000fea0003c00000 */
[----:B------:R0:W1:Y:S02]  /*bdd0*/  SHFL.BFLY P2, R71, R73, R72, R75 ;  /* 0x0c00004849477389 */ /* 0x000064000004004b */
[----:B01----:R-:W-:Y:S05]  /*bde0*/  ENDCOLLECTIVE ;  /* 0x000000000000791b */ /* 0x003fea0003800000 */
.L_x_8420:
[----:B------:R-:W-:Y:S02]  /*bdf0*/  IMAD.MOV.U32 R72, RZ, RZ, 0x8 ;  /* 0x00000008ff487424 */ /* 0x000fe400078e00ff */
[----:B------:R-:W-:-:S04]  /*be00*/  IMAD.MOV.U32 R52, RZ, RZ, R71 ;  /* 0x000000ffff347224 */ /* 0x000fc800078e0047 */
[----:B------:R-:W-:-:S05]  /*be10*/  FADD.FTZ R68, R55, R52 ;  /* 0x0000003437447221 */ /* 0x000fca0000010000 */
[----:B------:R-:W-:-:S07]  /*be20*/  MOV R73, R68 ;  /* 0x0000004400497202 */ /* 0x000fce0000000f00 */
[----:B------:R-:W-:Y:S05]  /*be30*/  WARPSYNC.COLLECTIVE R70, `(.L_x_8421) ;  /* 0x0000000046087348 */ /* 0x000fea0003c00000 */
[----:B------:R0:W1:Y:S02]  /*be40*/  SHFL.BFLY P2, R71, R73, R72, R75 ;  /* 0x0c00004849477389 */ /* 0x000064000004004b */
[----:B01----:R-:W-:Y:S05]  /*be50*/  ENDCOLLECTIVE ;  /* 0x000000000000791b */ /* 0x003fea0003800000 */
.L_x_8421:
[----:B------:R-:W-:Y:S01]  /*be60*/  HFMA2 R72, -RZ, RZ, 0, 9.5367431640625e-07 ;  /* 0x00000010ff487431 */ /* 0x000fe200000001ff */
[----:B------:R-:W-:-:S05]  /*be70*/  MOV R67, R71 ;  /* 0x0000004700437202 */ /* 0x000fca0000000f00 */
[----:B------:R-:W-:-:S04]  /*be80*/  FADD.FTZ R69, R68, R67 ;  /* 0x0000004344457221 */ /* 0x000fc80000010000 */
[----:B------:R-:W-:-:S07]  /*be90*/  IMAD.MOV.U32 R73, RZ, RZ, R69 ;  /* 0x000000ffff497224 */ /* 0x000fce00078e0045 */
[----:B------:R-:W-:Y:S05]  /*bea0*/  WARPSYNC.COLLECTIVE R70, `(.L_x_8422) ;  /* 0x0000000046087348 */ /* 0x000fea0003c00000 */
[----:B------:R0:W1:Y:S02]  /*beb0*/  SHFL.BFLY P2, R71, R73, R72, R75 ;  /* 0x0c00004849477389 */ /* 0x000064000004004b */
[----:B01----:R-:W-:Y:S05]  /*bec0*/  ENDCOLLECTIVE ;  /* 0x000000000000791b */ /* 0x003fea0003800000 */
.L_x_8422:
        /* <DEDUP_REMOVED lines=41> */
.L_x_8423:
[----:B------:R-:W-:Y:S01]  /*c160*/  HFMA2 R72, -RZ, RZ, 0, 1.1920928955078125e-07 ;  /* 0x00000002ff487431 */ /* 0x000fe200000001ff */
[----:B------:R-:W-:-:S05]  /*c170*/  MOV R53, R71 ;  /* 0x0000004700357202 */ /* 0x000fca0000000f00 */
[----:B------:R-:W-:-:S04]  /*c180*/  FADD.FTZ R53, R52, R53 ;  /* 0x0000003534357221 */ /* 0x000fc80000010000 */
[----:B------:R-:W-:-:S07]  /*c190*/  IMAD.MOV.U32 R73, RZ, RZ, R53 ;  /* 0x000000ffff497224 */ /* 0x000fce00078e0035 */
[----:B------:R-:W-:Y:S05]  /*c1a0*/  WARPSYNC.COLLECTIVE R70, `(.L_x_8424) ;  /* 0x0000000046087348 */ /* 0x000fea0003c00000 */
[----:B------:R0:W1:Y:S02]  /*c1b0*/  SHFL.BFLY P2, R71, R73, R72, R75 ;  /* 0x0c00004849477389 */ /* 0x000064000004004b */
[----:B01----:R-:W-:Y:S05]  /*c1c0*/  ENDCOLLECTIVE ;  /* 0x000000000000791b */ /* 0x003fea0003800000 */
.L_x_8424:
[----:B------:R-:W-:Y:S02]  /*c1d0*/  IMAD.MOV.U32 R72, RZ, RZ, 0x4 ;  /* 0x00000004ff487424 */ /* 0x000fe400078e00ff */
[----:B------:R-:W-:-:S04]  /*c1e0*/  IMAD.MOV.U32 R54, RZ, RZ, R71 ;  /* 0x000000ffff367224 */ /* 0x000fc800078e0047 */
[----:B------:R-:W-:-:S05]  /*c1f0*/  FADD.FTZ R54, R53, R54 ;  /* 0x0000003635367221 */ /* 0x000fca0000010000 */
[----:B------:R-:W-:-:S07]  /*c200*/  MOV R73, R54 ;  /* 0x0000003600497202 */ /* 0x000fce0000000f00 */
[----:B------:R-:W-:Y:S05]  /*c210*/  WARPSYNC.COLLECTIVE R70, `(.L_x_8425) ;  /* 0x0000000046087348 */ /* 0x000fea0003c00000 */
[----:B------:R0:W1:Y:S02]  /*c220*/  SHFL.BFLY P2, R71, R73, R72, R75 ;  /* 0x0c00004849477389 */ /* 0x000064000004004b */
[----:B01----:R-:W-:Y:S05]  /*c230*/  ENDCOLLECTIVE ;  /* 0x000000000000791b */ /* 0x003fea0003800000 */
.L_x_8425:
[----:B------:R-:W-:Y:S01]  /*c240*/  HFMA2 R72, -RZ, RZ, 0, 4.76837158203125e-07 ;  /* 0x00000008ff487431 */ /* 0x000fe200000001ff */
[----:B------:R-:W-:-:S05]  /*c250*/  MOV R55, R71 ;  /* 0x0000004700377202 */ /* 0x000fca0000000f00 */
[----:B------:R-:W-:-:S04]  /*c260*/  FADD.FTZ R55, R54, R55 ;  /* 0x0000003736377221 */ /* 0x000fc80000010000 */
[----:B------:R-:W-:-:S07]  /*c270*/  IMAD.MOV.U32 R73, RZ, RZ, R55 ;  /* 0x000000ffff497224 */ /* 0x000fce00078e0037 */
[----:B------:R-:W-:Y:S05]  /*c280*/  WARPSYNC.COLLECTIVE R70, `(.L_x_8426) ;  /* 0x0000000046087348 */ /* 0x000fea0003c00000 */
[----:B------:R0:W1:Y:S02]  /*c290*/  SHFL.BFLY P2, R71, R73, R72, R75 ;  /* 0x0c00004849477389 */ /* 0x000064000004004b */
[----:B01----:R-:W-:Y:S05]  /*c2a0*/  ENDCOLLECTIVE ;  /* 0x000000000000791b */ /* 0x003fea0003800000 */
.L_x_8426:
[----:B------:R-:W-:Y:S02]  /*c2b0*/  IMAD.MOV.U32 R72, RZ, RZ, 0x10 ;  /* 0x00000010ff487424 */ /* 0x000fe400078e00ff */
[----:B------:R-:W-:-:S04]  /*c2c0*/  IMAD.MOV.U32 R68, RZ, RZ, R71 ;  /* 0x000000ffff447224 */ /* 0x000fc800078e0047 */
[----:B------:R-:W-:-:S05]  /*c2d0*/  FADD.FTZ R68, R55, R68 ;  /* 0x0000004437447221 */ /* 0x000fca0000010000 */
[----:B------:R-:W-:-:S07]  /*c2e0*/  MOV R73, R68 ;  /* 0x0000004400497202 */ /* 0x000fce0000000f00 */
[----:B------:R-:W-:Y:S05]  /*c2f0*/  WARPSYNC.COLLECTIVE R70, `(.L_x_8427) ;  /* 0x0000000046087348 */ /* 0x000fea0003c00000 */
[----:B------:R0:W1:Y:S02]  /*c300*/  SHFL.BFLY P2, R71, R73, R72, R75 ;  /* 0x0c00004849477389 */ /* 0x000064000004004b */
[----:B01----:R-:W-:Y:S05]  /*c310*/  ENDCOLLECTIVE ;  /* 0x000000000000791b */ /* 0x003fea0003800000 */
.L_x_8427:
[----:B------:R-:W-:Y:S01]  /*c320*/  MOV R69, R71 ;  /* 0x0000004700457202 */ /* 0x000fe20000000f00 */
[----:B------:R-:W-:Y:S06]  /*c330*/  BRA `(.L_x_8428) ;  /* 0xfffffff000dc7947 */ /* 0x000fec000383ffff */
.L_x_8429:
        /* <DEDUP_REMOVED lines=12> */
.L_x_20293:


//--------------------- .text._ZN10layer_norm13ln_fwd_kernelINS_13Kernel_traitsIf13__nv_bfloat16fS2_fjLj512ELj1ELj4ELj1ELj16ENS_18Kernel_traits_baseILj512EfS2_fS2_fjLj128EEEEELb1ELb0ELb0ELb1EEEvNS_9FwdParamsE --------------------------
	.section	.text._ZN10layer_norm13ln_fwd_kernelINS_13Kernel_traitsIf13__nv_bfloat16fS2_fjLj512ELj1ELj4ELj1ELj16ENS_18Kernel_traits_baseILj512EfS2_fS2_fjLj128EEEEELb1ELb0ELb0ELb1EEEvNS_9FwdParamsE,"ax",@progbits
	.align	128
        .global         _ZN10layer_norm13ln_fwd_kernelINS_13Kernel_traitsIf13__nv_bfloat16fS2_fjLj512ELj1ELj4ELj1ELj16ENS_18Kernel_traits_baseILj512EfS2_fS2_fjLj128EEEEELb1ELb0ELb0ELb1EEEvNS_9FwdParamsE
        .type           _ZN10layer_norm13ln_fwd_kernelINS_13Kernel_traitsIf13__nv_bfloat16fS2_fjLj512ELj1ELj4ELj1ELj16ENS_18Kernel_traits_baseILj512EfS2_fS2_fjLj128EEEEELb1ELb0ELb0ELb1EEEvNS_9FwdParamsE,@function
        .size           _ZN10layer_norm13ln_fwd_kernelINS_13Kernel_traitsIf13__nv_bfloat16fS2_fjLj512ELj1ELj4ELj1ELj16ENS_18Kernel_traits_baseILj512EfS2_fS2_fjLj128EEEEELb1ELb0ELb0ELb1EEEvNS_9FwdParamsE,(.L_x_20294 - _ZN10layer_norm13ln_fwd_kernelINS_13Kernel_traitsIf13__nv_bfloat16fS2_fjLj512ELj1ELj4ELj1ELj16ENS_18Kernel_traits_baseILj512EfS2_fS2_fjLj128EEEEELb1ELb0ELb0ELb1EEEvNS_9FwdParamsE)
        .other          _ZN10layer_norm13ln_fwd_kernelINS_13Kernel_traitsIf13__nv_bfloat16fS2_fjLj512ELj1ELj4ELj1ELj16ENS_18Kernel_traits_baseILj512EfS2_fS2_fjLj128EEEEELb1ELb0ELb0ELb1EEEvNS_9FwdParamsE,@"STO_CUDA_ENTRY STV_DEFAULT"
_ZN10layer_norm13ln_fwd_kernelINS_13Kernel_traitsIf13__nv_bfloat16fS2_fjLj512ELj1ELj4ELj1ELj16ENS_18Kernel_traits_baseILj512EfS2_fS2_fjLj128EEEEELb1ELb0ELb0ELb1EEEvNS_9FwdParamsE:
.text._ZN10layer_norm13ln_fwd_kernelINS_13Kernel_traitsIf13__nv_bfloat16fS2_fjLj512ELj1ELj4ELj1ELj16ENS_18Kernel_traits_baseILj512EfS2_fS2_fjLj128EEEEELb1ELb0ELb0ELb1EEEvNS_9FwdParamsE:
        /* <DEDUP_REMOVED lines=36> */
[----:B------:R-:W-:Y:S01]  /*0240*/  ISETP.GE.AND P2, PT, R48, UR10, PT ;  /* 0x0000000a30007c0c */ /* 0x000fe2000bf46270 */
[----:B---3--:R-:W-:Y:S01]  /*0250*/  IMAD R0, R21, UR5, R0 ;  /* 0x0000000515007c24 */ /* 0x008fe2000f8e0200 */
[----:B--2---:R-:W-:Y:S02]  /*0260*/  @P1 R2UR UR6, R2 ;  /* 0x00000000020612ca */ /* 0x004fe400000e0000 */
[----:B------:R-:W-:Y:S02]  /*0270*/  @P1 R2UR UR7, R3 ;  /* 0x00000000030712ca */ /* 0x000fe400000e0000 */
[----:B-1----:R-:W-:-:S05]  /*0280*/  @P1 IADD3 R20, P3, PT, R22, R47, RZ ;  /* 0x0000002f16141210 */ /* 0x002fca0007f7e0ff */
[----:B------:R-:W-:Y:S02]  /*0290*/  @P1 IMAD.X R45, RZ, RZ, R23, P3 ;  /* 0x000000ffff2d1224 */ /* 0x000fe400018e0617 */
[----:B----4-:R-:W-:Y:S06]  /*02a0*/  @P2 EXIT ;  /* 0x000000000000294d */ /* 0x010fec0003800000 */
        /* <DEDUP_REMOVED lines=8> */
[-C--:B------:R-:W-:Y:S01]  /*0330*/  @P0 MOV R71, R18.reuse ;  /* 0x0000001200470202 */ /* 0x080fe20000000f00 */
[----:B------:R-:W-:Y:S01]  /*0340*/  IMAD R26, R2, -0x2daee0ad, RZ ;  /* 0xd2511f53021a7824 */ /* 0x000fe200078e02ff */
[----:B------:R-:W-:Y:S01]  /*0350*/  LOP3.LUT R21, R21, UR7, RZ, 0x3c, !PT ;  /* 0x0000000715157c12 */ /* 0x000fe2000f8e3cff */
[----:B------:R-:W-:Y:S01]  /*0360*/  IMAD.HI.U32 R25, R22, -0x2daee0ad, RZ ;  /* 0xd2511f5316197827 */ /* 0x000fe200078e00ff */
[----:B------:R-:W-:Y:S01]  /*0370*/  UIADD3 UR16, UPT, UPT, UR6, 0x3c6ef372, URZ ;  /* 0x3c6ef37206107890 */ /* 0x000fe2000fffe0ff */
[----:B------:R-:W-:Y:S01]  /*0380*/  @!P0 MOV R71, R18 ;  /* 0x0000001200478202 */ /* 0x000fe20000000f00 */
[----:B------:R-:W-:Y:S01]  /*0390*/  UIADD3 UR17, UPT, UPT, UR7, 0x76cf5d0a, URZ ;  /* 0x76cf5d0a07117890 */ /* 0x000fe2000fffe0ff */
[----:B------:R-:W-:Y:S01]  /*03a0*/  IMAD R24, R0, -0x326172a9, RZ ;  /* 0xcd9e8d5700187824 */ /* 0x000fe200078e02ff */
[----:B------:R-:W-:Y:S01]  /*03b0*/  LOP3.LUT R25, R26, UR15, R25, 0x96, !PT ;  /* 0x0000000f1a197c12 */ /* 0x000fe2000f8e9619 */
[C---:B------:R-:W-:Y:S01]  /*03c0*/  IMAD.HI.U32 R23, R21.reuse, -0x326172a9, RZ ;  /* 0xcd9e8d5715177827 */ /* 0x040fe200078e00ff */
[----:B------:R-:W-:Y:S01]  /*03d0*/  UIADD3 UR19, UPT, UPT, UR7, 0x32370b8f, URZ ;  /* 0x32370b8f07137890 */ /* 0x000fe2000fffe0ff */
[-C--:B------:R-:W-:Y:S01]  /*03e0*/  @P0 MOV R68, R13.reuse ;  /* 0x0000000d00440202 */ /* 0x080fe20000000f00 */
[----:B------:R-:W-:Y:S01]  /*03f0*/  UIADD3 UR18, UPT, UPT, UR6, -0x255992d5, URZ ;  /* 0xdaa66d2b06127890 */ /* 0x000fe2000fffe0ff */
[----:B------:R-:W-:Y:S01]  /*0400*/  IMAD R27, R22, -0x2daee0ad, RZ ;  /* 0xd2511f53161b7824 */ /* 0x000fe200078e02ff */
[----:B------:R-:W-:Y:S01]  /*0410*/  LOP3.LUT R23, R24, UR14, R23, 0x96, !PT ;  /* 0x0000000e18177c12 */ /* 0x000fe2000f8e9617 */
[----:B------:R-:W-:Y:S01]  /*0420*/  IMAD R24, R21, -0x326172a9, RZ ;  /* 0xcd9e8d5715187824 */ /* 0x000fe200078e02ff */
[----:B------:R-:W-:Y:S01]  /*0430*/  UIADD3 UR20, UPT, UPT, UR6, 0x78dde6e4, URZ ;  /* 0x78dde6e406147890 */ /* 0x000fe2000fffe0ff */
[----:B------:R-:W-:Y:S01]  /*0440*/  IMAD.HI.U32 R21, R25, -0x326172a9, RZ ;  /* 0xcd9e8d5719157827 */ /* 0x000fe200078e00ff */
[----:B------:R-:W-:Y:S01]  /*0450*/  UIADD3 UR21, UPT, UPT, UR7, -0x126145ec, URZ ;  /* 0xed9eba1407157890 */ /* 0x000fe2000fffe0ff */
[----:B------:R-:W-:Y:S01]  /*0460*/  @!P0 MOV R68, R13 ;  /* 0x0000000d00448202 */ /* 0x000fe20000000f00 */
        /* <DEDUP_REMOVED lines=8> */
[----:B------:R-:W-:Y:S01]  /*04f0*/  UIADD3 UR24, UPT, UPT, UR6, -0x4ab325aa, URZ ;  /* 0xb54cda5606187890 */ /* 0x000fe2000fffe0ff */
[C---:B------:R-:W-:Y:S01]  /*0500*/  IMAD.HI.U32 R25, R21.reuse, -0x2daee0ad, RZ ;  /* 0xd2511f5315197827 */ /* 0x040fe200078e00ff */
[----:B------:R-:W-:Y:S01]  /*0510*/  UIADD3 UR25, UPT, UPT, UR7, 0x646e171e, URZ ;  /* 0x646e171e07197890 */ /* 0x000fe2000fffe0ff */
[----:B------:R-:W-:Y:S01]  /*0520*/  @!P0 MOV R65, R4 ;  /* 0x0000000400418202 */ /* 0x000fe20000000f00 */
[----:B------:R-:W-:Y:S01]  /*0530*/  UIADD3 UR27, UPT, UPT, UR7, 0x1fd5c5a3, URZ ;  /* 0x1fd5c5a3071b7890 */ /* 0x000fe2000fffe0ff */
[----:B------:R-:W-:Y:S01]  /*0540*/  IMAD.HI.U32 R23, R22, -0x326172a9, RZ ;  /* 0xcd9e8d5716177827 */ /* 0x000fe200078e00ff */
[----:B------:R-:W-:Y:S01]  /*0550*/  LOP3.LUT R25, R26, UR19, R25, 0x96, !PT ;  /* 0x000000131a197c12 */ /* 0x000fe2000f8e9619 */
[----:B------:R-:W-:Y:S01]  /*0560*/  UIADD3 UR26, UPT, UPT, UR6, 0x5384540f, URZ ;  /* 0x5384540f061a7890 */ /* 0x000fe2000fffe0ff */
[----:B------:R-:W-:Y:S01]  /*0570*/  @P0 MOV R62, R7 ;  /* 0x00000007003e0202 */ /* 0x000fe20000000f00 */
[--C-:B------:R-:W-:Y:S01]  /*0580*/  @P0 IMAD.MOV.U32 R73, RZ, RZ, R16.reuse ;  /* 0x000000ffff490224 */ /* 0x100fe200078e0010 */
[----:B------:R-:W-:Y:S01]  /*0590*/  LOP3.LUT R23, R24, UR18, R23, 0x96, !PT ;  /* 0x0000001218177c12 */ /* 0x000fe2000f8e9617 */
[----:B------:R-:W-:Y:S01]  /*05a0*/  @!P0 IMAD.MOV.U32 R72, RZ, RZ, R17 ;  /* 0x000000ffff488224 */ /* 0x000fe200078e0011 */
[----:B------:R-:W0:Y:S01]  /*05b0*/  LDCU.64 UR4, c[0x0][0x3e0] ;  /* 0x00007c00ff0477ac */ /* 0x000e220008000a00 */
[----:B------:R-:W-:Y:S01]  /*05c0*/  @!P0 IMAD.MOV.U32 R73, RZ, RZ, R16 ;  /* 0x000000ffff498224 */ /* 0x000fe200078e0010 */
[----:B------:R-:W-:Y:S01]  /*05d0*/  BSSY B0, `(.L_x_8430) ;  /* 0x0000b46000007945 */ /* 0x000fe20003800000 */
[----:B------:R-:W-:Y:S01]  /*05e0*/  IMAD R17, R22, -0x326172a9, RZ ;  /* 0xcd9e8d5716117824 */ /* 0x000fe200078e02ff */
[----:B------:R-:W-:Y:S01]  /*05f0*/  UIADD3 UR28, UPT, UPT, UR6, -0xe443238, URZ ;  /* 0xf1bbcdc8061c7890 */ /* 0x000fe2000fffe0ff */
[----:B------:R-:W-:Y:S01]  /*0600*/  IMAD R22, R21, -0x2daee0ad, RZ ;  /* 0xd2511f5315167824 */ /* 0x000fe200078e02ff */
[----:B------:R-:W-:Y:S01]  /*0610*/  UIADD3 UR29, UPT, UPT, UR7, -0x24c28bd8, URZ ;  /* 0xdb3d7428071d7890 */ /* 0x000fe2000fffe0ff */
[----:B------:R-:W-:Y:S01]  /*0620*/  IMAD.HI.U32 R16, R25, -0x326172a9, RZ ;  /* 0xcd9e8d5719107827 */ /* 0x000fe200078e00ff */
[----:B------:R-:W-:Y:S01]  /*0630*/  UIADD3 UR31, UPT, UPT, UR7, -0x695add53, URZ ;  /* 0x96a522ad071f7890 */ /* 0x000fe2000fffe0ff */
[----:B------:R-:W-:Y:S01]  /*0640*/  @!P0 CS2R R42, SRZ ;  /* 0x00000000002a8805 */ /* 0x000fe2000001ff00 */
[----:B------:R-:W-:Y:S01]  /*0650*/  UIADD3 UR30, UPT, UPT, UR6, -0x700cb87f, URZ ;  /* 0x8ff34781061e7890 */ /* 0x000fe2000fffe0ff */
[----:B------:R-:W-:Y:S01]  /*0660*/  IMAD.HI.U32 R21, R23, -0x2daee0ad, RZ ;  /* 0xd2511f5317157827 */ /* 0x000fe200078e00ff */
[----:B------:R-:W-:-:S02]  /*0670*/  LOP3.LUT R16, R17, UR20, R16, 0x96, !PT ;  /* 0x0000001411107c12 */ /* 0x000fc4000f8e9610 */
[----:B------:R-:W-:Y:S02]  /*0680*/  @!P0 CS2R R40, SRZ ;  /* 0x0000000000288805 */ /* 0x000fe4000001ff00 */
[----:B------:R-:W-:Y:S01]  /*0690*/  @!P0 CS2R R38, SRZ ;  /* 0x0000000000268805 */ /* 0x000fe2000001ff00 */
[--C-:B------:R-:W-:Y:S01]  /*06a0*/  @P0 IMAD.MOV.U32 R69, RZ, RZ, R12.reuse ;  /* 0x000000ffff450224 */ /* 0x100fe200078e000c */
[----:B------:R-:W-:Y:S01]  /*06b0*/  LOP3.LUT R21, R22, UR21, R21, 0x96, !PT ;  /* 0x0000001516157c12 */ /* 0x000fe2000f8e9615 */
[----:B------:R-:W-:Y:S01]  /*06c0*/  @!P0 IMAD.MOV.U32 R69, RZ, RZ, R12 ;  /* 0x000000ffff458224 */ /* 0x000fe200078e000c */
[----:B0-----:R-:W-:Y:S01]  /*06d0*/  UISETP.NE.U32.AND UP0, UPT, UR4, URZ, UPT ;  /* 0x000000ff0400728c */ /* 0x001fe2000bf05070 */
[----:B------:R-:W-:Y:S01]  /*06e0*/  IMAD R18, R23, -0x2daee0ad, RZ ;  /* 0xd2511f5317127824 */ /* 0x000fe200078e02ff */
[----:B------:R-:W-:Y:S01]  /*06f0*/  @!P0 CS2R R36, SRZ ;  /* 0x0000000000248805 */ /* 0x000fe2000001ff00 */
[----:B------:R-:W-:Y:S01]  /*0700*/  IMAD.HI.U32 R17, R16, -0x2daee0ad, RZ ;  /* 0xd2511f5310117827 */ /* 0x000fe200078e00ff */
[----:B------:R-:W-:-:S02]  /*0710*/  @!P0 CS2R R34, SRZ ;  /* 0x0000000000228805 */ /* 0x000fc4000001ff00 */
[----:B------:R-:W-:Y:S02]  /*0720*/  @!P0 CS2R R32, SRZ ;  /* 0x0000000000208805 */ /* 0x000fe4000001ff00 */
[----:B------:R-:W-:Y:S01]  /*0730*/  @!P0 CS2R R30, SRZ ;  /* 0x00000000001e8805 */ /* 0x000fe2000001ff00 */
[----:B------:R-:W-:Y:S01]  /*0740*/  IMAD R25, R25, -0x326172a9, RZ ;  /* 0xcd9e8d5719197824 */ /* 0x000fe200078e02ff */
[----:B------:R-:W-:Y:S01]  /*0750*/  LOP3.LUT R17, R18, UR23, R17, 0x96, !PT ;  /* 0x0000001712117c12 */ /* 0x000fe2000f8e9611 */
[----:B------:R-:W-:Y:S01]  /*0760*/  IMAD.HI.U32 R12, R21, -0x326172a9, RZ ;  /* 0xcd9e8d57150c7827 */ /* 0x000fe200078e00ff */
[----:B------:R-:W-:Y:S02]  /*0770*/  @!P0 CS2R R28, SRZ ;  /* 0x00000000001c8805 */ /* 0x000fe4000001ff00 */
[----:B------:R-:W-:Y:S01]  /*0780*/  LOP3.LUT R53, R20, 0x3, RZ, 0xc0, !PT ;  /* 0x0000000314357812 */ /* 0x000fe200078ec0ff */
[----:B------:R-:W-:Y:S01]  /*0790*/  UISETP.NE.AND.EX UP0, UPT, UR5, URZ, UPT, UP0 ;  /* 0x000000ff0500728c */ /* 0x000fe2000bf05300 */
[----:B------:R-:W-:Y:S01]  /*07a0*/  @P0 IMAD.MOV.U32 R67, RZ, RZ, R14 ;  /* 0x000000ffff430224 */ /* 0x000fe200078e000e */
[----:B------:R-:W-:Y:S01]  /*07b0*/  LOP3.LUT R12, R25, UR22, R12, 0x96, !PT ;  /* 0x00000016190c7c12 */ /* 0x000fe2000f8e960c */
[----:B------:R-:W-:Y:S01]  /*07c0*/  @P0 IMAD.MOV.U32 R66, RZ, RZ, R15 ;  /* 0x000000ffff420224 */ /* 0x000fe200078e000f */
[----:B------:R-:W0:Y:S01]  /*07d0*/  LDCU UR33, c[0x0][0x404] ;  /* 0x00008080ff2177ac */ /* 0x000e220008000800 */
[----:B------:R-:W-:-:S02]  /*07e0*/  @!P0 IMAD.MOV.U32 R67, RZ, RZ, R14 ;  /* 0x000000ffff438224 */ /* 0x000fc400078e000e */
[----:B------:R-:W-:Y:S01]  /*07f0*/  @!P0 IMAD.MOV.U32 R66, RZ, RZ, R15 ;  /* 0x000000ffff428224 */ /* 0x000fe200078e000f */
[----:B------:R-:W1:Y:S01]  /*0800*/  LDCU UR34, c[0x0][0x408] ;  /* 0x00008100ff2277ac */ /* 0x000e620008000800 */
[----:B------:R-:W-:Y:S02]  /*0810*/  IMAD R14, R21, -0x326172a9, RZ ;  /* 0xcd9e8d57150e7824 */ /* 0x000fe400078e02ff */
[----:B------:R-:W-:Y:S01]  /*0820*/  IMAD.HI.U32 R13, R17, -0x326172a9, RZ ;  /* 0xcd9e8d57110d7827 */ /* 0x000fe200078e00ff */
[----:B------:R-:W2:Y:S03]  /*0830*/  LDCU UR12, c[0x0][0x388] ;  /* 0x00007100ff0c77ac */ /* 0x000ea60008000800 */
[----:B------:R-:W-:Y:S01]  /*0840*/  IMAD R16, R16, -0x2daee0ad, RZ ;  /* 0xd2511f5310107824 */ /* 0x000fe200078e02ff */
[----:B------:R-:W-:Y:S01]  /*0850*/  LOP3.LUT R13, R14, UR24, R13, 0x96, !PT ;  /* 0x000000180e0d7c12 */ /* 0x000fe2000f8e960d */
[----:B------:R-:W-:Y:S01]  /*0860*/  IMAD.HI.U32 R15, R12, -0x2daee0ad, RZ ;  /* 0xd2511f530c0f7827 */ /* 0x000fe200078e00ff */
[----:B------:R-:W3:Y:S03]  /*0870*/  LDCU.U8 UR32, c[0x0][0x410] ;  /* 0x00008200ff2077ac */ /* 0x000ee60008000000 */
[----:B------:R-:W-:Y:S01]  /*0880*/  @P0 IMAD.MOV.U32 R64, RZ, RZ, R5 ;  /* 0x000000ffff400224 */ /* 0x000fe200078e0005 */
[----:B------:R-:W-:Y:S01]  /*0890*/  LOP3.LUT R15, R16, UR25, R15, 0x96, !PT ;  /* 0x00000019100f7c12 */ /* 0x000fe2000f8e960f */
[----:B------:R-:W-:Y:S01]  /*08a0*/  @!P0 IMAD.MOV.U32 R64, RZ, RZ, R5 ;  /* 0x000000ffff408224 */ /* 0x000fe200078e0005 */
[----:B------:R-:W4:Y:S01]  /*08b0*/  LDCU UR13, c[0x0][0x448] ;  /* 0x00008900ff0d77ac */ /* 0x000f220008000800 */
[----:B------:R-:W-:-:S02]  /*08c0*/  IMAD R12, R12, -0x2daee0ad, RZ ;  /* 0xd2511f530c0c7824 */ /* 0x000fc400078e02ff */
[----:B------:R-:W-:Y:S01]  /*08d0*/  IMAD.HI.U32 R5, R13, -0x2daee0ad, RZ ;  /* 0xd2511f530d057827 */ /* 0x000fe200078e00ff */
[----:B------:R-:W0:Y:S03]  /*08e0*/  LDCU.64 UR10, c[0x0][0x3a0] ;  /* 0x00007400ff0a77ac */ /* 0x000e260008000a00 */
[----:B------:R-:W-:Y:S01]  /*08f0*/  IMAD R17, R17, -0x326172a9, RZ ;  /* 0xcd9e8d5711117824 */ /* 0x000fe200078e02ff */
[----:B------:R-:W-:Y:S01]  /*0900*/  LOP3.LUT R12, R12, UR27, R5, 0x96, !PT ;  /* 0x0000001b0c0c7c12 */ /* 0x000fe2000f8e9605 */
[----:B------:R-:W-:-:S04]  /*0910*/  IMAD.HI.U32 R4, R15, -0x326172a9, RZ ;  /* 0xcd9e8d570f047827 */ /* 0x000fc800078e00ff */
[----:B------:R-:W-:Y:S01]  /*0920*/  @P0 IMAD.MOV.U32 R63, RZ, RZ, R6 ;  /* 0x000000ffff3f0224 */ /* 0x000fe200078e0006 */
[----:B------:R-:W-:Y:S01]  /*0930*/  LOP3.LUT R17, R17, UR26, R4, 0x96, !PT ;  /* 0x0000001a11117c12 */ /* 0x000fe2000f8e9604 */
[----:B------:R-:W-:Y:S02]  /*0940*/  @!P0 IMAD.MOV.U32 R63, RZ, RZ, R6 ;  /* 0x000000ffff3f8224 */ /* 0x000fe400078e0006 */
[----:B------:R-:W-:Y:S01]  /*0950*/  @P0 IMAD.MOV.U32 R55, RZ, RZ, R8 ;  /* 0x000000ffff370224 */ /* 0x000fe200078e0008 */
[----:B------:R-:W-:Y:S01]  /*0960*/  @!P0 MOV R55, R8 ;  /* 0x0000000800378202 */ /* 0x000fe20000000f00 */
[----:B------:R-:W-:Y:S02]  /*0970*/  @!P0 IMAD.MOV.U32 R62, RZ, RZ, R7 ;  /* 0x000000ffff3e8224 */ /* 0x000fe400078e0007 */
[----:B------:R-:W-:Y:S02]  /*0980*/  IMAD R6, R15, -0x326172a9, RZ ;  /* 0xcd9e8d570f067824 */ /* 0x000fe400078e02ff */
[----:B------:R-:W-:-:S04]  /*0990*/  IMAD.HI.U32 R5, R12, -0x326172a9, RZ ;  /* 0xcd9e8d570c057827 */ /* 0x000fc800078e00ff */
[----:B------:R-:W-:Y:S01]  /*09a0*/  IMAD R8, R13, -0x2daee0ad, RZ ;  /* 0xd2511f530d087824 */ /* 0x000fe200078e02ff */
[----:B------:R-:W-:Y:S01]  /*09b0*/  LOP3.LUT R13, R6, UR28, R5, 0x96, !PT ;  /* 0x0000001c060d7c12 */ /* 0x000fe2000f8e9605 */
[----:B------:R-:W-:Y:S01]  /*09c0*/  IMAD.HI.U32 R7, R17, -0x2daee0ad, RZ ;  /* 0xd2511f5311077827 */ /* 0x000fe200078e00ff */
[----:B------:R-:W-:-:S03]  /*09d0*/  @P0 MOV R5, R10 ;  /* 0x0000000a00050202 */ /* 0x000fc60000000f00 */
[----:B------:R-:W-:Y:S01]  /*09e0*/  @P0 IMAD.MOV.U32 R4, RZ, RZ, R9 ;  /* 0x000000ffff040224 */ /* 0x000fe200078e0009 */
[----:B------:R-:W-:Y:S01]  /*09f0*/  LOP3.LUT R14, R8, UR29, R7, 0x96, !PT ;  /* 0x0000001d080e7c12 */ /* 0x000fe2000f8e9607 */
        /* <DEDUP_REMOVED lines=8> */
[----:B------:R-:W-:Y:S01]  /*0a80*/  @P0 IMAD.MOV.U32 R70, RZ, RZ, R19 ;  /* 0x000000ffff460224 */ /* 0x000fe200078e0013 */
[----:B------:R-:W-:Y:S01]  /*0a90*/  LOP3.LUT R8, R12, UR30, R9, 0x96, !PT ;  /* 0x0000001e0c087c12 */ /* 0x000fe2000f8e9609 */
[----:B------:R-:W-:Y:S02]  /*0aa0*/  @!P0 IMAD.MOV.U32 R5, RZ, RZ, R10 ;  /* 0x000000ffff058224 */ /* 0x000fe400078e000a */
[----:B------:R-:W-:Y:S02]  /*0ab0*/  @!P0 IMAD.MOV.U32 R70, RZ, RZ, R19 ;  /* 0x000000ffff468224 */ /* 0x000fe400078e0013 */
[----:B------:R-:W-:Y:S02]  /*0ac0*/  IMAD.MOV.U32 R9, RZ, RZ, RZ ;  /* 0x000000ffff097224 */ /* 0x000fe400078e00ff */
[----:B------:R-:W-:-:S02]  /*0ad0*/  IMAD R10, R13, -0x2daee0ad, RZ ;  /* 0xd2511f530d0a7824 */ /* 0x000fc400078e02ff */
[----:B01234-:R-:W-:-:S07]  /*0ae0*/  IMAD R11, R14, -0x326172a9, RZ ;  /* 0xcd9e8d570e0b7824 */ /* 0x01ffce00078e02ff */
.L_x_8595:
[----:B0-----:R-:W0:Y:S01]  /*0af0*/  @UP0 LDCU.64 UR4, c[0x0][0x3e0] ;  /* 0x00007c00ff0407ac */ /* 0x001e220008000a00 */
[----:B------:R-:W1:Y:S01]  /*0b00*/  LDC.64 R58, c[0x0][0x390] ;  /* 0x0000e400ff3a7b82 */ /* 0x000e620000000a00 */
[----:B------:R-:W-:Y:S01]  /*0b10*/  PLOP3.LUT P0, PT, PT, PT, UP0, 0x80, 0x8 ;  /* 0x000000000008781c */ /* 0x000fe20003f0f008 */
[----:B------:R-:W-:Y:S01]  /*0b20*/  IMAD R14, R48, UR12, RZ ;  /* 0x0000000c300e7c24 */ /* 0x000fe2000f8e02ff */
[----:B------:R-:W-:-:S04]  /*0b30*/  PLOP3.LUT P1, PT, PT, PT, UP0, 0x80, 0x8 ;  /* 0x000000000008781c */ /* 0x000fc80003f2f008 */
        /* <DEDUP_REMOVED lines=12> */
[----:B------:R-:W-:Y:S01]  /*0c00*/  HFMA2 R74, -RZ, RZ, 0.1171875, 0 ;  /* 0x2f800000ff4a7431 */ /* 0x000fe200000001ff */
[----:B------:R-:W-:-:S11]  /*0c10*/  ISETP.NE.AND.EX P2, PT, RZ, UR11, PT, P0 ;  /* 0x0000000bff007c0c */ /* 0x000fd6000bf45300 */
[----:B--2---:R-:W-:Y:S01]  /*0c20*/  @P1 IMAD.U32 R52, R16, 0x10000, RZ ;  /* 0x0001000010341824 */ /* 0x004fe200078e00ff */
        /* <DEDUP_REMOVED lines=17> */
.L_x_20129:
[----:B------:R-:W-:Y:S05]  /*0d40*/  BRX R18 -0xd50                                     (*"BRANCH_TARGETS .L_x_20130,.L_x_20131,.L_x_20132"*) ;  /* 0xfffffff012ac7949 */ /* 0x000fea000383ffff */
.L_x_20132:
[----:B------:R-:W-:Y:S01]  /*0d50*/  IADD3 R17, PT, PT, R53, 0x1, RZ ;  /* 0x0000000135117810 */ /* 0x000fe20007ffe0ff */
[----:B------:R-:W-:Y:S02]  /*0d60*/  IMAD.MOV.U32 R60, RZ, RZ, R10 ;  /* 0x000000ffff3c7224 */ /* 0x000fe400078e000a */
[----:B------:R-:W-:Y:S01]  /*0d70*/  IMAD.MOV.U32 R18, RZ, RZ, R8 ;  /* 0x000000ffff127224 */ /* 0x000fe200078e0008 */
[----:B------:R-:W-:Y:S06]  /*0d80*/  BRA `(.L_x_8433) ;  /* 0x0000000000f07947 */ /* 0x000fec0003800000 */
.L_x_20130:
[----:B------:R-:W-:Y:S01]  /*0d90*/  MOV R60, R10 ;  /* 0x0000000a003c7202 */ /* 0x000fe20000000f00 */
[----:B------:R-:W-:Y:S02]  /*0da0*/  IMAD.MOV.U32 R17, RZ, RZ, 0x3 ;  /* 0x00000003ff117424 */ /* 0x000fe400078e00ff */
[----:B------:R-:W-:Y:S01]  /*0db0*/  IMAD.MOV.U32 R18, RZ, RZ, R7 ;  /* 0x000000ffff127224 */ /* 0x000fe200078e0007 */
[----:B------:R-:W-:Y:S06]  /*0dc0*/  BRA `(.L_x_8433) ;  /* 0x0000000000e07947 */ /* 0x000fec0003800000 */
.L_x_20131:
        /* <DEDUP_REMOVED lines=13> */
.L_x_8435:
[----:B------:R-:W-:Y:S05]  /*0ea0*/  BSYNC.RECONVERGENT B2 ;  /* 0x0000000000027941 */ /* 0x000fea0003800200 */
.L_x_8434:
        /* <DEDUP_REMOVED lines=42> */
.L_x_8433:
[----:B------:R-:W-:Y:S05]  /*1150*/  BSYNC.RECONVERGENT B1 ;  /* 0x0000000000017941 */ /* 0x000fea0003800200 */
.L_x_8432:
[----:B------:R-:W-:Y:S01]  /*1160*/  I2FP.F32.U32 R19, R18 ;  /* 0x0000001200137245 */ /* 0x000fe20000201000 */
[C---:B-----5:R-:W-:Y:S01]  /*1170*/  IMAD.U32 R45, R12.reuse, 0x10000, RZ ;  /* 0x000100000c2d7824 */ /* 0x060fe200078e00ff */
[----:B------:R-:W-:Y:S01]  /*1180*/  ISETP.NE.AND P1, PT, R17, 0x1, PT ;  /* 0x000000011100780c */ /* 0x000fe20003f25270 */
[----:B------:R-:W-:Y:S01]  /*1190*/  IMAD.U32 R51, RZ, RZ, UR34 ;  /* 0x00000022ff337e24 */ /* 0x000fe2000f8e00ff */
[----:B------:R-:W-:Y:S01]  /*11a0*/  MOV R50, UR33 ;  /* 0x0000002100327c02 */ /* 0x000fe20008000f00 */
        /* <DEDUP_REMOVED lines=21> */
.L_x_8438:
        /* <DEDUP_REMOVED lines=13> */
.L_x_8440:
[----:B------:R-:W-:Y:S05]  /*13d0*/  BSYNC.RECONVERGENT B2 ;  /* 0x0000000000027941 */ /* 0x000fea0003800200 */
.L_x_8439:
        /* <DEDUP_REMOVED lines=42> */
[----:B------:R-:W-:-:S07]  /*1680*/  IMAD.MOV.U32 R18, RZ, RZ, RZ ;  /* 0x000000ffff127224 */ /* 0x000fce00078e00ff */
.L_x_8437:
[----:B------:R-:W-:Y:S05]  /*1690*/  BSYNC.RECONVERGENT B1 ;  /* 0x0000000000017941 */ /* 0x000fea0003800200 */
.L_x_8436:
        /* <DEDUP_REMOVED lines=22> */
.L_x_8443:
        /* <DEDUP_REMOVED lines=13> */
.L_x_8445:
[----:B------:R-:W-:Y:S05]  /*18d0*/  BSYNC.RECONVERGENT B2 ;  /* 0x0000000000027941 */ /* 0x000fea0003800200 */
.L_x_8444:
        /* <DEDUP_REMOVED lines=43> */
.L_x_8442:
[----:B------:R-:W-:Y:S05]  /*1b90*/  BSYNC.RECONVERGENT B1 ;  /* 0x0000000000017941 */ /* 0x000fea0003800200 */
.L_x_8441:
        /* <DEDUP_REMOVED lines=23> */
.L_x_8448:
        /* <DEDUP_REMOVED lines=13> */
.L_x_8450:
[----:B------:R-:W-:Y:S05]  /*1de0*/  BSYNC.RECONVERGENT B2 ;  /* 0x0000000000027941 */ /* 0x000fea0003800200 */
.L_x_8449:
        /* <DEDUP_REMOVED lines=43> */
.L_x_8447:
[----:B------:R-:W-:Y:S05]  /*20a0*/  BSYNC.RECONVERGENT B1 ;  /* 0x0000000000017941 */ /* 0x000fea0003800200 */
.L_x_8446:
[----:B------:R-:W-:Y:S01]  /*20b0*/  I2FP.F32.U32 R17, R12 ;  /* 0x0000000c00117245 */ /* 0x000fe20000201000 */
[----:B------:R-:W-:Y:S01]  /*20c0*/  BSSY.RECONVERGENT B1, `(.L_x_8451) ;  /* 0x000004e000017945 */ /* 0x000fe20003800200 */
[----:B------:R-:W-:Y:S01]  /*20d0*/  SHF.L.U32 R13, R13, 0x10, RZ ;  /* 0x000000100d0d7819 */ /* 0x000fe200000006ff */
[----:B------:R-:W-:Y:S01]  /*20e0*/  IMAD.MOV.U32 R19, RZ, RZ, 0x2 ;  /* 0x00000002ff137424 */ /* 0x000fe200078e00ff */
[----:B------:R-:W-:Y:S01]  /*20f0*/  ISETP.NE.AND P3, PT, R18, 0x1, PT ;  /* 0x000000011200780c */ /* 0x000fe20003f65270 */
[----:B------:R-:W-:Y:S02]  /*2100*/  FFMA.FTZ R17, R17, R74, 1.1641532182693481445e-10 ;  /* 0x2f00000011117423 */ /* 0x000fe4000001004a */
[----:B------:R-:W-:Y:S01]  /*2110*/  FMUL.FTZ R12, R13, R52 ;  /* 0x000000340d0c7220 */ /* 0x000fe20000410000 */
[----:B------:R-:W-:Y:S02]  /*2120*/  IMAD.MOV.U32 R13, RZ, RZ, R11 ;  /* 0x000000ffff0d7224 */ /* 0x000fe400078e000b */
[----:B------:R-:W-:Y:S01]  /*2130*/  FSETP.GTU.FTZ.AND P2, PT, R17, R50, PT ;  /* 0x000000321100720b */ /* 0x000fe20003f5c000 */
[----:B------:R-:W-:-:S05]  /*2140*/  FMUL.FTZ R12, R12, R51 ;  /* 0x000000330c0c7220 */ /* 0x000fca0000410000 */
        /* <DEDUP_REMOVED lines=12> */
.L_x_8453:
        /* <DEDUP_REMOVED lines=13> */
.L_x_8455:
[----:B------:R-:W-:Y:S05]  /*22e0*/  BSYNC.RECONVERGENT B2 ;  /* 0x0000000000027941 */ /* 0x000fea0003800200 */
.L_x_8454:
        /* <DEDUP_REMOVED lines=43> */
.L_x_8452:
[----:B------:R-:W-:Y:S05]  /*25a0*/  BSYNC.RECONVERGENT B1 ;  /* 0x0000000000017941 */ /* 0x000fea0003800200 */
.L_x_8451:
        /* <DEDUP_REMOVED lines=23> */
.L_x_8458:
        /* <DEDUP_REMOVED lines=13> */
.L_x_8460:
[----:B------:R-:W-:Y:S05]  /*27f0*/  BSYNC.RECONVERGENT B2 ;  /* 0x0000000000027941 */ /* 0x000fea0003800200 */
.L_x_8459:
        /* <DEDUP_REMOVED lines=43> */
.L_x_8457:
[----:B------:R-:W-:Y:S05]  /*2ab0*/  BSYNC.RECONVERGENT B1 ;  /* 0x0000000000017941 */ /* 0x000fea0003800200 */
.L_x_8456:
        /* <DEDUP_REMOVED lines=22> */
.L_x_8463:
        /* <DEDUP_REMOVED lines=13> */
.L_x_8465:
[----:B------:R-:W-:Y:S05]  /*2cf0*/  BSYNC.RECONVERGENT B2 ;  /* 0x0000000000027941 */ /* 0x000fea0003800200 */
.L_x_8464:
        /* <DEDUP_REMOVED lines=43> */
.L_x_8462:
[----:B------:R-:W-:Y:S05]  /*2fb0*/  BSYNC.RECONVERGENT B1 ;  /* 0x0000000000017941 */ /* 0x000fea0003800200 */
.L_x_8461:
        /* <DEDUP_REMOVED lines=23> */
.L_x_8468:
        /* <DEDUP_REMOVED lines=15> */
.L_x_8470:
[----:B------:R-:W-:Y:S05]  /*3220*/  BSYNC.RECONVERGENT B2 ;  /* 0x0000000000027941 */ /* 0x000fea0003800200 */
.L_x_8469:
        /* <DEDUP_REMOVED lines=43> */
.L_x_8467:
[----:B------:R-:W-:Y:S05]  /*34e0*/  BSYNC.RECONVERGENT B1 ;  /* 0x0000000000017941 */ /* 0x000fea0003800200 */
.L_x_8466:
        /* <DEDUP_REMOVED lines=10> */
.L_x_8431:
        /* <DEDUP_REMOVED lines=16> */
.L_x_8474:
        /* <DEDUP_REMOVED lines=13> */
.L_x_8476:
[----:B------:R-:W-:Y:S05]  /*3760*/  BSYNC.RECONVERGENT B2 ;  /* 0x0000000000027941 */ /* 0x000fea0003800200 */
.L_x_8475:
        /* <DEDUP_REMOVED lines=42> */
.L_x_8473:
[----:B------:R-:W-:Y:S05]  /*3a10*/  BSYNC.RECONVERGENT B1 ;  /* 0x0000000000017941 */ /* 0x000fea0003800200 */
.L_x_8472:
[----:B------:R-:W-:Y:S01]  /*3a20*/  ISETP.NE.AND P0, PT, R18, 0x1, PT ;  /* 0x000000011200780c */ /* 0x000fe20003f05270 */
[----:B------:R-:W-:Y:S01]  /*3a30*/  IMAD.U32 R50, RZ, RZ, UR33 ;  /* 0x00000021ff327e24 */ /* 0x000fe2000f8e00ff */
[----:B------:R-:W-:Y:S01]  /*3a40*/  I2FP.F32.U32 R17, R17 ;  /* 0x0000001100117245 */ /* 0x000fe20000201000 */
[----:B------:R-:W-:Y:S01]  /*3a50*/  IMAD.U32 R51, RZ, RZ, UR34 ;  /* 0x00000022ff337e24 */ /* 0x000fe2000f8e00ff */
[C---:B-----5:R-:W-:Y:S01]  /*3a60*/  SHF.L.U32 R19, R12.reuse, 0x10, RZ ;  /* 0x000000100c137819 */ /* 0x060fe200000006ff */
[----:B------:R-:W-:Y:S01]  /*3a70*/  BSSY.RECONVERGENT B1, `(.L_x_8477) ;  /* 0x000004b000017945 */ /* 0x000fe20003800200 */
[----:B------:R-:W-:Y:S01]  /*3a80*/  PRMT R12, R12, 0x7632, R12 ;  /* 0x000076320c0c7816 */ /* 0x000fe2000000000c */
[----:B------:R-:W-:Y:S01]  /*3a90*/  FFMA.FTZ R17, R17, R74, 1.1641532182693481445e-10 ;  /* 0x2f00000011117423 */ /* 0x000fe2000001004a */
[----:B------:R-:W-:Y:S02]  /*3aa0*/  IMAD.MOV.U32 R20, RZ, RZ, 0x2 ;  /* 0x00000002ff147424 */ /* 0x000fe400078e00ff */
[----:B------:R-:W-:-:S02]  /*3ab0*/  FMUL.FTZ R24, R19, R52 ;  /* 0x0000003413187220 */ /* 0x000fc40000410000 */
[----:B------:R-:W-:Y:S02]  /*3ac0*/  FSETP.LE.FTZ.AND P1, PT, R17, R50, PT ;  /* 0x000000321100720b */ /* 0x000fe40003f33000 */
[----:B------:R-:W-:Y:S01]  /*3ad0*/  FMUL.FTZ R24, R24, R51 ;  /* 0x0000003318187220 */ /* 0x000fe20000410000 */
[----:B------:R-:W-:Y:S02]  /*3ae0*/  MOV R17, R11 ;  /* 0x0000000b00117202 */ /* 0x000fe40000000f00 */
        /* <DEDUP_REMOVED lines=10> */
.L_x_8479:
        /* <DEDUP_REMOVED lines=13> */
.L_x_8481:
[----:B------:R-:W-:Y:S05]  /*3c60*/  BSYNC.RECONVERGENT B2 ;  /* 0x0000000000027941 */ /* 0x000fea0003800200 */
.L_x_8480:
        /* <DEDUP_REMOVED lines=43> */
.L_x_8478:
[----:B------:R-:W-:Y:S05]  /*3f20*/  BSYNC.RECONVERGENT B1 ;  /* 0x0000000000017941 */ /* 0x000fea0003800200 */
.L_x_8477:
        /* <DEDUP_REMOVED lines=19> */
.L_x_8484:
        /* <DEDUP_REMOVED lines=13> */
.L_x_8486:
[----:B------:R-:W-:Y:S05]  /*4130*/  BSYNC.RECONVERGENT B2 ;  /* 0x0000000000027941 */ /* 0x000fea0003800200 */
.L_x_8485:
        /* <DEDUP_REMOVED lines=43> */
.L_x_8483:
[----:B------:R-:W-:Y:S05]  /*43f0*/  BSYNC.RECONVERGENT B1 ;  /* 0x0000000000017941 */ /* 0x000fea0003800200 */
.L_x_8482:
        /* <DEDUP_REMOVED lines=20> */
.L_x_8489:
        /* <DEDUP_REMOVED lines=13> */
.L_x_8491:
[----:B------:R-:W-:Y:S05]  /*4610*/  BSYNC.RECONVERGENT B2 ;  /* 0x0000000000027941 */ /* 0x000fea0003800200 */
.L_x_8490:
        /* <DEDUP_REMOVED lines=43> */
.L_x_8488:
[----:B------:R-:W-:Y:S05]  /*48d0*/  BSYNC.RECONVERGENT B1 ;  /* 0x0000000000017941 */ /* 0x000fea0003800200 */
.L_x_8487:
[----:B------:R-:W-:Y:S01]  /*48e0*/  ISETP.NE.AND P3, PT, R19, 0x1, PT ;  /* 0x000000011300780c */ /* 0x000fe20003f65270 */
[----:B------:R-:W-:Y:S01]  /*48f0*/  IMAD.U32 R13, R13, 0x10000, RZ ;  /* 0x000100000d0d7824 */ /* 0x000fe200078e00ff */
[----:B------:R-:W-:Y:S01]  /*4900*/  I2FP.F32.U32 R17, R12 ;  /* 0x0000000c00117245 */ /* 0x000fe20000201000 */
[----:B------:R-:W-:Y:S01]  /*4910*/  BSSY.RECONVERGENT B1, `(.L_x_8492) ;  /* 0x0000049000017945 */ /* 0x000fe20003800200 */
[----:B------:R-:W-:Y:S02]  /*4920*/  IMAD.MOV.U32 R18, RZ, RZ, 0x2 ;  /* 0x00000002ff127424 */ /* 0x000fe400078e00ff */
[----:B------:R-:W-:Y:S01]  /*4930*/  FMUL.FTZ R12, R13, R52 ;  /* 0x000000340d0c7220 */ /* 0x000fe20000410000 */
[----:B------:R-:W-:Y:S01]  /*4940*/  MOV R13, R11 ;  /* 0x0000000b000d7202 */ /* 0x000fe20000000f00 */
[----:B------:R-:W-:Y:S02]  /*4950*/  FFMA.FTZ R17, R17, R74, 1.1641532182693481445e-10 ;  /* 0x2f00000011117423 */ /* 0x000fe4000001004a */
        /* <DEDUP_REMOVED lines=11> */
.L_x_8494:
        /* <DEDUP_REMOVED lines=13> */
.L_x_8496:
[----:B------:R-:W-:Y:S05]  /*4ae0*/  BSYNC.RECONVERGENT B2 ;  /* 0x0000000000027941 */ /* 0x000fea0003800200 */
.L_x_8495:
        /* <DEDUP_REMOVED lines=43> */
.L_x_8493:
[----:B------:R-:W-:Y:S05]  /*4da0*/  BSYNC.RECONVERGENT B1 ;  /* 0x0000000000017941 */ /* 0x000fea0003800200 */
.L_x_8492:
        /* <DEDUP_REMOVED lines=8> */
[----:B------:R-:W-:-:S04]  /*4e30*/  FMUL.FTZ R20, R20, R51 ;  /* 0x0000003314147220 */ /* 0x000fc80000410000 */
        /* <DEDUP_REMOVED lines=11> */
.L_x_8499:
        /* <DEDUP_REMOVED lines=13> */
.L_x_8501:
[----:B------:R-:W-:Y:S05]  /*4fc0*/  BSYNC.RECONVERGENT B2 ;  /* 0x0000000000027941 */ /* 0x000fea0003800200 */
.L_x_8500:
        /* <DEDUP_REMOVED lines=43> */
.L_x_8498:
[----:B------:R-:W-:Y:S05]  /*5280*/  BSYNC.RECONVERGENT B1 ;  /* 0x0000000000017941 */ /* 0x000fea0003800200 */
.L_x_8497:
        /* <DEDUP_REMOVED lines=19> */
.L_x_8504:
        /* <DEDUP_REMOVED lines=13> */
.L_x_8506:
[----:B------:R-:W-:Y:S05]  /*5490*/  BSYNC.RECONVERGENT B2 ;  /* 0x0000000000027941 */ /* 0x000fea0003800200 */
.L_x_8505:
        /* <DEDUP_REMOVED lines=43> */
.L_x_8503:
[----:B------:R-:W-:Y:S05]  /*5750*/  BSYNC.RECONVERGENT B1 ;  /* 0x0000000000017941 */ /* 0x000fea0003800200 */
.L_x_8502:
[----:B------:R-:W-:Y:S01]  /*5760*/  ISETP.NE.AND P6, PT, R18, 0x1, PT ;  /* 0x000000011200780c */ /* 0x000fe20003fc5270 */
[----:B------:R-:W-:Y:S01]  /*5770*/  BSSY.RECONVERGENT B1, `(.L_x_8507) ;  /* 0x000004e000017945 */ /* 0x000fe20003800200 */
[----:B------:R-:W-:Y:S01]  /*5780*/  I2FP.F32.U32 R13, R13 ;  /* 0x0000000d000d7245 */ /* 0x000fe20000201000 */
[----:B------:R-:W-:Y:S01]  /*5790*/  IMAD.MOV.U32 R53, RZ, RZ, 0x2 ;  /* 0x00000002ff357424 */ /* 0x000fe200078e00ff */
[C---:B------:R-:W-:Y:S02]  /*57a0*/  SHF.L.U32 R17, R15.reuse, 0x10, RZ ;  /* 0x000000100f117819 */ /* 0x040fe400000006ff */
[----:B------:R-:W-:Y:S01]  /*57b0*/  PRMT R15, R15, 0x7632, R15 ;  /* 0x000076320f0f7816 */ /* 0x000fe2000000000f */
[----:B------:R-:W-:Y:S01]  /*57c0*/  FFMA.FTZ R13, R13, R74, 1.1641532182693481445e-10 ;  /* 0x2f0000000d0d7423 */ /* 0x000fe2000001004a */
[----:B------:R-:W-:Y:S01]  /*57d0*/  MOV R14, R11 ;  /* 0x0000000b000e7202 */ /* 0x000fe20000000f00 */
[----:B------:R-:W-:-:S03]  /*57e0*/  FMUL.FTZ R22, R17, R52 ;  /* 0x0000003411167220 */ /* 0x000fc60000410000 */
        /* <DEDUP_REMOVED lines=11> */
.L_x_8509:
        /* <DEDUP_REMOVED lines=15> */
.L_x_8511:
[----:B------:R-:W-:Y:S05]  /*5990*/  BSYNC.RECONVERGENT B2 ;  /* 0x0000000000027941 */ /* 0x000fea0003800200 */
.L_x_8510:
        /* <DEDUP_REMOVED lines=43> */
.L_x_8508:
[----:B------:R-:W-:Y:S05]  /*5c50*/  BSYNC.RECONVERGENT B1 ;  /* 0x0000000000017941 */ /* 0x000fea0003800200 */
.L_x_8507:
[----:B------:R-:W-:Y:S02]  /*5c60*/  I2FP.F32.U32 R13, R14 ;  /* 0x0000000e000d7245 */ /* 0x000fe40000201000 */
[----:B------:R-:W-:Y:S02]  /*5c70*/  SHF.L.U32 R15, R15, 0x10, RZ ;  /* 0x000000100f0f7819 */ /* 0x000fe400000006ff */
[----:B------:R-:W-:Y:S01]  /*5c80*/  ISETP.NE.AND P6, PT, R10, RZ, PT ;  /* 0x000000ff0a00720c */ /* 0x000fe20003fc5270 */
[----:B------:R-:W-:Y:S01]  /*5c90*/  FFMA.FTZ R13, R13, R74, 1.1641532182693481445e-10 ;  /* 0x2f0000000d0d7423 */ /* 0x000fe2000001004a */
[----:B------:R-:W-:Y:S01]  /*5ca0*/  FSEL R25, R25, RZ, P0 ;  /* 0x000000ff19197208 */ /* 0x000fe20000000000 */
[----:B------:R-:W-:Y:S01]  /*5cb0*/  FMUL.FTZ R12, R15, R52 ;  /* 0x000000340f0c7220 */ /* 0x000fe20000410000 */
[----:B------:R-:W-:Y:S02]  /*5cc0*/  FSEL R24, R24, RZ, P6 ;  /* 0x000000ff18187208 */ /* 0x000fe40003000000 */
[----:B------:R-:W-:Y:S01]  /*5cd0*/  FSETP.GTU.FTZ.AND P6, PT, R13, R50, PT ;  /* 0x000000320d00720b */ /* 0x000fe20003fdc000 */
[----:B------:R-:W-:Y:S01]  /*5ce0*/  FMUL.FTZ R12, R12, R51 ;  /* 0x000000330c0c7220 */ /* 0x000fe20000410000 */
[----:B------:R-:W-:-:S02]  /*5cf0*/  FSEL R26, R26, RZ, P1 ;  /* 0x000000ff1a1a7208 */ /* 0x000fc40000800000 */
[----:B------:R-:W-:Y:S02]  /*5d00*/  FSEL R27, R27, RZ, P2 ;  /* 0x000000ff1b1b7208 */ /* 0x000fe40001000000 */
[----:B------:R-:W-:Y:S02]  /*5d10*/  FSEL R23, R12, RZ, !P6 ;  /* 0x000000ff0c177208 */ /* 0x000fe40007000000 */
[----:B------:R-:W-:Y:S02]  /*5d20*/  PLOP3.LUT P6, PT, P6, PT, PT, 0x8, 0x80 ;  /* 0x000000000080781c */ /* 0x000fe400037ce170 */
[----:B------:R-:W-:Y:S02]  /*5d30*/  FSEL R20, R20, RZ, P3 ;  /* 0x000000ff14147208 */ /* 0x000fe40001800000 */
[----:B------:R-:W-:Y:S02]  /*5d40*/  FSEL R21, R21, RZ, P4 ;  /* 0x000000ff15157208 */ /* 0x000fe40002000000 */
[----:B------:R-:W-:-:S07]  /*5d50*/  FSEL R22, R22, RZ, P5 ;  /* 0x000000ff16167208 */ /* 0x000fce0002800000 */
.L_x_8471:
[----:B------:R-:W0:Y:S01]  /*5d60*/  LDC.64 R76, c[0x0][0x3a8] ;  /* 0x0000ea00ff4c7b82 */ /* 0x000e220000000a00 */
[----:B------:R-:W-:Y:S01]  /*5d70*/  SEL R17, RZ, 0x1000000, !P6 ;  /* 0x01000000ff117807 */ /* 0x000fe20007000000 */
[----:B------:R-:W-:Y:S01]  /*5d80*/  VIADD R54, R49, 0x20 ;  /* 0x0000002031367836 */ /* 0x000fe20000000000 */
        /* <DEDUP_REMOVED lines=11> */
[----:B------:R-:W-:Y:S01]  /*5e40*/  LOP3.LUT R15, R15, R14, RZ, 0xfc, !PT ;  /* 0x0000000e0f0f7212 */ /* 0x000fe200078efcff */
[----:B0-----:R-:W-:Y:S01]  /*5e50*/  IMAD.WIDE.U32 R12, R49, 0x20, R76 ;  /* 0x00000020310c7825 */ /* 0x001fe200078e004c */
[----:B------:R-:W-:-:S02]  /*5e60*/  ISETP.NE.AND P6, PT, R16, RZ, PT ;  /* 0x000000ff1000720c */ /* 0x000fc40003fc5270 */
[----:B------:R-:W-:Y:S02]  /*5e70*/  LOP3.LUT R14, R10, R17, RZ, 0xfc, !PT ;  /* 0x000000110a0e7212 */ /* 0x000fe400078efcff */
[----:B------:R-:W-:Y:S01]  /*5e80*/  STG.E.128 desc[UR8][R12.64], R24 ;  /* 0x000000180c007986 */ /* 0x000fe2000c101d08 */
[----:B-1----:R-:W-:-:S03]  /*5e90*/  IMAD.WIDE.U32 R16, R49, 0x8, R18 ;  /* 0x0000000831107825 */ /* 0x002fc600078e0012 */
[----:B------:R-:W-:Y:S01]  /*5ea0*/  STG.E.128 desc[UR8][R12.64+0x10], R20 ;  /* 0x000010140c007986 */ /* 0x000fe2000c101d08 */
[----:B------:R-:W-:-:S03]  /*5eb0*/  IMAD.WIDE.U32 R18, R54, 0x10, R58 ;  /* 0x0000001036127825 */ /* 0x000fc600078e003a */
        /* <DEDUP_REMOVED lines=9> */
[----:B------:R-:W-:Y:S02]  /*5f50*/  HFMA2 R56, -RZ, RZ, 0, 1.1920928955078125e-07 ;  /* 0x00000002ff387431 */ /* 0x000fe400000001ff */
[----:B------:R-:W-:Y:S01]  /*5f60*/  IMAD.MOV.U32 R57, RZ, RZ, R11 ;  /* 0x000000ffff397224 */ /* 0x000fe200078e000b */
[----:B------:R-:W-:-:S08]  /*5f70*/  MOV R10, R60 ;  /* 0x0000003c000a7202 */ /* 0x000fd00000000f00 */
        /* <DEDUP_REMOVED lines=11> */
.L_x_8515:
        /* <DEDUP_REMOVED lines=13> */
.L_x_8517:
[----:B------:R-:W-:Y:S05]  /*6100*/  BSYNC.RECONVERGENT B2 ;  /* 0x0000000000027941 */ /* 0x000fea0003800200 */
.L_x_8516:
        /* <DEDUP_REMOVED lines=37> */
[----:B------:R-:W-:-:S03]  /*6360*/  IMAD.WIDE.U32 R56, R57, -0x326172a9, RZ ;  /* 0xcd9e8d5739387825 */ /* 0x000fc600078e00ff */
[----:B------:R-:W-:Y:S01]  /*6370*/  MOV R11, R56 ;  /* 0x00000038000b7202 */ /* 0x000fe20000000f00 */
[----:B------:R-:W-:Y:S01]  /*6380*/  HFMA2 R56, -RZ, RZ, 0, 0 ;  /* 0x00000000ff387431 */ /* 0x000fe200000001ff */
[----:B------:R-:W-:Y:S01]  /*6390*/  LOP3.LUT R8, R58, UR30, R57, 0x96, !PT ;  /* 0x0000001e3a087c12 */ /* 0x000fe2000f8e9639 */
[----:B------:R-:W-:-:S07]  /*63a0*/  IMAD.MOV.U32 R57, RZ, RZ, R60 ;  /* 0x000000ffff397224 */ /* 0x000fce00078e003c */
.L_x_8514:
[----:B------:R-:W-:Y:S05]  /*63b0*/  BSYNC.RECONVERGENT B1 ;  /* 0x0000000000017941 */ /* 0x000fea0003800200 */
.L_x_8513:
[----:B------:R-:W-:Y:S01]  /*63c0*/  I2FP.F32.U32 R53, R57 ;  /* 0x0000003900357245 */ /* 0x000fe20000201000 */
[----:B------:R-:W-:Y:S01]  /*63d0*/  BSSY.RECONVERGENT B1, `(.L_x_8518) ;  /* 0x0000050000017945 */ /* 0x000fe20003800200 */
[----:B------:R-:W-:Y:S01]  /*63e0*/  ISETP.NE.AND P1, PT, R56, 0x1, PT ;  /* 0x000000013800780c */ /* 0x000fe20003f25270 */
[----:B------:R-:W-:Y:S02]  /*63f0*/  HFMA2 R57, -RZ, RZ, 0, 1.1920928955078125e-07 ;  /* 0x00000002ff397431 */ /* 0x000fe400000001ff */
[----:B------:R-:W-:Y:S02]  /*6400*/  IMAD.MOV.U32 R59, RZ, RZ, R11 ;  /* 0x000000ffff3b7224 */ /* 0x000fe400078e000b */
[----:B------:R-:W-:-:S05]  /*6410*/  FFMA.FTZ R53, R53, R74, 1.1641532182693481445e-10 ;  /* 0x2f00000035357423 */ /* 0x000fca000001004a */
[----:B------:R-:W-:Y:S01]  /*6420*/  FSETP.GTU.FTZ.AND P0, PT, R53, R50, PT ;  /* 0x000000323500720b */ /* 0x000fe20003f1c000 */
[----:B-----5:R-:W-:-:S04]  /*6430*/  IMAD.U32 R53, R12, 0x10000, RZ ;  /* 0x000100000c357824 */ /* 0x020fc800078e00ff */
[----:B------:R-:W-:-:S04]  /*6440*/  FMUL.FTZ R58, R53, R52 ;  /* 0x00000034353a7220 */ /* 0x000fc80000410000 */
[----:B------:R-:W-:-:S05]  /*6450*/  FMUL.FTZ R58, R58, R51 ;  /* 0x000000333a3a7220 */ /* 0x000fca0000410000 */
[----:B------:R-:W-:Y:S02]  /*6460*/  FSEL R53, R58, RZ, !P0 ;  /* 0x000000ff3a357208 */ /* 0x000fe40004000000 */
[----:B------:R-:W-:-:S03]  /*6470*/  PLOP3.LUT P0, PT, P0, PT, PT, 0x8, 0x80 ;  /* 0x000000000080781c */ /* 0x000fc6000070e170 */
[--C-:B------:R-:W-:Y:S01]  /*6480*/  FADD.FTZ R44, R44, R53.reuse ;  /* 0x000000352c2c7221 */ /* 0x100fe20000010000 */
[----:B------:R-:W-:Y:S02]  /*6490*/  PRMT R53, R12, 0x7632, R53 ;  /* 0x000076320c357816 */ /* 0x000fe40000000035 */
[----:B------:R-:W-:Y:S01]  /*64a0*/  P2R R12, PR, RZ, 0x1 ;  /* 0x00000001ff0c7803 */ /* 0x000fe20000000000 */
        /* <DEDUP_REMOVED lines=9> */
.L_x_8520:
        /* <DEDUP_REMOVED lines=13> */
.L_x_8522:
[----:B------:R-:W-:Y:S05]  /*6610*/  BSYNC.RECONVERGENT B2 ;  /* 0x0000000000027941 */ /* 0x000fea0003800200 */
.L_x_8521:
        /* <DEDUP_REMOVED lines=36> */
[----:B------:R-:W-:-:S05]  /*6860*/  IMAD.WIDE.U32 R56, R56, -0x2daee0ad, RZ ;  /* 0xd2511f5338387825 */ /* 0x000fca00078e00ff */
[----:B------:R-:W-:Y:S02]  /*6870*/  LOP3.LUT R7, R60, UR31, R57, 0x96, !PT ;  /* 0x0000001f3c077c12 */ /* 0x000fe4000f8e9639 */
[----:B------:R-:W-:Y:S01]  /*6880*/  MOV R10, R56 ;  /* 0x00000038000a7202 */ /* 0x000fe20000000f00 */
[----:B------:R-:W-:-:S04]  /*6890*/  IMAD.WIDE.U32 R56, R8, -0x326172a9, RZ ;  /* 0xcd9e8d5708387825 */ /* 0x000fc800078e00ff */
[----:B------:R-:W-:Y:S01]  /*68a0*/  IMAD.MOV.U32 R11, RZ, RZ, R56 ;  /* 0x000000ffff0b7224 */ /* 0x000fe200078e0038 */
[----:B------:R-:W-:Y:S01]  /*68b0*/  LOP3.LUT R8, R58, UR30, R57, 0x96, !PT ;  /* 0x0000001e3a087c12 */ /* 0x000fe2000f8e9639 */
[----:B------:R-:W-:-:S07]  /*68c0*/  HFMA2 R57, -RZ, RZ, 0, 0 ;  /* 0x00000000ff397431 */ /* 0x000fce00000001ff */
.L_x_8519:
[----:B------:R-:W-:Y:S05]  /*68d0*/  BSYNC.RECONVERGENT B1 ;  /* 0x0000000000017941 */ /* 0x000fea0003800200 */
.L_x_8518:
        /* <DEDUP_REMOVED lines=22> */
.L_x_8525:
        /* <DEDUP_REMOVED lines=13> */
.L_x_8527:
[----:B------:R-:W-:Y:S05]  /*6b10*/  BSYNC.RECONVERGENT B2 ;  /* 0x0000000000027941 */ /* 0x000fea0003800200 */
.L_x_8526:
        /* <DEDUP_REMOVED lines=43> */
.L_x_8524:
[----:B------:R-:W-:Y:S05]  /*6dd0*/  BSYNC.RECONVERGENT B1 ;  /* 0x0000000000017941 */ /* 0x000fea0003800200 */
.L_x_8523:
[----:B------:R-:W-:Y:S01]  /*6de0*/  I2FP.F32.U32 R53, R53 ;  /* 0x0000003500357245 */ /* 0x000fe20000201000 */
[----:B------:R-:W-:Y:S01]  /*6df0*/  BSSY.RECONVERGENT B1, `(.L_x_8528) ;  /* 0x000004f000017945 */ /* 0x000fe20003800200 */
[----:B------:R-:W-:Y:S01]  /*6e00*/  ISETP.NE.AND P2, PT, R56, 0x1, PT ;  /* 0x000000013800780c */ /* 0x000fe20003f45270 */
[----:B------:R-:W-:Y:S02]  /*6e10*/  HFMA2 R57, -RZ, RZ, 0, 1.1920928955078125e-07 ;  /* 0x00000002ff397431 */ /* 0x000fe400000001ff */
[----:B------:R-:W-:-:S05]  /*6e20*/  FFMA.FTZ R53, R53, R74, 1.1641532182693481445e-10 ;  /* 0x2f00000035357423 */ /* 0x000fca000001004a */
[----:B------:R-:W-:Y:S01]  /*6e30*/  FSETP.GTU.FTZ.AND P1, PT, R53, R50, PT ;  /* 0x000000323500720b */ /* 0x000fe20003f3c000 */
[C---:B------:R-:W-:Y:S01]  /*6e40*/  IMAD.U32 R53, R13.reuse, 0x10000, RZ ;  /* 0x000100000d357824 */ /* 0x040fe200078e00ff */
[----:B------:R-:W-:-:S03]  /*6e50*/  PRMT R13, R13, 0x7632, R13 ;  /* 0x000076320d0d7816 */ /* 0x000fc6000000000d */
[----:B------:R-:W-:-:S04]  /*6e60*/  FMUL.FTZ R58, R53, R52 ;  /* 0x00000034353a7220 */ /* 0x000fc80000410000 */
        /* <DEDUP_REMOVED lines=14> */
.L_x_8530:
        /* <DEDUP_REMOVED lines=13> */
.L_x_8532:
[----:B------:R-:W-:Y:S05]  /*7020*/  BSYNC.RECONVERGENT B2 ;  /* 0x0000000000027941 */ /* 0x000fea0003800200 */
.L_x_8531:
        /* <DEDUP_REMOVED lines=43> */
.L_x_8529:
[----:B------:R-:W-:Y:S05]  /*72e0*/  BSYNC.RECONVERGENT B1 ;  /* 0x0000000000017941 */ /* 0x000fea0003800200 */
.L_x_8528:
        /* <DEDUP_REMOVED lines=22> */
.L_x_8535:
        /* <DEDUP_REMOVED lines=13> */
.L_x_8537:
[----:B------:R-:W-:Y:S05]  /*7520*/  BSYNC.RECONVERGENT B2 ;  /* 0x0000000000027941 */ /* 0x000fea0003800200 */
.L_x_8536:
        /* <DEDUP_REMOVED lines=43> */
.L_x_8534:
[----:B------:R-:W-:Y:S05]  /*77e0*/  BSYNC.RECONVERGENT B1 ;  /* 0x0000000000017941 */ /* 0x000fea0003800200 */
.L_x_8533:
        /* <DEDUP_REMOVED lines=23> */
.L_x_8540:
        /* <DEDUP_REMOVED lines=13> */
.L_x_8542:
[----:B------:R-:W-:Y:S05]  /*7a30*/  BSYNC.RECONVERGENT B2 ;  /* 0x0000000000027941 */ /* 0x000fea0003800200 */
.L_x_8541:
        /* <DEDUP_REMOVED lines=43> */
.L_x_8539:
[----:B------:R-:W-:Y:S05]  /*7cf0*/  BSYNC.RECONVERGENT B1 ;  /* 0x0000000000017941 */ /* 0x000fea0003800200 */
.L_x_8538:
[----:B------:R-:W-:Y:S01]  /*7d00*/  I2FP.F32.U32 R13, R13 ;  /* 0x0000000d000d7245 */ /* 0x000fe20000201000 */
[----:B------:R-:W-:Y:S01]  /*7d10*/  IMAD.U32 R53, R14, 0x10000, RZ ;  /* 0x000100000e357824 */ /* 0x000fe200078e00ff */
[----:B------:R-:W-:Y:S01]  /*7d20*/  ISETP.NE.AND P5, PT, R56, 0x1, PT ;  /* 0x000000013800780c */ /* 0x000fe20003fa5270 */
[----:B------:R-:W-:Y:S02]  /*7d30*/  BSSY.RECONVERGENT B1, `(.L_x_8543) ;  /* 0x000004c000017945 */ /* 0x000fe40003800200 */
[----:B------:R-:W-:Y:S01]  /*7d40*/  FFMA.FTZ R13, R13, R74, 1.1641532182693481445e-10 ;  /* 0x2f0000000d0d7423 */ /* 0x000fe2000001004a */
[----:B------:R-:W-:-:S04]  /*7d50*/  FMUL.FTZ R14, R53, R52 ;  /* 0x00000034350e7220 */ /* 0x000fc80000410000 */
[----:B------:R-:W-:Y:S01]  /*7d60*/  FMUL.FTZ R14, R14, R51 ;  /* 0x000000330e0e7220 */ /* 0x000fe20000410000 */
[----:B------:R-:W-:Y:S01]  /*7d70*/  FSETP.GTU.FTZ.AND P4, PT, R13, R50, PT ;  /* 0x000000320d00720b */ /* 0x000fe20003f9c000 */
[----:B------:R-:W-:-:S03]  /*7d80*/  IMAD.MOV.U32 R13, RZ, RZ, R11 ;  /* 0x000000ffff0d7224 */ /* 0x000fc600078e000b */
        /* <DEDUP_REMOVED lines=13> */
.L_x_8545:
        /* <DEDUP_REMOVED lines=13> */
.L_x_8547:
[----:B------:R-:W-:Y:S05]  /*7f30*/  BSYNC.RECONVERGENT B2 ;  /* 0x0000000000027941 */ /* 0x000fea0003800200 */
.L_x_8546:
        /* <DEDUP_REMOVED lines=43> */
.L_x_8544:
[----:B------:R-:W-:Y:S05]  /*81f0*/  BSYNC.RECONVERGENT B1 ;  /* 0x0000000000017941 */ /* 0x000fea0003800200 */
.L_x_8543:
        /* <DEDUP_REMOVED lines=23> */
.L_x_8550:
        /* <DEDUP_REMOVED lines=15> */
.L_x_8552:
[----:B------:R-:W-:Y:S05]  /*8460*/  BSYNC.RECONVERGENT B2 ;  /* 0x0000000000027941 */ /* 0x000fea0003800200 */
.L_x_8551:
        /* <DEDUP_REMOVED lines=43> */
.L_x_8549:
[----:B------:R-:W-:Y:S05]  /*8720*/  BSYNC.RECONVERGENT B1 ;  /* 0x0000000000017941 */ /* 0x000fea0003800200 */
.L_x_8548:
        /* <DEDUP_REMOVED lines=10> */
.L_x_8512:
        /* <DEDUP_REMOVED lines=16> */
.L_x_8556:
        /* <DEDUP_REMOVED lines=13> */
.L_x_8558:
[----:B------:R-:W-:Y:S05]  /*89a0*/  BSYNC.RECONVERGENT B2 ;  /* 0x0000000000027941 */ /* 0x000fea0003800200 */
.L_x_8557:
        /* <DEDUP_REMOVED lines=43> */
.L_x_8555:
[----:B------:R-:W-:Y:S05]  /*8c60*/  BSYNC.RECONVERGENT B1 ;  /* 0x0000000000017941 */ /* 0x000fea0003800200 */
.L_x_8554:
[----:B------:R-:W-:Y:S01]  /*8c70*/  ISETP.NE.AND P0, PT, R18, 0x1, PT ;  /* 0x000000011200780c */ /* 0x000fe20003f05270 */
[----:B------:R-:W-:Y:S01]  /*8c80*/  BSSY.RECONVERGENT B1, `(.L_x_8559) ;  /* 0x000004d000017945 */ /* 0x000fe20003800200 */
[----:B------:R-:W-:Y:S01]  /*8c90*/  I2FP.F32.U32 R17, R16 ;  /* 0x0000001000117245 */ /* 0x000fe20000201000 */
[----:B------:R-:W-:Y:S01]  /*8ca0*/  IMAD.MOV.U32 R46, RZ, RZ, 0x2 ;  /* 0x00000002ff2e7424 */ /* 0x000fe200078e00ff */
[C---:B-----5:R-:W-:Y:S02]  /*8cb0*/  SHF.L.U32 R19, R12.reuse, 0x10, RZ ;  /* 0x000000100c137819 */ /* 0x060fe400000006ff */
[----:B------:R-:W-:Y:S01]  /*8cc0*/  PRMT R16, R12, 0x7632, R16 ;  /* 0x000076320c107816 */ /* 0x000fe20000000010 */
[----:B------:R-:W-:Y:S02]  /*8cd0*/  FFMA.FTZ R17, R17, R74, 1.1641532182693481445e-10 ;  /* 0x2f00000011117423 */ /* 0x000fe4000001004a */
[----:B------:R-:W-:-:S03]  /*8ce0*/  FMUL.FTZ R44, R19, R52 ;  /* 0x00000034132c7220 */ /* 0x000fc60000410000 */
[----:B------:R-:W-:Y:S01]  /*8cf0*/  FSETP.LE.FTZ.AND P1, PT, R17, R50, PT ;  /* 0x000000321100720b */ /* 0x000fe20003f33000 */
[----:B------:R-:W-:Y:S01]  /*8d00*/  FMUL.FTZ R44, R44, R51 ;  /* 0x000000332c2c7220 */ /* 0x000fe20000410000 */
[----:B------:R-:W-:Y:S02]  /*8d10*/  MOV R17, R11 ;  /* 0x0000000b00117202 */ /* 0x000fe40000000f00 */
        /* <DEDUP_REMOVED lines=10> */
.L_x_8561:
        /* <DEDUP_REMOVED lines=13> */
.L_x_8563:
[----:B------:R-:W-:Y:S05]  /*8e90*/  BSYNC.RECONVERGENT B2 ;  /* 0x0000000000027941 */ /* 0x000fea0003800200 */
.L_x_8562:
        /* <DEDUP_REMOVED lines=43> */
.L_x_8560:
[----:B------:R-:W-:Y:S05]  /*9150*/  BSYNC.RECONVERGENT B1 ;  /* 0x0000000000017941 */ /* 0x000fea0003800200 */
.L_x_8559:
[----:B------:R-:W-:Y:S01]  /*9160*/  ISETP.NE.AND P1, PT, R46, 0x1, PT ;  /* 0x000000012e00780c */ /* 0x000fe20003f25270 */
[----:B------:R-:W-:Y:S01]  /*9170*/  BSSY.RECONVERGENT B1, `(.L_x_8564) ;  /* 0x000004b000017945 */ /* 0x000fe20003800200 */
[----:B------:R-:W-:Y:S01]  /*9180*/  I2FP.F32.U32 R17, R17 ;  /* 0x0000001100117245 */ /* 0x000fe20000201000 */
[----:B------:R-:W-:Y:S01]  /*9190*/  IMAD.MOV.U32 R18, RZ, RZ, 0x2 ;  /* 0x00000002ff127424 */ /* 0x000fe200078e00ff */
[----:B------:R-:W-:-:S03]  /*91a0*/  SHF.L.U32 R19, R16, 0x10, RZ ;  /* 0x0000001010137819 */ /* 0x000fc600000006ff */
[----:B------:R-:W-:Y:S02]  /*91b0*/  FFMA.FTZ R17, R17, R74, 1.1641532182693481445e-10 ;  /* 0x2f00000011117423 */ /* 0x000fe4000001004a */
[----:B------:R-:W-:-:S03]  /*91c0*/  FMUL.FTZ R16, R19, R52 ;  /* 0x0000003413107220 */ /* 0x000fc60000410000 */
[----:B------:R-:W-:Y:S01]  /*91d0*/  FSETP.LE.FTZ.AND P0, PT, R17, R50, PT ;  /* 0x000000321100720b */ /* 0x000fe20003f13000 */
[----:B------:R-:W-:Y:S01]  /*91e0*/  FMUL.FTZ R45, R16, R51 ;  /* 0x00000033102d7220 */ /* 0x000fe20000410000 */
        /* <DEDUP_REMOVED lines=10> */
.L_x_8566:
        /* <DEDUP_REMOVED lines=13> */
.L_x_8568:
[----:B------:R-:W-:Y:S05]  /*9360*/  BSYNC.RECONVERGENT B2 ;  /* 0x0000000000027941 */ /* 0x000fea0003800200 */
.L_x_8567:
        /* <DEDUP_REMOVED lines=43> */
.L_x_8565:
[----:B------:R-:W-:Y:S05]  /*9620*/  BSYNC.RECONVERGENT B1 ;  /* 0x0000000000017941 */ /* 0x000fea0003800200 */
.L_x_8564:
[----:B------:R-:W-:Y:S01]  /*9630*/  ISETP.NE.AND P2, PT, R18, 0x1, PT ;  /* 0x000000011200780c */ /* 0x000fe20003f45270 */
[----:B------:R-:W-:Y:S01]  /*9640*/  BSSY.RECONVERGENT B1, `(.L_x_8569) ;  /* 0x000004c000017945 */ /* 0x000fe20003800200 */
[----:B------:R-:W-:Y:S02]  /*9650*/  I2FP.F32.U32 R17, R17 ;  /* 0x0000001100117245 */ /* 0x000fe40000201000 */
[C---:B------:R-:W-:Y:S02]  /*9660*/  SHF.L.U32 R19, R13.reuse, 0x10, RZ ;  /* 0x000000100d137819 */ /* 0x040fe400000006ff */
[----:B------:R-:W-:Y:S01]  /*9670*/  PRMT R13, R13, 0x7632, R13 ;  /* 0x000076320d0d7816 */ /* 0x000fe2000000000d */
[----:B------:R-:W-:Y:S02]  /*9680*/  FFMA.FTZ R17, R17, R74, 1.1641532182693481445e-10 ;  /* 0x2f00000011117423 */ /* 0x000fe4000001004a */
[----:B------:R-:W-:Y:S01]  /*9690*/  FMUL.FTZ R46, R19, R52 ;  /* 0x00000034132e7220 */ /* 0x000fe20000410000 */
[----:B------:R-:W-:-:S02]  /*96a0*/  IMAD.MOV.U32 R19, RZ, RZ, 0x2 ;  /* 0x00000002ff137424 */ /* 0x000fc400078e00ff */
        /* <DEDUP_REMOVED lines=12> */
.L_x_8571:
        /* <DEDUP_REMOVED lines=13> */
.L_x_8573:
[----:B------:R-:W-:Y:S05]  /*9840*/  BSYNC.RECONVERGENT B2 ;  /* 0x0000000000027941 */ /* 0x000fea0003800200 */
.L_x_8572:
        /* <DEDUP_REMOVED lines=43> */
.L_x_8570:
[----:B------:R-:W-:Y:S05]  /*9b00*/  BSYNC.RECONVERGENT B1 ;  /* 0x0000000000017941 */ /* 0x000fea0003800200 */
.L_x_8569:
[----:B------:R-:W-:Y:S01]  /*9b10*/  ISETP.NE.AND P3, PT, R19, 0x1, PT ;  /* 0x000000011300780c */ /* 0x000fe20003f65270 */
[----:B------:R-:W-:Y:S01]  /*9b20*/  BSSY.RECONVERGENT B1, `(.L_x_8574) ;  /* 0x000004b000017945 */ /* 0x000fe20003800200 */
[----:B------:R-:W-:Y:S01]  /*9b30*/  I2FP.F32.U32 R17, R17 ;  /* 0x0000001100117245 */ /* 0x000fe20000201000 */
[----:B------:R-:W-:Y:S01]  /*9b40*/  IMAD.MOV.U32 R18, RZ, RZ, 0x2 ;  /* 0x00000002ff127424 */ /* 0x000fe200078e00ff */
[----:B------:R-:W-:-:S03]  /*9b50*/  SHF.L.U32 R13, R13, 0x10, RZ ;  /* 0x000000100d0d7819 */ /* 0x000fc600000006ff */
[----:B------:R-:W-:Y:S02]  /*9b60*/  FFMA.FTZ R17, R17, R74, 1.1641532182693481445e-10 ;  /* 0x2f00000011117423 */ /* 0x000fe4000001004a */
[----:B------:R-:W-:Y:S01]  /*9b70*/  FMUL.FTZ R16, R13, R52 ;  /* 0x000000340d107220 */ /* 0x000fe20000410000 */
[----:B------:R-:W-:Y:S02]  /*9b80*/  MOV R13, R11 ;  /* 0x0000000b000d7202 */ /* 0x000fe40000000f00 */
        /* <DEDUP_REMOVED lines=11> */
.L_x_8576:
        /* <DEDUP_REMOVED lines=13> */
.L_x_8578:
[----:B------:R-:W-:Y:S05]  /*9d10*/  BSYNC.RECONVERGENT B2 ;  /* 0x0000000000027941 */ /* 0x000fea0003800200 */
.L_x_8577:
        /* <DEDUP_REMOVED lines=43> */
.L_x_8575:
[----:B------:R-:W-:Y:S05]  /*9fd0*/  BSYNC.RECONVERGENT B1 ;  /* 0x0000000000017941 */ /* 0x000fea0003800200 */
.L_x_8574:
[----:B------:R-:W-:Y:S01]  /*9fe0*/  ISETP.NE.AND P4, PT, R18, 0x1, PT ;  /* 0x000000011200780c */ /* 0x000fe20003f85270 */
[----:B------:R-:W-:Y:S01]  /*9ff0*/  BSSY.RECONVERGENT B1, `(.L_x_8579) ;  /* 0x000004c000017945 */ /* 0x000fe20003800200 */
[----:B------:R-:W-:Y:S01]  /*a000*/  I2FP.F32.U32 R13, R13 ;  /* 0x0000000d000d7245 */ /* 0x000fe20000201000 */
[----:B------:R-:W-:Y:S01]  /*a010*/  IMAD.MOV.U32 R19, RZ, RZ, 0x2 ;  /* 0x00000002ff137424 */ /* 0x000fe200078e00ff */
[C---:B------:R-:W-:Y:S02]  /*a020*/  SHF.L.U32 R17, R14.reuse, 0x10, RZ ;  /* 0x000000100e117819 */ /* 0x040fe400000006ff */
[----:B------:R-:W-:Y:S01]  /*a030*/  PRMT R14, R14, 0x7632, R14 ;  /* 0x000076320e0e7816 */ /* 0x000fe2000000000e */
        /* <DEDUP_REMOVED lines=14> */
.L_x_8581:
        /* <DEDUP_REMOVED lines=13> */
.L_x_8583:
[----:B------:R-:W-:Y:S05]  /*a1f0*/  BSYNC.RECONVERGENT B2 ;  /* 0x0000000000027941 */ /* 0x000fea0003800200 */
.L_x_8582:
        /* <DEDUP_REMOVED lines=41> */
[----:B------:R-:W-:Y:S01]  /*a490*/  IMAD.MOV.U32 R19, RZ, RZ, RZ ;  /* 0x000000ffff137224 */ /* 0x000fe200078e00ff */
[----:B------:R-:W-:-:S07]  /*a4a0*/  MOV R10, R18 ;  /* 0x00000012000a7202 */ /* 0x000fce0000000f00 */
.L_x_8580:
[----:B------:R-:W-:Y:S05]  /*a4b0*/  BSYNC.RECONVERGENT B1 ;  /* 0x0000000000017941 */ /* 0x000fea0003800200 */
.L_x_8579:
[----:B------:R-:W-:Y:S01]  /*a4c0*/  ISETP.NE.AND P5, PT, R19, 0x1, PT ;  /* 0x000000011300780c */ /* 0x000fe20003fa5270 */
[----:B------:R-:W-:Y:S01]  /*a4d0*/  BSSY.RECONVERGENT B1, `(.L_x_8584) ;  /* 0x000004b000017945 */ /* 0x000fe20003800200 */
[----:B------:R-:W-:Y:S02]  /*a4e0*/  I2FP.F32.U32 R13, R13 ;  /* 0x0000000d000d7245 */ /* 0x000fe40000201000 */
[----:B------:R-:W-:-:S03]  /*a4f0*/  SHF.L.U32 R17, R14, 0x10, RZ ;  /* 0x000000100e117819 */ /* 0x000fc600000006ff */
[----:B------:R-:W-:Y:S02]  /*a500*/  FFMA.FTZ R13, R13, R74, 1.1641532182693481445e-10 ;  /* 0x2f0000000d0d7423 */ /* 0x000fe4000001004a */
[----:B------:R-:W-:-:S03]  /*a510*/  FMUL.FTZ R14, R17, R52 ;  /* 0x00000034110e7220 */ /* 0x000fc60000410000 */
[----:B------:R-:W-:Y:S01]  /*a520*/  FSETP.LE.FTZ.AND P4, PT, R13, R50, PT ;  /* 0x000000320d00720b */ /* 0x000fe20003f93000 */
[----:B------:R-:W-:Y:S01]  /*a530*/  FMUL.FTZ R17, R14, R51 ;  /* 0x000000330e117220 */ /* 0x000fe20000410000 */
[----:B------:R-:W-:Y:S01]  /*a540*/  IMAD.MOV.U32 R14, RZ, RZ, 0x2 ;  /* 0x00000002ff0e7424 */ /* 0x000fe200078e00ff */
[----:B------:R-:W-:Y:S01]  /*a550*/  MOV R13, R11 ;  /* 0x0000000b000d7202 */ /* 0x000fe20000000f00 */
        /* <DEDUP_REMOVED lines=9> */
.L_x_8586:
        /* <DEDUP_REMOVED lines=13> */
.L_x_8588:
[----:B------:R-:W-:Y:S05]  /*a6c0*/  BSYNC.RECONVERGENT B2 ;  /* 0x0000000000027941 */ /* 0x000fea0003800200 */
.L_x_8587:
        /* <DEDUP_REMOVED lines=41> */
[----:B------:R-:W-:Y:S02]  /*a960*/  LOP3.LUT R7, R56, UR31, R19, 0x96, !PT ;  /* 0x0000001f38077c12 */ /* 0x000fe4000f8e9613 */
[----:B------:R-:W-:-:S07]  /*a970*/  MOV R10, R18 ;  /* 0x00000012000a7202 */ /* 0x000fce0000000f00 */
.L_x_8585:
[----:B------:R-:W-:Y:S05]  /*a980*/  BSYNC.RECONVERGENT B1 ;  /* 0x0000000000017941 */ /* 0x000fea0003800200 */
.L_x_8584:
        /* <DEDUP_REMOVED lines=9> */
[----:B------:R-:W-:Y:S02]  /*aa20*/  PRMT R13, R15, 0x7632, R13 ;  /* 0x000076320f0d7816 */ /* 0x000fe4000000000d */
        /* <DEDUP_REMOVED lines=10> */
.L_x_8591:
        /* <DEDUP_REMOVED lines=15> */
.L_x_8593:
[----:B------:R-:W-:Y:S05]  /*abc0*/  BSYNC.RECONVERGENT B2 ;  /* 0x0000000000027941 */ /* 0x000fea0003800200 */
.L_x_8592:
        /* <DEDUP_REMOVED lines=42> */
[----:B------:R-:W-:-:S07]  /*ae70*/  MOV R10, R14 ;  /* 0x0000000e000a7202 */ /* 0x000fce0000000f00 */
.L_x_8590:
[----:B------:R-:W-:Y:S05]  /*ae80*/  BSYNC.RECONVERGENT B1 ;  /* 0x0000000000017941 */ /* 0x000fea0003800200 */
.L_x_8589:
        /* <DEDUP_REMOVED lines=16> */
.L_x_8553:
[----:B------:R-:W-:Y:S01]  /*af90*/  SEL R14, RZ, 0x1000000, !P6 ;  /* 0x01000000ff0e7807 */ /* 0x000fe20007000000 */
[----:B------:R-:W0:Y:S01]  /*afa0*/  LDC.64 R58, c[0x0][0x3b0] ;  /* 0x0000ec00ff3a7b82 */ /* 0x000e220000000a00 */
        /* <DEDUP_REMOVED lines=14> */
[----:B------:R-:W-:Y:S02]  /*b090*/  SEL R12, RZ, 0x100, !P0 ;  /* 0x00000100ff0c7807 */ /* 0x000fe40004000000 */
[----:B------:R-:W-:Y:S02]  /*b0a0*/  ISETP.NE.AND P0, PT, R75, RZ, PT ;  /* 0x000000ff4b00720c */ /* 0x000fe40003f05270 */
[----:B------:R-:W-:Y:S01]  /*b0b0*/  LOP3.LUT R12, R12, R14, R15, 0xfe, !PT ;  /* 0x0000000e0c0c7212 */ /* 0x000fe200078efe0f */
[----:B------:R-:W-:Y:S01]  /*b0c0*/  FADD.FTZ R14, R13, R22 ;  /* 0x000000160d0e7221 */ /* 0x000fe20000010000 */
[----:B------:R-:W-:Y:S02]  /*b0d0*/  SEL R13, RZ, 0x1, !P3 ;  /* 0x00000001ff0d7807 */ /* 0x000fe40005800000 */
[----:B------:R-:W-:Y:S01]  /*b0e0*/  LOP3.LUT R12, R12, R51, RZ, 0xfc, !PT ;  /* 0x000000330c0c7212 */ /* 0x000fe200078efcff */
[----:B------:R-:W-:Y:S01]  /*b0f0*/  FADD.FTZ R15, R14, R23 ;  /* 0x000000170e0f7221 */ /* 0x000fe20000010000 */
[----:B------:R-:W-:-:S03]  /*b100*/  LOP3.LUT R13, R50, R13, RZ, 0xfc, !PT ;  /* 0x0000000d320d7212 */ /* 0x000fc600078efcff */
[----:B------:R-:W-:Y:S01]  /*b110*/  FADD.FTZ R50, R15, R44 ;  /* 0x0000002c0f327221 */ /* 0x000fe20000010000 */
[----:B------:R-:W-:-:S04]  /*b120*/  IMAD.WIDE.U32 R14, R54, 0x20, R76 ;  /* 0x00000020360e7825 */ /* 0x000fc800078e004c */
[----:B------:R-:W-:Y:S01]  /*b130*/  FADD.FTZ R57, R50, R45 ;  /* 0x0000002d32397221 */ /* 0x000fe20000010000 */
[----:B0-----:R-:W-:Y:S01]  /*b140*/  IMAD.WIDE.U32 R50, R54, 0x8, R58 ;  /* 0x0000000836327825 */ /* 0x001fe200078e003a */
        /* <DEDUP_REMOVED lines=63> */
.L_x_8607:
        /* <DEDUP_REMOVED lines=28> */
[----:B------:R-:W-:Y:S01]  /*b700*/  FMUL.FTZ R18, R50, R25 ;  /* 0x0000001932127220 */ /* 0x000fe20000410000 */
[----:B0-----:R-:W-:-:S04]  /*b710*/  IMAD.WIDE.U32 R22, R54, 0x10, R12 ;  /* 0x0000001036167825 */ /* 0x001fc800078e000c */
[----:B------:R-:W-:Y:S01]  /*b720*/  FFMA.FTZ R26, R21, R67, R38 ;  /* 0x00000043151a7223 */ /* 0x000fe20000010026 */
[----:B------:R-:W-:Y:S01]  /*b730*/  FFMA.FTZ R27, R20, R66, R39 ;  /* 0x00000042141b7223 */ /* 0x000fe20000010027 */
[----:B------:R-:W-:Y:S01]  /*b740*/  FMUL.FTZ R25, R50, R14 ;  /* 0x0000000e32197220 */ /* 0x000fe20000410000 */
[----:B------:R-:W-:-:S04]  /*b750*/  IMAD.WIDE.U32 R20, R49, 0x10, R12 ;  /* 0x0000001031147825 */ /* 0x000fc800078e000c */
[C---:B------:R-:W-:Y:S01]  /*b760*/  FMUL.FTZ R13, R50.reuse, R24 ;  /* 0x00000018320d7220 */ /* 0x040fe20000410000 */
[C---:B------:R-:W-:Y:S01]  /*b770*/  FMUL.FTZ R49, R50.reuse, R58 ;  /* 0x0000003a32317220 */ /* 0x040fe20000410000 */
[----:B------:R-:W-:Y:S01]  /*b780*/  FMUL.FTZ R24, R50, R59 ;  /* 0x0000003b32187220 */ /* 0x000fe20000410000 */
[----:B------:R-:W-:Y:S01]  /*b790*/  F2FP.BF16.F32.PACK_AB R15, R27, R26 ;  /* 0x0000001a1b0f723e */ /* 0x000fe200000010ff */
[----:B------:R-:W-:Y:S01]  /*b7a0*/  FFMA.FTZ R12, R13, R73, R40 ;  /* 0x000000490d0c7223 */ /* 0x000fe20000010028 */
[----:B------:R-:W0:Y:S01]  /*b7b0*/  @!P0 LDC.64 R26, c[0x0][0x3c0] ;  /* 0x0000f000ff1a8b82 */ /* 0x000e220000000a00 */
[----:B------:R-:W-:Y:S01]  /*b7c0*/  FFMA.FTZ R13, R25, R71, R42 ;  /* 0x00000047190d7223 */ /* 0x000fe2000001002a */
[----:B------:R-:W-:Y:S01]  /*b7d0*/  FFMA.FTZ R14, R49, R69, R36 ;  /* 0x00000045310e7223 */ /* 0x000fe20000010024 */
[----:B------:R-:W-:Y:S01]  /*b7e0*/  FFMA.FTZ R25, R24, R68, R37 ;  /* 0x0000004418197223 */ /* 0x000fe20000010025 */
[----:B------:R-:W-:Y:S01]  /*b7f0*/  FMUL.FTZ R54, R50, R19 ;  /* 0x0000001332367220 */ /* 0x000fe20000410000 */
[----:B------:R-:W-:Y:S01]  /*b800*/  FFMA.FTZ R19, R18, R72, R41 ;  /* 0x0000004812137223 */ /* 0x000fe20000010029 */
[C---:B------:R-:W-:Y:S01]  /*b810*/  FMUL.FTZ R18, R50.reuse, R57 ;  /* 0x0000003932127220 */ /* 0x040fe20000410000 */
[C---:B------:R-:W-:Y:S01]  /*b820*/  FMUL.FTZ R57, R50.reuse, R16 ;  /* 0x0000001032397220 */ /* 0x040fe20000410000 */
[----:B------:R-:W-:Y:S01]  /*b830*/  F2FP.BF16.F32.PACK_AB R14, R25, R14 ;  /* 0x0000000e190e723e */ /* 0x000fe200000010ff */
[C---:B------:R-:W-:Y:S01]  /*b840*/  FMUL.FTZ R16, R50.reuse, R17 ;  /* 0x0000001132107220 */ /* 0x040fe20000410000 */
[----:B------:R-:W1:Y:S01]  /*b850*/  LDC.64 R24, c[0x0][0x380] ;  /* 0x0000e000ff187b82 */ /* 0x000e620000000a00 */
        /* <DEDUP_REMOVED lines=19> */
[----:B------:R0:W-:Y:S01]  /*b990*/  @!P0 STG.E desc[UR8][R26.64], R51 ;  /* 0x000000331a008986 */ /* 0x0001e2000c101908 */
[----:B------:R-:W-:Y:S02]  /*b9a0*/  F2FP.BF16.F32.PACK_AB R18, R52, R57 ;  /* 0x000000393412723e */ /* 0x000fe400000010ff */
[----:B------:R-:W-:Y:S01]  /*b9b0*/  F2FP.BF16.F32.PACK_AB R17, R46, R17 ;  /* 0x000000112e11723e */ /* 0x000fe200000010ff */
[----:B------:R0:W-:Y:S01]  /*b9c0*/  @!P0 STG.E desc[UR8][R44.64], R50 ;  /* 0x000000322c008986 */ /* 0x0001e2000c101908 */
[----:B------:R-:W-:Y:S01]  /*b9d0*/  F2FP.BF16.F32.PACK_AB R16, R47, R16 ;  /* 0x000000102f10723e */ /* 0x000fe200000010ff */
[----:B-1----:R-:W-:Y:S02]  /*b9e0*/  IMAD R48, R24, 0x4, R48 ;  /* 0x0000000418307824 */ /* 0x002fe400078e0230 */
[----:B------:R0:W-:Y:S03]  /*b9f0*/  STG.E.128 desc[UR8][R20.64], R12 ;  /* 0x0000000c14007986 */ /* 0x0001e6000c101d08 */
[----:B------:R-:W-:Y:S01]  /*ba00*/  ISETP.GE.AND P0, PT, R48, R25, PT ;  /* 0x000000193000720c */ /* 0x000fe20003f06270 */
[----:B------:R0:W-:-:S12]  /*ba10*/  STG.E.128 desc[UR8][R22.64], R16 ;  /* 0x0000001016007986 */ /* 0x0001d8000c101d08 */
[----:B------:R-:W-:Y:S05]  /*ba20*/  @!P0 BRA `(.L_x_8595) ;  /* 0xffffff5000308947 */ /* 0x000fea000383ffff */
[----:B------:R-:W-:Y:S05]  /*ba30*/  BSYNC B0 ;  /* 0x0000000000007941 */ /* 0x000fea0003800000 */
.L_x_8430:
[----:B------:R-:W-:Y:S05]  /*ba40*/  EXIT ;  /* 0x000000000000794d */ /* 0x000fea0003800000 */
.L_x_8594:
        /* <DEDUP_REMOVED lines=8> */
.L_x_8597:
[----:B------:R-:W-:Y:S05]  /*bad0*/  BSYNC B1 ;  /* 0x0000000000017941 */ /* 0x000fea0003800000 */
.L_x_8596:
        /* <DEDUP_REMOVED lines=9> */
.L_x_8598:
[----:B------:R-:W-:Y:S02]  /*bb70*/  IMAD.MOV.U32 R60, RZ, RZ, 0x4 ;  /* 0x00000004ff3c7424 */ /* 0x000fe400078e00ff */
[----:B------:R-:W-:-:S04]  /*bb80*/  IMAD.MOV.U32 R13, RZ, RZ, R59 ;  /* 0x000000ffff0d7224 */ /* 0x000fc800078e003b */
[----:B------:R-:W-:-:S05]  /*bb90*/  FADD.FTZ R15, R14, R13 ;  /* 0x0000000d0e0f7221 */ /* 0x000fca0000010000 */
[----:B------:R-:W-:-:S07]  /*bba0*/  MOV R61, R15 ;  /* 0x0000000f003d7202 */ /* 0x000fce0000000f00 */
[----:B------:R-:W-:Y:S05]  /*bbb0*/  WARPSYNC.COLLECTIVE R58, `(.L_x_8599) ;  /* 0x000000003a087348 */ /* 0x000fea0003c00000 */
[----:B------:R0:W1:Y:S02]  /*bbc0*/  SHFL.BFLY P1, R59, R61, R60, R77 ;  /* 0x0c00003c3d3b7389 */ /* 0x000064000002004d */
[----:B01----:R-:W-:Y:S05]  /*bbd0*/  ENDCOLLECTIVE ;  /* 0x000000000000791b */ /* 0x003fea0003800000 */
.L_x_8599:
[----:B------:R-:W-:Y:S01]  /*bbe0*/  HFMA2 R60, -RZ, RZ, 0, 4.76837158203125e-07 ;  /* 0x00000008ff3c7431 */ /* 0x000fe200000001ff */
[----:B------:R-:W-:-:S05]  /*bbf0*/  MOV R12, R59 ;  /* 0x0000003b000c7202 */ /* 0x000fca0000000f00 */
[----:B------:R-:W-:-:S04]  /*bc00*/  FADD.FTZ R50, R15, R12 ;  /* 0x0000000c0f327221 */ /* 0x000fc80000010000 */
[----:B------:R-:W-:-:S07]  /*bc10*/  IMAD.MOV.U32 R61, RZ, RZ, R50 ;  /* 0x000000ffff3d7224 */ /* 0x000fce00078e0032 */
[----:B------:R-:W-:Y:S05]  /*bc20*/  WARPSYNC.COLLECTIVE R58, `(.L_x_8600) ;  /* 0x000000003a087348 */ /* 0x000fea0003c00000 */
[----:B------:R0:W1:Y:S02]  /*bc30*/  SHFL.BFLY P1, R59, R61, R60, R77 ;  /* 0x0c00003c3d3b7389 */ /* 0x000064000002004d */
[----:B01----:R-:W-:Y:S05]  /*bc40*/  ENDCOLLECTIVE ;  /* 0x000000000000791b */ /* 0x003fea0003800000 */
.L_x_8600:
        /* <DEDUP_REMOVED lines=8> */
.L_x_8601:
        /* <DEDUP_REMOVED lines=40> */
.L_x_8602:
[----:B------:R-:W-:Y:S02]  /*bf50*/  IMAD.MOV.U32 R60, RZ, RZ, 0x2 ;  /* 0x00000002ff3c7424 */ /* 0x000fe400078e00ff */
[----:B------:R-:W-:-:S04]  /*bf60*/  IMAD.MOV.U32 R15, RZ, RZ, R59 ;  /* 0x000000ffff0f7224 */ /* 0x000fc800078e003b */
[----:B------:R-:W-:-:S05]  /*bf70*/  FADD.FTZ R15, R12, R15 ;  /* 0x0000000f0c0f7221 */ /* 0x000fca0000010000 */
[----:B------:R-:W-:-:S07]  /*bf80*/  MOV R61, R15 ;  /* 0x0000000f003d7202 */ /* 0x000fce0000000f00 */
[----:B------:R-:W-:Y:S05]  /*bf90*/  WARPSYNC.COLLECTIVE R58, `(.L_x_8603) ;  /* 0x000000003a087348 */ /* 0x000fea0003c00000 */
[----:B------:R0:W1:Y:S02]  /*bfa0*/  SHFL.BFLY P1, R59, R61, R60, R77 ;  /* 0x0c00003c3d3b7389 */ /* 0x000064000002004d */
[----:B01----:R-:W-:Y:S05]  /*bfb0*/  ENDCOLLECTIVE ;  /* 0x000000000000791b */ /* 0x003fea0003800000 */
.L_x_8603:
[----:B------:R-:W-:Y:S01]  /*bfc0*/  HFMA2 R60, -RZ, RZ, 0, 2.384185791015625e-07 ;  /* 0x00000004ff3c7431 */ /* 0x000fe200000001ff */
[----:B------:R-:W-:-:S05]  /*bfd0*/  MOV R14, R59 ;  /* 0x0000003b000e7202 */ /* 0x000fca0000000f00 */
[----:B------:R-:W-:-:S04]  /*bfe0*/  FADD.FTZ R14, R15, R14 ;  /* 0x0000000e0f0e7221 */ /* 0x000fc80000010000 */
[----:B------:R-:W-:-:S07]  /*bff0*/  IMAD.MOV.U32 R61, RZ, RZ, R14 ;  /* 0x000000ffff3d7224 */ /* 0x000fce00078e000e */
[----:B------:R-:W-:Y:S05]  /*c000*/  WARPSYNC.COLLECTIVE R58, `(.L_x_8604) ;  /* 0x000000003a087348 */ /* 0x000fea0003c00000 */
[----:B------:R0:W1:Y:S02]  /*c010*/  SHFL.BFLY P1, R59, R61, R60, R77 ;  /* 0x0c00003c3d3b7389 */ /* 0x000064000002004d */
[----:B01----:R-:W-:Y:S05]  /*c020*/  ENDCOLLECTIVE ;  /* 0x000000000000791b */ /* 0x003fea0003800000 */
.L_x_8604:
[----:B------:R-:W-:Y:S02]  /*c030*/  IMAD.MOV.U32 R60, RZ, RZ, 0x8 ;  /* 0x00000008ff3c7424 */ /* 0x000fe400078e00ff */
[----:B------:R-:W-:-:S04]  /*c040*/  IMAD.MOV.U32 R57, RZ, RZ, R59 ;  /* 0x000000ffff397224 */ /* 0x000fc800078e003b */
[----:B------:R-:W-:-:S05]  /*c050*/  FADD.FTZ R57, R14, R57 ;  /* 0x000000390e397221 */ /* 0x000fca0000010000 */
[----:B------:R-:W-:-:S07]  /*c060*/  MOV R61, R57 ;  /* 0x00000039003d7202 */ /* 0x000fce0000000f00 */
[----:B------:R-:W-:Y:S05]  /*c070*/  WARPSYNC.COLLECTIVE R58, `(.L_x_8605) ;  /* 0x000000003a087348 */ /* 0x000fea0003c00000 */
[----:B------:R0:W1:Y:S02]  /*c080*/  SHFL.BFLY P1, R59, R61, R60, R77 ;  /* 0x0c00003c3d3b7389 */ /* 0x000064000002004d */
[----:B01----:R-:W-:Y:S05]  /*c090*/  ENDCOLLECTIVE ;  /* 0x000000000000791b */ /* 0x003fea0003800000 */
.L_x_8605:
[----:B------:R-:W-:Y:S01]  /*c0a0*/  HFMA2 R60, -RZ, RZ, 0, 9.5367431640625e-07 ;  /* 0x00000010ff3c7431 */ /* 0x000fe200000001ff */
[----:B------:R-:W-:-:S05]  /*c0b0*/  MOV R50, R59 ;  /* 0x0000003b00327202 */ /* 0x000fca0000000f00 */
[----:B------:R-:W-:-:S04]  /*c0c0*/  FADD.FTZ R50, R57, R50 ;  /* 0x0000003239327221 */ /* 0x000fc80000010000 */
[----:B------:R-:W-:-:S07]  /*c0d0*/  IMAD.MOV.U32 R61, RZ, RZ, R50 ;  /* 0x000000ffff3d7224 */ /* 0x000fce00078e0032 */
[----:B------:R-:W-:Y:S05]  /*c0e0*/  WARPSYNC.COLLECTIVE R58, `(.L_x_8606) ;  /* 0x000000003a087348 */ /* 0x000fea0003c00000 */
[----:B------:R0:W1:Y:S02]  /*c0f0*/  SHFL.BFLY P1, R59, R61, R60, R77 ;  /* 0x0c00003c3d3b7389 */ /* 0x000064000002004d */
[----:B01----:R-:W-:Y:S05]  /*c100*/  ENDCOLLECTIVE ;  /* 0x000000000000791b */ /* 0x003fea0003800000 */
.L_x_8606:
[----:B------:R-:W-:Y:S05]  /*c110*/  BRA `(.L_x_8607) ;  /* 0xfffffff400087947 */ /* 0x000fea000383ffff */
.L_x_8608:
        /* <DEDUP_REMOVED lines=14> */
.L_x_20294:


//--------------------- .text._ZN10layer_norm13ln_fwd_kernelINS_13Kernel_traitsIf13__nv_bfloat16fS2_fjLj512ELj1ELj4ELj1ELj16ENS_18Kernel_traits_baseILj512EfS2_fS2_fjLj128EEEEELb1ELb0ELb1ELb0EEEvNS_9FwdParamsE --------------------------
	.section	.text._ZN10layer_norm13ln_fwd_kernelINS_13Kernel_traitsIf13__nv_bfloat16fS2_fjLj512ELj1ELj4ELj1ELj16ENS_18Kernel_traits_baseILj512EfS2_fS2_fjLj128EEEEELb1ELb0ELb1ELb0EEEvNS_9FwdParamsE,"ax",@progbits
	.align	128
        .global         _ZN10layer_norm13ln_fwd_kernelINS_13Kernel_traitsIf13__nv_bfloat16fS2_fjLj512ELj1ELj4ELj1ELj16ENS_18Kernel_traits_baseILj512EfS2_fS2_fjLj128EEEEELb1ELb0ELb1ELb0EEEvNS_9FwdParamsE
        .type           _ZN10layer_norm13ln_fwd_kernelINS_13Kernel_traitsIf13__nv_bfloat16fS2_fjLj512ELj1ELj4ELj1ELj16ENS_18Kernel_traits_baseILj512EfS2_fS2_fjLj128EEEEELb1ELb0ELb1ELb0EEEvNS_9FwdParamsE,@function
        .size           _ZN10layer_norm13ln_fwd_kernelINS_13Kernel_traitsIf13__nv_bfloat16fS2_fjLj512ELj1ELj4ELj1ELj16ENS_18Kernel_traits_baseILj512EfS2_fS2_fjLj128EEEEELb1ELb0ELb1ELb0EEEvNS_9FwdParamsE,(.L_x_20295 - _ZN10layer_norm13ln_fwd_kernelINS_13Kernel_traitsIf13__nv_bfloat16fS2_fjLj512ELj1ELj4ELj1ELj16ENS_18Kernel_traits_baseILj512EfS2_fS2_fjLj128EEEEELb1ELb0ELb1ELb0EEEvNS_9FwdParamsE)
        .other          _ZN10layer_norm13ln_fwd_kernelINS_13Kernel_traitsIf13__nv_bfloat16fS2_fjLj512ELj1ELj4ELj1ELj16ENS_18Kernel_traits_baseILj512EfS2_fS2_fjLj128EEEEELb1ELb0ELb1ELb0EEEvNS_9FwdParamsE,@"STO_CUDA_ENTRY STV_DEFAULT"
_ZN10layer_norm13ln_fwd_kernelINS_13Kernel_traitsIf13__nv_bfloat16fS2_fjLj512ELj1ELj4ELj1ELj16ENS_18Kernel_traits_baseILj512EfS2_fS2_fjLj128EEEEELb1ELb0ELb1ELb0EEEvNS_9FwdParamsE:
.text._ZN10layer_norm13ln_fwd_kernelINS_13Kernel_traitsIf13__nv_bfloat16fS2_fjLj512ELj1ELj4ELj1ELj16ENS_18Kernel_traits_baseILj512EfS2_fS2_fjLj128EEEEELb1ELb0ELb1ELb0EEEvNS_9FwdParamsE:
        /* <DEDUP_REMOVED lines=23> */
[----:B-1----:R-:W1:Y:S01]  /*0170*/  LDC R7, c[0x0][0x360] ;  /* 0x0000d800ff077b82 */ /* 0x002e620000000800 */
[----:B---3--:R-:W-:-:S06]  /*0180*/  USHF.L.U32 UR4, UR5, 0x2, URZ ;  /* 0x0000000205047899 */ /* 0x008fcc00080006ff */
[----:B------:R-:W-:Y:S02]  /*0190*/  LOP3.LUT R75, R75, UR4, RZ, 0xfc, !PT ;  /* 0x000000044b4b7c12 */ /* 0x000fe4000f8efcff */
[----:B--2---:R-:W-:Y:S02]  /*01a0*/  @P0 R2UR UR6, R2 ;  /* 0x00000000020602ca */ /* 0x004fe400000e0000 */
[----:B------:R-:W-:Y:S02]  /*01b0*/  @P0 R2UR UR7, R3 ;  /* 0x00000000030702ca */ /* 0x000fe400000e0000 */
[----:B0-----:R-:W-:Y:S02]  /*01c0*/  @P0 IADD3 R6, P1, PT, R4, R11, RZ ;  /* 0x0000000b04060210 */ /* 0x001fe40007f3e0ff */
[----:B------:R-:W-:-:S03]  /*01d0*/  LOP3.LUT R3, R76, 0x1f, RZ, 0xc, !PT ;  /* 0x0000001f4c037812 */ /* 0x000fc600078e0cff */
[----:B------:R-:W-:Y:S01]  /*01e0*/  @P0 IMAD.X R9, RZ, RZ, R5, P1 ;  /* 0x000000ffff090224 */ /* 0x000fe200008e0605 */
[----:B------:R-:W-:Y:S01]  /*01f0*/  LEA.HI.SX32 R74, R0, R3, 0x1d ;  /* 0x00000003004a7211 */ /* 0x000fe200078feaff */
[----:B-1----:R-:W-:Y:S01]  /*0200*/  IMAD R0, R7, UR5, R76 ;  /* 0x0000000507007c24 */ /* 0x002fe2000f8e024c */
[----:B------:R-:W-:Y:S01]  /*0210*/  LOP3.LUT R76, R76, 0x1f, RZ, 0xc0, !PT ;  /* 0x0000001f4c4c7812 */ /* 0x000fe200078ec0ff */
[----:B------:R-:W-:Y:S01]  /*0220*/  UIADD3 UR15, UPT, UPT, UR6, -0x61c88647, URZ ;  /* 0x9e3779b9060f7890 */ /* 0x000fe2000fffe0ff */
[--C-:B------:R-:W-:Y:S01]  /*0230*/  SHF.R.U64 R2, R6, 0x2, R9.reuse ;  /* 0x0000000206027819 */ /* 0x100fe20000001209 */
[----:B------:R-:W-:Y:S01]  /*0240*/  UIADD3 UR16, UPT, UPT, UR7, -0x4498517b, URZ ;  /* 0xbb67ae8507107890 */ /* 0x000fe2000fffe0ff */
[----:B------:R-:W-:Y:S01]  /*0250*/  SHF.R.U32.HI R3, RZ, 0x2, R9 ;  /* 0x00000002ff037819 */ /* 0x000fe20000011609 */
[----:B------:R-:W-:Y:S02]  /*0260*/  UIADD3 UR17, UPT, UPT, UR6, 0x3c6ef372, URZ ;  /* 0x3c6ef37206117890 */ /* 0x000fe4000fffe0ff */
[----:B------:R-:W-:-:S02]  /*0270*/  UIADD3 UR18, UPT, UPT, UR7, 0x76cf5d0a, URZ ;  /* 0x76cf5d0a07127890 */ /* 0x000fc4000fffe0ff */
[----:B------:R-:W-:Y:S02]  /*0280*/  UIADD3 UR19, UPT, UPT, UR6, -0x255992d5, URZ ;  /* 0xdaa66d2b06137890 */ /* 0x000fe4000fffe0ff */
[----:B------:R-:W-:Y:S02]  /*0290*/  UIADD3 UR20, UPT, UPT, UR7, 0x32370b8f, URZ ;  /* 0x32370b8f07147890 */ /* 0x000fe4000fffe0ff */
[----:B------:R-:W-:Y:S02]  /*02a0*/  UIADD3 UR21, UPT, UPT, UR6, 0x78dde6e4, URZ ;  /* 0x78dde6e406157890 */ /* 0x000fe4000fffe0ff */
[----:B------:R-:W-:Y:S02]  /*02b0*/  UIADD3 UR22, UPT, UPT, UR7, -0x126145ec, URZ ;  /* 0xed9eba1407167890 */ /* 0x000fe4000fffe0ff */
[----:B------:R-:W-:Y:S02]  /*02c0*/  UIADD3 UR23, UPT, UPT, UR6, 0x1715609d, URZ ;  /* 0x1715609d06177890 */ /* 0x000fe4000fffe0ff */
[----:B------:R-:W-:-:S02]  /*02d0*/  UIADD3 UR24, UPT, UPT, UR7, -0x56f99767, URZ ;  /* 0xa906689907187890 */ /* 0x000fc4000fffe0ff */
[----:B------:R-:W-:Y:S02]  /*02e0*/  UIADD3 UR25, UPT, UPT, UR6, -0x4ab325aa, URZ ;  /* 0xb54cda5606197890 */ /* 0x000fe4000fffe0ff */
[----:B------:R-:W-:Y:S02]  /*02f0*/  UIADD3 UR26, UPT, UPT, UR7, 0x646e171e, URZ ;  /* 0x646e171e071a7890 */ /* 0x000fe4000fffe0ff */
[----:B------:R-:W-:Y:S02]  /*0300*/  UIADD3 UR27, UPT, UPT, UR6, 0x5384540f, URZ ;  /* 0x5384540f061b7890 */ /* 0x000fe4000fffe0ff */
[----:B------:R-:W-:Y:S02]  /*0310*/  UIADD3 UR28, UPT, UPT, UR7, 0x1fd5c5a3, URZ ;  /* 0x1fd5c5a3071c7890 */ /* 0x000fe4000fffe0ff */
[----:B------:R-:W-:Y:S02]  /*0320*/  UIADD3 UR29, UPT, UPT, UR6, -0xe443238, URZ ;  /* 0xf1bbcdc8061d7890 */ /* 0x000fe4000fffe0ff */
[----:B------:R-:W-:-:S02]  /*0330*/  UIADD3 UR30, UPT, UPT, UR7, -0x24c28bd8, URZ ;  /* 0xdb3d7428071e7890 */ /* 0x000fc4000fffe0ff */
        /* <DEDUP_REMOVED lines=17> */
.L_x_8612:
[----:B------:R-:W-:Y:S05]  /*0450*/  BSYNC.RECONVERGENT B1 ;  /* 0x0000000000017941 */ /* 0x000fea0003800200 */
.L_x_8611:
        /* <DEDUP_REMOVED lines=10> */
.L_x_8610:
        /* <DEDUP_REMOVED lines=20> */
.L_x_8613:
[----:B------:R-:W-:Y:S05]  /*0640*/  BSYNC.RECONVERGENT B0 ;  /* 0x0000000000007941 */ /* 0x000fea0003800200 */
.L_x_8609:
        /* <DEDUP_REMOVED lines=13> */
[----:B------:R-:W2:Y:S03]  /*0720*/  LDCU UR14, c[0x0][0x448] ;  /* 0x00008900ff0e77ac */ /* 0x000ea60008000800 */
[----:B------:R-:W-:Y:S01]  /*0730*/  IMAD R8, R0, -0x326172a9, RZ ;  /* 0xcd9e8d5700087824 */ /* 0x000fe200078e02ff */
[----:B------:R-:W-:Y:S01]  /*0740*/  LOP3.LUT R9, R10, UR16, R9, 0x96, !PT ;  /* 0x000000100a097c12 */ /* 0x000fe2000f8e9609 */
[----:B------:R-:W-:Y:S01]  /*0750*/  IMAD.HI.U32 R7, R5, -0x326172a9, RZ ;  /* 0xcd9e8d5705077827 */ /* 0x000fe200078e00ff */
[----:B------:R-:W3:Y:S01]  /*0760*/  LDCU.64 UR12, c[0x0][0x408] ;  /* 0x00008100ff0c77ac */ /* 0x000ee20008000a00 */
[----:B0-----:R-:W-:-:S02]  /*0770*/  ISETP.NE.AND P0, PT, RZ, UR4, PT ;  /* 0x00000004ff007c0c */ /* 0x001fc4000bf05270 */
        /* <DEDUP_REMOVED lines=53> */
.L_x_8852:
[----:B------:R-:W0:Y:S08]  /*0ad0*/  LDC.64 R64, c[0x0][0x3f0] ;  /* 0x0000fc00ff407b82 */ /* 0x000e300000000a00 */
[----:B------:R-:W1:Y:S01]  /*0ae0*/  LDC.64 R66, c[0x0][0x3f8] ;  /* 0x0000fe00ff427b82 */ /* 0x000e620000000a00 */
[----:B0-----:R-:W-:-:S05]  /*0af0*/  IMAD.WIDE R80, R75, 0x4, R64 ;  /* 0x000000044b507825 */ /* 0x001fca00078e0240 */
[----:B------:R-:W2:Y:S01]  /*0b00*/  LDG.E R64, desc[UR8][R80.64] ;  /* 0x0000000850407981 */ /* 0x000ea2000c1e1900 */
[C---:B-1----:R-:W-:Y:S02]  /*0b10*/  IMAD.WIDE R78, R75.reuse, 0x4, R66 ;  /* 0x000000044b4e7825 */ /* 0x042fe400078e0242 */
[----:B------:R-:W0:Y:S03]  /*0b20*/  LDC R66, c[0x0][0x388] ;  /* 0x0000e200ff427b82 */ /* 0x000e260000000800 */
[----:B-----5:R1:W5:Y:S01]  /*0b30*/  LDG.E R65, desc[UR8][R78.64] ;  /* 0x000000084e417981 */ /* 0x020362000c1e1900 */
[----:B------:R-:W-:Y:S01]  /*0b40*/  ISETP.GE.U32.AND P1, PT, R74, 0x20, PT ;  /* 0x000000204a00780c */ /* 0x000fe20003f26070 */
[----:B------:R-:W-:Y:S01]  /*0b50*/  BSSY.RECONVERGENT B1, `(.L_x_8615) ;  /* 0x00005b0000017945 */ /* 0x000fe20003800200 */
[----:B0-----:R-:W-:-:S05]  /*0b60*/  IMAD R77, R75, R66, RZ ;  /* 0x000000424b4d7224 */ /* 0x001fca00078e02ff */
        /* <DEDUP_REMOVED lines=16> */
.L_x_8618:
[----:B------:R-:W-:Y:S05]  /*0c70*/  BSYNC.RECONVERGENT B2 ;  /* 0x0000000000027941 */ /* 0x000fea0003800200 */
.L_x_8617:
        /* <DEDUP_REMOVED lines=14> */
[----:B------:R-:W-:Y:S02]  /*0d60*/  @!P3 IMAD.MOV.U32 R82, RZ, RZ, R8 ;  /* 0x000000ffff52b224 */ /* 0x000fe400078e0008 */
[----:B------:R-:W-:Y:S01]  /*0d70*/  @!P3 IMAD.MOV.U32 R80, RZ, RZ, R6 ;  /* 0x000000ffff50b224 */ /* 0x000fe200078e0006 */
[----:B0-----:R-:W-:Y:S06]  /*0d80*/  @!P3 BRA `(.L_x_8622) ;  /* 0x00000004004cb947 */ /* 0x001fec0003800000 */
        /* <DEDUP_REMOVED lines=16> */
.L_x_8625:
        /* <DEDUP_REMOVED lines=13> */
.L_x_8627:
[----:B------:R-:W-:Y:S05]  /*0f60*/  BSYNC.RECONVERGENT B5 ;  /* 0x0000000000057941 */ /* 0x000fea0003800200 */
.L_x_8626:
        /* <DEDUP_REMOVED lines=42> */
.L_x_8624:
[----:B------:R-:W-:Y:S05]  /*1210*/  BSYNC.RECONVERGENT B4 ;  /* 0x0000000000047941 */ /* 0x000fea0003800200 */
.L_x_8623:
        /* <DEDUP_REMOVED lines=10> */
.L_x_8622:
[----:B------:R-:W-:Y:S05]  /*12c0*/  BSYNC.RECONVERGENT B3 ;  /* 0x0000000000037941 */ /* 0x000fea0003800200 */
.L_x_8621:
        /* <DEDUP_REMOVED lines=20> */
.L_x_8632:
        /* <DEDUP_REMOVED lines=13> */
.L_x_8634:
[----:B------:R-:W-:Y:S05]  /*14e0*/  BSYNC.RECONVERGENT B5 ;  /* 0x0000000000057941 */ /* 0x000fea0003800200 */
.L_x_8633:
        /* <DEDUP_REMOVED lines=42> */
.L_x_8631:
[----:B------:R-:W-:Y:S05]  /*1790*/  BSYNC.RECONVERGENT B4 ;  /* 0x0000000000047941 */ /* 0x000fea0003800200 */
.L_x_8630:
[----:B------:R-:W-:Y:S01]  /*17a0*/  HFMA2 R79, -RZ, RZ, 0.1171875, 0 ;  /* 0x2f800000ff4f7431 */ /* 0x000fe200000001ff */
[----:B------:R-:W-:Y:S02]  /*17b0*/  PRMT R11, R44, 0x7632, R11 ;  /* 0x000076322c0b7816 */ /* 0x000fe4000000000b */
        /* <DEDUP_REMOVED lines=9> */
.L_x_8629:
[----:B------:R-:W-:Y:S05]  /*1850*/  BSYNC.RECONVERGENT B3 ;  /* 0x0000000000037941 */ /* 0x000fea0003800200 */
.L_x_8628:
        /* <DEDUP_REMOVED lines=20> */
.L_x_8639:
        /* <DEDUP_REMOVED lines=13> */
.L_x_8641:
[----:B------:R-:W-:Y:S05]  /*1a70*/  BSYNC.RECONVERGENT B5 ;  /* 0x0000000000057941 */ /* 0x000fea0003800200 */
.L_x_8640:
        /* <DEDUP_REMOVED lines=43> */
.L_x_8638:
[----:B------:R-:W-:Y:S05]  /*1d30*/  BSYNC.RECONVERGENT B4 ;  /* 0x0000000000047941 */ /* 0x000fea0003800200 */
.L_x_8637:
        /* <DEDUP_REMOVED lines=9> */
[----:B-----5:R-:W-:-:S07]  /*1dd0*/  FADD.FTZ R50, R50, R81 ;  /* 0x0000005132327221 */ /* 0x020fce0000010000 */
.L_x_8636:
[----:B------:R-:W-:Y:S05]  /*1de0*/  BSYNC.RECONVERGENT B3 ;  /* 0x0000000000037941 */ /* 0x000fea0003800200 */
.L_x_8635:
        /* <DEDUP_REMOVED lines=20> */
.L_x_8646:
        /* <DEDUP_REMOVED lines=13> */
.L_x_8648:
[----:B------:R-:W-:Y:S05]  /*2000*/  BSYNC.RECONVERGENT B5 ;  /* 0x0000000000057941 */ /* 0x000fea0003800200 */
.L_x_8647:
        /* <DEDUP_REMOVED lines=43> */
.L_x_8645:
[----:B------:R-:W-:Y:S05]  /*22c0*/  BSYNC.RECONVERGENT B4 ;  /* 0x0000000000047941 */ /* 0x000fea0003800200 */
.L_x_8644:
        /* <DEDUP_REMOVED lines=10> */
[----:B-----5:R-:W-:-:S07]  /*2370*/  FADD.FTZ R51, R51, R6 ;  /* 0x0000000633337221 */ /* 0x020fce0000010000 */
.L_x_8643:
[----:B------:R-:W-:Y:S05]  /*2380*/  BSYNC.RECONVERGENT B3 ;  /* 0x0000000000037941 */ /* 0x000fea0003800200 */
.L_x_8642:
        /* <DEDUP_REMOVED lines=20> */
.L_x_8653:
        /* <DEDUP_REMOVED lines=13> */
.L_x_8655:
[----:B------:R-:W-:Y:S05]  /*25a0*/  BSYNC.RECONVERGENT B5 ;  /* 0x0000000000057941 */ /* 0x000fea0003800200 */
.L_x_8654:
        /* <DEDUP_REMOVED lines=43> */
.L_x_8652:
[----:B------:R-:W-:Y:S05]  /*2860*/  BSYNC.RECONVERGENT B4 ;  /* 0x0000000000047941 */ /* 0x000fea0003800200 */
.L_x_8651:
        /* <DEDUP_REMOVED lines=10> */
.L_x_8650:
[----:B------:R-:W-:Y:S05]  /*2910*/  BSYNC.RECONVERGENT B3 ;  /* 0x0000000000037941 */ /* 0x000fea0003800200 */
.L_x_8649:
        /* <DEDUP_REMOVED lines=20> */
.L_x_8660:
        /* <DEDUP_REMOVED lines=13> */
.L_x_8662:
[----:B------:R-:W-:Y:S05]  /*2b30*/  BSYNC.RECONVERGENT B5 ;  /* 0x0000000000057941 */ /* 0x000fea0003800200 */
.L_x_8661:
        /* <DEDUP_REMOVED lines=43> */
.L_x_8659:
[----:B------:R-:W-:Y:S05]  /*2df0*/  BSYNC.RECONVERGENT B4 ;  /* 0x0000000000047941 */ /* 0x000fea0003800200 */
.L_x_8658:
        /* <DEDUP_REMOVED lines=11> */
.L_x_8657:
[----:B------:R-:W-:Y:S05]  /*2eb0*/  BSYNC.RECONVERGENT B3 ;  /* 0x0000000000037941 */ /* 0x000fea0003800200 */
.L_x_8656:
        /* <DEDUP_REMOVED lines=20> */
.L_x_8667:
        /* <DEDUP_REMOVED lines=13> */
.L_x_8669:
[----:B------:R-:W-:Y:S05]  /*30d0*/  BSYNC.RECONVERGENT B5 ;  /* 0x0000000000057941 */ /* 0x000fea0003800200 */
.L_x_8668:
        /* <DEDUP_REMOVED lines=43> */
.L_x_8666:
[----:B------:R-:W-:Y:S05]  /*3390*/  BSYNC.RECONVERGENT B4 ;  /* 0x0000000000047941 */ /* 0x000fea0003800200 */
.L_x_8665:
        /* <DEDUP_REMOVED lines=10> */
.L_x_8664:
[----:B------:R-:W-:Y:S05]  /*3440*/  BSYNC.RECONVERGENT B3 ;  /* 0x0000000000037941 */ /* 0x000fea0003800200 */
.L_x_8663:
        /* <DEDUP_REMOVED lines=19> */
.L_x_8673:
        /* <DEDUP_REMOVED lines=13> */
.L_x_8675:
[----:B------:R-:W-:Y:S05]  /*3650*/  BSYNC.RECONVERGENT B4 ;  /* 0x0000000000047941 */ /* 0x000fea0003800200 */
.L_x_8674:
        /* <DEDUP_REMOVED lines=42> */
.L_x_8672:
[----:B------:R-:W-:Y:S05]  /*3900*/  BSYNC.RECONVERGENT B3 ;  /* 0x0000000000037941 */ /* 0x000fea0003800200 */
.L_x_8671:
        /* <DEDUP_REMOVED lines=12> */
.L_x_8620:
[----:B------:R-:W-:Y:S01]  /*39d0*/  BSSY.RECONVERGENT B3, `(.L_x_8676) ;  /* 0x0000058000037945 */ /* 0x000fe20003800200 */
[----:B------:R-:W-:Y:S02]  /*39e0*/  HFMA2 R48, -RZ, RZ, 0, 0 ;  /* 0x00000000ff307431 */ /* 0x000fe400000001ff */
[----:B------:R-:W-:Y:S02]  /*39f0*/  IMAD.MOV.U32 R84, RZ, RZ, R8 ;  /* 0x000000ffff547224 */ /* 0x000fe400078e0008 */
        /* <DEDUP_REMOVED lines=18> */
.L_x_8680:
        /* <DEDUP_REMOVED lines=13> */
.L_x_8682:
[----:B------:R-:W-:Y:S05]  /*3bf0*/  BSYNC.RECONVERGENT B5 ;  /* 0x0000000000057941 */ /* 0x000fea0003800200 */
.L_x_8681:
        /* <DEDUP_REMOVED lines=43> */
.L_x_8679:
[----:B------:R-:W-:Y:S05]  /*3eb0*/  BSYNC.RECONVERGENT B4 ;  /* 0x0000000000047941 */ /* 0x000fea0003800200 */
.L_x_8678:
        /* <DEDUP_REMOVED lines=9> */
.L_x_8677:
[----:B------:R-:W-:Y:S05]  /*3f50*/  BSYNC.RECONVERGENT B3 ;  /* 0x0000000000037941 */ /* 0x000fea0003800200 */
.L_x_8676:
        /* <DEDUP_REMOVED lines=17> */
.L_x_8687:
        /* <DEDUP_REMOVED lines=13> */
.L_x_8689:
[----:B------:R-:W-:Y:S05]  /*4140*/  BSYNC.RECONVERGENT B5 ;  /* 0x0000000000057941 */ /* 0x000fea0003800200 */
.L_x_8688:
        /* <DEDUP_REMOVED lines=42> */
.L_x_8686:
[----:B------:R-:W-:Y:S05]  /*43f0*/  BSYNC.RECONVERGENT B4 ;  /* 0x0000000000047941 */ /* 0x000fea0003800200 */
.L_x_8685:
        /* <DEDUP_REMOVED lines=9> */
.L_x_8684:
[----:B------:R-:W-:Y:S05]  /*4490*/  BSYNC.RECONVERGENT B3 ;  /* 0x0000000000037941 */ /* 0x000fea0003800200 */
.L_x_8683:
        /* <DEDUP_REMOVED lines=17> */
.L_x_8694:
        /* <DEDUP_REMOVED lines=13> */
.L_x_8696:
[----:B------:R-:W-:Y:S05]  /*4680*/  BSYNC.RECONVERGENT B5 ;  /* 0x0000000000057941 */ /* 0x000fea0003800200 */
.L_x_8695:
        /* <DEDUP_REMOVED lines=43> */
.L_x_8693:
[----:B------:R-:W-:Y:S05]  /*4940*/  BSYNC.RECONVERGENT B4 ;  /* 0x0000000000047941 */ /* 0x000fea0003800200 */
.L_x_8692:
        /* <DEDUP_REMOVED lines=9> */
.L_x_8691:
[----:B------:R-:W-:Y:S05]  /*49e0*/  BSYNC.RECONVERGENT B3 ;  /* 0x0000000000037941 */ /* 0x000fea0003800200 */
.L_x_8690:
        /* <DEDUP_REMOVED lines=17> */
.L_x_8701:
        /* <DEDUP_REMOVED lines=13> */
.L_x_8703:
[----:B------:R-:W-:Y:S05]  /*4bd0*/  BSYNC.RECONVERGENT B5 ;  /* 0x0000000000057941 */ /* 0x000fea0003800200 */
.L_x_8702:
        /* <DEDUP_REMOVED lines=43> */
.L_x_8700:
[----:B------:R-:W-:Y:S05]  /*4e90*/  BSYNC.RECONVERGENT B4 ;  /* 0x0000000000047941 */ /* 0x000fea0003800200 */
.L_x_8699:
        /* <DEDUP_REMOVED lines=9> */
.L_x_8698:
[----:B------:R-:W-:Y:S05]  /*4f30*/  BSYNC.RECONVERGENT B3 ;  /* 0x0000000000037941 */ /* 0x000fea0003800200 */
.L_x_8697:
        /* <DEDUP_REMOVED lines=17> */
.L_x_8708:
        /* <DEDUP_REMOVED lines=13> */
.L_x_8710:
[----:B------:R-:W-:Y:S05]  /*5120*/  BSYNC.RECONVERGENT B5 ;  /* 0x0000000000057941 */ /* 0x000fea0003800200 */
.L_x_8709:
        /* <DEDUP_REMOVED lines=43> */
.L_x_8707:
[----:B------:R-:W-:Y:S05]  /*53e0*/  BSYNC.RECONVERGENT B4 ;  /* 0x0000000000047941 */ /* 0x000fea0003800200 */
.L_x_8706:
        /* <DEDUP_REMOVED lines=9> */
.L_x_8705:
[----:B------:R-:W-:Y:S05]  /*5480*/  BSYNC.RECONVERGENT B3 ;  /* 0x0000000000037941 */ /* 0x000fea0003800200 */
.L_x_8704:
        /* <DEDUP_REMOVED lines=17> */
.L_x_8715:
        /* <DEDUP_REMOVED lines=13> */
.L_x_8717:
[----:B------:R-:W-:Y:S05]  /*5670*/  BSYNC.RECONVERGENT B5 ;  /* 0x0000000000057941 */ /* 0x000fea0003800200 */
.L_x_8716:
        /* <DEDUP_REMOVED lines=43> */
.L_x_8714:
[----:B------:R-:W-:Y:S05]  /*5930*/  BSYNC.RECONVERGENT B4 ;  /* 0x0000000000047941 */ /* 0x000fea0003800200 */
.L_x_8713:
        /* <DEDUP_REMOVED lines=9> */
.L_x_8712:
[----:B------:R-:W-:Y:S05]  /*59d0*/  BSYNC.RECONVERGENT B3 ;  /* 0x0000000000037941 */ /* 0x000fea0003800200 */
.L_x_8711:
        /* <DEDUP_REMOVED lines=17> */
.L_x_8722:
        /* <DEDUP_REMOVED lines=13> */
.L_x_8724:
[----:B------:R-:W-:Y:S05]  /*5bc0*/  BSYNC.RECONVERGENT B5 ;  /* 0x0000000000057941 */ /* 0x000fea0003800200 */
.L_x_8723:
        /* <DEDUP_REMOVED lines=43> */
.L_x_8721:
[----:B------:R-:W-:Y:S05]  /*5e80*/  BSYNC.RECONVERGENT B4 ;  /* 0x0000000000047941 */ /* 0x000fea0003800200 */
.L_x_8720:
        /* <DEDUP_REMOVED lines=9> */
.L_x_8719:
[----:B------:R-:W-:Y:S05]  /*5f20*/  BSYNC.RECONVERGENT B3 ;  /* 0x0000000000037941 */ /* 0x000fea0003800200 */
.L_x_8718:
        /* <DEDUP_REMOVED lines=16> */
.L_x_8727:
        /* <DEDUP_REMOVED lines=13> */
.L_x_8729:
[----:B------:R-:W-:Y:S05]  /*6100*/  BSYNC.RECONVERGENT B4 ;  /* 0x0000000000047941 */ /* 0x000fea0003800200 */
.L_x_8728:
        /* <DEDUP_REMOVED lines=43> */
.L_x_8726:
[----:B------:R-:W-:Y:S05]  /*63c0*/  BSYNC.RECONVERGENT B3 ;  /* 0x0000000000037941 */ /* 0x000fea0003800200 */
.L_x_8725:
        /* <DEDUP_REMOVED lines=9> */
.L_x_8670:
[----:B------:R-:W-:Y:S05]  /*6460*/  BSYNC.RECONVERGENT B2 ;  /* 0x0000000000027941 */ /* 0x000fea0003800200 */
.L_x_8619:
        /* <DEDUP_REMOVED lines=27> */
.L_x_8731:
[----:B------:R-:W-:Y:S05]  /*6620*/  BSYNC.RECONVERGENT B2 ;  /* 0x0000000000027941 */ /* 0x000fea0003800200 */
.L_x_8730:
[----:B------:R-:W-:Y:S01]  /*6630*/  IADD3 R77, PT, PT, R77, 0x20, RZ ;  /* 0x000000204d4d7810 */ /* 0x000fe20007ffe0ff */
[----:B------:R-:W-:-:S07]  /*6640*/  VIADD R67, R67, 0x20 ;  /* 0x0000002043437836 */ /* 0x000fce0000000000 */
.L_x_8616:
[----:B------:R-:W-:Y:S05]  /*6650*/  BSYNC.RECONVERGENT B1 ;  /* 0x0000000000017941 */ /* 0x000fea0003800200 */
.L_x_8615:
        /* <DEDUP_REMOVED lines=8> */
.L_x_8735:
[----:B------:R-:W-:Y:S05]  /*66e0*/  BSYNC.RECONVERGENT B2 ;  /* 0x0000000000027941 */ /* 0x000fea0003800200 */
.L_x_8734:
[----:B------:R-:W-:Y:S01]  /*66f0*/  UISETP.NE.U32.AND UP0, UPT, UR10, URZ, UPT ;  /* 0x000000ff0a00728c */ /* 0x000fe2000bf05070 */
[----:B------:R-:W-:Y:S01]  /*6700*/  BSSY.RECONVERGENT B2, `(.L_x_8736) ;  /* 0x0000583000027945 */ /* 0x000fe20003800200 */
[----:B-----5:R-:W-:Y:S02]  /*6710*/  PRMT R84, R47, 0x7632, R84 ;  /* 0x000076322f547816 */ /* 0x020fe40000000054 */
[----:B------:R-:W-:Y:S01]  /*6720*/  UISETP.NE.AND.EX UP0, UPT, UR11, URZ, UPT, UP0 ;  /* 0x000000ff0b00728c */ /* 0x000fe2000bf05300 */
[----:B------:R-:W-:Y:S02]  /*6730*/  PRMT R82, R46, 0x7632, R82 ;  /* 0x000076322e527816 */ /* 0x000fe40000000052 */
[----:B-1----:R-:W-:Y:S02]  /*6740*/  PRMT R80, R45, 0x7632, R80 ;  /* 0x000076322d507816 */ /* 0x002fe40000000050 */
[----:B------:R-:W-:-:S04]  /*6750*/  PRMT R62, R44, 0x7632, R62 ;  /* 0x000076322c3e7816 */ /* 0x000fc8000000003e */
[----:B------:R-:W-:Y:S05]  /*6760*/  BRA.U !UP0, `(.L_x_8737) ;  /* 0x0000002d083c7547 */ /* 0x000fea000b800000 */
[----:B0-----:R-:W0:Y:S02]  /*6770*/  LDC.64 R78, c[0x0][0x3a0] ;  /* 0x0000e800ff4e7b82 */ /* 0x001e240000000a00 */
        /* <DEDUP_REMOVED lines=24> */
.L_x_8742:
        /* <DEDUP_REMOVED lines=13> */
.L_x_8744:
[----:B------:R-:W-:Y:S05]  /*69d0*/  BSYNC.RECONVERGENT B5 ;  /* 0x0000000000057941 */ /* 0x000fea0003800200 */
.L_x_8743:
        /* <DEDUP_REMOVED lines=43> */
.L_x_8741:
[----:B------:R-:W-:Y:S05]  /*6c90*/  BSYNC.RECONVERGENT B4 ;  /* 0x0000000000047941 */ /* 0x000fea0003800200 */
.L_x_8740:
        /* <DEDUP_REMOVED lines=10> */
.L_x_8739:
[----:B------:R-:W-:Y:S05]  /*6d40*/  BSYNC.RECONVERGENT B3 ;  /* 0x0000000000037941 */ /* 0x000fea0003800200 */
.L_x_8738:
        /* <DEDUP_REMOVED lines=20> */
.L_x_8749:
        /* <DEDUP_REMOVED lines=13> */
.L_x_8751:
[----:B------:R-:W-:Y:S05]  /*6f60*/  BSYNC.RECONVERGENT B5 ;  /* 0x0000000000057941 */ /* 0x000fea0003800200 */
.L_x_8750:
        /* <DEDUP_REMOVED lines=42> */
.L_x_8748:
[----:B------:R-:W-:Y:S05]  /*7210*/  BSYNC.RECONVERGENT B4 ;  /* 0x0000000000047941 */ /* 0x000fea0003800200 */
.L_x_8747:
        /* <DEDUP_REMOVED lines=11> */
.L_x_8746:
[----:B------:R-:W-:Y:S05]  /*72d0*/  BSYNC.RECONVERGENT B3 ;  /* 0x0000000000037941 */ /* 0x000fea0003800200 */
.L_x_8745:
        /* <DEDUP_REMOVED lines=20> */
.L_x_8756:
        /* <DEDUP_REMOVED lines=13> */
.L_x_8758:
[----:B------:R-:W-:Y:S05]  /*74f0*/  BSYNC.RECONVERGENT B5 ;  /* 0x0000000000057941 */ /* 0x000fea0003800200 */
.L_x_8757:
        /* <DEDUP_REMOVED lines=43> */
.L_x_8755:
[----:B------:R-:W-:Y:S05]  /*77b0*/  BSYNC.RECONVERGENT B4 ;  /* 0x0000000000047941 */ /* 0x000fea0003800200 */
.L_x_8754:
[----:B------:R-:W-:Y:S01]  /*77c0*/  I2FP.F32.U32 R8, R68 ;  /* 0x0000004400087245 */ /* 0x000fe20000201000 */
[----:B------:R-:W-:Y:S01]  /*77d0*/  IMAD.MOV.U32 R79, RZ, RZ, 0x2f800000 ;  /* 0x2f800000ff4f7424 */ /* 0x000fe200078e00ff */
[----:B------:R-:W-:-:S03]  /*77e0*/  SHF.L.U32 R68, R45, 0x10, RZ ;  /* 0x000000102d447819 */ /* 0x000fc600000006ff */
[----:B------:R-:W-:Y:S02]  /*77f0*/  FFMA.FTZ R8, R8, R79, 1.1641532182693481445e-10 ;  /* 0x2f00000008087423 */ /* 0x000fe4000001004f */
[----:B------:R-:W-:-:S03]  /*7800*/  FMUL.FTZ R68, R68, UR13 ;  /* 0x0000000d44447c20 */ /* 0x000fc60008410000 */
[----:B------:R-:W-:Y:S01]  /*7810*/  FSETP.GTU.FTZ.AND P5, PT, R8, UR5, PT ;  /* 0x0000000508007c0b */ /* 0x000fe2000bfbc000 */
[----:B------:R-:W-:-:S05]  /*7820*/  FMUL.FTZ R68, R68, UR12 ;  /* 0x0000000c44447c20 */ /* 0x000fca0008410000 */
[----:B------:R-:W-:Y:S02]  /*7830*/  FSEL R79, R68, RZ, !P5 ;  /* 0x000000ff444f7208 */ /* 0x000fe40006800000 */
[----:B------:R-:W-:-:S03]  /*7840*/  SEL R68, RZ, 0x1, P5 ;  /* 0x00000001ff447807 */ /* 0x000fc60002800000 */
[----:B-----5:R-:W-:-:S07]  /*7850*/  FADD.FTZ R58, R58, R79 ;  /* 0x0000004f3a3a7221 */ /* 0x020fce0000010000 */
.L_x_8753:
[----:B------:R-:W-:Y:S05]  /*7860*/  BSYNC.RECONVERGENT B3 ;  /* 0x0000000000037941 */ /* 0x000fea0003800200 */
.L_x_8752:
        /* <DEDUP_REMOVED lines=20> */
.L_x_8763:
        /* <DEDUP_REMOVED lines=13> */
.L_x_8765:
[----:B------:R-:W-:Y:S05]  /*7a80*/  BSYNC.RECONVERGENT B5 ;  /* 0x0000000000057941 */ /* 0x000fea0003800200 */
.L_x_8764:
        /* <DEDUP_REMOVED lines=43> */
.L_x_8762:
[----:B------:R-:W-:Y:S05]  /*7d40*/  BSYNC.RECONVERGENT B4 ;  /* 0x0000000000047941 */ /* 0x000fea0003800200 */
.L_x_8761:
        /* <DEDUP_REMOVED lines=11> */
.L_x_8760:
[----:B------:R-:W-:Y:S05]  /*7e00*/  BSYNC.RECONVERGENT B3 ;  /* 0x0000000000037941 */ /* 0x000fea0003800200 */
.L_x_8759:
        /* <DEDUP_REMOVED lines=20> */
.L_x_8770:
        /* <DEDUP_REMOVED lines=13> */
.L_x_8772:
[----:B------:R-:W-:Y:S05]  /*8020*/  BSYNC.RECONVERGENT B5 ;  /* 0x0000000000057941 */ /* 0x000fea0003800200 */
.L_x_8771:
        /* <DEDUP_REMOVED lines=43> */
.L_x_8769:
[----:B------:R-:W-:Y:S05]  /*82e0*/  BSYNC.RECONVERGENT B4 ;  /* 0x0000000000047941 */ /* 0x000fea0003800200 */
.L_x_8768:
        /* <DEDUP_REMOVED lines=10> */
.L_x_8767:
[----:B------:R-:W-:Y:S05]  /*8390*/  BSYNC.RECONVERGENT B3 ;  /* 0x0000000000037941 */ /* 0x000fea0003800200 */
.L_x_8766:
        /* <DEDUP_REMOVED lines=20> */
.L_x_8777:
        /* <DEDUP_REMOVED lines=13> */
.L_x_8779:
[----:B------:R-:W-:Y:S05]  /*85b0*/  BSYNC.RECONVERGENT B5 ;  /* 0x0000000000057941 */ /* 0x000fea0003800200 */
.L_x_8778:
        /* <DEDUP_REMOVED lines=43> */
.L_x_8776:
[----:B------:R-:W-:Y:S05]  /*8870*/  BSYNC.RECONVERGENT B4 ;  /* 0x0000000000047941 */ /* 0x000fea0003800200 */
.L_x_8775:
        /* <DEDUP_REMOVED lines=11> */
.L_x_8774:
[----:B------:R-:W-:Y:S05]  /*8930*/  BSYNC.RECONVERGENT B3 ;  /* 0x0000000000037941 */ /* 0x000fea0003800200 */
.L_x_8773:
        /* <DEDUP_REMOVED lines=20> */
.L_x_8784:
        /* <DEDUP_REMOVED lines=13> */
.L_x_8786:
[----:B------:R-:W-:Y:S05]  /*8b50*/  BSYNC.RECONVERGENT B5 ;  /* 0x0000000000057941 */ /* 0x000fea0003800200 */
.L_x_8785:
        /* <DEDUP_REMOVED lines=43> */
.L_x_8783:
[----:B------:R-:W-:Y:S05]  /*8e10*/  BSYNC.RECONVERGENT B4 ;  /* 0x0000000000047941 */ /* 0x000fea0003800200 */
.L_x_8782:
        /* <DEDUP_REMOVED lines=10> */
.L_x_8781:
[----:B------:R-:W-:Y:S05]  /*8ec0*/  BSYNC.RECONVERGENT B3 ;  /* 0x0000000000037941 */ /* 0x000fea0003800200 */
.L_x_8780:
        /* <DEDUP_REMOVED lines=19> */
.L_x_8790:
        /* <DEDUP_REMOVED lines=13> */
.L_x_8792:
[----:B------:R-:W-:Y:S05]  /*90d0*/  BSYNC.RECONVERGENT B4 ;  /* 0x0000000000047941 */ /* 0x000fea0003800200 */
.L_x_8791:
        /* <DEDUP_REMOVED lines=43> */
.L_x_8789:
[----:B------:R-:W-:Y:S05]  /*9390*/  BSYNC.RECONVERGENT B3 ;  /* 0x0000000000037941 */ /* 0x000fea0003800200 */
.L_x_8788:
        /* <DEDUP_REMOVED lines=12> */
.L_x_8737:
        /* <DEDUP_REMOVED lines=21> */
.L_x_8797:
        /* <DEDUP_REMOVED lines=13> */
.L_x_8799:
[----:B------:R-:W-:Y:S05]  /*9680*/  BSYNC.RECONVERGENT B5 ;  /* 0x0000000000057941 */ /* 0x000fea0003800200 */
.L_x_8798:
        /* <DEDUP_REMOVED lines=43> */
.L_x_8796:
[----:B------:R-:W-:Y:S05]  /*9940*/  BSYNC.RECONVERGENT B4 ;  /* 0x0000000000047941 */ /* 0x000fea0003800200 */
.L_x_8795:
        /* <DEDUP_REMOVED lines=9> */
.L_x_8794:
[----:B------:R-:W-:Y:S05]  /*99e0*/  BSYNC.RECONVERGENT B3 ;  /* 0x0000000000037941 */ /* 0x000fea0003800200 */
.L_x_8793:
        /* <DEDUP_REMOVED lines=17> */
.L_x_8804:
        /* <DEDUP_REMOVED lines=13> */
.L_x_8806:
[----:B------:R-:W-:Y:S05]  /*9bd0*/  BSYNC.RECONVERGENT B5 ;  /* 0x0000000000057941 */ /* 0x000fea0003800200 */
.L_x_8805:
        /* <DEDUP_REMOVED lines=42> */
.L_x_8803:
[----:B------:R-:W-:Y:S05]  /*9e80*/  BSYNC.RECONVERGENT B4 ;  /* 0x0000000000047941 */ /* 0x000fea0003800200 */
.L_x_8802:
        /* <DEDUP_REMOVED lines=9> */
.L_x_8801:
[----:B------:R-:W-:Y:S05]  /*9f20*/  BSYNC.RECONVERGENT B3 ;  /* 0x0000000000037941 */ /* 0x000fea0003800200 */
.L_x_8800:
        /* <DEDUP_REMOVED lines=17> */
.L_x_8811:
        /* <DEDUP_REMOVED lines=13> */
.L_x_8813:
[----:B------:R-:W-:Y:S05]  /*a110*/  BSYNC.RECONVERGENT B5 ;  /* 0x0000000000057941 */ /* 0x000fea0003800200 */
.L_x_8812:
        /* <DEDUP_REMOVED lines=43> */
.L_x_8810:
[----:B------:R-:W-:Y:S05]  /*a3d0*/  BSYNC.RECONVERGENT B4 ;  /* 0x0000000000047941 */ /* 0x000fea0003800200 */
.L_x_8809:
        /* <DEDUP_REMOVED lines=9> */
.L_x_8808:
[----:B------:R-:W-:Y:S05]  /*a470*/  BSYNC.RECONVERGENT B3 ;  /* 0x0000000000037941 */ /* 0x000fea0003800200 */
.L_x_8807:
        /* <DEDUP_REMOVED lines=17> */
.L_x_8818:
[----:B------:R-:W-:Y:S01]  /*a590*/  VIADD R2, R2, 0x1 ;  /* 0x0000000102027836 */ /* 0x000fe20000000000 */
[----:B------:R-:W-:Y:S03]  /*a5a0*/  BSSY.RECONVERGENT B5, `(.L_x_8819) ;  /* 0x000000c000057945 */ /* 0x000fe60003800200 */
[C---:B0-----:R-:W-:Y:S01]  /*a5b0*/  IMAD.WIDE.U32 R78, R2.reuse, -0x2daee0ad, RZ ;  /* 0xd2511f53024e7825 */ /* 0x041fe200078e00ff */
        /* <DEDUP_REMOVED lines=10> */
.L_x_8820:
[----:B------:R-:W-:Y:S05]  /*a660*/  BSYNC.RECONVERGENT B5 ;  /* 0x0000000000057941 */ /* 0x000fea0003800200 */
.L_x_8819:
        /* <DEDUP_REMOVED lines=43> */
.L_x_8817:
[----:B------:R-:W-:Y:S05]  /*a920*/  BSYNC.RECONVERGENT B4 ;  /* 0x0000000000047941 */ /* 0x000fea0003800200 */
.L_x_8816:
        /* <DEDUP_REMOVED lines=9> */
.L_x_8815:
[----:B------:R-:W-:Y:S05]  /*a9c0*/  BSYNC.RECONVERGENT B3 ;  /* 0x0000000000037941 */ /* 0x000fea0003800200 */
.L_x_8814:
        /* <DEDUP_REMOVED lines=17> */
.L_x_8825:
        /* <DEDUP_REMOVED lines=13> */
.L_x_8827:
[----:B------:R-:W-:Y:S05]  /*abb0*/  BSYNC.RECONVERGENT B5 ;  /* 0x0000000000057941 */ /* 0x000fea0003800200 */
.L_x_8826:
        /* <DEDUP_REMOVED lines=43> */
.L_x_8824:
[----:B------:R-:W-:Y:S05]  /*ae70*/  BSYNC.RECONVERGENT B4 ;  /* 0x0000000000047941 */ /* 0x000fea0003800200 */
.L_x_8823:
        /* <DEDUP_REMOVED lines=9> */
.L_x_8822:
[----:B------:R-:W-:Y:S05]  /*af10*/  BSYNC.RECONVERGENT B3 ;  /* 0x0000000000037941 */ /* 0x000fea0003800200 */
.L_x_8821:
        /* <DEDUP_REMOVED lines=17> */
.L_x_8832:
        /* <DEDUP_REMOVED lines=13> */
.L_x_8834:
[----:B------:R-:W-:Y:S05]  /*b100*/  BSYNC.RECONVERGENT B5 ;  /* 0x0000000000057941 */ /* 0x000fea0003800200 */
.L_x_8833:
[----:B------:R-:W-:Y:S01]  /*b110*/  IMAD.WIDE.U32 R4, R0, -0x326172a9, RZ ;  /* 0xcd9e8d5700047825 */ /* 0x000fe200078e00ff */
[----:B------:R-:W-:-:S03]  /*b120*/  LOP3.LUT R62, R7, UR7, R81, 0x96, !PT ;  /* 0x00000007073e7c12 */ /* 0x000fc6000f8e9651 */
[----:B------:R-:W-:Y:S01]  /*b130*/  IMAD.MOV.U32 R61, RZ, RZ, R64 ;  /* 0x000000ffff3d7224 */ /* 0x000fe200078e0040 */
[----:B0-----:R-:W-:Y:S01]  /*b140*/  LOP3.LUT R78, R3, UR6, R5, 0x96, !PT ;  /* 0x00000006034e7c12 */ /* 0x001fe2000f8e9605 */
        /* <DEDUP_REMOVED lines=39> */
.L_x_8831:
[----:B------:R-:W-:Y:S05]  /*b3c0*/  BSYNC.RECONVERGENT B4 ;  /* 0x0000000000047941 */ /* 0x000fea0003800200 */
.L_x_8830:
        /* <DEDUP_REMOVED lines=9> */
.L_x_8829:
[----:B------:R-:W-:Y:S05]  /*b460*/  BSYNC.RECONVERGENT B3 ;  /* 0x0000000000037941 */ /* 0x000fea0003800200 */
.L_x_8828:
[----:B------:R-:W-:Y:S01]  /*b470*/  BSSY.RECONVERGENT B3, `(.L_x_8835) ;  /* 0x0000054000037945 */ /* 0x000fe20003800200 */
[----:B0-----:R-:W-:Y:S01]  /*b480*/  MOV R78, R6 ;  /* 0x00000006004e7202 */ /* 0x001fe20000000f00 */
        /* <DEDUP_REMOVED lines=15> */
.L_x_8839:
        /* <DEDUP_REMOVED lines=13> */
.L_x_8841:
[----:B------:R-:W-:Y:S05]  /*b650*/  BSYNC.RECONVERGENT B5 ;  /* 0x0000000000057941 */ /* 0x000fea0003800200 */
.L_x_8840:
        /* <DEDUP_REMOVED lines=43> */
.L_x_8838:
[----:B------:R-:W-:Y:S05]  /*b910*/  BSYNC.RECONVERGENT B4 ;  /* 0x0000000000047941 */ /* 0x000fea0003800200 */
.L_x_8837:
        /* <DEDUP_REMOVED lines=9> */
.L_x_8836:
[----:B------:R-:W-:Y:S05]  /*b9b0*/  BSYNC.RECONVERGENT B3 ;  /* 0x0000000000037941 */ /* 0x000fea0003800200 */
.L_x_8835:
        /* <DEDUP_REMOVED lines=20> */
.L_x_8844:
        /* <DEDUP_REMOVED lines=13> */
.L_x_8846:
[----:B------:R-:W-:Y:S05]  /*bbd0*/  BSYNC.RECONVERGENT B4 ;  /* 0x0000000000047941 */ /* 0x000fea0003800200 */
.L_x_8845:
        /* <DEDUP_REMOVED lines=43> */
.L_x_8843:
[----:B------:R-:W-:Y:S05]  /*be90*/  BSYNC.RECONVERGENT B3 ;  /* 0x0000000000037941 */ /* 0x000fea0003800200 */
.L_x_8842:
        /* <DEDUP_REMOVED lines=9> */
.L_x_8787:
[----:B------:R-:W-:Y:S05]  /*bf30*/  BSYNC.RECONVERGENT B2 ;  /* 0x0000000000027941 */ /* 0x000fea0003800200 */
.L_x_8736:
        /* <DEDUP_REMOVED lines=25> */
.L_x_8733:
[----:B------:R-:W-:Y:S05]  /*c0d0*/  BSYNC.RECONVERGENT B1 ;  /* 0x0000000000017941 */ /* 0x000fea0003800200 */
.L_x_8732:
        /* <DEDUP_REMOVED lines=75> */
.L_x_8864:
        /* <DEDUP_REMOVED lines=55> */
.L_x_8851:
[----:B------:R-:W-:Y:S05]  /*c900*/  BSYNC.RECONVERGENT B2 ;  /* 0x0000000000027941 */ /* 0x000fea0003800200 */
.L_x_8850:
        /* <DEDUP_REMOVED lines=32> */
.L_x_8849:
[----:B------:R-:W-:Y:S05]  /*cb10*/  BSYNC.RECONVERGENT B1 ;  /* 0x0000000000017941 */ /* 0x000fea0003800200 */
.L_x_8848:
[----:B01----:R-:W0:Y:S02]  /*cb20*/  LDC.64 R64, c[0x0][0x380] ;  /* 0x0000e000ff407b82 */ /* 0x003e240000000a00 */
[----:B0-----:R-:W-:-:S05]  /*cb30*/  IMAD R75, R64, 0x4, R75 ;  /* 0x00000004404b7824 */ /* 0x001fca00078e024b */
[----:B------:R-:W-:-:S13]  /*cb40*/  ISETP.GE.AND P1, PT, R75, R65, PT ;  /* 0x000000414b00720c */ /* 0x000fda0003f26270 */
[----:B------:R-:W-:Y:S05]  /*cb50*/  @!P1 BRA `(.L_x_8852) ;  /* 0xffffff3c00dc9947 */ /* 0x000fea000383ffff */
[----:B------:R-:W-:Y:S05]  /*cb60*/  BSYNC B0 ;  /* 0x0000000000007941 */ /* 0x000fea0003800000 */
.L_x_8614:
[----:B------:R-:W-:Y:S05]  /*cb70*/  EXIT ;  /* 0x000000000000794d */ /* 0x000fea0003800000 */
.L_x_8847:
        /* <DEDUP_REMOVED lines=8> */
.L_x_8854:
[----:B------:R-:W-:Y:S05]  /*cc00*/  BSYNC B1 ;  /* 0x0000000000017941 */ /* 0x000fea0003800000 */
.L_x_8853:
        /* <DEDUP_REMOVED lines=9> */
.L_x_8855:
[----:B------:R-:W-:Y:S02]  /*cca0*/  IMAD.MOV.U32 R84, RZ, RZ, 0x4 ;  /* 0x00000004ff547424 */ /* 0x000fe400078e00ff */
[----:B------:R-:W-:-:S04]  /*ccb0*/  IMAD.MOV.U32 R77, RZ, RZ, R83 ;  /* 0x000000ffff4d7224 */ /* 0x000fc800078e0053 */
[----:B------:R-:W-:-:S05]  /*ccc0*/  FADD.FTZ R79, R78, R77 ;  /* 0x0000004d4e4f7221 */ /* 0x000fca0000010000 */
[----:B------:R-:W-:-:S07]  /*ccd0*/  MOV R85, R79 ;  /* 0x0000004f00557202 */ /* 0x000fce0000000f00 */
[----:B------:R-:W-:Y:S05]  /*cce0*/  WARPSYNC.COLLECTIVE R82, `(.L_x_8856) ;  /* 0x0000000052087348 */ /* 0x000fea0003c00000 */
[----:B------:R0:W1:Y:S02]  /*ccf0*/  SHFL.BFLY P5, R83, R85, R84, R87 ;  /* 0x0c00005455537389 */ /* 0x00006400000a0057 */
[----:B01----:R-:W-:Y:S05]  /*cd00*/  ENDCOLLECTIVE ;  /* 0x000000000000791b */ /* 0x003fea0003800000 */
.L_x_8856:
[----:B------:R-:W-:Y:S01]  /*cd10*/  HFMA2 R84, -RZ, RZ, 0, 4.76837158203125e-07 ;  /* 0x00000008ff547431 */ /* 0x000fe200000001ff */
[----:B------:R-:W-:-:S05]  /*cd20*/  MOV R64, R83 ;  /* 0x0000005300407202 */ /* 0x000fca0000000f00 */
[----:B------:R-:W-:-:S04]  /*cd30*/  FADD.FTZ R80, R79, R64 ;  /* 0x000000404f507221 */ /* 0x000fc80000010000 */
[----:B------:R-:W-:-:S07]  /*cd40*/  IMAD.MOV.U32 R85, RZ, RZ, R80 ;  /* 0x000000ffff557224 */ /* 0x000fce00078e0050 */
[----:B------:R-:W-:Y:S05]  /*cd50*/  WARPSYNC.COLLECTIVE R82, `(.L_x_8857) ;  /* 0x0000000052087348 */ /* 0x000fea0003c00000 */
[----:B------:R0:W1:Y:S02]  /*cd60*/  SHFL.BFLY P5, R83, R85, R84, R87 ;  /* 0x0c00005455537389 */ /* 0x00006400000a0057 */
[----:B01----:R-:W-:Y:S05]  /*cd70*/  ENDCOLLECTIVE ;  /* 0x000000000000791b */ /* 0x003fea0003800000 */
.L_x_8857:
        /* <DEDUP_REMOVED lines=8> */
.L_x_8858:
        /* <DEDUP_REMOVED lines=41> */
.L_x_8859:
[----:B------:R-:W-:Y:S02]  /*d090*/  IMAD.MOV.U32 R84, RZ, RZ, 0x2 ;  /* 0x00000002ff547424 */ /* 0x000fe400078e00ff */
[----:B------:R-:W-:-:S04]  /*d0a0*/  IMAD.MOV.U32 R79, RZ, RZ, R83 ;  /* 0x000000ffff4f7224 */ /* 0x000fc800078e0053 */
[----:B------:R-:W-:-:S05]  /*d0b0*/  FADD.FTZ R79, R64, R79 ;  /* 0x0000004f404f7221 */ /* 0x000fca0000010000 */
[----:B------:R-:W-:-:S07]  /*d0c0*/  MOV R85, R79 ;  /* 0x0000004f00557202 */ /* 0x000fce0000000f00 */
[----:B------:R-:W-:Y:S05]  /*d0d0*/  WARPSYNC.COLLECTIVE R82, `(.L_x_8860) ;  /* 0x0000000052087348 */ /* 0x000fea0003c00000 */
[----:B------:R0:W1:Y:S02]  /*d0e0*/  SHFL.BFLY P5, R83, R85, R84, R87 ;  /* 0x0c00005455537389 */ /* 0x00006400000a0057 */
[----:B01----:R-:W-:Y:S05]  /*d0f0*/  ENDCOLLECTIVE ;  /* 0x000000000000791b */ /* 0x003fea0003800000 */
.L_x_8860:
[----:B------:R-:W-:Y:S01]  /*d100*/  HFMA2 R84, -RZ, RZ, 0, 2.384185791015625e-07 ;  /* 0x00000004ff547431 */ /* 0x000fe200000001ff */
[----:B------:R-:W-:-:S05]  /*d110*/  MOV R78, R83 ;  /* 0x00000053004e7202 */ /* 0x000fca0000000f00 */
[----:B------:R-:W-:-:S04]  /*d120*/  FADD.FTZ R78, R79, R78 ;  /* 0x0000004e4f4e7221 */ /* 0x000fc80000010000 */
[----:B------:R-:W-:-:S07]  /*d130*/  IMAD.MOV.U32 R85, RZ, RZ, R78 ;  /* 0x000000ffff557224 */ /* 0x000fce00078e004e */
[----:B------:R-:W-:Y:S05]  /*d140*/  WARPSYNC.COLLECTIVE R82, `(.L_x_8861) ;  /* 0x0000000052087348 */ /* 0x000fea0003c00000 */
[----:B------:R0:W1:Y:S02]  /*d150*/  SHFL.BFLY P5, R83, R85, R84, R87 ;  /* 0x0c00005455537389 */ /* 0x00006400000a0057 */
[----:B01----:R-:W-:Y:S05]  /*d160*/  ENDCOLLECTIVE ;  /* 0x000000000000791b */ /* 0x003fea0003800000 */
.L_x_8861:
[----:B------:R-:W-:Y:S02]  /*d170*/  IMAD.MOV.U32 R84, RZ, RZ, 0x8 ;  /* 0x00000008ff547424 */ /* 0x000fe400078e00ff */
[----:B------:R-:W-:-:S04]  /*d180*/  IMAD.MOV.U32 R81, RZ, RZ, R83 ;  /* 0x000000ffff517224 */ /* 0x000fc800078e0053 */
[----:B------:R-:W-:-:S05]  /*d190*/  FADD.FTZ R81, R78, R81 ;  /* 0x000000514e517221 */ /* 0x000fca0000010000 */
[----:B------:R-:W-:-:S07]  /*d1a0*/  MOV R85, R81 ;  /* 0x0000005100557202 */ /* 0x000fce0000000f00 */
[----:B------:R-:W-:Y:S05]  /*d1b0*/  WARPSYNC.COLLECTIVE R82, `(.L_x_8862) ;  /* 0x0000000052087348 */ /* 0x000fea0003c00000 */
[----:B------:R0:W1:Y:S02]  /*d1c0*/  SHFL.BFLY P5, R83, R85, R84, R87 ;  /* 0x0c00005455537389 */ /* 0x00006400000a0057 */
[----:B01----:R-:W-:Y:S05]  /*d1d0*/  ENDCOLLECTIVE ;  /* 0x000000000000791b */ /* 0x003fea0003800000 */
.L_x_8862:
[----:B------:R-:W-:Y:S01]  /*d1e0*/  HFMA2 R84, -RZ, RZ, 0, 9.5367431640625e-07 ;  /* 0x00000010ff547431 */ /* 0x000fe200000001ff */
[----:B------:R-:W-:-:S05]  /*d1f0*/  MOV R80, R83 ;  /* 0x0000005300507202 */ /* 0x000fca0000000f00 */
[----:B------:R-:W-:-:S04]  /*d200*/  FADD.FTZ R80, R81, R80 ;  /* 0x0000005051507221 */ /* 0x000fc80000010000 */
[----:B------:R-:W-:-:S07]  /*d210*/  IMAD.MOV.U32 R85, RZ, RZ, R80 ;  /* 0x000000ffff557224 */ /* 0x000fce00078e0050 */
[----:B------:R-:W-:Y:S05]  /*d220*/  WARPSYNC.COLLECTIVE R82, `(.L_x_8863) ;  /* 0x0000000052087348 */ /* 0x000fea0003c00000 */
[----:B------:R0:W1:Y:S02]  /*d230*/  SHFL.BFLY P5, R83, R85, R84, R87 ;  /* 0x0c00005455537389 */ /* 0x00006400000a0057 */
[----:B01----:R-:W-:Y:S05]  /*d240*/  ENDCOLLECTIVE ;  /* 0x000000000000791b */ /* 0x003fea0003800000 */
.L_x_8863:
[----:B------:R-:W-:Y:S05]  /*d250*/  BRA `(.L_x_8864) ;  /* 0xfffffff000cc7947 */ /* 0x000fea000383ffff */
.L_x_8865:
        /* <DEDUP_REMOVED lines=10> */
.L_x_20295:


//--------------------- .text._ZN10layer_norm13ln_fwd_kernelINS_13Kernel_traitsIf13__nv_bfloat16fS2_fjLj512ELj1ELj4ELj1ELj16ENS_18Kernel_traits_baseILj512EfS2_fS2_fjLj128EEEEELb1ELb0ELb1ELb1EEEvNS_9FwdParamsE --------------------------
	.section	.text._ZN10layer_norm13ln_fwd_kernelINS_13Kernel_traitsIf13__nv_bfloat16fS2_fjLj512ELj1ELj4ELj1ELj16ENS_18Kernel_traits_baseILj512EfS2_fS2_fjLj128EEEEELb1ELb0ELb1ELb1EEEvNS_9FwdParamsE,"ax",@progbits
	.align	128
        .global         _ZN10layer_norm13ln_fwd_kernelINS_13Kernel_traitsIf13__nv_bfloat16fS2_fjLj512ELj1ELj4ELj1ELj16ENS_18Kernel_traits_baseILj512EfS2_fS2_fjLj128EEEEELb1ELb0ELb1ELb1EEEvNS_9FwdParamsE
        .type           _ZN10layer_norm13ln_fwd_kernelINS_13Kernel_traitsIf13__nv_bfloat16fS2_fjLj512ELj1ELj4ELj1ELj16ENS_18Kernel_traits_baseILj512EfS2_fS2_fjLj128EEEEELb1ELb0ELb1ELb1EEEvNS_9FwdParamsE,@function
        .size           _ZN10layer_norm13ln_fwd_kernelINS_13Kernel_traitsIf13__nv_bfloat16fS2_fjLj512ELj1ELj4ELj1ELj16ENS_18Kernel_traits_baseILj512EfS2_fS2_fjLj128EEEEELb1ELb0ELb1ELb1EEEvNS_9FwdParamsE,(.L_x_20296 - _ZN10layer_norm13ln_fwd_kernelINS_13Kernel_traitsIf13__nv_bfloat16fS2_fjLj512ELj1ELj4ELj1ELj16ENS_18Kernel_traits_baseILj512EfS2_fS2_fjLj128EEEEELb1ELb0ELb1ELb1EEEvNS_9FwdParamsE)
        .other          _ZN10layer_norm13ln_fwd_kernelINS_13Kernel_traitsIf13__nv_bfloat16fS2_fjLj512ELj1ELj4ELj1ELj16ENS_18Kernel_traits_baseILj512EfS2_fS2_fjLj128EEEEELb1ELb0ELb1ELb1EEEvNS_9FwdParamsE,@"STO_CUDA_ENTRY STV_DEFAULT"
_ZN10layer_norm13ln_fwd_kernelINS_13Kernel_traitsIf13__nv_bfloat16fS2_fjLj512ELj1ELj4ELj1ELj16ENS_18Kernel_traits_baseILj512EfS2_fS2_fjLj128EEEEELb1ELb0ELb1ELb1EEEvNS_9FwdParamsE:
.text._ZN10layer_norm13ln_fwd_kernelINS_13Kernel_traitsIf13__nv_bfloat16fS2_fjLj512ELj1ELj4ELj1ELj16ENS_18Kernel_traits_baseILj512EfS2_fS2_fjLj128EEEEELb1ELb0ELb1ELb1EEEvNS_9FwdParamsE:
        /* <DEDUP_REMOVED lines=43> */
[C---:B------:R-:W-:Y:S01]  /*02b0*/  IMAD.HI.U32 R3, R11.reuse, -0x326172a9, RZ ;  /* 0xcd9e8d570b037827 */ /* 0x040fe200078e00ff */
[----:B------:R-:W-:Y:S01]  /*02c0*/  SHF.R.U32.HI R10, RZ, 0x2, R49 ;  /* 0x00000002ff0a7819 */ /* 0x000fe20000011631 */
[----:B------:R-:W-:Y:S02]  /*02d0*/  UIADD3 UR15, UPT, UPT, UR6, -0x61c88647, URZ ;  /* 0x9e3779b9060f7890 */ /* 0x000fe4000fffe0ff */
[----:B------:R-:W-:Y:S02]  /*02e0*/  HFMA2 R67, -RZ, RZ, 0, 0 ;  /* 0x00000000ff437431 */ /* 0x000fe400000001ff */
[----:B------:R-:W-:Y:S01]  /*02f0*/  IMAD.HI.U32 R2, R12, -0x2daee0ad, RZ ;  /* 0xd2511f530c027827 */ /* 0x000fe200078e00ff */
[----:B------:R-:W-:Y:S01]  /*0300*/  LOP3.LUT R3, R10, UR6, R3, 0x96, !PT ;  /* 0x000000060a037c12 */ /* 0x000fe2000f8e9603 */
[----:B------:R-:W-:Y:S01]  /*0310*/  UIADD3 UR16, UPT, UPT, UR7, -0x4498517b, URZ ;  /* 0xbb67ae8507107890 */ /* 0x000fe2000fffe0ff */
[----:B------:R-:W-:Y:S01]  /*0320*/  BSSY B0, `(.L_x_8866) ;  /* 0x0000c64000007945 */ /* 0x000fe20003800000 */
[----:B------:R-:W-:Y:S01]  /*0330*/  IMAD R5, R11, -0x326172a9, RZ ;  /* 0xcd9e8d570b057824 */ /* 0x000fe200078e02ff */
[----:B------:R-:W-:Y:S01]  /*0340*/  LOP3.LUT R2, R2, UR7, RZ, 0x3c, !PT ;  /* 0x0000000702027c12 */ /* 0x000fe2000f8e3cff */
[----:B------:R-:W-:Y:S01]  /*0350*/  IMAD R7, R12, -0x2daee0ad, RZ ;  /* 0xd2511f530c077824 */ /* 0x000fe200078e02ff */
[----:B------:R-:W-:Y:S01]  /*0360*/  UIADD3 UR18, UPT, UPT, UR7, 0x76cf5d0a, URZ ;  /* 0x76cf5d0a07127890 */ /* 0x000fe2000fffe0ff */
[----:B------:R-:W-:Y:S01]  /*0370*/  IMAD.HI.U32 R6, R3, -0x2daee0ad, RZ ;  /* 0xd2511f5303067827 */ /* 0x000fe200078e00ff */
[----:B------:R-:W-:Y:S01]  /*0380*/  UIADD3 UR17, UPT, UPT, UR6, 0x3c6ef372, URZ ;  /* 0x3c6ef37206117890 */ /* 0x000fe2000fffe0ff */
[-C--:B-----5:R-:W-:Y:S01]  /*0390*/  @P0 MOV R55, R16.reuse ;  /* 0x0000001000370202 */ /* 0x0a0fe20000000f00 */
[----:B------:R-:W-:Y:S01]  /*03a0*/  UIADD3 UR19, UPT, UPT, UR6, -0x255992d5, URZ ;  /* 0xdaa66d2b06137890 */ /* 0x000fe2000fffe0ff */
[C---:B------:R-:W-:Y:S01]  /*03b0*/  IMAD.HI.U32 R4, R2.reuse, -0x326172a9, RZ ;  /* 0xcd9e8d5702047827 */ /* 0x040fe200078e00ff */
[----:B------:R-:W-:Y:S01]  /*03c0*/  LOP3.LUT R6, R7, UR16, R6, 0x96, !PT ;  /* 0x0000001007067c12 */ /* 0x000fe2000f8e9606 */
[----:B------:R-:W-:Y:S01]  /*03d0*/  UIADD3 UR20, UPT, UPT, UR7, 0x32370b8f, URZ ;  /* 0x32370b8f07147890 */ /* 0x000fe2000fffe0ff */
[----:B------:R-:W-:Y:S01]  /*03e0*/  @P0 MOV R56, R19 ;  /* 0x0000001300380202 */ /* 0x000fe20000000f00 */
[----:B------:R-:W-:Y:S01]  /*03f0*/  IMAD R8, R3, -0x2daee0ad, RZ ;  /* 0xd2511f5303087824 */ /* 0x000fe200078e02ff */
[----:B------:R-:W-:Y:S01]  /*0400*/  LOP3.LUT R4, R5, UR15, R4, 0x96, !PT ;  /* 0x0000000f05047c12 */ /* 0x000fe2000f8e9604 */
[----:B------:R-:W-:Y:S01]  /*0410*/  IMAD R3, R2, -0x326172a9, RZ ;  /* 0xcd9e8d5702037824 */ /* 0x000fe200078e02ff */
[----:B------:R-:W-:Y:S01]  /*0420*/  UIADD3 UR21, UPT, UPT, UR6, 0x78dde6e4, URZ ;  /* 0x78dde6e406157890 */ /* 0x000fe2000fffe0ff */
[----:B------:R-:W-:Y:S01]  /*0430*/  IMAD.HI.U32 R2, R6, -0x326172a9, RZ ;  /* 0xcd9e8d5706027827 */ /* 0x000fe200078e00ff */
[----:B------:R-:W-:Y:S01]  /*0440*/  UIADD3 UR22, UPT, UPT, UR7, -0x126145ec, URZ ;  /* 0xed9eba1407167890 */ /* 0x000fe2000fffe0ff */
[----:B------:R-:W-:Y:S01]  /*0450*/  @!P0 MOV R55, R16 ;  /* 0x0000001000378202 */ /* 0x000fe20000000f00 */
[----:B------:R-:W-:Y:S01]  /*0460*/  UIADD3 UR23, UPT, UPT, UR6, 0x1715609d, URZ ;  /* 0x1715609d06177890 */ /* 0x000fe2000fffe0ff */
[C---:B------:R-:W-:Y:S01]  /*0470*/  IMAD.HI.U32 R5, R4.reuse, -0x2daee0ad, RZ ;  /* 0xd2511f5304057827 */ /* 0x040fe200078e00ff */
[----:B------:R-:W-:Y:S01]  /*0480*/  UIADD3 UR24, UPT, UPT, UR7, -0x56f99767, URZ ;  /* 0xa906689907187890 */ /* 0x000fe2000fffe0ff */
[----:B------:R-:W-:Y:S01]  /*0490*/  @!P0 CS2R R42, SRZ ;  /* 0x00000000002a8805 */ /* 0x000fe2000001ff00 */
[----:B------:R-:W-:Y:S01]  /*04a0*/  UIADD3 UR25, UPT, UPT, UR6, -0x4ab325aa, URZ ;  /* 0xb54cda5606197890 */ /* 0x000fe2000fffe0ff */
[----:B------:R-:W-:Y:S01]  /*04b0*/  IMAD R7, R4, -0x2daee0ad, RZ ;  /* 0xd2511f5304077824 */ /* 0x000fe200078e02ff */
[----:B------:R-:W-:Y:S01]  /*04c0*/  LOP3.LUT R8, R8, UR18, R5, 0x96, !PT ;  /* 0x0000001208087c12 */ /* 0x000fe2000f8e9605 */
[----:B------:R-:W-:Y:S01]  /*04d0*/  UIADD3 UR26, UPT, UPT, UR7, 0x646e171e, URZ ;  /* 0x646e171e071a7890 */ /* 0x000fe2000fffe0ff */
        /* <DEDUP_REMOVED lines=9> */
[----:B------:R-:W-:Y:S01]  /*0570*/  @!P0 CS2R R38, SRZ ;  /* 0x0000000000268805 */ /* 0x000fe2000001ff00 */
[----:B------:R-:W-:Y:S01]  /*0580*/  UIADD3 UR29, UPT, UPT, UR6, -0xe443238, URZ ;  /* 0xf1bbcdc8061d7890 */ /* 0x000fe2000fffe0ff */
[----:B------:R-:W-:Y:S01]  /*0590*/  @P0 IMAD.MOV.U32 R2, RZ, RZ, R45 ;  /* 0x000000ffff020224 */ /* 0x000fe200078e002d */
        /* <DEDUP_REMOVED lines=11> */
[----:B------:R-:W-:Y:S02]  /*0650*/  @!P0 CS2R R32, SRZ ;  /* 0x0000000000208805 */ /* 0x000fe4000001ff00 */
[-C--:B------:R-:W-:Y:S01]  /*0660*/  @P0 MOV R4, R47.reuse ;  /* 0x0000002f00040202 */ /* 0x080fe20000000f00 */
[----:B------:R-:W-:Y:S01]  /*0670*/  @!P0 IMAD.MOV.U32 R2, RZ, RZ, R45 ;  /* 0x000000ffff028224 */ /* 0x000fe200078e002d */
[----:B------:R-:W-:Y:S01]  /*0680*/  LOP3.LUT R15, R8, UR22, R5, 0x96, !PT ;  /* 0x00000016080f7c12 */ /* 0x000fe2000f8e9605 */
[----:B------:R-:W-:Y:S01]  /*0690*/  IMAD R45, R6, -0x2daee0ad, RZ ;  /* 0xd2511f53062d7824 */ /* 0x000fe200078e02ff */
[----:B------:R-:W-:Y:S01]  /*06a0*/  @!P0 MOV R4, R47 ;  /* 0x0000002f00048202 */ /* 0x000fe20000000f00 */
[----:B------:R-:W-:Y:S01]  /*06b0*/  IMAD R9, R9, -0x326172a9, RZ ;  /* 0xcd9e8d5709097824 */ /* 0x000fe200078e02ff */
[----:B------:R-:W-:Y:S01]  /*06c0*/  @!P0 CS2R R30, SRZ ;  /* 0x00000000001e8805 */ /* 0x000fe2000001ff00 */
[----:B------:R-:W-:Y:S01]  /*06d0*/  IMAD.HI.U32 R6, R15, -0x326172a9, RZ ;  /* 0xcd9e8d570f067827 */ /* 0x000fe200078e00ff */
[----:B0-----:R-:W-:-:S02]  /*06e0*/  ISETP.NE.AND P1, PT, RZ, UR4, PT ;  /* 0x00000004ff007c0c */ /* 0x001fc4000bf25270 */
[----:B------:R-:W-:Y:S02]  /*06f0*/  @!P0 CS2R R28, SRZ ;  /* 0x00000000001c8805 */ /* 0x000fe4000001ff00 */
[----:B------:R-:W-:Y:S01]  /*0700*/  LOP3.LUT R73, R48, 0x3, RZ, 0xc0, !PT ;  /* 0x0000000330497812 */ /* 0x000fe200078ec0ff */
[C---:B------:R-:W-:Y:S01]  /*0710*/  IMAD.HI.U32 R8, R14.reuse, -0x2daee0ad, RZ ;  /* 0xd2511f530e087827 */ /* 0x040fe200078e00ff */
[----:B------:R-:W0:Y:S03]  /*0720*/  LDCU UR5, c[0x0][0x404] ;  /* 0x00008080ff0577ac */ /* 0x000e260008000800 */
[----:B------:R-:W-:Y:S01]  /*0730*/  @P0 IMAD.MOV.U32 R7, RZ, RZ, R24 ;  /* 0x000000ffff070224 */ /* 0x000fe200078e0018 */
[----:B------:R-:W-:Y:S01]  /*0740*/  LOP3.LUT R45, R45, UR24, R8, 0x96, !PT ;  /* 0x000000182d2d7c12 */ /* 0x000fe2000f8e9608 */
[----:B------:R-:W-:Y:S01]  /*0750*/  @!P0 IMAD.MOV.U32 R7, RZ, RZ, R24 ;  /* 0x000000ffff078224 */ /* 0x000fe200078e0018 */
[----:B------:R-:W-:Y:S01]  /*0760*/  LOP3.LUT R24, R9, UR23, R6, 0x96, !PT ;  /* 0x0000001709187c12 */ /* 0x000fe2000f8e9606 */
[----:B------:R-:W-:Y:S01]  /*0770*/  @P0 IMAD.MOV.U32 R3, RZ, RZ, R44 ;  /* 0x000000ffff030224 */ /* 0x000fe200078e002c */
[----:B------:R-:W-:Y:S01]  /*0780*/  @!P0 MOV R3, R44 ;  /* 0x0000002c00038202 */ /* 0x000fe20000000f00 */
[----:B------:R-:W-:Y:S01]  /*0790*/  IMAD R47, R14, -0x2daee0ad, RZ ;  /* 0xd2511f530e2f7824 */ /* 0x000fe200078e02ff */
[-C--:B------:R-:W-:Y:S01]  /*07a0*/  @P0 MOV R9, R26.reuse ;  /* 0x0000001a00090202 */ /* 0x080fe20000000f00 */
[----:B------:R-:W-:Y:S01]  /*07b0*/  IMAD R15, R15, -0x326172a9, RZ ;  /* 0xcd9e8d570f0f7824 */ /* 0x000fe200078e02ff */
[----:B------:R-:W-:Y:S01]  /*07c0*/  @!P0 MOV R9, R26 ;  /* 0x0000001a00098202 */ /* 0x000fe20000000f00 */
[----:B------:R-:W-:Y:S01]  /*07d0*/  IMAD.HI.U32 R14, R45, -0x326172a9, RZ ;  /* 0xcd9e8d572d0e7827 */ /* 0x000fe200078e00ff */
[----:B------:R-:W1:Y:S03]  /*07e0*/  LDCU UR14, c[0x0][0x448] ;  /* 0x00008900ff0e77ac */ /* 0x000e660008000800 */
[C---:B------:R-:W-:Y:S01]  /*07f0*/  IMAD.HI.U32 R44, R24.reuse, -0x2daee0ad, RZ ;  /* 0xd2511f53182c7827 */ /* 0x040fe200078e00ff */
[----:B------:R-:W2:Y:S03]  /*0800*/  LDCU.64 UR12, c[0x0][0x408] ;  /* 0x00008100ff0c77ac */ /* 0x000ea60008000a00 */
        /* <DEDUP_REMOVED lines=10> */
[----:B------:R-:W-:-:S02]  /*08b0*/  IMAD R45, R45, -0x326172a9, RZ ;  /* 0xcd9e8d572d2d7824 */ /* 0x000fc400078e02ff */
[----:B------:R-:W-:-:S04]  /*08c0*/  IMAD.HI.U32 R24, R44, -0x326172a9, RZ ;  /* 0xcd9e8d572c187827 */ /* 0x000fc800078e00ff */
[----:B------:R-:W-:Y:S01]  /*08d0*/  IMAD.HI.U32 R26, R25, -0x2daee0ad, RZ ;  /* 0xd2511f53191a7827 */ /* 0x000fe200078e00ff */
[----:B------:R-:W-:-:S03]  /*08e0*/  LOP3.LUT R24, R45, UR27, R24, 0x96, !PT ;  /* 0x0000001b2d187c12 */ /* 0x000fc6000f8e9618 */
[----:B------:R-:W-:Y:S01]  /*08f0*/  @P0 IMAD.MOV.U32 R15, RZ, RZ, R20 ;  /* 0x000000ffff0f0224 */ /* 0x000fe200078e0014 */
[----:B------:R-:W-:Y:S01]  /*0900*/  LOP3.LUT R26, R27, UR28, R26, 0x96, !PT ;  /* 0x0000001c1b1a7c12 */ /* 0x000fe2000f8e961a */
[----:B------:R-:W-:Y:S02]  /*0910*/  @P0 IMAD.MOV.U32 R53, RZ, RZ, R22 ;  /* 0x000000ffff350224 */ /* 0x000fe400078e0016 */
[----:B------:R-:W-:Y:S02]  /*0920*/  @!P0 IMAD.MOV.U32 R15, RZ, RZ, R20 ;  /* 0x000000ffff0f8224 */ /* 0x000fe400078e0014 */
[----:B------:R-:W-:Y:S02]  /*0930*/  @!P0 IMAD.MOV.U32 R53, RZ, RZ, R22 ;  /* 0x000000ffff358224 */ /* 0x000fe400078e0016 */
[----:B------:R-:W-:Y:S02]  /*0940*/  IMAD R21, R44, -0x326172a9, RZ ;  /* 0xcd9e8d572c157824 */ /* 0x000fe400078e02ff */
[----:B------:R-:W-:-:S02]  /*0950*/  IMAD R25, R25, -0x2daee0ad, RZ ;  /* 0xd2511f5319197824 */ /* 0x000fc400078e02ff */
[----:B------:R-:W-:-:S04]  /*0960*/  IMAD.HI.U32 R20, R26, -0x326172a9, RZ ;  /* 0xcd9e8d571a147827 */ /* 0x000fc800078e00ff */
[----:B------:R-:W-:Y:S01]  /*0970*/  IMAD.HI.U32 R22, R24, -0x2daee0ad, RZ ;  /* 0xd2511f5318167827 */ /* 0x000fe200078e00ff */
[----:B------:R-:W-:-:S03]  /*0980*/  LOP3.LUT R20, R21, UR29, R20, 0x96, !PT ;  /* 0x0000001d15147c12 */ /* 0x000fc6000f8e9614 */
[--C-:B------:R-:W-:Y:S01]  /*0990*/  @P0 IMAD.MOV.U32 R52, RZ, RZ, R17.reuse ;  /* 0x000000ffff340224 */ /* 0x100fe200078e0011 */
        /* <DEDUP_REMOVED lines=10> */
[----:B------:R-:W-:Y:S02]  /*0a40*/  @P0 IMAD.MOV.U32 R57, RZ, RZ, R18 ;  /* 0x000000ffff390224 */ /* 0x000fe400078e0012 */
[----:B------:R-:W-:Y:S02]  /*0a50*/  @!P0 IMAD.MOV.U32 R5, RZ, RZ, R46 ;  /* 0x000000ffff058224 */ /* 0x000fe400078e002e */
[----:B------:R-:W-:Y:S02]  /*0a60*/  @!P0 IMAD.MOV.U32 R54, RZ, RZ, R23 ;  /* 0x000000ffff368224 */ /* 0x000fe400078e0017 */
[----:B------:R-:W-:-:S02]  /*0a70*/  @!P0 IMAD.MOV.U32 R57, RZ, RZ, R18 ;  /* 0x000000ffff398224 */ /* 0x000fc400078e0012 */
[----:B------:R-:W-:Y:S02]  /*0a80*/  @!P0 IMAD.MOV.U32 R56, RZ, RZ, R19 ;  /* 0x000000ffff388224 */ /* 0x000fe400078e0013 */
[----:B------:R-:W-:Y:S02]  /*0a90*/  IMAD R72, R20, -0x2daee0ad, RZ ;  /* 0xd2511f5314487824 */ /* 0x000fe400078e02ff */
[----:B0123--:R-:W-:-:S07]  /*0aa0*/  IMAD R66, R22, -0x326172a9, RZ ;  /* 0xcd9e8d5716427824 */ /* 0x00ffce00078e02ff */
.L_x_9098:
[----:B0-----:R-:W0:Y:S08]  /*0ab0*/  LDC.64 R20, c[0x0][0x3f0] ;  /* 0x0000fc00ff147b82 */ /* 0x001e300000000a00 */
[----:B------:R-:W1:Y:S01]  /*0ac0*/  LDC R74, c[0x0][0x388] ;  /* 0x0000e200ff4a7b82 */ /* 0x000e620000000800 */
[----:B0-----:R-:W-:-:S05]  /*0ad0*/  IMAD.WIDE R20, R13, 0x4, R20 ;  /* 0x000000040d147825 */ /* 0x001fca00078e0214 */
[----:B------:R-:W2:Y:S01]  /*0ae0*/  LDG.E R77, desc[UR8][R20.64] ;  /* 0x00000008144d7981 */ /* 0x000ea2000c1e1900 */
[----:B------:R-:W-:Y:S01]  /*0af0*/  IMAD.MOV.U32 R81, RZ, RZ, RZ ;  /* 0x000000ffff517224 */ /* 0x000fe200078e00ff */
        /* <DEDUP_REMOVED lines=49> */
.L_x_8873:
        /* <DEDUP_REMOVED lines=13> */
.L_x_8875:
[----:B------:R-:W-:Y:S05]  /*0ee0*/  BSYNC.RECONVERGENT B4 ;  /* 0x0000000000047941 */ /* 0x000fea0003800200 */
.L_x_8874:
        /* <DEDUP_REMOVED lines=43> */
.L_x_8872:
[----:B------:R-:W-:Y:S05]  /*11a0*/  BSYNC.RECONVERGENT B3 ;  /* 0x0000000000037941 */ /* 0x000fea0003800200 */
.L_x_8871:
        /* <DEDUP_REMOVED lines=10> */
.L_x_8870:
[----:B------:R-:W-:Y:S05]  /*1250*/  BSYNC.RECONVERGENT B2 ;  /* 0x0000000000027941 */ /* 0x000fea0003800200 */
.L_x_8869:
        /* <DEDUP_REMOVED lines=20> */
.L_x_8880:
        /* <DEDUP_REMOVED lines=13> */
.L_x_8882:
[----:B------:R-:W-:Y:S05]  /*1470*/  BSYNC.RECONVERGENT B4 ;  /* 0x0000000000047941 */ /* 0x000fea0003800200 */
.L_x_8881:
        /* <DEDUP_REMOVED lines=43> */
.L_x_8879:
[----:B------:R-:W-:Y:S05]  /*1730*/  BSYNC.RECONVERGENT B3 ;  /* 0x0000000000037941 */ /* 0x000fea0003800200 */
.L_x_8878:
        /* <DEDUP_REMOVED lines=10> */
.L_x_8877:
[----:B------:R-:W-:Y:S05]  /*17e0*/  BSYNC.RECONVERGENT B2 ;  /* 0x0000000000027941 */ /* 0x000fea0003800200 */
.L_x_8876:
        /* <DEDUP_REMOVED lines=20> */
.L_x_8887:
        /* <DEDUP_REMOVED lines=13> */
.L_x_8889:
[----:B------:R-:W-:Y:S05]  /*1a00*/  BSYNC.RECONVERGENT B4 ;  /* 0x0000000000047941 */ /* 0x000fea0003800200 */
.L_x_8888:
        /* <DEDUP_REMOVED lines=42> */
.L_x_8886:
[----:B------:R-:W-:Y:S05]  /*1cb0*/  BSYNC.RECONVERGENT B3 ;  /* 0x0000000000037941 */ /* 0x000fea0003800200 */
.L_x_8885:
        /* <DEDUP_REMOVED lines=10> */
.L_x_8884:
[----:B------:R-:W-:Y:S05]  /*1d60*/  BSYNC.RECONVERGENT B2 ;  /* 0x0000000000027941 */ /* 0x000fea0003800200 */
.L_x_8883:
        /* <DEDUP_REMOVED lines=20> */
.L_x_8894:
        /* <DEDUP_REMOVED lines=13> */
.L_x_8896:
[----:B------:R-:W-:Y:S05]  /*1f80*/  BSYNC.RECONVERGENT B4 ;  /* 0x0000000000047941 */ /* 0x000fea0003800200 */
.L_x_8895:
        /* <DEDUP_REMOVED lines=43> */
.L_x_8893:
[----:B------:R-:W-:Y:S05]  /*2240*/  BSYNC.RECONVERGENT B3 ;  /* 0x0000000000037941 */ /* 0x000fea0003800200 */
.L_x_8892:
        /* <DEDUP_REMOVED lines=10> */
.L_x_8891:
[----:B------:R-:W-:Y:S05]  /*22f0*/  BSYNC.RECONVERGENT B2 ;  /* 0x0000000000027941 */ /* 0x000fea0003800200 */
.L_x_8890:
        /* <DEDUP_REMOVED lines=20> */
.L_x_8901:
        /* <DEDUP_REMOVED lines=13> */
.L_x_8903:
[----:B------:R-:W-:Y:S05]  /*2510*/  BSYNC.RECONVERGENT B4 ;  /* 0x0000000000047941 */ /* 0x000fea0003800200 */
.L_x_8902:
        /* <DEDUP_REMOVED lines=42> */
.L_x_8900:
[----:B------:R-:W-:Y:S05]  /*27c0*/  BSYNC.RECONVERGENT B3 ;  /* 0x0000000000037941 */ /* 0x000fea0003800200 */
.L_x_8899:
        /* <DEDUP_REMOVED lines=10> */
.L_x_8898:
[----:B------:R-:W-:Y:S05]  /*2870*/  BSYNC.RECONVERGENT B2 ;  /* 0x0000000000027941 */ /* 0x000fea0003800200 */
.L_x_8897:
        /* <DEDUP_REMOVED lines=20> */
.L_x_8908:
        /* <DEDUP_REMOVED lines=13> */
.L_x_8910:
[----:B------:R-:W-:Y:S05]  /*2a90*/  BSYNC.RECONVERGENT B4 ;  /* 0x0000000000047941 */ /* 0x000fea0003800200 */
.L_x_8909:
        /* <DEDUP_REMOVED lines=43> */
.L_x_8907:
[----:B------:R-:W-:Y:S05]  /*2d50*/  BSYNC.RECONVERGENT B3 ;  /* 0x0000000000037941 */ /* 0x000fea0003800200 */
.L_x_8906:
        /* <DEDUP_REMOVED lines=10> */
.L_x_8905:
[----:B------:R-:W-:Y:S05]  /*2e00*/  BSYNC.RECONVERGENT B2 ;  /* 0x0000000000027941 */ /* 0x000fea0003800200 */
.L_x_8904:
        /* <DEDUP_REMOVED lines=20> */
.L_x_8915:
        /* <DEDUP_REMOVED lines=13> */
.L_x_8917:
[----:B------:R-:W-:Y:S05]  /*3020*/  BSYNC.RECONVERGENT B4 ;  /* 0x0000000000047941 */ /* 0x000fea0003800200 */
.L_x_8916:
        /* <DEDUP_REMOVED lines=42> */
.L_x_8914:
[----:B------:R-:W-:Y:S05]  /*32d0*/  BSYNC.RECONVERGENT B3 ;  /* 0x0000000000037941 */ /* 0x000fea0003800200 */
.L_x_8913:
        /* <DEDUP_REMOVED lines=10> */
.L_x_8912:
[----:B------:R-:W-:Y:S05]  /*3380*/  BSYNC.RECONVERGENT B2 ;  /* 0x0000000000027941 */ /* 0x000fea0003800200 */
.L_x_8911:
        /* <DEDUP_REMOVED lines=19> */
.L_x_8921:
        /* <DEDUP_REMOVED lines=13> */
.L_x_8923:
[----:B------:R-:W-:Y:S05]  /*3590*/  BSYNC.RECONVERGENT B3 ;  /* 0x0000000000037941 */ /* 0x000fea0003800200 */
.L_x_8922:
        /* <DEDUP_REMOVED lines=42> */
[----:B------:R-:W-:-:S07]  /*3840*/  IMAD.MOV.U32 R44, RZ, RZ, R70 ;  /* 0x000000ffff2c7224 */ /* 0x000fce00078e0046 */
.L_x_8920:
[----:B------:R-:W-:Y:S05]  /*3850*/  BSYNC.RECONVERGENT B2 ;  /* 0x0000000000027941 */ /* 0x000fea0003800200 */
.L_x_8919:
        /* <DEDUP_REMOVED lines=11> */
.L_x_8868:
[----:B------:R-:W-:Y:S01]  /*3910*/  BSSY.RECONVERGENT B2, `(.L_x_8924) ;  /* 0x0000058000027945 */ /* 0x000fe20003800200 */
[----:B------:R-:W-:Y:S01]  /*3920*/  MOV R80, R72 ;  /* 0x0000004800507202 */ /* 0x000fe20000000f00 */
[----:B------:R-:W-:Y:S02]  /*3930*/  IMAD.MOV.U32 R16, RZ, RZ, R73 ;  /* 0x000000ffff107224 */ /* 0x000fe400078e0049 */
[----:B------:R-:W-:Y:S01]  /*3940*/  IMAD.MOV.U32 R20, RZ, RZ, RZ ;  /* 0x000000ffff147224 */ /* 0x000fe200078e00ff */
        /* <DEDUP_REMOVED lines=17> */
.L_x_8928:
        /* <DEDUP_REMOVED lines=13> */
.L_x_8930:
[----:B------:R-:W-:Y:S05]  /*3b30*/  BSYNC.RECONVERGENT B4 ;  /* 0x0000000000047941 */ /* 0x000fea0003800200 */
.L_x_8929:
        /* <DEDUP_REMOVED lines=43> */
.L_x_8927:
[----:B------:R-:W-:Y:S05]  /*3df0*/  BSYNC.RECONVERGENT B3 ;  /* 0x0000000000037941 */ /* 0x000fea0003800200 */
.L_x_8926:
        /* <DEDUP_REMOVED lines=9> */
.L_x_8925:
[----:B------:R-:W-:Y:S05]  /*3e90*/  BSYNC.RECONVERGENT B2 ;  /* 0x0000000000027941 */ /* 0x000fea0003800200 */
.L_x_8924:
        /* <DEDUP_REMOVED lines=17> */
.L_x_8935:
        /* <DEDUP_REMOVED lines=13> */
.L_x_8937:
[----:B------:R-:W-:Y:S05]  /*4080*/  BSYNC.RECONVERGENT B4 ;  /* 0x0000000000047941 */ /* 0x000fea0003800200 */
.L_x_8936:
        /* <DEDUP_REMOVED lines=43> */
.L_x_8934:
[----:B------:R-:W-:Y:S05]  /*4340*/  BSYNC.RECONVERGENT B3 ;  /* 0x0000000000037941 */ /* 0x000fea0003800200 */
.L_x_8933:
        /* <DEDUP_REMOVED lines=9> */
.L_x_8932:
[----:B------:R-:W-:Y:S05]  /*43e0*/  BSYNC.RECONVERGENT B2 ;  /* 0x0000000000027941 */ /* 0x000fea0003800200 */
.L_x_8931:
        /* <DEDUP_REMOVED lines=17> */
.L_x_8942:
        /* <DEDUP_REMOVED lines=13> */
.L_x_8944:
[----:B------:R-:W-:Y:S05]  /*45d0*/  BSYNC.RECONVERGENT B4 ;  /* 0x0000000000047941 */ /* 0x000fea0003800200 */
.L_x_8943:
        /* <DEDUP_REMOVED lines=43> */
.L_x_8941:
[----:B------:R-:W-:Y:S05]  /*4890*/  BSYNC.RECONVERGENT B3 ;  /* 0x0000000000037941 */ /* 0x000fea0003800200 */
.L_x_8940:
        /* <DEDUP_REMOVED lines=9> */
.L_x_8939:
[----:B------:R-:W-:Y:S05]  /*4930*/  BSYNC.RECONVERGENT B2 ;  /* 0x0000000000027941 */ /* 0x000fea0003800200 */
.L_x_8938:
        /* <DEDUP_REMOVED lines=17> */
.L_x_8949:
        /* <DEDUP_REMOVED lines=13> */
.L_x_8951:
[----:B------:R-:W-:Y:S05]  /*4b20*/  BSYNC.RECONVERGENT B4 ;  /* 0x0000000000047941 */ /* 0x000fea0003800200 */
.L_x_8950:
        /* <DEDUP_REMOVED lines=43> */
.L_x_8948:
[----:B------:R-:W-:Y:S05]  /*4de0*/  BSYNC.RECONVERGENT B3 ;  /* 0x0000000000037941 */ /* 0x000fea0003800200 */
.L_x_8947:
        /* <DEDUP_REMOVED lines=9> */
.L_x_8946:
[----:B------:R-:W-:Y:S05]  /*4e80*/  BSYNC.RECONVERGENT B2 ;  /* 0x0000000000027941 */ /* 0x000fea0003800200 */
.L_x_8945:
        /* <DEDUP_REMOVED lines=17> */
.L_x_8956:
        /* <DEDUP_REMOVED lines=13> */
.L_x_8958:
[----:B------:R-:W-:Y:S05]  /*5070*/  BSYNC.RECONVERGENT B4 ;  /* 0x0000000000047941 */ /* 0x000fea0003800200 */
.L_x_8957:
        /* <DEDUP_REMOVED lines=43> */
.L_x_8955:
[----:B------:R-:W-:Y:S05]  /*5330*/  BSYNC.RECONVERGENT B3 ;  /* 0x0000000000037941 */ /* 0x000fea0003800200 */
.L_x_8954:
        /* <DEDUP_REMOVED lines=9> */
.L_x_8953:
[----:B------:R-:W-:Y:S05]  /*53d0*/  BSYNC.RECONVERGENT B2 ;  /* 0x0000000000027941 */ /* 0x000fea0003800200 */
.L_x_8952:
        /* <DEDUP_REMOVED lines=17> */
.L_x_8963:
        /* <DEDUP_REMOVED lines=13> */
.L_x_8965:
[----:B------:R-:W-:Y:S05]  /*55c0*/  BSYNC.RECONVERGENT B4 ;  /* 0x0000000000047941 */ /* 0x000fea0003800200 */
.L_x_8964:
        /* <DEDUP_REMOVED lines=43> */
.L_x_8962:
[----:B------:R-:W-:Y:S05]  /*5880*/  BSYNC.RECONVERGENT B3 ;  /* 0x0000000000037941 */ /* 0x000fea0003800200 */
.L_x_8961:
        /* <DEDUP_REMOVED lines=9> */
.L_x_8960:
[----:B------:R-:W-:Y:S05]  /*5920*/  BSYNC.RECONVERGENT B2 ;  /* 0x0000000000027941 */ /* 0x000fea0003800200 */
.L_x_8959:
        /* <DEDUP_REMOVED lines=17> */
.L_x_8970:
        /* <DEDUP_REMOVED lines=13> */
.L_x_8972:
[----:B------:R-:W-:Y:S05]  /*5b10*/  BSYNC.RECONVERGENT B4 ;  /* 0x0000000000047941 */ /* 0x000fea0003800200 */
.L_x_8971:
        /* <DEDUP_REMOVED lines=43> */
.L_x_8969:
[----:B------:R-:W-:Y:S05]  /*5dd0*/  BSYNC.RECONVERGENT B3 ;  /* 0x0000000000037941 */ /* 0x000fea0003800200 */
.L_x_8968:
        /* <DEDUP_REMOVED lines=9> */
.L_x_8967:
[----:B------:R-:W-:Y:S05]  /*5e70*/  BSYNC.RECONVERGENT B2 ;  /* 0x0000000000027941 */ /* 0x000fea0003800200 */
.L_x_8966:
        /* <DEDUP_REMOVED lines=16> */
.L_x_8975:
        /* <DEDUP_REMOVED lines=13> */
.L_x_8977:
[----:B------:R-:W-:Y:S05]  /*6050*/  BSYNC.RECONVERGENT B3 ;  /* 0x0000000000037941 */ /* 0x000fea0003800200 */
.L_x_8976:
        /* <DEDUP_REMOVED lines=43> */
.L_x_8974:
[----:B------:R-:W-:Y:S05]  /*6310*/  BSYNC.RECONVERGENT B2 ;  /* 0x0000000000027941 */ /* 0x000fea0003800200 */
.L_x_8973:
        /* <DEDUP_REMOVED lines=9> */
.L_x_8918:
[----:B------:R-:W-:Y:S05]  /*63b0*/  BSYNC.RECONVERGENT B1 ;  /* 0x0000000000017941 */ /* 0x000fea0003800200 */
.L_x_8867:
        /* <DEDUP_REMOVED lines=28> */
.L_x_8979:
[----:B------:R-:W-:Y:S05]  /*6580*/  BSYNC.RECONVERGENT B1 ;  /* 0x0000000000017941 */ /* 0x000fea0003800200 */
.L_x_8978:
[----:B------:R-:W-:Y:S04]  /*6590*/  BSSY.RECONVERGENT B1, `(.L_x_8980) ;  /* 0x0000005000017945 */ /* 0x000fe80003800200 */
[----:B------:R-:W-:Y:S05]  /*65a0*/  @!P2 BRA `(.L_x_8981) ;  /* 0x00000000000ca947 */ /* 0x000fea0003800000 */
[----:B------:R-:W2:Y:S02]  /*65b0*/  LDC.64 R24, c[0x0][0x390] ;  /* 0x0000e400ff187b82 */ /* 0x000ea40000000a00 */
[----:B--2---:R-:W-:-:S06]  /*65c0*/  IMAD.WIDE.U32 R24, R83, 0x10, R24 ;  /* 0x0000001053187825 */ /* 0x004fcc00078e0018 */
[----:B------:R-:W5:Y:S02]  /*65d0*/  LDG.E.128 R24, desc[UR8][R24.64] ;  /* 0x0000000818187981 */ /* 0x000f64000c1e1d00 */
.L_x_8981:
[----:B------:R-:W-:Y:S05]  /*65e0*/  BSYNC.RECONVERGENT B1 ;  /* 0x0000000000017941 */ /* 0x000fea0003800200 */
.L_x_8980:
        /* <DEDUP_REMOVED lines=31> */
.L_x_8988:
        /* <DEDUP_REMOVED lines=13> */
.L_x_8990:
[----:B------:R-:W-:Y:S05]  /*68b0*/  BSYNC.RECONVERGENT B4 ;  /* 0x0000000000047941 */ /* 0x000fea0003800200 */
.L_x_8989:
        /* <DEDUP_REMOVED lines=43> */
.L_x_8987:
[----:B------:R-:W-:Y:S05]  /*6b70*/  BSYNC.RECONVERGENT B3 ;  /* 0x0000000000037941 */ /* 0x000fea0003800200 */
.L_x_8986:
        /* <DEDUP_REMOVED lines=10> */
.L_x_8985:
[----:B------:R-:W-:Y:S05]  /*6c20*/  BSYNC.RECONVERGENT B2 ;  /* 0x0000000000027941 */ /* 0x000fea0003800200 */
.L_x_8984:
        /* <DEDUP_REMOVED lines=20> */
.L_x_8995:
        /* <DEDUP_REMOVED lines=13> */
.L_x_8997:
[----:B------:R-:W-:Y:S05]  /*6e40*/  BSYNC.RECONVERGENT B4 ;  /* 0x0000000000047941 */ /* 0x000fea0003800200 */
.L_x_8996:
        /* <DEDUP_REMOVED lines=43> */
.L_x_8994:
[----:B------:R-:W-:Y:S05]  /*7100*/  BSYNC.RECONVERGENT B3 ;  /* 0x0000000000037941 */ /* 0x000fea0003800200 */
.L_x_8993:
        /* <DEDUP_REMOVED lines=11> */
.L_x_8992:
[----:B------:R-:W-:Y:S05]  /*71c0*/  BSYNC.RECONVERGENT B2 ;  /* 0x0000000000027941 */ /* 0x000fea0003800200 */
.L_x_8991:
        /* <DEDUP_REMOVED lines=20> */
.L_x_9002:
        /* <DEDUP_REMOVED lines=13> */
.L_x_9004:
[----:B------:R-:W-:Y:S05]  /*73e0*/  BSYNC.RECONVERGENT B4 ;  /* 0x0000000000047941 */ /* 0x000fea0003800200 */
.L_x_9003:
        /* <DEDUP_REMOVED lines=42> */
.L_x_9001:
[----:B------:R-:W-:Y:S05]  /*7690*/  BSYNC.RECONVERGENT B3 ;  /* 0x0000000000037941 */ /* 0x000fea0003800200 */
.L_x_9000:
        /* <DEDUP_REMOVED lines=10> */
.L_x_8999:
[----:B------:R-:W-:Y:S05]  /*7740*/  BSYNC.RECONVERGENT B2 ;  /* 0x0000000000027941 */ /* 0x000fea0003800200 */
.L_x_8998:
        /* <DEDUP_REMOVED lines=20> */
.L_x_9009:
        /* <DEDUP_REMOVED lines=13> */
.L_x_9011:
[----:B------:R-:W-:Y:S05]  /*7960*/  BSYNC.RECONVERGENT B4 ;  /* 0x0000000000047941 */ /* 0x000fea0003800200 */
.L_x_9010:
        /* <DEDUP_REMOVED lines=43> */
.L_x_9008:
[----:B------:R-:W-:Y:S05]  /*7c20*/  BSYNC.RECONVERGENT B3 ;  /* 0x0000000000037941 */ /* 0x000fea0003800200 */
.L_x_9007:
        /* <DEDUP_REMOVED lines=11> */
.L_x_9006:
[----:B------:R-:W-:Y:S05]  /*7ce0*/  BSYNC.RECONVERGENT B2 ;  /* 0x0000000000027941 */ /* 0x000fea0003800200 */
.L_x_9005:
        /* <DEDUP_REMOVED lines=20> */
.L_x_9016:
        /* <DEDUP_REMOVED lines=13> */
.L_x_9018:
[----:B------:R-:W-:Y:S05]  /*7f00*/  BSYNC.RECONVERGENT B4 ;  /* 0x0000000000047941 */ /* 0x000fea0003800200 */
.L_x_9017:
        /* <DEDUP_REMOVED lines=42> */
.L_x_9015:
[----:B------:R-:W-:Y:S05]  /*81b0*/  BSYNC.RECONVERGENT B3 ;  /* 0x0000000000037941 */ /* 0x000fea0003800200 */
.L_x_9014:
        /* <DEDUP_REMOVED lines=10> */
.L_x_9013:
[----:B------:R-:W-:Y:S05]  /*8260*/  BSYNC.RECONVERGENT B2 ;  /* 0x0000000000027941 */ /* 0x000fea0003800200 */
.L_x_9012:
        /* <DEDUP_REMOVED lines=20> */
.L_x_9023:
        /* <DEDUP_REMOVED lines=13> */
.L_x_9025:
[----:B------:R-:W-:Y:S05]  /*8480*/  BSYNC.RECONVERGENT B4 ;  /* 0x0000000000047941 */ /* 0x000fea0003800200 */
.L_x_9024:
        /* <DEDUP_REMOVED lines=43> */
.L_x_9022:
[----:B------:R-:W-:Y:S05]  /*8740*/  BSYNC.RECONVERGENT B3 ;  /* 0x0000000000037941 */ /* 0x000fea0003800200 */
.L_x_9021:
        /* <DEDUP_REMOVED lines=11> */
.L_x_9020:
[----:B------:R-:W-:Y:S05]  /*8800*/  BSYNC.RECONVERGENT B2 ;  /* 0x0000000000027941 */ /* 0x000fea0003800200 */
.L_x_9019:
        /* <DEDUP_REMOVED lines=20> */
.L_x_9030:
        /* <DEDUP_REMOVED lines=13> */
.L_x_9032:
[----:B------:R-:W-:Y:S05]  /*8a20*/  BSYNC.RECONVERGENT B4 ;  /* 0x0000000000047941 */ /* 0x000fea0003800200 */
.L_x_9031:
        /* <DEDUP_REMOVED lines=42> */
.L_x_9029:
[----:B------:R-:W-:Y:S05]  /*8cd0*/  BSYNC.RECONVERGENT B3 ;  /* 0x0000000000037941 */ /* 0x000fea0003800200 */
.L_x_9028:
        /* <DEDUP_REMOVED lines=10> */
.L_x_9027:
[----:B------:R-:W-:Y:S05]  /*8d80*/  BSYNC.RECONVERGENT B2 ;  /* 0x0000000000027941 */ /* 0x000fea0003800200 */
.L_x_9026:
        /* <DEDUP_REMOVED lines=19> */
.L_x_9036:
        /* <DEDUP_REMOVED lines=13> */
.L_x_9038:
[----:B------:R-:W-:Y:S05]  /*8f90*/  BSYNC.RECONVERGENT B3 ;  /* 0x0000000000037941 */ /* 0x000fea0003800200 */
.L_x_9037:
        /* <DEDUP_REMOVED lines=42> */
.L_x_9035:
[----:B------:R-:W-:Y:S05]  /*9240*/  BSYNC.RECONVERGENT B2 ;  /* 0x0000000000027941 */ /* 0x000fea0003800200 */
.L_x_9034:
        /* <DEDUP_REMOVED lines=12> */
.L_x_8983:
[----:B------:R-:W-:Y:S01]  /*9310*/  BSSY.RECONVERGENT B2, `(.L_x_9039) ;  /* 0x0000058000027945 */ /* 0x000fe20003800200 */
[----:B------:R-:W-:Y:S01]  /*9320*/  HFMA2 R48, -RZ, RZ, 0, 0 ;  /* 0x00000000ff307431 */ /* 0x000fe200000001ff */
[----:B------:R-:W-:Y:S01]  /*9330*/  MOV R72, R80 ;  /* 0x0000005000487202 */ /* 0x000fe20000000f00 */
[----:B01----:R-:W-:Y:S01]  /*9340*/  IMAD.MOV.U32 R44, RZ, RZ, R79 ;  /* 0x000000ffff2c7224 */ /* 0x003fe200078e004f */
        /* <DEDUP_REMOVED lines=17> */
.L_x_9043:
        /* <DEDUP_REMOVED lines=13> */
.L_x_9045:
[----:B------:R-:W-:Y:S05]  /*9530*/  BSYNC.RECONVERGENT B4 ;  /* 0x0000000000047941 */ /* 0x000fea0003800200 */
.L_x_9044:
        /* <DEDUP_REMOVED lines=43> */
.L_x_9042:
[----:B------:R-:W-:Y:S05]  /*97f0*/  BSYNC.RECONVERGENT B3 ;  /* 0x0000000000037941 */ /* 0x000fea0003800200 */
.L_x_9041:
        /* <DEDUP_REMOVED lines=9> */
.L_x_9040:
[----:B------:R-:W-:Y:S05]  /*9890*/  BSYNC.RECONVERGENT B2 ;  /* 0x0000000000027941 */ /* 0x000fea0003800200 */
.L_x_9039:
        /* <DEDUP_REMOVED lines=17> */
.L_x_9050:
        /* <DEDUP_REMOVED lines=13> */
.L_x_9052:
[----:B------:R-:W-:Y:S05]  /*9a80*/  BSYNC.RECONVERGENT B4 ;  /* 0x0000000000047941 */ /* 0x000fea0003800200 */
.L_x_9051:
        /* <DEDUP_REMOVED lines=43> */
.L_x_9049:
[----:B------:R-:W-:Y:S05]  /*9d40*/  BSYNC.RECONVERGENT B3 ;  /* 0x0000000000037941 */ /* 0x000fea0003800200 */
.L_x_9048:
        /* <DEDUP_REMOVED lines=9> */
.L_x_9047:
[----:B------:R-:W-:Y:S05]  /*9de0*/  BSYNC.RECONVERGENT B2 ;  /* 0x0000000000027941 */ /* 0x000fea0003800200 */
.L_x_9046:
        /* <DEDUP_REMOVED lines=17> */
.L_x_9057:
        /* <DEDUP_REMOVED lines=13> */
.L_x_9059:
[----:B------:R-:W-:Y:S05]  /*9fd0*/  BSYNC.RECONVERGENT B4 ;  /* 0x0000000000047941 */ /* 0x000fea0003800200 */
.L_x_9058:
        /* <DEDUP_REMOVED lines=43> */
.L_x_9056:
[----:B------:R-:W-:Y:S05]  /*a290*/  BSYNC.RECONVERGENT B3 ;  /* 0x0000000000037941 */ /* 0x000fea0003800200 */
.L_x_9055:
        /* <DEDUP_REMOVED lines=9> */
.L_x_9054:
[----:B------:R-:W-:Y:S05]  /*a330*/  BSYNC.RECONVERGENT B2 ;  /* 0x0000000000027941 */ /* 0x000fea0003800200 */
.L_x_9053:
        /* <DEDUP_REMOVED lines=17> */
.L_x_9064:
        /* <DEDUP_REMOVED lines=13> */
.L_x_9066:
[----:B------:R-:W-:Y:S05]  /*a520*/  BSYNC.RECONVERGENT B4 ;  /* 0x0000000000047941 */ /* 0x000fea0003800200 */
.L_x_9065:
        /* <DEDUP_REMOVED lines=43> */
.L_x_9063:
[----:B------:R-:W-:Y:S05]  /*a7e0*/  BSYNC.RECONVERGENT B3 ;  /* 0x0000000000037941 */ /* 0x000fea0003800200 */
.L_x_9062:
        /* <DEDUP_REMOVED lines=9> */
.L_x_9061:
[----:B------:R-:W-:Y:S05]  /*a880*/  BSYNC.RECONVERGENT B2 ;  /* 0x0000000000027941 */ /* 0x000fea0003800200 */
.L_x_9060:
        /* <DEDUP_REMOVED lines=17> */
.L_x_9071:
        /* <DEDUP_REMOVED lines=13> */
.L_x_9073:
[----:B------:R-:W-:Y:S05]  /*aa70*/  BSYNC.RECONVERGENT B4 ;  /* 0x0000000000047941 */ /* 0x000fea0003800200 */
.L_x_9072:
        /* <DEDUP_REMOVED lines=43> */
.L_x_9070:
[----:B------:R-:W-:Y:S05]  /*ad30*/  BSYNC.RECONVERGENT B3 ;  /* 0x0000000000037941 */ /* 0x000fea0003800200 */
.L_x_9069:
        /* <DEDUP_REMOVED lines=9> */
.L_x_9068:
[----:B------:R-:W-:Y:S05]  /*add0*/  BSYNC.RECONVERGENT B2 ;  /* 0x0000000000027941 */ /* 0x000fea0003800200 */
.L_x_9067:
        /* <DEDUP_REMOVED lines=17> */
.L_x_9078:
        /* <DEDUP_REMOVED lines=13> */
.L_x_9080:
[----:B------:R-:W-:Y:S05]  /*afc0*/  BSYNC.RECONVERGENT B4 ;  /* 0x0000000000047941 */ /* 0x000fea0003800200 */
.L_x_9079:
        /* <DEDUP_REMOVED lines=43> */
.L_x_9077:
[----:B------:R-:W-:Y:S05]  /*b280*/  BSYNC.RECONVERGENT B3 ;  /* 0x0000000000037941 */ /* 0x000fea0003800200 */
.L_x_9076:
        /* <DEDUP_REMOVED lines=9> */
.L_x_9075:
[----:B------:R-:W-:Y:S05]  /*b320*/  BSYNC.RECONVERGENT B2 ;  /* 0x0000000000027941 */ /* 0x000fea0003800200 */
.L_x_9074:
        /* <DEDUP_REMOVED lines=17> */
.L_x_9085:
        /* <DEDUP_REMOVED lines=13> */
.L_x_9087:
[----:B------:R-:W-:Y:S05]  /*b510*/  BSYNC.RECONVERGENT B4 ;  /* 0x0000000000047941 */ /* 0x000fea0003800200 */
.L_x_9086:
        /* <DEDUP_REMOVED lines=43> */
.L_x_9084:
[----:B------:R-:W-:Y:S05]  /*b7d0*/  BSYNC.RECONVERGENT B3 ;  /* 0x0000000000037941 */ /* 0x000fea0003800200 */
.L_x_9083:
        /* <DEDUP_REMOVED lines=9> */
.L_x_9082:
[----:B------:R-:W-:Y:S05]  /*b870*/  BSYNC.RECONVERGENT B2 ;  /* 0x0000000000027941 */ /* 0x000fea0003800200 */
.L_x_9081:
        /* <DEDUP_REMOVED lines=16> */
.L_x_9090:
        /* <DEDUP_REMOVED lines=13> */
.L_x_9092:
[----:B------:R-:W-:Y:S05]  /*ba50*/  BSYNC.RECONVERGENT B3 ;  /* 0x0000000000037941 */ /* 0x000fea0003800200 */
.L_x_9091:
        /* <DEDUP_REMOVED lines=43> */
.L_x_9089:
[----:B------:R-:W-:Y:S05]  /*bd10*/  BSYNC.RECONVERGENT B2 ;  /* 0x0000000000027941 */ /* 0x000fea0003800200 */
.L_x_9088:
        /* <DEDUP_REMOVED lines=9> */
.L_x_9033:
[----:B------:R-:W-:Y:S05]  /*bdb0*/  BSYNC.RECONVERGENT B1 ;  /* 0x0000000000017941 */ /* 0x000fea0003800200 */
.L_x_8982:
[----:B------:R-:W-:Y:S01]  /*bdc0*/  FADD.FTZ R76, RZ, R20 ;  /* 0x00000014ff4c7221 */ /* 0x000fe20000010000 */
[----:B------:R-:W-:Y:S01]  /*bdd0*/  IMAD.WIDE.U32 R70, R85, 0x20, R70 ;  /* 0x0000002055467825 */ /* 0x000fe200078e0046 */
[----:B------:R-:W-:Y:S01]  /*bde0*/  BSSY.RECONVERGENT B1, `(.L_x_9093) ;  /* 0x0000027000017945 */ /* 0x000fe20003800200 */
[----:B------:R-:W-:Y:S02]  /*bdf0*/  ISETP.NE.AND P0, PT, R0, RZ, PT ;  /* 0x000000ff0000720c */ /* 0x000fe40003f05270 */
[----:B------:R-:W-:Y:S01]  /*be00*/  FADD.FTZ R77, R76, R21 ;  /* 0x000000154c4d7221 */ /* 0x000fe20000010000 */
[----:B-----5:R0:W-:Y:S03]  /*be10*/  STG.E.128 desc[UR8][R70.64], R48 ;  /* 0x0000003046007986 */ /* 0x0201e6000c101d08 */
        /* <DEDUP_REMOVED lines=15> */
[----:B------:R-:W-:Y:S02]  /*bf10*/  SHF.L.U32 R70, R59, 0x10, RZ ;  /* 0x000000103b467819 */ /* 0x000fe400000006ff */
[----:B------:R-:W-:Y:S02]  /*bf20*/  LOP3.LUT R76, R58, 0xffff, RZ, 0xc0, !PT ;  /* 0x0000ffff3a4c7812 */ /* 0x000fe400078ec0ff */
[----:B------:R-:W-:Y:S02]  /*bf30*/  LOP3.LUT R77, R70, 0xff0000, RZ, 0xc0, !PT ;  /* 0x00ff0000464d7812 */ /* 0x000fe400078ec0ff */
[----:B------:R-:W0:Y:S01]  /*bf40*/  LDC.64 R70, c[0x0][0x3b0] ;  /* 0x0000ec00ff467b82 */ /* 0x000e220000000a00 */
        /* <DEDUP_REMOVED lines=16> */
.L_x_9094:
[----:B------:R-:W-:Y:S05]  /*c050*/  BSYNC.RECONVERGENT B1 ;  /* 0x0000000000017941 */ /* 0x000fea0003800200 */
.L_x_9093:
        /* <DEDUP_REMOVED lines=56> */
.L_x_9110:
        /* <DEDUP_REMOVED lines=16> */
[----:B------:R-:W-:-:S04]  /*c4e0*/  VIADD R75, R75, 0xffffffff ;  /* 0xffffffff4b4b7836 */ /* 0x000fc80000000000 */
[C---:B------:R-:W-:Y:S01]  /*c4f0*/  FADD.FTZ R88, -R81.reuse, R44 ;  /* 0x0000002c51587221 */ /* 0x040fe20000010100 */
[----:B------:R-:W-:Y:S01]  /*c500*/  FADD.FTZ R90, -R81, R45 ;  /* 0x0000002d515a7221 */ /* 0x000fe20000010100 */
[----:B------:R-:W-:Y:S01]  /*c510*/  IMAD R75, R75, R74, RZ ;  /* 0x0000004a4b4b7224 */ /* 0x000fe200078e02ff */
[----:B------:R-:W1:Y:S01]  /*c520*/  LDC.64 R44, c[0x0][0x428] ;  /* 0x00010a00ff2c7b82 */ /* 0x000e620000000a00 */
[C---:B------:R-:W-:Y:S01]  /*c530*/  FADD.FTZ R22, -R81.reuse, R22 ;  /* 0x0000001651167221 */ /* 0x040fe20000010100 */
[C---:B------:R-:W-:Y:S01]  /*c540*/  FADD.FTZ R74, -R81.reuse, R23 ;  /* 0x00000017514a7221 */ /* 0x040fe20000010100 */
[C---:B------:R-:W-:Y:S01]  /*c550*/  FADD.FTZ R76, -R81.reuse, R16 ;  /* 0x00000010514c7221 */ /* 0x040fe20000010100 */
[C---:B------:R-:W-:Y:S01]  /*c560*/  FADD.FTZ R78, -R81.reuse, R17 ;  /* 0x00000011514e7221 */ /* 0x040fe20000010100 */
[----:B------:R-:W-:Y:S01]  /*c570*/  SHF.R.S32.HI R16, RZ, 0x1f, R75 ;  /* 0x0000001fff107819 */ /* 0x000fe2000001144b */
[C---:B------:R-:W-:Y:S01]  /*c580*/  FADD.FTZ R70, -R81.reuse, R21 ;  /* 0x0000001551467221 */ /* 0x040fe20000010100 */
[C---:B0-----:R-:W-:Y:S01]  /*c590*/  FADD.FTZ R80, -R81.reuse, R18 ;  /* 0x0000001251507221 */ /* 0x041fe20000010100 */
[----:B------:R-:W-:Y:S01]  /*c5a0*/  FADD.FTZ R82, -R81, R19 ;  /* 0x0000001351527221 */ /* 0x000fe20000010100 */
[C---:B------:R-:W-:Y:S01]  /*c5b0*/  FMUL.FTZ R17, R79.reuse, R22 ;  /* 0x000000164f117220 */ /* 0x040fe20000410000 */
[C---:B------:R-:W-:Y:S01]  /*c5c0*/  FMUL.FTZ R18, R79.reuse, R74 ;  /* 0x0000004a4f127220 */ /* 0x040fe20000410000 */
[C---:B------:R-:W-:Y:S01]  /*c5d0*/  FMUL.FTZ R19, R79.reuse, R76 ;  /* 0x0000004c4f137220 */ /* 0x040fe20000410000 */
[----:B------:R-:W-:Y:S01]  /*c5e0*/  FMUL.FTZ R78, R79, R78 ;  /* 0x0000004e4f4e7220 */ /* 0x000fe20000410000 */
[C---:B------:R-:W-:Y:S01]  /*c5f0*/  FADD.FTZ R50, -R81.reuse, R50 ;  /* 0x0000003251327221 */ /* 0x040fe20000010100 */
[C---:B------:R-:W-:Y:S01]  /*c600*/  FADD.FTZ R48, -R81.reuse, R48 ;  /* 0x0000003051307221 */ /* 0x040fe20000010100 */
[C---:B------:R-:W-:Y:S01]  /*c610*/  FADD.FTZ R92, -R81.reuse, R47 ;  /* 0x0000002f515c7221 */ /* 0x040fe20000010100 */
[----:B------:R-:W-:Y:S01]  /*c620*/  LEA.HI R75, R16, R75, RZ, 0x3 ;  /* 0x0000004b104b7211 */ /* 0x000fe200078f18ff */
[C---:B------:R-:W-:Y:S01]  /*c630*/  FADD.FTZ R20, -R81.reuse, R20 ;  /* 0x0000001451147221 */ /* 0x040fe20000010100 */
[----:B------:R-:W-:Y:S01]  /*c640*/  FADD.FTZ R46, -R81, R46 ;  /* 0x0000002e512e7221 */ /* 0x000fe20000010100 */
[----:B------:R-:W-:Y:S01]  /*c650*/  FMUL.FTZ R16, R79, R70 ;  /* 0x000000464f107220 */ /* 0x000fe20000410000 */
[C---:B------:R-:W-:Y:S01]  /*c660*/  FADD.FTZ R84, -R81.reuse, R49 ;  /* 0x0000003151547221 */ /* 0x040fe20000010100 */
[----:B------:R-:W-:Y:S01]  /*c670*/  FADD.FTZ R86, -R81, R51 ;  /* 0x0000003351567221 */ /* 0x000fe20000010100 */
[----:B------:R-:W-:Y:S01]  /*c680*/  FFMA.FTZ R17, R17, R5, R42 ;  /* 0x0000000511117223 */ /* 0x000fe2000001002a */
[----:B------:R-:W-:Y:S01]  /*c690*/  FFMA.FTZ R74, R19, R7, R36 ;  /* 0x00000007134a7223 */ /* 0x000fe20000010024 */
[----:B------:R-:W-:Y:S01]  /*c6a0*/  FFMA.FTZ R77, R78, R6, R37 ;  /* 0x000000064e4d7223 */ /* 0x000fe20000010025 */
        /* <DEDUP_REMOVED lines=23> */
[----:B------:R-:W-:Y:S01]  /*c820*/  IADD3 R79, PT, PT, R75, 0x20, RZ ;  /* 0x000000204b4f7810 */ /* 0x000fe20007ffe0ff */
[----:B------:R-:W-:Y:S01]  /*c830*/  FFMA.FTZ R71, R71, R53, R34 ;  /* 0x0000003547477223 */ /* 0x000fe20000010022 */
[----:B------:R-:W-:Y:S01]  /*c840*/  FFMA.FTZ R51, R51, R55, R28 ;  /* 0x0000003733337223 */ /* 0x000fe2000001001c */
[----:B------:R-:W-:Y:S01]  /*c850*/  FFMA.FTZ R48, R22, R54, R35 ;  /* 0x0000003616307223 */ /* 0x000fe20000010023 */
[----:B------:R-:W-:Y:S01]  /*c860*/  FFMA.FTZ R49, R20, R14, R33 ;  /* 0x0000000e14317223 */ /* 0x000fe20000010021 */
[----:B-1----:R-:W-:Y:S01]  /*c870*/  IMAD.WIDE.U32 R46, R75, 0x10, R44 ;  /* 0x000000104b2e7825 */ /* 0x002fe200078e002c */
        /* <DEDUP_REMOVED lines=9> */
.L_x_9097:
[----:B------:R-:W-:Y:S05]  /*c910*/  BSYNC.RECONVERGENT B1 ;  /* 0x0000000000017941 */ /* 0x000fea0003800200 */
.L_x_9096:
[----:B-1----:R-:W1:Y:S02]  /*c920*/  LDC.64 R16, c[0x0][0x380] ;  /* 0x0000e000ff107b82 */ /* 0x002e640000000a00 */
[----:B-1----:R-:W-:-:S05]  /*c930*/  IMAD R13, R16, 0x4, R13 ;  /* 0x00000004100d7824 */ /* 0x002fca00078e020d */
[----:B------:R-:W-:-:S13]  /*c940*/  ISETP.GE.AND P0, PT, R13, R17, PT ;  /* 0x000000110d00720c */ /* 0x000fda0003f06270 */
[----:B------:R-:W-:Y:S05]  /*c950*/  @!P0 BRA `(.L_x_9098) ;  /* 0xffffff4000548947 */ /* 0x000fea000383ffff */
[----:B------:R-:W-:Y:S05]  /*c960*/  BSYNC B0 ;  /* 0x0000000000007941 */ /* 0x000fea0003800000 */
.L_x_8866:
[----:B------:R-:W-:Y:S05]  /*c970*/  EXIT ;  /* 0x000000000000794d */ /* 0x000fea0003800000 */
.L_x_9095:
[----:B------:R-:W-:Y:S01]  /*c980*/  HFMA2 R85, -RZ, RZ, 0, 5.9604644775390625e-08 ;  /* 0x00000001ff557431 */ /* 0x000fe200000001ff */
[----:B------:R-:W-:Y:S01]  /*c990*/  BSSY B1, `(.L_x_9099) ;  /* 0x0000006000017945 */ /* 0x000fe20003800000 */
[----:B------:R-:W-:Y:S01]  /*c9a0*/  IMAD.MOV.U32 R86, RZ, RZ, 0x1f ;  /* 0x0000001fff567424 */ /* 0x000fe200078e00ff */
[----:B------:R-:W-:-:S07]  /*c9b0*/  MOV R83, 0xffffffff ;  /* 0xffffffff00537802 */ /* 0x000fce0000000f00 */
[----:B0-----:R-:W-:Y:S05]  /*c9c0*/  WARPSYNC.COLLECTIVE R83, `(.L_x_9100) ;  /* 0x0000000053087348 */ /* 0x001fea0003c00000 */
[----:B------:R1:W2:Y:S02]  /*c9d0*/  SHFL.BFLY P2, R84, R82, R85, R86 ;  /* 0x0c00005552547389 */ /* 0x0002a40000040056 */
[----:B012---:R-:W-:Y:S05]  /*c9e0*/  ENDCOLLECTIVE ;  /* 0x000000000000791b */ /* 0x007fea0003800000 */
.L_x_9100:
[----:B------:R-:W-:Y:S05]  /*c9f0*/  BSYNC B1 ;  /* 0x0000000000017941 */ /* 0x000fea0003800000 */
.L_x_9099:
        /* <DEDUP_REMOVED lines=10> */
.L_x_9101:
[----:B------:R-:W-:Y:S01]  /*caa0*/  HFMA2 R85, -RZ, RZ, 0, 2.384185791015625e-07 ;  /* 0x00000004ff557431 */ /* 0x000fe200000001ff */
[----:B------:R-:W-:-:S05]  /*cab0*/  MOV R70, R84 ;  /* 0x0000005400467202 */ /* 0x000fca0000000f00 */
[----:B------:R-:W-:-:S04]  /*cac0*/  FADD.FTZ R76, R71, R70 ;  /* 0x00000046474c7221 */ /* 0x000fc80000010000 */
[----:B------:R-:W-:-:S07]  /*cad0*/  IMAD.MOV.U32 R82, RZ, RZ, R76 ;  /* 0x000000ffff527224 */ /* 0x000fce00078e004c */
[----:B------:R-:W-:Y:S05]  /*cae0*/  WARPSYNC.COLLECTIVE R83, `(.L_x_9102) ;  /* 0x0000000053087348 */ /* 0x000fea0003c00000 */
[----:B------:R0:W1:Y:S02]  /*caf0*/  SHFL.BFLY P2, R84, R82, R85, R86 ;  /* 0x0c00005552547389 */ /* 0x0000640000040056 */
[----:B01----:R-:W-:Y:S05]  /*cb00*/  ENDCOLLECTIVE ;  /* 0x000000000000791b */ /* 0x003fea0003800000 */
.L_x_9102:
[----:B------:R-:W-:Y:S02]  /*cb10*/  IMAD.MOV.U32 R85, RZ, RZ, 0x8 ;  /* 0x00000008ff557424 */ /* 0x000fe400078e00ff */
[----:B------:R-:W-:-:S04]  /*cb20*/  IMAD.MOV.U32 R77, RZ, RZ, R84 ;  /* 0x000000ffff4d7224 */ /* 0x000fc800078e0054 */
[----:B------:R-:W-:-:S05]  /*cb30*/  FADD.FTZ R77, R76, R77 ;  /* 0x0000004d4c4d7221 */ /* 0x000fca0000010000 */
[----:B------:R-:W-:-:S07]  /*cb40*/  MOV R82, R77 ;  /* 0x0000004d00527202 */ /* 0x000fce0000000f00 */
[----:B------:R-:W-:Y:S05]  /*cb50*/  WARPSYNC.COLLECTIVE R83, `(.L_x_9103) ;  /* 0x0000000053087348 */ /* 0x000fea0003c00000 */
[----:B------:R0:W1:Y:S02]  /*cb60*/  SHFL.BFLY P2, R84, R82, R85, R86 ;  /* 0x0c00005552547389 */ /* 0x0000640000040056 */
[----:B01----:R-:W-:Y:S05]  /*cb70*/  ENDCOLLECTIVE ;  /* 0x000000000000791b */ /* 0x003fea0003800000 */
.L_x_9103:
[----:B------:R-:W-:Y:S01]  /*cb80*/  HFMA2 R85, -RZ, RZ, 0, 9.5367431640625e-07 ;  /* 0x00000010ff557431 */ /* 0x000fe200000001ff */
[----:B------:R-:W-:-:S05]  /*cb90*/  MOV R70, R84 ;  /* 0x0000005400467202 */ /* 0x000fca0000000f00 */
[----:B------:R-:W-:-:S04]  /*cba0*/  FADD.FTZ R79, R77, R70 ;  /* 0x000000464d4f7221 */ /* 0x000fc80000010000 */
[----:B------:R-:W-:-:S07]  /*cbb0*/  IMAD.MOV.U32 R82, RZ, RZ, R79 ;  /* 0x000000ffff527224 */ /* 0x000fce00078e004f */
[----:B------:R-:W-:Y:S05]  /*cbc0*/  WARPSYNC.COLLECTIVE R83, `(.L_x_9104) ;  /* 0x0000000053087348 */ /* 0x000fea0003c00000 */
[----:B------:R0:W1:Y:S02]  /*cbd0*/  SHFL.BFLY P2, R84, R82, R85, R86 ;  /* 0x0c00005552547389 */ /* 0x0000640000040056 */
[----:B01----:R-:W-:Y:S05]  /*cbe0*/  ENDCOLLECTIVE ;  /* 0x000000000000791b */ /* 0x003fea0003800000 */
.L_x_9104:
        /* <DEDUP_REMOVED lines=40> */
.L_x_9105:
[----:B------:R-:W-:Y:S01]  /*ce70*/  HFMA2 R85, -RZ, RZ, 0, 1.1920928955078125e-07 ;  /* 0x00000002ff557431 */ /* 0x000fe200000001ff */
[----:B------:R-:W-:-:S05]  /*ce80*/  MOV R71, R84 ;  /* 0x0000005400477202 */ /* 0x000fca0000000f00 */
[----:B------:R-:W-:-:S04]  /*ce90*/  FADD.FTZ R71, R70, R71 ;  /* 0x0000004746477221 */ /* 0x000fc80000010000 */
[----:B------:R-:W-:-:S07]  /*cea0*/  IMAD.MOV.U32 R82, RZ, RZ, R71 ;  /* 0x000000ffff527224 */ /* 0x000fce00078e0047 */
[----:B------:R-:W-:Y:S05]  /*ceb0*/  WARPSYNC.COLLECTIVE R83, `(.L_x_9106) ;  /* 0x0000000053087348 */ /* 0x000fea0003c00000 */
[----:B------:R0:W1:Y:S02]  /*cec0*/  SHFL.BFLY P2, R84, R82, R85, R86 ;  /* 0x0c00005552547389 */ /* 0x0000640000040056 */
[----:B01----:R-:W-:Y:S05]  /*ced0*/  ENDCOLLECTIVE ;  /* 0x000000000000791b */ /* 0x003fea0003800000 */
.L_x_9106:
[----:B------:R-:W-:Y:S02]  /*cee0*/  IMAD.MOV.U32 R85, RZ, RZ, 0x4 ;  /* 0x00000004ff557424 */ /* 0x000fe400078e00ff */
[----:B------:R-:W-:-:S04]  /*cef0*/  IMAD.MOV.U32 R76, RZ, RZ, R84 ;  /* 0x000000ffff4c7224 */ /* 0x000fc800078e0054 */
[----:B------:R-:W-:-:S05]  /*cf00*/  FADD.FTZ R76, R71, R76 ;  /* 0x0000004c474c7221 */ /* 0x000fca0000010000 */
[----:B------:R-:W-:-:S07]  /*cf10*/  MOV R82, R76 ;  /* 0x0000004c00527202 */ /* 0x000fce0000000f00 */
[----:B------:R-:W-:Y:S05]  /*cf20*/  WARPSYNC.COLLECTIVE R83, `(.L_x_9107) ;  /* 0x0000000053087348 */ /* 0x000fea0003c00000 */
[----:B------:R0:W1:Y:S02]  /*cf30*/  SHFL.BFLY P2, R84, R82, R85, R86 ;  /* 0x0c00005552547389 */ /* 0x0000640000040056 */
[----:B01----:R-:W-:Y:S05]  /*cf40*/  ENDCOLLECTIVE ;  /* 0x000000000000791b */ /* 0x003fea0003800000 */
.L_x_9107:
[----:B------:R-:W-:Y:S01]  /*cf50*/  HFMA2 R85, -RZ, RZ, 0, 4.76837158203125e-07 ;  /* 0x00000008ff557431 */ /* 0x000fe200000001ff */
[----:B------:R-:W-:-:S05]  /*cf60*/  MOV R77, R84 ;  /* 0x00000054004d7202 */ /* 0x000fca0000000f00 */
[----:B------:R-:W-:-:S04]  /*cf70*/  FADD.FTZ R77, R76, R77 ;  /* 0x0000004d4c4d7221 */ /* 0x000fc80000010000 */
[----:B------:R-:W-:-:S07]  /*cf80*/  IMAD.MOV.U32 R82, RZ, RZ, R77 ;  /* 0x000000ffff527224 */ /* 0x000fce00078e004d */
[----:B------:R-:W-:Y:S05]  /*cf90*/  WARPSYNC.COLLECTIVE R83, `(.L_x_9108) ;  /* 0x0000000053087348 */ /* 0x000fea0003c00000 */
[----:B------:R0:W1:Y:S02]  /*cfa0*/  SHFL.BFLY P2, R84, R82, R85, R86 ;  /* 0x0c00005552547389 */ /* 0x0000640000040056 */
[----:B01----:R-:W-:Y:S05]  /*cfb0*/  ENDCOLLECTIVE ;  /* 0x000000000000791b */ /* 0x003fea0003800000 */
.L_x_9108:
[----:B------:R-:W-:Y:S02]  /*cfc0*/  IMAD.MOV.U32 R85, RZ, RZ, 0x10 ;  /* 0x00000010ff557424 */ /* 0x000fe400078e00ff */
[----:B------:R-:W-:-:S04]  /*cfd0*/  IMAD.MOV.U32 R80, RZ, RZ, R84 ;  /* 0x000000ffff507224 */ /* 0x000fc800078e0054 */
[----:B------:R-:W-:-:S05]  /*cfe0*/  FADD.FTZ R80, R77, R80 ;  /* 0x000000504d507221 */ /* 0x000fca0000010000 */
[----:B------:R-:W-:-:S07]  /*cff0*/  MOV R82, R80 ;  /* 0x0000005000527202 */ /* 0x000fce0000000f00 */
[----:B------:R-:W-:Y:S05]  /*d000*/  WARPSYNC.COLLECTIVE R83, `(.L_x_9109) ;  /* 0x0000000053087348 */ /* 0x000fea0003c00000 */
[----:B------:R0:W1:Y:S02]  /*d010*/  SHFL.BFLY P2, R84, R82, R85, R86 ;  /* 0x0c00005552547389 */ /* 0x0000640000040056 */
[----:B01----:R-:W-:Y:S05]  /*d020*/  ENDCOLLECTIVE ;  /* 0x000000000000791b */ /* 0x003fea0003800000 */
.L_x_9109:
[----:B------:R-:W-:Y:S01]  /*d030*/  MOV R79, R84 ;  /* 0x00000054004f7202 */ /* 0x000fe20000000f00 */
[----:B------:R-:W-:Y:S06]  /*d040*/  BRA `(.L_x_9110) ;  /* 0xfffffff000e47947 */ /* 0x000fec000383ffff */
.L_x_9111:
        /* <DEDUP_REMOVED lines=11> */
.L_x_20296:


//--------------------- .text._ZN10layer_norm13ln_fwd_kernelINS_13Kernel_traitsIf13__nv_bfloat16fS2_fjLj512ELj1ELj4ELj1ELj16ENS_18Kernel_traits_baseILj512EfS2_fS2_fjLj128EEEEELb1ELb1ELb0ELb0EEEvNS_9FwdParamsE --------------------------
	.section	.text._ZN10layer_norm13ln_fwd_kernelINS_13Kernel_traitsIf13__nv_bfloat16fS2_fjLj512ELj1ELj4ELj1ELj16ENS_18Kernel_traits_baseILj512EfS2_fS2_fjLj128EEEEELb1ELb1ELb0ELb0EEEvNS_9FwdParamsE,"ax",@progbits
	.align	128
        .global         _ZN10layer_norm13ln_fwd_kernelINS_13Kernel_traitsIf13__nv_bfloat16fS2_fjLj512ELj1ELj4ELj1ELj16ENS_18Kernel_traits_baseILj512EfS2_fS2_fjLj128EEEEELb1ELb1ELb0ELb0EEEvNS_9FwdParamsE
        .type           _ZN10layer_norm13ln_fwd_kernelINS_13Kernel_traitsIf13__nv_bfloat16fS2_fjLj512ELj1ELj4ELj1ELj16ENS_18Kernel_traits_baseILj512EfS2_fS2_fjLj128EEEEELb1ELb1ELb0ELb0EEEvNS_9FwdParamsE,@function
        .size           _ZN10layer_norm13ln_fwd_kernelINS_13Kernel_traitsIf13__nv_bfloat16fS2_fjLj512ELj1ELj4ELj1ELj16ENS_18Kernel_traits_baseILj512EfS2_fS2_fjLj128EEEEELb1ELb1ELb0ELb0EEEvNS_9FwdParamsE,(.L_x_20297 - _ZN10layer_norm13ln_fwd_kernelINS_13Kernel_traitsIf13__nv_bfloat16fS2_fjLj512ELj1ELj4ELj1ELj16ENS_18Kernel_traits_baseILj512EfS2_fS2_fjLj128EEEEELb1ELb1ELb0ELb0EEEvNS_9FwdParamsE)
        .other          _ZN10layer_norm13ln_fwd_kernelINS_13Kernel_traitsIf13__nv_bfloat16fS2_fjLj512ELj1ELj4ELj1ELj16ENS_18Kernel_traits_baseILj512EfS2_fS2_fjLj128EEEEELb1ELb1ELb0ELb0EEEvNS_9FwdParamsE,@"STO_CUDA_ENTRY STV_DEFAULT"
_ZN10layer_norm13ln_fwd_kernelINS_13Kernel_traitsIf13__nv_bfloat16fS2_fjLj512ELj1ELj4ELj1ELj16ENS_18Kernel_traits_baseILj512EfS2_fS2_fjLj128EEEEELb1ELb1ELb0ELb0EEEvNS_9FwdParamsE:
.text._ZN10layer_norm13ln_fwd_kernelINS_13Kernel_traitsIf13__nv_bfloat16fS2_fjLj512ELj1ELj4ELj1ELj16ENS_18Kernel_traits_baseILj512EfS2_fS2_fjLj128EEEEELb1ELb1ELb0ELb0EEEvNS_9FwdParamsE:
        /* <DEDUP_REMOVED lines=20> */
[----:B------:R-:W-:Y:S02]  /*0140*/  LOP3.LUT R87, R85, 0x1f, RZ, 0xc, !PT ;  /* 0x0000001f55577812 */ /* 0x000fe400078e0cff */
[----:B------:R-:W-:Y:S02]  /*0150*/  LEA.HI R0, R0, R9, RZ, 0x3 ;  /* 0x0000000900007211 */ /* 0x000fe400078f18ff */
[----:B------:R-:W3:Y:S01]  /*0160*/  LDC R86, c[0x0][0x360] ;  /* 0x0000d800ff567b82 */ /* 0x000ee20000000800 */
[----:B------:R-:W-:Y:S02]  /*0170*/  SHF.R.U32.HI R84, RZ, 0x5, R85 ;  /* 0x00000005ff547819 */ /* 0x000fe40000011655 */
[----:B------:R-:W-:Y:S01]  /*0180*/  LEA.HI.SX32 R87, R0, R87, 0x1d ;  /* 0x0000005700577211 */ /* 0x000fe200078feaff */
[----:B-1----:R-:W-:-:S06]  /*0190*/  USHF.L.U32 UR4, UR5, 0x2, URZ ;  /* 0x0000000205047899 */ /* 0x002fcc00080006ff */
[----:B------:R-:W-:Y:S01]  /*01a0*/  LOP3.LUT R84, R84, UR4, RZ, 0xfc, !PT ;  /* 0x0000000454547c12 */ /* 0x000fe2000f8efcff */
[----:B---3--:R-:W-:Y:S01]  /*01b0*/  IMAD R86, R86, UR5, R85 ;  /* 0x0000000556567c24 */ /* 0x008fe2000f8e0255 */
[----:B------:R-:W-:Y:S02]  /*01c0*/  LOP3.LUT R85, R85, 0x1f, RZ, 0xc0, !PT ;  /* 0x0000001f55557812 */ /* 0x000fe400078ec0ff */
[----:B--2---:R-:W-:Y:S02]  /*01d0*/  @P0 R2UR UR6, R2 ;  /* 0x00000000020602ca */ /* 0x004fe400000e0000 */
[----:B------:R-:W-:Y:S02]  /*01e0*/  @P0 R2UR UR7, R3 ;  /* 0x00000000030702ca */ /* 0x000fe400000e0000 */
[----:B0-----:R-:W-:-:S04]  /*01f0*/  @P0 IADD3 R80, P1, PT, R4, R7, RZ ;  /* 0x0000000704500210 */ /* 0x001fc80007f3e0ff */
[----:B------:R-:W-:-:S04]  /*0200*/  @P0 IADD3.X R81, PT, PT, RZ, R5, RZ, P1, !PT ;  /* 0x00000005ff510210 */ /* 0x000fc80000ffe4ff */
[--C-:B------:R-:W-:Y:S01]  /*0210*/  SHF.R.U64 R90, R80, 0x2, R81.reuse ;  /* 0x00000002505a7819 */ /* 0x100fe20000001251 */
[----:B------:R-:W-:Y:S01]  /*0220*/  UIADD3 UR14, UPT, UPT, UR6, -0x61c88647, URZ ;  /* 0x9e3779b9060e7890 */ /* 0x000fe2000fffe0ff */
[----:B------:R-:W-:Y:S01]  /*0230*/  SHF.R.U32.HI R83, RZ, 0x2, R81 ;  /* 0x00000002ff537819 */ /* 0x000fe20000011651 */
[----:B------:R-:W-:Y:S02]  /*0240*/  UIADD3 UR15, UPT, UPT, UR7, -0x4498517b, URZ ;  /* 0xbb67ae85070f7890 */ /* 0x000fe4000fffe0ff */
        /* <DEDUP_REMOVED lines=35> */
.L_x_9115:
[----:B------:R-:W-:Y:S05]  /*0480*/  BSYNC.RECONVERGENT B1 ;  /* 0x0000000000017941 */ /* 0x000fea0003800200 */
.L_x_9114:
[----:B------:R-:W-:Y:S05]  /*0490*/  @!P1 BRA `(.L_x_9116) ;  /* 0x0000000000a49947 */ /* 0x000fea0003800000 */
[----:B0-----:R-:W0:Y:S08]  /*04a0*/  LDC.64 R2, c[0x0][0x3d0] ;  /* 0x0000f400ff027b82 */ /* 0x001e300000000a00 */
[----:B------:R-:W1:Y:S08]  /*04b0*/  LDC.64 R52, c[0x0][0x438] ;  /* 0x00010e00ff347b82 */ /* 0x000e700000000a00 */
[----:B------:R-:W2:Y:S01]  /*04c0*/  LDC.64 R54, c[0x0][0x3e8] ;  /* 0x0000fa00ff367b82 */ /* 0x000ea20000000a00 */
[----:B0-----:R-:W-:-:S05]  /*04d0*/  IMAD.WIDE.U32 R2, R33, 0x20, R2 ;  /* 0x0000002021027825 */ /* 0x001fca00078e0002 */
[----:B------:R3:W5:Y:S01]  /*04e0*/  LDG.E.128 R28, desc[UR8][R2.64] ;  /* 0x00000008021c7981 */ /* 0x000762000c1e1d00 */
[----:B-1----:R-:W-:-:S05]  /*04f0*/  IMAD.WIDE.U32 R52, R33, 0x20, R52 ;  /* 0x0000002021347825 */ /* 0x002fca00078e0034 */
[----:B------:R3:W5:Y:S01]  /*0500*/  LD.E.128 R36, desc[UR8][R52.64] ;  /* 0x0000000834247980 */ /* 0x000762000c101d00 */
[----:B--2---:R-:W-:-:S03]  /*0510*/  IMAD.WIDE.U32 R54, R33, 0x20, R54 ;  /* 0x0000002021367825 */ /* 0x004fc600078e0036 */
[----:B------:R3:W5:Y:S04]  /*0520*/  LD.E.128 R40, desc[UR8][R52.64+0x10] ;  /* 0x0000100834287980 */ /* 0x000768000c101d00 */
[----:B------:R3:W5:Y:S04]  /*0530*/  LDG.E.128 R32, desc[UR8][R2.64+0x10] ;  /* 0x0000100802207981 */ /* 0x000768000c1e1d00 */
[----:B------:R3:W5:Y:S04]  /*0540*/  LDG.E.128 R44, desc[UR8][R54.64] ;  /* 0x00000008362c7981 */ /* 0x000768000c1e1d00 */
[----:B------:R3:W5:Y:S01]  /*0550*/  LDG.E.128 R48, desc[UR8][R54.64+0x10] ;  /* 0x0000100836307981 */ /* 0x000762000c1e1d00 */
[----:B------:R-:W-:Y:S05]  /*0560*/  BRA `(.L_x_9116) ;  /* 0x0000000000707947 */ /* 0x000fea0003800000 */
.L_x_9113:
        /* <DEDUP_REMOVED lines=8> */
[----:B0-----:R-:W-:Y:S01]  /*05f0*/  @P0 IMAD.WIDE.U32 R12, R85, 0x20, R2 ;  /* 0x00000020550c0825 */ /* 0x001fe200078e0002 */
[----:B------:R-:W-:-:S02]  /*0600*/  @P1 CS2R R42, SRZ ;  /* 0x00000000002a1805 */ /* 0x000fc4000001ff00 */
[----:B------:R-:W-:Y:S02]  /*0610*/  @P1 CS2R R40, SRZ ;  /* 0x0000000000281805 */ /* 0x000fe4000001ff00 */
[----:B------:R-:W-:Y:S02]  /*0620*/  @P1 CS2R R38, SRZ ;  /* 0x0000000000261805 */ /* 0x000fe4000001ff00 */
[----:B------:R-:W-:Y:S01]  /*0630*/  @P1 CS2R R36, SRZ ;  /* 0x0000000000241805 */ /* 0x000fe2000001ff00 */
[----:B------:R-:W5:Y:S01]  /*0640*/  @P0 LDG.E.128 R4, desc[UR8][R12.64] ;  /* 0x000000080c040981 */ /* 0x000f62000c1e1d00 */
        /* <DEDUP_REMOVED lines=13> */
[----:B0-----:R-:W-:-:S07]  /*0720*/  CS2R R12, SRZ ;  /* 0x00000000000c7805 */ /* 0x001fce000001ff00 */
.L_x_9116:
[----:B------:R-:W-:Y:S05]  /*0730*/  BSYNC.RECONVERGENT B0 ;  /* 0x0000000000007941 */ /* 0x000fea0003800200 */
.L_x_9112:
[----:B------:R-:W2:Y:S02]  /*0740*/  LDCU UR4, c[0x0][0x384] ;  /* 0x00007080ff0477ac */ /* 0x000ea40008000800 */
[----:B--2---:R-:W-:-:S13]  /*0750*/  ISETP.GE.AND P0, PT, R84, UR4, PT ;  /* 0x0000000454007c0c */ /* 0x004fda000bf06270 */
[----:B------:R-:W-:Y:S05]  /*0760*/  @P0 EXIT ;  /* 0x000000000000094d */ /* 0x000fea0003800000 */
[----:B------:R-:W-:Y:S01]  /*0770*/  IMAD.HI.U32 R0, R86, -0x326172a9, RZ ;  /* 0xcd9e8d5756007827 */ /* 0x000fe200078e00ff */
[----:B------:R-:W2:Y:S01]  /*0780*/  LDCU.64 UR4, c[0x0][0x3e0] ;  /* 0x00007c00ff0477ac */ /* 0x000ea20008000a00 */
[----:B------:R-:W-:Y:S01]  /*0790*/  BSSY B0, `(.L_x_9117) ;  /* 0x0000b78000007945 */ /* 0x000fe20003800000 */
[----:B------:R-:W-:Y:S01]  /*07a0*/  LOP3.LUT R80, R80, 0x3, RZ, 0xc0, !PT ;  /* 0x0000000350507812 */ /* 0x000fe200078ec0ff */
[C---:B01-3--:R-:W-:Y:S01]  /*07b0*/  IMAD.HI.U32 R2, R90.reuse, -0x2daee0ad, RZ ;  /* 0xd2511f535a027827 */ /* 0x04bfe200078e00ff */
[----:B------:R-:W-:Y:S01]  /*07c0*/  LOP3.LUT R0, R83, UR6, R0, 0x96, !PT ;  /* 0x0000000653007c12 */ /* 0x000fe2000f8e9600 */
[----:B------:R-:W0:Y:S02]  /*07d0*/  LDCU UR32, c[0x0][0x388] ;  /* 0x00007100ff2077ac */ /* 0x000e240008000800 */
[----:B------:R-:W-:Y:S01]  /*07e0*/  IMAD R54, R90, -0x2daee0ad, RZ ;  /* 0xd2511f535a367824 */ /* 0x000fe200078e02ff */
[----:B------:R-:W-:Y:S01]  /*07f0*/  LOP3.LUT R2, R2, UR7, RZ, 0x3c, !PT ;  /* 0x0000000702027c12 */ /* 0x000fe2000f8e3cff */
[----:B------:R-:W-:Y:S01]  /*0800*/  IMAD.HI.U32 R53, R0, -0x2daee0ad, RZ ;  /* 0xd2511f5300357827 */ /* 0x000fe200078e00ff */
[----:B------:R-:W1:Y:S03]  /*0810*/  LDCU.U8 UR12, c[0x0][0x410] ;  /* 0x00008200ff0c77ac */ /* 0x000e660008000000 */
[----:B------:R-:W-:Y:S01]  /*0820*/  IMAD R52, R86, -0x326172a9, RZ ;  /* 0xcd9e8d5756347824 */ /* 0x000fe200078e02ff */
[----:B------:R-:W-:Y:S01]  /*0830*/  LOP3.LUT R53, R54, UR15, R53, 0x96, !PT ;  /* 0x0000000f36357c12 */ /* 0x000fe2000f8e9635 */
[----:B------:R-:W-:Y:S01]  /*0840*/  IMAD.HI.U32 R3, R2, -0x326172a9, RZ ;  /* 0xcd9e8d5702037827 */ /* 0x000fe200078e00ff */
[----:B------:R-:W3:Y:S03]  /*0850*/  LDCU UR13, c[0x0][0x448] ;  /* 0x00008900ff0d77ac */ /* 0x000ee60008000800 */
[----:B------:R-:W-:Y:S01]  /*0860*/  IMAD R57, R0, -0x2daee0ad, RZ ;  /* 0xd2511f5300397824 */ /* 0x000fe200078e02ff */
[----:B------:R-:W-:Y:S01]  /*0870*/  LOP3.LUT R3, R52, UR14, R3, 0x96, !PT ;  /* 0x0000000e34037c12 */ /* 0x000fe2000f8e9603 */
[----:B------:R-:W-:Y:S01]  /*0880*/  IMAD R55, R2, -0x326172a9, RZ ;  /* 0xcd9e8d5702377824 */ /* 0x000fe200078e02ff */
[----:B--2---:R-:W-:Y:S01]  /*0890*/  UISETP.NE.U32.AND UP0, UPT, UR4, URZ, UPT ;  /* 0x000000ff0400728c */ /* 0x004fe2000bf05070 */
[----:B------:R-:W-:Y:S01]  /*08a0*/  IMAD.HI.U32 R0, R53, -0x326172a9, RZ ;  /* 0xcd9e8d5735007827 */ /* 0x000fe200078e00ff */
[----:B------:R-:W2:Y:S03]  /*08b0*/  LDCU.64 UR10, c[0x0][0x3a0] ;  /* 0x00007400ff0a77ac */ /* 0x000ea60008000a00 */
        /* <DEDUP_REMOVED lines=48> */
[----:B0123--:R-:W-:-:S07]  /*0bc0*/  IMAD R2, R2, -0x326172a9, RZ ;  /* 0xcd9e8d5702027824 */ /* 0x00ffce00078e02ff */
.L_x_9290:
        /* <DEDUP_REMOVED lines=9> */
[----:B------:R-:W-:Y:S02]  /*0c60*/  PLOP3.LUT P0, PT, PT, PT, UP0, 0x80, 0x8 ;  /* 0x000000000008781c */ /* 0x000fe40003f0f008 */
[----:B------:R-:W-:Y:S02]  /*0c70*/  SHF.R.S32.HI R77, RZ, 0x1f, R0 ;  /* 0x0000001fff4d7819 */ /* 0x000fe40000011400 */
[----:B------:R-:W-:Y:S02]  /*0c80*/  P2R R76, PR, RZ, 0x4 ;  /* 0x00000004ff4c7803 */ /* 0x000fe40000000000 */
[----:B------:R-:W-:Y:S01]  /*0c90*/  LEA.HI R88, R77, R0, RZ, 0x3 ;  /* 0x000000004d587211 */ /* 0x000fe200078f18ff */
[----:B------:R-:W-:-:S03]  /*0ca0*/  IMAD.MOV.U32 R0, RZ, RZ, 0x3f800000 ;  /* 0x3f800000ff007424 */ /* 0x000fc600078e00ff */
[----:B------:R-:W-:-:S05]  /*0cb0*/  LEA.HI.SX32 R88, R88, R85, 0x1d ;  /* 0x0000005558587211 */ /* 0x000fca00078feaff */
[----:B------:R-:W-:Y:S01]  /*0cc0*/  IMAD.MOV.U32 R77, RZ, RZ, R88 ;  /* 0x000000ffff4d7224 */ /* 0x000fe200078e0058 */
        /* <DEDUP_REMOVED lines=23> */
.L_x_20133:
[----:B------:R-:W-:Y:S05]  /*0e40*/  BRX R60 -0xe50                                     (*"BRANCH_TARGETS .L_x_20134,.L_x_20135,.L_x_20136"*) ;  /* 0xfffffff03c6c7949 */ /* 0x000fea000383ffff */
.L_x_20136:
[----:B------:R-:W-:Y:S01]  /*0e50*/  VIADD R62, R80, 0x1 ;  /* 0x00000001503e7836 */ /* 0x000fe20000000000 */
[----:B------:R-:W-:Y:S01]  /*0e60*/  MOV R63, R81 ;  /* 0x00000051003f7202 */ /* 0x000fe20000000f00 */
[----:B------:R-:W-:Y:S01]  /*0e70*/  IMAD.MOV.U32 R76, RZ, RZ, R89 ;  /* 0x000000ffff4c7224 */ /* 0x000fe200078e0059 */
[----:B------:R-:W-:Y:S06]  /*0e80*/  BRA `(.L_x_9122) ;  /* 0x0000000000f07947 */ /* 0x000fec0003800000 */
.L_x_20134:
[----:B------:R-:W-:Y:S01]  /*0e90*/  IMAD.MOV.U32 R76, RZ, RZ, R89 ;  /* 0x000000ffff4c7224 */ /* 0x000fe200078e0059 */
[----:B------:R-:W-:Y:S01]  /*0ea0*/  MOV R63, R82 ;  /* 0x00000052003f7202 */ /* 0x000fe20000000f00 */
[----:B------:R-:W-:Y:S01]  /*0eb0*/  IMAD.MOV.U32 R62, RZ, RZ, 0x3 ;  /* 0x00000003ff3e7424 */ /* 0x000fe200078e00ff */
[----:B------:R-:W-:Y:S06]  /*0ec0*/  BRA `(.L_x_9122) ;  /* 0x0000000000e07947 */ /* 0x000fec0003800000 */
.L_x_20135:
        /* <DEDUP_REMOVED lines=13> */
.L_x_9124:
[----:B------:R-:W-:Y:S05]  /*0fa0*/  BSYNC.RECONVERGENT B3 ;  /* 0x0000000000037941 */ /* 0x000fea0003800200 */
.L_x_9123:
        /* <DEDUP_REMOVED lines=41> */
[----:B------:R-:W-:-:S07]  /*1240*/  IMAD.MOV.U32 R62, RZ, RZ, RZ ;  /* 0x000000ffff3e7224 */ /* 0x000fce00078e00ff */
.L_x_9122:
[----:B------:R-:W-:Y:S05]  /*1250*/  BSYNC.RECONVERGENT B2 ;  /* 0x0000000000027941 */ /* 0x000fea0003800200 */
.L_x_9121:
        /* <DEDUP_REMOVED lines=10> */
[----:B------:R-:W-:-:S02]  /*1300*/  IMAD.MOV.U32 R80, RZ, RZ, 0x2 ;  /* 0x00000002ff507424 */ /* 0x000fc400078e00ff */
[----:B------:R-:W-:Y:S02]  /*1310*/  IMAD.MOV.U32 R63, RZ, RZ, R2 ;  /* 0x000000ffff3f7224 */ /* 0x000fe400078e0002 */
[----:B0-----:R-:W-:Y:S01]  /*1320*/  FMUL.FTZ R61, R61, R78 ;  /* 0x0000004e3d3d7220 */ /* 0x001fe20000410000 */
[----:B-1----:R-:W-:-:S04]  /*1330*/  FSETP.GTU.FTZ.AND P0, PT, R60, R77, PT ;  /* 0x0000004d3c00720b */ /* 0x002fc80003f1c000 */
        /* <DEDUP_REMOVED lines=13> */
.L_x_9127:
        /* <DEDUP_REMOVED lines=13> */
.L_x_9129:
[----:B------:R-:W-:Y:S05]  /*14e0*/  BSYNC.RECONVERGENT B3 ;  /* 0x0000000000037941 */ /* 0x000fea0003800200 */
.L_x_9128:
        /* <DEDUP_REMOVED lines=43> */
.L_x_9126:
[----:B------:R-:W-:Y:S05]  /*17a0*/  BSYNC.RECONVERGENT B2 ;  /* 0x0000000000027941 */ /* 0x000fea0003800200 */
.L_x_9125:
        /* <DEDUP_REMOVED lines=9> */
[----:B------:R-:W-:Y:S02]  /*1840*/  FMUL.FTZ R61, R61, R78 ;  /* 0x0000004e3d3d7220 */ /* 0x000fe40000410000 */
[----:B------:R-:W-:-:S03]  /*1850*/  PLOP3.LUT P0, PT, P1, PT, PT, 0x8, 0x80 ;  /* 0x000000000080781c */ /* 0x000fc60000f0e170 */
[----:B------:R-:W-:-:S05]  /*1860*/  FSEL R62, R61, RZ, !P1 ;  /* 0x000000ff3d3e7208 */ /* 0x000fca0004800000 */
[----:B------:R-:W-:Y:S01]  /*1870*/  FFMA.FTZ R61, R62, R21, R53 ;  /* 0x000000153e3d7223 */ /* 0x000fe20000010035 */
        /* <DEDUP_REMOVED lines=9> */
.L_x_9132:
        /* <DEDUP_REMOVED lines=13> */
.L_x_9134:
[----:B------:R-:W-:Y:S05]  /*19e0*/  BSYNC.RECONVERGENT B3 ;  /* 0x0000000000037941 */ /* 0x000fea0003800200 */
.L_x_9133:
        /* <DEDUP_REMOVED lines=42> */
[----:B------:R-:W-:-:S07]  /*1c90*/  IMAD.MOV.U32 R76, RZ, RZ, R92 ;  /* 0x000000ffff4c7224 */ /* 0x000fce00078e005c */
.L_x_9131:
[----:B------:R-:W-:Y:S05]  /*1ca0*/  BSYNC.RECONVERGENT B2 ;  /* 0x0000000000027941 */ /* 0x000fea0003800200 */
.L_x_9130:
        /* <DEDUP_REMOVED lines=10> */
[----:B------:R-:W-:-:S03]  /*1d50*/  FMUL.FTZ R63, R63, R78 ;  /* 0x0000004e3f3f7220 */ /* 0x000fc60000410000 */
[----:B------:R-:W-:Y:S02]  /*1d60*/  PLOP3.LUT P1, PT, P2, PT, PT, 0x8, 0x80 ;  /* 0x000000000080781c */ /* 0x000fe4000172e170 */
        /* <DEDUP_REMOVED lines=11> */
.L_x_9137:
        /* <DEDUP_REMOVED lines=13> */
.L_x_9139:
[----:B------:R-:W-:Y:S05]  /*1ef0*/  BSYNC.RECONVERGENT B3 ;  /* 0x0000000000037941 */ /* 0x000fea0003800200 */
.L_x_9138:
        /* <DEDUP_REMOVED lines=43> */
.L_x_9136:
[----:B------:R-:W-:Y:S05]  /*21b0*/  BSYNC.RECONVERGENT B2 ;  /* 0x0000000000027941 */ /* 0x000fea0003800200 */
.L_x_9135:
        /* <DEDUP_REMOVED lines=10> */
[----:B------:R-:W-:Y:S01]  /*2260*/  FSEL R68, R69, RZ, !P3 ;  /* 0x000000ff45447208 */ /* 0x000fe20005800000 */
[----:B------:R-:W-:-:S04]  /*2270*/  IMAD.MOV.U32 R69, RZ, RZ, R2 ;  /* 0x000000ffff457224 */ /* 0x000fc800078e0002 */
        /* <DEDUP_REMOVED lines=10> */
.L_x_9142:
        /* <DEDUP_REMOVED lines=13> */
.L_x_9144:
[----:B------:R-:W-:Y:S05]  /*23f0*/  BSYNC.RECONVERGENT B3 ;  /* 0x0000000000037941 */ /* 0x000fea0003800200 */
.L_x_9143:
        /* <DEDUP_REMOVED lines=43> */
.L_x_9141:
[----:B------:R-:W-:Y:S05]  /*26b0*/  BSYNC.RECONVERGENT B2 ;  /* 0x0000000000027941 */ /* 0x000fea0003800200 */
.L_x_9140:
        /* <DEDUP_REMOVED lines=23> */
.L_x_9147:
        /* <DEDUP_REMOVED lines=13> */
.L_x_9149:
[----:B------:R-:W-:Y:S05]  /*2900*/  BSYNC.RECONVERGENT B3 ;  /* 0x0000000000037941 */ /* 0x000fea0003800200 */
.L_x_9148:
        /* <DEDUP_REMOVED lines=43> */
.L_x_9146:
[----:B------:R-:W-:Y:S05]  /*2bc0*/  BSYNC.RECONVERGENT B2 ;  /* 0x0000000000027941 */ /* 0x000fea0003800200 */
.L_x_9145:
        /* <DEDUP_REMOVED lines=22> */
.L_x_9152:
        /* <DEDUP_REMOVED lines=13> */
.L_x_9154:
[----:B------:R-:W-:Y:S05]  /*2e00*/  BSYNC.RECONVERGENT B3 ;  /* 0x0000000000037941 */ /* 0x000fea0003800200 */
.L_x_9153:
        /* <DEDUP_REMOVED lines=43> */
.L_x_9151:
[----:B------:R-:W-:Y:S05]  /*30c0*/  BSYNC.RECONVERGENT B2 ;  /* 0x0000000000027941 */ /* 0x000fea0003800200 */
.L_x_9150:
        /* <DEDUP_REMOVED lines=23> */
.L_x_9157:
        /* <DEDUP_REMOVED lines=15> */
.L_x_9159:
[----:B------:R-:W-:Y:S05]  /*3330*/  BSYNC.RECONVERGENT B3 ;  /* 0x0000000000037941 */ /* 0x000fea0003800200 */
.L_x_9158:
        /* <DEDUP_REMOVED lines=43> */
.L_x_9156:
[----:B------:R-:W-:Y:S05]  /*35f0*/  BSYNC.RECONVERGENT B2 ;  /* 0x0000000000027941 */ /* 0x000fea0003800200 */
.L_x_9155:
        /* <DEDUP_REMOVED lines=8> */
[----:B------:R-:W-:Y:S01]  /*3680*/  FFMA.FTZ R71, R78, R27, R59 ;  /* 0x0000001b4e477223 */ /* 0x000fe2000001003b */
[----:B------:R-:W-:Y:S09]  /*3690*/  BRA `(.L_x_9160) ;  /* 0x0000002800307947 */ /* 0x000ff20003800000 */
.L_x_9120:
        /* <DEDUP_REMOVED lines=16> */
.L_x_9163:
        /* <DEDUP_REMOVED lines=13> */
.L_x_9165:
[----:B------:R-:W-:Y:S05]  /*3870*/  BSYNC.RECONVERGENT B3 ;  /* 0x0000000000037941 */ /* 0x000fea0003800200 */
.L_x_9164:
        /* <DEDUP_REMOVED lines=42> */
.L_x_9162:
[----:B------:R-:W-:Y:S05]  /*3b20*/  BSYNC.RECONVERGENT B2 ;  /* 0x0000000000027941 */ /* 0x000fea0003800200 */
.L_x_9161:
        /* <DEDUP_REMOVED lines=8> */
[----:B------:R-:W1:Y:S02]  /*3bb0*/  LDC R61, c[0x0][0x408] ;  /* 0x00010200ff3d7b82 */ /* 0x000e640000000800 */
[----:B------:R-:W-:Y:S01]  /*3bc0*/  FMUL.FTZ R78, R77, R0 ;  /* 0x000000004d4e7220 */ /* 0x000fe20000410000 */
[----:B------:R-:W-:Y:S01]  /*3bd0*/  IMAD.MOV.U32 R77, RZ, RZ, R2 ;  /* 0x000000ffff4d7224 */ /* 0x000fe200078e0002 */
[----:B0-----:R-:W-:-:S04]  /*3be0*/  FSETP.GTU.FTZ.AND P0, PT, R63, R62, PT ;  /* 0x0000003e3f00720b */ /* 0x001fc80003f1c000 */
[----:B------:R-:W-:Y:S01]  /*3bf0*/  PLOP3.LUT P2, PT, P0, PT, PT, 0x8, 0x80 ;  /* 0x000000000080781c */ /* 0x000fe2000074e170 */
[----:B-1----:R-:W-:-:S03]  /*3c00*/  FMUL.FTZ R63, R78, R61 ;  /* 0x0000003d4e3f7220 */ /* 0x002fc60000410000 */
[----:B------:R-:W-:Y:S01]  /*3c10*/  P2R R89, PR, RZ, 0x4 ;  /* 0x00000004ff597803 */ /* 0x000fe20000000000 */
[----:B------:R-:W-:Y:S01]  /*3c20*/  IMAD.MOV.U32 R78, RZ, RZ, 0x2 ;  /* 0x00000002ff4e7424 */ /* 0x000fe200078e00ff */
        /* <DEDUP_REMOVED lines=10> */
.L_x_9168:
        /* <DEDUP_REMOVED lines=13> */
.L_x_9170:
[----:B------:R-:W-:Y:S05]  /*3da0*/  BSYNC.RECONVERGENT B3 ;  /* 0x0000000000037941 */ /* 0x000fea0003800200 */
.L_x_9169:
        /* <DEDUP_REMOVED lines=43> */
.L_x_9167:
[----:B------:R-:W-:Y:S05]  /*4060*/  BSYNC.RECONVERGENT B2 ;  /* 0x0000000000027941 */ /* 0x000fea0003800200 */
.L_x_9166:
        /* <DEDUP_REMOVED lines=21> */
.L_x_9173:
        /* <DEDUP_REMOVED lines=13> */
.L_x_9175:
[----:B------:R-:W-:Y:S05]  /*4290*/  BSYNC.RECONVERGENT B3 ;  /* 0x0000000000037941 */ /* 0x000fea0003800200 */
.L_x_9174:
        /* <DEDUP_REMOVED lines=43> */
.L_x_9172:
[----:B------:R-:W-:Y:S05]  /*4550*/  BSYNC.RECONVERGENT B2 ;  /* 0x0000000000027941 */ /* 0x000fea0003800200 */
.L_x_9171:
        /* <DEDUP_REMOVED lines=22> */
.L_x_9178:
        /* <DEDUP_REMOVED lines=13> */
.L_x_9180:
[----:B------:R-:W-:Y:S05]  /*4790*/  BSYNC.RECONVERGENT B3 ;  /* 0x0000000000037941 */ /* 0x000fea0003800200 */
.L_x_9179:
        /* <DEDUP_REMOVED lines=43> */
.L_x_9177:
[----:B------:R-:W-:Y:S05]  /*4a50*/  BSYNC.RECONVERGENT B2 ;  /* 0x0000000000027941 */ /* 0x000fea0003800200 */
.L_x_9176:
        /* <DEDUP_REMOVED lines=21> */
.L_x_9183:
        /* <DEDUP_REMOVED lines=13> */
.L_x_9185:
[----:B------:R-:W-:Y:S05]  /*4c80*/  BSYNC.RECONVERGENT B3 ;  /* 0x0000000000037941 */ /* 0x000fea0003800200 */
.L_x_9184:
        /* <DEDUP_REMOVED lines=43> */
.L_x_9182:
[----:B------:R-:W-:Y:S05]  /*4f40*/  BSYNC.RECONVERGENT B2 ;  /* 0x0000000000027941 */ /* 0x000fea0003800200 */
.L_x_9181:
        /* <DEDUP_REMOVED lines=22> */
.L_x_9188:
        /* <DEDUP_REMOVED lines=13> */
.L_x_9190:
[----:B------:R-:W-:Y:S05]  /*5180*/  BSYNC.RECONVERGENT B3 ;  /* 0x0000000000037941 */ /* 0x000fea0003800200 */
.L_x_9189:
        /* <DEDUP_REMOVED lines=43> */
.L_x_9187:
[----:B------:R-:W-:Y:S05]  /*5440*/  BSYNC.RECONVERGENT B2 ;  /* 0x0000000000027941 */ /* 0x000fea0003800200 */
.L_x_9186:
        /* <DEDUP_REMOVED lines=21> */
.L_x_9193:
        /* <DEDUP_REMOVED lines=13> */
.L_x_9195:
[----:B------:R-:W-:Y:S05]  /*5670*/  BSYNC.RECONVERGENT B3 ;  /* 0x0000000000037941 */ /* 0x000fea0003800200 */
.L_x_9194:
        /* <DEDUP_REMOVED lines=43> */
.L_x_9192:
[----:B------:R-:W-:Y:S05]  /*5930*/  BSYNC.RECONVERGENT B2 ;  /* 0x0000000000027941 */ /* 0x000fea0003800200 */
.L_x_9191:
        /* <DEDUP_REMOVED lines=22> */
.L_x_9198:
        /* <DEDUP_REMOVED lines=15> */
.L_x_9200:
[----:B------:R-:W-:Y:S05]  /*5b90*/  BSYNC.RECONVERGENT B3 ;  /* 0x0000000000037941 */ /* 0x000fea0003800200 */
.L_x_9199:
        /* <DEDUP_REMOVED lines=43> */
.L_x_9197:
[----:B------:R-:W-:Y:S05]  /*5e50*/  BSYNC.RECONVERGENT B2 ;  /* 0x0000000000027941 */ /* 0x000fea0003800200 */
.L_x_9196:
[----:B------:R-:W-:Y:S02]  /*5e60*/  SHF.L.U32 R91, R79, 0x10, RZ ;  /* 0x000000104f5b7819 */ /* 0x000fe400000006ff */
[----:B------:R-:W-:-:S03]  /*5e70*/  I2FP.F32.U32 R79, R92 ;  /* 0x0000005c004f7245 */ /* 0x000fc60000201000 */
[----:B------:R-:W-:Y:S02]  /*5e80*/  FMUL.FTZ R92, R91, R0 ;  /* 0x000000005b5c7220 */ /* 0x000fe40000410000 */
[----:B------:R-:W-:Y:S01]  /*5e90*/  FFMA.FTZ R79, R79, R60, 1.1641532182693481445e-10 ;  /* 0x2f0000004f4f7423 */ /* 0x000fe2000001003c */
[----:B------:R-:W-:Y:S01]  /*5ea0*/  FMUL.FTZ R60, R63, R20 ;  /* 0x000000143f3c7220 */ /* 0x000fe20000410000 */
[----:B------:R-:W-:Y:S01]  /*5eb0*/  FMUL.FTZ R92, R92, R61 ;  /* 0x0000003d5c5c7220 */ /* 0x000fe20000410000 */
[----:B------:R-:W-:Y:S01]  /*5ec0*/  FMUL.FTZ R61, R68, R21 ;  /* 0x00000015443d7220 */ /* 0x000fe20000410000 */
[----:B------:R-:W-:Y:S01]  /*5ed0*/  FMUL.FTZ R63, R78, R23 ;  /* 0x000000174e3f7220 */ /* 0x000fe20000410000 */
[----:B------:R-:W-:Y:S01]  /*5ee0*/  FSETP.GTU.FTZ.AND P6, PT, R79, R62, PT ;  /* 0x0000003e4f00720b */ /* 0x000fe20003fdc000 */
[----:B------:R-:W-:Y:S01]  /*5ef0*/  FMUL.FTZ R62, R69, R22 ;  /* 0x00000016453e7220 */ /* 0x000fe20000410000 */
[----:B------:R-:W-:Y:S01]  /*5f00*/  FMUL.FTZ R69, R70, R25 ;  /* 0x0000001946457220 */ /* 0x000fe20000410000 */
[----:B------:R-:W-:Y:S01]  /*5f10*/  FMUL.FTZ R70, R71, R26 ;  /* 0x0000001a47467220 */ /* 0x000fe20000410000 */
[----:B------:R-:W-:Y:S01]  /*5f20*/  FSEL R92, R92, RZ, !P6 ;  /* 0x000000ff5c5c7208 */ /* 0x000fe20007000000 */
[----:B------:R-:W-:Y:S01]  /*5f30*/  FMUL.FTZ R68, R77, R24 ;  /* 0x000000184d447220 */ /* 0x000fe20000410000 */
[----:B------:R-:W-:-:S03]  /*5f40*/  PLOP3.LUT P6, PT, P6, PT, PT, 0x8, 0x80 ;  /* 0x000000000080781c */ /* 0x000fc600037ce170 */
[----:B------:R-:W-:-:S10]  /*5f50*/  FMUL.FTZ R71, R92, R27 ;  /* 0x0000001b5c477220 */ /* 0x000fd40000410000 */
.L_x_9160:
        /* <DEDUP_REMOVED lines=19> */
[----:B-1----:R-:W-:-:S03]  /*6090*/  IMAD.WIDE.U32 R78, R88, 0x8, R78 ;  /* 0x00000008584e7825 */ /* 0x002fc600078e004e */
[----:B------:R0:W-:Y:S04]  /*60a0*/  STG.E.128 desc[UR8][R92.64+0x10], R68 ;  /* 0x000010445c007986 */ /* 0x0001e8000c101d08 */
[----:B------:R0:W-:Y:S02]  /*60b0*/  STG.E.64 desc[UR8][R78.64], R94 ;  /* 0x0000005e4e007986 */ /* 0x0001e4000c101b08 */
.L_x_9119:
[----:B------:R-:W-:Y:S05]  /*60c0*/  BSYNC.RECONVERGENT B1 ;  /* 0x0000000000017941 */ /* 0x000fea0003800200 */
.L_x_9118:
        /* <DEDUP_REMOVED lines=15> */
[----:B0-----:R-:W-:Y:S02]  /*61c0*/  HFMA2 R92, -RZ, RZ, 0, 1.1920928955078125e-07 ;  /* 0x00000002ff5c7431 */ /* 0x001fe400000001ff */
[----:B-1----:R-:W-:Y:S02]  /*61d0*/  IMAD.MOV.U32 R64, RZ, RZ, R2 ;  /* 0x000000ffff407224 */ /* 0x002fe400078e0002 */
        /* <DEDUP_REMOVED lines=12> */
.L_x_9206:
        /* <DEDUP_REMOVED lines=13> */
.L_x_9208:
[----:B------:R-:W-:Y:S05]  /*6370*/  BSYNC.RECONVERGENT B3 ;  /* 0x0000000000037941 */ /* 0x000fea0003800200 */
.L_x_9207:
        /* <DEDUP_REMOVED lines=43> */
.L_x_9205:
[----:B------:R-:W-:Y:S05]  /*6630*/  BSYNC.RECONVERGENT B2 ;  /* 0x0000000000027941 */ /* 0x000fea0003800200 */
.L_x_9204:
        /* <DEDUP_REMOVED lines=9> */
[----:B------:R-:W-:Y:S02]  /*66d0*/  IMAD.MOV.U32 R66, RZ, RZ, R2 ;  /* 0x000000ffff427224 */ /* 0x000fe400078e0002 */
[----:B------:R-:W-:Y:S01]  /*66e0*/  FFMA.FTZ R65, R64, R89, 1.1641532182693481445e-10 ;  /* 0x2f00000040417423 */ /* 0x000fe20000010059 */
[----:B------:R-:W-:-:S04]  /*66f0*/  FMUL.FTZ R64, R67, R0 ;  /* 0x0000000043407220 */ /* 0x000fc80000410000 */
        /* <DEDUP_REMOVED lines=15> */
.L_x_9211:
        /* <DEDUP_REMOVED lines=13> */
.L_x_9213:
[----:B------:R-:W-:Y:S05]  /*68c0*/  BSYNC.RECONVERGENT B3 ;  /* 0x0000000000037941 */ /* 0x000fea0003800200 */
.L_x_9212:
        /* <DEDUP_REMOVED lines=43> */
.L_x_9210:
[----:B------:R-:W-:Y:S05]  /*6b80*/  BSYNC.RECONVERGENT B2 ;  /* 0x0000000000027941 */ /* 0x000fea0003800200 */
.L_x_9209:
        /* <DEDUP_REMOVED lines=23> */
.L_x_9216:
        /* <DEDUP_REMOVED lines=13> */
.L_x_9218:
[----:B------:R-:W-:Y:S05]  /*6dd0*/  BSYNC.RECONVERGENT B3 ;  /* 0x0000000000037941 */ /* 0x000fea0003800200 */
.L_x_9217:
        /* <DEDUP_REMOVED lines=43> */
.L_x_9215:
[----:B------:R-:W-:Y:S05]  /*7090*/  BSYNC.RECONVERGENT B2 ;  /* 0x0000000000027941 */ /* 0x000fea0003800200 */
.L_x_9214:
        /* <DEDUP_REMOVED lines=23> */
.L_x_9221:
        /* <DEDUP_REMOVED lines=13> */
.L_x_9223:
[----:B------:R-:W-:Y:S05]  /*72e0*/  BSYNC.RECONVERGENT B3 ;  /* 0x0000000000037941 */ /* 0x000fea0003800200 */
.L_x_9222:
        /* <DEDUP_REMOVED lines=43> */
.L_x_9220:
[----:B------:R-:W-:Y:S05]  /*75a0*/  BSYNC.RECONVERGENT B2 ;  /* 0x0000000000027941 */ /* 0x000fea0003800200 */
.L_x_9219:
        /* <DEDUP_REMOVED lines=22> */
.L_x_9226:
        /* <DEDUP_REMOVED lines=13> */
.L_x_9228:
[----:B------:R-:W-:Y:S05]  /*77e0*/  BSYNC.RECONVERGENT B3 ;  /* 0x0000000000037941 */ /* 0x000fea0003800200 */
.L_x_9227:
        /* <DEDUP_REMOVED lines=43> */
.L_x_9225:
[----:B------:R-:W-:Y:S05]  /*7aa0*/  BSYNC.RECONVERGENT B2 ;  /* 0x0000000000027941 */ /* 0x000fea0003800200 */
.L_x_9224:
[----:B------:R-:W-:Y:S01]  /*7ab0*/  I2FP.F32.U32 R72, R73 ;  /* 0x0000004900487245 */ /* 0x000fe20000201000 */
[----:B------:R-:W-:Y:S01]  /*7ac0*/  IMAD.U32 R93, R74, 0x10000, RZ ;  /* 0x000100004a5d7824 */ /* 0x000fe200078e00ff */
[----:B------:R-:W-:Y:S01]  /*7ad0*/  ISETP.NE.AND P4, PT, R92, 0x1, PT ;  /* 0x000000015c00780c */ /* 0x000fe20003f85270 */
[----:B------:R-:W-:Y:S01]  /*7ae0*/  BSSY.RECONVERGENT B2, `(.L_x_9229) ;  /* 0x000004d000027945 */ /* 0x000fe20003800200 */
[----:B------:R-:W-:Y:S01]  /*7af0*/  PRMT R74, R74, 0x7632, R74 ;  /* 0x000076324a4a7816 */ /* 0x000fe2000000004a */
[----:B------:R-:W-:Y:S01]  /*7b00*/  FFMA.FTZ R73, R72, R89, 1.1641532182693481445e-10 ;  /* 0x2f00000048497423 */ /* 0x000fe20000010059 */
[----:B------:R-:W-:Y:S01]  /*7b10*/  FMUL.FTZ R72, R93, R0 ;  /* 0x000000005d487220 */ /* 0x000fe20000410000 */
[----:B------:R-:W-:Y:S01]  /*7b20*/  MOV R95, 0x2 ;  /* 0x00000002005f7802 */ /* 0x000fe20000000f00 */
        /* <DEDUP_REMOVED lines=15> */
.L_x_9231:
        /* <DEDUP_REMOVED lines=13> */
.L_x_9233:
[----:B------:R-:W-:Y:S05]  /*7cf0*/  BSYNC.RECONVERGENT B3 ;  /* 0x0000000000037941 */ /* 0x000fea0003800200 */
.L_x_9232:
        /* <DEDUP_REMOVED lines=43> */
.L_x_9230:
[----:B------:R-:W-:Y:S05]  /*7fb0*/  BSYNC.RECONVERGENT B2 ;  /* 0x0000000000027941 */ /* 0x000fea0003800200 */
.L_x_9229:
[----:B------:R-:W-:Y:S01]  /*7fc0*/  I2FP.F32.U32 R80, R80 ;  /* 0x0000005000507245 */ /* 0x000fe20000201000 */
[----:B------:R-:W-:Y:S01]  /*7fd0*/  IMAD.U32 R93, R74, 0x10000, RZ ;  /* 0x000100004a5d7824 */ /* 0x000fe200078e00ff */
[----:B------:R-:W-:Y:S01]  /*7fe0*/  ISETP.NE.AND P5, PT, R95, 0x1, PT ;  /* 0x000000015f00780c */ /* 0x000fe20003fa5270 */
[----:B------:R-:W-:Y:S01]  /*7ff0*/  BSSY.RECONVERGENT B2, `(.L_x_9234) ;  /* 0x000004c000027945 */ /* 0x000fe20003800200 */
[----:B------:R-:W-:Y:S01]  /*8000*/  MOV R96, 0x2 ;  /* 0x0000000200607802 */ /* 0x000fe20000000f00 */
        /* <DEDUP_REMOVED lines=17> */
.L_x_9236:
        /* <DEDUP_REMOVED lines=13> */
.L_x_9238:
[----:B------:R-:W-:Y:S05]  /*81f0*/  BSYNC.RECONVERGENT B3 ;  /* 0x0000000000037941 */ /* 0x000fea0003800200 */
.L_x_9237:
        /* <DEDUP_REMOVED lines=43> */
.L_x_9235:
[----:B------:R-:W-:Y:S05]  /*84b0*/  BSYNC.RECONVERGENT B2 ;  /* 0x0000000000027941 */ /* 0x000fea0003800200 */
.L_x_9234:
[----:B------:R-:W-:Y:S01]  /*84c0*/  I2FP.F32.U32 R74, R80 ;  /* 0x00000050004a7245 */ /* 0x000fe20000201000 */
[C---:B------:R-:W-:Y:S01]  /*84d0*/  IMAD.U32 R95, R75.reuse, 0x10000, RZ ;  /* 0x000100004b5f7824 */ /* 0x040fe200078e00ff */
        /* <DEDUP_REMOVED lines=21> */
.L_x_9241:
        /* <DEDUP_REMOVED lines=15> */
.L_x_9243:
[----:B------:R-:W-:Y:S05]  /*8720*/  BSYNC.RECONVERGENT B3 ;  /* 0x0000000000037941 */ /* 0x000fea0003800200 */
.L_x_9242:
        /* <DEDUP_REMOVED lines=43> */
.L_x_9240:
[----:B------:R-:W-:Y:S05]  /*89e0*/  BSYNC.RECONVERGENT B2 ;  /* 0x0000000000027941 */ /* 0x000fea0003800200 */
.L_x_9239:
        /* <DEDUP_REMOVED lines=8> */
[----:B------:R-:W-:Y:S01]  /*8a70*/  FFMA.FTZ R75, R0, R51, R59 ;  /* 0x00000033004b7223 */ /* 0x000fe2000001003b */
[----:B------:R-:W-:Y:S09]  /*8a80*/  BRA `(.L_x_9244) ;  /* 0x0000002800387947 */ /* 0x000ff20003800000 */
.L_x_9203:
[----:B------:R-:W-:Y:S01]  /*8a90*/  ISETP.NE.AND P1, PT, R80, 0x1, PT ;  /* 0x000000015000780c */ /* 0x000fe20003f25270 */
[----:B------:R-:W-:Y:S01]  /*8aa0*/  BSSY.RECONVERGENT B2, `(.L_x_9245) ;  /* 0x0000048000027945 */ /* 0x000fe20003800200 */
[----:B0-----:R-:W-:Y:S02]  /*8ab0*/  HFMA2 R92, -RZ, RZ, 0, 1.1920928955078125e-07 ;  /* 0x00000002ff5c7431 */ /* 0x001fe400000001ff */
        /* <DEDUP_REMOVED lines=13> */
.L_x_9247:
        /* <DEDUP_REMOVED lines=13> */
.L_x_9249:
[----:B------:R-:W-:Y:S05]  /*8c60*/  BSYNC.RECONVERGENT B3 ;  /* 0x0000000000037941 */ /* 0x000fea0003800200 */
.L_x_9248:
        /* <DEDUP_REMOVED lines=43> */
.L_x_9246:
[----:B------:R-:W-:Y:S05]  /*8f20*/  BSYNC.RECONVERGENT B2 ;  /* 0x0000000000027941 */ /* 0x000fea0003800200 */
.L_x_9245:
[----:B------:R-:W0:Y:S01]  /*8f30*/  LDC R66, c[0x0][0x404] ;  /* 0x00010100ff427b82 */ /* 0x000e220000000800 */
[----:B------:R-:W-:Y:S01]  /*8f40*/  I2FP.F32.U32 R67, R64 ;  /* 0x0000004000437245 */ /* 0x000fe20000201000 */
[----:B------:R-:W-:Y:S01]  /*8f50*/  HFMA2 R64, -RZ, RZ, 0.1171875, 0 ;  /* 0x2f800000ff407431 */ /* 0x000fe200000001ff */
[----:B------:R-:W-:Y:S01]  /*8f60*/  ISETP.NE.AND P2, PT, R92, 0x1, PT ;  /* 0x000000015c00780c */ /* 0x000fe20003f45270 */
[C---:B-----5:R-:W-:Y:S01]  /*8f70*/  IMAD.U32 R79, R72.reuse, 0x10000, RZ ;  /* 0x00010000484f7824 */ /* 0x060fe200078e00ff */
[----:B------:R-:W-:Y:S01]  /*8f80*/  BSSY.RECONVERGENT B2, `(.L_x_9250) ;  /* 0x000004e000027945 */ /* 0x000fe20003800200 */
[----:B------:R-:W-:Y:S01]  /*8f90*/  HFMA2 R80, -RZ, RZ, 0, 1.1920928955078125e-07 ;  /* 0x00000002ff507431 */ /* 0x000fe200000001ff */
[----:B------:R-:W-:Y:S01]  /*8fa0*/  PRMT R72, R72, 0x7632, R72 ;  /* 0x0000763248487816 */ /* 0x000fe20000000048 */
[----:B------:R-:W1:Y:S01]  /*8fb0*/  LDC R65, c[0x0][0x408] ;  /* 0x00010200ff417b82 */ /* 0x000e620000000800 */
[----:B------:R-:W-:Y:S01]  /*8fc0*/  FMUL.FTZ R78, R79, R0 ;  /* 0x000000004f4e7220 */ /* 0x000fe20000410000 */
[----:B------:R-:W-:-:S05]  /*8fd0*/  FFMA.FTZ R67, R67, R64, 1.1641532182693481445e-10 ;  /* 0x2f00000043437423 */ /* 0x000fca0000010040 */
[----:B0-----:R-:W-:-:S04]  /*8fe0*/  FSETP.GTU.FTZ.AND P1, PT, R67, R66, PT ;  /* 0x000000424300720b */ /* 0x001fc80003f3c000 */
[----:B------:R-:W-:Y:S01]  /*8ff0*/  PLOP3.LUT P3, PT, P1, PT, PT, 0x8, 0x80 ;  /* 0x000000000080781c */ /* 0x000fe20000f6e170 */
[----:B-1----:R-:W-:-:S03]  /*9000*/  FMUL.FTZ R67, R78, R65 ;  /* 0x000000414e437220 */ /* 0x002fc60000410000 */
[----:B------:R-:W-:Y:S01]  /*9010*/  P2R R91, PR, RZ, 0x8 ;  /* 0x00000008ff5b7803 */ /* 0x000fe20000000000 */
[----:B------:R-:W-:Y:S01]  /*9020*/  IMAD.MOV.U32 R78, RZ, RZ, R2 ;  /* 0x000000ffff4e7224 */ /* 0x000fe200078e0002 */
        /* <DEDUP_REMOVED lines=10> */
.L_x_9252:
        /* <DEDUP_REMOVED lines=13> */
.L_x_9254:
[----:B------:R-:W-:Y:S05]  /*91a0*/  BSYNC.RECONVERGENT B3 ;  /* 0x0000000000037941 */ /* 0x000fea0003800200 */
.L_x_9253:
        /* <DEDUP_REMOVED lines=43> */
.L_x_9251:
[----:B------:R-:W-:Y:S05]  /*9460*/  BSYNC.RECONVERGENT B2 ;  /* 0x0000000000027941 */ /* 0x000fea0003800200 */
.L_x_9250:
        /* <DEDUP_REMOVED lines=22> */
.L_x_9257:
        /* <DEDUP_REMOVED lines=13> */
.L_x_9259:
[----:B------:R-:W-:Y:S05]  /*96a0*/  BSYNC.RECONVERGENT B3 ;  /* 0x0000000000037941 */ /* 0x000fea0003800200 */
.L_x_9258:
        /* <DEDUP_REMOVED lines=43> */
.L_x_9256:
[----:B------:R-:W-:Y:S05]  /*9960*/  BSYNC.RECONVERGENT B2 ;  /* 0x0000000000027941 */ /* 0x000fea0003800200 */
.L_x_9255:
[----:B------:R-:W-:Y:S01]  /*9970*/  ISETP.NE.AND P3, PT, R92, 0x1, PT ;  /* 0x000000015c00780c */ /* 0x000fe20003f65270 */
[----:B------:R-:W-:Y:S01]  /*9980*/  IMAD.U32 R89, R73, 0x10000, RZ ;  /* 0x0001000049597824 */ /* 0x000fe200078e00ff */
[----:B------:R-:W-:Y:S01]  /*9990*/  I2FP.F32.U32 R79, R78 ;  /* 0x0000004e004f7245 */ /* 0x000fe20000201000 */
[----:B------:R-:W-:Y:S01]  /*99a0*/  BSSY.RECONVERGENT B2, `(.L_x_9260) ;  /* 0x000004c000027945 */ /* 0x000fe20003800200 */
[----:B------:R-:W-:Y:S02]  /*99b0*/  HFMA2 R93, -RZ, RZ, 0, 1.1920928955078125e-07 ;  /* 0x00000002ff5d7431 */ /* 0x000fe400000001ff */
[----:B------:R-:W-:Y:S01]  /*99c0*/  FMUL.FTZ R78, R89, R0 ;  /* 0x00000000594e7220 */ /* 0x000fe20000410000 */
[----:B------:R-:W-:-:S03]  /*99d0*/  FFMA.FTZ R79, R79, R64, 1.1641532182693481445e-10 ;  /* 0x2f0000004f4f7423 */ /* 0x000fc60000010040 */
[----:B------:R-:W-:Y:S01]  /*99e0*/  FMUL.FTZ R80, R78, R65 ;  /* 0x000000414e507220 */ /* 0x000fe20000410000 */
[----:B------:R-:W-:Y:S02]  /*99f0*/  PRMT R78, R73, 0x7632, R78 ;  /* 0x00007632494e7816 */ /* 0x000fe4000000004e */
        /* <DEDUP_REMOVED lines=13> */
.L_x_9262:
        /* <DEDUP_REMOVED lines=13> */
.L_x_9264:
[----:B------:R-:W-:Y:S05]  /*9ba0*/  BSYNC.RECONVERGENT B3 ;  /* 0x0000000000037941 */ /* 0x000fea0003800200 */
.L_x_9263:
        /* <DEDUP_REMOVED lines=43> */
.L_x_9261:
[----:B------:R-:W-:Y:S05]  /*9e60*/  BSYNC.RECONVERGENT B2 ;  /* 0x0000000000027941 */ /* 0x000fea0003800200 */
.L_x_9260:
        /* <DEDUP_REMOVED lines=21> */
.L_x_9267:
        /* <DEDUP_REMOVED lines=13> */
.L_x_9269:
[----:B------:R-:W-:Y:S05]  /*a090*/  BSYNC.RECONVERGENT B3 ;  /* 0x0000000000037941 */ /* 0x000fea0003800200 */
.L_x_9268:
        /* <DEDUP_REMOVED lines=43> */
.L_x_9266:
[----:B------:R-:W-:Y:S05]  /*a350*/  BSYNC.RECONVERGENT B2 ;  /* 0x0000000000027941 */ /* 0x000fea0003800200 */
.L_x_9265:
[----:B------:R-:W-:Y:S01]  /*a360*/  I2FP.F32.U32 R79, R79 ;  /* 0x0000004f004f7245 */ /* 0x000fe20000201000 */
[----:B------:R-:W-:Y:S01]  /*a370*/  IMAD.U32 R89, R74, 0x10000, RZ ;  /* 0x000100004a597824 */ /* 0x000fe200078e00ff */
[----:B------:R-:W-:Y:S01]  /*a380*/  ISETP.NE.AND P4, PT, R92, 0x1, PT ;  /* 0x000000015c00780c */ /* 0x000fe20003f85270 */
[----:B------:R-:W-:Y:S01]  /*a390*/  BSSY.RECONVERGENT B2, `(.L_x_9270) ;  /* 0x000004c000027945 */ /* 0x000fe20003800200 */
[----:B------:R-:W-:Y:S01]  /*a3a0*/  PRMT R74, R74, 0x7632, R74 ;  /* 0x000076324a4a7816 */ /* 0x000fe2000000004a */
[----:B------:R-:W-:Y:S01]  /*a3b0*/  FFMA.FTZ R79, R79, R64, 1.1641532182693481445e-10 ;  /* 0x2f0000004f4f7423 */ /* 0x000fe20000010040 */
[----:B------:R-:W-:Y:S01]  /*a3c0*/  FMUL.FTZ R80, R89, R0 ;  /* 0x0000000059507220 */ /* 0x000fe20000410000 */
[----:B------:R-:W-:-:S03]  /*a3d0*/  MOV R95, 0x2 ;  /* 0x00000002005f7802 */ /* 0x000fc60000000f00 */
        /* <DEDUP_REMOVED lines=14> */
.L_x_9272:
        /* <DEDUP_REMOVED lines=13> */
.L_x_9274:
[----:B------:R-:W-:Y:S05]  /*a590*/  BSYNC.RECONVERGENT B3 ;  /* 0x0000000000037941 */ /* 0x000fea0003800200 */
.L_x_9273:
        /* <DEDUP_REMOVED lines=43> */
.L_x_9271:
[----:B------:R-:W-:Y:S05]  /*a850*/  BSYNC.RECONVERGENT B2 ;  /* 0x0000000000027941 */ /* 0x000fea0003800200 */
.L_x_9270:
        /* <DEDUP_REMOVED lines=21> */
.L_x_9277:
        /* <DEDUP_REMOVED lines=13> */
.L_x_9279:
[----:B------:R-:W-:Y:S05]  /*aa80*/  BSYNC.RECONVERGENT B3 ;  /* 0x0000000000037941 */ /* 0x000fea0003800200 */
.L_x_9278:
        /* <DEDUP_REMOVED lines=43> */
.L_x_9276:
[----:B------:R-:W-:Y:S05]  /*ad40*/  BSYNC.RECONVERGENT B2 ;  /* 0x0000000000027941 */ /* 0x000fea0003800200 */
.L_x_9275:
[----:B------:R-:W-:Y:S01]  /*ad50*/  I2FP.F32.U32 R89, R80 ;  /* 0x0000005000597245 */ /* 0x000fe20000201000 */
[----:B------:R-:W-:Y:S01]  /*ad60*/  IMAD.U32 R95, R75, 0x10000, RZ ;  /* 0x000100004b5f7824 */ /* 0x000fe200078e00ff */
[----:B------:R-:W-:Y:S01]  /*ad70*/  ISETP.NE.AND P6, PT, R96, 0x1, PT ;  /* 0x000000016000780c */ /* 0x000fe20003fc5270 */
[----:B------:R-:W-:Y:S01]  /*ad80*/  BSSY.RECONVERGENT B2, `(.L_x_9280) ;  /* 0x000004e000027945 */ /* 0x000fe20003800200 */
[----:B------:R-:W-:Y:S01]  /*ad90*/  MOV R80, 0x2 ;  /* 0x0000000200507802 */ /* 0x000fe20000000f00 */
[----:B------:R-:W-:Y:S01]  /*ada0*/  FFMA.FTZ R93, R89, R64, 1.1641532182693481445e-10 ;  /* 0x2f000000595d7423 */ /* 0x000fe20000010040 */
[----:B------:R-:W-:Y:S01]  /*adb0*/  FMUL.FTZ R92, R95, R0 ;  /* 0x000000005f5c7220 */ /* 0x000fe20000410000 */
[----:B------:R-:W-:Y:S01]  /*adc0*/  PRMT R89, R75, 0x7632, R89 ;  /* 0x000076324b597816 */ /* 0x000fe20000000059 */
[----:B------:R-:W-:Y:S02]  /*add0*/  IMAD.MOV.U32 R95, RZ, RZ, R2 ;  /* 0x000000ffff5f7224 */ /* 0x000fe400078e0002 */
        /* <DEDUP_REMOVED lines=13> */
.L_x_9282:
        /* <DEDUP_REMOVED lines=15> */
.L_x_9284:
[----:B------:R-:W-:Y:S05]  /*afa0*/  BSYNC.RECONVERGENT B3 ;  /* 0x0000000000037941 */ /* 0x000fea0003800200 */
.L_x_9283:
        /* <DEDUP_REMOVED lines=43> */
.L_x_9281:
[----:B------:R-:W-:Y:S05]  /*b260*/  BSYNC.RECONVERGENT B2 ;  /* 0x0000000000027941 */ /* 0x000fea0003800200 */
.L_x_9280:
[----:B------:R-:W-:Y:S01]  /*b270*/  IMAD.U32 R93, R89, 0x10000, RZ ;  /* 0x00010000595d7824 */ /* 0x000fe200078e00ff */
        /* <DEDUP_REMOVED lines=15> */
.L_x_9244:
        /* <DEDUP_REMOVED lines=22> */
.L_x_9202:
[----:B------:R-:W-:Y:S05]  /*b4d0*/  BSYNC.RECONVERGENT B1 ;  /* 0x0000000000017941 */ /* 0x000fea0003800200 */
.L_x_9201:
        /* <DEDUP_REMOVED lines=12> */
[----:B0-2---:R-:W-:-:S05]  /*b5a0*/  FSEL R79, R0, RZ, P4 ;  /* 0x000000ff004f7208 */ /* 0x005fca0002000000 */
        /* <DEDUP_REMOVED lines=63> */
.L_x_9302:
[----:B------:R-:W-:Y:S01]  /*b9a0*/  FMUL.FTZ R0, R76, R76 ;  /* 0x0000004c4c007220 */ /* 0x000fe20000410000 */
[----:B------:R-:W-:Y:S01]  /*b9b0*/  ISETP.NE.AND P1, PT, RZ, UR12, PT ;  /* 0x0000000cff007c0c */ /* 0x000fe2000bf25270 */
[----:B-1----:R-:W-:Y:S01]  /*b9c0*/  FADD.FTZ R94, R92, R93 ;  /* 0x0000005d5c5e7221 */ /* 0x002fe20000010000 */
[----:B------:R-:W1:Y:S01]  /*b9d0*/  @!P2 LDC.64 R78, c[0x0][0x3c0] ;  /* 0x0000f000ff4eab82 */ /* 0x000e620000000a00 */
[----:B------:R-:W-:Y:S01]  /*b9e0*/  BSSY.RECONVERGENT B1, `(.L_x_9286) ;  /* 0x000002c000017945 */ /* 0x000fe20003800200 */
[----:B------:R-:W-:Y:S01]  /*b9f0*/  FSEL R0, R0, RZ, P1 ;  /* 0x000000ff00007208 */ /* 0x000fe20000800000 */
[----:B------:R-:W-:Y:S01]  /*ba00*/  FFMA.FTZ R77, R94, R77, UR13 ;  /* 0x0000000d5e4d7e23 */ /* 0x000fe2000801004d */
[----:B------:R-:W-:-:S03]  /*ba10*/  FSEL R91, R76, RZ, !P1 ;  /* 0x000000ff4c5b7208 */ /* 0x000fc60004800000 */
[----:B------:R-:W-:Y:S01]  /*ba20*/  FADD.FTZ R0, R77, R0 ;  /* 0x000000004d007221 */ /* 0x000fe20000010000 */
[----:B0-----:R-:W0:Y:S05]  /*ba30*/  @!P2 LDC.64 R92, c[0x0][0x3c8] ;  /* 0x0000f200ff5cab82 */ /* 0x001e2a0000000a00 */
[----:B------:R-:W2:Y:S01]  /*ba40*/  MUFU.RSQ R0, R0 ;  /* 0x0000000000007308 */ /* 0x000ea20000001400 */
[----:B-1----:R-:W-:-:S05]  /*ba50*/  @!P2 IMAD.WIDE R78, R84, 0x4, R78 ;  /* 0x00000004544ea825 */ /* 0x002fca00078e024e */
[----:B------:R1:W-:Y:S01]  /*ba60*/  @!P2 STG.E desc[UR8][R78.64], R76 ;  /* 0x0000004c4e00a986 */ /* 0x0003e2000c101908 */
[----:B0-----:R-:W-:-:S05]  /*ba70*/  @!P2 IMAD.WIDE R92, R84, 0x4, R92 ;  /* 0x00000004545ca825 */ /* 0x001fca00078e025c */
[----:B--2---:R1:W-:Y:S01]  /*ba80*/  @!P2 STG.E desc[UR8][R92.64], R0 ;  /* 0x000000005c00a986 */ /* 0x0043e2000c101908 */
        /* <DEDUP_REMOVED lines=33> */
.L_x_9287:
[----:B------:R-:W-:Y:S05]  /*bca0*/  BSYNC.RECONVERGENT B1 ;  /* 0x0000000000017941 */ /* 0x000fea0003800200 */
.L_x_9286:
        /* <DEDUP_REMOVED lines=33> */
.L_x_9289:
[----:B------:R-:W-:Y:S05]  /*bec0*/  BSYNC.RECONVERGENT B1 ;  /* 0x0000000000017941 */ /* 0x000fea0003800200 */
.L_x_9288:
[----:B012---:R-:W0:Y:S02]  /*bed0*/  LDC.64 R76, c[0x0][0x380] ;  /* 0x0000e000ff4c7b82 */ /* 0x007e240000000a00 */
[----:B0-----:R-:W-:-:S04]  /*bee0*/  LEA R84, R76, R84, 0x2 ;  /* 0x000000544c547211 */ /* 0x001fc800078e10ff */
[----:B------:R-:W-:-:S13]  /*bef0*/  ISETP.GE.AND P0, PT, R84, R77, PT ;  /* 0x0000004d5400720c */ /* 0x000fda0003f06270 */
[----:B------:R-:W-:Y:S05]  /*bf00*/  @!P0 BRA `(.L_x_9290) ;  /* 0xffffff4c00308947 */ /* 0x000fea000383ffff */
[----:B------:R-:W-:Y:S05]  /*bf10*/  BSYNC B0 ;  /* 0x0000000000007941 */ /* 0x000fea0003800000 */
.L_x_9117:
[----:B------:R-:W-:Y:S05]  /*bf20*/  EXIT ;  /* 0x000000000000794d */ /* 0x000fea0003800000 */
.L_x_9285:
        /* <DEDUP_REMOVED lines=8> */
.L_x_9292:
[----:B------:R-:W-:Y:S05]  /*bfb0*/  BSYNC B1 ;  /* 0x0000000000017941 */ /* 0x000fea0003800000 */
.L_x_9291:
        /* <DEDUP_REMOVED lines=9> */
.L_x_9293:
[----:B------:R-:W-:Y:S01]  /*c050*/  HFMA2 R96, -RZ, RZ, 0, 2.384185791015625e-07 ;  /* 0x00000004ff607431 */ /* 0x000fe200000001ff */
[----:B------:R-:W-:-:S05]  /*c060*/  MOV R77, R95 ;  /* 0x0000005f004d7202 */ /* 0x000fca0000000f00 */
[----:B------:R-:W-:-:S04]  /*c070*/  FADD.FTZ R91, R78, R77 ;  /* 0x0000004d4e5b7221 */ /* 0x000fc80000010000 */
[----:B------:R-:W-:-:S07]  /*c080*/  IMAD.MOV.U32 R97, RZ, RZ, R91 ;  /* 0x000000ffff617224 */ /* 0x000fce00078e005b */
[----:B------:R-:W-:Y:S05]  /*c090*/  WARPSYNC.COLLECTIVE R94, `(.L_x_9294) ;  /* 0x000000005e087348 */ /* 0x000fea0003c00000 */
[----:B------:R0:W1:Y:S02]  /*c0a0*/  SHFL.BFLY P3, R95, R97, R96, R99 ;  /* 0x0c000060615f7389 */ /* 0x0000640000060063 */
[----:B01----:R-:W-:Y:S05]  /*c0b0*/  ENDCOLLECTIVE ;  /* 0x000000000000791b */ /* 0x003fea0003800000 */
.L_x_9294:
[----:B------:R-:W-:Y:S02]  /*c0c0*/  IMAD.MOV.U32 R96, RZ, RZ, 0x8 ;  /* 0x00000008ff607424 */ /* 0x000fe400078e00ff */
[----:B------:R-:W-:-:S04]  /*c0d0*/  IMAD.MOV.U32 R0, RZ, RZ, R95 ;  /* 0x000000ffff007224 */ /* 0x000fc800078e005f */
[----:B------:R-:W-:-:S05]  /*c0e0*/  FADD.FTZ R92, R91, R0 ;  /* 0x000000005b5c7221 */ /* 0x000fca0000010000 */
[----:B------:R-:W-:-:S07]  /*c0f0*/  MOV R97, R92 ;  /* 0x0000005c00617202 */ /* 0x000fce0000000f00 */
[----:B------:R-:W-:Y:S05]  /*c100*/  WARPSYNC.COLLECTIVE R94, `(.L_x_9295) ;  /* 0x000000005e087348 */ /* 0x000fea0003c00000 */
[----:B------:R0:W1:Y:S02]  /*c110*/  SHFL.BFLY P3, R95, R97, R96, R99 ;  /* 0x0c000060615f7389 */ /* 0x0000640000060063 */
[----:B01----:R-:W-:Y:S05]  /*c120*/  ENDCOLLECTIVE ;  /* 0x000000000000791b */ /* 0x003fea0003800000 */
.L_x_9295:
        /* <DEDUP_REMOVED lines=8> */
.L_x_9296:
        /* <DEDUP_REMOVED lines=41> */
.L_x_9297:
[----:B------:R-:W-:Y:S01]  /*c440*/  HFMA2 R96, -RZ, RZ, 0, 1.1920928955078125e-07 ;  /* 0x00000002ff607431 */ /* 0x000fe200000001ff */
[----:B------:R-:W-:-:S05]  /*c450*/  MOV R79, R95 ;  /* 0x0000005f004f7202 */ /* 0x000fca0000000f00 */
[----:B------:R-:W-:-:S04]  /*c460*/  FADD.FTZ R79, R0, R79 ;  /* 0x0000004f004f7221 */ /* 0x000fc80000010000 */
[----:B------:R-:W-:-:S07]  /*c470*/  IMAD.MOV.U32 R97, RZ, RZ, R79 ;  /* 0x000000ffff617224 */ /* 0x000fce00078e004f */
[----:B------:R-:W-:Y:S05]  /*c480*/  WARPSYNC.COLLECTIVE R94, `(.L_x_9298) ;  /* 0x000000005e087348 */ /* 0x000fea0003c00000 */
[----:B------:R0:W1:Y:S02]  /*c490*/  SHFL.BFLY P3, R95, R97, R96, R99 ;  /* 0x0c000060615f7389 */ /* 0x0000640000060063 */
[----:B01----:R-:W-:Y:S05]  /*c4a0*/  ENDCOLLECTIVE ;  /* 0x000000000000791b */ /* 0x003fea0003800000 */
.L_x_9298:
[----:B------:R-:W-:Y:S02]  /*c4b0*/  IMAD.MOV.U32 R96, RZ, RZ, 0x4 ;  /* 0x00000004ff607424 */ /* 0x000fe400078e00ff */
[----:B------:R-:W-:-:S04]  /*c4c0*/  IMAD.MOV.U32 R78, RZ, RZ, R95 ;  /* 0x000000ffff4e7224 */ /* 0x000fc800078e005f */
[----:B------:R-:W-:-:S05]  /*c4d0*/  FADD.FTZ R78, R79, R78 ;  /* 0x0000004e4f4e7221 */ /* 0x000fca0000010000 */
[----:B------:R-:W-:-:S07]  /*c4e0*/  MOV R97, R78 ;  /* 0x0000004e00617202 */ /* 0x000fce0000000f00 */
[----:B------:R-:W-:Y:S05]  /*c4f0*/  WARPSYNC.COLLECTIVE R94, `(.L_x_9299) ;  /* 0x000000005e087348 */ /* 0x000fea0003c00000 */
[----:B------:R0:W1:Y:S02]  /*c500*/  SHFL.BFLY P3, R95, R97, R96, R99 ;  /* 0x0c000060615f7389 */ /* 0x0000640000060063 */
[----:B01----:R-:W-:Y:S05]  /*c510*/  ENDCOLLECTIVE ;  /* 0x000000000000791b */ /* 0x003fea0003800000 */
.L_x_9299:
[----:B------:R-:W-:Y:S01]  /*c520*/  HFMA2 R96, -RZ, RZ, 0, 4.76837158203125e-07 ;  /* 0x00000008ff607431 */ /* 0x000fe200000001ff */
[----:B------:R-:W-:-:S05]  /*c530*/  MOV R91, R95 ;  /* 0x0000005f005b7202 */ /* 0x000fca0000000f00 */
[----:B------:R-:W-:-:S04]  /*c540*/  FADD.FTZ R91, R78, R91 ;  /* 0x0000005b4e5b7221 */ /* 0x000fc80000010000 */
[----:B------:R-:W-:-:S07]  /*c550*/  IMAD.MOV.U32 R97, RZ, RZ, R91 ;  /* 0x000000ffff617224 */ /* 0x000fce00078e005b */
[----:B------:R-:W-:Y:S05]  /*c560*/  WARPSYNC.COLLECTIVE R94, `(.L_x_9300) ;  /* 0x000000005e087348 */ /* 0x000fea0003c00000 */
[----:B------:R0:W1:Y:S02]  /*c570*/  SHFL.BFLY P3, R95, R97, R96, R99 ;  /* 0x0c000060615f7389 */ /* 0x0000640000060063 */
[----:B01----:R-:W-:Y:S05]  /*c580*/  ENDCOLLECTIVE ;  /* 0x000000000000791b */ /* 0x003fea0003800000 */
.L_x_9300:
[----:B------:R-:W-:Y:S02]  /*c590*/  IMAD.MOV.U32 R96, RZ, RZ, 0x10 ;  /* 0x00000010ff607424 */ /* 0x000fe400078e00ff */
[----:B------:R-:W-:-:S04]  /*c5a0*/  IMAD.MOV.U32 R92, RZ, RZ, R95 ;  /* 0x000000ffff5c7224 */ /* 0x000fc800078e005f */
[----:B------:R-:W-:-:S05]  /*c5b0*/  FADD.FTZ R92, R91, R92 ;  /* 0x0000005c5b5c7221 */ /* 0x000fca0000010000 */
[----:B------:R-:W-:-:S07]  /*c5c0*/  MOV R97, R92 ;  /* 0x0000005c00617202 */ /* 0x000fce0000000f00 */
[----:B------:R-:W-:Y:S05]  /*c5d0*/  WARPSYNC.COLLECTIVE R94, `(.L_x_9301) ;  /* 0x000000005e087348 */ /* 0x000fea0003c00000 */
[----:B------:R0:W1:Y:S02]  /*c5e0*/  SHFL.BFLY P3, R95, R97, R96, R99 ;  /* 0x0c000060615f7389 */ /* 0x0000640000060063 */
[----:B01----:R-:W-:Y:S05]  /*c5f0*/  ENDCOLLECTIVE ;  /* 0x000000000000791b */ /* 0x003fea0003800000 */
.L_x_9301:
[----:B------:R-:W-:Y:S01]  /*c600*/  MOV R93, R95 ;  /* 0x0000005f005d7202 */ /* 0x000fe20000000f00 */
[----:B------:R-:W-:Y:S06]  /*c610*/  BRA `(.L_x_9302) ;  /* 0xfffffff000e07947 */ /* 0x000fec000383ffff */
.L_x_9303:
        /* <DEDUP_REMOVED lines=14> */
.L_x_20297:


//--------------------- .text._ZN10layer_norm13ln_fwd_kernelINS_13Kernel_traitsIf13__nv_bfloat16fS2_fjLj512ELj1ELj4ELj1ELj16ENS_18Kernel_traits_baseILj512EfS2_fS2_fjLj128EEEEELb1ELb1ELb0ELb1EEEvNS_9FwdParamsE --------------------------
	.section	.text._ZN10layer_norm13ln_fwd_kernelINS_13Kernel_traitsIf13__nv_bfloat16fS2_fjLj512ELj1ELj4ELj1ELj16ENS_18Kernel_traits_baseILj512EfS2_fS2_fjLj128EEEEELb1ELb1ELb0ELb1EEEvNS_9FwdParamsE,"ax",@progbits
	.align	128
        .global         _ZN10layer_norm13ln_fwd_kernelINS_13Kernel_traitsIf13__nv_bfloat16fS2_fjLj512ELj1ELj4ELj1ELj16ENS_18Kernel_traits_baseILj512EfS2_fS2_fjLj128EEEEELb1ELb1ELb0ELb1EEEvNS_9FwdParamsE
        .type           _ZN10layer_norm13ln_fwd_kernelINS_13Kernel_traitsIf13__nv_bfloat16fS2_fjLj512ELj1ELj4ELj1ELj16ENS_18Kernel_traits_baseILj512EfS2_fS2_fjLj128EEEEELb1ELb1ELb0ELb1EEEvNS_9FwdParamsE,@function
        .size           _ZN10layer_norm13ln_fwd_kernelINS_13Kernel_traitsIf13__nv_bfloat16fS2_fjLj512ELj1ELj4ELj1ELj16ENS_18Kernel_traits_baseILj512EfS2_fS2_fjLj128EEEEELb1ELb1ELb0ELb1EEEvNS_9FwdParamsE,(.L_x_20298 - _ZN10layer_norm13ln_fwd_kernelINS_13Kernel_traitsIf13__nv_bfloat16fS2_fjLj512ELj1ELj4ELj1ELj16ENS_18Kernel_traits_baseILj512EfS2_fS2_fjLj128EEEEELb1ELb1ELb0ELb1EEEvNS_9FwdParamsE)
        .other          _ZN10layer_norm13ln_fwd_kernelINS_13Kernel_traitsIf13__nv_bfloat16fS2_fjLj512ELj1ELj4ELj1ELj16ENS_18Kernel_traits_baseILj512EfS2_fS2_fjLj128EEEEELb1ELb1ELb0ELb1EEEvNS_9FwdParamsE,@"STO_CUDA_ENTRY STV_DEFAULT"
_ZN10layer_norm13ln_fwd_kernelINS_13Kernel_traitsIf13__nv_bfloat16fS2_fjLj512ELj1ELj4ELj1ELj16ENS_18Kernel_traits_baseILj512EfS2_fS2_fjLj128EEEEELb1ELb1ELb0ELb1EEEvNS_9FwdParamsE:
.text._ZN10layer_norm13ln_fwd_kernelINS_13Kernel_traitsIf13__nv_bfloat16fS2_fjLj512ELj1ELj4ELj1ELj16ENS_18Kernel_traits_baseILj512EfS2_fS2_fjLj128EEEEELb1ELb1ELb0ELb1EEEvNS_9FwdParamsE:
[----:B------:R-:W-:Y:S01]  /*0000*/  LDC R1, c[0x0][0x37c] ;  /* 0x0000df00ff017b82 */ /* 0x000fe20000000800 */
[----:B------:R-:W0:Y:S07]  /*0010*/  LDCU.U8 UR4, c[0x0][0x464] ;  /* 0x00008c80ff0477ac */ /* 0x000e2e0008000000 */
[----:B------:R-:W1:Y:S01]  /*0020*/  LDC R102, c[0x0][0x458] ;  /* 0x00011600ff667b82 */ /* 0x000e620000000800 */
[----:B------:R-:W2:Y:S01]  /*0030*/  S2R R60, SR_TID.X ;  /* 0x00000000003c7919 */ /* 0x000ea20000002100 */
[----:B------:R-:W1:Y:S01]  /*0040*/  LDCU.64 UR8, c[0x0][0x358] ;  /* 0x00006b00ff0877ac */ /* 0x000e620008000a00 */
[----:B------:R-:W3:Y:S05]  /*0050*/  LDCU.64 UR6, c[0x0][0x450] ;  /* 0x00008a00ff0677ac */ /* 0x000eea0008000a00 */
[----:B------:R-:W1:Y:S01]  /*0060*/  LDC R103, c[0x0][0x45c] ;  /* 0x00011700ff677b82 */ /* 0x000e620000000800 */
[----:B------:R-:W4:Y:S07]  /*0070*/  LDCU UR10, c[0x0][0x384] ;  /* 0x00007080ff0a77ac */ /* 0x000f2e0008000800 */
[----:B------:R-:W4:Y:S01]  /*0080*/  LDC.64 R2, c[0x0][0x3d0] ;  /* 0x0000f400ff027b82 */ /* 0x000f220000000a00 */
[----:B0-----:R-:W-:Y:S01]  /*0090*/  ISETP.NE.AND P1, PT, RZ, UR4, PT ;  /* 0x00000004ff007c0c */ /* 0x001fe2000bf25270 */
[----:B------:R-:W0:Y:S06]  /*00a0*/  LDCU.64 UR4, c[0x0][0x438] ;  /* 0x00008700ff0477ac */ /* 0x000e2c0008000a00 */
[----:B------:R-:W0:Y:S01]  /*00b0*/  LDC.64 R18, c[0x0][0x3e8] ;  /* 0x0000fa00ff127b82 */ /* 0x000e220000000a00 */
[----:B---3--:R-:W-:-:S02]  /*00c0*/  IMAD.U32 R4, RZ, RZ, UR6 ;  /* 0x00000006ff047e24 */ /* 0x008fc4000f8e00ff */
[----:B------:R-:W-:-:S03]  /*00d0*/  IMAD.U32 R5, RZ, RZ, UR7 ;  /* 0x00000007ff057e24 */ /* 0x000fc6000f8e00ff */
[----:B-1----:R-:W3:Y:S01]  /*00e0*/  @P1 LDG.E.64 R6, desc[UR8][R102.64] ;  /* 0x0000000866061981 */ /* 0x002ee2000c1e1b00 */
[----:B--2---:R-:W-:-:S03]  /*00f0*/  LOP3.LUT R0, R60, 0x1f, RZ, 0xc0, !PT ;  /* 0x0000001f3c007812 */ /* 0x004fc600078ec0ff */
[----:B------:R-:W2:Y:S02]  /*0100*/  @P1 LDG.E.64 R4, desc[UR8][R4.64] ;  /* 0x0000000804041981 */ /* 0x000ea4000c1e1b00 */
[----:B----4-:R-:W-:-:S05]  /*0110*/  IMAD.WIDE.U32 R2, R0, 0x20, R2 ;  /* 0x0000002000027825 */ /* 0x010fca00078e0002 */
[----:B------:R-:W4:Y:S01]  /*0120*/  LDG.E.128 R8, desc[UR8][R2.64] ;  /* 0x0000000802087981 */ /* 0x000f22000c1e1d00 */
[----:B0-----:R-:W-:-:S03]  /*0130*/  IMAD.WIDE.U32 R18, R0, 0x20, R18 ;  /* 0x0000002000127825 */ /* 0x001fc600078e0012 */
[----:B------:R-:W4:Y:S04]  /*0140*/  LDG.E.128 R12, desc[UR8][R2.64+0x10] ;  /* 0x00001008020c7981 */ /* 0x000f28000c1e1d00 */
[----:B------:R-:W4:Y:S04]  /*0150*/  LDG.E.128 R20, desc[UR8][R18.64] ;  /* 0x0000000812147981 */ /* 0x000f28000c1e1d00 */
[----:B------:R-:W5:Y:S04]  /*0160*/  LDG.E.128 R40, desc[UR8][R18.64+0x10] ;  /* 0x0000100812287981 */ /* 0x000f68000c1e1d00 */
[----:B------:R-:W5:Y:S04]  /*0170*/  LDG.E.128 R32, desc[UR8][R18.64+0x400] ;  /* 0x0004000812207981 */ /* 0x000f68000c1e1d00 */
[----:B------:R-:W5:Y:S01]  /*0180*/  LDG.E.128 R36, desc[UR8][R18.64+0x410] ;  /* 0x0004100812247981 */ /* 0x000f62000c1e1d00 */
[----:B------:R-:W-:-:S03]  /*0190*/  ISETP.NE.U32.AND P0, PT, RZ, UR4, PT ;  /* 0x00000004ff007c0c */ /* 0x000fc6000bf05070 */
[----:B------:R-:W5:Y:S01]  /*01a0*/  LDG.E.128 R24, desc[UR8][R2.64+0x400] ;  /* 0x0004000802187981 */ /* 0x000f62000c1e1d00 */
[----:B------:R-:W-:Y:S01]  /*01b0*/  ISETP.NE.AND.EX P0, PT, RZ, UR5, PT, P0 ;  /* 0x00000005ff007c0c */ /* 0x000fe2000bf05300 */
[----:B------:R-:W0:Y:S02]  /*01c0*/  S2UR UR5, SR_CTAID.X ;  /* 0x00000000000579c3 */ /* 0x000e240000002500 */
[----:B------:R1:W5:Y:S06]  /*01d0*/  LDG.E.128 R28, desc[UR8][R2.64+0x410] ;  /* 0x00041008021c7981 */ /* 0x00036c000c1e1d00 */
[----:B-1----:R-:W3:Y:S08]  /*01e0*/  @P1 LDC R3, c[0x0][0x460] ;  /* 0x00011800ff031b82 */ /* 0x002ef00000000800 */
[----:B------:R-:W1:Y:S01]  /*01f0*/  @P0 LDC.64 R16, c[0x0][0x438] ;  /* 0x00010e00ff100b82 */ /* 0x000e620000000a00 */
[----:B0-----:R-:W-:-:S07]  /*0200*/  USHF.L.U32 UR4, UR5, 0x2, URZ ;  /* 0x0000000205047899 */ /* 0x001fce00080006ff */
[----:B------:R-:W0:Y:S01]  /*0210*/  LDC R61, c[0x0][0x360] ;  /* 0x0000d800ff3d7b82 */ /* 0x000e220000000800 */
[----:B-1----:R-:W-:-:S05]  /*0220*/  @P0 IMAD.WIDE.U32 R16, R0, 0x20, R16 ;  /* 0x0000002000100825 */ /* 0x002fca00078e0010 */
[----:B------:R-:W5:Y:S04]  /*0230*/  @P0 LDG.E.128 R56, desc[UR8][R16.64] ;  /* 0x0000000810380981 */ /* 0x000f68000c1e1d00 */
[----:B------:R-:W5:Y:S04]  /*0240*/  @P0 LDG.E.128 R52, desc[UR8][R16.64+0x10] ;  /* 0x0000100810340981 */ /* 0x000f68000c1e1d00 */
[----:B------:R-:W5:Y:S04]  /*0250*/  @P0 LDG.E.128 R48, desc[UR8][R16.64+0x400] ;  /* 0x0004000810300981 */ /* 0x000f68000c1e1d00 */
[----:B------:R0:W5:Y:S02]  /*0260*/  @P0 LDG.E.128 R44, desc[UR8][R16.64+0x410] ;  /* 0x00041008102c0981 */ /* 0x000164000c1e1d00 */
[----:B0-----:R-:W-:Y:S01]  /*0270*/  IMAD R16, R61, UR5, R60 ;  /* 0x000000053d107c24 */ /* 0x001fe2000f8e023c */
[----:B---3--:R-:W-:-:S02]  /*0280*/  @P1 IADD3 R102, P2, PT, R6, R3, RZ ;  /* 0x0000000306661210 */ /* 0x008fc40007f5e0ff */
[----:B------:R-:W-:-:S04]  /*0290*/  SHF.R.U32.HI R6, RZ, 0x5, R60 ;  /* 0x00000005ff067819 */ /* 0x000fc8000001163c */
[----:B------:R-:W-:Y:S01]  /*02a0*/  LOP3.LUT R6, R6, UR4, RZ, 0xfc, !PT ;  /* 0x0000000406067c12 */ /* 0x000fe2000f8efcff */
[----:B------:R-:W-:Y:S01]  /*02b0*/  @P1 IMAD.X R103, RZ, RZ, R7, P2 ;  /* 0x000000ffff671224 */ /* 0x000fe200010e0607 */
[----:B--2---:R-:W-:Y:S02]  /*02c0*/  @P1 R2UR UR6, R4 ;  /* 0x00000000040612ca */ /* 0x004fe400000e0000 */
[----:B------:R-:W-:Y:S02]  /*02d0*/  @P1 R2UR UR7, R5 ;  /* 0x00000000050712ca */ /* 0x000fe400000e0000 */
[----:B------:R-:W-:Y:S01]  /*02e0*/  ISETP.GE.AND P1, PT, R6, UR10, PT ;  /* 0x0000000a06007c0c */ /* 0x000fe2000bf26270 */
[----:B----4-:R-:W-:Y:S01]  /*02f0*/  @P0 IMAD.MOV.U32 R5, RZ, RZ, R10 ;  /* 0x000000ffff050224 */ /* 0x010fe200078e000a */
[----:B------:R-:W-:Y:S01]  /*0300*/  @P0 MOV R3, R8 ;  /* 0x0000000800030202 */ /* 0x000fe20000000f00 */
[----:B------:R-:W-:Y:S01]  /*0310*/  @!P0 IMAD.MOV.U32 R3, RZ, RZ, R8 ;  /* 0x000000ffff038224 */ /* 0x000fe200078e0008 */
[-C--:B------:R-:W-:Y:S01]  /*0320*/  @P0 MOV R2, R9.reuse ;  /* 0x0000000900020202 */ /* 0x080fe20000000f00 */
[--C-:B------:R-:W-:Y:S01]  /*0330*/  @P0 IMAD.MOV.U32 R4, RZ, RZ, R11.reuse ;  /* 0x000000ffff040224 */ /* 0x100fe200078e000b */
[----:B------:R-:W-:Y:S01]  /*0340*/  @!P0 MOV R2, R9 ;  /* 0x0000000900028202 */ /* 0x000fe20000000f00 */
[----:B------:R-:W-:Y:S01]  /*0350*/  @!P0 IMAD.MOV.U32 R5, RZ, RZ, R10 ;  /* 0x000000ffff058224 */ /* 0x000fe200078e000a */
[----:B------:R-:W-:Y:S01]  /*0360*/  @P0 MOV R7, R12 ;  /* 0x0000000c00070202 */ /* 0x000fe20000000f00 */
[----:B------:R-:W-:Y:S01]  /*0370*/  @!P0 IMAD.MOV.U32 R4, RZ, RZ, R11 ;  /* 0x000000ffff048224 */ /* 0x000fe200078e000b */
[----:B------:R-:W-:Y:S01]  /*0380*/  @P0 MOV R10, R15 ;  /* 0x0000000f000a0202 */ /* 0x000fe20000000f00 */
[----:B------:R-:W-:-:S02]  /*0390*/  @P0 IMAD.MOV.U32 R8, RZ, RZ, R13 ;  /* 0x000000ffff080224 */ /* 0x000fc400078e000d */
[----:B------:R-:W-:Y:S01]  /*03a0*/  @P0 IMAD.MOV.U32 R9, RZ, RZ, R14 ;  /* 0x000000ffff090224 */ /* 0x000fe200078e000e */
[----:B------:R-:W-:Y:S01]  /*03b0*/  @!P0 MOV R9, R14 ;  /* 0x0000000e00098202 */ /* 0x000fe20000000f00 */
[----:B------:R-:W-:Y:S02]  /*03c0*/  @!P0 IMAD.MOV.U32 R7, RZ, RZ, R12 ;  /* 0x000000ffff078224 */ /* 0x000fe400078e000c */
[----:B------:R-:W-:Y:S02]  /*03d0*/  @!P0 IMAD.MOV.U32 R8, RZ, RZ, R13 ;  /* 0x000000ffff088224 */ /* 0x000fe400078e000d */
[----:B------:R-:W-:Y:S02]  /*03e0*/  @!P0 IMAD.MOV.U32 R10, RZ, RZ, R15 ;  /* 0x000000ffff0a8224 */ /* 0x000fe400078e000f */
[----:B------:R-:W-:Y:S01]  /*03f0*/  @P0 IMAD.MOV.U32 R11, RZ, RZ, R20 ;  /* 0x000000ffff0b0224 */ /* 0x000fe200078e0014 */
[----:B------:R-:W-:Y:S06]  /*0400*/  @P1 EXIT ;  /* 0x000000000000194d */ /* 0x000fec0003800000 */
[--C-:B------:R-:W-:Y:S01]  /*0410*/  SHF.R.U64 R12, R102, 0x2, R103.reuse ;  /* 0x00000002660c7819 */ /* 0x100fe20000001267 */
        /* <DEDUP_REMOVED lines=8> */
[----:B------:R-:W-:Y:S01]  /*04a0*/  IMAD.HI.U32 R17, R13, -0x326172a9, RZ ;  /* 0xcd9e8d570d117827 */ /* 0x000fe200078e00ff */
[----:B------:R-:W-:Y:S01]  /*04b0*/  LOP3.LUT R61, R19, UR7, RZ, 0x3c, !PT ;  /* 0x00000007133d7c12 */ /* 0x000fe2000f8e3cff */
[----:B------:R-:W-:Y:S01]  /*04c0*/  UIADD3 UR17, UPT, UPT, UR7, 0x76cf5d0a, URZ ;  /* 0x76cf5d0a07117890 */ /* 0x000fe2000fffe0ff */
[----:B------:R-:W-:Y:S01]  /*04d0*/  @!P0 MOV R15, R22 ;  /* 0x00000016000f8202 */ /* 0x000fe20000000f00 */
[----:B------:R-:W-:Y:S01]  /*04e0*/  IMAD R20, R13, -0x326172a9, RZ ;  /* 0xcd9e8d570d147824 */ /* 0x000fe200078e02ff */
[----:B------:R-:W-:Y:S01]  /*04f0*/  LOP3.LUT R60, R16, UR6, R17, 0x96, !PT ;  /* 0x00000006103c7c12 */ /* 0x000fe2000f8e9611 */
[----:B------:R-:W-:Y:S01]  /*0500*/  IMAD R62, R12, -0x2daee0ad, RZ ;  /* 0xd2511f530c3e7824 */ /* 0x000fe200078e02ff */
[----:B------:R-:W-:Y:S01]  /*0510*/  UIADD3 UR18, UPT, UPT, UR6, -0x255992d5, URZ ;  /* 0xdaa66d2b06127890 */ /* 0x000fe2000fffe0ff */
[C---:B------:R-:W-:Y:S01]  /*0520*/  IMAD.HI.U32 R17, R61.reuse, -0x326172a9, RZ ;  /* 0xcd9e8d573d117827 */ /* 0x040fe200078e00ff */
[----:B------:R-:W-:Y:S01]  /*0530*/  UIADD3 UR19, UPT, UPT, UR7, 0x32370b8f, URZ ;  /* 0x32370b8f07137890 */ /* 0x000fe2000fffe0ff */
[-C--:B-----5:R-:W-:Y:S01]  /*0540*/  @P0 MOV R66, R27.reuse ;  /* 0x0000001b00420202 */ /* 0x0a0fe20000000f00 */
[----:B------:R-:W-:Y:S01]  /*0550*/  UIADD3 UR20, UPT, UPT, UR6, 0x78dde6e4, URZ ;  /* 0x78dde6e406147890 */ /* 0x000fe2000fffe0ff */
[----:B------:R-:W-:Y:S01]  /*0560*/  IMAD.HI.U32 R19, R60, -0x2daee0ad, RZ ;  /* 0xd2511f533c137827 */ /* 0x000fe200078e00ff */
[----:B------:R-:W-:Y:S01]  /*0570*/  UIADD3 UR21, UPT, UPT, UR7, -0x126145ec, URZ ;  /* 0xed9eba1407157890 */ /* 0x000fe2000fffe0ff */
[----:B------:R-:W-:Y:S01]  /*0580*/  @!P0 MOV R66, R27 ;  /* 0x0000001b00428202 */ /* 0x000fe20000000f00 */
[----:B------:R-:W-:Y:S01]  /*0590*/  UIADD3 UR22, UPT, UPT, UR6, 0x1715609d, URZ ;  /* 0x1715609d06167890 */ /* 0x000fe2000fffe0ff */
[----:B------:R-:W-:Y:S01]  /*05a0*/  @P0 IMAD.MOV.U32 R18, RZ, RZ, R23 ;  /* 0x000000ffff120224 */ /* 0x000fe200078e0017 */
[----:B------:R-:W-:Y:S01]  /*05b0*/  LOP3.LUT R62, R62, UR15, R19, 0x96, !PT ;  /* 0x0000000f3e3e7c12 */ /* 0x000fe2000f8e9613 */
[----:B------:R-:W-:Y:S01]  /*05c0*/  @!P0 IMAD.MOV.U32 R18, RZ, RZ, R23 ;  /* 0x000000ffff128224 */ /* 0x000fe200078e0017 */
[----:B------:R-:W-:Y:S01]  /*05d0*/  LOP3.LUT R23, R20, UR14, R17, 0x96, !PT ;  /* 0x0000000e14177c12 */ /* 0x000fe2000f8e9611 */
[--C-:B------:R-:W-:Y:S01]  /*05e0*/  @P0 IMAD.MOV.U32 R14, RZ, RZ, R21.reuse ;  /* 0x000000ffff0e0224 */ /* 0x100fe200078e0015 */
[-C--:B------:R-:W-:Y:S01]  /*05f0*/  @P0 MOV R20, R41.reuse ;  /* 0x0000002900140202 */ /* 0x080fe20000000f00 */
[----:B------:R-:W-:Y:S01]  /*0600*/  IMAD R22, R61, -0x326172a9, RZ ;  /* 0xcd9e8d573d167824 */ /* 0x000fe200078e02ff */
[----:B------:R-:W-:Y:S01]  /*0610*/  @!P0 MOV R20, R41 ;  /* 0x0000002900148202 */ /* 0x000fe20000000f00 */
[----:B------:R-:W-:Y:S01]  /*0620*/  @!P0 IMAD.MOV.U32 R14, RZ, RZ, R21 ;  /* 0x000000ffff0e8224 */ /* 0x000fe200078e0015 */
[----:B------:R-:W-:Y:S01]  /*0630*/  UIADD3 UR23, UPT, UPT, UR7, -0x56f99767, URZ ;  /* 0xa906689907177890 */ /* 0x000fe2000fffe0ff */
[----:B------:R-:W-:Y:S01]  /*0640*/  IMAD R61, R60, -0x2daee0ad, RZ ;  /* 0xd2511f533c3d7824 */ /* 0x000fe200078e02ff */
[----:B------:R-:W-:Y:S01]  /*0650*/  UIADD3 UR24, UPT, UPT, UR6, -0x4ab325aa, URZ ;  /* 0xb54cda5606187890 */ /* 0x000fe2000fffe0ff */
[----:B------:R-:W-:Y:S01]  /*0660*/  IMAD.HI.U32 R21, R62, -0x326172a9, RZ ;  /* 0xcd9e8d573e157827 */ /* 0x000fe200078e00ff */
[----:B------:R-:W-:Y:S01]  /*0670*/  UIADD3 UR25, UPT, UPT, UR7, 0x646e171e, URZ ;  /* 0x646e171e07197890 */ /* 0x000fe2000fffe0ff */
[-C--:B------:R-:W-:Y:S01]  /*0680*/  @P0 MOV R67, R30.reuse ;  /* 0x0000001e00430202 */ /* 0x080fe20000000f00 */
[----:B------:R-:W-:Y:S01]  /*0690*/  UIADD3 UR26, UPT, UPT, UR6, 0x5384540f, URZ ;  /* 0x5384540f061a7890 */ /* 0x000fe2000fffe0ff */
[----:B------:R-:W-:Y:S01]  /*06a0*/  IMAD.HI.U32 R60, R23, -0x2daee0ad, RZ ;  /* 0xd2511f53173c7827 */ /* 0x000fe200078e00ff */
[----:B------:R-:W-:Y:S01]  /*06b0*/  @!P0 MOV R67, R30 ;  /* 0x0000001e00438202 */ /* 0x000fe20000000f00 */
[----:B------:R-:W-:-:S02]  /*06c0*/  UIADD3 UR27, UPT, UPT, UR7, 0x1fd5c5a3, URZ ;  /* 0x1fd5c5a3071b7890 */ /* 0x000fc4000fffe0ff */
[----:B------:R-:W-:Y:S02]  /*06d0*/  HFMA2 R77, -RZ, RZ, 0, 0 ;  /* 0x00000000ff4d7431 */ /* 0x000fe400000001ff */
        /* <DEDUP_REMOVED lines=9> */
[----:B------:R-:W0:Y:S01]  /*0770*/  LDCU.64 UR4, c[0x0][0x3e0] ;  /* 0x00007c00ff0477ac */ /* 0x000e220008000a00 */
[----:B------:R-:W-:Y:S01]  /*0780*/  IMAD R62, R62, -0x326172a9, RZ ;  /* 0xcd9e8d573e3e7824 */ /* 0x000fe200078e02ff */
[----:B------:R-:W-:Y:S01]  /*0790*/  BSSY B0, `(.L_x_9304) ;  /* 0x0000b4e000007945 */ /* 0x000fe20003800000 */
[----:B------:R-:W-:Y:S01]  /*07a0*/  IMAD.HI.U32 R23, R60, -0x326172a9, RZ ;  /* 0xcd9e8d573c177827 */ /* 0x000fe200078e00ff */
[----:B------:R-:W-:Y:S01]  /*07b0*/  UIADD3 UR28, UPT, UPT, UR6, -0xe443238, URZ ;  /* 0xf1bbcdc8061c7890 */ /* 0x000fe2000fffe0ff */
[----:B------:R-:W-:Y:S01]  /*07c0*/  @P0 MOV R72, R33 ;  /* 0x0000002100480202 */ /* 0x000fe20000000f00 */
[----:B------:R-:W-:Y:S01]  /*07d0*/  UIADD3 UR29, UPT, UPT, UR7, -0x24c28bd8, URZ ;  /* 0xdb3d7428071d7890 */ /* 0x000fe2000fffe0ff */
[----:B------:R-:W-:Y:S01]  /*07e0*/  IMAD.HI.U32 R41, R40, -0x2daee0ad, RZ ;  /* 0xd2511f5328297827 */ /* 0x000fe200078e00ff */
[----:B------:R-:W-:Y:S01]  /*07f0*/  LOP3.LUT R62, R62, UR18, R23, 0x96, !PT ;  /* 0x000000123e3e7c12 */ /* 0x000fe2000f8e9617 */
[----:B------:R-:W-:Y:S01]  /*0800*/  UIADD3 UR30, UPT, UPT, UR6, -0x700cb87f, URZ ;  /* 0x8ff34781061e7890 */ /* 0x000fe2000fffe0ff */
[----:B------:R-:W-:Y:S01]  /*0810*/  @P0 MOV R73, R36 ;  /* 0x0000002400490202 */ /* 0x000fe20000000f00 */
[----:B------:R-:W-:Y:S01]  /*0820*/  @P0 IMAD.MOV.U32 R22, RZ, RZ, R43 ;  /* 0x000000ffff160224 */ /* 0x000fe200078e002b */
[----:B------:R-:W-:Y:S01]  /*0830*/  LOP3.LUT R41, R42, UR19, R41, 0x96, !PT ;  /* 0x000000132a297c12 */ /* 0x000fe2000f8e9629 */
[----:B------:R-:W-:Y:S01]  /*0840*/  @P0 IMAD.MOV.U32 R64, RZ, RZ, R25 ;  /* 0x000000ffff400224 */ /* 0x000fe200078e0019 */
[----:B------:R-:W-:Y:S01]  /*0850*/  UIADD3 UR31, UPT, UPT, UR7, -0x695add53, URZ ;  /* 0x96a522ad071f7890 */ /* 0x000fe2000fffe0ff */
[----:B------:R-:W-:Y:S01]  /*0860*/  @!P0 IMAD.MOV.U32 R22, RZ, RZ, R43 ;  /* 0x000000ffff168224 */ /* 0x000fe200078e002b */
[----:B------:R-:W-:Y:S01]  /*0870*/  @P0 MOV R76, R37 ;  /* 0x00000025004c0202 */ /* 0x000fe20000000f00 */
[----:B------:R-:W-:Y:S01]  /*0880*/  @!P0 IMAD.MOV.U32 R64, RZ, RZ, R25 ;  /* 0x000000ffff408224 */ /* 0x000fe200078e0019 */
[----:B0-----:R-:W-:Y:S01]  /*0890*/  UISETP.NE.U32.AND UP0, UPT, UR4, URZ, UPT ;  /* 0x000000ff0400728c */ /* 0x001fe2000bf05070 */
[----:B------:R-:W-:Y:S01]  /*08a0*/  IMAD R43, R40, -0x2daee0ad, RZ ;  /* 0xd2511f53282b7824 */ /* 0x000fe200078e02ff */
[----:B------:R-:W-:Y:S01]  /*08b0*/  @P0 MOV R78, R39 ;  /* 0x00000027004e0202 */ /* 0x000fe20000000f00 */
[----:B------:R-:W-:Y:S01]  /*08c0*/  IMAD R25, R60, -0x326172a9, RZ ;  /* 0xcd9e8d573c197824 */ /* 0x000fe200078e02ff */
[----:B------:R-:W-:Y:S01]  /*08d0*/  @!P0 MOV R72, R33 ;  /* 0x0000002100488202 */ /* 0x000fe20000000f00 */
[----:B------:R-:W-:Y:S01]  /*08e0*/  IMAD.HI.U32 R24, R41, -0x326172a9, RZ ;  /* 0xcd9e8d5729187827 */ /* 0x000fe200078e00ff */
[----:B------:R-:W-:-:S02]  /*08f0*/  @!P0 CS2R R58, SRZ ;  /* 0x00000000003a8805 */ /* 0x000fc4000001ff00 */
[----:B------:R-:W-:Y:S02]  /*0900*/  @!P0 CS2R R56, SRZ ;  /* 0x0000000000388805 */ /* 0x000fe4000001ff00 */
[----:B------:R-:W-:Y:S01]  /*0910*/  @!P0 CS2R R54, SRZ ;  /* 0x0000000000368805 */ /* 0x000fe2000001ff00 */
[C---:B------:R-:W-:Y:S01]  /*0920*/  IMAD.HI.U32 R40, R62.reuse, -0x2daee0ad, RZ ;  /* 0xd2511f533e287827 */ /* 0x040fe200078e00ff */
[----:B------:R-:W-:Y:S02]  /*0930*/  LOP3.LUT R24, R25, UR20, R24, 0x96, !PT ;  /* 0x0000001419187c12 */ /* 0x000fe4000f8e9618 */
[----:B------:R-:W-:Y:S02]  /*0940*/  @!P0 CS2R R52, SRZ ;  /* 0x0000000000348805 */ /* 0x000fe4000001ff00 */
[----:B------:R-:W-:Y:S01]  /*0950*/  @!P0 CS2R R50, SRZ ;  /* 0x0000000000328805 */ /* 0x000fe2000001ff00 */
[----:B------:R-:W-:Y:S01]  /*0960*/  @P0 IMAD.MOV.U32 R23, RZ, RZ, R26 ;  /* 0x000000ffff170224 */ /* 0x000fe200078e001a */
[----:B------:R-:W-:Y:S01]  /*0970*/  LOP3.LUT R40, R43, UR21, R40, 0x96, !PT ;  /* 0x000000152b287c12 */ /* 0x000fe2000f8e9628 */
[----:B------:R-:W-:Y:S01]  /*0980*/  @!P0 IMAD.MOV.U32 R23, RZ, RZ, R26 ;  /* 0x000000ffff178224 */ /* 0x000fe200078e001a */
[----:B------:R-:W-:Y:S01]  /*0990*/  @!P0 CS2R R48, SRZ ;  /* 0x0000000000308805 */ /* 0x000fe2000001ff00 */
[----:B------:R-:W-:Y:S01]  /*09a0*/  IMAD R26, R41, -0x326172a9, RZ ;  /* 0xcd9e8d57291a7824 */ /* 0x000fe200078e02ff */
[----:B------:R-:W-:Y:S01]  /*09b0*/  @!P0 CS2R R46, SRZ ;  /* 0x00000000002e8805 */ /* 0x000fe2000001ff00 */
[----:B------:R-:W-:Y:S01]  /*09c0*/  IMAD R62, R62, -0x2daee0ad, RZ ;  /* 0xd2511f533e3e7824 */ /* 0x000fe200078e02ff */
[----:B------:R-:W-:Y:S01]  /*09d0*/  @!P0 CS2R R44, SRZ ;  /* 0x00000000002c8805 */ /* 0x000fe2000001ff00 */
[----:B------:R-:W-:Y:S01]  /*09e0*/  IMAD.HI.U32 R25, R40, -0x326172a9, RZ ;  /* 0xcd9e8d5728197827 */ /* 0x000fe200078e00ff */
[----:B------:R-:W-:Y:S01]  /*09f0*/  LOP3.LUT R102, R102, 0x3, RZ, 0xc0, !PT ;  /* 0x0000000366667812 */ /* 0x000fe200078ec0ff */
[----:B------:R-:W-:-:S02]  /*0a00*/  UISETP.NE.AND.EX UP0, UPT, UR5, URZ, UPT, UP0 ;  /* 0x000000ff0500728c */ /* 0x000fc4000bf05300 */
[----:B------:R-:W-:Y:S01]  /*0a10*/  IMAD.HI.U32 R27, R24, -0x2daee0ad, RZ ;  /* 0xd2511f53181b7827 */ /* 0x000fe200078e00ff */
[----:B------:R-:W-:Y:S01]  /*0a20*/  LOP3.LUT R25, R26, UR22, R25, 0x96, !PT ;  /* 0x000000161a197c12 */ /* 0x000fe2000f8e9619 */
[----:B------:R-:W0:Y:S02]  /*0a30*/  LDCU UR33, c[0x0][0x404] ;  /* 0x00008080ff2177ac */ /* 0x000e240008000800 */
[----:B------:R-:W-:Y:S01]  /*0a40*/  @P0 IMAD.MOV.U32 R70, RZ, RZ, R31 ;  /* 0x000000ffff460224 */ /* 0x000fe200078e001f */
[----:B------:R-:W-:Y:S01]  /*0a50*/  LOP3.LUT R27, R62, UR23, R27, 0x96, !PT ;  /* 0x000000173e1b7c12 */ /* 0x000fe2000f8e961b */
[----:B------:R-:W-:Y:S01]  /*0a60*/  @P0 IMAD.MOV.U32 R68, RZ, RZ, R29 ;  /* 0x000000ffff440224 */ /* 0x000fe200078e001d */
[----:B------:R-:W1:Y:S01]  /*0a70*/  LDCU UR34, c[0x0][0x408] ;  /* 0x00008100ff2277ac */ /* 0x000e620008000800 */
[----:B------:R-:W-:Y:S02]  /*0a80*/  @!P0 IMAD.MOV.U32 R70, RZ, RZ, R31 ;  /* 0x000000ffff468224 */ /* 0x000fe400078e001f */
[----:B------:R-:W-:Y:S01]  /*0a90*/  @!P0 IMAD.MOV.U32 R68, RZ, RZ, R29 ;  /* 0x000000ffff448224 */ /* 0x000fe200078e001d */
[----:B------:R-:W2:Y:S01]  /*0aa0*/  LDCU UR12, c[0x0][0x388] ;  /* 0x00007100ff0c77ac */ /* 0x000ea20008000800 */
[----:B------:R-:W-:-:S02]  /*0ab0*/  IMAD R31, R24, -0x2daee0ad, RZ ;  /* 0xd2511f53181f7824 */ /* 0x000fc400078e02ff */
        /* <DEDUP_REMOVED lines=33> */
[----:B------:R-:W-:-:S02]  /*0cd0*/  @!P0 IMAD.MOV.U32 R71, RZ, RZ, R34 ;  /* 0x000000ffff478224 */ /* 0x000fc400078e0022 */
[----:B------:R-:W-:Y:S02]  /*0ce0*/  @!P0 IMAD.MOV.U32 R74, RZ, RZ, R35 ;  /* 0x000000ffff4a8224 */ /* 0x000fe400078e0023 */
[----:B------:R-:W-:Y:S02]  /*0cf0*/  @!P0 IMAD.MOV.U32 R73, RZ, RZ, R36 ;  /* 0x000000ffff498224 */ /* 0x000fe400078e0024 */
[----:B------:R-:W-:Y:S02]  /*0d00*/  @!P0 IMAD.MOV.U32 R76, RZ, RZ, R37 ;  /* 0x000000ffff4c8224 */ /* 0x000fe400078e0025 */
[----:B------:R-:W-:Y:S02]  /*0d10*/  @!P0 IMAD.MOV.U32 R75, RZ, RZ, R38 ;  /* 0x000000ffff4b8224 */ /* 0x000fe400078e0026 */
[----:B------:R-:W-:Y:S02]  /*0d20*/  @!P0 IMAD.MOV.U32 R78, RZ, RZ, R39 ;  /* 0x000000ffff4e8224 */ /* 0x000fe400078e0027 */
[----:B------:R-:W-:-:S02]  /*0d30*/  IMAD R80, R26, -0x2daee0ad, RZ ;  /* 0xd2511f531a507824 */ /* 0x000fc400078e02ff */
[----:B01234-:R-:W-:-:S07]  /*0d40*/  IMAD R100, R24, -0x326172a9, RZ ;  /* 0xcd9e8d5718647824 */ /* 0x01ffce00078e02ff */
.L_x_9469:
        /* <DEDUP_REMOVED lines=35> */
.L_x_20137:
[----:B------:R-:W-:Y:S05]  /*0f80*/  BRX R28 -0xf90                                     (*"BRANCH_TARGETS .L_x_20138,.L_x_20139,.L_x_20140"*) ;  /* 0xfffffff01c1c7949 */ /* 0x000fea000383ffff */
.L_x_20140:
[----:B------:R-:W-:Y:S01]  /*0f90*/  VIADD R30, R102, 0x1 ;  /* 0x00000001661e7836 */ /* 0x000fe20000000000 */
[----:B------:R-:W-:Y:S01]  /*0fa0*/  MOV R31, R99 ;  /* 0x00000063001f7202 */ /* 0x000fe20000000f00 */
[----:B------:R-:W-:Y:S01]  /*0fb0*/  IMAD.MOV.U32 R94, RZ, RZ, R80 ;  /* 0x000000ffff5e7224 */ /* 0x000fe200078e0050 */
[----:B------:R-:W-:Y:S06]  /*0fc0*/  BRA `(.L_x_9307) ;  /* 0x0000000000ec7947 */ /* 0x000fec0003800000 */
.L_x_20138:
[----:B------:R-:W-:Y:S01]  /*0fd0*/  IMAD.MOV.U32 R94, RZ, RZ, R80 ;  /* 0x000000ffff5e7224 */ /* 0x000fe200078e0050 */
[----:B------:R-:W-:Y:S01]  /*0fe0*/  MOV R31, R101 ;  /* 0x00000065001f7202 */ /* 0x000fe20000000f00 */
[----:B------:R-:W-:Y:S01]  /*0ff0*/  IMAD.MOV.U32 R30, RZ, RZ, 0x3 ;  /* 0x00000003ff1e7424 */ /* 0x000fe200078e00ff */
[----:B------:R-:W-:Y:S06]  /*1000*/  BRA `(.L_x_9307) ;  /* 0x0000000000dc7947 */ /* 0x000fec0003800000 */
.L_x_20139:
        /* <DEDUP_REMOVED lines=13> */
.L_x_9309:
[----:B------:R-:W-:Y:S05]  /*10e0*/  BSYNC.RECONVERGENT B2 ;  /* 0x0000000000027941 */ /* 0x000fea0003800200 */
.L_x_9308:
        /* <DEDUP_REMOVED lines=41> */
.L_x_9307:
[----:B------:R-:W-:Y:S05]  /*1380*/  BSYNC.RECONVERGENT B1 ;  /* 0x0000000000017941 */ /* 0x000fea0003800200 */
.L_x_9306:
        /* <DEDUP_REMOVED lines=11> */
[----:B------:R-:W-:Y:S01]  /*1440*/  FSETP.GTU.FTZ.AND P1, PT, R28, R87, PT ;  /* 0x000000571c00720b */ /* 0x000fe20003f3c000 */
[----:B------:R-:W-:-:S03]  /*1450*/  IMAD.MOV.U32 R31, RZ, RZ, R100 ;  /* 0x000000ffff1f7224 */ /* 0x000fc600078e0064 */
        /* <DEDUP_REMOVED lines=13> */
.L_x_9312:
        /* <DEDUP_REMOVED lines=13> */
.L_x_9314:
[----:B------:R-:W-:Y:S05]  /*1600*/  BSYNC.RECONVERGENT B2 ;  /* 0x0000000000027941 */ /* 0x000fea0003800200 */
.L_x_9313:
        /* <DEDUP_REMOVED lines=40> */
[----:B------:R-:W-:Y:S02]  /*1890*/  LOP3.LUT R101, R30, UR31, R29, 0x96, !PT ;  /* 0x0000001f1e657c12 */ /* 0x000fe4000f8e961d */
[----:B------:R-:W-:-:S07]  /*18a0*/  MOV R94, R28 ;  /* 0x0000001c005e7202 */ /* 0x000fce0000000f00 */
.L_x_9311:
[----:B------:R-:W-:Y:S05]  /*18b0*/  BSYNC.RECONVERGENT B1 ;  /* 0x0000000000017941 */ /* 0x000fea0003800200 */
.L_x_9310:
        /* <DEDUP_REMOVED lines=23> */
.L_x_9317:
        /* <DEDUP_REMOVED lines=13> */
.L_x_9319:
[----:B------:R-:W-:Y:S05]  /*1b00*/  BSYNC.RECONVERGENT B2 ;  /* 0x0000000000027941 */ /* 0x000fea0003800200 */
.L_x_9318:
        /* <DEDUP_REMOVED lines=42> */
.L_x_9316:
[----:B------:R-:W-:Y:S05]  /*1db0*/  BSYNC.RECONVERGENT B1 ;  /* 0x0000000000017941 */ /* 0x000fea0003800200 */
.L_x_9315:
        /* <DEDUP_REMOVED lines=23> */
.L_x_9322:
        /* <DEDUP_REMOVED lines=13> */
.L_x_9324:
[----:B------:R-:W-:Y:S05]  /*2000*/  BSYNC.RECONVERGENT B2 ;  /* 0x0000000000027941 */ /* 0x000fea0003800200 */
.L_x_9323:
        /* <DEDUP_REMOVED lines=42> */
.L_x_9321:
[----:B------:R-:W-:Y:S05]  /*22b0*/  BSYNC.RECONVERGENT B1 ;  /* 0x0000000000017941 */ /* 0x000fea0003800200 */
.L_x_9320:
        /* <DEDUP_REMOVED lines=22> */
.L_x_9327:
        /* <DEDUP_REMOVED lines=13> */
.L_x_9329:
[----:B------:R-:W-:Y:S05]  /*24f0*/  BSYNC.RECONVERGENT B2 ;  /* 0x0000000000027941 */ /* 0x000fea0003800200 */
.L_x_9328:
        /* <DEDUP_REMOVED lines=42> */
.L_x_9326:
[----:B------:R-:W-:Y:S05]  /*27a0*/  BSYNC.RECONVERGENT B1 ;  /* 0x0000000000017941 */ /* 0x000fea0003800200 */
.L_x_9325:
        /* <DEDUP_REMOVED lines=23> */
.L_x_9332:
        /* <DEDUP_REMOVED lines=13> */
.L_x_9334:
[----:B------:R-:W-:Y:S05]  /*29f0*/  BSYNC.RECONVERGENT B2 ;  /* 0x0000000000027941 */ /* 0x000fea0003800200 */
.L_x_9333:
        /* <DEDUP_REMOVED lines=42> */
.L_x_9331:
[----:B------:R-:W-:Y:S05]  /*2ca0*/  BSYNC.RECONVERGENT B1 ;  /* 0x0000000000017941 */ /* 0x000fea0003800200 */
.L_x_9330:
        /* <DEDUP_REMOVED lines=22> */
.L_x_9337:
        /* <DEDUP_REMOVED lines=13> */
.L_x_9339:
[----:B------:R-:W-:Y:S05]  /*2ee0*/  BSYNC.RECONVERGENT B2 ;  /* 0x0000000000027941 */ /* 0x000fea0003800200 */
.L_x_9338:
        /* <DEDUP_REMOVED lines=42> */
.L_x_9336:
[----:B------:R-:W-:Y:S05]  /*3190*/  BSYNC.RECONVERGENT B1 ;  /* 0x0000000000017941 */ /* 0x000fea0003800200 */
.L_x_9335:
        /* <DEDUP_REMOVED lines=10> */
[----:B------:R-:W-:Y:S01]  /*3240*/  PRMT R25, R27, 0x7632, R25 ;  /* 0x000076321b197816 */ /* 0x000fe20000000019 */
[----:B------:R-:W-:Y:S01]  /*3250*/  IMAD.MOV.U32 R27, RZ, RZ, R100 ;  /* 0x000000ffff1b7224 */ /* 0x000fe200078e0064 */
[----:B------:R-:W-:Y:S01]  /*3260*/  PLOP3.LUT P5, PT, P5, PT, PT, 0x8, 0x80 ;  /* 0x000000000080781c */ /* 0x000fe20002fae170 */
[----:B------:R-:W-:Y:S01]  /*3270*/  FFMA.FTZ R30, R31, R19, R38 ;  /* 0x000000131f1e7223 */ /* 0x000fe20000010026 */
[----:B------:R-:W-:Y:S11]  /*3280*/  @!P6 BRA `(.L_x_9341) ;  /* 0x000000040008e947 */ /* 0x000ff60003800000 */
        /* <DEDUP_REMOVED lines=8> */
.L_x_9342:
        /* <DEDUP_REMOVED lines=15> */
.L_x_9344:
[----:B------:R-:W-:Y:S05]  /*3400*/  BSYNC.RECONVERGENT B2 ;  /* 0x0000000000027941 */ /* 0x000fea0003800200 */
.L_x_9343:
        /* <DEDUP_REMOVED lines=42> */
.L_x_9341:
[----:B------:R-:W-:Y:S05]  /*36b0*/  BSYNC.RECONVERGENT B1 ;  /* 0x0000000000017941 */ /* 0x000fea0003800200 */
.L_x_9340:
        /* <DEDUP_REMOVED lines=10> */
.L_x_9305:
        /* <DEDUP_REMOVED lines=16> */
.L_x_9348:
        /* <DEDUP_REMOVED lines=13> */
.L_x_9350:
[----:B------:R-:W-:Y:S05]  /*3930*/  BSYNC.RECONVERGENT B2 ;  /* 0x0000000000027941 */ /* 0x000fea0003800200 */
.L_x_9349:
        /* <DEDUP_REMOVED lines=40> */
[----:B------:R-:W-:-:S07]  /*3bc0*/  IMAD.MOV.U32 R28, RZ, RZ, R80 ;  /* 0x000000ffff1c7224 */ /* 0x000fce00078e0050 */
.L_x_9347:
[----:B------:R-:W-:Y:S05]  /*3bd0*/  BSYNC.RECONVERGENT B1 ;  /* 0x0000000000017941 */ /* 0x000fea0003800200 */
.L_x_9346:
        /* <DEDUP_REMOVED lines=8> */
[----:B------:R-:W-:Y:S01]  /*3c60*/  HFMA2 R32, -RZ, RZ, 0, 1.1920928955078125e-07 ;  /* 0x00000002ff207431 */ /* 0x000fe200000001ff */
[----:B------:R-:W-:Y:S01]  /*3c70*/  PRMT R62, R24, 0x7632, R62 ;  /* 0x00007632183e7816 */ /* 0x000fe2000000003e */
[----:B------:R-:W-:Y:S01]  /*3c80*/  FMUL.FTZ R84, R29, R88 ;  /* 0x000000581d547220 */ /* 0x000fe20000410000 */
[----:B------:R-:W-:Y:S01]  /*3c90*/  FSETP.GTU.FTZ.AND P1, PT, R28, R87, PT ;  /* 0x000000571c00720b */ /* 0x000fe20003f3c000 */
[----:B------:R-:W-:-:S03]  /*3ca0*/  IMAD.MOV.U32 R29, RZ, RZ, R100 ;  /* 0x000000ffff1d7224 */ /* 0x000fc600078e0064 */
        /* <DEDUP_REMOVED lines=12> */
.L_x_9353:
        /* <DEDUP_REMOVED lines=13> */
.L_x_9355:
[----:B------:R-:W-:Y:S05]  /*3e40*/  BSYNC.RECONVERGENT B2 ;  /* 0x0000000000027941 */ /* 0x000fea0003800200 */
.L_x_9354:
        /* <DEDUP_REMOVED lines=42> */
.L_x_9352:
[----:B------:R-:W-:Y:S05]  /*40f0*/  BSYNC.RECONVERGENT B1 ;  /* 0x0000000000017941 */ /* 0x000fea0003800200 */
.L_x_9351:
        /* <DEDUP_REMOVED lines=22> */
.L_x_9358:
        /* <DEDUP_REMOVED lines=13> */
.L_x_9360:
[----:B------:R-:W-:Y:S05]  /*4330*/  BSYNC.RECONVERGENT B2 ;  /* 0x0000000000027941 */ /* 0x000fea0003800200 */
.L_x_9359:
        /* <DEDUP_REMOVED lines=42> */
.L_x_9357:
[----:B------:R-:W-:Y:S05]  /*45e0*/  BSYNC.RECONVERGENT B1 ;  /* 0x0000000000017941 */ /* 0x000fea0003800200 */
.L_x_9356:
[----:B------:R-:W-:Y:S01]  /*45f0*/  I2FP.F32.U32 R29, R30 ;  /* 0x0000001e001d7245 */ /* 0x000fe20000201000 */
[----:B------:R-:W-:Y:S01]  /*4600*/  BSSY.RECONVERGENT B1, `(.L_x_9361) ;  /* 0x000004d000017945 */ /* 0x000fe20003800200 */
[----:B------:R-:W-:Y:S01]  /*4610*/  ISETP.NE.AND P3, PT, R31, 0x1, PT ;  /* 0x000000011f00780c */ /* 0x000fe20003f65270 */
[----:B------:R-:W-:Y:S01]  /*4620*/  IMAD.MOV.U32 R32, RZ, RZ, 0x2 ;  /* 0x00000002ff207424 */ /* 0x000fe200078e00ff */
[----:B------:R-:W-:Y:S01]  /*4630*/  SHF.L.U32 R30, R25, 0x10, RZ ;  /* 0x00000010191e7819 */ /* 0x000fe200000006ff */
[----:B------:R-:W-:Y:S01]  /*4640*/  FFMA.FTZ R28, R29, R86, 1.1641532182693481445e-10 ;  /* 0x2f0000001d1c7423 */ /* 0x000fe20000010056 */
[----:B------:R-:W-:-:S03]  /*4650*/  PRMT R25, R25, 0x7632, R25 ;  /* 0x0000763219197816 */ /* 0x000fc60000000019 */
[----:B------:R-:W-:Y:S01]  /*4660*/  FMUL.FTZ R29, R30, R81 ;  /* 0x000000511e1d7220 */ /* 0x000fe20000410000 */
[----:B------:R-:W-:-:S03]  /*4670*/  FSETP.GTU.FTZ.AND P2, PT, R28, R87, PT ;  /* 0x000000571c00720b */ /* 0x000fc60003f5c000 */
[----:B------:R-:W-:Y:S01]  /*4680*/  FMUL.FTZ R34, R29, R88 ;  /* 0x000000581d227220 */ /* 0x000fe20000410000 */
[----:B------:R-:W-:Y:S01]  /*4690*/  PLOP3.LUT P1, PT, P2, PT, PT, 0x8, 0x80 ;  /* 0x000000000080781c */ /* 0x000fe2000172e170 */
[----:B------:R-:W-:-:S03]  /*46a0*/  IMAD.MOV.U32 R29, RZ, RZ, R100 ;  /* 0x000000ffff1d7224 */ /* 0x000fc600078e0064 */
        /* <DEDUP_REMOVED lines=10> */
.L_x_9363:
        /* <DEDUP_REMOVED lines=13> */
.L_x_9365:
[----:B------:R-:W-:Y:S05]  /*4820*/  BSYNC.RECONVERGENT B2 ;  /* 0x0000000000027941 */ /* 0x000fea0003800200 */
.L_x_9364:
        /* <DEDUP_REMOVED lines=42> */
.L_x_9362:
[----:B------:R-:W-:Y:S05]  /*4ad0*/  BSYNC.RECONVERGENT B1 ;  /* 0x0000000000017941 */ /* 0x000fea0003800200 */
.L_x_9361:
[----:B------:R-:W-:Y:S01]  /*4ae0*/  ISETP.NE.AND P4, PT, R32, 0x1, PT ;  /* 0x000000012000780c */ /* 0x000fe20003f85270 */
[----:B------:R-:W-:Y:S01]  /*4af0*/  IMAD.U32 R30, R25, 0x10000, RZ ;  /* 0x00010000191e7824 */ /* 0x000fe200078e00ff */
[----:B------:R-:W-:Y:S01]  /*4b00*/  I2FP.F32.U32 R29, R29 ;  /* 0x0000001d001d7245 */ /* 0x000fe20000201000 */
[----:B------:R-:W-:Y:S01]  /*4b10*/  BSSY.RECONVERGENT B1, `(.L_x_9366) ;  /* 0x000004a000017945 */ /* 0x000fe20003800200 */
[----:B------:R-:W-:Y:S02]  /*4b20*/  HFMA2 R31, -RZ, RZ, 0, 1.1920928955078125e-07 ;  /* 0x00000002ff1f7431 */ /* 0x000fe400000001ff */
[----:B------:R-:W-:Y:S01]  /*4b30*/  FMUL.FTZ R25, R30, R81 ;  /* 0x000000511e197220 */ /* 0x000fe20000410000 */
[----:B------:R-:W-:Y:S01]  /*4b40*/  FFMA.FTZ R28, R29, R86, 1.1641532182693481445e-10 ;  /* 0x2f0000001d1c7423 */ /* 0x000fe20000010056 */
[----:B------:R-:W-:Y:S02]  /*4b50*/  IMAD.MOV.U32 R29, RZ, RZ, R100 ;  /* 0x000000ffff1d7224 */ /* 0x000fe400078e0064 */
        /* <DEDUP_REMOVED lines=13> */
.L_x_9368:
        /* <DEDUP_REMOVED lines=13> */
.L_x_9370:
[----:B------:R-:W-:Y:S05]  /*4d00*/  BSYNC.RECONVERGENT B2 ;  /* 0x0000000000027941 */ /* 0x000fea0003800200 */
.L_x_9369:
        /* <DEDUP_REMOVED lines=42> */
.L_x_9367:
[----:B------:R-:W-:Y:S05]  /*4fb0*/  BSYNC.RECONVERGENT B1 ;  /* 0x0000000000017941 */ /* 0x000fea0003800200 */
.L_x_9366:
        /* <DEDUP_REMOVED lines=22> */
.L_x_9373:
        /* <DEDUP_REMOVED lines=13> */
.L_x_9375:
[----:B------:R-:W-:Y:S05]  /*51f0*/  BSYNC.RECONVERGENT B2 ;  /* 0x0000000000027941 */ /* 0x000fea0003800200 */
.L_x_9374:
        /* <DEDUP_REMOVED lines=42> */
.L_x_9372:
[----:B------:R-:W-:Y:S05]  /*54a0*/  BSYNC.RECONVERGENT B1 ;  /* 0x0000000000017941 */ /* 0x000fea0003800200 */
.L_x_9371:
        /* <DEDUP_REMOVED lines=21> */
.L_x_9378:
        /* <DEDUP_REMOVED lines=13> */
.L_x_9380:
[----:B------:R-:W-:Y:S05]  /*56d0*/  BSYNC.RECONVERGENT B2 ;  /* 0x0000000000027941 */ /* 0x000fea0003800200 */
.L_x_9379:
        /* <DEDUP_REMOVED lines=42> */
.L_x_9377:
[----:B------:R-:W-:Y:S05]  /*5980*/  BSYNC.RECONVERGENT B1 ;  /* 0x0000000000017941 */ /* 0x000fea0003800200 */
.L_x_9376:
        /* <DEDUP_REMOVED lines=22> */
.L_x_9383:
        /* <DEDUP_REMOVED lines=15> */
.L_x_9385:
[----:B------:R-:W-:Y:S05]  /*5be0*/  BSYNC.RECONVERGENT B2 ;  /* 0x0000000000027941 */ /* 0x000fea0003800200 */
.L_x_9384:
        /* <DEDUP_REMOVED lines=42> */
.L_x_9382:
[----:B------:R-:W-:Y:S05]  /*5e90*/  BSYNC.RECONVERGENT B1 ;  /* 0x0000000000017941 */ /* 0x000fea0003800200 */
.L_x_9381:
[----:B------:R-:W-:Y:S01]  /*5ea0*/  I2FP.F32.U32 R27, R27 ;  /* 0x0000001b001b7245 */ /* 0x000fe20000201000 */
[----:B------:R-:W-:Y:S02]  /*5eb0*/  IMAD.U32 R28, R83, 0x10000, RZ ;  /* 0x00010000531c7824 */ /* 0x000fe400078e00ff */
[----:B------:R-:W-:Y:S01]  /*5ec0*/  FMUL.FTZ R32, R84, R11 ;  /* 0x0000000b54207220 */ /* 0x000fe20000410000 */
[----:B------:R-:W-:Y:S01]  /*5ed0*/  FMUL.FTZ R33, R63, R14 ;  /* 0x0000000e3f217220 */ /* 0x000fe20000410000 */
[----:B------:R-:W-:Y:S01]  /*5ee0*/  FMUL.FTZ R34, R34, R15 ;  /* 0x0000000f22227220 */ /* 0x000fe20000410000 */
[----:B------:R-:W-:Y:S01]  /*5ef0*/  FFMA.FTZ R26, R27, R86, 1.1641532182693481445e-10 ;  /* 0x2f0000001b1a7423 */ /* 0x000fe20000010056 */
[----:B------:R-:W-:Y:S01]  /*5f00*/  FMUL.FTZ R27, R28, R81 ;  /* 0x000000511c1b7220 */ /* 0x000fe20000410000 */
[----:B------:R-:W-:Y:S01]  /*5f10*/  FMUL.FTZ R35, R35, R18 ;  /* 0x0000001223237220 */ /* 0x000fe20000410000 */
[----:B------:R-:W-:Y:S01]  /*5f20*/  FMUL.FTZ R28, R80, R17 ;  /* 0x00000011501c7220 */ /* 0x000fe20000410000 */
[----:B------:R-:W-:Y:S01]  /*5f30*/  FMUL.FTZ R29, R25, R20 ;  /* 0x00000014191d7220 */ /* 0x000fe20000410000 */
[----:B------:R-:W-:Y:S01]  /*5f40*/  FMUL.FTZ R27, R27, R88 ;  /* 0x000000581b1b7220 */ /* 0x000fe20000410000 */
[----:B------:R-:W-:Y:S01]  /*5f50*/  FSETP.GTU.FTZ.AND P6, PT, R26, R87, PT ;  /* 0x000000571a00720b */ /* 0x000fe20003fdc000 */
[----:B------:R-:W-:-:S03]  /*5f60*/  FMUL.FTZ R30, R82, R19 ;  /* 0x00000013521e7220 */ /* 0x000fc60000410000 */
[----:B------:R-:W-:Y:S02]  /*5f70*/  FSEL R27, R27, RZ, !P6 ;  /* 0x000000ff1b1b7208 */ /* 0x000fe40007000000 */
[----:B------:R-:W-:-:S03]  /*5f80*/  PLOP3.LUT P6, PT, P6, PT, PT, 0x8, 0x80 ;  /* 0x000000000080781c */ /* 0x000fc600037ce170 */
[----:B------:R-:W-:-:S10]  /*5f90*/  FMUL.FTZ R31, R27, R22 ;  /* 0x000000161b1f7220 */ /* 0x000fd40000410000 */
.L_x_9345:
        /* <DEDUP_REMOVED lines=13> */
[----:B------:R-:W-:Y:S02]  /*6070*/  IADD3 R89, PT, PT, R79, 0x20, RZ ;  /* 0x000000204f597810 */ /* 0x000fe40007ffe0ff */
[----:B------:R-:W-:-:S02]  /*6080*/  SEL R27, RZ, 0x1, !P3 ;  /* 0x00000001ff1b7807 */ /* 0x000fc40005800000 */
[----:B------:R-:W-:Y:S01]  /*6090*/  SEL R63, RZ, 0x1, !P6 ;  /* 0x00000001ff3f7807 */ /* 0x000fe20007000000 */
[----:B0-----:R-:W-:Y:S01]  /*60a0*/  IMAD.WIDE.U32 R92, R79, 0x20, R82 ;  /* 0x000000204f5c7825 */ /* 0x001fe200078e0052 */
[----:B------:R-:W-:Y:S02]  /*60b0*/  LOP3.LUT R27, R80, R27, RZ, 0xfc, !PT ;  /* 0x0000001b501b7212 */ /* 0x000fe400078efcff */
[----:B------:R-:W-:Y:S01]  /*60c0*/  LOP3.LUT R26, R26, R63, RZ, 0xfc, !PT ;  /* 0x0000003f1a1a7212 */ /* 0x000fe200078efcff */
[----:B------:R-:W-:Y:S01]  /*60d0*/  IMAD.WIDE.U32 R60, R89, 0x10, R60 ;  /* 0x00000010593c7825 */ /* 0x000fe200078e003c */
[----:B------:R0:W-:Y:S03]  /*60e0*/  STG.E.128 desc[UR8][R92.64], R32 ;  /* 0x000000205c007986 */ /* 0x0001e6000c101d08 */
[----:B-1----:R-:W-:Y:S01]  /*60f0*/  IMAD.WIDE.U32 R90, R79, 0x8, R84 ;  /* 0x000000084f5a7825 */ /* 0x002fe200078e0054 */
        /* <DEDUP_REMOVED lines=23> */
.L_x_9389:
        /* <DEDUP_REMOVED lines=13> */
.L_x_9391:
[----:B------:R-:W-:Y:S05]  /*6340*/  BSYNC.RECONVERGENT B2 ;  /* 0x0000000000027941 */ /* 0x000fea0003800200 */
.L_x_9390:
        /* <DEDUP_REMOVED lines=42> */
.L_x_9388:
[----:B------:R-:W-:Y:S05]  /*65f0*/  BSYNC.RECONVERGENT B1 ;  /* 0x0000000000017941 */ /* 0x000fea0003800200 */
.L_x_9387:
[----:B------:R-:W-:Y:S01]  /*6600*/  I2FP.F32.U32 R25, R24 ;  /* 0x0000001800197245 */ /* 0x000fe20000201000 */
[----:B------:R-:W-:Y:S01]  /*6610*/  BSSY.RECONVERGENT B1, `(.L_x_9392) ;  /* 0x000004f000017945 */ /* 0x000fe20003800200 */
[C---:B-----5:R-:W-:Y:S01]  /*6620*/  SHF.L.U32 R26, R60.reuse, 0x10, RZ ;  /* 0x000000103c1a7819 */ /* 0x060fe200000006ff */
[----:B------:R-:W-:Y:S01]  /*6630*/  IMAD.MOV.U32 R92, RZ, RZ, 0x2 ;  /* 0x00000002ff5c7424 */ /* 0x000fe200078e00ff */
[----:B------:R-:W-:Y:S01]  /*6640*/  ISETP.NE.AND P1, PT, R91, 0x1, PT ;  /* 0x000000015b00780c */ /* 0x000fe20003f25270 */
[----:B------:R-:W-:Y:S01]  /*6650*/  FFMA.FTZ R24, R25, R86, 1.1641532182693481445e-10 ;  /* 0x2f00000019187423 */ /* 0x000fe20000010056 */
[----:B------:R-:W-:Y:S01]  /*6660*/  PRMT R60, R60, 0x7632, R60 ;  /* 0x000076323c3c7816 */ /* 0x000fe2000000003c */
[----:B------:R-:W-:Y:S01]  /*6670*/  FMUL.FTZ R25, R26, R81 ;  /* 0x000000511a197220 */ /* 0x000fe20000410000 */
[----:B------:R-:W-:Y:S02]  /*6680*/  MOV R27, R100 ;  /* 0x00000064001b7202 */ /* 0x000fe40000000f00 */
[----:B------:R-:W-:Y:S01]  /*6690*/  FSETP.GTU.FTZ.AND P0, PT, R24, R87, PT ;  /* 0x000000571800720b */ /* 0x000fe20003f1c000 */
[----:B------:R-:W-:-:S03]  /*66a0*/  FMUL.FTZ R25, R25, R88 ;  /* 0x0000005819197220 */ /* 0x000fc60000410000 */
[----:B------:R-:W-:Y:S02]  /*66b0*/  PLOP3.LUT P2, PT, P0, PT, PT, 0x8, 0x80 ;  /* 0x000000000080781c */ /* 0x000fe4000074e170 */
[----:B------:R-:W-:Y:S02]  /*66c0*/  FSEL R25, R25, RZ, !P0 ;  /* 0x000000ff19197208 */ /* 0x000fe40004000000 */
[----:B------:R-:W-:-:S03]  /*66d0*/  P2R R90, PR, RZ, 0x4 ;  /* 0x00000004ff5a7803 */ /* 0x000fc60000000000 */
[----:B------:R-:W-:Y:S01]  /*66e0*/  FFMA.FTZ R24, R25, R69, R40 ;  /* 0x0000004519187223 */ /* 0x000fe20000010028 */
        /* <DEDUP_REMOVED lines=9> */
.L_x_9394:
        /* <DEDUP_REMOVED lines=13> */
.L_x_9396:
[----:B------:R-:W-:Y:S05]  /*6850*/  BSYNC.RECONVERGENT B2 ;  /* 0x0000000000027941 */ /* 0x000fea0003800200 */
.L_x_9395:
        /* <DEDUP_REMOVED lines=42> */
.L_x_9393:
[----:B------:R-:W-:Y:S05]  /*6b00*/  BSYNC.RECONVERGENT B1 ;  /* 0x0000000000017941 */ /* 0x000fea0003800200 */
.L_x_9392:
        /* <DEDUP_REMOVED lines=22> */
.L_x_9399:
        /* <DEDUP_REMOVED lines=13> */
.L_x_9401:
[----:B------:R-:W-:Y:S05]  /*6d40*/  BSYNC.RECONVERGENT B2 ;  /* 0x0000000000027941 */ /* 0x000fea0003800200 */
.L_x_9400:
        /* <DEDUP_REMOVED lines=42> */
.L_x_9398:
[----:B------:R-:W-:Y:S05]  /*6ff0*/  BSYNC.RECONVERGENT B1 ;  /* 0x0000000000017941 */ /* 0x000fea0003800200 */
.L_x_9397:
        /* <DEDUP_REMOVED lines=23> */
.L_x_9404:
        /* <DEDUP_REMOVED lines=13> */
.L_x_9406:
[----:B------:R-:W-:Y:S05]  /*7240*/  BSYNC.RECONVERGENT B2 ;  /* 0x0000000000027941 */ /* 0x000fea0003800200 */
.L_x_9405:
        /* <DEDUP_REMOVED lines=42> */
.L_x_9403:
[----:B------:R-:W-:Y:S05]  /*74f0*/  BSYNC.RECONVERGENT B1 ;  /* 0x0000000000017941 */ /* 0x000fea0003800200 */
.L_x_9402:
        /* <DEDUP_REMOVED lines=22> */
.L_x_9409:
        /* <DEDUP_REMOVED lines=13> */
.L_x_9411:
[----:B------:R-:W-:Y:S05]  /*7730*/  BSYNC.RECONVERGENT B2 ;  /* 0x0000000000027941 */ /* 0x000fea0003800200 */
.L_x_9410:
        /* <DEDUP_REMOVED lines=42> */
.L_x_9408:
[----:B------:R-:W-:Y:S05]  /*79e0*/  BSYNC.RECONVERGENT B1 ;  /* 0x0000000000017941 */ /* 0x000fea0003800200 */
.L_x_9407:
        /* <DEDUP_REMOVED lines=23> */
.L_x_9414:
        /* <DEDUP_REMOVED lines=13> */
.L_x_9416:
[----:B------:R-:W-:Y:S05]  /*7c30*/  BSYNC.RECONVERGENT B2 ;  /* 0x0000000000027941 */ /* 0x000fea0003800200 */
.L_x_9415:
        /* <DEDUP_REMOVED lines=42> */
.L_x_9413:
[----:B------:R-:W-:Y:S05]  /*7ee0*/  BSYNC.RECONVERGENT B1 ;  /* 0x0000000000017941 */ /* 0x000fea0003800200 */
.L_x_9412:
        /* <DEDUP_REMOVED lines=22> */
.L_x_9419:
        /* <DEDUP_REMOVED lines=13> */
.L_x_9421:
[----:B------:R-:W-:Y:S05]  /*8120*/  BSYNC.RECONVERGENT B2 ;  /* 0x0000000000027941 */ /* 0x000fea0003800200 */
.L_x_9420:
        /* <DEDUP_REMOVED lines=42> */
.L_x_9418:
[----:B------:R-:W-:Y:S05]  /*83d0*/  BSYNC.RECONVERGENT B1 ;  /* 0x0000000000017941 */ /* 0x000fea0003800200 */
.L_x_9417:
        /* <DEDUP_REMOVED lines=23> */
.L_x_9424:
        /* <DEDUP_REMOVED lines=15> */
.L_x_9426:
[----:B------:R-:W-:Y:S05]  /*8640*/  BSYNC.RECONVERGENT B2 ;  /* 0x0000000000027941 */ /* 0x000fea0003800200 */
.L_x_9425:
        /* <DEDUP_REMOVED lines=42> */
.L_x_9423:
[----:B------:R-:W-:Y:S05]  /*88f0*/  BSYNC.RECONVERGENT B1 ;  /* 0x0000000000017941 */ /* 0x000fea0003800200 */
.L_x_9422:
        /* <DEDUP_REMOVED lines=10> */
.L_x_9386:
        /* <DEDUP_REMOVED lines=16> */
.L_x_9430:
        /* <DEDUP_REMOVED lines=13> */
.L_x_9432:
[----:B------:R-:W-:Y:S05]  /*8b70*/  BSYNC.RECONVERGENT B2 ;  /* 0x0000000000027941 */ /* 0x000fea0003800200 */
.L_x_9431:
        /* <DEDUP_REMOVED lines=42> */
.L_x_9429:
[----:B------:R-:W-:Y:S05]  /*8e20*/  BSYNC.RECONVERGENT B1 ;  /* 0x0000000000017941 */ /* 0x000fea0003800200 */
.L_x_9428:
[----:B------:R-:W-:Y:S01]  /*8e30*/  I2FP.F32.U32 R25, R24 ;  /* 0x0000001800197245 */ /* 0x000fe20000201000 */
[----:B-----5:R-:W-:Y:S01]  /*8e40*/  IMAD.U32 R26, R60, 0x10000, RZ ;  /* 0x000100003c1a7824 */ /* 0x020fe200078e00ff */
[----:B------:R-:W-:Y:S01]  /*8e50*/  ISETP.NE.AND P1, PT, R27, 0x1, PT ;  /* 0x000000011b00780c */ /* 0x000fe20003f25270 */
[----:B------:R-:W-:Y:S01]  /*8e60*/  BSSY.RECONVERGENT B1, `(.L_x_9433) ;  /* 0x000004c000017945 */ /* 0x000fe20003800200 */
[----:B------:R-:W-:Y:S02]  /*8e70*/  HFMA2 R91, -RZ, RZ, 0, 1.1920928955078125e-07 ;  /* 0x00000002ff5b7431 */ /* 0x000fe400000001ff */
[----:B------:R-:W-:Y:S01]  /*8e80*/  FFMA.FTZ R24, R25, R86, 1.1641532182693481445e-10 ;  /* 0x2f00000019187423 */ /* 0x000fe20000010056 */
[----:B------:R-:W-:Y:S01]  /*8e90*/  FMUL.FTZ R25, R26, R81 ;  /* 0x000000511a197220 */ /* 0x000fe20000410000 */
[----:B------:R-:W-:-:S03]  /*8ea0*/  PRMT R60, R60, 0x7632, R60 ;  /* 0x000076323c3c7816 */ /* 0x000fc6000000003c */
[----:B------:R-:W-:Y:S01]  /*8eb0*/  FSETP.GTU.FTZ.AND P0, PT, R24, R87, PT ;  /* 0x000000571800720b */ /* 0x000fe20003f1c000 */
[----:B------:R-:W-:Y:S01]  /*8ec0*/  FMUL.FTZ R98, R25, R88 ;  /* 0x0000005819627220 */ /* 0x000fe20000410000 */
[----:B------:R-:W-:Y:S02]  /*8ed0*/  IMAD.MOV.U32 R25, RZ, RZ, R100 ;  /* 0x000000ffff197224 */ /* 0x000fe400078e0064 */
        /* <DEDUP_REMOVED lines=12> */
.L_x_9435:
        /* <DEDUP_REMOVED lines=13> */
.L_x_9437:
[----:B------:R-:W-:Y:S05]  /*9070*/  BSYNC.RECONVERGENT B2 ;  /* 0x0000000000027941 */ /* 0x000fea0003800200 */
.L_x_9436:
        /* <DEDUP_REMOVED lines=42> */
.L_x_9434:
[----:B------:R-:W-:Y:S05]  /*9320*/  BSYNC.RECONVERGENT B1 ;  /* 0x0000000000017941 */ /* 0x000fea0003800200 */
.L_x_9433:
[----:B------:R-:W-:Y:S01]  /*9330*/  I2FP.F32.U32 R25, R25 ;  /* 0x0000001900197245 */ /* 0x000fe20000201000 */
[----:B------:R-:W-:Y:S01]  /*9340*/  BSSY.RECONVERGENT B1, `(.L_x_9438) ;  /* 0x000004c000017945 */ /* 0x000fe20003800200 */
[----:B------:R-:W-:Y:S01]  /*9350*/  ISETP.NE.AND P2, PT, R91, 0x1, PT ;  /* 0x000000015b00780c */ /* 0x000fe20003f45270 */
[----:B------:R-:W-:Y:S01]  /*9360*/  IMAD.MOV.U32 R27, RZ, RZ, 0x2 ;  /* 0x00000002ff1b7424 */ /* 0x000fe200078e00ff */
[----:B------:R-:W-:Y:S01]  /*9370*/  SHF.L.U32 R60, R60, 0x10, RZ ;  /* 0x000000103c3c7819 */ /* 0x000fe200000006ff */
[----:B------:R-:W-:Y:S01]  /*9380*/  FFMA.FTZ R24, R25, R86, 1.1641532182693481445e-10 ;  /* 0x2f00000019187423 */ /* 0x000fe20000010056 */
[----:B------:R-:W-:-:S03]  /*9390*/  MOV R26, R100 ;  /* 0x00000064001a7202 */ /* 0x000fc60000000f00 */
[----:B------:R-:W-:Y:S01]  /*93a0*/  FMUL.FTZ R25, R60, R81 ;  /* 0x000000513c197220 */ /* 0x000fe20000410000 */
[----:B------:R-:W-:-:S03]  /*93b0*/  FSETP.GTU.FTZ.AND P1, PT, R24, R87, PT ;  /* 0x000000571800720b */ /* 0x000fc60003f3c000 */
[----:B------:R-:W-:Y:S01]  /*93c0*/  FMUL.FTZ R25, R25, R88 ;  /* 0x0000005819197220 */ /* 0x000fe20000410000 */
[----:B------:R-:W-:-:S04]  /*93d0*/  PLOP3.LUT P0, PT, P1, PT, PT, 0x8, 0x80 ;  /* 0x000000000080781c */ /* 0x000fc80000f0e170 */
        /* <DEDUP_REMOVED lines=10> */
.L_x_9440:
        /* <DEDUP_REMOVED lines=13> */
.L_x_9442:
[----:B------:R-:W-:Y:S05]  /*9550*/  BSYNC.RECONVERGENT B2 ;  /* 0x0000000000027941 */ /* 0x000fea0003800200 */
.L_x_9441:
        /* <DEDUP_REMOVED lines=42> */
.L_x_9439:
[----:B------:R-:W-:Y:S05]  /*9800*/  BSYNC.RECONVERGENT B1 ;  /* 0x0000000000017941 */ /* 0x000fea0003800200 */
.L_x_9438:
        /* <DEDUP_REMOVED lines=22> */
.L_x_9445:
        /* <DEDUP_REMOVED lines=13> */
.L_x_9447:
[----:B------:R-:W-:Y:S05]  /*9a40*/  BSYNC.RECONVERGENT B2 ;  /* 0x0000000000027941 */ /* 0x000fea0003800200 */
.L_x_9446:
        /* <DEDUP_REMOVED lines=42> */
.L_x_9444:
[----:B------:R-:W-:Y:S05]  /*9cf0*/  BSYNC.RECONVERGENT B1 ;  /* 0x0000000000017941 */ /* 0x000fea0003800200 */
.L_x_9443:
[----:B------:R-:W-:Y:S01]  /*9d00*/  I2FP.F32.U32 R25, R25 ;  /* 0x0000001900197245 */ /* 0x000fe20000201000 */
[----:B------:R-:W-:Y:S01]  /*9d10*/  BSSY.RECONVERGENT B1, `(.L_x_9448) ;  /* 0x000004c000017945 */ /* 0x000fe20003800200 */
[----:B------:R-:W-:Y:S01]  /*9d20*/  ISETP.NE.AND P4, PT, R60, 0x1, PT ;  /* 0x000000013c00780c */ /* 0x000fe20003f85270 */
[----:B------:R-:W-:Y:S01]  /*9d30*/  IMAD.MOV.U32 R27, RZ, RZ, 0x2 ;  /* 0x00000002ff1b7424 */ /* 0x000fe200078e00ff */
[----:B------:R-:W-:Y:S01]  /*9d40*/  SHF.L.U32 R26, R91, 0x10, RZ ;  /* 0x000000105b1a7819 */ /* 0x000fe200000006ff */
[----:B------:R-:W-:-:S04]  /*9d50*/  FFMA.FTZ R24, R25, R86, 1.1641532182693481445e-10 ;  /* 0x2f00000019187423 */ /* 0x000fc80000010056 */
[----:B------:R-:W-:Y:S01]  /*9d60*/  FMUL.FTZ R25, R26, R81 ;  /* 0x000000511a197220 */ /* 0x000fe20000410000 */
[----:B------:R-:W-:Y:S02]  /*9d70*/  FSETP.GTU.FTZ.AND P3, PT, R24, R87, PT ;  /* 0x000000571800720b */ /* 0x000fe40003f7c000 */
[----:B------:R-:W-:Y:S01]  /*9d80*/  MOV R26, R100 ;  /* 0x00000064001a7202 */ /* 0x000fe20000000f00 */
        /* <DEDUP_REMOVED lines=12> */
.L_x_9450:
        /* <DEDUP_REMOVED lines=13> */
.L_x_9452:
[----:B------:R-:W-:Y:S05]  /*9f20*/  BSYNC.RECONVERGENT B2 ;  /* 0x0000000000027941 */ /* 0x000fea0003800200 */
.L_x_9451:
        /* <DEDUP_REMOVED lines=42> */
.L_x_9449:
[----:B------:R-:W-:Y:S05]  /*a1d0*/  BSYNC.RECONVERGENT B1 ;  /* 0x0000000000017941 */ /* 0x000fea0003800200 */
.L_x_9448:
[----:B------:R-:W-:Y:S01]  /*a1e0*/  I2FP.F32.U32 R25, R26 ;  /* 0x0000001a00197245 */ /* 0x000fe20000201000 */
[C---:B------:R-:W-:Y:S01]  /*a1f0*/  IMAD.U32 R26, R62.reuse, 0x10000, RZ ;  /* 0x000100003e1a7824 */ /* 0x040fe200078e00ff */
        /* <DEDUP_REMOVED lines=20> */
.L_x_9455:
        /* <DEDUP_REMOVED lines=13> */
.L_x_9457:
[----:B------:R-:W-:Y:S05]  /*a410*/  BSYNC.RECONVERGENT B2 ;  /* 0x0000000000027941 */ /* 0x000fea0003800200 */
.L_x_9456:
        /* <DEDUP_REMOVED lines=42> */
.L_x_9454:
[----:B------:R-:W-:Y:S05]  /*a6c0*/  BSYNC.RECONVERGENT B1 ;  /* 0x0000000000017941 */ /* 0x000fea0003800200 */
.L_x_9453:
        /* <DEDUP_REMOVED lines=21> */
.L_x_9460:
        /* <DEDUP_REMOVED lines=13> */
.L_x_9462:
[----:B------:R-:W-:Y:S05]  /*a8f0*/  BSYNC.RECONVERGENT B2 ;  /* 0x0000000000027941 */ /* 0x000fea0003800200 */
.L_x_9461:
        /* <DEDUP_REMOVED lines=43> */
.L_x_9459:
[----:B------:R-:W-:Y:S05]  /*abb0*/  BSYNC.RECONVERGENT B1 ;  /* 0x0000000000017941 */ /* 0x000fea0003800200 */
.L_x_9458:
        /* <DEDUP_REMOVED lines=22> */
.L_x_9465:
        /* <DEDUP_REMOVED lines=15> */
.L_x_9467:
[----:B------:R-:W-:Y:S05]  /*ae10*/  BSYNC.RECONVERGENT B2 ;  /* 0x0000000000027941 */ /* 0x000fea0003800200 */
.L_x_9466:
        /* <DEDUP_REMOVED lines=43> */
.L_x_9464:
[----:B------:R-:W-:Y:S05]  /*b0d0*/  BSYNC.RECONVERGENT B1 ;  /* 0x0000000000017941 */ /* 0x000fea0003800200 */
.L_x_9463:
[----:B------:R-:W-:Y:S01]  /*b0e0*/  SHF.L.U32 R26, R97, 0x10, RZ ;  /* 0x00000010611a7819 */ /* 0x000fe200000006ff */
[----:B------:R-:W-:Y:S01]  /*b0f0*/  FMUL.FTZ R27, R93, R74 ;  /* 0x0000004a5d1b7220 */ /* 0x000fe20000410000 */
[----:B------:R-:W-:Y:S01]  /*b100*/  I2FP.F32.U32 R25, R24 ;  /* 0x0000001800197245 */ /* 0x000fe20000201000 */
[----:B------:R-:W-:Y:S01]  /*b110*/  FMUL.FTZ R24, R98, R69 ;  /* 0x0000004562187220 */ /* 0x000fe20000410000 */
        /* <DEDUP_REMOVED lines=8> */
[----:B------:R-:W-:-:S04]  /*b1a0*/  FSETP.GTU.FTZ.AND P6, PT, R86, R87, PT ;  /* 0x000000575600720b */ /* 0x000fc80003fdc000 */
[----:B------:R-:W-:Y:S02]  /*b1b0*/  FSEL R81, R81, RZ, !P6 ;  /* 0x000000ff51517208 */ /* 0x000fe40007000000 */
[----:B------:R-:W-:-:S03]  /*b1c0*/  PLOP3.LUT P6, PT, P6, PT, PT, 0x8, 0x80 ;  /* 0x000000000080781c */ /* 0x000fc600037ce170 */
[----:B------:R-:W-:-:S10]  /*b1d0*/  FMUL.FTZ R63, R81, R78 ;  /* 0x0000004e513f7220 */ /* 0x000fd40000410000 */
.L_x_9427:
[----:B------:R-:W-:Y:S01]  /*b1e0*/  FADD.FTZ R86, RZ, R32 ;  /* 0x00000020ff567221 */ /* 0x000fe20000010000 */
[----:B------:R-:W-:Y:S01]  /*b1f0*/  SEL R91, RZ, 0x1000000, !P6 ;  /* 0x01000000ff5b7807 */ /* 0x000fe20007000000 */
[----:B------:R-:W-:Y:S01]  /*b200*/  IMAD.WIDE.U32 R84, R89, 0x8, R84 ;  /* 0x0000000859547825 */ /* 0x000fe200078e0054 */
[----:B------:R-:W-:-:S03]  /*b210*/  ISETP.NE.AND P6, PT, R90, RZ, PT ;  /* 0x000000ff5a00720c */ /* 0x000fc60003fc5270 */
        /* <DEDUP_REMOVED lines=8> */
[----:B------:R-:W-:Y:S02]  /*b2a0*/  SEL R90, RZ, 0x100, !P0 ;  /* 0x00000100ff5a7807 */ /* 0x000fe40004000000 */
        /* <DEDUP_REMOVED lines=8> */
[----:B------:R-:W-:Y:S01]  /*b330*/  FADD.FTZ R81, R86, R31 ;  /* 0x0000001f56517221 */ /* 0x000fe20000010000 */
[----:B------:R-:W-:Y:S01]  /*b340*/  IMAD.WIDE.U32 R86, R89, 0x20, R82 ;  /* 0x0000002059567825 */ /* 0x000fe200078e0052 */
[----:B------:R-:W-:-:S03]  /*b350*/  LOP3.LUT R83, R93, R92, RZ, 0xfc, !PT ;  /* 0x0000005c5d537212 */ /* 0x000fc600078efcff */
[----:B------:R-:W-:Y:S01]  /*b360*/  FADD.FTZ R88, R81, R24 ;  /* 0x0000001851587221 */ /* 0x000fe20000010000 */
[----:B------:R-:W-:Y:S01]  /*b370*/  LOP3.LUT R82, R90, R91, RZ, 0xfc, !PT ;  /* 0x0000005b5a527212 */ /* 0x000fe200078efcff */
[----:B------:R0:W-:Y:S02]  /*b380*/  STG.E.128 desc[UR8][R86.64], R24 ;  /* 0x0000001856007986 */ /* 0x0001e4000c101d08 */
[----:B------:R-:W-:Y:S02]  /*b390*/  FADD.FTZ R81, R88, R25 ;  /* 0x0000001958517221 */ /* 0x000fe40000010000 */
[----:B------:R0:W-:Y:S02]  /*b3a0*/  STG.E.128 desc[UR8][R86.64+0x10], R60 ;  /* 0x0000103c56007986 */ /* 0x0001e4000c101d08 */
[----:B------:R-:W-:Y:S02]  /*b3b0*/  FADD.FTZ R88, R81, R26 ;  /* 0x0000001a51587221 */ /* 0x000fe40000010000 */
[----:B------:R0:W-:Y:S02]  /*b3c0*/  STG.E.64 desc[UR8][R84.64], R82 ;  /* 0x0000005254007986 */ /* 0x0001e4000c101b08 */
        /* <DEDUP_REMOVED lines=59> */
.L_x_9481:
        /* <DEDUP_REMOVED lines=24> */
[----:B------:R-:W2:Y:S01]  /*b900*/  @!P0 LDC.64 R62, c[0x0][0x3c0] ;  /* 0x0000f000ff3e8b82 */ /* 0x000ea20000000a00 */
[----:B------:R-:W-:Y:S01]  /*b910*/  FADD.FTZ R96, -R87, R35 ;  /* 0x0000002357607221 */ /* 0x000fe20000010100 */
[----:B0-----:R-:W-:-:S04]  /*b920*/  IMAD.WIDE.U32 R32, R79, 0x10, R82 ;  /* 0x000000104f207825 */ /* 0x001fc800078e0052 */
[C---:B-1----:R-:W-:Y:S01]  /*b930*/  FMUL.FTZ R31, R81.reuse, R98 ;  /* 0x00000062511f7220 */ /* 0x042fe20000410000 */
[C---:B------:R-:W-:Y:S01]  /*b940*/  FMUL.FTZ R27, R81.reuse, R34 ;  /* 0x00000022511b7220 */ /* 0x040fe20000410000 */
[C---:B------:R-:W-:Y:S01]  /*b950*/  FMUL.FTZ R104, R81.reuse, R104 ;  /* 0x0000006851687220 */ /* 0x040fe20000410000 */
[C---:B------:R-:W-:Y:S01]  /*b960*/  FMUL.FTZ R79, R81.reuse, R24 ;  /* 0x00000018514f7220 */ /* 0x040fe20000410000 */
[----:B------:R-:W-:Y:S01]  /*b970*/  FMUL.FTZ R34, R81, R26 ;  /* 0x0000001a51227220 */ /* 0x000fe20000410000 */
[----:B------:R-:W-:Y:S01]  /*b980*/  FFMA.FTZ R26, R31, R7, R52 ;  /* 0x000000071f1a7223 */ /* 0x000fe20000010034 */
[----:B------:R-:W0:Y:S01]  /*b990*/  @!P0 LDC.64 R60, c[0x0][0x3c8] ;  /* 0x0000f200ff3c8b82 */ /* 0x000e220000000a00 */
[C---:B------:R-:W-:Y:S01]  /*b9a0*/  FMUL.FTZ R25, R81.reuse, R92 ;  /* 0x0000005c51197220 */ /* 0x040fe20000410000 */
[----:B------:R-:W-:Y:S01]  /*b9b0*/  FFMA.FTZ R31, R104, R8, R53 ;  /* 0x00000008681f7223 */ /* 0x000fe20000010035 */
[----:B------:R-:W-:Y:S01]  /*b9c0*/  FMUL.FTZ R35, R81, R106 ;  /* 0x0000006a51237220 */ /* 0x000fe20000410000 */
[----:B------:R-:W-:Y:S01]  /*b9d0*/  FFMA.FTZ R79, R79, R67, R46 ;  /* 0x000000434f4f7223 */ /* 0x000fe2000001002e */
[----:B------:R-:W-:Y:S01]  /*b9e0*/  FFMA.FTZ R34, R34, R70, R47 ;  /* 0x0000004622227223 */ /* 0x000fe2000001002f */
[----:B------:R-:W-:Y:S01]  /*b9f0*/  FFMA.FTZ R24, R25, R3, R56 ;  /* 0x0000000319187223 */ /* 0x000fe20000010038 */
[----:B------:R-:W-:Y:S01]  /*ba00*/  FMUL.FTZ R94, R81, R94 ;  /* 0x0000005e515e7220 */ /* 0x000fe20000410000 */
[----:B------:R-:W-:Y:S01]  /*ba10*/  FFMA.FTZ R25, R27, R5, R58 ;  /* 0x000000051b197223 */ /* 0x000fe2000001003a */
[----:B------:R-:W-:Y:S01]  /*ba20*/  F2FP.BF16.F32.PACK_AB R26, R31, R26 ;  /* 0x0000001a1f1a723e */ /* 0x000fe200000010ff */
[----:B------:R-:W-:Y:S01]  /*ba30*/  FFMA.FTZ R27, R35, R9, R54 ;  /* 0x00000009231b7223 */ /* 0x000fe20000010036 */
[----:B------:R-:W-:Y:S01]  /*ba40*/  F2FP.BF16.F32.PACK_AB R31, R34, R79 ;  /* 0x0000004f221f723e */ /* 0x000fe200000010ff */
[----:B------:R-:W-:Y:S01]  /*ba50*/  FFMA.FTZ R29, R94, R2, R57 ;  /* 0x000000025e1d7223 */ /* 0x000fe20000010039 */
[----:B------:R-:W1:Y:S01]  /*ba60*/  LDC.64 R34, c[0x0][0x380] ;  /* 0x0000e000ff227b82 */ /* 0x000e620000000a00 */
[C---:B------:R-:W-:Y:S01]  /*ba70*/  FMUL.FTZ R96, R81.reuse, R96 ;  /* 0x0000006051607220 */ /* 0x040fe20000410000 */
[C---:B------:R-:W-:Y:S01]  /*ba80*/  FMUL.FTZ R108, R81.reuse, R108 ;  /* 0x0000006c516c7220 */ /* 0x040fe20000410000 */
[----:B------:R-:W-:Y:S01]  /*ba90*/  FMUL.FTZ R79, R81, R84 ;  /* 0x00000054514f7220 */ /* 0x000fe20000410000 */
        /* <DEDUP_REMOVED lines=20> */
[----:B------:R-:W-:Y:S01]  /*bbe0*/  F2FP.BF16.F32.PACK_AB R29, R86, R29 ;  /* 0x0000001d561d723e */ /* 0x000fe200000010ff */
[----:B------:R-:W-:Y:S01]  /*bbf0*/  IMAD.WIDE.U32 R82, R89, 0x10, R82 ;  /* 0x0000001059527825 */ /* 0x000fe200078e0052 */
[----:B------:R-:W-:Y:S01]  /*bc00*/  F2FP.BF16.F32.PACK_AB R28, R79, R28 ;  /* 0x0000001c4f1c723e */ /* 0x000fe200000010ff */
[----:B------:R0:W-:Y:S02]  /*bc10*/  @!P0 STG.E desc[UR8][R60.64], R81 ;  /* 0x000000513c008986 */ /* 0x0001e4000c101908 */
[----:B-1----:R-:W-:Y:S02]  /*bc20*/  IMAD R6, R34, 0x4, R6 ;  /* 0x0000000422067824 */ /* 0x002fe400078e0206 */
[----:B------:R0:W-:Y:S03]  /*bc30*/  STG.E.128 desc[UR8][R32.64], R24 ;  /* 0x0000001820007986 */ /* 0x0001e6000c101d08 */
[----:B------:R-:W-:Y:S01]  /*bc40*/  ISETP.GE.AND P0, PT, R6, R35, PT ;  /* 0x000000230600720c */ /* 0x000fe20003f06270 */
[----:B------:R0:W-:-:S12]  /*bc50*/  STG.E.128 desc[UR8][R82.64], R28 ;  /* 0x0000001c52007986 */ /* 0x0001d8000c101d08 */
[----:B------:R-:W-:Y:S05]  /*bc60*/  @!P0 BRA `(.L_x_9469) ;  /* 0xffffff5000388947 */ /* 0x000fea000383ffff */
[----:B------:R-:W-:Y:S05]  /*bc70*/  BSYNC B0 ;  /* 0x0000000000007941 */ /* 0x000fea0003800000 */
.L_x_9304:
[----:B------:R-:W-:Y:S05]  /*bc80*/  EXIT ;  /* 0x000000000000794d */ /* 0x000fea0003800000 */
.L_x_9468:
        /* <DEDUP_REMOVED lines=8> */
.L_x_9471:
[----:B------:R-:W-:Y:S05]  /*bd10*/  BSYNC B1 ;  /* 0x0000000000017941 */ /* 0x000fea0003800000 */
.L_x_9470:
        /* <DEDUP_REMOVED lines=9> */
.L_x_9472:
        /* <DEDUP_REMOVED lines=8> */
.L_x_9473:
[----:B------:R-:W-:Y:S01]  /*be30*/  HFMA2 R93, -RZ, RZ, 0, 4.76837158203125e-07 ;  /* 0x00000008ff5d7431 */ /* 0x000fe200000001ff */
[----:B------:R-:W-:-:S05]  /*be40*/  MOV R81, R90 ;  /* 0x0000005a00517202 */ /* 0x000fca0000000f00 */
[----:B------:R-:W-:-:S04]  /*be50*/  FADD.FTZ R86, R84, R81 ;  /* 0x0000005154567221 */ /* 0x000fc80000010000 */
[----:B------:R-:W-:-:S07]  /*be60*/  IMAD.MOV.U32 R92, RZ, RZ, R86 ;  /* 0x000000ffff5c7224 */ /* 0x000fce00078e0056 */
[----:B------:R-:W-:Y:S05]  /*be70*/  WARPSYNC.COLLECTIVE R91, `(.L_x_9474) ;  /* 0x000000005b087348 */ /* 0x000fea0003c00000 */
[----:B------:R0:W1:Y:S02]  /*be80*/  SHFL.BFLY P1, R90, R92, R93, R94 ;  /* 0x0c00005d5c5a7389 */ /* 0x000064000002005e */
[----:B01----:R-:W-:Y:S05]  /*be90*/  ENDCOLLECTIVE ;  /* 0x000000000000791b */ /* 0x003fea0003800000 */
.L_x_9474:
[----:B------:R-:W-:Y:S02]  /*bea0*/  IMAD.MOV.U32 R93, RZ, RZ, 0x10 ;  /* 0x00000010ff5d7424 */ /* 0x000fe400078e00ff */
[----:B------:R-:W-:-:S04]  /*beb0*/  IMAD.MOV.U32 R81, RZ, RZ, R90 ;  /* 0x000000ffff517224 */ /* 0x000fc800078e005a */
[----:B------:R-:W-:-:S05]  /*bec0*/  FADD.FTZ R87, R86, R81 ;  /* 0x0000005156577221 */ /* 0x000fca0000010000 */
[----:B------:R-:W-:-:S07]  /*bed0*/  MOV R92, R87 ;  /* 0x00000057005c7202 */ /* 0x000fce0000000f00 */
[----:B------:R-:W-:Y:S05]  /*bee0*/  WARPSYNC.COLLECTIVE R91, `(.L_x_9475) ;  /* 0x000000005b087348 */ /* 0x000fea0003c00000 */
[----:B------:R0:W1:Y:S02]  /*bef0*/  SHFL.BFLY P1, R90, R92, R93, R94 ;  /* 0x0c00005d5c5a7389 */ /* 0x000064000002005e */
[----:B01----:R-:W-:Y:S05]  /*bf00*/  ENDCOLLECTIVE ;  /* 0x000000000000791b */ /* 0x003fea0003800000 */
.L_x_9475:
        /* <DEDUP_REMOVED lines=39> */
.L_x_9476:
[----:B------:R-:W-:Y:S01]  /*c180*/  HFMA2 R93, -RZ, RZ, 0, 1.1920928955078125e-07 ;  /* 0x00000002ff5d7431 */ /* 0x000fe200000001ff */
[----:B------:R-:W-:-:S05]  /*c190*/  MOV R84, R90 ;  /* 0x0000005a00547202 */ /* 0x000fca0000000f00 */
[----:B------:R-:W-:-:S04]  /*c1a0*/  FADD.FTZ R84, R81, R84 ;  /* 0x0000005451547221 */ /* 0x000fc80000010000 */
[----:B------:R-:W-:-:S07]  /*c1b0*/  IMAD.MOV.U32 R92, RZ, RZ, R84 ;  /* 0x000000ffff5c7224 */ /* 0x000fce00078e0054 */
[----:B------:R-:W-:Y:S05]  /*c1c0*/  WARPSYNC.COLLECTIVE R91, `(.L_x_9477) ;  /* 0x000000005b087348 */ /* 0x000fea0003c00000 */
[----:B------:R0:W1:Y:S02]  /*c1d0*/  SHFL.BFLY P1, R90, R92, R93, R94 ;  /* 0x0c00005d5c5a7389 */ /* 0x000064000002005e */
[----:B01----:R-:W-:Y:S05]  /*c1e0*/  ENDCOLLECTIVE ;  /* 0x000000000000791b */ /* 0x003fea0003800000 */
.L_x_9477:
[----:B------:R-:W-:Y:S02]  /*c1f0*/  IMAD.MOV.U32 R93, RZ, RZ, 0x4 ;  /* 0x00000004ff5d7424 */ /* 0x000fe400078e00ff */
[----:B------:R-:W-:-:S04]  /*c200*/  IMAD.MOV.U32 R83, RZ, RZ, R90 ;  /* 0x000000ffff537224 */ /* 0x000fc800078e005a */
[----:B------:R-:W-:-:S05]  /*c210*/  FADD.FTZ R83, R84, R83 ;  /* 0x0000005354537221 */ /* 0x000fca0000010000 */
[----:B------:R-:W-:-:S07]  /*c220*/  MOV R92, R83 ;  /* 0x00000053005c7202 */ /* 0x000fce0000000f00 */
[----:B------:R-:W-:Y:S05]  /*c230*/  WARPSYNC.COLLECTIVE R91, `(.L_x_9478) ;  /* 0x000000005b087348 */ /* 0x000fea0003c00000 */
[----:B------:R0:W1:Y:S02]  /*c240*/  SHFL.BFLY P1, R90, R92, R93, R94 ;  /* 0x0c00005d5c5a7389 */ /* 0x000064000002005e */
[----:B01----:R-:W-:Y:S05]  /*c250*/  ENDCOLLECTIVE ;  /* 0x000000000000791b */ /* 0x003fea0003800000 */
.L_x_9478:
[----:B------:R-:W-:Y:S01]  /*c260*/  HFMA2 R93, -RZ, RZ, 0, 4.76837158203125e-07 ;  /* 0x00000008ff5d7431 */ /* 0x000fe200000001ff */
[----:B------:R-:W-:-:S05]  /*c270*/  MOV R86, R90 ;  /* 0x0000005a00567202 */ /* 0x000fca0000000f00 */
[----:B------:R-:W-:-:S04]  /*c280*/  FADD.FTZ R86, R83, R86 ;  /* 0x0000005653567221 */ /* 0x000fc80000010000 */
[----:B------:R-:W-:-:S07]  /*c290*/  IMAD.MOV.U32 R92, RZ, RZ, R86 ;  /* 0x000000ffff5c7224 */ /* 0x000fce00078e0056 */
[----:B------:R-:W-:Y:S05]  /*c2a0*/  WARPSYNC.COLLECTIVE R91, `(.L_x_9479) ;  /* 0x000000005b087348 */ /* 0x000fea0003c00000 */
[----:B------:R0:W1:Y:S02]  /*c2b0*/  SHFL.BFLY P1, R90, R92, R93, R94 ;  /* 0x0c00005d5c5a7389 */ /* 0x000064000002005e */
[----:B01----:R-:W-:Y:S05]  /*c2c0*/  ENDCOLLECTIVE ;  /* 0x000000000000791b */ /* 0x003fea0003800000 */
.L_x_9479:
[----:B------:R-:W-:Y:S02]  /*c2d0*/  IMAD.MOV.U32 R93, RZ, RZ, 0x10 ;  /* 0x00000010ff5d7424 */ /* 0x000fe400078e00ff */
[----:B------:R-:W-:-:S04]  /*c2e0*/  IMAD.MOV.U32 R87, RZ, RZ, R90 ;  /* 0x000000ffff577224 */ /* 0x000fc800078e005a */
[----:B------:R-:W-:-:S05]  /*c2f0*/  FADD.FTZ R87, R86, R87 ;  /* 0x0000005756577221 */ /* 0x000fca0000010000 */
[----:B------:R-:W-:-:S07]  /*c300*/  MOV R92, R87 ;  /* 0x00000057005c7202 */ /* 0x000fce0000000f00 */
[----:B------:R-:W-:Y:S05]  /*c310*/  WARPSYNC.COLLECTIVE R91, `(.L_x_9480) ;  /* 0x000000005b087348 */ /* 0x000fea0003c00000 */
[----:B------:R0:W1:Y:S02]  /*c320*/  SHFL.BFLY P1, R90, R92, R93, R94 ;  /* 0x0c00005d5c5a7389 */ /* 0x000064000002005e */
[----:B01----:R-:W-:Y:S05]  /*c330*/  ENDCOLLECTIVE ;  /* 0x000000000000791b */ /* 0x003fea0003800000 */
.L_x_9480:
[----:B------:R-:W-:Y:S01]  /*c340*/  MOV R88, R90 ;  /* 0x0000005a00587202 */ /* 0x000fe20000000f00 */
[----:B------:R-:W-:Y:S06]  /*c350*/  BRA `(.L_x_9481) ;  /* 0xfffffff400087947 */ /* 0x000fec000383ffff */
.L_x_9482:
        /* <DEDUP_REMOVED lines=10> */
.L_x_20298:


//--------------------- .text._ZN10layer_norm13ln_fwd_kernelINS_13Kernel_traitsIf13__nv_bfloat16fS2_fjLj512ELj1ELj4ELj1ELj16ENS_18Kernel_traits_baseILj512EfS2_fS2_fjLj128EEEEELb1ELb1ELb1ELb0EEEvNS_9FwdParamsE --------------------------
	.section	.text._ZN10layer_norm13ln_fwd_kernelINS_13Kernel_traitsIf13__nv_bfloat16fS2_fjLj512ELj1ELj4ELj1ELj16ENS_18Kernel_traits_baseILj512EfS2_fS2_fjLj128EEEEELb1ELb1ELb1ELb0EEEvNS_9FwdParamsE,"ax",@progbits
	.align	128
        .global         _ZN10layer_norm13ln_fwd_kernelINS_13Kernel_traitsIf13__nv_bfloat16fS2_fjLj512ELj1ELj4ELj1ELj16ENS_18Kernel_traits_baseILj512EfS2_fS2_fjLj128EEEEELb1ELb1ELb1ELb0EEEvNS_9FwdParamsE
        .type           _ZN10layer_norm13ln_fwd_kernelINS_13Kernel_traitsIf13__nv_bfloat16fS2_fjLj512ELj1ELj4ELj1ELj16ENS_18Kernel_traits_baseILj512EfS2_fS2_fjLj128EEEEELb1ELb1ELb1ELb0EEEvNS_9FwdParamsE,@function
        .size           _ZN10layer_norm13ln_fwd_kernelINS_13Kernel_traitsIf13__nv_bfloat16fS2_fjLj512ELj1ELj4ELj1ELj16ENS_18Kernel_traits_baseILj512EfS2_fS2_fjLj128EEEEELb1ELb1ELb1ELb0EEEvNS_9FwdParamsE,(.L_x_20299 - _ZN10layer_norm13ln_fwd_kernelINS_13Kernel_traitsIf13__nv_bfloat16fS2_fjLj512ELj1ELj4ELj1ELj16ENS_18Kernel_traits_baseILj512EfS2_fS2_fjLj128EEEEELb1ELb1ELb1ELb0EEEvNS_9FwdParamsE)
        .other          _ZN10layer_norm13ln_fwd_kernelINS_13Kernel_traitsIf13__nv_bfloat16fS2_fjLj512ELj1ELj4ELj1ELj16ENS_18Kernel_traits_baseILj512EfS2_fS2_fjLj128EEEEELb1ELb1ELb1ELb0EEEvNS_9FwdParamsE,@"STO_CUDA_ENTRY STV_DEFAULT"
_ZN10layer_norm13ln_fwd_kernelINS_13Kernel_traitsIf13__nv_bfloat16fS2_fjLj512ELj1ELj4ELj1ELj16ENS_18Kernel_traits_baseILj512EfS2_fS2_fjLj128EEEEELb1ELb1ELb1ELb0EEEvNS_9FwdParamsE:
.text._ZN10layer_norm13ln_fwd_kernelINS_13Kernel_traitsIf13__nv_bfloat16fS2_fjLj512ELj1ELj4ELj1ELj16ENS_18Kernel_traits_baseILj512EfS2_fS2_fjLj128EEEEELb1ELb1ELb1ELb0EEEvNS_9FwdParamsE:
        /* <DEDUP_REMOVED lines=19> */
[----:B-----5:R-:W-:Y:S01]  /*0130*/  LOP3.LUT R92, R9, 0x1f, RZ, 0xc0, !PT ;  /* 0x0000001f095c7812 */ /* 0x020fe200078ec0ff */
[----:B------:R-:W-:Y:S01]  /*0140*/  UISETP.NE.AND.EX UP0, UPT, UR11, URZ, UPT, UP0 ;  /* 0x000000ff0b00728c */ /* 0x000fe2000bf05300 */
[----:B------:R-:W-:-:S03]  /*0150*/  SHF.R.S32.HI R0, RZ, 0x1f, R15 ;  /* 0x0000001fff007819 */ /* 0x000fc6000001140f */
[----:B-1----:R-:W-:Y:S01]  /*0160*/  IMAD.MOV.U32 R5, RZ, RZ, R92 ;  /* 0x000000ffff057224 */ /* 0x002fe200078e005c */
[----:B------:R-:W-:Y:S01]  /*0170*/  LEA.HI R0, R0, R15, RZ, 0x3 ;  /* 0x0000000f00007211 */ /* 0x000fe200078f18ff */
[----:B------:R-:W1:Y:S01]  /*0180*/  LDC R8, c[0x0][0x360] ;  /* 0x0000d800ff087b82 */ /* 0x000e620000000800 */
[----:B---3--:R-:W-:Y:S01]  /*0190*/  USHF.L.U32 UR8, UR9, 0x2, URZ ;  /* 0x0000000209087899 */ /* 0x008fe200080006ff */
[----:B--2---:R-:W-:Y:S02]  /*01a0*/  @P0 R2UR UR4, R2 ;  /* 0x00000000020402ca */ /* 0x004fe400000e0000 */
[----:B------:R-:W-:Y:S02]  /*01b0*/  @P0 R2UR UR5, R3 ;  /* 0x00000000030502ca */ /* 0x000fe400000e0000 */
[----:B0-----:R-:W-:Y:S01]  /*01c0*/  @P0 IADD3 R4, P1, PT, R6, R11, RZ ;  /* 0x0000000b06040210 */ /* 0x001fe20007f3e0ff */
[--C-:B-1----:R-:W-:Y:S01]  /*01d0*/  IMAD R11, R8, UR9, R9.reuse ;  /* 0x00000009080b7c24 */ /* 0x102fe2000f8e0209 */
[----:B------:R-:W-:-:S02]  /*01e0*/  SHF.R.U32.HI R9, RZ, 0x5, R9 ;  /* 0x00000005ff097819 */ /* 0x000fc40000011609 */
[----:B------:R-:W-:Y:S01]  /*01f0*/  LOP3.LUT R3, R5, 0x1f, RZ, 0x3c, !PT ;  /* 0x0000001f05037812 */ /* 0x000fe200078e3cff */
[----:B------:R-:W-:Y:S01]  /*0200*/  @P0 IMAD.X R13, RZ, RZ, R7, P1 ;  /* 0x000000ffff0d0224 */ /* 0x000fe200008e0607 */
[----:B------:R-:W-:Y:S02]  /*0210*/  LOP3.LUT R9, R9, UR8, RZ, 0xfc, !PT ;  /* 0x0000000809097c12 */ /* 0x000fe4000f8efcff */
[----:B------:R-:W-:Y:S01]  /*0220*/  LEA.HI.SX32 R10, R0, R3, 0x1d ;  /* 0x00000003000a7211 */ /* 0x000fe200078feaff */
        /* <DEDUP_REMOVED lines=38> */
.L_x_9486:
[----:B------:R-:W-:Y:S05]  /*0490*/  BSYNC.RECONVERGENT B1 ;  /* 0x0000000000017941 */ /* 0x000fea0003800200 */
.L_x_9485:
        /* <DEDUP_REMOVED lines=14> */
.L_x_9484:
[C---:B------:R-:W-:Y:S02]  /*0580*/  ISETP.GE.U32.AND P0, PT, R10.reuse, 0x20, PT ;  /* 0x000000200a00780c */ /* 0x040fe40003f06070 */
[----:B------:R-:W-:-:S11]  /*0590*/  ISETP.GE.U32.AND P1, PT, R10, 0x40, PT ;  /* 0x000000400a00780c */ /* 0x000fd60003f26070 */
[----:B------:R-:W0:Y:S08]  /*05a0*/  @P0 LDC.64 R2, c[0x0][0x3d0] ;  /* 0x0000f400ff020b82 */ /* 0x000e300000000a00 */
[----:B------:R-:W1:Y:S08]  /*05b0*/  @P0 LDC.64 R22, c[0x0][0x3e8] ;  /* 0x0000fa00ff160b82 */ /* 0x000e700000000a00 */
[----:B------:R-:W2:Y:S08]  /*05c0*/  @P1 LDC.64 R24, c[0x0][0x3d0] ;  /* 0x0000f400ff181b82 */ /* 0x000eb00000000a00 */
[----:B------:R-:W3:Y:S01]  /*05d0*/  @P1 LDC.64 R60, c[0x0][0x3e8] ;  /* 0x0000fa00ff3c1b82 */ /* 0x000ee20000000a00 */
[----:B0-----:R-:W-:Y:S01]  /*05e0*/  @P0 IMAD.WIDE.U32 R20, R5, 0x20, R2 ;  /* 0x0000002005140825 */ /* 0x001fe200078e0002 */
[----:B------:R-:W-:-:S02]  /*05f0*/  CS2R R26, SRZ ;  /* 0x00000000001a7805 */ /* 0x000fc4000001ff00 */
[----:B------:R-:W-:Y:S02]  /*0600*/  @P1 CS2R R50, SRZ ;  /* 0x0000000000321805 */ /* 0x000fe4000001ff00 */
[----:B------:R-:W-:Y:S02]  /*0610*/  @P1 CS2R R48, SRZ ;  /* 0x0000000000301805 */ /* 0x000fe4000001ff00 */
[----:B------:R-:W-:Y:S01]  /*0620*/  @P1 CS2R R46, SRZ ;  /* 0x00000000002e1805 */ /* 0x000fe2000001ff00 */
[----:B------:R-:W5:Y:S01]  /*0630*/  @P0 LDG.E.128 R12, desc[UR6][R20.64] ;  /* 0x00000006140c0981 */ /* 0x000f62000c1e1d00 */
        /* <DEDUP_REMOVED lines=13> */
[----:B0-----:R-:W-:Y:S02]  /*0710*/  CS2R R20, SRZ ;  /* 0x0000000000147805 */ /* 0x001fe4000001ff00 */
[----:B------:R-:W-:-:S07]  /*0720*/  @P1 CS2R R44, SRZ ;  /* 0x00000000002c1805 */ /* 0x000fce000001ff00 */
.L_x_9487:
[----:B------:R-:W-:Y:S05]  /*0730*/  BSYNC.RECONVERGENT B0 ;  /* 0x0000000000007941 */ /* 0x000fea0003800200 */
.L_x_9483:
[----:B------:R-:W2:Y:S02]  /*0740*/  LDCU UR8, c[0x0][0x384] ;  /* 0x00007080ff0877ac */ /* 0x000ea40008000800 */
[----:B--2---:R-:W-:-:S13]  /*0750*/  ISETP.GE.AND P0, PT, R9, UR8, PT ;  /* 0x0000000809007c0c */ /* 0x004fda000bf06270 */
[----:B------:R-:W-:Y:S05]  /*0760*/  @P0 EXIT ;  /* 0x000000000000094d */ /* 0x000fea0003800000 */
[----:B------:R-:W-:Y:S01]  /*0770*/  IMAD.HI.U32 R0, R11, -0x326172a9, RZ ;  /* 0xcd9e8d570b007827 */ /* 0x000fe200078e00ff */
[----:B------:R-:W-:Y:S01]  /*0780*/  BSSY B0, `(.L_x_9488) ;  /* 0x0000c6d000007945 */ /* 0x000fe20003800000 */
[----:B------:R-:W-:Y:S01]  /*0790*/  LOP3.LUT R4, R4, 0x3, RZ, 0xc0, !PT ;  /* 0x0000000304047812 */ /* 0x000fe200078ec0ff */
[----:B------:R-:W2:Y:S01]  /*07a0*/  LDCU.64 UR8, c[0x0][0x408] ;  /* 0x00008100ff0877ac */ /* 0x000ea20008000a00 */
[----:B01-3--:R-:W-:Y:S01]  /*07b0*/  IMAD.HI.U32 R2, R8, -0x2daee0ad, RZ ;  /* 0xd2511f5308027827 */ /* 0x00bfe200078e00ff */
[----:B------:R-:W-:-:S03]  /*07c0*/  LOP3.LUT R0, R7, UR4, R0, 0x96, !PT ;  /* 0x0000000407007c12 */ /* 0x000fc6000f8e9600 */
[----:B------:R-:W-:Y:S01]  /*07d0*/  IMAD R60, R8, -0x2daee0ad, RZ ;  /* 0xd2511f53083c7824 */ /* 0x000fe200078e02ff */
[----:B------:R-:W-:Y:S01]  /*07e0*/  LOP3.LUT R2, R2, UR5, RZ, 0x3c, !PT ;  /* 0x0000000502027c12 */ /* 0x000fe2000f8e3cff */
[----:B------:R-:W-:-:S04]  /*07f0*/  IMAD.HI.U32 R5, R0, -0x2daee0ad, RZ ;  /* 0xd2511f5300057827 */ /* 0x000fc800078e00ff */
[----:B------:R-:W-:Y:S01]  /*0800*/  IMAD R6, R11, -0x326172a9, RZ ;  /* 0xcd9e8d570b067824 */ /* 0x000fe200078e02ff */
[----:B------:R-:W-:Y:S01]  /*0810*/  LOP3.LUT R5, R60, UR12, R5, 0x96, !PT ;  /* 0x0000000c3c057c12 */ /* 0x000fe2000f8e9605 */
[----:B------:R-:W-:Y:S01]  /*0820*/  IMAD.HI.U32 R3, R2, -0x326172a9, RZ ;  /* 0xcd9e8d5702037827 */ /* 0x000fe200078e00ff */
[----:B------:R-:W0:Y:S03]  /*0830*/  LDCU UR12, c[0x0][0x404] ;  /* 0x00008080ff0c77ac */ /* 0x000e260008000800 */
[----:B------:R-:W-:Y:S01]  /*0840*/  IMAD R63, R0, -0x2daee0ad, RZ ;  /* 0xd2511f53003f7824 */ /* 0x000fe200078e02ff */
[----:B------:R-:W-:Y:S01]  /*0850*/  LOP3.LUT R3, R6, UR10, R3, 0x96, !PT ;  /* 0x0000000a06037c12 */ /* 0x000fe2000f8e9603 */
[----:B------:R-:W-:Y:S01]  /*0860*/  IMAD R61, R2, -0x326172a9, RZ ;  /* 0xcd9e8d57023d7824 */ /* 0x000fe200078e02ff */
[----:B------:R-:W1:Y:S01]  /*0870*/  LDCU.64 UR10, c[0x0][0x3a0] ;  /* 0x00007400ff0a77ac */ /* 0x000e620008000a00 */
[----:B------:R-:W-:-:S04]  /*0880*/  IMAD.HI.U32 R0, R5, -0x326172a9, RZ ;  /* 0xcd9e8d5705007827 */ /* 0x000fc800078e00ff */
[----:B------:R-:W-:Y:S01]  /*0890*/  IMAD.HI.U32 R2, R3, -0x2daee0ad, RZ ;  /* 0xd2511f5303027827 */ /* 0x000fe200078e00ff */
[----:B------:R-:W-:-:S03]  /*08a0*/  LOP3.LUT R0, R61, UR15, R0, 0x96, !PT ;  /* 0x0000000f3d007c12 */ /* 0x000fc6000f8e9600 */
[----:B------:R-:W-:Y:S01]  /*08b0*/  IMAD R6, R5, -0x326172a9, RZ ;  /* 0xcd9e8d5705067824 */ /* 0x000fe200078e02ff */
[----:B------:R-:W-:Y:S01]  /*08c0*/  LOP3.LUT R2, R63, UR13, R2, 0x96, !PT ;  /* 0x0000000d3f027c12 */ /* 0x000fe2000f8e9602 */
[----:B------:R-:W-:Y:S01]  /*08d0*/  IMAD R60, R3, -0x2daee0ad, RZ ;  /* 0xd2511f53033c7824 */ /* 0x000fe200078e02ff */
[----:B------:R-:W3:Y:S01]  /*08e0*/  LDCU.U8 UR13, c[0x0][0x410] ;  /* 0x00008200ff0d77ac */ /* 0x000ee20008000000 */
        /* <DEDUP_REMOVED lines=20> */
[----:B------:R-:W-:Y:S01]  /*0a30*/  LOP3.LUT R0, R61, UR14, R0, 0x96, !PT ;  /* 0x0000000e3d007c12 */ /* 0x000fe2000f8e9600 */
[----:B------:R-:W4:Y:S02]  /*0a40*/  LDCU UR14, c[0x0][0x448] ;  /* 0x00008900ff0e77ac */ /* 0x000f240008000800 */
        /* <DEDUP_REMOVED lines=18> */
[----:B------:R-:W-:Y:S01]  /*0b70*/  HFMA2 R3, -RZ, RZ, 0, 0 ;  /* 0x00000000ff037431 */ /* 0x000fe200000001ff */
[----:B------:R-:W-:Y:S01]  /*0b80*/  LOP3.LUT R5, R2, UR27, R5, 0x96, !PT ;  /* 0x0000001b02057c12 */ /* 0x000fe2000f8e9605 */
[----:B------:R-:W-:Y:S02]  /*0b90*/  IMAD R2, R0, -0x2daee0ad, RZ ;  /* 0xd2511f5300027824 */ /* 0x000fe400078e02ff */
[----:B01234-:R-:W-:-:S07]  /*0ba0*/  IMAD R0, R63, -0x326172a9, RZ ;  /* 0xcd9e8d573f007824 */ /* 0x01ffce00078e02ff */
.L_x_9722:
[----:B0-----:R-:W0:Y:S08]  /*0bb0*/  LDC.64 R108, c[0x0][0x3f0] ;  /* 0x0000fc00ff6c7b82 */ /* 0x001e300000000a00 */
[----:B------:R-:W1:Y:S08]  /*0bc0*/  LDC.64 R88, c[0x0][0x3f8] ;  /* 0x0000fe00ff587b82 */ /* 0x000e700000000a00 */
[----:B------:R-:W2:Y:S01]  /*0bd0*/  LDC R106, c[0x0][0x388] ;  /* 0x0000e200ff6a7b82 */ /* 0x000ea20000000800 */
[----:B0-----:R-:W-:-:S06]  /*0be0*/  IMAD.WIDE R108, R9, 0x4, R108 ;  /* 0x00000004096c7825 */ /* 0x001fcc00078e026c */
[----:B------:R0:W3:Y:S01]  /*0bf0*/  LDG.E R108, desc[UR6][R108.64] ;  /* 0x000000066c6c7981 */ /* 0x0000e2000c1e1900 */
[----:B-1----:R-:W-:-:S05]  /*0c00*/  IMAD.WIDE R88, R9, 0x4, R88 ;  /* 0x0000000409587825 */ /* 0x002fca00078e0258 */
[----:B-----5:R1:W5:Y:S01]  /*0c10*/  LDG.E R101, desc[UR6][R88.64] ;  /* 0x0000000658657981 */ /* 0x020362000c1e1900 */
[----:B------:R-:W-:Y:S01]  /*0c20*/  ISETP.GE.U32.AND P1, PT, R10, 0x20, PT ;  /* 0x000000200a00780c */ /* 0x000fe20003f26070 */
[----:B------:R-:W-:Y:S01]  /*0c30*/  BSSY.RECONVERGENT B2, `(.L_x_9489) ;  /* 0x00005bf000027945 */ /* 0x000fe20003800200 */
[----:B--2---:R-:W-:Y:S02]  /*0c40*/  IMAD R90, R9, R106, RZ ;  /* 0x0000006a095a7224 */ /* 0x004fe400078e02ff */
[----:B------:R-:W-:-:S03]  /*0c50*/  IMAD.MOV.U32 R107, RZ, RZ, RZ ;  /* 0x000000ffff6b7224 */ /* 0x000fc600078e00ff */
[----:B------:R-:W-:-:S04]  /*0c60*/  SHF.R.S32.HI R91, RZ, 0x1f, R90 ;  /* 0x0000001fff5b7819 */ /* 0x000fc8000001145a */
[----:B------:R-:W-:-:S04]  /*0c70*/  LEA.HI R91, R91, R90, RZ, 0x3 ;  /* 0x0000005a5b5b7211 */ /* 0x000fc800078f18ff */
[----:B0-----:R-:W-:Y:S02]  /*0c80*/  LEA.HI.SX32 R109, R91, R92, 0x1d ;  /* 0x0000005c5b6d7211 */ /* 0x001fe400078feaff */
[----:B---3--:R-:W-:-:S13]  /*0c90*/  ISETP.GE.AND P2, PT, R108, 0x1, PT ;  /* 0x000000016c00780c */ /* 0x008fda0003f46270 */
[----:B------:R-:W0:Y:S01]  /*0ca0*/  @P2 S2R R102, SR_TID.X ;  /* 0x0000000000662919 */ /* 0x000e220000002100 */
[----:B------:R-:W-:-:S04]  /*0cb0*/  @P2 VIADD R103, R108, 0xffffffff ;  /* 0xffffffff6c672836 */ /* 0x000fc80000000000 */
[----:B------:R-:W-:-:S05]  /*0cc0*/  @P2 IMAD R103, R103, R106, RZ ;  /* 0x0000006a67672224 */ /* 0x000fca00078e02ff */
[----:B------:R-:W-:-:S04]  /*0cd0*/  @P2 SHF.R.S32.HI R90, RZ, 0x1f, R103 ;  /* 0x0000001fff5a2819 */ /* 0x000fc80000011467 */
[----:B------:R-:W-:Y:S02]  /*0ce0*/  @P2 LEA.HI R103, R90, R103, RZ, 0x3 ;  /* 0x000000675a672211 */ /* 0x000fe400078f18ff */
[----:B0-----:R-:W-:-:S04]  /*0cf0*/  @P2 LOP3.LUT R92, R102, 0x1f, RZ, 0xc0, !PT ;  /* 0x0000001f665c2812 */ /* 0x001fc800078ec0ff */
[----:B------:R-:W-:Y:S01]  /*0d00*/  @P2 LEA.HI.SX32 R107, R103, R92, 0x1d ;  /* 0x0000005c676b2211 */ /* 0x000fe200078feaff */
[----:B-1----:R-:W-:Y:S06]  /*0d10*/  @!P1 BRA `(.L_x_9490) ;  /* 0x0000005800c09947 */ /* 0x002fec0003800000 */
[----:B------:R-:W0:Y:S02]  /*0d20*/  @P2 LDC.64 R72, c[0x0][0x390] ;  /* 0x0000e400ff482b82 */ /* 0x000e240000000a00 */
[----:B0-----:R-:W-:-:S05]  /*0d30*/  @P2 IMAD.WIDE.U32 R72, R107, 0x10, R72 ;  /* 0x000000106b482825 */ /* 0x001fca00078e0048 */
[----:B------:R0:W5:Y:S01]  /*0d40*/  @P2 LDG.E.128 R60, desc[UR6][R72.64] ;  /* 0x00000006483c2981 */ /* 0x000162000c1e1d00 */
[----:B------:R-:W-:Y:S01]  /*0d50*/  UISETP.NE.U32.AND UP0, UPT, UR10, URZ, UPT ;  /* 0x000000ff0a00728c */ /* 0x000fe2000bf05070 */
[----:B------:R-:W-:Y:S01]  /*0d60*/  MOV R113, UR4 ;  /* 0x0000000400717c02 */ /* 0x000fe20008000f00 */
[----:B------:R-:W-:Y:S01]  /*0d70*/  IMAD.U32 R110, RZ, RZ, UR4 ;  /* 0x00000004ff6e7e24 */ /* 0x000fe2000f8e00ff */
[----:B------:R-:W-:Y:S01]  /*0d80*/  MOV R111, UR5 ;  /* 0x00000005006f7c02 */ /* 0x000fe20008000f00 */
[----:B------:R-:W-:Y:S01]  /*0d90*/  UISETP.NE.AND.EX UP0, UPT, UR11, URZ, UPT, UP0 ;  /* 0x000000ff0b00728c */ /* 0x000fe2000bf05300 */
[----:B------:R-:W-:Y:S01]  /*0da0*/  IMAD.U32 R89, RZ, RZ, UR5 ;  /* 0x00000005ff597e24 */ /* 0x000fe2000f8e00ff */
[----:B------:R-:W-:Y:S01]  /*0db0*/  BSSY.RECONVERGENT B1, `(.L_x_9491) ;  /* 0x0000588000017945 */ /* 0x000fe20003800200 */
[----:B------:R-:W-:Y:S01]  /*0dc0*/  VIADD R113, R113, 0x9e3779b9 ;  /* 0x9e3779b971717836 */ /* 0x000fe20000000000 */
[----:B------:R-:W-:Y:S01]  /*0dd0*/  IADD3 R110, PT, PT, R110, -0x4ab325aa, RZ ;  /* 0xb54cda566e6e7810 */ /* 0x000fe20007ffe0ff */
[----:B------:R-:W-:-:S02]  /*0de0*/  VIADD R89, R89, 0x96a522ad ;  /* 0x96a522ad59597836 */ /* 0x000fc40000000000 */
[----:B------:R-:W-:Y:S02]  /*0df0*/  VIADD R111, R111, 0x76cf5d0a ;  /* 0x76cf5d0a6f6f7836 */ /* 0x000fe40000000000 */
[----:B0-----:R-:W-:Y:S05]  /*0e00*/  BRA.U !UP0, `(.L_x_9492) ;  /* 0x0000002d08107547 */ /* 0x001fea000b800000 */
        /* <DEDUP_REMOVED lines=26> */
.L_x_9497:
        /* <DEDUP_REMOVED lines=13> */
.L_x_9499:
[----:B------:R-:W-:Y:S05]  /*1080*/  BSYNC.RECONVERGENT B5 ;  /* 0x0000000000057941 */ /* 0x000fea0003800200 */
.L_x_9498:
[----:B------:R-:W-:Y:S01]  /*1090*/  IMAD.WIDE.U32 R4, R11, -0x326172a9, RZ ;  /* 0xcd9e8d570b047825 */ /* 0x000fe200078e00ff */
[----:B------:R-:W-:Y:S01]  /*10a0*/  LOP3.LUT R72, R3, UR5, R77, 0x96, !PT ;  /* 0x0000000503487c12 */ /* 0x000fe2000f8e964d */
[----:B------:R-:W-:-:S03]  /*10b0*/  UIADD3 UR28, UPT, UPT, UR5, -0x4498517b, URZ ;  /* 0xbb67ae85051c7890 */ /* 0x000fc6000fffe0ff */
[----:B------:R-:W-:Y:S01]  /*10c0*/  LOP3.LUT R74, R7, UR4, R5, 0x96, !PT ;  /* 0x00000004074a7c12 */ /* 0x000fe2000f8e9605 */
[----:B------:R-:W-:-:S04]  /*10d0*/  IMAD.WIDE.U32 R72, R72, -0x326172a9, RZ ;  /* 0xcd9e8d5748487825 */ /* 0x000fc800078e00ff */
[----:B------:R-:W-:Y:S01]  /*10e0*/  IMAD.WIDE.U32 R74, R74, -0x2daee0ad, RZ ;  /* 0xd2511f534a4a7825 */ /* 0x000fe200078e00ff */
[----:B------:R-:W-:-:S04]  /*10f0*/  LOP3.LUT R4, R113, R4, R73, 0x96, !PT ;  /* 0x0000000471047212 */ /* 0x000fc800078e9649 */
        /* <DEDUP_REMOVED lines=35> */
[----:B------:R-:W-:Y:S01]  /*1330*/  LOP3.LUT R6, R89, R4, R73, 0x96, !PT ;  /* 0x0000000459067212 */ /* 0x000fe200078e9649 */
[----:B------:R-:W-:-:S07]  /*1340*/  IMAD.MOV.U32 R72, RZ, RZ, R2 ;  /* 0x000000ffff487224 */ /* 0x000fce00078e0002 */
.L_x_9496:
[----:B------:R-:W-:Y:S05]  /*1350*/  BSYNC.RECONVERGENT B4 ;  /* 0x0000000000047941 */ /* 0x000fea0003800200 */
.L_x_9495:
        /* <DEDUP_REMOVED lines=10> */
.L_x_9494:
[----:B------:R-:W-:Y:S05]  /*1400*/  BSYNC.RECONVERGENT B3 ;  /* 0x0000000000037941 */ /* 0x000fea0003800200 */
.L_x_9493:
        /* <DEDUP_REMOVED lines=17> */
.L_x_9504:
        /* <DEDUP_REMOVED lines=13> */
.L_x_9506:
[----:B------:R-:W-:Y:S05]  /*15f0*/  BSYNC.RECONVERGENT B5 ;  /* 0x0000000000057941 */ /* 0x000fea0003800200 */
.L_x_9505:
[----:B------:R-:W-:Y:S01]  /*1600*/  IMAD.WIDE.U32 R4, R11, -0x326172a9, RZ ;  /* 0xcd9e8d570b047825 */ /* 0x000fe200078e00ff */
[----:B------:R-:W-:Y:S01]  /*1610*/  LOP3.LUT R74, R3, UR5, R79, 0x96, !PT ;  /* 0x00000005034a7c12 */ /* 0x000fe2000f8e964f */
[----:B------:R-:W-:Y:S02]  /*1620*/  UIADD3 UR28, UPT, UPT, UR5, -0x4498517b, URZ ;  /* 0xbb67ae85051c7890 */ /* 0x000fe4000fffe0ff */
[----:B------:R-:W-:Y:S01]  /*1630*/  HFMA2 R2, -RZ, RZ, 0, 0 ;  /* 0x00000000ff027431 */ /* 0x000fe200000001ff */
        /* <DEDUP_REMOVED lines=37> */
[----:B------:R-:W-:Y:S01]  /*1890*/  LOP3.LUT R6, R89, R4, R75, 0x96, !PT ;  /* 0x0000000459067212 */ /* 0x000fe200078e964b */
[----:B------:R-:W-:Y:S02]  /*18a0*/  IMAD.MOV.U32 R4, RZ, RZ, R88 ;  /* 0x000000ffff047224 */ /* 0x000fe400078e0058 */
[----:B------:R-:W-:-:S07]  /*18b0*/  IMAD.MOV.U32 R88, RZ, RZ, R74 ;  /* 0x000000ffff587224 */ /* 0x000fce00078e004a */
.L_x_9503:
[----:B------:R-:W-:Y:S05]  /*18c0*/  BSYNC.RECONVERGENT B4 ;  /* 0x0000000000047941 */ /* 0x000fea0003800200 */
.L_x_9502:
        /* <DEDUP_REMOVED lines=11> */
.L_x_9501:
[----:B------:R-:W-:Y:S05]  /*1980*/  BSYNC.RECONVERGENT B3 ;  /* 0x0000000000037941 */ /* 0x000fea0003800200 */
.L_x_9500:
        /* <DEDUP_REMOVED lines=17> */
.L_x_9511:
        /* <DEDUP_REMOVED lines=13> */
.L_x_9513:
[----:B------:R-:W-:Y:S05]  /*1b70*/  BSYNC.RECONVERGENT B5 ;  /* 0x0000000000057941 */ /* 0x000fea0003800200 */
.L_x_9512:
        /* <DEDUP_REMOVED lines=41> */
[----:B------:R-:W-:Y:S02]  /*1e10*/  HFMA2 R4, -RZ, RZ, 0, 0 ;  /* 0x00000000ff047431 */ /* 0x000fe400000001ff */
[----:B------:R-:W-:Y:S02]  /*1e20*/  IMAD.MOV.U32 R75, RZ, RZ, R88 ;  /* 0x000000ffff4b7224 */ /* 0x000fe400078e0058 */
[----:B------:R-:W-:-:S07]  /*1e30*/  IMAD.MOV.U32 R88, RZ, RZ, R74 ;  /* 0x000000ffff587224 */ /* 0x000fce00078e004a */
.L_x_9510:
[----:B------:R-:W-:Y:S05]  /*1e40*/  BSYNC.RECONVERGENT B4 ;  /* 0x0000000000047941 */ /* 0x000fea0003800200 */
.L_x_9509:
        /* <DEDUP_REMOVED lines=10> */
.L_x_9508:
[----:B------:R-:W-:Y:S05]  /*1ef0*/  BSYNC.RECONVERGENT B3 ;  /* 0x0000000000037941 */ /* 0x000fea0003800200 */
.L_x_9507:
        /* <DEDUP_REMOVED lines=17> */
.L_x_9518:
        /* <DEDUP_REMOVED lines=13> */
.L_x_9520:
[----:B------:R-:W-:Y:S05]  /*20e0*/  BSYNC.RECONVERGENT B5 ;  /* 0x0000000000057941 */ /* 0x000fea0003800200 */
.L_x_9519:
[----:B------:R-:W-:Y:S01]  /*20f0*/  IMAD.WIDE.U32 R4, R11, -0x326172a9, RZ ;  /* 0xcd9e8d570b047825 */ /* 0x000fe200078e00ff */
[----:B------:R-:W-:Y:S01]  /*2100*/  LOP3.LUT R76, R3, UR5, R91, 0x96, !PT ;  /* 0x00000005034c7c12 */ /* 0x000fe2000f8e965b */
[----:B------:R-:W-:Y:S02]  /*2110*/  UIADD3 UR28, UPT, UPT, UR5, -0x4498517b, URZ ;  /* 0xbb67ae85051c7890 */ /* 0x000fe4000fffe0ff */
[----:B------:R-:W-:Y:S02]  /*2120*/  HFMA2 R2, -RZ, RZ, 0, 0 ;  /* 0x00000000ff027431 */ /* 0x000fe400000001ff */
[----:B------:R-:W-:Y:S01]  /*2130*/  IMAD.MOV.U32 R75, RZ, RZ, R88 ;  /* 0x000000ffff4b7224 */ /* 0x000fe200078e0058 */
        /* <DEDUP_REMOVED lines=38> */
[----:B------:R-:W-:-:S07]  /*23a0*/  LOP3.LUT R6, R89, R4, R77, 0x96, !PT ;  /* 0x0000000459067212 */ /* 0x000fce00078e964d */
.L_x_9517:
[----:B------:R-:W-:Y:S05]  /*23b0*/  BSYNC.RECONVERGENT B4 ;  /* 0x0000000000047941 */ /* 0x000fea0003800200 */
.L_x_9516:
        /* <DEDUP_REMOVED lines=11> */
.L_x_9515:
[----:B------:R-:W-:Y:S05]  /*2470*/  BSYNC.RECONVERGENT B3 ;  /* 0x0000000000037941 */ /* 0x000fea0003800200 */
.L_x_9514:
        /* <DEDUP_REMOVED lines=17> */
.L_x_9525:
        /* <DEDUP_REMOVED lines=13> */
.L_x_9527:
[----:B------:R-:W-:Y:S05]  /*2660*/  BSYNC.RECONVERGENT B5 ;  /* 0x0000000000057941 */ /* 0x000fea0003800200 */
.L_x_9526:
        /* <DEDUP_REMOVED lines=44> */
.L_x_9524:
[----:B------:R-:W-:Y:S05]  /*2930*/  BSYNC.RECONVERGENT B4 ;  /* 0x0000000000047941 */ /* 0x000fea0003800200 */
.L_x_9523:
        /* <DEDUP_REMOVED lines=10> */
.L_x_9522:
[----:B------:R-:W-:Y:S05]  /*29e0*/  BSYNC.RECONVERGENT B3 ;  /* 0x0000000000037941 */ /* 0x000fea0003800200 */
.L_x_9521:
        /* <DEDUP_REMOVED lines=17> */
.L_x_9532:
        /* <DEDUP_REMOVED lines=13> */
.L_x_9534:
[----:B------:R-:W-:Y:S05]  /*2bd0*/  BSYNC.RECONVERGENT B5 ;  /* 0x0000000000057941 */ /* 0x000fea0003800200 */
.L_x_9533:
        /* <DEDUP_REMOVED lines=44> */
.L_x_9531:
[----:B------:R-:W-:Y:S05]  /*2ea0*/  BSYNC.RECONVERGENT B4 ;  /* 0x0000000000047941 */ /* 0x000fea0003800200 */
.L_x_9530:
        /* <DEDUP_REMOVED lines=11> */
.L_x_9529:
[----:B------:R-:W-:Y:S05]  /*2f60*/  BSYNC.RECONVERGENT B3 ;  /* 0x0000000000037941 */ /* 0x000fea0003800200 */
.L_x_9528:
        /* <DEDUP_REMOVED lines=17> */
.L_x_9539:
        /* <DEDUP_REMOVED lines=13> */
.L_x_9541:
[----:B------:R-:W-:Y:S05]  /*3150*/  BSYNC.RECONVERGENT B5 ;  /* 0x0000000000057941 */ /* 0x000fea0003800200 */
.L_x_9540:
        /* <DEDUP_REMOVED lines=41> */
[----:B------:R-:W-:Y:S01]  /*33f0*/  LOP3.LUT R6, R89, R4, R79, 0x96, !PT ;  /* 0x0000000459067212 */ /* 0x000fe200078e964f */
[----:B------:R-:W-:Y:S02]  /*3400*/  IMAD.MOV.U32 R4, RZ, RZ, R88 ;  /* 0x000000ffff047224 */ /* 0x000fe400078e0058 */
[----:B------:R-:W-:-:S07]  /*3410*/  IMAD.MOV.U32 R88, RZ, RZ, R78 ;  /* 0x000000ffff587224 */ /* 0x000fce00078e004e */
.L_x_9538:
[----:B------:R-:W-:Y:S05]  /*3420*/  BSYNC.RECONVERGENT B4 ;  /* 0x0000000000047941 */ /* 0x000fea0003800200 */
.L_x_9537:
        /* <DEDUP_REMOVED lines=10> */
.L_x_9536:
[----:B------:R-:W-:Y:S05]  /*34d0*/  BSYNC.RECONVERGENT B3 ;  /* 0x0000000000037941 */ /* 0x000fea0003800200 */
.L_x_9535:
        /* <DEDUP_REMOVED lines=16> */
.L_x_9545:
        /* <DEDUP_REMOVED lines=13> */
.L_x_9547:
[----:B------:R-:W-:Y:S05]  /*36b0*/  BSYNC.RECONVERGENT B4 ;  /* 0x0000000000047941 */ /* 0x000fea0003800200 */
.L_x_9546:
[----:B------:R-:W-:Y:S01]  /*36c0*/  IMAD.WIDE.U32 R90, R11, -0x326172a9, RZ ;  /* 0xcd9e8d570b5a7825 */ /* 0x000fe200078e00ff */
[----:B------:R-:W-:Y:S01]  /*36d0*/  LOP3.LUT R102, R3, UR5, R5, 0x96, !PT ;  /* 0x0000000503667c12 */ /* 0x000fe2000f8e9605 */
[----:B------:R-:W-:Y:S02]  /*36e0*/  UIADD3 UR28, UPT, UPT, UR5, -0x4498517b, URZ ;  /* 0xbb67ae85051c7890 */ /* 0x000fe4000fffe0ff */
        /* <DEDUP_REMOVED lines=39> */
[----:B------:R-:W-:Y:S01]  /*3960*/  LOP3.LUT R6, R89, R4, R91, 0x96, !PT ;  /* 0x0000000459067212 */ /* 0x000fe200078e965b */
[----:B------:R-:W-:-:S07]  /*3970*/  HFMA2 R4, -RZ, RZ, 0, 0 ;  /* 0x00000000ff047431 */ /* 0x000fce00000001ff */
.L_x_9544:
[----:B------:R-:W-:Y:S05]  /*3980*/  BSYNC.RECONVERGENT B3 ;  /* 0x0000000000037941 */ /* 0x000fea0003800200 */
.L_x_9543:
        /* <DEDUP_REMOVED lines=10> */
[----:B------:R-:W-:Y:S01]  /*3a30*/  FFMA.FTZ R79, R2, R35, R71 ;  /* 0x00000023024f7223 */ /* 0x000fe20000010047 */
[----:B------:R-:W-:Y:S06]  /*3a40*/  BRA `(.L_x_9542) ;  /* 0x0000002800f87947 */ /* 0x000fec0003800000 */
.L_x_9492:
        /* <DEDUP_REMOVED lines=21> */
.L_x_9552:
        /* <DEDUP_REMOVED lines=13> */
.L_x_9554:
[----:B------:R-:W-:Y:S05]  /*3c70*/  BSYNC.RECONVERGENT B5 ;  /* 0x0000000000057941 */ /* 0x000fea0003800200 */
.L_x_9553:
        /* <DEDUP_REMOVED lines=40> */
[----:B------:R-:W-:Y:S01]  /*3f00*/  LOP3.LUT R6, R89, R4, R73, 0x96, !PT ;  /* 0x0000000459067212 */ /* 0x000fe200078e9649 */
[----:B------:R-:W-:Y:S01]  /*3f10*/  IMAD.MOV.U32 R88, RZ, RZ, R72 ;  /* 0x000000ffff587224 */ /* 0x000fe200078e0048 */
[----:B------:R-:W-:Y:S01]  /*3f20*/  MOV R72, R2 ;  /* 0x0000000200487202 */ /* 0x000fe20000000f00 */
[----:B------:R-:W-:-:S07]  /*3f30*/  IMAD.MOV.U32 R74, RZ, RZ, RZ ;  /* 0x000000ffff4a7224 */ /* 0x000fce00078e00ff */
.L_x_9551:
[----:B------:R-:W-:Y:S05]  /*3f40*/  BSYNC.RECONVERGENT B4 ;  /* 0x0000000000047941 */ /* 0x000fea0003800200 */
.L_x_9550:
        /* <DEDUP_REMOVED lines=10> */
.L_x_9549:
[----:B------:R-:W-:Y:S05]  /*3ff0*/  BSYNC.RECONVERGENT B3 ;  /* 0x0000000000037941 */ /* 0x000fea0003800200 */
.L_x_9548:
        /* <DEDUP_REMOVED lines=17> */
.L_x_9559:
        /* <DEDUP_REMOVED lines=13> */
.L_x_9561:
[----:B------:R-:W-:Y:S05]  /*41e0*/  BSYNC.RECONVERGENT B5 ;  /* 0x0000000000057941 */ /* 0x000fea0003800200 */
.L_x_9560:
[----:B------:R-:W-:Y:S01]  /*41f0*/  IMAD.WIDE.U32 R4, R11, -0x326172a9, RZ ;  /* 0xcd9e8d570b047825 */ /* 0x000fe200078e00ff */
[----:B------:R-:W-:Y:S01]  /*4200*/  LOP3.LUT R74, R3, UR5, R79, 0x96, !PT ;  /* 0x00000005034a7c12 */ /* 0x000fe2000f8e964f */
[----:B------:R-:W-:Y:S02]  /*4210*/  UIADD3 UR28, UPT, UPT, UR5, -0x4498517b, URZ ;  /* 0xbb67ae85051c7890 */ /* 0x000fe4000fffe0ff */
[----:B------:R-:W-:Y:S01]  /*4220*/  IMAD.MOV.U32 R2, RZ, RZ, RZ ;  /* 0x000000ffff027224 */ /* 0x000fe200078e00ff */
        /* <DEDUP_REMOVED lines=39> */
[----:B------:R-:W-:-:S07]  /*44a0*/  MOV R88, R74 ;  /* 0x0000004a00587202 */ /* 0x000fce0000000f00 */
.L_x_9558:
[----:B------:R-:W-:Y:S05]  /*44b0*/  BSYNC.RECONVERGENT B4 ;  /* 0x0000000000047941 */ /* 0x000fea0003800200 */
.L_x_9557:
        /* <DEDUP_REMOVED lines=11> */
.L_x_9556:
[----:B------:R-:W-:Y:S05]  /*4570*/  BSYNC.RECONVERGENT B3 ;  /* 0x0000000000037941 */ /* 0x000fea0003800200 */
.L_x_9555:
        /* <DEDUP_REMOVED lines=17> */
.L_x_9566:
        /* <DEDUP_REMOVED lines=13> */
.L_x_9568:
[----:B------:R-:W-:Y:S05]  /*4760*/  BSYNC.RECONVERGENT B5 ;  /* 0x0000000000057941 */ /* 0x000fea0003800200 */
.L_x_9567:
        /* <DEDUP_REMOVED lines=44> */
.L_x_9565:
[----:B------:R-:W-:Y:S05]  /*4a30*/  BSYNC.RECONVERGENT B4 ;  /* 0x0000000000047941 */ /* 0x000fea0003800200 */
.L_x_9564:
        /* <DEDUP_REMOVED lines=10> */
.L_x_9563:
[----:B------:R-:W-:Y:S05]  /*4ae0*/  BSYNC.RECONVERGENT B3 ;  /* 0x0000000000037941 */ /* 0x000fea0003800200 */
.L_x_9562:
        /* <DEDUP_REMOVED lines=17> */
.L_x_9573:
        /* <DEDUP_REMOVED lines=13> */
.L_x_9575:
[----:B------:R-:W-:Y:S05]  /*4cd0*/  BSYNC.RECONVERGENT B5 ;  /* 0x0000000000057941 */ /* 0x000fea0003800200 */
.L_x_9574:
[----:B------:R-:W-:Y:S01]  /*4ce0*/  IMAD.WIDE.U32 R4, R11, -0x326172a9, RZ ;  /* 0xcd9e8d570b047825 */ /* 0x000fe200078e00ff */
[----:B------:R-:W-:Y:S01]  /*4cf0*/  LOP3.LUT R76, R3, UR5, R91, 0x96, !PT ;  /* 0x00000005034c7c12 */ /* 0x000fe2000f8e965b */
[----:B------:R-:W-:Y:S02]  /*4d00*/  UIADD3 UR28, UPT, UPT, UR5, -0x4498517b, URZ ;  /* 0xbb67ae85051c7890 */ /* 0x000fe4000fffe0ff */
[----:B------:R-:W-:Y:S01]  /*4d10*/  HFMA2 R2, -RZ, RZ, 0, 0 ;  /* 0x00000000ff027431 */ /* 0x000fe200000001ff */
[----:B------:R-:W-:Y:S02]  /*4d20*/  MOV R75, R88 ;  /* 0x00000058004b7202 */ /* 0x000fe40000000f00 */
        /* <DEDUP_REMOVED lines=38> */
[----:B------:R-:W-:-:S07]  /*4f90*/  IMAD.MOV.U32 R88, RZ, RZ, R76 ;  /* 0x000000ffff587224 */ /* 0x000fce00078e004c */
.L_x_9572:
[----:B------:R-:W-:Y:S05]  /*4fa0*/  BSYNC.RECONVERGENT B4 ;  /* 0x0000000000047941 */ /* 0x000fea0003800200 */
.L_x_9571:
        /* <DEDUP_REMOVED lines=11> */
.L_x_9570:
[----:B------:R-:W-:Y:S05]  /*5060*/  BSYNC.RECONVERGENT B3 ;  /* 0x0000000000037941 */ /* 0x000fea0003800200 */
.L_x_9569:
        /* <DEDUP_REMOVED lines=17> */
.L_x_9580:
        /* <DEDUP_REMOVED lines=13> */
.L_x_9582:
[----:B------:R-:W-:Y:S05]  /*5250*/  BSYNC.RECONVERGENT B5 ;  /* 0x0000000000057941 */ /* 0x000fea0003800200 */
.L_x_9581:
        /* <DEDUP_REMOVED lines=41> */
[----:B------:R-:W-:Y:S01]  /*54f0*/  IMAD.MOV.U32 R77, RZ, RZ, R88 ;  /* 0x000000ffff4d7224 */ /* 0x000fe200078e0058 */
[----:B------:R-:W-:Y:S01]  /*5500*/  MOV R88, R76 ;  /* 0x0000004c00587202 */ /* 0x000fe20000000f00 */
[----:B------:R-:W-:-:S07]  /*5510*/  IMAD.MOV.U32 R4, RZ, RZ, RZ ;  /* 0x000000ffff047224 */ /* 0x000fce00078e00ff */
.L_x_9579:
[----:B------:R-:W-:Y:S05]  /*5520*/  BSYNC.RECONVERGENT B4 ;  /* 0x0000000000047941 */ /* 0x000fea0003800200 */
.L_x_9578:
        /* <DEDUP_REMOVED lines=10> */
.L_x_9577:
[----:B------:R-:W-:Y:S05]  /*55d0*/  BSYNC.RECONVERGENT B3 ;  /* 0x0000000000037941 */ /* 0x000fea0003800200 */
.L_x_9576:
        /* <DEDUP_REMOVED lines=17> */
.L_x_9587:
        /* <DEDUP_REMOVED lines=13> */
.L_x_9589:
[----:B------:R-:W-:Y:S05]  /*57c0*/  BSYNC.RECONVERGENT B5 ;  /* 0x0000000000057941 */ /* 0x000fea0003800200 */
.L_x_9588:
        /* <DEDUP_REMOVED lines=44> */
.L_x_9586:
[----:B------:R-:W-:Y:S05]  /*5a90*/  BSYNC.RECONVERGENT B4 ;  /* 0x0000000000047941 */ /* 0x000fea0003800200 */
.L_x_9585:
        /* <DEDUP_REMOVED lines=11> */
.L_x_9584:
[----:B------:R-:W-:Y:S05]  /*5b50*/  BSYNC.RECONVERGENT B3 ;  /* 0x0000000000037941 */ /* 0x000fea0003800200 */
.L_x_9583:
        /* <DEDUP_REMOVED lines=17> */
.L_x_9594:
        /* <DEDUP_REMOVED lines=13> */
.L_x_9596:
[----:B------:R-:W-:Y:S05]  /*5d40*/  BSYNC.RECONVERGENT B5 ;  /* 0x0000000000057941 */ /* 0x000fea0003800200 */
.L_x_9595:
        /* <DEDUP_REMOVED lines=41> */
[----:B------:R-:W-:Y:S01]  /*5fe0*/  LOP3.LUT R6, R89, R4, R79, 0x96, !PT ;  /* 0x0000000459067212 */ /* 0x000fe200078e964f */
[----:B------:R-:W-:Y:S01]  /*5ff0*/  IMAD.MOV.U32 R4, RZ, RZ, R88 ;  /* 0x000000ffff047224 */ /* 0x000fe200078e0058 */
[----:B------:R-:W-:-:S07]  /*6000*/  MOV R88, R78 ;  /* 0x0000004e00587202 */ /* 0x000fce0000000f00 */
.L_x_9593:
[----:B------:R-:W-:Y:S05]  /*6010*/  BSYNC.RECONVERGENT B4 ;  /* 0x0000000000047941 */ /* 0x000fea0003800200 */
.L_x_9592:
        /* <DEDUP_REMOVED lines=10> */
.L_x_9591:
[----:B------:R-:W-:Y:S05]  /*60c0*/  BSYNC.RECONVERGENT B3 ;  /* 0x0000000000037941 */ /* 0x000fea0003800200 */
.L_x_9590:
        /* <DEDUP_REMOVED lines=16> */
.L_x_9599:
        /* <DEDUP_REMOVED lines=13> */
.L_x_9601:
[----:B------:R-:W-:Y:S05]  /*62a0*/  BSYNC.RECONVERGENT B4 ;  /* 0x0000000000047941 */ /* 0x000fea0003800200 */
.L_x_9600:
[----:B------:R-:W-:Y:S01]  /*62b0*/  IMAD.WIDE.U32 R104, R11, -0x326172a9, RZ ;  /* 0xcd9e8d570b687825 */ /* 0x000fe200078e00ff */
[----:B------:R-:W-:Y:S01]  /*62c0*/  LOP3.LUT R4, R3, UR5, R103, 0x96, !PT ;  /* 0x0000000503047c12 */ /* 0x000fe2000f8e9667 */
[----:B------:R-:W-:Y:S01]  /*62d0*/  UIADD3 UR28, UPT, UPT, UR5, -0x4498517b, URZ ;  /* 0xbb67ae85051c7890 */ /* 0x000fe2000fffe0ff */
        /* <DEDUP_REMOVED lines=39> */
[----:B------:R-:W-:Y:S02]  /*6550*/  HFMA2 R4, -RZ, RZ, 0, 0 ;  /* 0x00000000ff047431 */ /* 0x000fe400000001ff */
[----:B------:R-:W-:-:S07]  /*6560*/  IMAD.MOV.U32 R88, RZ, RZ, R90 ;  /* 0x000000ffff587224 */ /* 0x000fce00078e005a */
.L_x_9598:
[----:B------:R-:W-:Y:S05]  /*6570*/  BSYNC.RECONVERGENT B3 ;  /* 0x0000000000037941 */ /* 0x000fea0003800200 */
.L_x_9597:
        /* <DEDUP_REMOVED lines=11> */
.L_x_9542:
[----:B------:R-:W-:Y:S05]  /*6630*/  BSYNC.RECONVERGENT B1 ;  /* 0x0000000000017941 */ /* 0x000fea0003800200 */
.L_x_9491:
[----:B------:R-:W0:Y:S01]  /*6640*/  LDC.64 R90, c[0x0][0x3a8] ;  /* 0x0000ea00ff5a7b82 */ /* 0x000e220000000a00 */
[----:B------:R-:W-:Y:S01]  /*6650*/  BSSY.RECONVERGENT B1, `(.L_x_9602) ;  /* 0x000001a000017945 */ /* 0x000fe20003800200 */
[----:B------:R-:W-:Y:S02]  /*6660*/  IMAD.MOV.U32 R2, RZ, RZ, R88 ;  /* 0x000000ffff027224 */ /* 0x000fe400078e0058 */
[----:B0-----:R-:W-:-:S05]  /*6670*/  IMAD.WIDE.U32 R90, R109, 0x20, R90 ;  /* 0x000000206d5a7825 */ /* 0x001fca00078e005a */
[----:B------:R0:W-:Y:S04]  /*6680*/  STG.E.128 desc[UR6][R90.64], R72 ;  /* 0x000000485a007986 */ /* 0x0001e8000c101d06 */
        /* <DEDUP_REMOVED lines=22> */
.L_x_9603:
[----:B------:R-:W-:Y:S05]  /*67f0*/  BSYNC.RECONVERGENT B1 ;  /* 0x0000000000017941 */ /* 0x000fea0003800200 */
.L_x_9602:
[----:B------:R-:W-:Y:S01]  /*6800*/  VIADD R109, R109, 0x20 ;  /* 0x000000206d6d7836 */ /* 0x000fe20000000000 */
[----:B------:R-:W-:-:S07]  /*6810*/  IADD3 R107, PT, PT, R107, 0x20, RZ ;  /* 0x000000206b6b7810 */ /* 0x000fce0007ffe0ff */
.L_x_9490:
[----:B------:R-:W-:Y:S05]  /*6820*/  BSYNC.RECONVERGENT B2 ;  /* 0x0000000000027941 */ /* 0x000fea0003800200 */
.L_x_9489:
        /* <DEDUP_REMOVED lines=13> */
[----:B-1----:R-:W-:Y:S01]  /*6900*/  MOV R88, UR5 ;  /* 0x0000000500587c02 */ /* 0x002fe20008000f00 */
[----:B------:R-:W-:Y:S01]  /*6910*/  IMAD.U32 R89, RZ, RZ, UR4 ;  /* 0x00000004ff597e24 */ /* 0x000fe2000f8e00ff */
[----:B------:R-:W-:Y:S01]  /*6920*/  MOV R111, UR5 ;  /* 0x00000005006f7c02 */ /* 0x000fe20008000f00 */
[----:B------:R-:W-:Y:S01]  /*6930*/  BSSY.RECONVERGENT B1, `(.L_x_9606) ;  /* 0x000058c000017945 */ /* 0x000fe20003800200 */
[----:B------:R-:W-:Y:S01]  /*6940*/  VIADD R113, R113, 0x9e3779b9 ;  /* 0x9e3779b971717836 */ /* 0x000fe20000000000 */
[----:B------:R-:W-:Y:S01]  /*6950*/  IADD3 R88, PT, PT, R88, -0x695add53, RZ ;  /* 0x96a522ad58587810 */ /* 0x000fe20007ffe0ff */
[----:B------:R-:W-:Y:S01]  /*6960*/  VIADD R89, R89, 0xb54cda56 ;  /* 0xb54cda5659597836 */ /* 0x000fe20000000000 */
[----:B------:R-:W-:Y:S01]  /*6970*/  IADD3 R111, PT, PT, R111, 0x76cf5d0a, RZ ;  /* 0x76cf5d0a6f6f7810 */ /* 0x000fe20007ffe0ff */
[----:B--2---:R-:W-:Y:S06]  /*6980*/  @!P0 BRA `(.L_x_9607) ;  /* 0x0000002c00108947 */ /* 0x004fec0003800000 */
[----:B------:R-:W-:Y:S01]  /*6990*/  ISETP.GT.AND P0, PT, R108, RZ, PT ;  /* 0x000000ff6c00720c */ /* 0x000fe20003f04270 */
[----:B------:R-:W-:Y:S01]  /*69a0*/  BSSY.RECONVERGENT B3, `(.L_x_9608) ;  /* 0x000005a000037945 */ /* 0x000fe20003800200 */
[----:B------:R-:W-:Y:S01]  /*69b0*/  IMAD.MOV.U32 R108, RZ, RZ, R2 ;  /* 0x000000ffff6c7224 */ /* 0x000fe200078e0002 */
[----:B------:R-:W-:Y:S01]  /*69c0*/  MOV R82, R4 ;  /* 0x0000000400527202 */ /* 0x000fe20000000f00 */
        /* <DEDUP_REMOVED lines=18> */
.L_x_9612:
        /* <DEDUP_REMOVED lines=13> */
.L_x_9614:
[----:B------:R-:W-:Y:S05]  /*6bc0*/  BSYNC.RECONVERGENT B5 ;  /* 0x0000000000057941 */ /* 0x000fea0003800200 */
.L_x_9613:
        /* <DEDUP_REMOVED lines=42> */
[----:B------:R-:W-:Y:S01]  /*6e70*/  IMAD.MOV.U32 R82, RZ, RZ, RZ ;  /* 0x000000ffff527224 */ /* 0x000fe200078e00ff */
[----:B------:R-:W-:-:S07]  /*6e80*/  MOV R80, R2 ;  /* 0x0000000200507202 */ /* 0x000fce0000000f00 */
.L_x_9611:
[----:B------:R-:W-:Y:S05]  /*6e90*/  BSYNC.RECONVERGENT B4 ;  /* 0x0000000000047941 */ /* 0x000fea0003800200 */
.L_x_9610:
        /* <DEDUP_REMOVED lines=9> */
[----:B------:R-:W-:-:S07]  /*6f30*/  FFMA.FTZ R80, R81, R52, R64 ;  /* 0x0000003451507223 */ /* 0x000fce0000010040 */
.L_x_9609:
[----:B------:R-:W-:Y:S05]  /*6f40*/  BSYNC.RECONVERGENT B3 ;  /* 0x0000000000037941 */ /* 0x000fea0003800200 */
.L_x_9608:
        /* <DEDUP_REMOVED lines=17> */
.L_x_9619:
        /* <DEDUP_REMOVED lines=13> */
.L_x_9621:
[----:B------:R-:W-:Y:S05]  /*7130*/  BSYNC.RECONVERGENT B5 ;  /* 0x0000000000057941 */ /* 0x000fea0003800200 */
.L_x_9620:
        /* <DEDUP_REMOVED lines=41> */
[----:B------:R-:W-:Y:S02]  /*73d0*/  LOP3.LUT R6, R88, R4, R83, 0x96, !PT ;  /* 0x0000000458067212 */ /* 0x000fe400078e9653 */
[----:B------:R-:W-:Y:S01]  /*73e0*/  MOV R4, R108 ;  /* 0x0000006c00047202 */ /* 0x000fe20000000f00 */
[----:B------:R-:W-:-:S07]  /*73f0*/  IMAD.MOV.U32 R108, RZ, RZ, R82 ;  /* 0x000000ffff6c7224 */ /* 0x000fce00078e0052 */
.L_x_9618:
[----:B------:R-:W-:Y:S05]  /*7400*/  BSYNC.RECONVERGENT B4 ;  /* 0x0000000000047941 */ /* 0x000fea0003800200 */
.L_x_9617:
        /* <DEDUP_REMOVED lines=10> */
[----:B------:R-:W-:-:S07]  /*74b0*/  FFMA.FTZ R81, R4, R53, R65 ;  /* 0x0000003504517223 */ /* 0x000fce0000010041 */
.L_x_9616:
[----:B------:R-:W-:Y:S05]  /*74c0*/  BSYNC.RECONVERGENT B3 ;  /* 0x0000000000037941 */ /* 0x000fea0003800200 */
.L_x_9615:
        /* <DEDUP_REMOVED lines=17> */
.L_x_9626:
        /* <DEDUP_REMOVED lines=13> */
.L_x_9628:
[----:B------:R-:W-:Y:S05]  /*76b0*/  BSYNC.RECONVERGENT B5 ;  /* 0x0000000000057941 */ /* 0x000fea0003800200 */
.L_x_9627:
        /* <DEDUP_REMOVED lines=44> */
.L_x_9625:
[----:B------:R-:W-:Y:S05]  /*7980*/  BSYNC.RECONVERGENT B4 ;  /* 0x0000000000047941 */ /* 0x000fea0003800200 */
.L_x_9624:
        /* <DEDUP_REMOVED lines=9> */
[----:B------:R-:W-:-:S07]  /*7a20*/  FFMA.FTZ R82, R83, R54, R66 ;  /* 0x0000003653527223 */ /* 0x000fce0000010042 */
.L_x_9623:
[----:B------:R-:W-:Y:S05]  /*7a30*/  BSYNC.RECONVERGENT B3 ;  /* 0x0000000000037941 */ /* 0x000fea0003800200 */
.L_x_9622:
        /* <DEDUP_REMOVED lines=17> */
.L_x_9633:
        /* <DEDUP_REMOVED lines=13> */
.L_x_9635:
[----:B------:R-:W-:Y:S05]  /*7c20*/  BSYNC.RECONVERGENT B5 ;  /* 0x0000000000057941 */ /* 0x000fea0003800200 */
.L_x_9634:
        /* <DEDUP_REMOVED lines=44> */
.L_x_9632:
[----:B------:R-:W-:Y:S05]  /*7ef0*/  BSYNC.RECONVERGENT B4 ;  /* 0x0000000000047941 */ /* 0x000fea0003800200 */
.L_x_9631:
        /* <DEDUP_REMOVED lines=11> */
.L_x_9630:
[----:B------:R-:W-:Y:S05]  /*7fb0*/  BSYNC.RECONVERGENT B3 ;  /* 0x0000000000037941 */ /* 0x000fea0003800200 */
.L_x_9629:
        /* <DEDUP_REMOVED lines=17> */
.L_x_9640:
        /* <DEDUP_REMOVED lines=13> */
.L_x_9642:
[----:B------:R-:W-:Y:S05]  /*81a0*/  BSYNC.RECONVERGENT B5 ;  /* 0x0000000000057941 */ /* 0x000fea0003800200 */
.L_x_9641:
        /* <DEDUP_REMOVED lines=44> */
.L_x_9639:
[----:B------:R-:W-:Y:S05]  /*8470*/  BSYNC.RECONVERGENT B4 ;  /* 0x0000000000047941 */ /* 0x000fea0003800200 */
.L_x_9638:
        /* <DEDUP_REMOVED lines=10> */
.L_x_9637:
[----:B------:R-:W-:Y:S05]  /*8520*/  BSYNC.RECONVERGENT B3 ;  /* 0x0000000000037941 */ /* 0x000fea0003800200 */
.L_x_9636:
        /* <DEDUP_REMOVED lines=17> */
.L_x_9647:
        /* <DEDUP_REMOVED lines=13> */
.L_x_9649:
[----:B------:R-:W-:Y:S05]  /*8710*/  BSYNC.RECONVERGENT B5 ;  /* 0x0000000000057941 */ /* 0x000fea0003800200 */
.L_x_9648:
[----:B------:R-:W-:Y:S01]  /*8720*/  IMAD.WIDE.U32 R4, R11, -0x326172a9, RZ ;  /* 0xcd9e8d570b047825 */ /* 0x000fe200078e00ff */
[----:B------:R-:W-:Y:S01]  /*8730*/  LOP3.LUT R86, R3, UR5, R103, 0x96, !PT ;  /* 0x0000000503567c12 */ /* 0x000fe2000f8e9667 */
[----:B------:R-:W-:Y:S02]  /*8740*/  UIADD3 UR28, UPT, UPT, UR5, -0x4498517b, URZ ;  /* 0xbb67ae85051c7890 */ /* 0x000fe4000fffe0ff */
[----:B------:R-:W-:Y:S01]  /*8750*/  HFMA2 R2, -RZ, RZ, 0, 0 ;  /* 0x00000000ff027431 */ /* 0x000fe200000001ff */
[----:B------:R-:W-:Y:S02]  /*8760*/  MOV R85, R108 ;  /* 0x0000006c00557202 */ /* 0x000fe40000000f00 */
[----:B0-----:R-:W-:Y:S01]  /*8770*/  LOP3.LUT R90, R7, UR4, R5, 0x96, !PT ;  /* 0x00000004075a7c12 */ /* 0x001fe2000f8e9605 */
        /* <DEDUP_REMOVED lines=38> */
.L_x_9646:
[----:B------:R-:W-:Y:S05]  /*89e0*/  BSYNC.RECONVERGENT B4 ;  /* 0x0000000000047941 */ /* 0x000fea0003800200 */
.L_x_9645:
        /* <DEDUP_REMOVED lines=11> */
.L_x_9644:
[----:B------:R-:W-:Y:S05]  /*8aa0*/  BSYNC.RECONVERGENT B3 ;  /* 0x0000000000037941 */ /* 0x000fea0003800200 */
.L_x_9643:
[----:B------:R-:W-:Y:S01]  /*8ab0*/  BSSY.RECONVERGENT B3, `(.L_x_9650) ;  /* 0x0000056000037945 */ /* 0x000fe20003800200 */
[----:B0-----:R-:W-:Y:S01]  /*8ac0*/  IMAD.MOV.U32 R90, RZ, RZ, R2 ;  /* 0x000000ffff5a7224 */ /* 0x001fe200078e0002 */
        /* <DEDUP_REMOVED lines=15> */
.L_x_9654:
        /* <DEDUP_REMOVED lines=13> */
.L_x_9656:
[----:B------:R-:W-:Y:S05]  /*8c90*/  BSYNC.RECONVERGENT B5 ;  /* 0x0000000000057941 */ /* 0x000fea0003800200 */
.L_x_9655:
        /* <DEDUP_REMOVED lines=44> */
.L_x_9653:
[----:B------:R-:W-:Y:S05]  /*8f60*/  BSYNC.RECONVERGENT B4 ;  /* 0x0000000000047941 */ /* 0x000fea0003800200 */
.L_x_9652:
        /* <DEDUP_REMOVED lines=10> */
.L_x_9651:
[----:B------:R-:W-:Y:S05]  /*9010*/  BSYNC.RECONVERGENT B3 ;  /* 0x0000000000037941 */ /* 0x000fea0003800200 */
.L_x_9650:
[----:B------:R-:W-:Y:S01]  /*9020*/  MOV R2, R108 ;  /* 0x0000006c00027202 */ /* 0x000fe20000000f00 */
        /* <DEDUP_REMOVED lines=19> */
.L_x_9660:
        /* <DEDUP_REMOVED lines=13> */
.L_x_9662:
[----:B------:R-:W-:Y:S05]  /*9230*/  BSYNC.RECONVERGENT B4 ;  /* 0x0000000000047941 */ /* 0x000fea0003800200 */
.L_x_9661:
        /* <DEDUP_REMOVED lines=42> */
[----:B------:R-:W-:Y:S01]  /*94e0*/  HFMA2 R4, -RZ, RZ, 0, 0 ;  /* 0x00000000ff047431 */ /* 0x000fe200000001ff */
[----:B------:R-:W-:-:S07]  /*94f0*/  MOV R2, R90 ;  /* 0x0000005a00027202 */ /* 0x000fce0000000f00 */
.L_x_9659:
[----:B------:R-:W-:Y:S05]  /*9500*/  BSYNC.RECONVERGENT B3 ;  /* 0x0000000000037941 */ /* 0x000fea0003800200 */
.L_x_9658:
        /* <DEDUP_REMOVED lines=12> */
.L_x_9607:
        /* <DEDUP_REMOVED lines=21> */
.L_x_9667:
        /* <DEDUP_REMOVED lines=13> */
.L_x_9669:
[----:B------:R-:W-:Y:S05]  /*97f0*/  BSYNC.RECONVERGENT B5 ;  /* 0x0000000000057941 */ /* 0x000fea0003800200 */
.L_x_9668:
        /* <DEDUP_REMOVED lines=41> */
[----:B------:R-:W-:Y:S01]  /*9a90*/  LOP3.LUT R6, R88, R4, R81, 0x96, !PT ;  /* 0x0000000458067212 */ /* 0x000fe200078e9651 */
[----:B------:R-:W-:Y:S01]  /*9aa0*/  IMAD.MOV.U32 R82, RZ, RZ, RZ ;  /* 0x000000ffff527224 */ /* 0x000fe200078e00ff */
[----:B------:R-:W-:-:S07]  /*9ab0*/  MOV R80, R2 ;  /* 0x0000000200507202 */ /* 0x000fce0000000f00 */
.L_x_9666:
[----:B------:R-:W-:Y:S05]  /*9ac0*/  BSYNC.RECONVERGENT B4 ;  /* 0x0000000000047941 */ /* 0x000fea0003800200 */
.L_x_9665:
        /* <DEDUP_REMOVED lines=10> */
.L_x_9664:
[----:B------:R-:W-:Y:S05]  /*9b70*/  BSYNC.RECONVERGENT B3 ;  /* 0x0000000000037941 */ /* 0x000fea0003800200 */
.L_x_9663:
        /* <DEDUP_REMOVED lines=17> */
.L_x_9674:
        /* <DEDUP_REMOVED lines=13> */
.L_x_9676:
[----:B------:R-:W-:Y:S05]  /*9d60*/  BSYNC.RECONVERGENT B5 ;  /* 0x0000000000057941 */ /* 0x000fea0003800200 */
.L_x_9675:
        /* <DEDUP_REMOVED lines=44> */
.L_x_9673:
[----:B------:R-:W-:Y:S05]  /*a030*/  BSYNC.RECONVERGENT B4 ;  /* 0x0000000000047941 */ /* 0x000fea0003800200 */
.L_x_9672:
        /* <DEDUP_REMOVED lines=11> */
.L_x_9671:
[----:B------:R-:W-:Y:S05]  /*a0f0*/  BSYNC.RECONVERGENT B3 ;  /* 0x0000000000037941 */ /* 0x000fea0003800200 */
.L_x_9670:
        /* <DEDUP_REMOVED lines=17> */
.L_x_9681:
        /* <DEDUP_REMOVED lines=13> */
.L_x_9683:
[----:B------:R-:W-:Y:S05]  /*a2e0*/  BSYNC.RECONVERGENT B5 ;  /* 0x0000000000057941 */ /* 0x000fea0003800200 */
.L_x_9682:
        /* <DEDUP_REMOVED lines=44> */
.L_x_9680:
[----:B------:R-:W-:Y:S05]  /*a5b0*/  BSYNC.RECONVERGENT B4 ;  /* 0x0000000000047941 */ /* 0x000fea0003800200 */
.L_x_9679:
        /* <DEDUP_REMOVED lines=10> */
.L_x_9678:
[----:B------:R-:W-:Y:S05]  /*a660*/  BSYNC.RECONVERGENT B3 ;  /* 0x0000000000037941 */ /* 0x000fea0003800200 */
.L_x_9677:
        /* <DEDUP_REMOVED lines=17> */
.L_x_9688:
        /* <DEDUP_REMOVED lines=13> */
.L_x_9690:
[----:B------:R-:W-:Y:S05]  /*a850*/  BSYNC.RECONVERGENT B5 ;  /* 0x0000000000057941 */ /* 0x000fea0003800200 */
.L_x_9689:
        /* <DEDUP_REMOVED lines=44> */
.L_x_9687:
[----:B------:R-:W-:Y:S05]  /*ab20*/  BSYNC.RECONVERGENT B4 ;  /* 0x0000000000047941 */ /* 0x000fea0003800200 */
.L_x_9686:
        /* <DEDUP_REMOVED lines=11> */
.L_x_9685:
[----:B------:R-:W-:Y:S05]  /*abe0*/  BSYNC.RECONVERGENT B3 ;  /* 0x0000000000037941 */ /* 0x000fea0003800200 */
.L_x_9684:
        /* <DEDUP_REMOVED lines=17> */
.L_x_9695:
        /* <DEDUP_REMOVED lines=13> */
.L_x_9697:
[----:B------:R-:W-:Y:S05]  /*add0*/  BSYNC.RECONVERGENT B5 ;  /* 0x0000000000057941 */ /* 0x000fea0003800200 */
.L_x_9696:
        /* <DEDUP_REMOVED lines=44> */
.L_x_9694:
[----:B------:R-:W-:Y:S05]  /*b0a0*/  BSYNC.RECONVERGENT B4 ;  /* 0x0000000000047941 */ /* 0x000fea0003800200 */
.L_x_9693:
        /* <DEDUP_REMOVED lines=10> */
.L_x_9692:
[----:B------:R-:W-:Y:S05]  /*b150*/  BSYNC.RECONVERGENT B3 ;  /* 0x0000000000037941 */ /* 0x000fea0003800200 */
.L_x_9691:
        /* <DEDUP_REMOVED lines=17> */
.L_x_9702:
        /* <DEDUP_REMOVED lines=13> */
.L_x_9704:
[----:B------:R-:W-:Y:S05]  /*b340*/  BSYNC.RECONVERGENT B5 ;  /* 0x0000000000057941 */ /* 0x000fea0003800200 */
.L_x_9703:
        /* <DEDUP_REMOVED lines=44> */
.L_x_9701:
[----:B------:R-:W-:Y:S05]  /*b610*/  BSYNC.RECONVERGENT B4 ;  /* 0x0000000000047941 */ /* 0x000fea0003800200 */
.L_x_9700:
        /* <DEDUP_REMOVED lines=11> */
.L_x_9699:
[----:B------:R-:W-:Y:S05]  /*b6d0*/  BSYNC.RECONVERGENT B3 ;  /* 0x0000000000037941 */ /* 0x000fea0003800200 */
.L_x_9698:
[----:B------:R-:W-:Y:S01]  /*b6e0*/  BSSY.RECONVERGENT B3, `(.L_x_9705) ;  /* 0x0000056000037945 */ /* 0x000fe20003800200 */
[----:B0-----:R-:W-:Y:S01]  /*b6f0*/  IMAD.MOV.U32 R90, RZ, RZ, R2 ;  /* 0x000000ffff5a7224 */ /* 0x001fe200078e0002 */
        /* <DEDUP_REMOVED lines=15> */
.L_x_9709:
        /* <DEDUP_REMOVED lines=13> */
.L_x_9711:
[----:B------:R-:W-:Y:S05]  /*b8c0*/  BSYNC.RECONVERGENT B5 ;  /* 0x0000000000057941 */ /* 0x000fea0003800200 */
.L_x_9710:
        /* <DEDUP_REMOVED lines=44> */
.L_x_9708:
[----:B------:R-:W-:Y:S05]  /*bb90*/  BSYNC.RECONVERGENT B4 ;  /* 0x0000000000047941 */ /* 0x000fea0003800200 */
.L_x_9707:
        /* <DEDUP_REMOVED lines=10> */
.L_x_9706:
[----:B------:R-:W-:Y:S05]  /*bc40*/  BSYNC.RECONVERGENT B3 ;  /* 0x0000000000037941 */ /* 0x000fea0003800200 */
.L_x_9705:
        /* <DEDUP_REMOVED lines=20> */
.L_x_9714:
        /* <DEDUP_REMOVED lines=13> */
.L_x_9716:
[----:B------:R-:W-:Y:S05]  /*be60*/  BSYNC.RECONVERGENT B4 ;  /* 0x0000000000047941 */ /* 0x000fea0003800200 */
.L_x_9715:
        /* <DEDUP_REMOVED lines=44> */
.L_x_9713:
[----:B------:R-:W-:Y:S05]  /*c130*/  BSYNC.RECONVERGENT B3 ;  /* 0x0000000000037941 */ /* 0x000fea0003800200 */
.L_x_9712:
        /* <DEDUP_REMOVED lines=11> */
.L_x_9657:
[----:B------:R-:W-:Y:S05]  /*c1f0*/  BSYNC.RECONVERGENT B1 ;  /* 0x0000000000017941 */ /* 0x000fea0003800200 */
.L_x_9606:
        /* <DEDUP_REMOVED lines=25> */
.L_x_9605:
[----:B------:R-:W-:Y:S05]  /*c390*/  BSYNC.RECONVERGENT B2 ;  /* 0x0000000000027941 */ /* 0x000fea0003800200 */
.L_x_9604:
[----:B-123--:R-:W-:Y:S01]  /*c3a0*/  FADD.FTZ R88, RZ, R72 ;  /* 0x00000048ff587221 */ /* 0x00efe20000010000 */
[----:B------:R-:W1:Y:S01]  /*c3b0*/  S2R R102, SR_TID.X ;  /* 0x0000000000667919 */ /* 0x000e620000002100 */
        /* <DEDUP_REMOVED lines=10> */
[----:B-1----:R-:W-:-:S03]  /*c460*/  LOP3.LUT P2, RZ, R102, 0x1f, RZ, 0xc0, !PT ;  /* 0x0000001f66ff7812 */ /* 0x002fc6000784c0ff */
[----:B------:R-:W-:-:S04]  /*c470*/  FADD.FTZ R88, R80, R89 ;  /* 0x0000005950587221 */ /* 0x000fc80000010000 */
[----:B0-----:R-:W-:-:S04]  /*c480*/  FADD.FTZ R91, R81, R88 ;  /* 0x00000058515b7221 */ /* 0x001fc80000010000 */
        /* <DEDUP_REMOVED lines=61> */
.L_x_9734:
        /* <DEDUP_REMOVED lines=18> */
[----:B------:R-:W-:-:S03]  /*c980*/  LOP3.LUT R92, R102, 0x1f, RZ, 0xc0, !PT ;  /* 0x0000001f665c7812 */ /* 0x000fc600078ec0ff */
[----:B------:R-:W-:-:S05]  /*c990*/  IMAD R101, R101, R106, RZ ;  /* 0x0000006a65657224 */ /* 0x000fca00078e02ff */
[----:B------:R-:W-:-:S04]  /*c9a0*/  SHF.R.S32.HI R88, RZ, 0x1f, R101 ;  /* 0x0000001fff587819 */ /* 0x000fc80000011465 */
[----:B------:R-:W-:Y:S02]  /*c9b0*/  LEA.HI R107, R88, R101, RZ, 0x3 ;  /* 0x00000065586b7211 */ /* 0x000fe400078f18ff */
[----:B------:R-:W-:Y:S02]  /*c9c0*/  FSEL R101, R103, RZ, !P0 ;  /* 0x000000ff67657208 */ /* 0x000fe40004000000 */
[----:B------:R-:W-:Y:S01]  /*c9d0*/  LEA.HI.SX32 R107, R107, R92, 0x1d ;  /* 0x0000005c6b6b7211 */ /* 0x000fe200078feaff */
[----:B------:R-:W-:Y:S06]  /*c9e0*/  @!P1 BRA `(.L_x_9721) ;  /* 0x0000000000809947 */ /* 0x000fec0003800000 */
[----:B------:R-:W1:Y:S01]  /*c9f0*/  LDC.64 R102, c[0x0][0x428] ;  /* 0x00010a00ff667b82 */ /* 0x000e620000000a00 */
[--C-:B------:R-:W-:Y:S01]  /*ca00*/  FADD.FTZ R88, R72, -R101.reuse ;  /* 0x8000006548587221 */ /* 0x100fe20000010000 */
[--C-:B------:R-:W-:Y:S01]  /*ca10*/  FADD.FTZ R90, R73, -R101.reuse ;  /* 0x80000065495a7221 */ /* 0x100fe20000010000 */
[--C-:B------:R-:W-:Y:S01]  /*ca20*/  FADD.FTZ R104, R74, -R101.reuse ;  /* 0x800000654a687221 */ /* 0x100fe20000010000 */
[--C-:B------:R-:W-:Y:S01]  /*ca30*/  FADD.FTZ R106, R75, -R101.reuse ;  /* 0x800000654b6a7221 */ /* 0x100fe20000010000 */
[--C-:B0-----:R-:W-:Y:S01]  /*ca40*/  FADD.FTZ R108, R76, -R101.reuse ;  /* 0x800000654c6c7221 */ /* 0x101fe20000010000 */
        /* <DEDUP_REMOVED lines=20> */
[----:B-1----:R-:W-:Y:S01]  /*cb90*/  IMAD.WIDE.U32 R102, R107, 0x10, R102 ;  /* 0x000000106b667825 */ /* 0x002fe200078e0066 */
[----:B------:R-:W-:-:S02]  /*cba0*/  F2FP.BF16.F32.PACK_AB R89, R106, R91 ;  /* 0x0000005b6a59723e */ /* 0x000fc400000010ff */
[----:B------:R-:W-:Y:S01]  /*cbb0*/  F2FP.BF16.F32.PACK_AB R90, R109, R90 ;  /* 0x0000005a6d5a723e */ /* 0x000fe200000010ff */
[----:B------:R-:W-:Y:S01]  /*cbc0*/  VIADD R107, R107, 0x20 ;  /* 0x000000206b6b7836 */ /* 0x000fe20000000000 */
[----:B------:R-:W-:-:S05]  /*cbd0*/  F2FP.BF16.F32.PACK_AB R91, R114, R111 ;  /* 0x0000006f725b723e */ /* 0x000fca00000010ff */
[----:B------:R1:W-:Y:S02]  /*cbe0*/  STG.E.128 desc[UR6][R102.64], R88 ;  /* 0x0000005866007986 */ /* 0x0003e4000c101d06 */
.L_x_9721:
[----:B------:R-:W-:Y:S05]  /*cbf0*/  BSYNC.RECONVERGENT B2 ;  /* 0x0000000000027941 */ /* 0x000fea0003800200 */
.L_x_9720:
[----:B------:R-:W-:Y:S05]  /*cc00*/  @!P3 BRA `(.L_x_9719) ;  /* 0x00000000007cb947 */ /* 0x000fea0003800000 */
[----:B-1----:R-:W1:Y:S01]  /*cc10*/  LDC.64 R88, c[0x0][0x428] ;  /* 0x00010a00ff587b82 */ /* 0x002e620000000a00 */
[--C-:B------:R-:W-:Y:S01]  /*cc20*/  FADD.FTZ R90, R80, -R101.reuse ;  /* 0x80000065505a7221 */ /* 0x100fe20000010000 */
[--C-:B0-----:R-:W-:Y:S01]  /*cc30*/  FADD.FTZ R108, R84, -R101.reuse ;  /* 0x80000065546c7221 */ /* 0x101fe20000010000 */
        /* <DEDUP_REMOVED lines=22> */
[----:B-1----:R-:W-:Y:S01]  /*cda0*/  IMAD.WIDE.U32 R102, R107, 0x10, R88 ;  /* 0x000000106b667825 */ /* 0x002fe200078e0058 */
[----:B------:R-:W-:-:S02]  /*cdb0*/  F2FP.BF16.F32.PACK_AB R91, R114, R91 ;  /* 0x0000005b725b723e */ /* 0x000fc400000010ff */
[----:B------:R-:W-:Y:S02]  /*cdc0*/  F2FP.BF16.F32.PACK_AB R90, R109, R90 ;  /* 0x0000005a6d5a723e */ /* 0x000fe400000010ff */
[----:B------:R-:W-:Y:S02]  /*cdd0*/  F2FP.BF16.F32.PACK_AB R89, R106, R105 ;  /* 0x000000696a59723e */ /* 0x000fe400000010ff */
[----:B------:R-:W-:-:S05]  /*cde0*/  F2FP.BF16.F32.PACK_AB R88, R104, R101 ;  /* 0x000000656858723e */ /* 0x000fca00000010ff */
[----:B------:R2:W-:Y:S02]  /*cdf0*/  STG.E.128 desc[UR6][R102.64], R88 ;  /* 0x0000005866007986 */ /* 0x0005e4000c101d06 */
.L_x_9719:
[----:B------:R-:W-:Y:S05]  /*ce00*/  BSYNC.RECONVERGENT B1 ;  /* 0x0000000000017941 */ /* 0x000fea0003800200 */
.L_x_9718:
[----:B-12---:R-:W1:Y:S02]  /*ce10*/  LDC.64 R88, c[0x0][0x380] ;  /* 0x0000e000ff587b82 */ /* 0x006e640000000a00 */
[----:B-1----:R-:W-:-:S04]  /*ce20*/  LEA R9, R88, R9, 0x2 ;  /* 0x0000000958097211 */ /* 0x002fc800078e10ff */
[----:B------:R-:W-:-:S13]  /*ce30*/  ISETP.GE.AND P0, PT, R9, R89, PT ;  /* 0x000000590900720c */ /* 0x000fda0003f06270 */
[----:B------:R-:W-:Y:S05]  /*ce40*/  @!P0 BRA `(.L_x_9722) ;  /* 0xffffff3c00588947 */ /* 0x000fea000383ffff */
[----:B------:R-:W-:Y:S05]  /*ce50*/  BSYNC B0 ;  /* 0x0000000000007941 */ /* 0x000fea0003800000 */
.L_x_9488:
[----:B------:R-:W-:Y:S05]  /*ce60*/  EXIT ;  /* 0x000000000000794d */ /* 0x000fea0003800000 */
.L_x_9717:
        /* <DEDUP_REMOVED lines=8> */
.L_x_9724:
[----:B------:R-:W-:Y:S05]  /*cef0*/  BSYNC B1 ;  /* 0x0000000000017941 */ /* 0x000fea0003800000 */
.L_x_9723:
        /* <DEDUP_REMOVED lines=10> */
.L_x_9725:
[----:B------:R-:W-:Y:S01]  /*cfa0*/  HFMA2 R111, -RZ, RZ, 0, 2.384185791015625e-07 ;  /* 0x00000004ff6f7431 */ /* 0x000fe200000001ff */
[----:B------:R-:W-:-:S05]  /*cfb0*/  MOV R91, R110 ;  /* 0x0000006e005b7202 */ /* 0x000fca0000000f00 */
[----:B------:R-:W-:-:S04]  /*cfc0*/  FADD.FTZ R91, R90, R91 ;  /* 0x0000005b5a5b7221 */ /* 0x000fc80000010000 */
[----:B------:R-:W-:-:S07]  /*cfd0*/  IMAD.MOV.U32 R112, RZ, RZ, R91 ;  /* 0x000000ffff707224 */ /* 0x000fce00078e005b */
[----:B------:R-:W-:Y:S05]  /*cfe0*/  WARPSYNC.COLLECTIVE R109, `(.L_x_9726) ;  /* 0x000000006d087348 */ /* 0x000fea0003c00000 */
[----:B------:R0:W1:Y:S02]  /*cff0*/  SHFL.BFLY P4, R110, R112, R111, R114 ;  /* 0x0c00006f706e7389 */ /* 0x0000640000080072 */
[----:B01----:R-:W-:Y:S05]  /*d000*/  ENDCOLLECTIVE ;  /* 0x000000000000791b */ /* 0x003fea0003800000 */
.L_x_9726:
[----:B------:R-:W-:Y:S02]  /*d010*/  IMAD.MOV.U32 R111, RZ, RZ, 0x8 ;  /* 0x00000008ff6f7424 */ /* 0x000fe400078e00ff */
[----:B------:R-:W-:-:S04]  /*d020*/  IMAD.MOV.U32 R88, RZ, RZ, R110 ;  /* 0x000000ffff587224 */ /* 0x000fc800078e006e */
[----:B------:R-:W-:-:S05]  /*d030*/  FADD.FTZ R105, R91, R88 ;  /* 0x000000585b697221 */ /* 0x000fca0000010000 */
[----:B------:R-:W-:-:S07]  /*d040*/  MOV R112, R105 ;  /* 0x0000006900707202 */ /* 0x000fce0000000f00 */
[----:B------:R-:W-:Y:S05]  /*d050*/  WARPSYNC.COLLECTIVE R109, `(.L_x_9727) ;  /* 0x000000006d087348 */ /* 0x000fea0003c00000 */
[----:B------:R0:W1:Y:S02]  /*d060*/  SHFL.BFLY P4, R110, R112, R111, R114 ;  /* 0x0c00006f706e7389 */ /* 0x0000640000080072 */
[----:B01----:R-:W-:Y:S05]  /*d070*/  ENDCOLLECTIVE ;  /* 0x000000000000791b */ /* 0x003fea0003800000 */
.L_x_9727:
[----:B------:R-:W-:Y:S01]  /*d080*/  HFMA2 R111, -RZ, RZ, 0, 9.5367431640625e-07 ;  /* 0x00000010ff6f7431 */ /* 0x000fe200000001ff */
[----:B------:R-:W-:-:S05]  /*d090*/  MOV R88, R110 ;  /* 0x0000006e00587202 */ /* 0x000fca0000000f00 */
[----:B------:R-:W-:-:S04]  /*d0a0*/  FADD.FTZ R107, R105, R88 ;  /* 0x00000058696b7221 */ /* 0x000fc80000010000 */
[----:B------:R-:W-:-:S07]  /*d0b0*/  IMAD.MOV.U32 R112, RZ, RZ, R107 ;  /* 0x000000ffff707224 */ /* 0x000fce00078e006b */
[----:B------:R-:W-:Y:S05]  /*d0c0*/  WARPSYNC.COLLECTIVE R109, `(.L_x_9728) ;  /* 0x000000006d087348 */ /* 0x000fea0003c00000 */
[----:B------:R0:W1:Y:S02]  /*d0d0*/  SHFL.BFLY P4, R110, R112, R111, R114 ;  /* 0x0c00006f706e7389 */ /* 0x0000640000080072 */
[----:B01----:R-:W-:Y:S05]  /*d0e0*/  ENDCOLLECTIVE ;  /* 0x000000000000791b */ /* 0x003fea0003800000 */
.L_x_9728:
        /* <DEDUP_REMOVED lines=41> */
.L_x_9729:
[----:B------:R-:W-:Y:S01]  /*d380*/  HFMA2 R111, -RZ, RZ, 0, 1.1920928955078125e-07 ;  /* 0x00000002ff6f7431 */ /* 0x000fe200000001ff */
[----:B------:R-:W-:-:S05]  /*d390*/  MOV R89, R110 ;  /* 0x0000006e00597202 */ /* 0x000fca0000000f00 */
[----:B------:R-:W-:-:S04]  /*d3a0*/  FADD.FTZ R89, R88, R89 ;  /* 0x0000005958597221 */ /* 0x000fc80000010000 */
[----:B------:R-:W-:-:S07]  /*d3b0*/  IMAD.MOV.U32 R112, RZ, RZ, R89 ;  /* 0x000000ffff707224 */ /* 0x000fce00078e0059 */
[----:B------:R-:W-:Y:S05]  /*d3c0*/  WARPSYNC.COLLECTIVE R109, `(.L_x_9730) ;  /* 0x000000006d087348 */ /* 0x000fea0003c00000 */
[----:B------:R0:W1:Y:S02]  /*d3d0*/  SHFL.BFLY P4, R110, R112, R111, R114 ;  /* 0x0c00006f706e7389 */ /* 0x0000640000080072 */
[----:B01----:R-:W-:Y:S05]  /*d3e0*/  ENDCOLLECTIVE ;  /* 0x000000000000791b */ /* 0x003fea0003800000 */
.L_x_9730:
[----:B------:R-:W-:Y:S02]  /*d3f0*/  IMAD.MOV.U32 R111, RZ, RZ, 0x4 ;  /* 0x00000004ff6f7424 */ /* 0x000fe400078e00ff */
[----:B------:R-:W-:-:S04]  /*d400*/  IMAD.MOV.U32 R90, RZ, RZ, R110 ;  /* 0x000000ffff5a7224 */ /* 0x000fc800078e006e */
[----:B------:R-:W-:-:S05]  /*d410*/  FADD.FTZ R90, R89, R90 ;  /* 0x0000005a595a7221 */ /* 0x000fca0000010000 */
[----:B------:R-:W-:-:S07]  /*d420*/  MOV R112, R90 ;  /* 0x0000005a00707202 */ /* 0x000fce0000000f00 */
[----:B------:R-:W-:Y:S05]  /*d430*/  WARPSYNC.COLLECTIVE R109, `(.L_x_9731) ;  /* 0x000000006d087348 */ /* 0x000fea0003c00000 */
[----:B------:R0:W1:Y:S02]  /*d440*/  SHFL.BFLY P4, R110, R112, R111, R114 ;  /* 0x0c00006f706e7389 */ /* 0x0000640000080072 */
[----:B01----:R-:W-:Y:S05]  /*d450*/  ENDCOLLECTIVE ;  /* 0x000000000000791b */ /* 0x003fea0003800000 */
.L_x_9731:
[----:B------:R-:W-:Y:S01]  /*d460*/  HFMA2 R111, -RZ, RZ, 0, 4.76837158203125e-07 ;  /* 0x00000008ff6f7431 */ /* 0x000fe200000001ff */
[----:B------:R-:W-:-:S05]  /*d470*/  MOV R91, R110 ;  /* 0x0000006e005b7202 */ /* 0x000fca0000000f00 */
[----:B------:R-:W-:-:S04]  /*d480*/  FADD.FTZ R91, R90, R91 ;  /* 0x0000005b5a5b7221 */ /* 0x000fc80000010000 */
[----:B------:R-:W-:-:S07]  /*d490*/  IMAD.MOV.U32 R112, RZ, RZ, R91 ;  /* 0x000000ffff707224 */ /* 0x000fce00078e005b */
[----:B------:R-:W-:Y:S05]  /*d4a0*/  WARPSYNC.COLLECTIVE R109, `(.L_x_9732) ;  /* 0x000000006d087348 */ /* 0x000fea0003c00000 */
[----:B------:R0:W1:Y:S02]  /*d4b0*/  SHFL.BFLY P4, R110, R112, R111, R114 ;  /* 0x0c00006f706e7389 */ /* 0x0000640000080072 */
[----:B01----:R-:W-:Y:S05]  /*d4c0*/  ENDCOLLECTIVE ;  /* 0x000000000000791b */ /* 0x003fea0003800000 */
.L_x_9732:
[----:B------:R-:W-:Y:S02]  /*d4d0*/  IMAD.MOV.U32 R111, RZ, RZ, 0x10 ;  /* 0x00000010ff6f7424 */ /* 0x000fe400078e00ff */
[----:B------:R-:W-:-:S04]  /*d4e0*/  IMAD.MOV.U32 R108, RZ, RZ, R110 ;  /* 0x000000ffff6c7224 */ /* 0x000fc800078e006e */
[----:B------:R-:W-:-:S05]  /*d4f0*/  FADD.FTZ R108, R91, R108 ;  /* 0x0000006c5b6c7221 */ /* 0x000fca0000010000 */
[----:B------:R-:W-:-:S07]  /*d500*/  MOV R112, R108 ;  /* 0x0000006c00707202 */ /* 0x000fce0000000f00 */
[----:B------:R-:W-:Y:S05]  /*d510*/  WARPSYNC.COLLECTIVE R109, `(.L_x_9733) ;  /* 0x000000006d087348 */ /* 0x000fea0003c00000 */
[----:B------:R0:W1:Y:S02]  /*d520*/  SHFL.BFLY P4, R110, R112, R111, R114 ;  /* 0x0c00006f706e7389 */ /* 0x0000640000080072 */
[----:B01----:R-:W-:Y:S05]  /*d530*/  ENDCOLLECTIVE ;  /* 0x000000000000791b */ /* 0x003fea0003800000 */
.L_x_9733:
[----:B------:R-:W-:Y:S01]  /*d540*/  MOV R105, R110 ;  /* 0x0000006e00697202 */ /* 0x000fe20000000f00 */
[----:B------:R-:W-:Y:S06]  /*d550*/  BRA `(.L_x_9734) ;  /* 0xfffffff000c07947 */ /* 0x000fec000383ffff */
.L_x_9735:
        /* <DEDUP_REMOVED lines=10> */
.L_x_20299:


//--------------------- .text._ZN10layer_norm13ln_fwd_kernelINS_13Kernel_traitsIf13__nv_bfloat16fS2_fjLj512ELj1ELj4ELj1ELj16ENS_18Kernel_traits_baseILj512EfS2_fS2_fjLj128EEEEELb1ELb1ELb1ELb1EEEvNS_9FwdParamsE --------------------------
	.section	.text._ZN10layer_norm13ln_fwd_kernelINS_13Kernel_traitsIf13__nv_bfloat16fS2_fjLj512ELj1ELj4ELj1ELj16ENS_18Kernel_traits_baseILj512EfS2_fS2_fjLj128EEEEELb1ELb1ELb1ELb1EEEvNS_9FwdParamsE,"ax",@progbits
	.align	128
        .global         _ZN10layer_norm13ln_fwd_kernelINS_13Kernel_traitsIf13__nv_bfloat16fS2_fjLj512ELj1ELj4ELj1ELj16ENS_18Kernel_traits_baseILj512EfS2_fS2_fjLj128EEEEELb1ELb1ELb1ELb1EEEvNS_9FwdParamsE
        .type           _ZN10layer_norm13ln_fwd_kernelINS_13Kernel_traitsIf13__nv_bfloat16fS2_fjLj512ELj1ELj4ELj1ELj16ENS_18Kernel_traits_baseILj512EfS2_fS2_fjLj128EEEEELb1ELb1ELb1ELb1EEEvNS_9FwdParamsE,@function
        .size           _ZN10layer_norm13ln_fwd_kernelINS_13Kernel_traitsIf13__nv_bfloat16fS2_fjLj512ELj1ELj4ELj1ELj16ENS_18Kernel_traits_baseILj512EfS2_fS2_fjLj128EEEEELb1ELb1ELb1ELb1EEEvNS_9FwdParamsE,(.L_x_20300 - _ZN10layer_norm13ln_fwd_kernelINS_13Kernel_traitsIf13__nv_bfloat16fS2_fjLj512ELj1ELj4ELj1ELj16ENS_18Kernel_traits_baseILj512EfS2_fS2_fjLj128EEEEELb1ELb1ELb1ELb1EEEvNS_9FwdParamsE)
        .other          _ZN10layer_norm13ln_fwd_kernelINS_13Kernel_traitsIf13__nv_bfloat16fS2_fjLj512ELj1ELj4ELj1ELj16ENS_18Kernel_traits_baseILj512EfS2_fS2_fjLj128EEEEELb1ELb1ELb1ELb1EEEvNS_9FwdParamsE,@"STO_CUDA_ENTRY STV_DEFAULT"
_ZN10layer_norm13ln_fwd_kernelINS_13Kernel_traitsIf13__nv_bfloat16fS2_fjLj512ELj1ELj4ELj1ELj16ENS_18Kernel_traits_baseILj512EfS2_fS2_fjLj128EEEEELb1ELb1ELb1ELb1EEEvNS_9FwdParamsE:
.text._ZN10layer_norm13ln_fwd_kernelINS_13Kernel_traitsIf13__nv_bfloat16fS2_fjLj512ELj1ELj4ELj1ELj16ENS_18Kernel_traits_baseILj512EfS2_fS2_fjLj128EEEEELb1ELb1ELb1ELb1EEEvNS_9FwdParamsE:
        /* <DEDUP_REMOVED lines=14> */
[----:B------:R-:W0:Y:S01]  /*00e0*/  @P0 LDC.64 R54, c[0x0][0x438] ;  /* 0x00010e00ff360b82 */ /* 0x000e220000000a00 */
[----:B--2---:R-:W-:-:S04]  /*00f0*/  @P0 IMAD.WIDE.U32 R2, R85, 0x20, R56 ;  /* 0x0000002055020825 */ /* 0x004fc800078e0038 */
[----:B----4-:R-:W-:Y:S01]  /*0100*/  @P0 IMAD.WIDE.U32 R36, R85, 0x20, R58 ;  /* 0x0000002055240825 */ /* 0x010fe200078e003a */
[----:B---3--:R-:W5:Y:S04]  /*0110*/  @P0 LDG.E.128 R4, desc[UR8][R2.64] ;  /* 0x0000000802040981 */ /* 0x008f68000c1e1d00 */
[----:B------:R-:W5:Y:S04]  /*0120*/  @P0 LDG.E.128 R8, desc[UR8][R2.64+0x10] ;  /* 0x0000100802080981 */ /* 0x000f68000c1e1d00 */
[----:B------:R-:W5:Y:S04]  /*0130*/  @P0 LDG.E.128 R12, desc[UR8][R2.64+0x400] ;  /* 0x00040008020c0981 */ /* 0x000f68000c1e1d00 */
[----:B------:R-:W5:Y:S04]  /*0140*/  @P0 LDG.E.128 R16, desc[UR8][R2.64+0x410] ;  /* 0x0004100802100981 */ /* 0x000f68000c1e1d00 */
[----:B------:R-:W5:Y:S04]  /*0150*/  @P0 LDG.E.128 R20, desc[UR8][R36.64] ;  /* 0x0000000824140981 */ /* 0x000f68000c1e1d00 */
[----:B------:R-:W5:Y:S04]  /*0160*/  @P0 LDG.E.128 R24, desc[UR8][R36.64+0x10] ;  /* 0x0000100824180981 */ /* 0x000f68000c1e1d00 */
[----:B------:R-:W5:Y:S04]  /*0170*/  @P0 LDG.E.128 R28, desc[UR8][R36.64+0x400] ;  /* 0x00040008241c0981 */ /* 0x000f68000c1e1d00 */
[----:B------:R-:W5:Y:S01]  /*0180*/  @P0 LDG.E.128 R32, desc[UR8][R36.64+0x410] ;  /* 0x0004100824200981 */ /* 0x000f62000c1e1d00 */
[----:B-1----:R-:W-:Y:S01]  /*0190*/  ISETP.NE.AND P1, PT, RZ, UR4, PT ;  /* 0x00000004ff007c0c */ /* 0x002fe2000bf25270 */
[----:B------:R-:W-:-:S02]  /*01a0*/  IMAD.U32 R60, RZ, RZ, UR6 ;  /* 0x00000006ff3c7e24 */ /* 0x000fc4000f8e00ff */
[----:B------:R-:W-:-:S10]  /*01b0*/  IMAD.U32 R61, RZ, RZ, UR7 ;  /* 0x00000007ff3d7e24 */ /* 0x000fd4000f8e00ff */
[----:B------:R-:W-:Y:S01]  /*01c0*/  @P1 MOV R52, R0 ;  /* 0x0000000000341202 */ /* 0x000fe20000000f00 */
[----:B------:R-:W-:Y:S01]  /*01d0*/  @P1 IMAD.MOV.U32 R53, RZ, RZ, R63 ;  /* 0x000000ffff351224 */ /* 0x000fe200078e003f */
[----:B------:R-:W2:Y:S01]  /*01e0*/  @P1 LDG.E.64 R2, desc[UR8][R60.64] ;  /* 0x000000083c021981 */ /* 0x000ea2000c1e1b00 */
[----:B------:R-:W-:-:S04]  /*01f0*/  @!P0 IMAD.WIDE.U32 R56, R85, 0x20, R56 ;  /* 0x0000002055388825 */ /* 0x000fc800078e0038 */
[----:B------:R-:W3:Y:S01]  /*0200*/  @P1 LDG.E.64 R52, desc[UR8][R52.64] ;  /* 0x0000000834341981 */ /* 0x000ee2000c1e1b00 */
[C---:B------:R-:W-:Y:S01]  /*0210*/  @!P0 IMAD.WIDE.U32 R58, R85.reuse, 0x20, R58 ;  /* 0x00000020553a8825 */ /* 0x040fe200078e003a */
[----:B------:R-:W1:Y:S02]  /*0220*/  S2UR UR5, SR_CTAID.X ;  /* 0x00000000000579c3 */ /* 0x000e640000002500 */
[----:B------:R-:W5:Y:S04]  /*0230*/  @!P0 LDG.E.128 R4, desc[UR8][R56.64] ;  /* 0x0000000838048981 */ /* 0x000f68000c1e1d00 */
[----:B------:R-:W5:Y:S04]  /*0240*/  @!P0 LDG.E.128 R8, desc[UR8][R56.64+0x10] ;  /* 0x0000100838088981 */ /* 0x000f68000c1e1d00 */
[----:B------:R-:W5:Y:S04]  /*0250*/  @!P0 LDG.E.128 R12, desc[UR8][R56.64+0x400] ;  /* 0x00040008380c8981 */ /* 0x000f68000c1e1d00 */
[----:B------:R-:W5:Y:S04]  /*0260*/  @!P0 LDG.E.128 R16, desc[UR8][R56.64+0x410] ;  /* 0x0004100838108981 */ /* 0x000f68000c1e1d00 */
[----:B------:R-:W5:Y:S04]  /*0270*/  @!P0 LDG.E.128 R20, desc[UR8][R58.64] ;  /* 0x000000083a148981 */ /* 0x000f68000c1e1d00 */
[----:B------:R-:W5:Y:S04]  /*0280*/  @!P0 LDG.E.128 R24, desc[UR8][R58.64+0x10] ;  /* 0x000010083a188981 */ /* 0x000f68000c1e1d00 */
[----:B------:R-:W5:Y:S04]  /*0290*/  @!P0 LDG.E.128 R28, desc[UR8][R58.64+0x400] ;  /* 0x000400083a1c8981 */ /* 0x000f68000c1e1d00 */
[----:B------:R-:W5:Y:S01]  /*02a0*/  @!P0 LDG.E.128 R32, desc[UR8][R58.64+0x410] ;  /* 0x000410083a208981 */ /* 0x000f62000c1e1d00 */
[----:B0-----:R-:W-:-:S05]  /*02b0*/  @P0 IMAD.WIDE.U32 R54, R85, 0x20, R54 ;  /* 0x0000002055360825 */ /* 0x001fca00078e0036 */
[----:B------:R-:W5:Y:S04]  /*02c0*/  @P0 LDG.E.128 R36, desc[UR8][R54.64] ;  /* 0x0000000836240981 */ /* 0x000f68000c1e1d00 */
[----:B------:R-:W5:Y:S04]  /*02d0*/  @P0 LDG.E.128 R40, desc[UR8][R54.64+0x10] ;  /* 0x0000100836280981 */ /* 0x000f68000c1e1d00 */
[----:B------:R-:W5:Y:S04]  /*02e0*/  @P0 LDG.E.128 R44, desc[UR8][R54.64+0x400] ;  /* 0x00040008362c0981 */ /* 0x000f68000c1e1d00 */
[----:B------:R0:W5:Y:S01]  /*02f0*/  @P0 LDG.E.128 R48, desc[UR8][R54.64+0x410] ;  /* 0x0004100836300981 */ /* 0x000162000c1e1d00 */
[----:B-1----:R-:W-:Y:S01]  /*0300*/  USHF.L.U32 UR4, UR5, 0x2, URZ ;  /* 0x0000000205047899 */ /* 0x002fe200080006ff */
[----:B------:R-:W-:Y:S01]  /*0310*/  SHF.R.U32.HI R84, RZ, 0x5, R83 ;  /* 0x00000005ff547819 */ /* 0x000fe20000011653 */
[----:B0-----:R-:W3:Y:S08]  /*0320*/  @P1 LDC R55, c[0x0][0x460] ;  /* 0x00011800ff371b82 */ /* 0x001ef00000000800 */
[----:B------:R-:W0:Y:S01]  /*0330*/  LDC R54, c[0x0][0x360] ;  /* 0x0000d800ff367b82 */ /* 0x000e220000000800 */
[----:B------:R-:W-:-:S04]  /*0340*/  LOP3.LUT R84, R84, UR4, RZ, 0xfc, !PT ;  /* 0x0000000454547c12 */ /* 0x000fc8000f8efcff */
[----:B------:R-:W-:Y:S02]  /*0350*/  ISETP.GE.AND P2, PT, R84, UR10, PT ;  /* 0x0000000a54007c0c */ /* 0x000fe4000bf46270 */
[----:B--2---:R-:W-:Y:S02]  /*0360*/  @P1 R2UR UR6, R2 ;  /* 0x00000000020612ca */ /* 0x004fe400000e0000 */
[----:B------:R-:W-:Y:S02]  /*0370*/  @P1 R2UR UR7, R3 ;  /* 0x00000000030712ca */ /* 0x000fe400000e0000 */
[----:B---3--:R-:W-:-:S05]  /*0380*/  @P1 IADD3 R0, P3, PT, R52, R55, RZ ;  /* 0x0000003734001210 */ /* 0x008fca0007f7e0ff */
[----:B------:R-:W-:Y:S02]  /*0390*/  @P1 IMAD.X R63, RZ, RZ, R53, P3 ;  /* 0x000000ffff3f1224 */ /* 0x000fe400018e0635 */
[----:B0-----:R-:W-:Y:S01]  /*03a0*/  IMAD R83, R54, UR5, R83 ;  /* 0x0000000536537c24 */ /* 0x001fe2000f8e0253 */
[----:B------:R-:W-:Y:S06]  /*03b0*/  @P2 EXIT ;  /* 0x000000000000294d */ /* 0x000fec0003800000 */
        /* <DEDUP_REMOVED lines=8> */
[----:B-----5:R-:W-:Y:S01]  /*0440*/  @!P0 CS2R R38, SRZ ;  /* 0x0000000000268805 */ /* 0x020fe2000001ff00 */
        /* <DEDUP_REMOVED lines=51> */
[----:B------:R-:W0:Y:S01]  /*0780*/  LDCU UR10, c[0x0][0x404] ;  /* 0x00008080ff0a77ac */ /* 0x000e220008000800 */
[C---:B------:R-:W-:Y:S01]  /*0790*/  IMAD.HI.U32 R53, R3.reuse, -0x2daee0ad, RZ ;  /* 0xd2511f5303357827 */ /* 0x040fe200078e00ff */
[----:B------:R-:W1:Y:S03]  /*07a0*/  LDCU.U8 UR11, c[0x0][0x410] ;  /* 0x00008200ff0b77ac */ /* 0x000e660008000000 */
[----:B------:R-:W-:Y:S01]  /*07b0*/  IMAD.HI.U32 R52, R2, -0x326172a9, RZ ;  /* 0xcd9e8d5702347827 */ /* 0x000fe200078e00ff */
[----:B------:R-:W-:Y:S01]  /*07c0*/  LOP3.LUT R53, R54, UR23, R53, 0x96, !PT ;  /* 0x0000001736357c12 */ /* 0x000fe2000f8e9635 */
[----:B------:R-:W2:Y:S02]  /*07d0*/  LDCU UR14, c[0x0][0x448] ;  /* 0x00008900ff0e77ac */ /* 0x000ea40008000800 */
[----:B------:R-:W-:Y:S01]  /*07e0*/  IMAD R54, R3, -0x2daee0ad, RZ ;  /* 0xd2511f5303367824 */ /* 0x000fe200078e02ff */
[----:B------:R-:W-:Y:S01]  /*07f0*/  LOP3.LUT R52, R55, UR22, R52, 0x96, !PT ;  /* 0x0000001637347c12 */ /* 0x000fe2000f8e9634 */
[----:B------:R-:W-:Y:S01]  /*0800*/  IMAD R55, R2, -0x326172a9, RZ ;  /* 0xcd9e8d5702377824 */ /* 0x000fe200078e02ff */
[----:B------:R-:W3:Y:S01]  /*0810*/  LDCU.64 UR12, c[0x0][0x408] ;  /* 0x00008100ff0c77ac */ /* 0x000ee20008000a00 */
[----:B------:R-:W-:Y:S01]  /*0820*/  IMAD.HI.U32 R2, R53, -0x326172a9, RZ ;  /* 0xcd9e8d5735027827 */ /* 0x000fe200078e00ff */
[----:B------:R-:W4:Y:S03]  /*0830*/  LDCU.64 UR4, c[0x0][0x3a0] ;  /* 0x00007400ff0477ac */ /* 0x000f260008000a00 */
        /* <DEDUP_REMOVED lines=22> */
[----:B------:R-:W-:Y:S02]  /*09a0*/  HFMA2 R3, -RZ, RZ, 0, 0 ;  /* 0x00000000ff037431 */ /* 0x000fe400000001ff */
[----:B01234-:R-:W-:-:S07]  /*09b0*/  IMAD R2, R2, -0x326172a9, RZ ;  /* 0xcd9e8d5702027824 */ /* 0x01ffce00078e02ff */
.L_x_9966:
[----:B------:R-:W0:Y:S08]  /*09c0*/  LDC.64 R64, c[0x0][0x3f0] ;  /* 0x0000fc00ff407b82 */ /* 0x000e300000000a00 */
[----:B------:R-:W1:Y:S08]  /*09d0*/  LDC R103, c[0x0][0x388] ;  /* 0x0000e200ff677b82 */ /* 0x000e700000000800 */
[----:B------:R-:W2:Y:S01]  /*09e0*/  LDC.64 R104, c[0x0][0x3f8] ;  /* 0x0000fe00ff687b82 */ /* 0x000ea20000000a00 */
[----:B0-----:R-:W-:-:S05]  /*09f0*/  IMAD.WIDE R64, R84, 0x4, R64 ;  /* 0x0000000454407825 */ /* 0x001fca00078e0240 */
[----:B------:R-:W3:Y:S01]  /*0a00*/  LDG.E R108, desc[UR8][R64.64] ;  /* 0x00000008406c7981 */ /* 0x000ee2000c1e1900 */
[----:B------:R-:W-:Y:S02]  /*0a10*/  IMAD.MOV.U32 R109, RZ, RZ, RZ ;  /* 0x000000ffff6d7224 */ /* 0x000fe400078e00ff */
[----:B--2---:R-:W-:-:S06]  /*0a20*/  IMAD.WIDE R104, R84, 0x4, R104 ;  /* 0x0000000454687825 */ /* 0x004fcc00078e0268 */
        /* <DEDUP_REMOVED lines=46> */
.L_x_9743:
        /* <DEDUP_REMOVED lines=13> */
.L_x_9745:
[----:B------:R-:W-:Y:S05]  /*0de0*/  BSYNC.RECONVERGENT B4 ;  /* 0x0000000000047941 */ /* 0x000fea0003800200 */
.L_x_9744:
        /* <DEDUP_REMOVED lines=41> */
[----:B------:R-:W-:-:S07]  /*1080*/  IMAD.MOV.U32 R64, RZ, RZ, R106 ;  /* 0x000000ffff407224 */ /* 0x000fce00078e006a */
.L_x_9742:
[----:B------:R-:W-:Y:S05]  /*1090*/  BSYNC.RECONVERGENT B3 ;  /* 0x0000000000037941 */ /* 0x000fea0003800200 */
.L_x_9741:
        /* <DEDUP_REMOVED lines=9> */
[----:B------:R-:W-:-:S07]  /*1130*/  FFMA.FTZ R64, R65, R20, R56 ;  /* 0x0000001441407223 */ /* 0x000fce0000010038 */
.L_x_9740:
[----:B------:R-:W-:Y:S05]  /*1140*/  BSYNC.RECONVERGENT B2 ;  /* 0x0000000000027941 */ /* 0x000fea0003800200 */
.L_x_9739:
        /* <DEDUP_REMOVED lines=17> */
.L_x_9750:
        /* <DEDUP_REMOVED lines=13> */
.L_x_9752:
[----:B------:R-:W-:Y:S05]  /*1330*/  BSYNC.RECONVERGENT B4 ;  /* 0x0000000000047941 */ /* 0x000fea0003800200 */
.L_x_9751:
        /* <DEDUP_REMOVED lines=43> */
.L_x_9749:
[----:B------:R-:W-:Y:S05]  /*15f0*/  BSYNC.RECONVERGENT B3 ;  /* 0x0000000000037941 */ /* 0x000fea0003800200 */
.L_x_9748:
        /* <DEDUP_REMOVED lines=10> */
[----:B------:R-:W-:-:S07]  /*16a0*/  FFMA.FTZ R65, R66, R21, R57 ;  /* 0x0000001542417223 */ /* 0x000fce0000010039 */
.L_x_9747:
[----:B------:R-:W-:Y:S05]  /*16b0*/  BSYNC.RECONVERGENT B2 ;  /* 0x0000000000027941 */ /* 0x000fea0003800200 */
.L_x_9746:
        /* <DEDUP_REMOVED lines=17> */
.L_x_9757:
        /* <DEDUP_REMOVED lines=13> */
.L_x_9759:
[----:B------:R-:W-:Y:S05]  /*18a0*/  BSYNC.RECONVERGENT B4 ;  /* 0x0000000000047941 */ /* 0x000fea0003800200 */
.L_x_9758:
        /* <DEDUP_REMOVED lines=43> */
.L_x_9756:
[----:B------:R-:W-:Y:S05]  /*1b60*/  BSYNC.RECONVERGENT B3 ;  /* 0x0000000000037941 */ /* 0x000fea0003800200 */
.L_x_9755:
        /* <DEDUP_REMOVED lines=10> */
.L_x_9754:
[----:B------:R-:W-:Y:S05]  /*1c10*/  BSYNC.RECONVERGENT B2 ;  /* 0x0000000000027941 */ /* 0x000fea0003800200 */
.L_x_9753:
        /* <DEDUP_REMOVED lines=17> */
.L_x_9764:
        /* <DEDUP_REMOVED lines=13> */
.L_x_9766:
[----:B------:R-:W-:Y:S05]  /*1e00*/  BSYNC.RECONVERGENT B4 ;  /* 0x0000000000047941 */ /* 0x000fea0003800200 */
.L_x_9765:
        /* <DEDUP_REMOVED lines=43> */
.L_x_9763:
[----:B------:R-:W-:Y:S05]  /*20c0*/  BSYNC.RECONVERGENT B3 ;  /* 0x0000000000037941 */ /* 0x000fea0003800200 */
.L_x_9762:
        /* <DEDUP_REMOVED lines=11> */
.L_x_9761:
[----:B------:R-:W-:Y:S05]  /*2180*/  BSYNC.RECONVERGENT B2 ;  /* 0x0000000000027941 */ /* 0x000fea0003800200 */
.L_x_9760:
[----:B------:R-:W-:Y:S01]  /*2190*/  BSSY.RECONVERGENT B2, `(.L_x_9767) ;  /* 0x0000055000027945 */ /* 0x000fe20003800200 */
[----:B------:R-:W-:Y:S01]  /*21a0*/  IMAD.MOV.U32 R70, RZ, RZ, R69 ;  /* 0x000000ffff467224 */ /* 0x000fe200078e0045 */
[----:B-----5:R-:W-:Y:S02]  /*21b0*/  MOV R68, R60 ;  /* 0x0000003c00447202 */ /* 0x020fe40000000f00 */
        /* <DEDUP_REMOVED lines=14> */
.L_x_9771:
        /* <DEDUP_REMOVED lines=13> */
.L_x_9773:
[----:B------:R-:W-:Y:S05]  /*2370*/  BSYNC.RECONVERGENT B4 ;  /* 0x0000000000047941 */ /* 0x000fea0003800200 */
.L_x_9772:
        /* <DEDUP_REMOVED lines=43> */
.L_x_9770:
[----:B------:R-:W-:Y:S05]  /*2630*/  BSYNC.RECONVERGENT B3 ;  /* 0x0000000000037941 */ /* 0x000fea0003800200 */
.L_x_9769:
        /* <DEDUP_REMOVED lines=10> */
.L_x_9768:
[----:B------:R-:W-:Y:S05]  /*26e0*/  BSYNC.RECONVERGENT B2 ;  /* 0x0000000000027941 */ /* 0x000fea0003800200 */
.L_x_9767:
        /* <DEDUP_REMOVED lines=17> */
.L_x_9778:
        /* <DEDUP_REMOVED lines=13> */
.L_x_9780:
[----:B------:R-:W-:Y:S05]  /*28d0*/  BSYNC.RECONVERGENT B4 ;  /* 0x0000000000047941 */ /* 0x000fea0003800200 */
.L_x_9779:
        /* <DEDUP_REMOVED lines=43> */
.L_x_9777:
[----:B------:R-:W-:Y:S05]  /*2b90*/  BSYNC.RECONVERGENT B3 ;  /* 0x0000000000037941 */ /* 0x000fea0003800200 */
.L_x_9776:
        /* <DEDUP_REMOVED lines=11> */
.L_x_9775:
[----:B------:R-:W-:Y:S05]  /*2c50*/  BSYNC.RECONVERGENT B2 ;  /* 0x0000000000027941 */ /* 0x000fea0003800200 */
.L_x_9774:
        /* <DEDUP_REMOVED lines=17> */
.L_x_9785:
        /* <DEDUP_REMOVED lines=13> */
.L_x_9787:
[----:B------:R-:W-:Y:S05]  /*2e40*/  BSYNC.RECONVERGENT B4 ;  /* 0x0000000000047941 */ /* 0x000fea0003800200 */
.L_x_9786:
        /* <DEDUP_REMOVED lines=43> */
.L_x_9784:
[----:B------:R-:W-:Y:S05]  /*3100*/  BSYNC.RECONVERGENT B3 ;  /* 0x0000000000037941 */ /* 0x000fea0003800200 */
.L_x_9783:
        /* <DEDUP_REMOVED lines=10> */
.L_x_9782:
[----:B------:R-:W-:Y:S05]  /*31b0*/  BSYNC.RECONVERGENT B2 ;  /* 0x0000000000027941 */ /* 0x000fea0003800200 */
.L_x_9781:
[----:B------:R-:W-:Y:S01]  /*31c0*/  IMAD.MOV.U32 R107, RZ, RZ, R72 ;  /* 0x000000ffff6b7224 */ /* 0x000fe200078e0048 */
        /* <DEDUP_REMOVED lines=15> */
.L_x_9791:
        /* <DEDUP_REMOVED lines=13> */
.L_x_9793:
[----:B------:R-:W-:Y:S05]  /*3390*/  BSYNC.RECONVERGENT B3 ;  /* 0x0000000000037941 */ /* 0x000fea0003800200 */
.L_x_9792:
        /* <DEDUP_REMOVED lines=43> */
.L_x_9790:
[----:B------:R-:W-:Y:S05]  /*3650*/  BSYNC.RECONVERGENT B2 ;  /* 0x0000000000027941 */ /* 0x000fea0003800200 */
.L_x_9789:
        /* <DEDUP_REMOVED lines=10> */
[----:B------:R-:W-:Y:S01]  /*3700*/  FFMA.FTZ R71, R72, R27, R63 ;  /* 0x0000001b48477223 */ /* 0x000fe2000001003f */
[----:B------:R-:W-:Y:S06]  /*3710*/  BRA `(.L_x_9788) ;  /* 0x0000002800d47947 */ /* 0x000fec0003800000 */
.L_x_9738:
        /* <DEDUP_REMOVED lines=21> */
.L_x_9798:
        /* <DEDUP_REMOVED lines=13> */
.L_x_9800:
[----:B------:R-:W-:Y:S05]  /*3940*/  BSYNC.RECONVERGENT B4 ;  /* 0x0000000000047941 */ /* 0x000fea0003800200 */
.L_x_9799:
        /* <DEDUP_REMOVED lines=41> */
[----:B------:R-:W-:-:S07]  /*3be0*/  IMAD.MOV.U32 R64, RZ, RZ, R106 ;  /* 0x000000ffff407224 */ /* 0x000fce00078e006a */
.L_x_9797:
[----:B------:R-:W-:Y:S05]  /*3bf0*/  BSYNC.RECONVERGENT B3 ;  /* 0x0000000000037941 */ /* 0x000fea0003800200 */
.L_x_9796:
        /* <DEDUP_REMOVED lines=10> */
.L_x_9795:
[----:B------:R-:W-:Y:S05]  /*3ca0*/  BSYNC.RECONVERGENT B2 ;  /* 0x0000000000027941 */ /* 0x000fea0003800200 */
.L_x_9794:
        /* <DEDUP_REMOVED lines=17> */
.L_x_9805:
        /* <DEDUP_REMOVED lines=13> */
.L_x_9807:
[----:B------:R-:W-:Y:S05]  /*3e90*/  BSYNC.RECONVERGENT B4 ;  /* 0x0000000000047941 */ /* 0x000fea0003800200 */
.L_x_9806:
        /* <DEDUP_REMOVED lines=43> */
.L_x_9804:
[----:B------:R-:W-:Y:S05]  /*4150*/  BSYNC.RECONVERGENT B3 ;  /* 0x0000000000037941 */ /* 0x000fea0003800200 */
.L_x_9803:
        /* <DEDUP_REMOVED lines=11> */
.L_x_9802:
[----:B------:R-:W-:Y:S05]  /*4210*/  BSYNC.RECONVERGENT B2 ;  /* 0x0000000000027941 */ /* 0x000fea0003800200 */
.L_x_9801:
        /* <DEDUP_REMOVED lines=17> */
.L_x_9812:
        /* <DEDUP_REMOVED lines=13> */
.L_x_9814:
[----:B------:R-:W-:Y:S05]  /*4400*/  BSYNC.RECONVERGENT B4 ;  /* 0x0000000000047941 */ /* 0x000fea0003800200 */
.L_x_9813:
        /* <DEDUP_REMOVED lines=43> */
.L_x_9811:
[----:B------:R-:W-:Y:S05]  /*46c0*/  BSYNC.RECONVERGENT B3 ;  /* 0x0000000000037941 */ /* 0x000fea0003800200 */
.L_x_9810:
        /* <DEDUP_REMOVED lines=10> */
.L_x_9809:
[----:B------:R-:W-:Y:S05]  /*4770*/  BSYNC.RECONVERGENT B2 ;  /* 0x0000000000027941 */ /* 0x000fea0003800200 */
.L_x_9808:
        /* <DEDUP_REMOVED lines=17> */
.L_x_9819:
        /* <DEDUP_REMOVED lines=13> */
.L_x_9821:
[----:B------:R-:W-:Y:S05]  /*4960*/  BSYNC.RECONVERGENT B4 ;  /* 0x0000000000047941 */ /* 0x000fea0003800200 */
.L_x_9820:
        /* <DEDUP_REMOVED lines=43> */
.L_x_9818:
[----:B------:R-:W-:Y:S05]  /*4c20*/  BSYNC.RECONVERGENT B3 ;  /* 0x0000000000037941 */ /* 0x000fea0003800200 */
.L_x_9817:
        /* <DEDUP_REMOVED lines=11> */
.L_x_9816:
[----:B------:R-:W-:Y:S05]  /*4ce0*/  BSYNC.RECONVERGENT B2 ;  /* 0x0000000000027941 */ /* 0x000fea0003800200 */
.L_x_9815:
        /* <DEDUP_REMOVED lines=17> */
.L_x_9826:
        /* <DEDUP_REMOVED lines=13> */
.L_x_9828:
[----:B------:R-:W-:Y:S05]  /*4ed0*/  BSYNC.RECONVERGENT B4 ;  /* 0x0000000000047941 */ /* 0x000fea0003800200 */
.L_x_9827:
        /* <DEDUP_REMOVED lines=43> */
.L_x_9825:
[----:B------:R-:W-:Y:S05]  /*5190*/  BSYNC.RECONVERGENT B3 ;  /* 0x0000000000037941 */ /* 0x000fea0003800200 */
.L_x_9824:
        /* <DEDUP_REMOVED lines=10> */
.L_x_9823:
[----:B------:R-:W-:Y:S05]  /*5240*/  BSYNC.RECONVERGENT B2 ;  /* 0x0000000000027941 */ /* 0x000fea0003800200 */
.L_x_9822:
        /* <DEDUP_REMOVED lines=17> */
.L_x_9833:
        /* <DEDUP_REMOVED lines=13> */
.L_x_9835:
[----:B------:R-:W-:Y:S05]  /*5430*/  BSYNC.RECONVERGENT B4 ;  /* 0x0000000000047941 */ /* 0x000fea0003800200 */
.L_x_9834:
        /* <DEDUP_REMOVED lines=43> */
.L_x_9832:
[----:B------:R-:W-:Y:S05]  /*56f0*/  BSYNC.RECONVERGENT B3 ;  /* 0x0000000000037941 */ /* 0x000fea0003800200 */
.L_x_9831:
        /* <DEDUP_REMOVED lines=11> */
.L_x_9830:
[----:B------:R-:W-:Y:S05]  /*57b0*/  BSYNC.RECONVERGENT B2 ;  /* 0x0000000000027941 */ /* 0x000fea0003800200 */
.L_x_9829:
        /* <DEDUP_REMOVED lines=17> */
.L_x_9840:
        /* <DEDUP_REMOVED lines=13> */
.L_x_9842:
[----:B------:R-:W-:Y:S05]  /*59a0*/  BSYNC.RECONVERGENT B4 ;  /* 0x0000000000047941 */ /* 0x000fea0003800200 */
.L_x_9841:
        /* <DEDUP_REMOVED lines=43> */
.L_x_9839:
[----:B------:R-:W-:Y:S05]  /*5c60*/  BSYNC.RECONVERGENT B3 ;  /* 0x0000000000037941 */ /* 0x000fea0003800200 */
.L_x_9838:
        /* <DEDUP_REMOVED lines=10> */
.L_x_9837:
[----:B------:R-:W-:Y:S05]  /*5d10*/  BSYNC.RECONVERGENT B2 ;  /* 0x0000000000027941 */ /* 0x000fea0003800200 */
.L_x_9836:
        /* <DEDUP_REMOVED lines=16> */
.L_x_9845:
        /* <DEDUP_REMOVED lines=13> */
.L_x_9847:
[----:B------:R-:W-:Y:S05]  /*5ef0*/  BSYNC.RECONVERGENT B3 ;  /* 0x0000000000037941 */ /* 0x000fea0003800200 */
.L_x_9846:
        /* <DEDUP_REMOVED lines=43> */
.L_x_9844:
[----:B------:R-:W-:Y:S05]  /*61b0*/  BSYNC.RECONVERGENT B2 ;  /* 0x0000000000027941 */ /* 0x000fea0003800200 */
.L_x_9843:
        /* <DEDUP_REMOVED lines=11> */
.L_x_9788:
[----:B------:R-:W-:Y:S05]  /*6270*/  BSYNC.RECONVERGENT B1 ;  /* 0x0000000000017941 */ /* 0x000fea0003800200 */
.L_x_9737:
        /* <DEDUP_REMOVED lines=17> */
[----:B------:R-:W-:Y:S02]  /*6390*/  PRMT R79, R91, 0x7104, RZ ;  /* 0x000071045b4f7816 */ /* 0x000fe400000000ff */
[----:B------:R-:W-:Y:S01]  /*63a0*/  PRMT R106, R97, 0x4210, R78 ;  /* 0x00004210616a7816 */ /* 0x000fe2000000004e */
[----:B------:R-:W-:Y:S01]  /*63b0*/  IMAD.WIDE.U32 R96, R96, 0x10000, RZ ;  /* 0x0001000060607825 */ /* 0x000fe200078e00ff */
[----:B------:R-:W-:-:S02]  /*63c0*/  LOP3.LUT R78, R89, 0xff, RZ, 0xc0, !PT ;  /* 0x000000ff594e7812 */ /* 0x000fc400078ec0ff */
        /* <DEDUP_REMOVED lines=11> */
.L_x_9849:
[----:B------:R-:W-:Y:S05]  /*6480*/  BSYNC.RECONVERGENT B1 ;  /* 0x0000000000017941 */ /* 0x000fea0003800200 */
.L_x_9848:
        /* <DEDUP_REMOVED lines=27> */
.L_x_9856:
        /* <DEDUP_REMOVED lines=13> */
.L_x_9858:
[----:B------:R-:W-:Y:S05]  /*6710*/  BSYNC.RECONVERGENT B4 ;  /* 0x0000000000047941 */ /* 0x000fea0003800200 */
.L_x_9857:
[----:B01----:R-:W-:Y:S01]  /*6720*/  IMAD.WIDE.U32 R76, R83, -0x326172a9, RZ ;  /* 0xcd9e8d57534c7825 */ /* 0x003fe200078e00ff */
        /* <DEDUP_REMOVED lines=41> */
.L_x_9855:
[----:B------:R-:W-:Y:S05]  /*69c0*/  BSYNC.RECONVERGENT B3 ;  /* 0x0000000000037941 */ /* 0x000fea0003800200 */
.L_x_9854:
        /* <DEDUP_REMOVED lines=10> */
.L_x_9853:
[----:B------:R-:W-:Y:S05]  /*6a70*/  BSYNC.RECONVERGENT B2 ;  /* 0x0000000000027941 */ /* 0x000fea0003800200 */
.L_x_9852:
        /* <DEDUP_REMOVED lines=17> */
.L_x_9863:
        /* <DEDUP_REMOVED lines=13> */
.L_x_9865:
[----:B------:R-:W-:Y:S05]  /*6c60*/  BSYNC.RECONVERGENT B4 ;  /* 0x0000000000047941 */ /* 0x000fea0003800200 */
.L_x_9864:
[----:B------:R-:W-:Y:S01]  /*6c70*/  IMAD.WIDE.U32 R80, R83, -0x326172a9, RZ ;  /* 0xcd9e8d5753507825 */ /* 0x000fe200078e00ff */
[----:B01----:R-:W-:Y:S02]  /*6c80*/  LOP3.LUT R76, R3, UR7, R75, 0x96, !PT ;  /* 0x00000007034c7c12 */ /* 0x003fe4000f8e964b */
        /* <DEDUP_REMOVED lines=41> */
.L_x_9862:
[----:B------:R-:W-:Y:S05]  /*6f20*/  BSYNC.RECONVERGENT B3 ;  /* 0x0000000000037941 */ /* 0x000fea0003800200 */
.L_x_9861:
[----:B------:R-:W-:Y:S01]  /*6f30*/  PRMT R74, R52, 0x7632, R74 ;  /* 0x00007632344a7816 */ /* 0x000fe2000000004a */
[----:B01----:R-:W-:Y:S01]  /*6f40*/  IMAD.MOV.U32 R76, RZ, RZ, 0x2f800000 ;  /* 0x2f800000ff4c7424 */ /* 0x003fe200078e00ff */
        /* <DEDUP_REMOVED lines=9> */
.L_x_9860:
[----:B------:R-:W-:Y:S05]  /*6fe0*/  BSYNC.RECONVERGENT B2 ;  /* 0x0000000000027941 */ /* 0x000fea0003800200 */
.L_x_9859:
        /* <DEDUP_REMOVED lines=17> */
.L_x_9870:
        /* <DEDUP_REMOVED lines=13> */
.L_x_9872:
[----:B------:R-:W-:Y:S05]  /*71d0*/  BSYNC.RECONVERGENT B4 ;  /* 0x0000000000047941 */ /* 0x000fea0003800200 */
.L_x_9871:
        /* <DEDUP_REMOVED lines=43> */
.L_x_9869:
[----:B------:R-:W-:Y:S05]  /*7490*/  BSYNC.RECONVERGENT B3 ;  /* 0x0000000000037941 */ /* 0x000fea0003800200 */
.L_x_9868:
        /* <DEDUP_REMOVED lines=10> */
.L_x_9867:
[----:B------:R-:W-:Y:S05]  /*7540*/  BSYNC.RECONVERGENT B2 ;  /* 0x0000000000027941 */ /* 0x000fea0003800200 */
.L_x_9866:
        /* <DEDUP_REMOVED lines=17> */
.L_x_9877:
        /* <DEDUP_REMOVED lines=13> */
.L_x_9879:
[----:B------:R-:W-:Y:S05]  /*7730*/  BSYNC.RECONVERGENT B4 ;  /* 0x0000000000047941 */ /* 0x000fea0003800200 */
.L_x_9878:
        /* <DEDUP_REMOVED lines=43> */
.L_x_9876:
[----:B------:R-:W-:Y:S05]  /*79f0*/  BSYNC.RECONVERGENT B3 ;  /* 0x0000000000037941 */ /* 0x000fea0003800200 */
.L_x_9875:
        /* <DEDUP_REMOVED lines=11> */
.L_x_9874:
[----:B------:R-:W-:Y:S05]  /*7ab0*/  BSYNC.RECONVERGENT B2 ;  /* 0x0000000000027941 */ /* 0x000fea0003800200 */
.L_x_9873:
        /* <DEDUP_REMOVED lines=17> */
.L_x_9884:
        /* <DEDUP_REMOVED lines=13> */
.L_x_9886:
[----:B------:R-:W-:Y:S05]  /*7ca0*/  BSYNC.RECONVERGENT B4 ;  /* 0x0000000000047941 */ /* 0x000fea0003800200 */
.L_x_9885:
        /* <DEDUP_REMOVED lines=43> */
.L_x_9883:
[----:B------:R-:W-:Y:S05]  /*7f60*/  BSYNC.RECONVERGENT B3 ;  /* 0x0000000000037941 */ /* 0x000fea0003800200 */
.L_x_9882:
        /* <DEDUP_REMOVED lines=10> */
.L_x_9881:
[----:B------:R-:W-:Y:S05]  /*8010*/  BSYNC.RECONVERGENT B2 ;  /* 0x0000000000027941 */ /* 0x000fea0003800200 */
.L_x_9880:
        /* <DEDUP_REMOVED lines=17> */
.L_x_9891:
        /* <DEDUP_REMOVED lines=13> */
.L_x_9893:
[----:B------:R-:W-:Y:S05]  /*8200*/  BSYNC.RECONVERGENT B4 ;  /* 0x0000000000047941 */ /* 0x000fea0003800200 */
.L_x_9892:
        /* <DEDUP_REMOVED lines=43> */
.L_x_9890:
[----:B------:R-:W-:Y:S05]  /*84c0*/  BSYNC.RECONVERGENT B3 ;  /* 0x0000000000037941 */ /* 0x000fea0003800200 */
.L_x_9889:
        /* <DEDUP_REMOVED lines=11> */
.L_x_9888:
[----:B------:R-:W-:Y:S05]  /*8580*/  BSYNC.RECONVERGENT B2 ;  /* 0x0000000000027941 */ /* 0x000fea0003800200 */
.L_x_9887:
        /* <DEDUP_REMOVED lines=17> */
.L_x_9898:
        /* <DEDUP_REMOVED lines=13> */
.L_x_9900:
[----:B------:R-:W-:Y:S05]  /*8770*/  BSYNC.RECONVERGENT B4 ;  /* 0x0000000000047941 */ /* 0x000fea0003800200 */
.L_x_9899:
        /* <DEDUP_REMOVED lines=43> */
.L_x_9897:
[----:B------:R-:W-:Y:S05]  /*8a30*/  BSYNC.RECONVERGENT B3 ;  /* 0x0000000000037941 */ /* 0x000fea0003800200 */
.L_x_9896:
        /* <DEDUP_REMOVED lines=10> */
.L_x_9895:
[----:B------:R-:W-:Y:S05]  /*8ae0*/  BSYNC.RECONVERGENT B2 ;  /* 0x0000000000027941 */ /* 0x000fea0003800200 */
.L_x_9894:
        /* <DEDUP_REMOVED lines=16> */
.L_x_9904:
        /* <DEDUP_REMOVED lines=13> */
.L_x_9906:
[----:B------:R-:W-:Y:S05]  /*8cc0*/  BSYNC.RECONVERGENT B3 ;  /* 0x0000000000037941 */ /* 0x000fea0003800200 */
.L_x_9905:
        /* <DEDUP_REMOVED lines=43> */
.L_x_9903:
[----:B------:R-:W-:Y:S05]  /*8f80*/  BSYNC.RECONVERGENT B2 ;  /* 0x0000000000027941 */ /* 0x000fea0003800200 */
.L_x_9902:
        /* <DEDUP_REMOVED lines=12> */
.L_x_9851:
        /* <DEDUP_REMOVED lines=21> */
.L_x_9911:
        /* <DEDUP_REMOVED lines=13> */
.L_x_9913:
[----:B------:R-:W-:Y:S05]  /*9270*/  BSYNC.RECONVERGENT B4 ;  /* 0x0000000000047941 */ /* 0x000fea0003800200 */
.L_x_9912:
        /* <DEDUP_REMOVED lines=42> */
.L_x_9910:
[----:B------:R-:W-:Y:S05]  /*9520*/  BSYNC.RECONVERGENT B3 ;  /* 0x0000000000037941 */ /* 0x000fea0003800200 */
.L_x_9909:
        /* <DEDUP_REMOVED lines=10> */
.L_x_9908:
[----:B------:R-:W-:Y:S05]  /*95d0*/  BSYNC.RECONVERGENT B2 ;  /* 0x0000000000027941 */ /* 0x000fea0003800200 */
.L_x_9907:
        /* <DEDUP_REMOVED lines=17> */
.L_x_9918:
        /* <DEDUP_REMOVED lines=13> */
.L_x_9920:
[----:B------:R-:W-:Y:S05]  /*97c0*/  BSYNC.RECONVERGENT B4 ;  /* 0x0000000000047941 */ /* 0x000fea0003800200 */
.L_x_9919:
[----:B------:R-:W-:Y:S01]  /*97d0*/  IMAD.WIDE.U32 R80, R83, -0x326172a9, RZ ;  /* 0xcd9e8d5753507825 */ /* 0x000fe200078e00ff */
[----:B------:R-:W-:-:S03]  /*97e0*/  LOP3.LUT R74, R3, UR7, R79, 0x96, !PT ;  /* 0x00000007034a7c12 */ /* 0x000fc6000f8e964f */
        /* <DEDUP_REMOVED lines=41> */
.L_x_9917:
[----:B------:R-:W-:Y:S05]  /*9a80*/  BSYNC.RECONVERGENT B3 ;  /* 0x0000000000037941 */ /* 0x000fea0003800200 */
.L_x_9916:
[----:B01----:R-:W-:Y:S01]  /*9a90*/  HFMA2 R76, -RZ, RZ, 0.1171875, 0 ;  /* 0x2f800000ff4c7431 */ /* 0x003fe200000001ff */
        /* <DEDUP_REMOVED lines=10> */
.L_x_9915:
[----:B------:R-:W-:Y:S05]  /*9b40*/  BSYNC.RECONVERGENT B2 ;  /* 0x0000000000027941 */ /* 0x000fea0003800200 */
.L_x_9914:
        /* <DEDUP_REMOVED lines=17> */
.L_x_9925:
        /* <DEDUP_REMOVED lines=13> */
.L_x_9927:
[----:B------:R-:W-:Y:S05]  /*9d30*/  BSYNC.RECONVERGENT B4 ;  /* 0x0000000000047941 */ /* 0x000fea0003800200 */
.L_x_9926:
        /* <DEDUP_REMOVED lines=43> */
.L_x_9924:
[----:B------:R-:W-:Y:S05]  /*9ff0*/  BSYNC.RECONVERGENT B3 ;  /* 0x0000000000037941 */ /* 0x000fea0003800200 */
.L_x_9923:
        /* <DEDUP_REMOVED lines=10> */
.L_x_9922:
[----:B------:R-:W-:Y:S05]  /*a0a0*/  BSYNC.RECONVERGENT B2 ;  /* 0x0000000000027941 */ /* 0x000fea0003800200 */
.L_x_9921:
        /* <DEDUP_REMOVED lines=17> */
.L_x_9932:
        /* <DEDUP_REMOVED lines=13> */
.L_x_9934:
[----:B------:R-:W-:Y:S05]  /*a290*/  BSYNC.RECONVERGENT B4 ;  /* 0x0000000000047941 */ /* 0x000fea0003800200 */
.L_x_9933:
        /* <DEDUP_REMOVED lines=43> */
.L_x_9931:
[----:B------:R-:W-:Y:S05]  /*a550*/  BSYNC.RECONVERGENT B3 ;  /* 0x0000000000037941 */ /* 0x000fea0003800200 */
.L_x_9930:
        /* <DEDUP_REMOVED lines=11> */
.L_x_9929:
[----:B------:R-:W-:Y:S05]  /*a610*/  BSYNC.RECONVERGENT B2 ;  /* 0x0000000000027941 */ /* 0x000fea0003800200 */
.L_x_9928:
        /* <DEDUP_REMOVED lines=17> */
.L_x_9939:
        /* <DEDUP_REMOVED lines=13> */
.L_x_9941:
[----:B------:R-:W-:Y:S05]  /*a800*/  BSYNC.RECONVERGENT B4 ;  /* 0x0000000000047941 */ /* 0x000fea0003800200 */
.L_x_9940:
        /* <DEDUP_REMOVED lines=43> */
.L_x_9938:
[----:B------:R-:W-:Y:S05]  /*aac0*/  BSYNC.RECONVERGENT B3 ;  /* 0x0000000000037941 */ /* 0x000fea0003800200 */
.L_x_9937:
        /* <DEDUP_REMOVED lines=10> */
.L_x_9936:
[----:B------:R-:W-:Y:S05]  /*ab70*/  BSYNC.RECONVERGENT B2 ;  /* 0x0000000000027941 */ /* 0x000fea0003800200 */
.L_x_9935:
        /* <DEDUP_REMOVED lines=17> */
.L_x_9946:
        /* <DEDUP_REMOVED lines=13> */
.L_x_9948:
[----:B------:R-:W-:Y:S05]  /*ad60*/  BSYNC.RECONVERGENT B4 ;  /* 0x0000000000047941 */ /* 0x000fea0003800200 */
.L_x_9947:
        /* <DEDUP_REMOVED lines=43> */
.L_x_9945:
[----:B------:R-:W-:Y:S05]  /*b020*/  BSYNC.RECONVERGENT B3 ;  /* 0x0000000000037941 */ /* 0x000fea0003800200 */
.L_x_9944:
        /* <DEDUP_REMOVED lines=11> */
.L_x_9943:
[----:B------:R-:W-:Y:S05]  /*b0e0*/  BSYNC.RECONVERGENT B2 ;  /* 0x0000000000027941 */ /* 0x000fea0003800200 */
.L_x_9942:
        /* <DEDUP_REMOVED lines=17> */
.L_x_9953:
        /* <DEDUP_REMOVED lines=13> */
.L_x_9955:
[----:B------:R-:W-:Y:S05]  /*b2d0*/  BSYNC.RECONVERGENT B4 ;  /* 0x0000000000047941 */ /* 0x000fea0003800200 */
.L_x_9954:
        /* <DEDUP_REMOVED lines=43> */
.L_x_9952:
[----:B------:R-:W-:Y:S05]  /*b590*/  BSYNC.RECONVERGENT B3 ;  /* 0x0000000000037941 */ /* 0x000fea0003800200 */
.L_x_9951:
        /* <DEDUP_REMOVED lines=10> */
.L_x_9950:
[----:B------:R-:W-:Y:S05]  /*b640*/  BSYNC.RECONVERGENT B2 ;  /* 0x0000000000027941 */ /* 0x000fea0003800200 */
.L_x_9949:
        /* <DEDUP_REMOVED lines=16> */
.L_x_9958:
        /* <DEDUP_REMOVED lines=13> */
.L_x_9960:
[----:B------:R-:W-:Y:S05]  /*b820*/  BSYNC.RECONVERGENT B3 ;  /* 0x0000000000037941 */ /* 0x000fea0003800200 */
.L_x_9959:
        /* <DEDUP_REMOVED lines=43> */
.L_x_9957:
[----:B------:R-:W-:Y:S05]  /*bae0*/  BSYNC.RECONVERGENT B2 ;  /* 0x0000000000027941 */ /* 0x000fea0003800200 */
.L_x_9956:
[----:B------:R-:W-:Y:S01]  /*baf0*/  I2FP.F32.U32 R0, R79 ;  /* 0x0000004f00007245 */ /* 0x000fe20000201000 */
[----:B------:R-:W-:Y:S01]  /*bb00*/  HFMA2 R79, -RZ, RZ, 0.1171875, 0 ;  /* 0x2f800000ff4f7431 */ /* 0x000fe200000001ff */
[----:B-----5:R-:W-:-:S05]  /*bb10*/  PRMT R93, R55, 0x7632, R93 ;  /* 0x00007632375d7816 */ /* 0x020fca000000005d */
        /* <DEDUP_REMOVED lines=8> */
.L_x_9901:
[----:B------:R-:W-:Y:S05]  /*bba0*/  BSYNC.RECONVERGENT B1 ;  /* 0x0000000000017941 */ /* 0x000fea0003800200 */
.L_x_9850:
        /* <DEDUP_REMOVED lines=42> */
.L_x_9962:
[----:B------:R-:W-:Y:S05]  /*be50*/  BSYNC.RECONVERGENT B1 ;  /* 0x0000000000017941 */ /* 0x000fea0003800200 */
.L_x_9961:
        /* <DEDUP_REMOVED lines=56> */
.L_x_9978:
[----:B------:R-:W-:Y:S01]  /*c1e0*/  FMUL.FTZ R0, R99, R99 ;  /* 0x0000006363007220 */ /* 0x000fe20000410000 */
[----:B------:R-:W-:Y:S01]  /*c1f0*/  ISETP.NE.AND P1, PT, RZ, UR11, PT ;  /* 0x0000000bff007c0c */ /* 0x000fe2000bf25270 */
[----:B-1----:R-:W-:Y:S01]  /*c200*/  FADD.FTZ R105, R96, R101 ;  /* 0x0000006560697221 */ /* 0x002fe20000010000 */
[----:B------:R-:W1:Y:S01]  /*c210*/  @!P0 LDC.64 R94, c[0x0][0x3c8] ;  /* 0x0000f200ff5e8b82 */ /* 0x000e620000000a00 */
[----:B------:R-:W-:Y:S01]  /*c220*/  BSSY.RECONVERGENT B1, `(.L_x_9964) ;  /* 0x0000051000017945 */ /* 0x000fe20003800200 */
[----:B------:R-:W-:Y:S01]  /*c230*/  FSEL R101, R0, RZ, P1 ;  /* 0x000000ff00657208 */ /* 0x000fe20000800000 */
[----:B------:R-:W-:-:S04]  /*c240*/  FFMA.FTZ R98, R105, R98, UR14 ;  /* 0x0000000e69627e23 */ /* 0x000fc80008010062 */
[----:B------:R-:W-:Y:S01]  /*c250*/  FADD.FTZ R101, R98, R101 ;  /* 0x0000006562657221 */ /* 0x000fe20000010000 */
[----:B0-----:R-:W0:Y:S05]  /*c260*/  @!P0 LDC.64 R96, c[0x0][0x3c0] ;  /* 0x0000f000ff608b82 */ /* 0x001e2a0000000a00 */
[----:B------:R-:W2:Y:S01]  /*c270*/  MUFU.RSQ R101, R101 ;  /* 0x0000006500657308 */ /* 0x000ea20000001400 */
[----:B-1----:R-:W-:-:S04]  /*c280*/  @!P0 IMAD.WIDE R94, R84, 0x4, R94 ;  /* 0x00000004545e8825 */ /* 0x002fc800078e025e */
[----:B0-----:R-:W-:-:S05]  /*c290*/  @!P0 IMAD.WIDE R96, R84, 0x4, R96 ;  /* 0x0000000454608825 */ /* 0x001fca00078e0260 */
[----:B------:R0:W-:Y:S04]  /*c2a0*/  @!P0 STG.E desc[UR8][R96.64], R99 ;  /* 0x0000006360008986 */ /* 0x0001e8000c101908 */
[----:B--2---:R0:W-:Y:S01]  /*c2b0*/  @!P0 STG.E desc[UR8][R94.64], R101 ;  /* 0x000000655e008986 */ /* 0x0041e2000c101908 */
[----:B------:R-:W-:-:S13]  /*c2c0*/  ISETP.GE.AND P0, PT, R104, 0x1, PT ;  /* 0x000000016800780c */ /* 0x000fda0003f06270 */
[----:B0-----:R-:W-:Y:S05]  /*c2d0*/  @!P0 BRA `(.L_x_9965) ;  /* 0x0000000400148947 */ /* 0x001fea0003800000 */
[----:B------:R-:W-:Y:S01]  /*c2e0*/  VIADD R104, R104, 0xffffffff ;  /* 0xffffffff68687836 */ /* 0x000fe20000000000 */
[----:B------:R-:W-:Y:S02]  /*c2f0*/  FSEL R99, R99, RZ, !P1 ;  /* 0x000000ff63637208 */ /* 0x000fe40004800000 */
[----:B------:R-:W-:Y:S01]  /*c300*/  LOP3.LUT R85, R108, 0x1f, RZ, 0xc0, !PT ;  /* 0x0000001f6c557812 */ /* 0x000fe200078ec0ff */
        /* <DEDUP_REMOVED lines=9> */
[----:B------:R-:W-:Y:S01]  /*c3a0*/  FADD.FTZ R110, -R99, R73 ;  /* 0x00000049636e7221 */ /* 0x000fe20000010100 */
[----:B------:R-:W0:Y:S01]  /*c3b0*/  LDC.64 R64, c[0x0][0x428] ;  /* 0x00010a00ff407b82 */ /* 0x000e220000000a00 */
[----:B------:R-:W-:Y:S01]  /*c3c0*/  FMUL.FTZ R75, R101, R68 ;  /* 0x00000044654b7220 */ /* 0x000fe20000410000 */
[----:B------:R-:W-:Y:S01]  /*c3d0*/  LEA.HI.SX32 R73, R104, R85, 0x1d ;  /* 0x0000005568497211 */ /* 0x000fe200078feaff */
[----:B------:R-:W-:Y:S01]  /*c3e0*/  FADD.FTZ R70, -R99, R70 ;  /* 0x0000004663467221 */ /* 0x000fe20000010100 */
[C---:B------:R-:W-:Y:S01]  /*c3f0*/  FMUL.FTZ R67, R101.reuse, R66 ;  /* 0x0000004265437220 */ /* 0x040fe20000410000 */
[----:B------:R-:W-:Y:S01]  /*c400*/  FMUL.FTZ R96, R101, R96 ;  /* 0x0000006065607220 */ /* 0x000fe20000410000 */
[C---:B------:R-:W-:Y:S01]  /*c410*/  FADD.FTZ R98, -R99.reuse, R69 ;  /* 0x0000004563627221 */ /* 0x040fe20000010100 */
[----:B------:R-:W-:Y:S01]  /*c420*/  FADD.FTZ R100, -R99, R71 ;  /* 0x0000004763647221 */ /* 0x000fe20000010100 */
[----:B------:R-:W-:Y:S01]  /*c430*/  FFMA.FTZ R66, R75, R8, R40 ;  /* 0x000000084b427223 */ /* 0x000fe20000010028 */
[C---:B------:R-:W-:Y:S01]  /*c440*/  FADD.FTZ R72, -R99.reuse, R72 ;  /* 0x0000004863487221 */ /* 0x040fe20000010100 */
[C---:B------:R-:W-:Y:S01]  /*c450*/  FADD.FTZ R74, -R99.reuse, R74 ;  /* 0x0000004a634a7221 */ /* 0x040fe20000010100 */
[C---:B------:R-:W-:Y:S01]  /*c460*/  FADD.FTZ R76, -R99.reuse, R76 ;  /* 0x0000004c634c7221 */ /* 0x040fe20000010100 */
[C---:B------:R-:W-:Y:S01]  /*c470*/  FADD.FTZ R114, -R99.reuse, R77 ;  /* 0x0000004d63727221 */ /* 0x040fe20000010100 */
[C---:B------:R-:W-:Y:S01]  /*c480*/  FADD.FTZ R78, -R99.reuse, R78 ;  /* 0x0000004e634e7221 */ /* 0x040fe20000010100 */
[----:B------:R-:W-:Y:S01]  /*c490*/  FADD.FTZ R116, -R99, R79 ;  /* 0x0000004f63747221 */ /* 0x000fe20000010100 */
[----:B------:R-:W-:Y:S01]  /*c4a0*/  IADD3 R75, PT, PT, R73, 0x20, RZ ;  /* 0x00000020494b7810 */ /* 0x000fe20007ffe0ff */
[C---:B------:R-:W-:Y:S01]  /*c4b0*/  FMUL.FTZ R69, R101.reuse, R0 ;  /* 0x0000000065457220 */ /* 0x040fe20000410000 */
[----:B------:R-:W-:Y:S01]  /*c4c0*/  FMUL.FTZ R77, R101, R70 ;  /* 0x00000046654d7220 */ /* 0x000fe20000410000 */
        /* <DEDUP_REMOVED lines=13> */
[----:B0-----:R-:W-:-:S04]  /*c5a0*/  IMAD.WIDE.U32 R72, R73, 0x10, R64 ;  /* 0x0000001049487825 */ /* 0x001fc800078e0040 */
[----:B------:R-:W-:Y:S01]  /*c5b0*/  FFMA.FTZ R67, R77, R10, R42 ;  /* 0x0000000a4d437223 */ /* 0x000fe2000001002a */
[----:B------:R-:W-:Y:S01]  /*c5c0*/  FFMA.FTZ R100, R100, R11, R43 ;  /* 0x0000000b64647223 */ /* 0x000fe2000001002b */
[----:B------:R-:W-:Y:S01]  /*c5d0*/  FFMA.FTZ R77, R98, R9, R41 ;  /* 0x00000009624d7223 */ /* 0x000fe20000010029 */
[----:B------:R-:W-:-:S04]  /*c5e0*/  IMAD.WIDE.U32 R74, R75, 0x10, R64 ;  /* 0x000000104b4a7825 */ /* 0x000fc800078e0040 */
        /* <DEDUP_REMOVED lines=11> */
[----:B------:R-:W-:-:S02]  /*c6a0*/  F2FP.BF16.F32.PACK_AB R67, R100, R67 ;  /* 0x000000436443723e */ /* 0x000fc400000010ff */
[----:B------:R-:W-:Y:S02]  /*c6b0*/  F2FP.BF16.F32.PACK_AB R66, R77, R66 ;  /* 0x000000424d42723e */ /* 0x000fe400000010ff */
[----:B------:R-:W-:Y:S02]  /*c6c0*/  F2FP.BF16.F32.PACK_AB R64, R69, R64 ;  /* 0x000000404540723e */ /* 0x000fe400000010ff */
[----:B------:R-:W-:Y:S02]  /*c6d0*/  F2FP.BF16.F32.PACK_AB R71, R116, R71 ;  /* 0x000000477447723e */ /* 0x000fe400000010ff */
[----:B------:R-:W-:Y:S01]  /*c6e0*/  F2FP.BF16.F32.PACK_AB R70, R114, R97 ;  /* 0x000000617246723e */ /* 0x000fe200000010ff */
[----:B------:R0:W-:Y:S01]  /*c6f0*/  STG.E.128 desc[UR8][R72.64], R64 ;  /* 0x0000004048007986 */ /* 0x0001e2000c101d08 */
[----:B------:R-:W-:Y:S02]  /*c700*/  F2FP.BF16.F32.PACK_AB R69, R0, R95 ;  /* 0x0000005f0045723e */ /* 0x000fe400000010ff */
[----:B------:R-:W-:-:S05]  /*c710*/  F2FP.BF16.F32.PACK_AB R68, R68, R79 ;  /* 0x0000004f4444723e */ /* 0x000fca00000010ff */
[----:B------:R0:W-:Y:S02]  /*c720*/  STG.E.128 desc[UR8][R74.64], R68 ;  /* 0x000000444a007986 */ /* 0x0001e4000c101d08 */
.L_x_9965:
[----:B------:R-:W-:Y:S05]  /*c730*/  BSYNC.RECONVERGENT B1 ;  /* 0x0000000000017941 */ /* 0x000fea0003800200 */
.L_x_9964:
[----:B0-----:R-:W0:Y:S02]  /*c740*/  LDC.64 R64, c[0x0][0x380] ;  /* 0x0000e000ff407b82 */ /* 0x001e240000000a00 */
[----:B0-----:R-:W-:-:S05]  /*c750*/  IMAD R84, R64, 0x4, R84 ;  /* 0x0000000440547824 */ /* 0x001fca00078e0254 */
[----:B------:R-:W-:-:S13]  /*c760*/  ISETP.GE.AND P0, PT, R84, R65, PT ;  /* 0x000000415400720c */ /* 0x000fda0003f06270 */
[----:B------:R-:W-:Y:S05]  /*c770*/  @!P0 BRA `(.L_x_9966) ;  /* 0xffffff4000908947 */ /* 0x000fea000383ffff */
[----:B------:R-:W-:Y:S05]  /*c780*/  BSYNC B0 ;  /* 0x0000000000007941 */ /* 0x000fea0003800000 */
.L_x_9736:
[----:B------:R-:W-:Y:S05]  /*c790*/  EXIT ;  /* 0x000000000000794d */ /* 0x000fea0003800000 */
.L_x_9963:
[----:B------:R-:W-:Y:S01]  /*c7a0*/  HFMA2 R110, -RZ, RZ, 0, 1.847743988037109375e-06 ;  /* 0x0000001fff6e7431 */ /* 0x000fe200000001ff */
[----:B------:R-:W-:Y:S01]  /*c7b0*/  BSSY B1, `(.L_x_9967) ;  /* 0x0000007000017945 */ /* 0x000fe20003800000 */
[----:B------:R-:W-:Y:S01]  /*c7c0*/  MOV R105, R0 ;  /* 0x0000000000697202 */ /* 0x000fe20000000f00 */
[----:B------:R-:W-:Y:S02]  /*c7d0*/  IMAD.MOV.U32 R109, RZ, RZ, 0x1 ;  /* 0x00000001ff6d7424 */ /* 0x000fe400078e00ff */
[----:B------:R-:W-:-:S07]  /*c7e0*/  IMAD.MOV.U32 R100, RZ, RZ, -0x1 ;  /* 0xffffffffff647424 */ /* 0x000fce00078e00ff */
[----:B0----5:R-:W-:Y:S05]  /*c7f0*/  WARPSYNC.COLLECTIVE R100, `(.L_x_9968) ;  /* 0x0000000064087348 */ /* 0x021fea0003c00000 */
[----:B------:R1:W2:Y:S02]  /*c800*/  SHFL.BFLY P1, R101, R105, R109, R110 ;  /* 0x0c00006d69657389 */ /* 0x0002a4000002006e */
[----:B012--5:R-:W-:Y:S05]  /*c810*/  ENDCOLLECTIVE ;  /* 0x000000000000791b */ /* 0x027fea0003800000 */
.L_x_9968:
[----:B------:R-:W-:Y:S05]  /*c820*/  BSYNC B1 ;  /* 0x0000000000017941 */ /* 0x000fea0003800000 */
.L_x_9967:
        /* <DEDUP_REMOVED lines=10> */
.L_x_9969:
[----:B------:R-:W-:Y:S02]  /*c8d0*/  IMAD.MOV.U32 R109, RZ, RZ, 0x4 ;  /* 0x00000004ff6d7424 */ /* 0x000fe400078e00ff */
[----:B------:R-:W-:-:S04]  /*c8e0*/  IMAD.MOV.U32 R94, RZ, RZ, R101 ;  /* 0x000000ffff5e7224 */ /* 0x000fc800078e0065 */
[----:B------:R-:W-:-:S05]  /*c8f0*/  FADD.FTZ R94, R95, R94 ;  /* 0x0000005e5f5e7221 */ /* 0x000fca0000010000 */
[----:B------:R-:W-:-:S07]  /*c900*/  MOV R105, R94 ;  /* 0x0000005e00697202 */ /* 0x000fce0000000f00 */
[----:B------:R-:W-:Y:S05]  /*c910*/  WARPSYNC.COLLECTIVE R100, `(.L_x_9970) ;  /* 0x0000000064087348 */ /* 0x000fea0003c00000 */
[----:B------:R0:W1:Y:S02]  /*c920*/  SHFL.BFLY P1, R101, R105, R109, R110 ;  /* 0x0c00006d69657389 */ /* 0x000064000002006e */
[----:B01----:R-:W-:Y:S05]  /*c930*/  ENDCOLLECTIVE ;  /* 0x000000000000791b */ /* 0x003fea0003800000 */
.L_x_9970:
[----:B------:R-:W-:Y:S01]  /*c940*/  HFMA2 R109, -RZ, RZ, 0, 4.76837158203125e-07 ;  /* 0x00000008ff6d7431 */ /* 0x000fe200000001ff */
[----:B------:R-:W-:-:S05]  /*c950*/  MOV R97, R101 ;  /* 0x0000006500617202 */ /* 0x000fca0000000f00 */
[----:B------:R-:W-:-:S04]  /*c960*/  FADD.FTZ R97, R94, R97 ;  /* 0x000000615e617221 */ /* 0x000fc80000010000 */
[----:B------:R-:W-:-:S07]  /*c970*/  IMAD.MOV.U32 R105, RZ, RZ, R97 ;  /* 0x000000ffff697224 */ /* 0x000fce00078e0061 */
[----:B------:R-:W-:Y:S05]  /*c980*/  WARPSYNC.COLLECTIVE R100, `(.L_x_9971) ;  /* 0x0000000064087348 */ /* 0x000fea0003c00000 */
[----:B------:R0:W1:Y:S02]  /*c990*/  SHFL.BFLY P1, R101, R105, R109, R110 ;  /* 0x0c00006d69657389 */ /* 0x000064000002006e */
[----:B01----:R-:W-:Y:S05]  /*c9a0*/  ENDCOLLECTIVE ;  /* 0x000000000000791b */ /* 0x003fea0003800000 */
.L_x_9971:
[----:B------:R-:W-:Y:S02]  /*c9b0*/  IMAD.MOV.U32 R109, RZ, RZ, 0x10 ;  /* 0x00000010ff6d7424 */ /* 0x000fe400078e00ff */
[----:B------:R-:W-:-:S04]  /*c9c0*/  IMAD.MOV.U32 R96, RZ, RZ, R101 ;  /* 0x000000ffff607224 */ /* 0x000fc800078e0065 */
[----:B------:R-:W-:-:S05]  /*c9d0*/  FADD.FTZ R96, R97, R96 ;  /* 0x0000006061607221 */ /* 0x000fca0000010000 */
[----:B------:R-:W-:-:S07]  /*c9e0*/  MOV R105, R96 ;  /* 0x0000006000697202 */ /* 0x000fce0000000f00 */
[----:B------:R-:W-:Y:S05]  /*c9f0*/  WARPSYNC.COLLECTIVE R100, `(.L_x_9972) ;  /* 0x0000000064087348 */ /* 0x000fea0003c00000 */
[----:B------:R0:W1:Y:S02]  /*ca00*/  SHFL.BFLY P1, R101, R105, R109, R110 ;  /* 0x0c00006d69657389 */ /* 0x000064000002006e */
[----:B01----:R-:W-:Y:S05]  /*ca10*/  ENDCOLLECTIVE ;  /* 0x000000000000791b */ /* 0x003fea0003800000 */
.L_x_9972:
        /* <DEDUP_REMOVED lines=40> */
.L_x_9973:
[----:B------:R-:W-:Y:S02]  /*cca0*/  IMAD.MOV.U32 R109, RZ, RZ, 0x2 ;  /* 0x00000002ff6d7424 */ /* 0x000fe400078e00ff */
[----:B------:R-:W-:-:S04]  /*ccb0*/  IMAD.MOV.U32 R95, RZ, RZ, R101 ;  /* 0x000000ffff5f7224 */ /* 0x000fc800078e0065 */
[----:B------:R-:W-:-:S05]  /*ccc0*/  FADD.FTZ R95, R0, R95 ;  /* 0x0000005f005f7221 */ /* 0x000fca0000010000 */
[----:B------:R-:W-:-:S07]  /*ccd0*/  MOV R105, R95 ;  /* 0x0000005f00697202 */ /* 0x000fce0000000f00 */
[----:B------:R-:W-:Y:S05]  /*cce0*/  WARPSYNC.COLLECTIVE R100, `(.L_x_9974) ;  /* 0x0000000064087348 */ /* 0x000fea0003c00000 */
[----:B------:R0:W1:Y:S02]  /*ccf0*/  SHFL.BFLY P1, R101, R105, R109, R110 ;  /* 0x0c00006d69657389 */ /* 0x000064000002006e */
[----:B01----:R-:W-:Y:S05]  /*cd00*/  ENDCOLLECTIVE ;  /* 0x000000000000791b */ /* 0x003fea0003800000 */
.L_x_9974:
[----:B------:R-:W-:Y:S01]  /*cd10*/  HFMA2 R109, -RZ, RZ, 0, 2.384185791015625e-07 ;  /* 0x00000004ff6d7431 */ /* 0x000fe200000001ff */
[----:B------:R-:W-:-:S05]  /*cd20*/  MOV R94, R101 ;  /* 0x00000065005e7202 */ /* 0x000fca0000000f00 */
[----:B------:R-:W-:-:S04]  /*cd30*/  FADD.FTZ R94, R95, R94 ;  /* 0x0000005e5f5e7221 */ /* 0x000fc80000010000 */
[----:B------:R-:W-:-:S07]  /*cd40*/  IMAD.MOV.U32 R105, RZ, RZ, R94 ;  /* 0x000000ffff697224 */ /* 0x000fce00078e005e */
[----:B------:R-:W-:Y:S05]  /*cd50*/  WARPSYNC.COLLECTIVE R100, `(.L_x_9975) ;  /* 0x0000000064087348 */ /* 0x000fea0003c00000 */
[----:B------:R0:W1:Y:S02]  /*cd60*/  SHFL.BFLY P1, R101, R105, R109, R110 ;  /* 0x0c00006d69657389 */ /* 0x000064000002006e */
[----:B01----:R-:W-:Y:S05]  /*cd70*/  ENDCOLLECTIVE ;  /* 0x000000000000791b */ /* 0x003fea0003800000 */
.L_x_9975:
[----:B------:R-:W-:Y:S02]  /*cd80*/  IMAD.MOV.U32 R109, RZ, RZ, 0x8 ;  /* 0x00000008ff6d7424 */ /* 0x000fe400078e00ff */
[----:B------:R-:W-:-:S04]  /*cd90*/  IMAD.MOV.U32 R97, RZ, RZ, R101 ;  /* 0x000000ffff617224 */ /* 0x000fc800078e0065 */
[----:B------:R-:W-:-:S05]  /*cda0*/  FADD.FTZ R97, R94, R97 ;  /* 0x000000615e617221 */ /* 0x000fca0000010000 */
[----:B------:R-:W-:-:S07]  /*cdb0*/  MOV R105, R97 ;  /* 0x0000006100697202 */ /* 0x000fce0000000f00 */
[----:B------:R-:W-:Y:S05]  /*cdc0*/  WARPSYNC.COLLECTIVE R100, `(.L_x_9976) ;  /* 0x0000000064087348 */ /* 0x000fea0003c00000 */
[----:B------:R0:W1:Y:S02]  /*cdd0*/  SHFL.BFLY P1, R101, R105, R109, R110 ;  /* 0x0c00006d69657389 */ /* 0x000064000002006e */
[----:B01----:R-:W-:Y:S05]  /*cde0*/  ENDCOLLECTIVE ;  /* 0x000000000000791b */ /* 0x003fea0003800000 */
.L_x_9976:
[----:B------:R-:W-:Y:S01]  /*cdf0*/  HFMA2 R109, -RZ, RZ, 0, 9.5367431640625e-07 ;  /* 0x00000010ff6d7431 */ /* 0x000fe200000001ff */
[----:B------:R-:W-:-:S05]  /*ce00*/  MOV R96, R101 ;  /* 0x0000006500607202 */ /* 0x000fca0000000f00 */
[----:B------:R-:W-:-:S04]  /*ce10*/  FADD.FTZ R96, R97, R96 ;  /* 0x0000006061607221 */ /* 0x000fc80000010000 */
[----:B------:R-:W-:-:S07]  /*ce20*/  IMAD.MOV.U32 R105, RZ, RZ, R96 ;  /* 0x000000ffff697224 */ /* 0x000fce00078e0060 */
[----:B------:R-:W-:Y:S05]  /*ce30*/  WARPSYNC.COLLECTIVE R100, `(.L_x_9977) ;  /* 0x0000000064087348 */ /* 0x000fea0003c00000 */
[----:B------:R0:W1:Y:S02]  /*ce40*/  SHFL.BFLY P1, R101, R105, R109, R110 ;  /* 0x0c00006d69657389 */ /* 0x000064000002006e */
[----:B01----:R-:W-:Y:S05]  /*ce50*/  ENDCOLLECTIVE ;  /* 0x000000000000791b */ /* 0x003fea0003800000 */
.L_x_9977:
[----:B------:R-:W-:Y:S05]  /*ce60*/  BRA `(.L_x_9978) ;  /* 0xfffffff000dc7947 */ /* 0x000fea000383ffff */
.L_x_9979:
        /* <DEDUP_REMOVED lines=9> */
.L_x_20300:


//--------------------- .text._ZN10layer_norm13ln_fwd_kernelINS_13Kernel_traitsIf6__halfS2_S2_fjLj512ELj1ELj4ELj1ELj16ENS_18Kernel_traits_baseILj512EfS2_S2_S2_fjLj128EEEEELb0ELb0ELb0ELb0EEEvNS_9FwdParamsE --------------------------
	.section	.text._ZN10layer_norm13ln_fwd_kernelINS_13Kernel_traitsIf6__halfS2_S2_fjLj512ELj1ELj4ELj1ELj16ENS_18Kernel_traits_baseILj512EfS2_S2_S2_fjLj128EEEEELb0ELb0ELb0ELb0EEEvNS_9FwdParamsE,"ax",@progbits
	.align	128
        .global         _ZN10layer_norm13ln_fwd_kernelINS_13Kernel_traitsIf6__halfS2_S2_fjLj512ELj1ELj4ELj1ELj16ENS_18Kernel_traits_baseILj512EfS2_S2_S2_fjLj128EEEEELb0ELb0ELb0ELb0EEEvNS_9FwdParamsE
        .type           _ZN10layer_norm13ln_fwd_kernelINS_13Kernel_traitsIf6__halfS2_S2_fjLj512ELj1ELj4ELj1ELj16ENS_18Kernel_traits_baseILj512EfS2_S2_S2_fjLj128EEEEELb0ELb0ELb0ELb0EEEvNS_9FwdParamsE,@function
        .size           _ZN10layer_norm13ln_fwd_kernelINS_13Kernel_traitsIf6__halfS2_S2_fjLj512ELj1ELj4ELj1ELj16ENS_18Kernel_traits_baseILj512EfS2_S2_S2_fjLj128EEEEELb0ELb0ELb0ELb0EEEvNS_9FwdParamsE,(.L_x_20301 - _ZN10layer_norm13ln_fwd_kernelINS_13Kernel_traitsIf6__halfS2_S2_fjLj512ELj1ELj4ELj1ELj16ENS_18Kernel_traits_baseILj512EfS2_S2_S2_fjLj128EEEEELb0ELb0ELb0ELb0EEEvNS_9FwdParamsE)
        .other          _ZN10layer_norm13ln_fwd_kernelINS_13Kernel_traitsIf6__halfS2_S2_fjLj512ELj1ELj4ELj1ELj16ENS_18Kernel_traits_baseILj512EfS2_S2_S2_fjLj128EEEEELb0ELb0ELb0ELb0EEEvNS_9FwdParamsE,@"STO_CUDA_ENTRY STV_DEFAULT"
_ZN10layer_norm13ln_fwd_kernelINS_13Kernel_traitsIf6__halfS2_S2_fjLj512ELj1ELj4ELj1ELj16ENS_18Kernel_traits_baseILj512EfS2_S2_S2_fjLj128EEEEELb0ELb0ELb0ELb0EEEvNS_9FwdParamsE:
.text._ZN10layer_norm13ln_fwd_kernelINS_13Kernel_traitsIf6__halfS2_S2_fjLj512ELj1ELj4ELj1ELj16ENS_18Kernel_traits_baseILj512EfS2_S2_S2_fjLj128EEEEELb0ELb0ELb0ELb0EEEvNS_9FwdParamsE:
        /* <DEDUP_REMOVED lines=36> */
.L_x_9983:
[----:B------:R-:W-:Y:S05]  /*0240*/  BSYNC.RECONVERGENT B1 ;  /* 0x0000000000017941 */ /* 0x000fea0003800200 */
.L_x_9982:
        /* <DEDUP_REMOVED lines=10> */
.L_x_9981:
        /* <DEDUP_REMOVED lines=20> */
.L_x_9984:
[----:B------:R-:W-:Y:S05]  /*0430*/  BSYNC.RECONVERGENT B0 ;  /* 0x0000000000007941 */ /* 0x000fea0003800200 */
.L_x_9980:
        /* <DEDUP_REMOVED lines=12> */
.L_x_10000:
        /* <DEDUP_REMOVED lines=12> */
[----:B0-----:R-:W-:Y:S06]  /*05c0*/  @!P2 BRA `(.L_x_9986) ;  /* 0x00000004004ca947 */ /* 0x001fec0003800000 */
[----:B------:R-:W1:Y:S02]  /*05d0*/  LDC.64 R44, c[0x0][0x390] ;  /* 0x0000e400ff2c7b82 */ /* 0x000e640000000a00 */
[----:B-1----:R-:W-:-:S06]  /*05e0*/  IMAD.WIDE.U32 R44, R0, 0x10, R44 ;  /* 0x00000010002c7825 */ /* 0x002fcc00078e002c */
[----:B------:R-:W5:Y:S01]  /*05f0*/  LDG.E.128 R44, desc[UR6][R44.64] ;  /* 0x000000062c2c7981 */ /* 0x000f62000c1e1d00 */
[----:B0-----:R-:W-:-:S04]  /*0600*/  UISETP.NE.U32.AND UP0, UPT, UR10, URZ, UPT ;  /* 0x000000ff0a00728c */ /* 0x001fc8000bf05070 */
[----:B------:R-:W-:-:S09]  /*0610*/  UISETP.NE.AND.EX UP0, UPT, UR11, URZ, UPT, UP0 ;  /* 0x000000ff0b00728c */ /* 0x000fd2000bf05300 */
[----:B------:R-:W-:Y:S05]  /*0620*/  BRA.U !UP0, `(.L_x_9987) ;  /* 0x0000000108807547 */ /* 0x000fea000b800000 */
[----:B--2---:R-:W0:Y:S02]  /*0630*/  LDC.64 R40, c[0x0][0x3a0] ;  /* 0x0000e800ff287b82 */ /* 0x004e240000000a00 */
        /* <DEDUP_REMOVED lines=12> */
[----:B------:R-:W-:Y:S02]  /*0700*/  HADD2.F32 R40, -RZ, R40.H1_H1 ;  /* 0x30000028ff287230 */ /* 0x000fe40000004100 */
[----:B------:R-:W-:Y:S01]  /*0710*/  FFMA.FTZ R6, R65, R62, R6 ;  /* 0x0000003e41067223 */ /* 0x000fe20000010006 */
[----:B------:R-:W-:-:S02]  /*0720*/  HADD2.F32 R44, -RZ, R41.H0_H0 ;  /* 0x20000029ff2c7230 */ /* 0x000fc40000004100 */
[-C--:B------:R-:W-:Y:S01]  /*0730*/  FFMA.FTZ R50, R63, R62.reuse, R50 ;  /* 0x0000003e3f327223 */ /* 0x080fe20000010032 */
[----:B------:R-:W-:Y:S02]  /*0740*/  HADD2.F32 R54, -RZ, R41.H1_H1 ;  /* 0x30000029ff367230 */ /* 0x000fe40000004100 */
[-C--:B------:R-:W-:Y:S01]  /*0750*/  FFMA.FTZ R55, R55, R62.reuse, R40 ;  /* 0x0000003e37377223 */ /* 0x080fe20000010028 */
[--C-:B------:R-:W-:Y:S02]  /*0760*/  HADD2.F32 R46, -RZ, R43.reuse.H0_H0 ;  /* 0x2000002bff2e7230 */ /* 0x100fe40000004100 */
[-C--:B------:R-:W-:Y:S01]  /*0770*/  FFMA.FTZ R49, R49, R62.reuse, R44 ;  /* 0x0000003e31317223 */ /* 0x080fe2000001002c */
[----:B------:R-:W-:Y:S02]  /*0780*/  HADD2.F32 R52, -RZ, R43.H1_H1 ;  /* 0x3000002bff347230 */ /* 0x000fe40000004100 */
[----:B------:R-:W-:Y:S01]  /*0790*/  FFMA.FTZ R54, R45, R62, R54 ;  /* 0x0000003e2d367223 */ /* 0x000fe20000010036 */
[----:B------:R-:W-:-:S02]  /*07a0*/  HADD2.F32 R42, -RZ, R42.H1_H1 ;  /* 0x3000002aff2a7230 */ /* 0x000fc40000004100 */
[----:B------:R-:W-:Y:S01]  /*07b0*/  FFMA.FTZ R51, R51, R62, R46 ;  /* 0x0000003e33337223 */ /* 0x000fe2000001002e */
[----:B------:R-:W-:Y:S01]  /*07c0*/  F2FP.F16.F32.PACK_AB R40, R55, R6 ;  /* 0x000000063728723e */ /* 0x000fe200000000ff */
[-C--:B------:R-:W-:Y:S01]  /*07d0*/  FFMA.FTZ R52, R47, R62.reuse, R52 ;  /* 0x0000003e2f347223 */ /* 0x080fe20000010034 */
[----:B------:R-:W-:Y:S01]  /*07e0*/  F2FP.F16.F32.PACK_AB R41, R54, R49 ;  /* 0x000000313629723e */ /* 0x000fe200000000ff */
[----:B------:R-:W-:-:S03]  /*07f0*/  FFMA.FTZ R53, R53, R62, R42 ;  /* 0x0000003e35357223 */ /* 0x000fc6000001002a */
[----:B------:R-:W-:Y:S02]  /*0800*/  F2FP.F16.F32.PACK_AB R43, R52, R51 ;  /* 0x00000033342b723e */ /* 0x000fe400000000ff */
[----:B------:R-:W-:Y:S01]  /*0810*/  F2FP.F16.F32.PACK_AB R42, R53, R50 ;  /* 0x00000032352a723e */ /* 0x000fe200000000ff */
[----:B------:R-:W-:Y:S06]  /*0820*/  BRA `(.L_x_9988) ;  /* 0x0000000000a47947 */ /* 0x000fec0003800000 */
.L_x_9987:
[----:B------:R-:W-:-:S04]  /*0830*/  UISETP.NE.U32.AND UP0, UPT, UR12, URZ, UPT ;  /* 0x000000ff0c00728c */ /* 0x000fc8000bf05070 */
[----:B------:R-:W-:-:S06]  /*0840*/  UISETP.NE.AND.EX UP0, UPT, UR13, URZ, UPT, UP0 ;  /* 0x000000ff0d00728c */ /* 0x000fcc000bf05300 */
[----:B------:R-:W-:-:S13]  /*0850*/  PLOP3.LUT P0, PT, PT, PT, UP0, 0x80, 0x8 ;  /* 0x000000000008781c */ /* 0x000fda0003f0f008 */
[----:B------:R-:W-:Y:S05]  /*0860*/  @!P0 BRA `(.L_x_9989) ;  /* 0x0000000000548947 */ /* 0x000fea0003800000 */
[----:B-----5:R-:W-:Y:S02]  /*0870*/  HADD2.F32 R49, -RZ, R45.H0_H0 ;  /* 0x2000002dff317230 */ /* 0x020fe40000004100 */
[----:B------:R-:W-:Y:S02]  /*0880*/  HADD2.F32 R51, -RZ, R47.H0_H0 ;  /* 0x2000002fff337230 */ /* 0x000fe40000004100 */
[--C-:B--2---:R-:W-:Y:S02]  /*0890*/  HADD2.F32 R41, -RZ, R44.reuse.H0_H0 ;  /* 0x2000002cff297230 */ /* 0x104fe40000004100 */
        /* <DEDUP_REMOVED lines=16> */
[----:B------:R-:W-:Y:S01]  /*09a0*/  F2FP.F16.F32.PACK_AB R43, R52, R51 ;  /* 0x00000033342b723e */ /* 0x000fe200000000ff */
[----:B------:R-:W-:Y:S06]  /*09b0*/  BRA `(.L_x_9988) ;  /* 0x0000000000407947 */ /* 0x000fec0003800000 */
.L_x_9989:
[----:B-----5:R-:W-:Y:S02]  /*09c0*/  HADD2.F32 R49, -RZ, R44.H0_H0 ;  /* 0x2000002cff317230 */ /* 0x020fe40000004100 */
[----:B------:R-:W-:Y:S02]  /*09d0*/  HADD2.F32 R51, -RZ, R45.H0_H0 ;  /* 0x2000002dff337230 */ /* 0x000fe40000004100 */
[----:B------:R-:W-:Y:S02]  /*09e0*/  HADD2.F32 R53, -RZ, R46.H0_H0 ;  /* 0x2000002eff357230 */ /* 0x000fe40000004100 */
[-C--:B--2---:R-:W-:Y:S01]  /*09f0*/  FMUL.FTZ R6, R49, R62.reuse ;  /* 0x0000003e31067220 */ /* 0x084fe20000410000 */
        /* <DEDUP_REMOVED lines=12> */
.L_x_9988:
[----:B------:R-:W0:Y:S01]  /*0ac0*/  @P1 LDC.64 R44, c[0x0][0x3a8] ;  /* 0x0000ea00ff2c1b82 */ /* 0x000e220000000a00 */
[C---:B------:R-:W-:Y:S01]  /*0ad0*/  IADD3 R63, PT, PT, R0.reuse, 0x20, RZ ;  /* 0x00000020003f7810 */ /* 0x040fe20007ffe0ff */
[----:B0-----:R-:W-:-:S05]  /*0ae0*/  @P1 IMAD.WIDE.U32 R44, R0, 0x10, R44 ;  /* 0x00000010002c1825 */ /* 0x001fca00078e002c */
[----:B------:R1:W-:Y:S02]  /*0af0*/  @P1 STG.E.128 desc[UR6][R44.64], R40 ;  /* 0x000000282c001986 */ /* 0x0003e4000c101d06 */
.L_x_9986:
[----:B0---4-:R-:W-:Y:S05]  /*0b00*/  BSYNC.RECONVERGENT B0 ;  /* 0x0000000000007941 */ /* 0x011fea0003800200 */
.L_x_9985:
        /* <DEDUP_REMOVED lines=21> */
[--C-:B------:R-:W-:Y:S02]  /*0c60*/  HADD2.F32 R58, -RZ, R42.reuse.H0_H0 ;  /* 0x2000002aff3a7230 */ /* 0x100fe40000004100 */
[----:B------:R-:W-:Y:S02]  /*0c70*/  HADD2.F32 R60, -RZ, R43.H0_H0 ;  /* 0x2000002bff3c7230 */ /* 0x000fe40000004100 */
[----:B------:R-:W-:Y:S01]  /*0c80*/  FFMA.FTZ R7, R7, R62, R44 ;  /* 0x0000003e07077223 */ /* 0x000fe2000001002c */
[----:B------:R-:W-:-:S02]  /*0c90*/  HADD2.F32 R44, -RZ, R42.H1_H1 ;  /* 0x3000002aff2c7230 */ /* 0x000fc40000004100 */
[-C--:B------:R-:W-:Y:S01]  /*0ca0*/  FFMA.FTZ R58, R61, R62.reuse, R58 ;  /* 0x0000003e3d3a7223 */ /* 0x080fe2000001003a */
[----:B------:R-:W-:Y:S02]  /*0cb0*/  HADD2.F32 R48, -RZ, R41.H0_H0 ;  /* 0x20000029ff307230 */ /* 0x000fe40000004100 */
[-C--:B------:R-:W-:Y:S01]  /*0cc0*/  FFMA.FTZ R60, R57, R62.reuse, R60 ;  /* 0x0000003e393c7223 */ /* 0x080fe2000001003c */
[----:B------:R-:W-:Y:S02]  /*0cd0*/  HADD2.F32 R40, -RZ, R40.H1_H1 ;  /* 0x30000028ff287230 */ /* 0x000fe40000004100 */
[-C--:B------:R-:W-:Y:S01]  /*0ce0*/  FFMA.FTZ R59, R59, R62.reuse, R44 ;  /* 0x0000003e3b3b7223 */ /* 0x080fe2000001002c */
[----:B------:R-:W-:Y:S02]  /*0cf0*/  HADD2.F32 R46, -RZ, R43.H1_H1 ;  /* 0x3000002bff2e7230 */ /* 0x000fe40000004100 */
[----:B------:R-:W-:Y:S01]  /*0d00*/  FFMA.FTZ R48, R67, R62, R48 ;  /* 0x0000003e43307223 */ /* 0x000fe20000010030 */
[----:B------:R-:W-:-:S02]  /*0d10*/  HADD2.F32 R42, -RZ, R41.H1_H1 ;  /* 0x30000029ff2a7230 */ /* 0x000fc40000004100 */
[-C--:B------:R-:W-:Y:S01]  /*0d20*/  FFMA.FTZ R56, R65, R62.reuse, R40 ;  /* 0x0000003e41387223 */ /* 0x080fe20000010028 */
[-C--:B------:R-:W-:Y:S02]  /*0d30*/  FFMA.FTZ R61, R47, R62.reuse, R46 ;  /* 0x0000003e2f3d7223 */ /* 0x080fe4000001002e */
[----:B------:R-:W-:Y:S01]  /*0d40*/  FFMA.FTZ R57, R45, R62, R42 ;  /* 0x0000003e2d397223 */ /* 0x000fe2000001002a */
[----:B------:R-:W-:Y:S02]  /*0d50*/  F2FP.F16.F32.PACK_AB R42, R59, R58 ;  /* 0x0000003a3b2a723e */ /* 0x000fe400000000ff */
[----:B------:R-:W-:Y:S02]  /*0d60*/  F2FP.F16.F32.PACK_AB R43, R61, R60 ;  /* 0x0000003c3d2b723e */ /* 0x000fe400000000ff */
[----:B------:R-:W-:Y:S02]  /*0d70*/  F2FP.F16.F32.PACK_AB R41, R57, R48 ;  /* 0x000000303929723e */ /* 0x000fe400000000ff */
[----:B------:R-:W-:Y:S01]  /*0d80*/  F2FP.F16.F32.PACK_AB R40, R56, R7 ;  /* 0x000000073828723e */ /* 0x000fe200000000ff */
[----:B------:R-:W-:Y:S06]  /*0d90*/  BRA `(.L_x_9993) ;  /* 0x0000000000a07947 */ /* 0x000fec0003800000 */
.L_x_9992:
[----:B------:R-:W-:-:S04]  /*0da0*/  UISETP.NE.U32.AND UP0, UPT, UR12, URZ, UPT ;  /* 0x000000ff0c00728c */ /* 0x000fc8000bf05070 */
[----:B------:R-:W-:-:S09]  /*0db0*/  UISETP.NE.AND.EX UP0, UPT, UR13, URZ, UPT, UP0 ;  /* 0x000000ff0d00728c */ /* 0x000fd2000bf05300 */
[----:B------:R-:W-:Y:S05]  /*0dc0*/  BRA.U UP0, `(.L_x_9994) ;  /* 0x0000000100447547 */ /* 0x000fea000b800000 */
[----:B-----5:R-:W-:Y:S02]  /*0dd0*/  HADD2.F32 R57, -RZ, R44.H1_H1 ;  /* 0x3000002cff397230 */ /* 0x020fe40000004100 */
[----:B------:R-:W-:Y:S02]  /*0de0*/  HADD2.F32 R59, -RZ, R45.H0_H0 ;  /* 0x2000002dff3b7230 */ /* 0x000fe40000004100 */
[----:B------:R-:W-:Y:S02]  /*0df0*/  HADD2.F32 R61, -RZ, R46.H0_H0 ;  /* 0x2000002eff3d7230 */ /* 0x000fe40000004100 */
[-C--:B------:R-:W-:Y:S01]  /*0e00*/  FMUL.FTZ R56, R57, R62.reuse ;  /* 0x0000003e39387220 */ /* 0x080fe20000410000 */
[----:B------:R-:W-:Y:S02]  /*0e10*/  HADD2.F32 R67, -RZ, R47.H0_H0 ;  /* 0x2000002fff437230 */ /* 0x000fe40000004100 */
[----:B------:R-:W-:Y:S01]  /*0e20*/  FMUL.FTZ R48, R59, R62 ;  /* 0x0000003e3b307220 */ /* 0x000fe20000410000 */
[----:B--2---:R-:W-:-:S02]  /*0e30*/  HADD2.F32 R7, -RZ, R44.H0_H0 ;  /* 0x2000002cff077230 */ /* 0x004fc40000004100 */
        /* <DEDUP_REMOVED lines=10> */
.L_x_9994:
[----:B-----5:R-:W-:Y:S02]  /*0ee0*/  HADD2.F32 R43, -RZ, R45.H0_H0 ;  /* 0x2000002dff2b7230 */ /* 0x020fe40000004100 */
[----:B------:R-:W-:Y:S02]  /*0ef0*/  HADD2.F32 R57, -RZ, R46.H0_H0 ;  /* 0x2000002eff397230 */ /* 0x000fe40000004100 */
[----:B------:R-:W-:Y:S02]  /*0f00*/  HADD2.F32 R61, -RZ, R47.H0_H0 ;  /* 0x2000002fff3d7230 */ /* 0x000fe40000004100 */
[-C--:B------:R-:W-:Y:S01]  /*0f10*/  FMUL.FTZ R48, R43, R62.reuse ;  /* 0x0000003e2b307220 */ /* 0x080fe20000410000 */
[--C-:B--2---:R-:W-:Y:S02]  /*0f20*/  HADD2.F32 R7, -RZ, R44.reuse.H0_H0 ;  /* 0x2000002cff077230 */ /* 0x104fe40000004100 */
        /* <DEDUP_REMOVED lines=14> */
[----:B------:R-:W-:-:S07]  /*1010*/  F2FP.F16.F32.PACK_AB R43, R61, R60 ;  /* 0x0000003c3d2b723e */ /* 0x000fce00000000ff */
.L_x_9993:
[----:B------:R-:W0:Y:S02]  /*1020*/  @P1 LDC.64 R44, c[0x0][0x3a8] ;  /* 0x0000ea00ff2c1b82 */ /* 0x000e240000000a00 */
[----:B0-----:R-:W-:-:S05]  /*1030*/  @P1 IMAD.WIDE.U32 R44, R63, 0x10, R44 ;  /* 0x000000103f2c1825 */ /* 0x001fca00078e002c */
[----:B------:R0:W-:Y:S02]  /*1040*/  @P1 STG.E.128 desc[UR6][R44.64], R40 ;  /* 0x000000282c001986 */ /* 0x0001e4000c101d06 */
.L_x_9991:
[----:B------:R-:W-:Y:S05]  /*1050*/  BSYNC.RECONVERGENT B0 ;  /* 0x0000000000007941 */ /* 0x000fea0003800200 */
.L_x_9990:
        /* <DEDUP_REMOVED lines=75> */
.L_x_10012:
        /* <DEDUP_REMOVED lines=29> */
[----:B------:R-:W-:Y:S01]  /*16e0*/  F2FP.F16.F32.PACK_AB R44, R45, R44 ;  /* 0x0000002c2d2c723e */ /* 0x000fe200000000ff */
[----:B------:R-:W-:Y:S01]  /*16f0*/  FADD.FTZ R45, R54, -R65 ;  /* 0x80000041362d7221 */ /* 0x000fe20000010000 */
[----:B------:R-:W-:-:S03]  /*1700*/  FFMA.FTZ R66, R62, R33, R25 ;  /* 0x000000213e427223 */ /* 0x000fc60000010019 */
[----:B------:R-:W-:Y:S01]  /*1710*/  FMUL.FTZ R46, R64, R45 ;  /* 0x0000002d402e7220 */ /* 0x000fe20000410000 */
[----:B------:R-:W-:Y:S01]  /*1720*/  FFMA.FTZ R45, R47, R38, R30 ;  /* 0x000000262f2d7223 */ /* 0x000fe2000001001e */
[----:B------:R-:W-:Y:S02]  /*1730*/  FFMA.FTZ R47, R63, R32, R24 ;  /* 0x000000203f2f7223 */ /* 0x000fe40000010018 */
[----:B------:R-:W1:Y:S01]  /*1740*/  LDC.64 R62, c[0x0][0x428] ;  /* 0x00010a00ff3e7b82 */ /* 0x000e620000000a00 */
[----:B------:R-:W-:-:S05]  /*1750*/  FFMA.FTZ R46, R46, R39, R31 ;  /* 0x000000272e2e7223 */ /* 0x000fca000001001f */
[----:B------:R-:W-:Y:S02]  /*1760*/  F2FP.F16.F32.PACK_AB R45, R46, R45 ;  /* 0x0000002d2e2d723e */ /* 0x000fe400000000ff */
[----:B------:R-:W-:Y:S01]  /*1770*/  F2FP.F16.F32.PACK_AB R46, R66, R47 ;  /* 0x0000002f422e723e */ /* 0x000fe200000000ff */
[----:B------:R-:W-:Y:S01]  /*1780*/  FADD.FTZ R47, R51, -R65 ;  /* 0x80000041332f7221 */ /* 0x000fe20000010000 */
[----:B------:R-:W-:-:S03]  /*1790*/  FMUL.FTZ R66, R64, R67 ;  /* 0x0000004340427220 */ /* 0x000fc60000410000 */
[----:B------:R-:W-:Y:S01]  /*17a0*/  FMUL.FTZ R47, R64, R47 ;  /* 0x0000002f402f7220 */ /* 0x000fe20000410000 */
[----:B------:R-:W-:-:S03]  /*17b0*/  FFMA.FTZ R66, R66, R35, R27 ;  /* 0x0000002342427223 */ /* 0x000fc6000001001b */
[----:B------:R-:W-:-:S05]  /*17c0*/  FFMA.FTZ R47, R47, R34, R26 ;  /* 0x000000222f2f7223 */ /* 0x000fca000001001a */
[----:B------:R-:W-:Y:S01]  /*17d0*/  F2FP.F16.F32.PACK_AB R47, R66, R47 ;  /* 0x0000002f422f723e */ /* 0x000fe200000000ff */
[C---:B-1----:R-:W-:Y:S01]  /*17e0*/  IMAD.WIDE.U32 R62, R0.reuse, 0x10, R62 ;  /* 0x00000010003e7825 */ /* 0x042fe200078e003e */
[----:B------:R-:W-:-:S04]  /*17f0*/  IADD3 R0, PT, PT, R0, 0x20, RZ ;  /* 0x0000002000007810 */ /* 0x000fc80007ffe0ff */
[----:B------:R3:W-:Y:S03]  /*1800*/  STG.E.128 desc[UR6][R62.64], R44 ;  /* 0x0000002c3e007986 */ /* 0x0007e6000c101d06 */
.L_x_9997:
[----:B------:R-:W-:Y:S05]  /*1810*/  BSYNC.RECONVERGENT B0 ;  /* 0x0000000000007941 */ /* 0x000fea0003800200 */
.L_x_9996:
        /* <DEDUP_REMOVED lines=20> */
[----:B------:R-:W-:Y:S01]  /*1960*/  F2FP.F16.F32.PACK_AB R47, R62, R47 ;  /* 0x0000002f3e2f723e */ /* 0x000fe200000000ff */
[----:B------:R-:W-:Y:S01]  /*1970*/  FFMA.FTZ R66, R45, R20, R12 ;  /* 0x000000142d427223 */ /* 0x000fe2000001000c */
[----:B------:R-:W1:Y:S01]  /*1980*/  LDC.64 R62, c[0x0][0x428] ;  /* 0x00010a00ff3e7b82 */ /* 0x000e620000000a00 */
[----:B------:R-:W-:Y:S01]  /*1990*/  FFMA.FTZ R45, R65, R22, R14 ;  /* 0x00000016412d7223 */ /* 0x000fe2000001000e */
[----:B0-----:R-:W-:Y:S01]  /*19a0*/  FFMA.FTZ R68, R64, R17, R9 ;  /* 0x0000001140447223 */ /* 0x001fe20000010009 */
[----:B------:R-:W-:Y:S01]  /*19b0*/  FFMA.FTZ R67, R67, R16, R8 ;  /* 0x0000001043437223 */ /* 0x000fe20000010008 */
[----:B------:R-:W-:Y:S01]  /*19c0*/  FFMA.FTZ R64, R46, R23, R15 ;  /* 0x000000172e407223 */ /* 0x000fe2000001000f */
[----:B------:R-:W-:-:S03]  /*19d0*/  FFMA.FTZ R65, R44, R21, R13 ;  /* 0x000000152c417223 */ /* 0x000fc6000001000d */
[----:B------:R-:W-:Y:S02]  /*19e0*/  F2FP.F16.F32.PACK_AB R46, R68, R67 ;  /* 0x00000043442e723e */ /* 0x000fe400000000ff */
[----:B------:R-:W-:Y:S02]  /*19f0*/  F2FP.F16.F32.PACK_AB R45, R64, R45 ;  /* 0x0000002d402d723e */ /* 0x000fe400000000ff */
[----:B------:R-:W-:Y:S01]  /*1a00*/  F2FP.F16.F32.PACK_AB R44, R65, R66 ;  /* 0x00000042412c723e */ /* 0x000fe200000000ff */
[----:B-1----:R-:W-:-:S05]  /*1a10*/  IMAD.WIDE.U32 R62, R0, 0x10, R62 ;  /* 0x00000010003e7825 */ /* 0x002fca00078e003e */
[----:B------:R4:W-:Y:S02]  /*1a20*/  STG.E.128 desc[UR6][R62.64], R44 ;  /* 0x0000002c3e007986 */ /* 0x0009e4000c101d06 */
.L_x_9999:
[----:B------:R-:W-:Y:S05]  /*1a30*/  BSYNC.RECONVERGENT B0 ;  /* 0x0000000000007941 */ /* 0x000fea0003800200 */
.L_x_9998:
[----:B-1-34-:R-:W1:Y:S02]  /*1a40*/  LDC.64 R44, c[0x0][0x380] ;  /* 0x0000e000ff2c7b82 */ /* 0x01ae640000000a00 */
[----:B-1----:R-:W-:-:S04]  /*1a50*/  LEA R2, R44, R2, 0x2 ;  /* 0x000000022c027211 */ /* 0x002fc800078e10ff */
[----:B------:R-:W-:-:S13]  /*1a60*/  ISETP.GE.AND P2, PT, R2, R45, PT ;  /* 0x0000002d0200720c */ /* 0x000fda0003f46270 */
[----:B------:R-:W-:Y:S05]  /*1a70*/  @!P2 BRA `(.L_x_10000) ;  /* 0xffffffe800a0a947 */ /* 0x000fea000383ffff */
[----:B------:R-:W-:Y:S05]  /*1a80*/  EXIT ;  /* 0x000000000000794d */ /* 0x000fea0003800000 */
.L_x_9995:
        /* <DEDUP_REMOVED lines=8> */
.L_x_10002:
[----:B------:R-:W-:Y:S05]  /*1b10*/  BSYNC B0 ;  /* 0x0000000000007941 */ /* 0x000fea0003800000 */
.L_x_10001:
        /* <DEDUP_REMOVED lines=9> */
.L_x_10003:
[----:B------:R-:W-:Y:S02]  /*1bb0*/  HFMA2 R62, -RZ, RZ, 0, 2.384185791015625e-07 ;  /* 0x00000004ff3e7431 */ /* 0x000fe400000001ff */
[----:B------:R-:W-:-:S05]  /*1bc0*/  FADD.FTZ R66, R65, R64 ;  /* 0x0000004041427221 */ /* 0x000fca0000010000 */
[----:B------:R-:W-:-:S07]  /*1bd0*/  MOV R69, R66 ;  /* 0x0000004200457202 */ /* 0x000fce0000000f00 */
[----:B------:R-:W-:Y:S05]  /*1be0*/  WARPSYNC.COLLECTIVE R46, `(.L_x_10004) ;  /* 0x000000002e087348 */ /* 0x000fea0003c00000 */
[----:B------:R0:W1:Y:S02]  /*1bf0*/  SHFL.BFLY P6, R64, R69, R62, R47 ;  /* 0x0c00003e45407389 */ /* 0x00006400000c002f */
[----:B01----:R-:W-:Y:S05]  /*1c00*/  ENDCOLLECTIVE ;  /* 0x000000000000791b */ /* 0x003fea0003800000 */
.L_x_10004:
[----:B------:R-:W-:Y:S02]  /*1c10*/  HFMA2 R62, -RZ, RZ, 0, 4.76837158203125e-07 ;  /* 0x00000008ff3e7431 */ /* 0x000fe400000001ff */
[----:B------:R-:W-:-:S05]  /*1c20*/  FADD.FTZ R67, R66, R64 ;  /* 0x0000004042437221 */ /* 0x000fca0000010000 */
[----:B------:R-:W-:-:S07]  /*1c30*/  MOV R69, R67 ;  /* 0x0000004300457202 */ /* 0x000fce0000000f00 */
[----:B------:R-:W-:Y:S05]  /*1c40*/  WARPSYNC.COLLECTIVE R46, `(.L_x_10005) ;  /* 0x000000002e087348 */ /* 0x000fea0003c00000 */
[----:B------:R0:W1:Y:S02]  /*1c50*/  SHFL.BFLY P6, R64, R69, R62, R47 ;  /* 0x0c00003e45407389 */ /* 0x00006400000c002f */
[----:B01----:R-:W-:Y:S05]  /*1c60*/  ENDCOLLECTIVE ;  /* 0x000000000000791b */ /* 0x003fea0003800000 */
.L_x_10005:
[----:B------:R-:W-:Y:S02]  /*1c70*/  HFMA2 R62, -RZ, RZ, 0, 9.5367431640625e-07 ;  /* 0x00000010ff3e7431 */ /* 0x000fe400000001ff */
[----:B------:R-:W-:-:S05]  /*1c80*/  FADD.FTZ R68, R67, R64 ;  /* 0x0000004043447221 */ /* 0x000fca0000010000 */
[----:B------:R-:W-:-:S07]  /*1c90*/  MOV R69, R68 ;  /* 0x0000004400457202 */ /* 0x000fce0000000f00 */
[----:B------:R-:W-:Y:S05]  /*1ca0*/  WARPSYNC.COLLECTIVE R46, `(.L_x_10006) ;  /* 0x000000002e087348 */ /* 0x000fea0003c00000 */
[----:B------:R0:W1:Y:S02]  /*1cb0*/  SHFL.BFLY P6, R64, R69, R62, R47 ;  /* 0x0c00003e45407389 */ /* 0x00006400000c002f */
[----:B01----:R-:W-:Y:S05]  /*1cc0*/  ENDCOLLECTIVE ;  /* 0x000000000000791b */ /* 0x003fea0003800000 */
.L_x_10006:
        /* <DEDUP_REMOVED lines=42> */
.L_x_10007:
[----:B------:R-:W-:Y:S02]  /*1f70*/  HFMA2 R62, -RZ, RZ, 0, 1.1920928955078125e-07 ;  /* 0x00000002ff3e7431 */ /* 0x000fe400000001ff */
[----:B------:R-:W-:-:S05]  /*1f80*/  FADD.FTZ R65, R44, R64 ;  /* 0x000000402c417221 */ /* 0x000fca0000010000 */
[----:B------:R-:W-:-:S07]  /*1f90*/  MOV R69, R65 ;  /* 0x0000004100457202 */ /* 0x000fce0000000f00 */
[----:B------:R-:W-:Y:S05]  /*1fa0*/  WARPSYNC.COLLECTIVE R46, `(.L_x_10008) ;  /* 0x000000002e087348 */ /* 0x000fea0003c00000 */
[----:B------:R0:W1:Y:S02]  /*1fb0*/  SHFL.BFLY P6, R64, R69, R62, R47 ;  /* 0x0c00003e45407389 */ /* 0x00006400000c002f */
[----:B01----:R-:W-:Y:S05]  /*1fc0*/  ENDCOLLECTIVE ;  /* 0x000000000000791b */ /* 0x003fea0003800000 */
.L_x_10008:
[----:B------:R-:W-:Y:S02]  /*1fd0*/  HFMA2 R62, -RZ, RZ, 0, 2.384185791015625e-07 ;  /* 0x00000004ff3e7431 */ /* 0x000fe400000001ff */
[----:B------:R-:W-:-:S05]  /*1fe0*/  FADD.FTZ R66, R65, R64 ;  /* 0x0000004041427221 */ /* 0x000fca0000010000 */
[----:B------:R-:W-:-:S07]  /*1ff0*/  MOV R69, R66 ;  /* 0x0000004200457202 */ /* 0x000fce0000000f00 */
[----:B------:R-:W-:Y:S05]  /*2000*/  WARPSYNC.COLLECTIVE R46, `(.L_x_10009) ;  /* 0x000000002e087348 */ /* 0x000fea0003c00000 */
[----:B------:R0:W1:Y:S02]  /*2010*/  SHFL.BFLY P6, R64, R69, R62, R47 ;  /* 0x0c00003e45407389 */ /* 0x00006400000c002f */
[----:B01----:R-:W-:Y:S05]  /*2020*/  ENDCOLLECTIVE ;  /* 0x000000000000791b */ /* 0x003fea0003800000 */
.L_x_10009:
[----:B------:R-:W-:Y:S02]  /*2030*/  HFMA2 R62, -RZ, RZ, 0, 4.76837158203125e-07 ;  /* 0x00000008ff3e7431 */ /* 0x000fe400000001ff */
[----:B------:R-:W-:-:S05]  /*2040*/  FADD.FTZ R67, R66, R64 ;  /* 0x0000004042437221 */ /* 0x000fca0000010000 */
[----:B------:R-:W-:-:S07]  /*2050*/  MOV R69, R67 ;  /* 0x0000004300457202 */ /* 0x000fce0000000f00 */
[----:B------:R-:W-:Y:S05]  /*2060*/  WARPSYNC.COLLECTIVE R46, `(.L_x_10010) ;  /* 0x000000002e087348 */ /* 0x000fea0003c00000 */
[----:B------:R0:W1:Y:S02]  /*2070*/  SHFL.BFLY P6, R64, R69, R62, R47 ;  /* 0x0c00003e45407389 */ /* 0x00006400000c002f */
[----:B01----:R-:W-:Y:S05]  /*2080*/  ENDCOLLECTIVE ;  /* 0x000000000000791b */ /* 0x003fea0003800000 */
.L_x_10010:
[----:B------:R-:W-:Y:S02]  /*2090*/  HFMA2 R62, -RZ, RZ, 0, 9.5367431640625e-07 ;  /* 0x00000010ff3e7431 */ /* 0x000fe400000001ff */
[----:B------:R-:W-:-:S05]  /*20a0*/  FADD.FTZ R68, R67, R64 ;  /* 0x0000004043447221 */ /* 0x000fca0000010000 */
[----:B------:R-:W-:-:S07]  /*20b0*/  MOV R69, R68 ;  /* 0x0000004400457202 */ /* 0x000fce0000000f00 */
[----:B------:R-:W-:Y:S05]  /*20c0*/  WARPSYNC.COLLECTIVE R46, `(.L_x_10011) ;  /* 0x000000002e087348 */ /* 0x000fea0003c00000 */
[----:B------:R0:W1:Y:S02]  /*20d0*/  SHFL.BFLY P6, R64, R69, R62, R47 ;  /* 0x0c00003e45407389 */ /* 0x00006400000c002f */
[----:B01----:R-:W-:Y:S05]  /*20e0*/  ENDCOLLECTIVE ;  /* 0x000000000000791b */ /* 0x003fea0003800000 */
.L_x_10011:
[----:B------:R-:W-:Y:S05]  /*20f0*/  BRA `(.L_x_10012) ;  /* 0xfffffff400047947 */ /* 0x000fea000383ffff */
.L_x_10013:
        /* <DEDUP_REMOVED lines=16> */
.L_x_20301:


//--------------------- .text._ZN10layer_norm13ln_fwd_kernelINS_13Kernel_traitsIf6__halfS2_S2_fjLj512ELj1ELj4ELj1ELj16ENS_18Kernel_traits_baseILj512EfS2_S2_S2_fjLj128EEEEELb0ELb0ELb0ELb1EEEvNS_9FwdParamsE --------------------------
	.section	.text._ZN10layer_norm13ln_fwd_kernelINS_13Kernel_traitsIf6__halfS2_S2_fjLj512ELj1ELj4ELj1ELj16ENS_18Kernel_traits_baseILj512EfS2_S2_S2_fjLj128EEEEELb0ELb0ELb0ELb1EEEvNS_9FwdParamsE,"ax",@progbits
	.align	128
        .global         _ZN10layer_norm13ln_fwd_kernelINS_13Kernel_traitsIf6__halfS2_S2_fjLj512ELj1ELj4ELj1ELj16ENS_18Kernel_traits_baseILj512EfS2_S2_S2_fjLj128EEEEELb0ELb0ELb0ELb1EEEvNS_9FwdParamsE
        .type           _ZN10layer_norm13ln_fwd_kernelINS_13Kernel_traitsIf6__halfS2_S2_fjLj512ELj1ELj4ELj1ELj16ENS_18Kernel_traits_baseILj512EfS2_S2_S2_fjLj128EEEEELb0ELb0ELb0ELb1EEEvNS_9FwdParamsE,@function
        .size           _ZN10layer_norm13ln_fwd_kernelINS_13Kernel_traitsIf6__halfS2_S2_fjLj512ELj1ELj4ELj1ELj16ENS_18Kernel_traits_baseILj512EfS2_S2_S2_fjLj128EEEEELb0ELb0ELb0ELb1EEEvNS_9FwdParamsE,(.L_x_20302 - _ZN10layer_norm13ln_fwd_kernelINS_13Kernel_traitsIf6__halfS2_S2_fjLj512ELj1ELj4ELj1ELj16ENS_18Kernel_traits_baseILj512EfS2_S2_S2_fjLj128EEEEELb0ELb0ELb0ELb1EEEvNS_9FwdParamsE)
        .other          _ZN10layer_norm13ln_fwd_kernelINS_13Kernel_traitsIf6__halfS2_S2_fjLj512ELj1ELj4ELj1ELj16ENS_18Kernel_traits_baseILj512EfS2_S2_S2_fjLj128EEEEELb0ELb0ELb0ELb1EEEvNS_9FwdParamsE,@"STO_CUDA_ENTRY STV_DEFAULT"
_ZN10layer_norm13ln_fwd_kernelINS_13Kernel_traitsIf6__halfS2_S2_fjLj512ELj1ELj4ELj1ELj16ENS_18Kernel_traits_baseILj512EfS2_S2_S2_fjLj128EEEEELb0ELb0ELb0ELb1EEEvNS_9FwdParamsE:
.text._ZN10layer_norm13ln_fwd_kernelINS_13Kernel_traitsIf6__halfS2_S2_fjLj512ELj1ELj4ELj1ELj16ENS_18Kernel_traits_baseILj512EfS2_S2_S2_fjLj128EEEEELb0ELb0ELb0ELb1EEEvNS_9FwdParamsE:
        /* <DEDUP_REMOVED lines=78> */
.L_x_10021:
        /* <DEDUP_REMOVED lines=14> */
[----:B------:R-:W-:Y:S02]  /*05c0*/  HFMA2 R33, -RZ, RZ, 1.875, 0 ;  /* 0x3f800000ff217431 */ /* 0x000fe400000001ff */
[----:B--2---:R-:W-:-:S06]  /*05d0*/  @P2 HADD2.F32 R33, -RZ, R34.H0_H0 ;  /* 0x20000022ff212230 */ /* 0x004fcc0000004100 */
[----:B------:R-:W-:Y:S05]  /*05e0*/  BRA.U !UP0, `(.L_x_10014) ;  /* 0x0000000108807547 */ /* 0x000fea000b800000 */
[----:B------:R-:W0:Y:S02]  /*05f0*/  LDC.64 R24, c[0x0][0x3a0] ;  /* 0x0000e800ff187b82 */ /* 0x000e240000000a00 */
[----:B0-----:R-:W-:-:S06]  /*0600*/  IMAD.WIDE.U32 R24, R32, 0x10, R24 ;  /* 0x0000001020187825 */ /* 0x001fcc00078e0018 */
[----:B------:R-:W2:Y:S01]  /*0610*/  LDG.E.128 R24, desc[UR6][R24.64] ;  /* 0x0000000618187981 */ /* 0x000ea2000c1e1d00 */
[--C-:B-----5:R-:W-:Y:S02]  /*0620*/  HADD2.F32 R44, -RZ, R29.reuse.H0_H0 ;  /* 0x2000001dff2c7230 */ /* 0x120fe40000004100 */
[----:B------:R-:W-:Y:S02]  /*0630*/  HADD2.F32 R34, -RZ, R29.H1_H1 ;  /* 0x3000001dff227230 */ /* 0x000fe40000004100 */
[----:B------:R-:W-:Y:S02]  /*0640*/  HADD2.F32 R50, -RZ, R28.H0_H0 ;  /* 0x2000001cff327230 */ /* 0x000fe40000004100 */
[----:B------:R-:W-:Y:S02]  /*0650*/  HADD2.F32 R48, -RZ, R30.H0_H0 ;  /* 0x2000001eff307230 */ /* 0x000fe40000004100 */
[--C-:B------:R-:W-:Y:S02]  /*0660*/  HADD2.F32 R42, -RZ, R31.reuse.H0_H0 ;  /* 0x2000001fff2a7230 */ /* 0x100fe40000004100 */
[----:B------:R-:W-:-:S02]  /*0670*/  HADD2.F32 R40, -RZ, R31.H1_H1 ;  /* 0x3000001fff287230 */ /* 0x000fc40000004100 */
        /* <DEDUP_REMOVED lines=23> */
.L_x_10014:
[----:B------:R-:W-:-:S04]  /*07f0*/  UISETP.NE.U32.AND UP1, UPT, UR12, URZ, UPT ;  /* 0x000000ff0c00728c */ /* 0x000fc8000bf25070 */
[----:B------:R-:W-:-:S06]  /*0800*/  UISETP.NE.AND.EX UP1, UPT, UR13, URZ, UPT, UP1 ;  /* 0x000000ff0d00728c */ /* 0x000fcc000bf25310 */
[----:B------:R-:W-:-:S13]  /*0810*/  PLOP3.LUT P2, PT, PT, PT, UP1, 0x80, 0x8 ;  /* 0x000000000008781c */ /* 0x000fda0003f4f018 */
[----:B------:R-:W-:Y:S05]  /*0820*/  @!P2 BRA `(.L_x_10016) ;  /* 0x000000000054a947 */ /* 0x000fea0003800000 */
[----:B-----5:R-:W-:Y:S02]  /*0830*/  HADD2.F32 R24, -RZ, R28.H0_H0 ;  /* 0x2000001cff187230 */ /* 0x020fe40000004100 */
[----:B------:R-:W-:Y:S02]  /*0840*/  HADD2.F32 R34, -RZ, R30.H0_H0 ;  /* 0x2000001eff227230 */ /* 0x000fe40000004100 */
        /* <DEDUP_REMOVED lines=8> */
[----:B------:R-:W-:Y:S02]  /*08d0*/  HADD2.F32 R30, -RZ, R30.H1_H1 ;  /* 0x3000001eff1e7230 */ /* 0x000fe40000004100 */
[-C--:B------:R-:W-:Y:S01]  /*08e0*/  FMUL.FTZ R44, R44, R33.reuse ;  /* 0x000000212c2c7220 */ /* 0x080fe20000410000 */
[----:B------:R-:W-:Y:S02]  /*08f0*/  HADD2.F32 R42, -RZ, R31.H0_H0 ;  /* 0x2000001fff2a7230 */ /* 0x000fe40000004100 */
[----:B------:R-:W-:Y:S01]  /*0900*/  FMUL.FTZ R39, R26, R33 ;  /* 0x000000211a277220 */ /* 0x000fe20000410000 */
[----:B------:R-:W-:Y:S01]  /*0910*/  F2FP.F16.F32.PACK_AB R24, R35, R45 ;  /* 0x0000002d2318723e */ /* 0x000fe200000000ff */
[-C--:B------:R-:W-:Y:S01]  /*0920*/  FMUL.FTZ R40, R30, R33.reuse ;  /* 0x000000211e287220 */ /* 0x080fe20000410000 */
[----:B------:R-:W-:-:S02]  /*0930*/  FMUL.FTZ R42, R42, R33 ;  /* 0x000000212a2a7220 */ /* 0x000fc40000410000 */
[----:B------:R-:W-:Y:S02]  /*0940*/  F2FP.F16.F32.PACK_AB R25, R39, R44 ;  /* 0x0000002c2719723e */ /* 0x000fe400000000ff */
[----:B------:R-:W-:Y:S02]  /*0950*/  F2FP.F16.F32.PACK_AB R26, R40, R43 ;  /* 0x0000002b281a723e */ /* 0x000fe400000000ff */
[----:B------:R-:W-:Y:S01]  /*0960*/  F2FP.F16.F32.PACK_AB R27, R41, R42 ;  /* 0x0000002a291b723e */ /* 0x000fe200000000ff */
[----:B------:R-:W-:Y:S06]  /*0970*/  BRA `(.L_x_10015) ;  /* 0x0000000000407947 */ /* 0x000fec0003800000 */
.L_x_10016:
[----:B-----5:R-:W-:Y:S02]  /*0980*/  HADD2.F32 R34, -RZ, R28.H0_H0 ;  /* 0x2000001cff227230 */ /* 0x020fe40000004100 */
[--C-:B------:R-:W-:Y:S02]  /*0990*/  HADD2.F32 R40, -RZ, R29.reuse.H1_H1 ;  /* 0x3000001dff287230 */ /* 0x100fe40000004100 */
[----:B------:R-:W-:Y:S02]  /*09a0*/  HADD2.F32 R42, -RZ, R30.H0_H0 ;  /* 0x2000001eff2a7230 */ /* 0x000fe40000004100 */
        /* <DEDUP_REMOVED lines=12> */
[----:B------:R-:W-:-:S07]  /*0a70*/  FMUL.FTZ R41, R50, R33 ;  /* 0x0000002132297220 */ /* 0x000fce0000410000 */
.L_x_10015:
        /* <DEDUP_REMOVED lines=10> */
[----:B-----5:R-:W-:Y:S02]  /*0b20*/  HADD2.F32 R56, -RZ, R28.H0_H0 ;  /* 0x2000001cff387230 */ /* 0x020fe40000004100 */
[--C-:B------:R-:W-:Y:S02]  /*0b30*/  HADD2.F32 R46, -RZ, R30.reuse.H0_H0 ;  /* 0x2000001eff2e7230 */ /* 0x100fe40000004100 */
[----:B------:R-:W-:Y:S02]  /*0b40*/  HADD2.F32 R50, -RZ, R30.H1_H1 ;  /* 0x3000001eff327230 */ /* 0x000fe40000004100 */
        /* <DEDUP_REMOVED lines=9> */
[----:B------:R-:W-:-:S02]  /*0be0*/  HADD2.F32 R47, -RZ, R27.H0_H0 ;  /* 0x2000001bff2f7230 */ /* 0x000fc40000004100 */
[-C--:B------:R-:W-:Y:S01]  /*0bf0*/  FFMA.FTZ R54, R54, R33.reuse, R31 ;  /* 0x0000002136367223 */ /* 0x080fe2000001001f */
[----:B------:R-:W-:Y:S02]  /*0c00*/  HADD2.F32 R24, -RZ, R24.H1_H1 ;  /* 0x30000018ff187230 */ /* 0x000fe40000004100 */
[-C--:B------:R-:W-:Y:S01]  /*0c10*/  FFMA.FTZ R31, R46, R33.reuse, R51 ;  /* 0x000000212e1f7223 */ /* 0x080fe20000010033 */
[----:B------:R-:W-:Y:S02]  /*0c20*/  HADD2.F32 R25, -RZ, R25.H1_H1 ;  /* 0x30000019ff197230 */ /* 0x000fe40000004100 */
[-C--:B------:R-:W-:Y:S01]  /*0c30*/  FFMA.FTZ R48, R48, R33.reuse, R47 ;  /* 0x0000002130307223 */ /* 0x080fe2000001002f */
[----:B------:R-:W-:Y:S02]  /*0c40*/  HADD2.F32 R27, -RZ, R27.H1_H1 ;  /* 0x3000001bff1b7230 */ /* 0x000fe40000004100 */
[----:B------:R-:W-:Y:S01]  /*0c50*/  FFMA.FTZ R51, R28, R33, R24 ;  /* 0x000000211c337223 */ /* 0x000fe20000010018 */
[----:B------:R-:W-:-:S02]  /*0c60*/  HADD2.F32 R26, -RZ, R26.H1_H1 ;  /* 0x3000001aff1a7230 */ /* 0x000fc40000004100 */
[-C--:B------:R-:W-:Y:S01]  /*0c70*/  FFMA.FTZ R55, R29, R33.reuse, R25 ;  /* 0x000000211d377223 */ /* 0x080fe20000010019 */
[-C--:B------:R-:W-:Y:S01]  /*0c80*/  FFMA.FTZ R49, R49, R33.reuse, R27 ;  /* 0x0000002131317223 */ /* 0x080fe2000001001b */
[----:B------:R-:W-:Y:S01]  /*0c90*/  F2FP.F16.F32.PACK_AB R24, R51, R30 ;  /* 0x0000001e3318723e */ /* 0x000fe200000000ff */
[----:B------:R-:W-:Y:S02]  /*0ca0*/  FFMA.FTZ R50, R50, R33, R26 ;  /* 0x0000002132327223 */ /* 0x000fe4000001001a */
[----:B------:R-:W-:Y:S02]  /*0cb0*/  F2FP.F16.F32.PACK_AB R25, R55, R54 ;  /* 0x000000363719723e */ /* 0x000fe400000000ff */
[----:B------:R-:W-:Y:S02]  /*0cc0*/  F2FP.F16.F32.PACK_AB R27, R49, R48 ;  /* 0x00000030311b723e */ /* 0x000fe400000000ff */
[----:B------:R-:W-:Y:S01]  /*0cd0*/  F2FP.F16.F32.PACK_AB R26, R50, R31 ;  /* 0x0000001f321a723e */ /* 0x000fe200000000ff */
[----:B------:R-:W-:Y:S06]  /*0ce0*/  BRA `(.L_x_10018) ;  /* 0x0000000000a07947 */ /* 0x000fec0003800000 */
.L_x_10017:
[----:B------:R-:W-:-:S04]  /*0cf0*/  UISETP.NE.U32.AND UP0, UPT, UR12, URZ, UPT ;  /* 0x000000ff0c00728c */ /* 0x000fc8000bf05070 */
[----:B------:R-:W-:-:S09]  /*0d00*/  UISETP.NE.AND.EX UP0, UPT, UR13, URZ, UPT, UP0 ;  /* 0x000000ff0d00728c */ /* 0x000fd2000bf05300 */
[----:B------:R-:W-:Y:S05]  /*0d10*/  BRA.U UP0, `(.L_x_10019) ;  /* 0x0000000100447547 */ /* 0x000fea000b800000 */
[--C-:B-----5:R-:W-:Y:S02]  /*0d20*/  HADD2.F32 R47, -RZ, R28.reuse.H0_H0 ;  /* 0x2000001cff2f7230 */ /* 0x120fe40000004100 */
[----:B------:R-:W-:Y:S02]  /*0d30*/  HADD2.F32 R51, -RZ, R28.H1_H1 ;  /* 0x3000001cff337230 */ /* 0x000fe40000004100 */
[--C-:B------:R-:W-:Y:S02]  /*0d40*/  HADD2.F32 R54, -RZ, R29.reuse.H0_H0 ;  /* 0x2000001dff367230 */ /* 0x100fe40000004100 */
[----:B------:R-:W-:Y:S02]  /*0d50*/  HADD2.F32 R56, -RZ, R29.H1_H1 ;  /* 0x3000001dff387230 */ /* 0x000fe40000004100 */
[-C--:B------:R-:W-:Y:S01]  /*0d60*/  FMUL.FTZ R51, R51, R33.reuse ;  /* 0x0000002133337220 */ /* 0x080fe20000410000 */
[--C-:B------:R-:W-:Y:S02]  /*0d70*/  HADD2.F32 R46, -RZ, R30.reuse.H0_H0 ;  /* 0x2000001eff2e7230 */ /* 0x100fe40000004100 */
[----:B------:R-:W-:Y:S01]  /*0d80*/  FMUL.FTZ R54, R54, R33 ;  /* 0x0000002136367220 */ /* 0x000fe20000410000 */
[----:B------:R-:W-:-:S02]  /*0d90*/  HADD2.F32 R50, -RZ, R30.H1_H1 ;  /* 0x3000001eff327230 */ /* 0x000fc40000004100 */
[-C--:B------:R-:W-:Y:S01]  /*0da0*/  FMUL.FTZ R30, R47, R33.reuse ;  /* 0x000000212f1e7220 */ /* 0x080fe20000410000 */
[--C-:B------:R-:W-:Y:S02]  /*0db0*/  HADD2.F32 R48, -RZ, R31.reuse.H0_H0 ;  /* 0x2000001fff307230 */ /* 0x100fe40000004100 */
[-C--:B------:R-:W-:Y:S01]  /*0dc0*/  FMUL.FTZ R55, R56, R33.reuse ;  /* 0x0000002138377220 */ /* 0x080fe20000410000 */
[----:B------:R-:W-:Y:S02]  /*0dd0*/  HADD2.F32 R28, -RZ, R31.H1_H1 ;  /* 0x3000001fff1c7230 */ /* 0x000fe40000004100 */
[-C--:B------:R-:W-:Y:S01]  /*0de0*/  FMUL.FTZ R31, R46, R33.reuse ;  /* 0x000000212e1f7220 */ /* 0x080fe20000410000 */
[-C--:B------:R-:W-:Y:S01]  /*0df0*/  FMUL.FTZ R50, R50, R33.reuse ;  /* 0x0000002132327220 */ /* 0x080fe20000410000 */
[-C--:B------:R-:W-:Y:S01]  /*0e00*/  FMUL.FTZ R48, R48, R33.reuse ;  /* 0x0000002130307220 */ /* 0x080fe20000410000 */
[----:B------:R-:W-:Y:S01]  /*0e10*/  FMUL.FTZ R49, R28, R33 ;  /* 0x000000211c317220 */ /* 0x000fe20000410000 */
[----:B------:R-:W-:Y:S06]  /*0e20*/  BRA `(.L_x_10018) ;  /* 0x0000000000507947 */ /* 0x000fec0003800000 */
.L_x_10019:
        /* <DEDUP_REMOVED lines=15> */
[----:B------:R-:W-:Y:S01]  /*0f20*/  F2FP.F16.F32.PACK_AB R25, R55, R54 ;  /* 0x000000363719723e */ /* 0x000fe200000000ff */
[----:B------:R-:W-:Y:S01]  /*0f30*/  FMUL.FTZ R49, R56, R33 ;  /* 0x0000002138317220 */ /* 0x000fe20000410000 */
[----:B------:R-:W-:-:S02]  /*0f40*/  F2FP.F16.F32.PACK_AB R24, R51, R30 ;  /* 0x0000001e3318723e */ /* 0x000fc400000000ff */
[----:B------:R-:W-:Y:S02]  /*0f50*/  F2FP.F16.F32.PACK_AB R26, R50, R31 ;  /* 0x0000001f321a723e */ /* 0x000fe400000000ff */
[----:B------:R-:W-:-:S07]  /*0f60*/  F2FP.F16.F32.PACK_AB R27, R49, R48 ;  /* 0x00000030311b723e */ /* 0x000fce00000000ff */
.L_x_10018:
        /* <DEDUP_REMOVED lines=77> */
.L_x_10033:
        /* <DEDUP_REMOVED lines=38> */
[----:B------:R-:W-:Y:S01]  /*16a0*/  F2FP.F16.F32.PACK_AB R30, R48, R30 ;  /* 0x0000001e301e723e */ /* 0x000fe200000000ff */
[----:B------:R-:W-:Y:S01]  /*16b0*/  FMUL.FTZ R56, R47, R56 ;  /* 0x000000382f387220 */ /* 0x000fe20000410000 */
[----:B------:R-:W-:Y:S01]  /*16c0*/  F2FP.F16.F32.PACK_AB R31, R49, R31 ;  /* 0x0000001f311f723e */ /* 0x000fe200000000ff */
[----:B------:R-:W-:Y:S01]  /*16d0*/  FMUL.FTZ R28, R47, R28 ;  /* 0x0000001c2f1c7220 */ /* 0x000fe20000410000 */
[----:B------:R-:W1:Y:S01]  /*16e0*/  @!P0 LDC.64 R48, c[0x0][0x3c0] ;  /* 0x0000f000ff308b82 */ /* 0x000e620000000a00 */
[----:B------:R-:W-:Y:S01]  /*16f0*/  F2FP.F16.F32.PACK_AB R29, R44, R29 ;  /* 0x0000001d2c1d723e */ /* 0x000fe200000000ff */
[----:B------:R-:W-:Y:S01]  /*1700*/  FFMA.FTZ R45, R45, R61, R20 ;  /* 0x0000003d2d2d7223 */ /* 0x000fe20000010014 */
[----:B------:R-:W-:Y:S01]  /*1710*/  FFMA.FTZ R35, R35, R60, R21 ;  /* 0x0000003c23237223 */ /* 0x000fe20000010015 */
[----:B------:R-:W-:Y:S01]  /*1720*/  FFMA.FTZ R56, R56, R38, R10 ;  /* 0x0000002638387223 */ /* 0x000fe2000001000a */
[----:B------:R-:W-:Y:S01]  /*1730*/  FFMA.FTZ R44, R28, R37, R11 ;  /* 0x000000251c2c7223 */ /* 0x000fe2000001000b */
[----:B------:R-:W-:-:S02]  /*1740*/  FMUL.FTZ R39, R47, R39 ;  /* 0x000000272f277220 */ /* 0x000fc40000410000 */
[----:B------:R-:W-:Y:S02]  /*1750*/  F2FP.F16.F32.PACK_AB R28, R35, R45 ;  /* 0x0000002d231c723e */ /* 0x000fe400000000ff */
[----:B------:R-:W-:Y:S01]  /*1760*/  F2FP.F16.F32.PACK_AB R35, R44, R56 ;  /* 0x000000382c23723e */ /* 0x000fe200000000ff */
        /* <DEDUP_REMOVED lines=10> */
[----:B------:R-:W-:Y:S01]  /*1810*/  F2FP.F16.F32.PACK_AB R34, R34, R32 ;  /* 0x000000202222723e */ /* 0x000fe200000000ff */
[C---:B------:R-:W-:Y:S01]  /*1820*/  FMUL.FTZ R32, R47.reuse, R33 ;  /* 0x000000212f207220 */ /* 0x040fe20000410000 */
[C---:B------:R-:W-:Y:S01]  /*1830*/  FMUL.FTZ R33, R47.reuse, R54 ;  /* 0x000000362f217220 */ /* 0x040fe20000410000 */
[----:B------:R-:W-:Y:S01]  /*1840*/  FMUL.FTZ R54, R47, R55 ;  /* 0x000000372f367220 */ /* 0x000fe20000410000 */
[----:B------:R4:W-:Y:S01]  /*1850*/  @!P0 STG.E desc[UR6][R48.64], R46 ;  /* 0x0000002e30008986 */ /* 0x0009e2000c101906 */
[----:B------:R-:W-:Y:S01]  /*1860*/  FFMA.FTZ R32, R32, R5, R12 ;  /* 0x0000000520207223 */ /* 0x000fe2000001000c */
[----:B------:R-:W-:Y:S01]  /*1870*/  FFMA.FTZ R33, R33, R3, R14 ;  /* 0x0000000321217223 */ /* 0x000fe2000001000e */
[----:B------:R-:W-:-:S03]  /*1880*/  FFMA.FTZ R54, R54, R0, R15 ;  /* 0x0000000036367223 */ /* 0x000fc6000001000f */
[----:B------:R-:W-:Y:S02]  /*1890*/  F2FP.F16.F32.PACK_AB R32, R39, R32 ;  /* 0x000000202720723e */ /* 0x000fe400000000ff */
[----:B------:R-:W-:Y:S01]  /*18a0*/  F2FP.F16.F32.PACK_AB R33, R54, R33 ;  /* 0x000000213621723e */ /* 0x000fe200000000ff */
        /* <DEDUP_REMOVED lines=8> */
.L_x_10020:
[----:B------:R-:W-:Y:S01]  /*1930*/  HFMA2 R33, -RZ, RZ, 0, 5.9604644775390625e-08 ;  /* 0x00000001ff217431 */ /* 0x000fe200000001ff */
[----:B------:R-:W-:Y:S01]  /*1940*/  BSSY B0, `(.L_x_10022) ;  /* 0x0000006000007945 */ /* 0x000fe20003800000 */
[----:B------:R-:W-:Y:S02]  /*1950*/  MOV R29, 0x1f ;  /* 0x0000001f001d7802 */ /* 0x000fe40000000f00 */
[----:B------:R-:W-:-:S07]  /*1960*/  MOV R28, 0xffffffff ;  /* 0xffffffff001c7802 */ /* 0x000fce0000000f00 */
[----:B------:R-:W-:Y:S05]  /*1970*/  WARPSYNC.COLLECTIVE R28, `(.L_x_10023) ;  /* 0x000000001c087348 */ /* 0x000fea0003c00000 */
[----:B------:R0:W1:Y:S02]  /*1980*/  SHFL.BFLY P4, R28, R47, R33, R29 ;  /* 0x0c0000212f1c7389 */ /* 0x000064000008001d */
[----:B01----:R-:W-:Y:S05]  /*1990*/  ENDCOLLECTIVE ;  /* 0x000000000000791b */ /* 0x003fea0003800000 */
.L_x_10023:
[----:B------:R-:W-:Y:S05]  /*19a0*/  BSYNC B0 ;  /* 0x0000000000007941 */ /* 0x000fea0003800000 */
.L_x_10022:
[----:B------:R-:W-:Y:S01]  /*19b0*/  FADD.FTZ R47, R47, R28 ;  /* 0x0000001c2f2f7221 */ /* 0x000fe20000010000 */
[----:B------:R-:W-:Y:S01]  /*19c0*/  HFMA2 R33, -RZ, RZ, 0, 1.1920928955078125e-07 ;  /* 0x00000002ff217431 */ /* 0x000fe200000001ff */
[----:B------:R-:W-:Y:S02]  /*19d0*/  MOV R28, 0xffffffff ;  /* 0xffffffff001c7802 */ /* 0x000fe40000000f00 */
[----:B------:R-:W-:-:S07]  /*19e0*/  MOV R29, 0x1f ;  /* 0x0000001f001d7802 */ /* 0x000fce0000000f00 */
[----:B------:R-:W-:Y:S05]  /*19f0*/  WARPSYNC.COLLECTIVE R28, `(.L_x_10024) ;  /* 0x000000001c087348 */ /* 0x000fea0003c00000 */
[----:B------:R0:W1:Y:S02]  /*1a00*/  SHFL.BFLY P4, R28, R47, R33, R29 ;  /* 0x0c0000212f1c7389 */ /* 0x000064000008001d */
[----:B01----:R-:W-:Y:S05]  /*1a10*/  ENDCOLLECTIVE ;  /* 0x000000000000791b */ /* 0x003fea0003800000 */
.L_x_10024:
        /* <DEDUP_REMOVED lines=8> */
.L_x_10025:
        /* <DEDUP_REMOVED lines=8> */
.L_x_10026:
        /* <DEDUP_REMOVED lines=9> */
.L_x_10027:
        /* <DEDUP_REMOVED lines=40> */
.L_x_10028:
[----:B------:R-:W-:Y:S02]  /*1e30*/  HFMA2 R33, -RZ, RZ, 0, 1.1920928955078125e-07 ;  /* 0x00000002ff217431 */ /* 0x000fe400000001ff */
[----:B------:R-:W-:Y:S01]  /*1e40*/  FADD.FTZ R47, R47, R28 ;  /* 0x0000001c2f2f7221 */ /* 0x000fe20000010000 */
[----:B------:R-:W-:-:S07]  /*1e50*/  MOV R28, 0xffffffff ;  /* 0xffffffff001c7802 */ /* 0x000fce0000000f00 */
[----:B------:R-:W-:Y:S05]  /*1e60*/  WARPSYNC.COLLECTIVE R28, `(.L_x_10029) ;  /* 0x000000001c087348 */ /* 0x000fea0003c00000 */
[----:B------:R0:W1:Y:S02]  /*1e70*/  SHFL.BFLY P4, R28, R47, R33, R29 ;  /* 0x0c0000212f1c7389 */ /* 0x000064000008001d */
[----:B01----:R-:W-:Y:S05]  /*1e80*/  ENDCOLLECTIVE ;  /* 0x000000000000791b */ /* 0x003fea0003800000 */
.L_x_10029:
[----:B------:R-:W-:Y:S02]  /*1e90*/  HFMA2 R33, -RZ, RZ, 0, 2.384185791015625e-07 ;  /* 0x00000004ff217431 */ /* 0x000fe400000001ff */
[----:B------:R-:W-:Y:S01]  /*1ea0*/  FADD.FTZ R47, R47, R28 ;  /* 0x0000001c2f2f7221 */ /* 0x000fe20000010000 */
[----:B------:R-:W-:-:S07]  /*1eb0*/  MOV R28, 0xffffffff ;  /* 0xffffffff001c7802 */ /* 0x000fce0000000f00 */
[----:B------:R-:W-:Y:S05]  /*1ec0*/  WARPSYNC.COLLECTIVE R28, `(.L_x_10030) ;  /* 0x000000001c087348 */ /* 0x000fea0003c00000 */
[----:B------:R0:W1:Y:S02]  /*1ed0*/  SHFL.BFLY P4, R28, R47, R33, R29 ;  /* 0x0c0000212f1c7389 */ /* 0x000064000008001d */
[----:B01----:R-:W-:Y:S05]  /*1ee0*/  ENDCOLLECTIVE ;  /* 0x000000000000791b */ /* 0x003fea0003800000 */
.L_x_10030:
[----:B------:R-:W-:Y:S02]  /*1ef0*/  HFMA2 R33, -RZ, RZ, 0, 4.76837158203125e-07 ;  /* 0x00000008ff217431 */ /* 0x000fe400000001ff */
[----:B------:R-:W-:Y:S01]  /*1f00*/  FADD.FTZ R47, R47, R28 ;  /* 0x0000001c2f2f7221 */ /* 0x000fe20000010000 */
[----:B------:R-:W-:-:S07]  /*1f10*/  MOV R28, 0xffffffff ;  /* 0xffffffff001c7802 */ /* 0x000fce0000000f00 */
[----:B------:R-:W-:Y:S05]  /*1f20*/  WARPSYNC.COLLECTIVE R28, `(.L_x_10031) ;  /* 0x000000001c087348 */ /* 0x000fea0003c00000 */
[----:B------:R0:W1:Y:S02]  /*1f30*/  SHFL.BFLY P4, R28, R47, R33, R29 ;  /* 0x0c0000212f1c7389 */ /* 0x000064000008001d */
[----:B01----:R-:W-:Y:S05]  /*1f40*/  ENDCOLLECTIVE ;  /* 0x000000000000791b */ /* 0x003fea0003800000 */
.L_x_10031:
[----:B------:R-:W-:Y:S02]  /*1f50*/  HFMA2 R33, -RZ, RZ, 0, 9.5367431640625e-07 ;  /* 0x00000010ff217431 */ /* 0x000fe400000001ff */
[----:B------:R-:W-:Y:S01]  /*1f60*/  FADD.FTZ R47, R47, R28 ;  /* 0x0000001c2f2f7221 */ /* 0x000fe20000010000 */
[----:B------:R-:W-:-:S07]  /*1f70*/  MOV R28, 0xffffffff ;  /* 0xffffffff001c7802 */ /* 0x000fce0000000f00 */
[----:B------:R-:W-:Y:S05]  /*1f80*/  WARPSYNC.COLLECTIVE R28, `(.L_x_10032) ;  /* 0x000000001c087348 */ /* 0x000fea0003c00000 */
[----:B------:R0:W1:Y:S02]  /*1f90*/  SHFL.BFLY P4, R28, R47, R33, R29 ;  /* 0x0c0000212f1c7389 */ /* 0x000064000008001d */
[----:B01----:R-:W-:Y:S05]  /*1fa0*/  ENDCOLLECTIVE ;  /* 0x000000000000791b */ /* 0x003fea0003800000 */
.L_x_10032:
[----:B------:R-:W-:Y:S01]  /*1fb0*/  MOV R29, R28 ;  /* 0x0000001c001d7202 */ /* 0x000fe20000000f00 */
[----:B------:R-:W-:Y:S06]  /*1fc0*/  BRA `(.L_x_10033) ;  /* 0xfffffff4001c7947 */ /* 0x000fec000383ffff */
.L_x_10034:
        /* <DEDUP_REMOVED lines=11> */
.L_x_20302:


//--------------------- .text._ZN10layer_norm13ln_fwd_kernelINS_13Kernel_traitsIf6__halfS2_S2_fjLj512ELj1ELj4ELj1ELj16ENS_18Kernel_traits_baseILj512EfS2_S2_S2_fjLj128EEEEELb0ELb0ELb1ELb0EEEvNS_9FwdParamsE --------------------------
	.section	.text._ZN10layer_norm13ln_fwd_kernelINS_13Kernel_traitsIf6__halfS2_S2_fjLj512ELj1ELj4ELj1ELj16ENS_18Kernel_traits_baseILj512EfS2_S2_S2_fjLj128EEEEELb0ELb0ELb1ELb0EEEvNS_9FwdParamsE,"ax",@progbits
	.align	128
        .global         _ZN10layer_norm13ln_fwd_kernelINS_13Kernel_traitsIf6__halfS2_S2_fjLj512ELj1ELj4ELj1ELj16ENS_18Kernel_traits_baseILj512EfS2_S2_S2_fjLj128EEEEELb0ELb0ELb1ELb0EEEvNS_9FwdParamsE
        .type           _ZN10layer_norm13ln_fwd_kernelINS_13Kernel_traitsIf6__halfS2_S2_fjLj512ELj1ELj4ELj1ELj16ENS_18Kernel_traits_baseILj512EfS2_S2_S2_fjLj128EEEEELb0ELb0ELb1ELb0EEEvNS_9FwdParamsE,@function
        .size           _ZN10layer_norm13ln_fwd_kernelINS_13Kernel_traitsIf6__halfS2_S2_fjLj512ELj1ELj4ELj1ELj16ENS_18Kernel_traits_baseILj512EfS2_S2_S2_fjLj128EEEEELb0ELb0ELb1ELb0EEEvNS_9FwdParamsE,(.L_x_20303 - _ZN10layer_norm13ln_fwd_kernelINS_13Kernel_traitsIf6__halfS2_S2_fjLj512ELj1ELj4ELj1ELj16ENS_18Kernel_traits_baseILj512EfS2_S2_S2_fjLj128EEEEELb0ELb0ELb1ELb0EEEvNS_9FwdParamsE)
        .other          _ZN10layer_norm13ln_fwd_kernelINS_13Kernel_traitsIf6__halfS2_S2_fjLj512ELj1ELj4ELj1ELj16ENS_18Kernel_traits_baseILj512EfS2_S2_S2_fjLj128EEEEELb0ELb0ELb1ELb0EEEvNS_9FwdParamsE,@"STO_CUDA_ENTRY STV_DEFAULT"
_ZN10layer_norm13ln_fwd_kernelINS_13Kernel_traitsIf6__halfS2_S2_fjLj512ELj1ELj4ELj1ELj16ENS_18Kernel_traits_baseILj512EfS2_S2_S2_fjLj128EEEEELb0ELb0ELb1ELb0EEEvNS_9FwdParamsE:
.text._ZN10layer_norm13ln_fwd_kernelINS_13Kernel_traitsIf6__halfS2_S2_fjLj512ELj1ELj4ELj1ELj16ENS_18Kernel_traits_baseILj512EfS2_S2_S2_fjLj128EEEEELb0ELb0ELb1ELb0EEEvNS_9FwdParamsE:
        /* <DEDUP_REMOVED lines=32> */
.L_x_10038:
[----:B------:R-:W-:Y:S05]  /*0200*/  BSYNC.RECONVERGENT B1 ;  /* 0x0000000000017941 */ /* 0x000fea0003800200 */
.L_x_10037:
        /* <DEDUP_REMOVED lines=10> */
.L_x_10036:
        /* <DEDUP_REMOVED lines=20> */
.L_x_10039:
[----:B------:R-:W-:Y:S05]  /*03f0*/  BSYNC.RECONVERGENT B0 ;  /* 0x0000000000007941 */ /* 0x000fea0003800200 */
.L_x_10035:
[----:B------:R-:W1:Y:S02]  /*0400*/  LDCU UR4, c[0x0][0x384] ;  /* 0x00007080ff0477ac */ /* 0x000e640008000800 */
[----:B-1----:R-:W-:-:S13]  /*0410*/  ISETP.GE.AND P0, PT, R4, UR4, PT ;  /* 0x0000000404007c0c */ /* 0x002fda000bf06270 */
[----:B------:R-:W-:Y:S05]  /*0420*/  @P0 EXIT ;  /* 0x000000000000094d */ /* 0x000fea0003800000 */
[----:B------:R-:W1:Y:S01]  /*0430*/  LDCU.U8 UR4, c[0x0][0x410] ;  /* 0x00008200ff0477ac */ /* 0x000e620008000000 */
[----:B------:R-:W3:Y:S01]  /*0440*/  LDCU UR5, c[0x0][0x448] ;  /* 0x00008900ff0577ac */ /* 0x000ee20008000800 */
[----:B------:R-:W4:Y:S01]  /*0450*/  LDCU.64 UR8, c[0x0][0x3a0] ;  /* 0x00007400ff0877ac */ /* 0x000f220008000a00 */
[----:B-1----:R-:W-:-:S13]  /*0460*/  ISETP.NE.AND P0, PT, RZ, UR4, PT ;  /* 0x00000004ff007c0c */ /* 0x002fda000bf05270 */
.L_x_10057:
        /* <DEDUP_REMOVED lines=26> */
.L_x_10043:
[----:B---34-:R-:W-:Y:S05]  /*0610*/  BSYNC.RECONVERGENT B1 ;  /* 0x0000000000017941 */ /* 0x018fea0003800200 */
.L_x_10042:
        /* <DEDUP_REMOVED lines=8> */
[----:B-----5:R-:W-:Y:S02]  /*06a0*/  @P2 HADD2.F32 R2, -RZ, R8.H1_H1 ;  /* 0x30000008ff022230 */ /* 0x020fe40000004100 */
[----:B------:R-:W-:-:S05]  /*06b0*/  @P2 HADD2.F32 R52, -RZ, R10.H0_H0 ;  /* 0x2000000aff342230 */ /* 0x000fca0000004100 */
[----:B------:R-:W1:Y:S08]  /*06c0*/  @P2 LDC R48, c[0x0][0x40c] ;  /* 0x00010300ff302b82 */ /* 0x000e700000000800 */
[----:B------:R-:W3:Y:S08]  /*06d0*/  @P2 LDC R51, c[0x0][0x40c] ;  /* 0x00010300ff332b82 */ /* 0x000ef00000000800 */
[----:B------:R-:W4:Y:S08]  /*06e0*/  @P2 LDC R56, c[0x0][0x40c] ;  /* 0x00010300ff382b82 */ /* 0x000f300000000800 */
[----:B------:R-:W4:Y:S01]  /*06f0*/  @P2 LDC R65, c[0x0][0x40c] ;  /* 0x00010300ff412b82 */ /* 0x000f220000000800 */
[----:B--2---:R-:W-:-:S02]  /*0700*/  HADD2.F32 R3, -RZ, R44.H1_H1 ;  /* 0x3000002cff037230 */ /* 0x004fc40000004100 */
[----:B------:R-:W-:-:S03]  /*0710*/  HADD2.F32 R58, -RZ, R47.H1_H1 ;  /* 0x3000002fff3a7230 */ /* 0x000fc60000004100 */
[----:B0-----:R-:W-:Y:S01]  /*0720*/  @P2 FFMA.FTZ R3, R2, R7, R3 ;  /* 0x0000000702032223 */ /* 0x001fe20000010003 */
[----:B------:R-:W-:Y:S02]  /*0730*/  HADD2.F32 R2, -RZ, R45.H0_H0 ;  /* 0x2000002dff027230 */ /* 0x000fe40000004100 */
[----:B------:R-:W-:-:S05]  /*0740*/  @P2 HADD2.F32 R7, -RZ, R9.H0_H0 ;  /* 0x20000009ff072230 */ /* 0x000fca0000004100 */
[----:B-1----:R-:W-:Y:S01]  /*0750*/  @P2 FFMA.FTZ R2, R7, R48, R2 ;  /* 0x0000003007022223 */ /* 0x002fe20000010002 */
[----:B------:R-:W-:Y:S02]  /*0760*/  HADD2.F32 R48, -RZ, R45.H1_H1 ;  /* 0x3000002dff307230 */ /* 0x000fe40000004100 */
[----:B------:R-:W0:Y:S01]  /*0770*/  @P2 LDC R45, c[0x0][0x40c] ;  /* 0x00010300ff2d2b82 */ /* 0x000e220000000800 */
[----:B------:R-:W-:-:S05]  /*0780*/  @P2 HADD2.F32 R7, -RZ, R9.H1_H1 ;  /* 0x30000009ff072230 */ /* 0x000fca0000004100 */
[----:B---3--:R-:W-:Y:S01]  /*0790*/  @P2 FFMA.FTZ R48, R7, R51, R48 ;  /* 0x0000003307302223 */ /* 0x008fe20000010030 */
[--C-:B------:R-:W-:Y:S02]  /*07a0*/  HADD2.F32 R7, -RZ, R46.reuse.H0_H0 ;  /* 0x2000002eff077230 */ /* 0x100fe40000004100 */
[----:B------:R-:W-:Y:S02]  /*07b0*/  HADD2.F32 R51, -RZ, R46.H1_H1 ;  /* 0x3000002eff337230 */ /* 0x000fe40000004100 */
[----:B------:R-:W-:Y:S02]  /*07c0*/  @P2 HADD2.F32 R46, -RZ, R10.H1_H1 ;  /* 0x3000000aff2e2230 */ /* 0x000fe40000004100 */
[----:B----4-:R-:W-:Y:S01]  /*07d0*/  @P2 FFMA.FTZ R7, R52, R56, R7 ;  /* 0x0000003834072223 */ /* 0x010fe20000010007 */
[----:B------:R-:W-:Y:S01]  /*07e0*/  HADD2.F32 R52, -RZ, R47.H0_H0 ;  /* 0x2000002fff347230 */ /* 0x000fe20000004100 */
[----:B------:R-:W1:Y:S03]  /*07f0*/  @P2 LDC R56, c[0x0][0x40c] ;  /* 0x00010300ff382b82 */ /* 0x000e660000000800 */
[----:B------:R-:W-:Y:S01]  /*0800*/  F2FP.F16.F32.PACK_AB R67, RZ, R7 ;  /* 0x00000007ff43723e */ /* 0x000fe200000000ff */
[----:B0-----:R-:W-:Y:S01]  /*0810*/  @P2 FFMA.FTZ R51, R46, R45, R51 ;  /* 0x0000002d2e332223 */ /* 0x001fe20000010033 */
[----:B------:R-:W-:-:S03]  /*0820*/  @P2 HADD2.F32 R45, -RZ, R11.H0_H0 ;  /* 0x2000000bff2d2230 */ /* 0x000fc60000004100 */
[----:B------:R-:W0:Y:S01]  /*0830*/  @P2 LDC R46, c[0x0][0x40c] ;  /* 0x00010300ff2e2b82 */ /* 0x000e220000000800 */
[----:B------:R-:W-:Y:S01]  /*0840*/  F2FP.F16.F32.PACK_AB R68, RZ, R51 ;  /* 0x00000033ff44723e */ /* 0x000fe200000000ff */
[----:B-1----:R-:W-:Y:S01]  /*0850*/  @P2 FFMA.FTZ R52, R45, R56, R52 ;  /* 0x000000382d342223 */ /* 0x002fe20000010034 */
[----:B------:R-:W-:Y:S02]  /*0860*/  HADD2.F32 R56, -RZ, R44.H0_H0 ;  /* 0x2000002cff387230 */ /* 0x000fe40000004100 */
[----:B------:R-:W-:Y:S02]  /*0870*/  @P2 HADD2.F32 R44, -RZ, R8.H0_H0 ;  /* 0x20000008ff2c2230 */ /* 0x000fe40000004100 */
[----:B------:R-:W-:Y:S01]  /*0880*/  @P2 HADD2.F32 R45, -RZ, R11.H1_H1 ;  /* 0x3000000bff2d2230 */ /* 0x000fe20000004100 */
[----:B------:R-:W-:Y:S02]  /*0890*/  F2FP.F16.F32.PACK_AB R47, RZ, R52 ;  /* 0x00000034ff2f723e */ /* 0x000fe400000000ff */
[----:B------:R-:W-:Y:S01]  /*08a0*/  @P2 FFMA.FTZ R56, R44, R65, R56 ;  /* 0x000000412c382223 */ /* 0x000fe20000010038 */
[----:B------:R-:W-:Y:S01]  /*08b0*/  F2FP.F16.F32.PACK_AB R44, RZ, R3 ;  /* 0x00000003ff2c723e */ /* 0x000fe200000000ff */
[----:B0-----:R-:W-:Y:S01]  /*08c0*/  @P2 FFMA.FTZ R58, R45, R46, R58 ;  /* 0x0000002e2d3a2223 */ /* 0x001fe2000001003a */
[----:B------:R-:W-:-:S02]  /*08d0*/  F2FP.F16.F32.PACK_AB R45, RZ, R2 ;  /* 0x00000002ff2d723e */ /* 0x000fc400000000ff */
        /* <DEDUP_REMOVED lines=8> */
.L_x_10044:
[----:B------:R-:W0:Y:S01]  /*0960*/  @P3 LDC R7, c[0x0][0x40c] ;  /* 0x00010300ff073b82 */ /* 0x000e220000000800 */
[--C-:B-----5:R-:W-:Y:S01]  /*0970*/  @P3 HADD2.F32 R2, -RZ, R8.reuse.H0_H0 ;  /* 0x20000008ff023230 */ /* 0x120fe20000004100 */
[----:B------:R-:W-:Y:S01]  /*0980*/  MOV R56, RZ ;  /* 0x000000ff00387202 */ /* 0x000fe20000000f00 */
[----:B------:R-:W-:Y:S02]  /*0990*/  @P3 HADD2.F32 R45, -RZ, R8.H1_H1 ;  /* 0x30000008ff2d3230 */ /* 0x000fe40000004100 */
[----:B------:R-:W-:Y:S02]  /*09a0*/  HFMA2 R51, -RZ, RZ, 0, 0 ;  /* 0x00000000ff337431 */ /* 0x000fe400000001ff */
[----:B------:R-:W-:Y:S01]  /*09b0*/  HFMA2 R58, -RZ, RZ, 0, 0 ;  /* 0x00000000ff3a7431 */ /* 0x000fe200000001ff */
[----:B------:R-:W1:Y:S08]  /*09c0*/  @P3 LDC R48, c[0x0][0x40c] ;  /* 0x00010300ff303b82 */ /* 0x000e700000000800 */
[----:B------:R-:W2:Y:S08]  /*09d0*/  @P3 LDC R46, c[0x0][0x40c] ;  /* 0x00010300ff2e3b82 */ /* 0x000eb00000000800 */
[----:B------:R-:W3:Y:S01]  /*09e0*/  @P3 LDC R52, c[0x0][0x40c] ;  /* 0x00010300ff343b82 */ /* 0x000ee20000000800 */
[----:B0-----:R-:W-:Y:S01]  /*09f0*/  @P3 FMUL.FTZ R56, R2, R7 ;  /* 0x0000000702383220 */ /* 0x001fe20000410000 */
[----:B------:R-:W-:Y:S01]  /*0a00*/  @P3 HADD2.F32 R7, -RZ, R9.H0_H0 ;  /* 0x20000009ff073230 */ /* 0x000fe20000004100 */
[----:B------:R-:W-:-:S05]  /*0a10*/  CS2R R2, SRZ ;  /* 0x0000000000027805 */ /* 0x000fca000001ff00 */
[----:B------:R-:W0:Y:S01]  /*0a20*/  @P3 LDC R44, c[0x0][0x40c] ;  /* 0x00010300ff2c3b82 */ /* 0x000e220000000800 */
[----:B-1----:R-:W-:Y:S01]  /*0a30*/  @P3 FMUL.FTZ R2, R7, R48 ;  /* 0x0000003007023220 */ /* 0x002fe20000410000 */
[----:B------:R-:W-:Y:S02]  /*0a40*/  HFMA2 R48, -RZ, RZ, 0, 0 ;  /* 0x00000000ff307431 */ /* 0x000fe400000001ff */
[----:B------:R-:W-:-:S04]  /*0a50*/  @P3 HADD2.F32 R7, -RZ, R9.H1_H1 ;  /* 0x30000009ff073230 */ /* 0x000fc80000004100 */
[----:B------:R-:W1:Y:S01]  /*0a60*/  @P3 LDC R47, c[0x0][0x40c] ;  /* 0x00010300ff2f3b82 */ /* 0x000e620000000800 */
[----:B--2---:R-:W-:Y:S01]  /*0a70*/  @P3 FMUL.FTZ R3, R45, R46 ;  /* 0x0000002e2d033220 */ /* 0x004fe20000410000 */
[----:B------:R-:W-:-:S06]  /*0a80*/  @P3 HADD2.F32 R45, -RZ, R10.H0_H0 ;  /* 0x2000000aff2d3230 */ /* 0x000fcc0000004100 */
[----:B------:R-:W2:Y:S01]  /*0a90*/  @P3 LDC R65, c[0x0][0x40c] ;  /* 0x00010300ff413b82 */ /* 0x000ea20000000800 */
[----:B---3--:R-:W-:Y:S01]  /*0aa0*/  @P3 FMUL.FTZ R48, R7, R52 ;  /* 0x0000003407303220 */ /* 0x008fe20000410000 */
[----:B------:R-:W-:Y:S02]  /*0ab0*/  MOV R7, RZ ;  /* 0x000000ff00077202 */ /* 0x000fe40000000f00 */
[----:B------:R-:W-:Y:S02]  /*0ac0*/  MOV R52, RZ ;  /* 0x000000ff00347202 */ /* 0x000fe40000000f00 */
[----:B------:R-:W-:Y:S02]  /*0ad0*/  F2FP.F16.F32.PACK_AB R68, RZ, R48 ;  /* 0x00000030ff44723e */ /* 0x000fe400000000ff */
[----:B------:R-:W3:Y:S01]  /*0ae0*/  @P3 LDC R67, c[0x0][0x40c] ;  /* 0x00010300ff433b82 */ /* 0x000ee20000000800 */
[----:B0-----:R-:W-:Y:S01]  /*0af0*/  @P3 FMUL.FTZ R7, R45, R44 ;  /* 0x0000002c2d073220 */ /* 0x001fe20000410000 */
[----:B------:R-:W-:Y:S01]  /*0b00*/  @P3 HADD2.F32 R44, -RZ, R10.H1_H1 ;  /* 0x3000000aff2c3230 */ /* 0x000fe20000004100 */
[----:B------:R-:W-:-:S03]  /*0b10*/  F2FP.F16.F32.PACK_AB R45, RZ, R3 ;  /* 0x00000003ff2d723e */ /* 0x000fc600000000ff */
[----:B------:R-:W-:Y:S01]  /*0b20*/  F2FP.F16.F32.PACK_AB R46, RZ, R7 ;  /* 0x00000007ff2e723e */ /* 0x000fe200000000ff */
[----:B-1----:R-:W-:Y:S01]  /*0b30*/  @P3 FMUL.FTZ R51, R44, R47 ;  /* 0x0000002f2c333220 */ /* 0x002fe20000410000 */
[----:B------:R-:W-:-:S04]  /*0b40*/  @P3 HADD2.F32 R44, -RZ, R11.H0_H0 ;  /* 0x2000000bff2c3230 */ /* 0x000fc80000004100 */
[----:B------:R-:W-:Y:S01]  /*0b50*/  F2FP.F16.F32.PACK_AB R66, RZ, R51 ;  /* 0x00000033ff42723e */ /* 0x000fe200000000ff */
[----:B--2---:R-:W-:Y:S01]  /*0b60*/  @P3 FMUL.FTZ R52, R44, R65 ;  /* 0x000000412c343220 */ /* 0x004fe20000410000 */
[----:B------:R-:W-:Y:S02]  /*0b70*/  @P3 HADD2.F32 R44, -RZ, R11.H1_H1 ;  /* 0x3000000bff2c3230 */ /* 0x000fe40000004100 */
[----:B------:R-:W-:Y:S02]  /*0b80*/  PRMT R46, R46, 0x5410, R66 ;  /* 0x000054102e2e7816 */ /* 0x000fe40000000042 */
[----:B------:R-:W-:Y:S01]  /*0b90*/  F2FP.F16.F32.PACK_AB R47, RZ, R52 ;  /* 0x00000034ff2f723e */ /* 0x000fe200000000ff */
[----:B---3--:R-:W-:Y:S01]  /*0ba0*/  @P3 FMUL.FTZ R58, R44, R67 ;  /* 0x000000432c3a3220 */ /* 0x008fe20000410000 */
[----:B------:R-:W-:Y:S02]  /*0bb0*/  F2FP.F16.F32.PACK_AB R44, RZ, R56 ;  /* 0x00000038ff2c723e */ /* 0x000fe400000000ff */
[----:B------:R-:W-:-:S02]  /*0bc0*/  F2FP.F16.F32.PACK_AB R67, RZ, R2 ;  /* 0x00000002ff43723e */ /* 0x000fc400000000ff */
[----:B------:R-:W-:Y:S02]  /*0bd0*/  F2FP.F16.F32.PACK_AB R65, RZ, R58 ;  /* 0x0000003aff41723e */ /* 0x000fe400000000ff */
[----:B------:R-:W-:Y:S02]  /*0be0*/  PRMT R44, R44, 0x5410, R45 ;  /* 0x000054102c2c7816 */ /* 0x000fe4000000002d */
[----:B------:R-:W-:Y:S02]  /*0bf0*/  PRMT R45, R67, 0x5410, R68 ;  /* 0x00005410432d7816 */ /* 0x000fe40000000044 */
[----:B------:R-:W-:-:S07]  /*0c00*/  PRMT R47, R47, 0x5410, R65 ;  /* 0x000054102f2f7816 */ /* 0x000fce0000000041 */
.L_x_10045:
[----:B------:R-:W0:Y:S01]  /*0c10*/  LDC.64 R66, c[0x0][0x3a8] ;  /* 0x0000ea00ff427b82 */ /* 0x000e220000000a00 */
[----:B------:R-:W-:Y:S01]  /*0c20*/  IADD3 R64, PT, PT, R64, 0x20, RZ ;  /* 0x0000002040407810 */ /* 0x000fe20007ffe0ff */
[C---:B0-----:R-:W-:Y:S01]  /*0c30*/  IMAD.WIDE.U32 R66, R62.reuse, 0x10, R66 ;  /* 0x000000103e427825 */ /* 0x041fe200078e0042 */
[----:B------:R-:W-:-:S04]  /*0c40*/  IADD3 R62, PT, PT, R62, 0x20, RZ ;  /* 0x000000203e3e7810 */ /* 0x000fc80007ffe0ff */
[----:B------:R0:W-:Y:S03]  /*0c50*/  STG.E.128 desc[UR6][R66.64], R44 ;  /* 0x0000002c42007986 */ /* 0x0001e6000c101d06 */
.L_x_10041:
[----:B---34-:R-:W-:Y:S05]  /*0c60*/  BSYNC.RECONVERGENT B0 ;  /* 0x0000000000007941 */ /* 0x018fea0003800200 */
.L_x_10040:
        /* <DEDUP_REMOVED lines=8> */
.L_x_10049:
[----:B------:R-:W-:Y:S05]  /*0cf0*/  BSYNC.RECONVERGENT B1 ;  /* 0x0000000000017941 */ /* 0x000fea0003800200 */
.L_x_10048:
        /* <DEDUP_REMOVED lines=9> */
[----:B------:R-:W-:-:S05]  /*0d90*/  @P3 HADD2.F32 R54, -RZ, R9.H1_H1 ;  /* 0x30000009ff363230 */ /* 0x000fca0000004100 */
[----:B------:R-:W1:Y:S08]  /*0da0*/  @P3 LDC R57, c[0x0][0x40c] ;  /* 0x00010300ff393b82 */ /* 0x000e700000000800 */
[----:B------:R-:W3:Y:S08]  /*0db0*/  @P3 LDC R55, c[0x0][0x40c] ;  /* 0x00010300ff373b82 */ /* 0x000ef00000000800 */
[----:B------:R-:W4:Y:S01]  /*0dc0*/  @P3 LDC R59, c[0x0][0x40c] ;  /* 0x00010300ff3b3b82 */ /* 0x000f220000000800 */
[----:B--2---:R-:W-:-:S02]  /*0dd0*/  HADD2.F32 R0, -RZ, R45.H0_H0 ;  /* 0x2000002dff007230 */ /* 0x004fc40000004100 */
[----:B------:R-:W-:-:S05]  /*0de0*/  HADD2.F32 R49, -RZ, R45.H1_H1 ;  /* 0x3000002dff317230 */ /* 0x000fca0000004100 */
[----:B------:R-:W2:Y:S01]  /*0df0*/  @P3 LDC R45, c[0x0][0x40c] ;  /* 0x00010300ff2d3b82 */ /* 0x000ea20000000800 */
[----:B0-----:R-:W-:Y:S01]  /*0e00*/  @P3 FFMA.FTZ R0, R53, R50, R0 ;  /* 0x0000003235003223 */ /* 0x001fe20000010000 */
[----:B------:R-:W-:Y:S02]  /*0e10*/  HADD2.F32 R50, -RZ, R46.H0_H0 ;  /* 0x2000002eff327230 */ /* 0x000fe40000004100 */
[----:B---3--:R-:W-:Y:S01]  /*0e20*/  @P3 FFMA.FTZ R49, R54, R55, R49 ;  /* 0x0000003736313223 */ /* 0x008fe20000010031 */
[----:B------:R-:W-:Y:S02]  /*0e30*/  @P3 HADD2.F32 R53, -RZ, R10.H0_H0 ;  /* 0x2000000aff353230 */ /* 0x000fe40000004100 */
[----:B------:R-:W-:Y:S02]  /*0e40*/  HADD2.F32 R54, -RZ, R46.H1_H1 ;  /* 0x3000002eff367230 */ /* 0x000fe40000004100 */
[----:B------:R-:W-:Y:S02]  /*0e50*/  HADD2.F32 R55, -RZ, R47.H0_H0 ;  /* 0x2000002fff377230 */ /* 0x000fe40000004100 */
[----:B-1----:R-:W-:Y:S01]  /*0e60*/  @P3 FFMA.FTZ R50, R53, R57, R50 ;  /* 0x0000003935323223 */ /* 0x002fe20000010032 */
[----:B------:R-:W-:Y:S01]  /*0e70*/  @P3 HADD2.F32 R53, -RZ, R10.H1_H1 ;  /* 0x3000000aff353230 */ /* 0x000fe20000004100 */
[----:B------:R-:W0:Y:S01]  /*0e80*/  @P3 LDC R57, c[0x0][0x40c] ;  /* 0x00010300ff393b82 */ /* 0x000e220000000800 */
[----:B------:R-:W-:-:S02]  /*0e90*/  @P3 HADD2.F32 R46, -RZ, R11.H0_H0 ;  /* 0x2000000bff2e3230 */ /* 0x000fc40000004100 */
[----:B------:R-:W-:-:S03]  /*0ea0*/  F2FP.F16.F32.PACK_AB R64, RZ, R50 ;  /* 0x00000032ff40723e */ /* 0x000fc600000000ff */
[----:B----4-:R-:W-:Y:S01]  /*0eb0*/  @P3 FFMA.FTZ R55, R46, R59, R55 ;  /* 0x0000003b2e373223 */ /* 0x010fe20000010037 */
[----:B------:R-:W-:Y:S02]  /*0ec0*/  @P3 HADD2.F32 R46, -RZ, R8.H1_H1 ;  /* 0x30000008ff2e3230 */ /* 0x000fe40000004100 */
[----:B------:R-:W-:Y:S02]  /*0ed0*/  HADD2.F32 R59, -RZ, R47.H1_H1 ;  /* 0x3000002fff3b7230 */ /* 0x000fe40000004100 */
[----:B------:R-:W-:Y:S01]  /*0ee0*/  F2FP.F16.F32.PACK_AB R66, RZ, R55 ;  /* 0x00000037ff42723e */ /* 0x000fe200000000ff */
[----:B--2---:R-:W-:Y:S01]  /*0ef0*/  @P3 FFMA.FTZ R54, R53, R45, R54 ;  /* 0x0000002d35363223 */ /* 0x004fe20000010036 */
[--C-:B------:R-:W-:Y:S01]  /*0f00*/  HADD2.F32 R53, -RZ, R44.reuse.H1_H1 ;  /* 0x3000002cff357230 */ /* 0x100fe20000004100 */
[----:B------:R-:W1:Y:S03]  /*0f10*/  @P3 LDC R45, c[0x0][0x40c] ;  /* 0x00010300ff2d3b82 */ /* 0x000e660000000800 */
[----:B------:R-:W-:Y:S01]  /*0f20*/  F2FP.F16.F32.PACK_AB R65, RZ, R54 ;  /* 0x00000036ff41723e */ /* 0x000fe200000000ff */
[----:B0-----:R-:W-:Y:S01]  /*0f30*/  @P3 FFMA.FTZ R53, R46, R57, R53 ;  /* 0x000000392e353223 */ /* 0x001fe20000010035 */
[----:B------:R-:W-:-:S03]  /*0f40*/  HADD2.F32 R57, -RZ, R44.H0_H0 ;  /* 0x2000002cff397230 */ /* 0x000fc60000004100 */
[----:B------:R-:W0:Y:S01]  /*0f50*/  @P3 LDC R46, c[0x0][0x40c] ;  /* 0x00010300ff2e3b82 */ /* 0x000e220000000800 */
[----:B------:R-:W-:Y:S01]  /*0f60*/  @P3 HADD2.F32 R44, -RZ, R8.H0_H0 ;  /* 0x20000008ff2c3230 */ /* 0x000fe20000004100 */
[----:B------:R-:W-:-:S04]  /*0f70*/  F2FP.F16.F32.PACK_AB R63, RZ, R53 ;  /* 0x00000035ff3f723e */ /* 0x000fc800000000ff */
[----:B-1----:R-:W-:Y:S01]  /*0f80*/  @P3 FFMA.FTZ R57, R44, R45, R57 ;  /* 0x0000002d2c393223 */ /* 0x002fe20000010039 */
[----:B------:R-:W-:Y:S01]  /*0f90*/  @P3 HADD2.F32 R44, -RZ, R11.H1_H1 ;  /* 0x3000000bff2c3230 */ /* 0x000fe20000004100 */
[----:B------:R-:W-:-:S04]  /*0fa0*/  F2FP.F16.F32.PACK_AB R45, RZ, R0 ;  /* 0x00000000ff2d723e */ /* 0x000fc800000000ff */
        /* <DEDUP_REMOVED lines=9> */
.L_x_10050:
[----:B0-----:R-:W0:Y:S01]  /*1040*/  @P3 LDC R47, c[0x0][0x40c] ;  /* 0x00010300ff2f3b82 */ /* 0x001e220000000800 */
[----:B------:R-:W-:Y:S02]  /*1050*/  HFMA2 R53, -RZ, RZ, 0, 0 ;  /* 0x00000000ff357431 */ /* 0x000fe400000001ff */
[--C-:B-----5:R-:W-:Y:S01]  /*1060*/  @P3 HADD2.F32 R0, -RZ, R8.reuse.H0_H0 ;  /* 0x20000008ff003230 */ /* 0x120fe20000004100 */
[----:B------:R-:W-:Y:S01]  /*1070*/  MOV R57, RZ ;  /* 0x000000ff00397202 */ /* 0x000fe20000000f00 */
[----:B------:R-:W-:Y:S02]  /*1080*/  @P3 HADD2.F32 R46, -RZ, R8.H1_H1 ;  /* 0x30000008ff2e3230 */ /* 0x000fe40000004100 */
[--C-:B------:R-:W-:Y:S01]  /*1090*/  @P3 HADD2.F32 R54, -RZ, R9.reuse.H1_H1 ;  /* 0x30000009ff363230 */ /* 0x100fe20000004100 */
[----:B------:R-:W1:Y:S01]  /*10a0*/  @P3 LDC R49, c[0x0][0x40c] ;  /* 0x00010300ff313b82 */ /* 0x000e620000000800 */
[----:B------:R-:W-:Y:S02]  /*10b0*/  @P3 HADD2.F32 R50, -RZ, R9.H0_H0 ;  /* 0x20000009ff323230 */ /* 0x000fe40000004100 */
[----:B------:R-:W-:-:S05]  /*10c0*/  @P3 HADD2.F32 R64, -RZ, R10.H0_H0 ;  /* 0x2000000aff403230 */ /* 0x000fca0000004100 */
[----:B------:R-:W2:Y:S08]  /*10d0*/  @P3 LDC R59, c[0x0][0x40c] ;  /* 0x00010300ff3b3b82 */ /* 0x000eb00000000800 */
[----:B------:R-:W3:Y:S01]  /*10e0*/  @P3 LDC R55, c[0x0][0x40c] ;  /* 0x00010300ff373b82 */ /* 0x000ee20000000800 */
[----:B0-----:R-:W-:Y:S01]  /*10f0*/  @P3 FMUL.FTZ R57, R0, R47 ;  /* 0x0000002f00393220 */ /* 0x001fe20000410000 */
[----:B------:R-:W-:-:S06]  /*1100*/  MOV R0, RZ ;  /* 0x000000ff00007202 */ /* 0x000fcc0000000f00 */
[----:B------:R-:W0:Y:S01]  /*1110*/  @P3 LDC R45, c[0x0][0x40c] ;  /* 0x00010300ff2d3b82 */ /* 0x000e220000000800 */
[----:B-1----:R-:W-:Y:S01]  /*1120*/  @P3 FMUL.FTZ R53, R46, R49 ;  /* 0x000000312e353220 */ /* 0x002fe20000410000 */
[----:B------:R-:W-:-:S06]  /*1130*/  HFMA2 R49, -RZ, RZ, 0, 0 ;  /* 0x00000000ff317431 */ /* 0x000fcc00000001ff */
[----:B------:R-:W1:Y:S01]  /*1140*/  @P3 LDC R44, c[0x0][0x40c] ;  /* 0x00010300ff2c3b82 */ /* 0x000e620000000800 */
[----:B--2---:R-:W-:Y:S01]  /*1150*/  @P3 FMUL.FTZ R49, R54, R59 ;  /* 0x0000003b36313220 */ /* 0x004fe20000410000 */
[----:B------:R-:W-:Y:S02]  /*1160*/  HFMA2 R54, -RZ, RZ, 0, 0 ;  /* 0x00000000ff367431 */ /* 0x000fe400000001ff */
[----:B------:R-:W-:-:S04]  /*1170*/  HFMA2 R59, -RZ, RZ, 0, 0 ;  /* 0x00000000ff3b7431 */ /* 0x000fc800000001ff */
[----:B------:R-:W2:Y:S01]  /*1180*/  @P3 LDC R47, c[0x0][0x40c] ;  /* 0x00010300ff2f3b82 */ /* 0x000ea20000000800 */
[----:B---3--:R-:W-:Y:S01]  /*1190*/  @P3 FMUL.FTZ R0, R50, R55 ;  /* 0x0000003732003220 */ /* 0x008fe20000410000 */
[----:B------:R-:W-:Y:S01]  /*11a0*/  @P3 HADD2.F32 R55, -RZ, R10.H1_H1 ;  /* 0x3000000aff373230 */ /* 0x000fe20000004100 */
[----:B------:R-:W-:-:S05]  /*11b0*/  MOV R50, RZ ;  /* 0x000000ff00327202 */ /* 0x000fca0000000f00 */
[----:B------:R-:W3:Y:S01]  /*11c0*/  @P3 LDC R46, c[0x0][0x40c] ;  /* 0x00010300ff2e3b82 */ /* 0x000ee20000000800 */
[----:B0-----:R-:W-:Y:S01]  /*11d0*/  @P3 FMUL.FTZ R50, R64, R45 ;  /* 0x0000002d40323220 */ /* 0x001fe20000410000 */
[----:B------:R-:W-:-:S04]  /*11e0*/  @P3 HADD2.F32 R45, -RZ, R11.H1_H1 ;  /* 0x3000000bff2d3230 */ /* 0x000fc80000004100 */
[----:B------:R-:W-:Y:S01]  /*11f0*/  F2FP.F16.F32.PACK_AB R63, RZ, R50 ;  /* 0x00000032ff3f723e */ /* 0x000fe200000000ff */
[----:B-1----:R-:W-:Y:S01]  /*1200*/  @P3 FMUL.FTZ R54, R55, R44 ;  /* 0x0000002c37363220 */ /* 0x002fe20000410000 */
[----:B------:R-:W-:Y:S01]  /*1210*/  @P3 HADD2.F32 R44, -RZ, R11.H0_H0 ;  /* 0x2000000bff2c3230 */ /* 0x000fe20000004100 */
[----:B------:R-:W-:-:S03]  /*1220*/  MOV R55, RZ ;  /* 0x000000ff00377202 */ /* 0x000fc60000000f00 */
[----:B------:R-:W-:Y:S01]  /*1230*/  F2FP.F16.F32.PACK_AB R64, RZ, R54 ;  /* 0x00000036ff40723e */ /* 0x000fe200000000ff */
[----:B--2---:R-:W-:Y:S01]  /*1240*/  @P3 FMUL.FTZ R55, R44, R47 ;  /* 0x0000002f2c373220 */ /* 0x004fe20000410000 */
[----:B------:R-:W-:Y:S02]  /*1250*/  F2FP.F16.F32.PACK_AB R44, RZ, R57 ;  /* 0x00000039ff2c723e */ /* 0x000fe400000000ff */
[----:B------:R-:W-:Y:S02]  /*1260*/  F2FP.F16.F32.PACK_AB R47, RZ, R49 ;  /* 0x00000031ff2f723e */ /* 0x000fe400000000ff */
[----:B------:R-:W-:Y:S01]  /*1270*/  F2FP.F16.F32.PACK_AB R65, RZ, R55 ;  /* 0x00000037ff41723e */ /* 0x000fe200000000ff */
[----:B---3--:R-:W-:Y:S01]  /*1280*/  @P3 FMUL.FTZ R59, R45, R46 ;  /* 0x0000002e2d3b3220 */ /* 0x008fe20000410000 */
[----:B------:R-:W-:Y:S02]  /*1290*/  F2FP.F16.F32.PACK_AB R45, RZ, R53 ;  /* 0x00000035ff2d723e */ /* 0x000fe400000000ff */
[----:B------:R-:W-:-:S02]  /*12a0*/  F2FP.F16.F32.PACK_AB R46, RZ, R0 ;  /* 0x00000000ff2e723e */ /* 0x000fc400000000ff */
[----:B------:R-:W-:Y:S02]  /*12b0*/  F2FP.F16.F32.PACK_AB R66, RZ, R59 ;  /* 0x0000003bff42723e */ /* 0x000fe400000000ff */
[----:B------:R-:W-:Y:S02]  /*12c0*/  PRMT R44, R44, 0x5410, R45 ;  /* 0x000054102c2c7816 */ /* 0x000fe4000000002d */
[----:B------:R-:W-:Y:S02]  /*12d0*/  PRMT R45, R46, 0x5410, R47 ;  /* 0x000054102e2d7816 */ /* 0x000fe4000000002f */
[----:B------:R-:W-:Y:S02]  /*12e0*/  PRMT R46, R63, 0x5410, R64 ;  /* 0x000054103f2e7816 */ /* 0x000fe40000000040 */
[----:B------:R-:W-:-:S07]  /*12f0*/  PRMT R47, R65, 0x5410, R66 ;  /* 0x00005410412f7816 */ /* 0x000fce0000000042 */
.L_x_10051:
[----:B------:R-:W0:Y:S02]  /*1300*/  LDC.64 R64, c[0x0][0x3a8] ;  /* 0x0000ea00ff407b82 */ /* 0x000e240000000a00 */
[----:B0-----:R-:W-:-:S05]  /*1310*/  IMAD.WIDE.U32 R64, R62, 0x10, R64 ;  /* 0x000000103e407825 */ /* 0x001fca00078e0040 */
[----:B------:R1:W-:Y:S02]  /*1320*/  STG.E.128 desc[UR6][R64.64], R44 ;  /* 0x0000002c40007986 */ /* 0x0003e4000c101d06 */
.L_x_10047:
[----:B------:R-:W-:Y:S05]  /*1330*/  BSYNC.RECONVERGENT B0 ;  /* 0x0000000000007941 */ /* 0x000fea0003800200 */
.L_x_10046:
        /* <DEDUP_REMOVED lines=75> */
.L_x_10069:
        /* <DEDUP_REMOVED lines=55> */
.L_x_10056:
[----:B------:R-:W-:Y:S05]  /*1b60*/  BSYNC.RECONVERGENT B1 ;  /* 0x0000000000017941 */ /* 0x000fea0003800200 */
.L_x_10055:
        /* <DEDUP_REMOVED lines=16> */
[----:B------:R-:W-:Y:S01]  /*1c70*/  F2FP.F16.F32.PACK_AB R47, R69, R60 ;  /* 0x0000003c452f723e */ /* 0x000fe200000000ff */
        /* <DEDUP_REMOVED lines=15> */
.L_x_10054:
[----:B------:R-:W-:Y:S05]  /*1d70*/  BSYNC.RECONVERGENT B0 ;  /* 0x0000000000007941 */ /* 0x000fea0003800200 */
.L_x_10053:
[----:B-12---:R-:W1:Y:S02]  /*1d80*/  LDC.64 R44, c[0x0][0x380] ;  /* 0x0000e000ff2c7b82 */ /* 0x006e640000000a00 */
[----:B-1----:R-:W-:-:S04]  /*1d90*/  LEA R4, R44, R4, 0x2 ;  /* 0x000000042c047211 */ /* 0x002fc800078e10ff */
[----:B------:R-:W-:-:S13]  /*1da0*/  ISETP.GE.AND P1, PT, R4, R45, PT ;  /* 0x0000002d0400720c */ /* 0x000fda0003f26270 */
[----:B------:R-:W-:Y:S05]  /*1db0*/  @!P1 BRA `(.L_x_10057) ;  /* 0xffffffe400ac9947 */ /* 0x000fea000383ffff */
[----:B------:R-:W-:Y:S05]  /*1dc0*/  EXIT ;  /* 0x000000000000794d */ /* 0x000fea0003800000 */
.L_x_10052:
        /* <DEDUP_REMOVED lines=8> */
.L_x_10059:
[----:B------:R-:W-:Y:S05]  /*1e50*/  BSYNC B0 ;  /* 0x0000000000007941 */ /* 0x000fea0003800000 */
.L_x_10058:
        /* <DEDUP_REMOVED lines=9> */
.L_x_10060:
[----:B------:R-:W-:Y:S02]  /*1ef0*/  HFMA2 R62, -RZ, RZ, 0, 2.384185791015625e-07 ;  /* 0x00000004ff3e7431 */ /* 0x000fe400000001ff */
[----:B------:R-:W-:-:S05]  /*1f00*/  FADD.FTZ R66, R65, R64 ;  /* 0x0000004041427221 */ /* 0x000fca0000010000 */
[----:B------:R-:W-:-:S07]  /*1f10*/  MOV R69, R66 ;  /* 0x0000004200457202 */ /* 0x000fce0000000f00 */
[----:B------:R-:W-:Y:S05]  /*1f20*/  WARPSYNC.COLLECTIVE R46, `(.L_x_10061) ;  /* 0x000000002e087348 */ /* 0x000fea0003c00000 */
[----:B------:R0:W1:Y:S02]  /*1f30*/  SHFL.BFLY P5, R64, R69, R62, R47 ;  /* 0x0c00003e45407389 */ /* 0x00006400000a002f */
[----:B01----:R-:W-:Y:S05]  /*1f40*/  ENDCOLLECTIVE ;  /* 0x000000000000791b */ /* 0x003fea0003800000 */
.L_x_10061:
[----:B------:R-:W-:Y:S02]  /*1f50*/  HFMA2 R62, -RZ, RZ, 0, 4.76837158203125e-07 ;  /* 0x00000008ff3e7431 */ /* 0x000fe400000001ff */
[----:B------:R-:W-:-:S05]  /*1f60*/  FADD.FTZ R67, R66, R64 ;  /* 0x0000004042437221 */ /* 0x000fca0000010000 */
[----:B------:R-:W-:-:S07]  /*1f70*/  MOV R69, R67 ;  /* 0x0000004300457202 */ /* 0x000fce0000000f00 */
[----:B------:R-:W-:Y:S05]  /*1f80*/  WARPSYNC.COLLECTIVE R46, `(.L_x_10062) ;  /* 0x000000002e087348 */ /* 0x000fea0003c00000 */
[----:B------:R0:W1:Y:S02]  /*1f90*/  SHFL.BFLY P5, R64, R69, R62, R47 ;  /* 0x0c00003e45407389 */ /* 0x00006400000a002f */
[----:B01----:R-:W-:Y:S05]  /*1fa0*/  ENDCOLLECTIVE ;  /* 0x000000000000791b */ /* 0x003fea0003800000 */
.L_x_10062:
[----:B------:R-:W-:Y:S02]  /*1fb0*/  HFMA2 R62, -RZ, RZ, 0, 9.5367431640625e-07 ;  /* 0x00000010ff3e7431 */ /* 0x000fe400000001ff */
[----:B------:R-:W-:-:S05]  /*1fc0*/  FADD.FTZ R68, R67, R64 ;  /* 0x0000004043447221 */ /* 0x000fca0000010000 */
[----:B------:R-:W-:-:S07]  /*1fd0*/  MOV R69, R68 ;  /* 0x0000004400457202 */ /* 0x000fce0000000f00 */
[----:B------:R-:W-:Y:S05]  /*1fe0*/  WARPSYNC.COLLECTIVE R46, `(.L_x_10063) ;  /* 0x000000002e087348 */ /* 0x000fea0003c00000 */
[----:B------:R0:W1:Y:S02]  /*1ff0*/  SHFL.BFLY P5, R64, R69, R62, R47 ;  /* 0x0c00003e45407389 */ /* 0x00006400000a002f */
[----:B01----:R-:W-:Y:S05]  /*2000*/  ENDCOLLECTIVE ;  /* 0x000000000000791b */ /* 0x003fea0003800000 */
.L_x_10063:
        /* <DEDUP_REMOVED lines=42> */
.L_x_10064:
[----:B------:R-:W-:Y:S02]  /*22b0*/  HFMA2 R62, -RZ, RZ, 0, 1.1920928955078125e-07 ;  /* 0x00000002ff3e7431 */ /* 0x000fe400000001ff */
[----:B------:R-:W-:-:S05]  /*22c0*/  FADD.FTZ R65, R44, R64 ;  /* 0x000000402c417221 */ /* 0x000fca0000010000 */
[----:B------:R-:W-:-:S07]  /*22d0*/  MOV R69, R65 ;  /* 0x0000004100457202 */ /* 0x000fce0000000f00 */
[----:B------:R-:W-:Y:S05]  /*22e0*/  WARPSYNC.COLLECTIVE R46, `(.L_x_10065) ;  /* 0x000000002e087348 */ /* 0x000fea0003c00000 */
[----:B------:R0:W1:Y:S02]  /*22f0*/  SHFL.BFLY P5, R64, R69, R62, R47 ;  /* 0x0c00003e45407389 */ /* 0x00006400000a002f */
[----:B01----:R-:W-:Y:S05]  /*2300*/  ENDCOLLECTIVE ;  /* 0x000000000000791b */ /* 0x003fea0003800000 */
.L_x_10065:
[----:B------:R-:W-:Y:S02]  /*2310*/  HFMA2 R62, -RZ, RZ, 0, 2.384185791015625e-07 ;  /* 0x00000004ff3e7431 */ /* 0x000fe400000001ff */
[----:B------:R-:W-:-:S05]  /*2320*/  FADD.FTZ R66, R65, R64 ;  /* 0x0000004041427221 */ /* 0x000fca0000010000 */
[----:B------:R-:W-:-:S07]  /*2330*/  MOV R69, R66 ;  /* 0x0000004200457202 */ /* 0x000fce0000000f00 */
[----:B------:R-:W-:Y:S05]  /*2340*/  WARPSYNC.COLLECTIVE R46, `(.L_x_10066) ;  /* 0x000000002e087348 */ /* 0x000fea0003c00000 */
[----:B------:R0:W1:Y:S02]  /*2350*/  SHFL.BFLY P5, R64, R69, R62, R47 ;  /* 0x0c00003e45407389 */ /* 0x00006400000a002f */
[----:B01----:R-:W-:Y:S05]  /*2360*/  ENDCOLLECTIVE ;  /* 0x000000000000791b */ /* 0x003fea0003800000 */
.L_x_10066:
[----:B------:R-:W-:Y:S02]  /*2370*/  HFMA2 R62, -RZ, RZ, 0, 4.76837158203125e-07 ;  /* 0x00000008ff3e7431 */ /* 0x000fe400000001ff */
[----:B------:R-:W-:-:S05]  /*2380*/  FADD.FTZ R67, R66, R64 ;  /* 0x0000004042437221 */ /* 0x000fca0000010000 */
[----:B------:R-:W-:-:S07]  /*2390*/  MOV R69, R67 ;  /* 0x0000004300457202 */ /* 0x000fce0000000f00 */
[----:B------:R-:W-:Y:S05]  /*23a0*/  WARPSYNC.COLLECTIVE R46, `(.L_x_10067) ;  /* 0x000000002e087348 */ /* 0x000fea0003c00000 */
[----:B------:R0:W1:Y:S02]  /*23b0*/  SHFL.BFLY P5, R64, R69, R62, R47 ;  /* 0x0c00003e45407389 */ /* 0x00006400000a002f */
[----:B01----:R-:W-:Y:S05]  /*23c0*/  ENDCOLLECTIVE ;  /* 0x000000000000791b */ /* 0x003fea0003800000 */
.L_x_10067:
[----:B------:R-:W-:Y:S02]  /*23d0*/  HFMA2 R62, -RZ, RZ, 0, 9.5367431640625e-07 ;  /* 0x00000010ff3e7431 */ /* 0x000fe400000001ff */
[----:B------:R-:W-:-:S05]  /*23e0*/  FADD.FTZ R68, R67, R64 ;  /* 0x0000004043447221 */ /* 0x000fca0000010000 */
[----:B------:R-:W-:-:S07]  /*23f0*/  MOV R69, R68 ;  /* 0x0000004400457202 */ /* 0x000fce0000000f00 */
[----:B------:R-:W-:Y:S05]  /*2400*/  WARPSYNC.COLLECTIVE R46, `(.L_x_10068) ;  /* 0x000000002e087348 */ /* 0x000fea0003c00000 */
[----:B------:R0:W1:Y:S02]  /*2410*/  SHFL.BFLY P5, R64, R69, R62, R47 ;  /* 0x0c00003e45407389 */ /* 0x00006400000a002f */
[----:B01----:R-:W-:Y:S05]  /*2420*/  ENDCOLLECTIVE ;  /* 0x000000000000791b */ /* 0x003fea0003800000 */
.L_x_10068:
[----:B------:R-:W-:Y:S05]  /*2430*/  BRA `(.L_x_10069) ;  /* 0xfffffff000ec7947 */ /* 0x000fea000383ffff */
.L_x_10070:
        /* <DEDUP_REMOVED lines=12> */
.L_x_20303:


//--------------------- .text._ZN10layer_norm13ln_fwd_kernelINS_13Kernel_traitsIf6__halfS2_S2_fjLj512ELj1ELj4ELj1ELj16ENS_18Kernel_traits_baseILj512EfS2_S2_S2_fjLj128EEEEELb0ELb0ELb1ELb1EEEvNS_9FwdParamsE --------------------------
	.section	.text._ZN10layer_norm13ln_fwd_kernelINS_13Kernel_traitsIf6__halfS2_S2_fjLj512ELj1ELj4ELj1ELj16ENS_18Kernel_traits_baseILj512EfS2_S2_S2_fjLj128EEEEELb0ELb0ELb1ELb1EEEvNS_9FwdParamsE,"ax",@progbits
	.align	128
        .global         _ZN10layer_norm13ln_fwd_kernelINS_13Kernel_traitsIf6__halfS2_S2_fjLj512ELj1ELj4ELj1ELj16ENS_18Kernel_traits_baseILj512EfS2_S2_S2_fjLj128EEEEELb0ELb0ELb1ELb1EEEvNS_9FwdParamsE
        .type           _ZN10layer_norm13ln_fwd_kernelINS_13Kernel_traitsIf6__halfS2_S2_fjLj512ELj1ELj4ELj1ELj16ENS_18Kernel_traits_baseILj512EfS2_S2_S2_fjLj128EEEEELb0ELb0ELb1ELb1EEEvNS_9FwdParamsE,@function
        .size           _ZN10layer_norm13ln_fwd_kernelINS_13Kernel_traitsIf6__halfS2_S2_fjLj512ELj1ELj4ELj1ELj16ENS_18Kernel_traits_baseILj512EfS2_S2_S2_fjLj128EEEEELb0ELb0ELb1ELb1EEEvNS_9FwdParamsE,(.L_x_20304 - _ZN10layer_norm13ln_fwd_kernelINS_13Kernel_traitsIf6__halfS2_S2_fjLj512ELj1ELj4ELj1ELj16ENS_18Kernel_traits_baseILj512EfS2_S2_S2_fjLj128EEEEELb0ELb0ELb1ELb1EEEvNS_9FwdParamsE)
        .other          _ZN10layer_norm13ln_fwd_kernelINS_13Kernel_traitsIf6__halfS2_S2_fjLj512ELj1ELj4ELj1ELj16ENS_18Kernel_traits_baseILj512EfS2_S2_S2_fjLj128EEEEELb0ELb0ELb1ELb1EEEvNS_9FwdParamsE,@"STO_CUDA_ENTRY STV_DEFAULT"
_ZN10layer_norm13ln_fwd_kernelINS_13Kernel_traitsIf6__halfS2_S2_fjLj512ELj1ELj4ELj1ELj16ENS_18Kernel_traits_baseILj512EfS2_S2_S2_fjLj128EEEEELb0ELb0ELb1ELb1EEEvNS_9FwdParamsE:
.text._ZN10layer_norm13ln_fwd_kernelINS_13Kernel_traitsIf6__halfS2_S2_fjLj512ELj1ELj4ELj1ELj16ENS_18Kernel_traits_baseILj512EfS2_S2_S2_fjLj128EEEEELb0ELb0ELb1ELb1EEEvNS_9FwdParamsE:
        /* <DEDUP_REMOVED lines=14> */
[----:B------:R1:W4:Y:S03]  /*00e0*/  LDG.E.128 R28, desc[UR6][R6.64+0x410] ;  /* 0x00041006061c7981 */ /* 0x000326000c1e1d00 */
        /* <DEDUP_REMOVED lines=10> */
[----:B--2---:R-:W-:-:S02]  /*0190*/  @P0 MOV R5, R8 ;  /* 0x0000000800050202 */ /* 0x004fc40000000f00 */
[----:B------:R-:W-:Y:S02]  /*01a0*/  @P0 MOV R2, R9 ;  /* 0x0000000900020202 */ /* 0x000fe40000000f00 */
[----:B------:R-:W-:Y:S02]  /*01b0*/  @P0 MOV R3, R10 ;  /* 0x0000000a00030202 */ /* 0x000fe40000000f00 */
[----:B------:R-:W-:Y:S02]  /*01c0*/  @P0 MOV R0, R11 ;  /* 0x0000000b00000202 */ /* 0x000fe40000000f00 */
[----:B------:R-:W-:Y:S02]  /*01d0*/  @!P0 MOV R5, R8 ;  /* 0x0000000800058202 */ /* 0x000fe40000000f00 */
[----:B------:R-:W-:Y:S02]  /*01e0*/  @!P0 MOV R2, R9 ;  /* 0x0000000900028202 */ /* 0x000fe40000000f00 */
[----:B------:R-:W-:-:S02]  /*01f0*/  @!P0 MOV R3, R10 ;  /* 0x0000000a00038202 */ /* 0x000fc40000000f00 */
[----:B------:R-:W-:Y:S02]  /*0200*/  @!P0 MOV R0, R11 ;  /* 0x0000000b00008202 */ /* 0x000fe40000000f00 */
        /* <DEDUP_REMOVED lines=20> */
[----:B------:R-:W0:Y:S01]  /*0350*/  LDCU.U8 UR4, c[0x0][0x410] ;  /* 0x00008200ff0477ac */ /* 0x000e220008000000 */
[----:B------:R-:W-:Y:S02]  /*0360*/  @P0 MOV R44, R31 ;  /* 0x0000001f002c0202 */ /* 0x000fe40000000f00 */
[----:B-----5:R-:W-:Y:S02]  /*0370*/  @!P0 CS2R R26, SRZ ;  /* 0x00000000001a8805 */ /* 0x020fe4000001ff00 */
[----:B------:R-:W-:Y:S02]  /*0380*/  @!P0 MOV R45, R28 ;  /* 0x0000001c002d8202 */ /* 0x000fe40000000f00 */
[----:B------:R-:W-:Y:S02]  /*0390*/  @!P0 CS2R R24, SRZ ;  /* 0x0000000000188805 */ /* 0x000fe4000001ff00 */
[----:B------:R-:W-:Y:S02]  /*03a0*/  @!P0 MOV R46, R29 ;  /* 0x0000001d002e8202 */ /* 0x000fe40000000f00 */
[----:B------:R-:W-:-:S02]  /*03b0*/  @!P0 CS2R R22, SRZ ;  /* 0x0000000000168805 */ /* 0x000fc4000001ff00 */
[----:B------:R-:W-:Y:S02]  /*03c0*/  @!P0 MOV R43, R30 ;  /* 0x0000001e002b8202 */ /* 0x000fe40000000f00 */
[----:B------:R-:W-:Y:S02]  /*03d0*/  @!P0 CS2R R20, SRZ ;  /* 0x0000000000148805 */ /* 0x000fe4000001ff00 */
[----:B------:R-:W-:Y:S02]  /*03e0*/  @!P0 MOV R44, R31 ;  /* 0x0000001f002c8202 */ /* 0x000fe40000000f00 */
[----:B------:R-:W-:Y:S02]  /*03f0*/  @!P0 CS2R R18, SRZ ;  /* 0x0000000000128805 */ /* 0x000fe4000001ff00 */
[----:B------:R-:W-:Y:S02]  /*0400*/  @!P0 CS2R R16, SRZ ;  /* 0x0000000000108805 */ /* 0x000fe4000001ff00 */
[----:B------:R-:W-:-:S02]  /*0410*/  @!P0 CS2R R14, SRZ ;  /* 0x00000000000e8805 */ /* 0x000fc4000001ff00 */
[----:B------:R-:W-:Y:S01]  /*0420*/  @!P0 CS2R R12, SRZ ;  /* 0x00000000000c8805 */ /* 0x000fe2000001ff00 */
[----:B------:R-:W1:Y:S01]  /*0430*/  LDCU UR5, c[0x0][0x448] ;  /* 0x00008900ff0577ac */ /* 0x000e620008000800 */
[----:B0-----:R-:W-:Y:S01]  /*0440*/  ISETP.NE.AND P1, PT, RZ, UR4, PT ;  /* 0x00000004ff007c0c */ /* 0x001fe2000bf25270 */
[----:B------:R-:W0:-:S12]  /*0450*/  LDCU.64 UR8, c[0x0][0x3a0] ;  /* 0x00007400ff0877ac */ /* 0x000e180008000a00 */
.L_x_10078:
[----:B------:R-:W2:Y:S08]  /*0460*/  LDC.64 R36, c[0x0][0x3f0] ;  /* 0x0000fc00ff247b82 */ /* 0x000eb00000000a00 */
[----:B------:R-:W3:Y:S08]  /*0470*/  LDC R47, c[0x0][0x388] ;  /* 0x0000e200ff2f7b82 */ /* 0x000ef00000000800 */
[----:B------:R-:W4:Y:S01]  /*0480*/  LDC.64 R34, c[0x0][0x3f8] ;  /* 0x0000fe00ff227b82 */ /* 0x000f220000000a00 */
[----:B--2---:R-:W-:-:S05]  /*0490*/  IMAD.WIDE R36, R6, 0x4, R36 ;  /* 0x0000000406247825 */ /* 0x004fca00078e0224 */
[----:B------:R-:W2:Y:S01]  /*04a0*/  LDG.E R55, desc[UR6][R36.64] ;  /* 0x0000000624377981 */ /* 0x000ea2000c1e1900 */
[----:B------:R-:W-:Y:S02]  /*04b0*/  HFMA2 R58, -RZ, RZ, 0, 0 ;  /* 0x00000000ff3a7431 */ /* 0x000fe400000001ff */
[----:B----4-:R-:W-:Y:S01]  /*04c0*/  IMAD.WIDE R34, R6, 0x4, R34 ;  /* 0x0000000406227825 */ /* 0x010fe200078e0222 */
[----:B--2---:R-:W-:-:S13]  /*04d0*/  ISETP.GE.AND P0, PT, R55, 0x1, PT ;  /* 0x000000013700780c */ /* 0x004fda0003f06270 */
[----:B------:R-:W2:Y:S01]  /*04e0*/  @P0 LDC.64 R32, c[0x0][0x390] ;  /* 0x0000e400ff200b82 */ /* 0x000ea20000000a00 */
[----:B------:R-:W-:-:S05]  /*04f0*/  @P0 IADD3 R38, PT, PT, R55, -0x1, RZ ;  /* 0xffffffff37260810 */ /* 0x000fca0007ffe0ff */
[----:B---3--:R-:W-:-:S05]  /*0500*/  @P0 IMAD R38, R38, R47, RZ ;  /* 0x0000002f26260224 */ /* 0x008fca00078e02ff */
[----:B------:R-:W-:-:S04]  /*0510*/  @P0 SHF.R.S32.HI R39, RZ, 0x1f, R38 ;  /* 0x0000001fff270819 */ /* 0x000fc80000011426 */
[----:B------:R-:W-:-:S04]  /*0520*/  @P0 LEA.HI R39, R39, R38, RZ, 0x3 ;  /* 0x0000002627270211 */ /* 0x000fc800078f18ff */
[----:B------:R-:W-:Y:S02]  /*0530*/  @P0 LEA.HI.SX32 R58, R39, R4, 0x1d ;  /* 0x00000004273a0211 */ /* 0x000fe400078feaff */
[----:B------:R3:W5:Y:S03]  /*0540*/  LDG.E R39, desc[UR6][R34.64] ;  /* 0x0000000622277981 */ /* 0x000766000c1e1900 */
[----:B--2---:R-:W-:-:S05]  /*0550*/  @P0 IMAD.WIDE.U32 R32, R58, 0x10, R32 ;  /* 0x000000103a200825 */ /* 0x004fca00078e0020 */
[----:B------:R3:W5:Y:S01]  /*0560*/  @P0 LDG.E.128 R28, desc[UR6][R32.64] ;  /* 0x00000006201c0981 */ /* 0x000762000c1e1d00 */
[----:B0-----:R-:W-:Y:S01]  /*0570*/  UISETP.NE.U32.AND UP0, UPT, UR8, URZ, UPT ;  /* 0x000000ff0800728c */ /* 0x001fe2000bf05070 */
[----:B------:R-:W-:-:S03]  /*0580*/  IMAD R36, R6, R47, RZ ;  /* 0x0000002f06247224 */ /* 0x000fc600078e02ff */
[----:B------:R-:W-:Y:S02]  /*0590*/  UISETP.NE.AND.EX UP0, UPT, UR9, URZ, UPT, UP0 ;  /* 0x000000ff0900728c */ /* 0x000fe4000bf05300 */
[----:B------:R-:W-:-:S04]  /*05a0*/  SHF.R.S32.HI R37, RZ, 0x1f, R36 ;  /* 0x0000001fff257819 */ /* 0x000fc80000011424 */
[----:B------:R-:W-:-:S04]  /*05b0*/  LEA.HI R37, R37, R36, RZ, 0x3 ;  /* 0x0000002425257211 */ /* 0x000fc800078f18ff */
[----:B------:R-:W-:Y:S01]  /*05c0*/  LEA.HI.SX32 R63, R37, R4, 0x1d ;  /* 0x00000004253f7211 */ /* 0x000fe200078feaff */
[----:B---3--:R-:W-:Y:S06]  /*05d0*/  BRA.U !UP0, `(.L_x_10071) ;  /* 0x0000000108d47547 */ /* 0x008fec000b800000 */
[----:B------:R-:W0:Y:S02]  /*05e0*/  LDC.64 R32, c[0x0][0x3a0] ;  /* 0x0000e800ff207b82 */ /* 0x000e240000000a00 */
[----:B0-----:R-:W-:-:S06]  /*05f0*/  IMAD.WIDE.U32 R32, R63, 0x10, R32 ;  /* 0x000000103f207825 */ /* 0x001fcc00078e0020 */
[----:B------:R-:W2:Y:S01]  /*0600*/  LDG.E.128 R32, desc[UR6][R32.64] ;  /* 0x0000000620207981 */ /* 0x000ea2000c1e1d00 */
[----:B------:R-:W-:-:S13]  /*0610*/  ISETP.GT.AND P2, PT, R55, RZ, PT ;  /* 0x000000ff3700720c */ /* 0x000fda0003f44270 */
[----:B------:R-:W0:Y:S01]  /*0620*/  @P2 LDC R36, c[0x0][0x40c] ;  /* 0x00010300ff242b82 */ /* 0x000e220000000800 */
[----:B-----5:R-:W-:Y:S02]  /*0630*/  @P2 HADD2.F32 R37, -RZ, R28.H1_H1 ;  /* 0x3000001cff252230 */ /* 0x020fe40000004100 */
[--C-:B------:R-:W-:Y:S02]  /*0640*/  @P2 HADD2.F32 R50, -RZ, R29.reuse.H0_H0 ;  /* 0x2000001dff322230 */ /* 0x100fe40000004100 */
[----:B------:R-:W-:Y:S02]  /*0650*/  @P2 HADD2.F32 R51, -RZ, R29.H1_H1 ;  /* 0x3000001dff332230 */ /* 0x000fe40000004100 */
[--C-:B------:R-:W-:Y:S01]  /*0660*/  @P2 HADD2.F32 R59, -RZ, R30.reuse.H0_H0 ;  /* 0x2000001eff3b2230 */ /* 0x100fe20000004100 */
[----:B------:R-:W3:Y:S01]  /*0670*/  @P2 LDC R54, c[0x0][0x40c] ;  /* 0x00010300ff362b82 */ /* 0x000ee20000000800 */
[----:B------:R-:W-:-:S07]  /*0680*/  @P2 HADD2.F32 R61, -RZ, R30.H1_H1 ;  /* 0x3000001eff3d2230 */ /* 0x000fce0000004100 */
[----:B------:R-:W4:Y:S08]  /*0690*/  @P2 LDC R56, c[0x0][0x40c] ;  /* 0x00010300ff382b82 */ /* 0x000f300000000800 */
[----:B------:R-:W1:Y:S08]  /*06a0*/  @P2 LDC R53, c[0x0][0x40c] ;  /* 0x00010300ff352b82 */ /* 0x000e700000000800 */
[----:B------:R-:W1:Y:S01]  /*06b0*/  @P2 LDC R52, c[0x0][0x40c] ;  /* 0x00010300ff342b82 */ /* 0x000e620000000800 */
[----:B--2---:R-:W-:-:S02]  /*06c0*/  HADD2.F32 R38, -RZ, R32.H1_H1 ;  /* 0x30000020ff267230 */ /* 0x004fc40000004100 */
[--C-:B------:R-:W-:Y:S02]  /*06d0*/  HADD2.F32 R49, -RZ, R33.reuse.H0_H0 ;  /* 0x20000021ff317230 */ /* 0x100fe40000004100 */
[----:B------:R-:W-:Y:S02]  /*06e0*/  HADD2.F32 R48, -RZ, R33.H1_H1 ;  /* 0x30000021ff307230 */ /* 0x000fe40000004100 */
[----:B0-----:R-:W-:Y:S01]  /*06f0*/  @P2 FFMA.FTZ R38, R37, R36, R38 ;  /* 0x0000002425262223 */ /* 0x001fe20000010026 */
[----:B------:R-:W0:Y:S01]  /*0700*/  @P2 LDC R33, c[0x0][0x40c] ;  /* 0x00010300ff212b82 */ /* 0x000e220000000800 */
[----:B---3--:R-:W-:Y:S01]  /*0710*/  @P2 FFMA.FTZ R49, R50, R54, R49 ;  /* 0x0000003632312223 */ /* 0x008fe20000010031 */
[--C-:B------:R-:W-:Y:S02]  /*0720*/  HADD2.F32 R54, -RZ, R34.reuse.H0_H0 ;  /* 0x20000022ff367230 */ /* 0x100fe40000004100 */
[----:B----4-:R-:W-:Y:S01]  /*0730*/  @P2 FFMA.FTZ R48, R51, R56, R48 ;  /* 0x0000003833302223 */ /* 0x010fe20000010030 */
[----:B------:R-:W-:-:S02]  /*0740*/  HADD2.F32 R50, -RZ, R34.H1_H1 ;  /* 0x30000022ff327230 */ /* 0x000fc40000004100 */
[----:B------:R-:W-:Y:S01]  /*0750*/  HADD2.F32 R57, -RZ, R32.H0_H0 ;  /* 0x20000020ff397230 */ /* 0x000fe20000004100 */
[----:B------:R-:W-:Y:S01]  /*0760*/  @!P2 MOV R51, R54 ;  /* 0x000000360033a202 */ /* 0x000fe20000000f00 */
[----:B------:R-:W2:Y:S01]  /*0770*/  @P2 LDC R36, c[0x0][0x40c] ;  /* 0x00010300ff242b82 */ /* 0x000ea20000000800 */
[--C-:B------:R-:W-:Y:S02]  /*0780*/  HADD2.F32 R65, -RZ, R35.reuse.H0_H0 ;  /* 0x20000023ff417230 */ /* 0x100fe40000004100 */
[----:B-1----:R-:W-:Y:S01]  /*0790*/  @P2 FFMA.FTZ R51, R59, R53, R54 ;  /* 0x000000353b332223 */ /* 0x002fe20000010036 */
[----:B------:R-:W-:Y:S02]  /*07a0*/  HADD2.F32 R56, -RZ, R35.H1_H1 ;  /* 0x30000023ff387230 */ /* 0x000fe40000004100 */
[----:B------:R-:W-:Y:S01]  /*07b0*/  @P2 FFMA.FTZ R50, R61, R52, R50 ;  /* 0x000000343d322223 */ /* 0x000fe20000010032 */
[--C-:B------:R-:W-:Y:S01]  /*07c0*/  @P2 HADD2.F32 R34, -RZ, R31.reuse.H0_H0 ;  /* 0x2000001fff222230 */ /* 0x100fe20000004100 */
[----:B------:R-:W-:Y:S01]  /*07d0*/  @!P2 MOV R54, R65 ;  /* 0x000000410036a202 */ /* 0x000fe20000000f00 */
[----:B------:R-:W-:Y:S01]  /*07e0*/  @P2 HADD2.F32 R32, -RZ, R28.H0_H0 ;  /* 0x2000001cff202230 */ /* 0x000fe20000004100 */
[----:B------:R-:W1:Y:S01]  /*07f0*/  @P2 LDC R37, c[0x0][0x40c] ;  /* 0x00010300ff252b82 */ /* 0x000e620000000800 */
[----:B------:R-:W-:Y:S01]  /*0800*/  @P2 HADD2.F32 R35, -RZ, R31.H1_H1 ;  /* 0x3000001fff232230 */ /* 0x000fe20000004100 */
[----:B------:R-:W-:-:S02]  /*0810*/  @!P2 MOV R53, R57 ;  /* 0x000000390035a202 */ /* 0x000fc40000000f00 */
[----:B------:R-:W-:Y:S01]  /*0820*/  @!P2 MOV R52, R56 ;  /* 0x000000380034a202 */ /* 0x000fe20000000f00 */
[----:B0-----:R-:W-:Y:S01]  /*0830*/  @P2 FFMA.FTZ R53, R32, R33, R57 ;  /* 0x0000002120352223 */ /* 0x001fe20000010039 */
[----:B------:R-:W-:-:S04]  /*0840*/  F2FP.F16.F32.PACK_AB R33, RZ, R49 ;  /* 0x00000031ff21723e */ /* 0x000fc800000000ff */
[----:B------:R-:W-:Y:S01]  /*0850*/  F2FP.F16.F32.PACK_AB R32, RZ, R53 ;  /* 0x00000035ff20723e */ /* 0x000fe200000000ff */
[----:B--2---:R-:W-:Y:S01]  /*0860*/  @P2 FFMA.FTZ R54, R34, R36, R65 ;  /* 0x0000002422362223 */ /* 0x004fe20000010041 */
[----:B------:R-:W-:Y:S02]  /*0870*/  F2FP.F16.F32.PACK_AB R34, RZ, R48 ;  /* 0x00000030ff22723e */ /* 0x000fe400000000ff */
[----:B------:R-:W-:Y:S02]  /*0880*/  F2FP.F16.F32.PACK_AB R36, RZ, R38 ;  /* 0x00000026ff24723e */ /* 0x000fe400000000ff */
[----:B------:R-:W-:Y:S02]  /*0890*/  F2FP.F16.F32.PACK_AB R57, RZ, R54 ;  /* 0x00000036ff39723e */ /* 0x000fe400000000ff */
[----:B------:R-:W-:Y:S01]  /*08a0*/  PRMT R33, R33, 0x5410, R34 ;  /* 0x0000541021217816 */ /* 0x000fe20000000022 */
[----:B-1----:R-:W-:Y:S01]  /*08b0*/  @P2 FFMA.FTZ R52, R35, R37, R56 ;  /* 0x0000002523342223 */ /* 0x002fe20000010038 */
[----:B------:R-:W-:-:S02]  /*08c0*/  F2FP.F16.F32.PACK_AB R37, RZ, R51 ;  /* 0x00000033ff25723e */ /* 0x000fc400000000ff */
[----:B------:R-:W-:Y:S02]  /*08d0*/  F2FP.F16.F32.PACK_AB R56, RZ, R50 ;  /* 0x00000032ff38723e */ /* 0x000fe400000000ff */
[----:B------:R-:W-:Y:S02]  /*08e0*/  F2FP.F16.F32.PACK_AB R35, RZ, R52 ;  /* 0x00000034ff23723e */ /* 0x000fe400000000ff */
[----:B------:R-:W-:Y:S02]  /*08f0*/  PRMT R34, R37, 0x5410, R56 ;  /* 0x0000541025227816 */ /* 0x000fe40000000038 */
[----:B------:R-:W-:Y:S02]  /*0900*/  PRMT R32, R32, 0x5410, R36 ;  /* 0x0000541020207816 */ /* 0x000fe40000000024 */
[----:B------:R-:W-:Y:S01]  /*0910*/  PRMT R35, R57, 0x5410, R35 ;  /* 0x0000541039237816 */ /* 0x000fe20000000023 */
[----:B------:R-:W-:Y:S06]  /*0920*/  BRA `(.L_x_10072) ;  /* 0x0000000000a47947 */ /* 0x000fec0003800000 */
.L_x_10071:
[----:B------:R-:W0:Y:S01]  /*0930*/  @P0 LDC R33, c[0x0][0x40c] ;  /* 0x00010300ff210b82 */ /* 0x000e220000000800 */
[--C-:B-----5:R-:W-:Y:S01]  /*0940*/  @P0 HADD2.F32 R32, -RZ, R28.reuse.H0_H0 ;  /* 0x2000001cff200230 */ /* 0x120fe20000004100 */
[----:B------:R-:W-:Y:S01]  /*0950*/  CS2R R52, SRZ ;  /* 0x0000000000347805 */ /* 0x000fe2000001ff00 */
[----:B------:R-:W-:Y:S01]  /*0960*/  @P0 HADD2.F32 R34, -RZ, R28.H1_H1 ;  /* 0x3000001cff220230 */ /* 0x000fe20000004100 */
[----:B------:R-:W-:Y:S01]  /*0970*/  CS2R R48, SRZ ;  /* 0x0000000000307805 */ /* 0x000fe2000001ff00 */
[----:B------:R-:W-:Y:S01]  /*0980*/  @P0 HADD2.F32 R36, -RZ, R29.H0_H0 ;  /* 0x2000001dff240230 */ /* 0x000fe20000004100 */
[----:B------:R-:W-:Y:S02]  /*0990*/  MOV R38, RZ ;  /* 0x000000ff00267202 */ /* 0x000fe40000000f00 */
[----:B------:R-:W-:Y:S01]  /*09a0*/  CS2R R50, SRZ ;  /* 0x0000000000327805 */ /* 0x000fe2000001ff00 */
[----:B------:R-:W2:Y:S01]  /*09b0*/  @P0 LDC R35, c[0x0][0x40c] ;  /* 0x00010300ff230b82 */ /* 0x000ea20000000800 */
[----:B------:R-:W-:-:S07]  /*09c0*/  MOV R54, RZ ;  /* 0x000000ff00367202 */ /* 0x000fce0000000f00 */
        /* <DEDUP_REMOVED lines=11> */
[----:B------:R-:W-:-:S06]  /*0a80*/  @P0 HADD2.F32 R36, -RZ, R31.H1_H1 ;  /* 0x3000001fff240230 */ /* 0x000fcc0000004100 */
        /* <DEDUP_REMOVED lines=19> */
.L_x_10072:
        /* <DEDUP_REMOVED lines=17> */
[----:B------:R-:W1:Y:S01]  /*0cd0*/  @P0 LDC R61, c[0x0][0x40c] ;  /* 0x00010300ff3d0b82 */ /* 0x000e620000000800 */
[----:B--2---:R-:W-:-:S02]  /*0ce0*/  HADD2.F32 R55, -RZ, R33.H0_H0 ;  /* 0x20000021ff377230 */ /* 0x004fc40000004100 */
[----:B------:R-:W-:Y:S02]  /*0cf0*/  HADD2.F32 R57, -RZ, R33.H1_H1 ;  /* 0x30000021ff397230 */ /* 0x000fe40000004100 */
[----:B------:R-:W-:Y:S02]  /*0d00*/  @P0 HADD2.F32 R33, -RZ, R30.H0_H0 ;  /* 0x2000001eff210230 */ /* 0x000fe40000004100 */
[----:B0-----:R-:W-:Y:S01]  /*0d10*/  @P0 FFMA.FTZ R55, R56, R58, R55 ;  /* 0x0000003a38370223 */ /* 0x001fe20000010037 */
[----:B------:R-:W-:Y:S01]  /*0d20*/  @P0 HADD2.F32 R56, -RZ, R29.H1_H1 ;  /* 0x3000001dff380230 */ /* 0x000fe20000004100 */
[----:B------:R-:W0:Y:S01]  /*0d30*/  @P0 LDC R58, c[0x0][0x40c] ;  /* 0x00010300ff3a0b82 */ /* 0x000e220000000800 */
[----:B------:R-:W-:-:S03]  /*0d40*/  HADD2.F32 R62, -RZ, R35.H1_H1 ;  /* 0x30000023ff3e7230 */ /* 0x000fc60000004100 */
[----:B---3--:R-:W-:Y:S01]  /*0d50*/  @P0 FFMA.FTZ R57, R56, R59, R57 ;  /* 0x0000003b38390223 */ /* 0x008fe20000010039 */
[----:B------:R-:W-:Y:S02]  /*0d60*/  HADD2.F32 R56, -RZ, R34.H0_H0 ;  /* 0x20000022ff387230 */ /* 0x000fe40000004100 */
[----:B------:R-:W-:-:S03]  /*0d70*/  HADD2.F32 R59, -RZ, R35.H0_H0 ;  /* 0x20000023ff3b7230 */ /* 0x000fc60000004100 */
[----:B----4-:R-:W-:Y:S01]  /*0d80*/  @P0 FFMA.FTZ R56, R33, R60, R56 ;  /* 0x0000003c21380223 */ /* 0x010fe20000010038 */
[----:B------:R-:W-:Y:S02]  /*0d90*/  HADD2.F32 R60, -RZ, R34.H1_H1 ;  /* 0x30000022ff3c7230 */ /* 0x000fe40000004100 */
[----:B------:R-:W2:Y:S01]  /*0da0*/  @P0 LDC R34, c[0x0][0x40c] ;  /* 0x00010300ff220b82 */ /* 0x000ea20000000800 */
[----:B------:R-:W-:Y:S01]  /*0db0*/  @P0 HADD2.F32 R33, -RZ, R30.H1_H1 ;  /* 0x3000001eff210230 */ /* 0x000fe20000004100 */
[----:B------:R-:W-:-:S04]  /*0dc0*/  F2FP.F16.F32.PACK_AB R66, RZ, R56 ;  /* 0x00000038ff42723e */ /* 0x000fc800000000ff */
[----:B0-----:R-:W-:Y:S01]  /*0dd0*/  @P0 FFMA.FTZ R60, R33, R58, R60 ;  /* 0x0000003a213c0223 */ /* 0x001fe2000001003c */
[----:B------:R-:W-:Y:S01]  /*0de0*/  @P0 HADD2.F32 R58, -RZ, R31.H0_H0 ;  /* 0x2000001fff3a0230 */ /* 0x000fe20000004100 */
[----:B------:R-:W0:Y:S03]  /*0df0*/  @P0 LDC R33, c[0x0][0x40c] ;  /* 0x00010300ff210b82 */ /* 0x000e260000000800 */
[----:B------:R-:W-:Y:S01]  /*0e00*/  F2FP.F16.F32.PACK_AB R67, RZ, R60 ;  /* 0x0000003cff43723e */ /* 0x000fe200000000ff */
[----:B-1----:R-:W-:Y:S01]  /*0e10*/  @P0 FFMA.FTZ R59, R58, R61, R59 ;  /* 0x0000003d3a3b0223 */ /* 0x002fe2000001003b */
[----:B------:R-:W-:Y:S02]  /*0e20*/  HADD2.F32 R58, -RZ, R32.H1_H1 ;  /* 0x30000020ff3a7230 */ /* 0x000fe40000004100 */
[----:B------:R-:W-:Y:S02]  /*0e30*/  @P0 HADD2.F32 R61, -RZ, R28.H1_H1 ;  /* 0x3000001cff3d0230 */ /* 0x000fe40000004100 */
[----:B------:R-:W-:-:S03]  /*0e40*/  F2FP.F16.F32.PACK_AB R35, RZ, R59 ;  /* 0x0000003bff23723e */ /* 0x000fc600000000ff */
[----:B--2---:R-:W-:Y:S01]  /*0e50*/  @P0 FFMA.FTZ R58, R61, R34, R58 ;  /* 0x000000223d3a0223 */ /* 0x004fe2000001003a */
[----:B------:R-:W-:Y:S01]  /*0e60*/  HADD2.F32 R61, -RZ, R32.H0_H0 ;  /* 0x20000020ff3d7230 */ /* 0x000fe20000004100 */
[----:B------:R-:W1:Y:S01]  /*0e70*/  @P0 LDC R34, c[0x0][0x40c] ;  /* 0x00010300ff220b82 */ /* 0x000e620000000800 */
[----:B------:R-:W-:Y:S02]  /*0e80*/  @P0 HADD2.F32 R32, -RZ, R28.H0_H0 ;  /* 0x2000001cff200230 */ /* 0x000fe40000004100 */
[----:B------:R-:W-:-:S03]  /*0e90*/  F2FP.F16.F32.PACK_AB R65, RZ, R58 ;  /* 0x0000003aff41723e */ /* 0x000fc600000000ff */
[----:B0-----:R-:W-:Y:S01]  /*0ea0*/  @P0 FFMA.FTZ R61, R32, R33, R61 ;  /* 0x00000021203d0223 */ /* 0x001fe2000001003d */
[----:B------:R-:W-:-:S04]  /*0eb0*/  @P0 HADD2.F32 R33, -RZ, R31.H1_H1 ;  /* 0x3000001fff210230 */ /* 0x000fc80000004100 */
[----:B------:R-:W-:-:S04]  /*0ec0*/  F2FP.F16.F32.PACK_AB R32, RZ, R61 ;  /* 0x0000003dff20723e */ /* 0x000fc800000000ff */
[----:B------:R-:W-:Y:S01]  /*0ed0*/  PRMT R32, R32, 0x5410, R65 ;  /* 0x0000541020207816 */ /* 0x000fe20000000041 */
[----:B-1----:R-:W-:Y:S01]  /*0ee0*/  @P0 FFMA.FTZ R62, R33, R34, R62 ;  /* 0x00000022213e0223 */ /* 0x002fe2000001003e */
[----:B------:R-:W-:Y:S02]  /*0ef0*/  F2FP.F16.F32.PACK_AB R33, RZ, R55 ;  /* 0x00000037ff21723e */ /* 0x000fe400000000ff */
[----:B------:R-:W-:Y:S02]  /*0f00*/  F2FP.F16.F32.PACK_AB R34, RZ, R57 ;  /* 0x00000039ff22723e */ /* 0x000fe400000000ff */
[----:B------:R-:W-:Y:S02]  /*0f10*/  F2FP.F16.F32.PACK_AB R64, RZ, R62 ;  /* 0x0000003eff40723e */ /* 0x000fe400000000ff */
[----:B------:R-:W-:Y:S02]  /*0f20*/  PRMT R33, R33, 0x5410, R34 ;  /* 0x0000541021217816 */ /* 0x000fe40000000022 */
[----:B------:R-:W-:-:S02]  /*0f30*/  PRMT R34, R66, 0x5410, R67 ;  /* 0x0000541042227816 */ /* 0x000fc40000000043 */
[----:B------:R-:W-:Y:S01]  /*0f40*/  PRMT R35, R35, 0x5410, R64 ;  /* 0x0000541023237816 */ /* 0x000fe20000000040 */
[----:B------:R-:W-:Y:S06]  /*0f50*/  BRA `(.L_x_10074) ;  /* 0x0000000000a87947 */ /* 0x000fec0003800000 */
.L_x_10073:
[----:B0-----:R-:W0:Y:S01]  /*0f60*/  @P0 LDC R33, c[0x0][0x40c] ;  /* 0x00010300ff210b82 */ /* 0x001e220000000800 */
[----:B-----5:R-:W-:Y:S01]  /*0f70*/  @P0 HADD2.F32 R32, -RZ, R28.H0_H0 ;  /* 0x2000001cff200230 */ /* 0x020fe20000004100 */
[----:B------:R-:W-:Y:S01]  /*0f80*/  CS2R R60, SRZ ;  /* 0x00000000003c7805 */ /* 0x000fe2000001ff00 */
[----:B------:R-:W-:Y:S01]  /*0f90*/  HFMA2 R55, -RZ, RZ, 0, 0 ;  /* 0x00000000ff377431 */ /* 0x000fe200000001ff */
[----:B------:R-:W-:Y:S02]  /*0fa0*/  MOV R58, RZ ;  /* 0x000000ff003a7202 */ /* 0x000fe40000000f00 */
[----:B------:R-:W-:Y:S01]  /*0fb0*/  CS2R R56, SRZ ;  /* 0x0000000000387805 */ /* 0x000fe2000001ff00 */
[----:B------:R-:W-:Y:S01]  /*0fc0*/  HFMA2 R62, -RZ, RZ, 0, 0 ;  /* 0x00000000ff3e7431 */ /* 0x000fe200000001ff */
[----:B------:R-:W2:Y:S08]  /*0fd0*/  @P0 LDC R34, c[0x0][0x40c] ;  /* 0x00010300ff220b82 */ /* 0x000eb00000000800 */
[----:B------:R-:W3:Y:S08]  /*0fe0*/  @P0 LDC R35, c[0x0][0x40c] ;  /* 0x00010300ff230b82 */ /* 0x000ef00000000800 */
[----:B------:R-:W4:Y:S01]  /*0ff0*/  @P0 LDC R59, c[0x0][0x40c] ;  /* 0x00010300ff3b0b82 */ /* 0x000f220000000800 */
[----:B0-----:R-:W-:Y:S01]  /*1000*/  @P0 FMUL.FTZ R61, R32, R33 ;  /* 0x00000021203d0220 */ /* 0x001fe20000410000 */
[----:B------:R-:W-:-:S02]  /*1010*/  @P0 HADD2.F32 R33, -RZ, R29.H0_H0 ;  /* 0x2000001dff210230 */ /* 0x000fc40000004100 */
[----:B------:R-:W-:-:S04]  /*1020*/  @P0 HADD2.F32 R32, -RZ, R28.H1_H1 ;  /* 0x3000001cff200230 */ /* 0x000fc80000004100 */
[----:B------:R-:W0:Y:S01]  /*1030*/  @P0 LDC R65, c[0x0][0x40c] ;  /* 0x00010300ff410b82 */ /* 0x000e220000000800 */
[----:B--2---:R-:W-:-:S05]  /*1040*/  @P0 FMUL.FTZ R55, R33, R34 ;  /* 0x0000002221370220 */ /* 0x004fca0000410000 */
[----:B------:R-:W-:Y:S02]  /*1050*/  F2FP.F16.F32.PACK_AB R34, RZ, R55 ;  /* 0x00000037ff22723e */ /* 0x000fe400000000ff */
[----:B------:R-:W2:Y:S01]  /*1060*/  @P0 LDC R67, c[0x0][0x40c] ;  /* 0x00010300ff430b82 */ /* 0x000ea20000000800 */
[----:B---3--:R-:W-:Y:S01]  /*1070*/  @P0 FMUL.FTZ R58, R32, R35 ;  /* 0x00000023203a0220 */ /* 0x008fe20000410000 */
[----:B------:R-:W-:-:S06]  /*1080*/  @P0 HADD2.F32 R32, -RZ, R29.H1_H1 ;  /* 0x3000001dff200230 */ /* 0x000fcc0000004100 */
[----:B------:R-:W3:Y:S01]  /*1090*/  @P0 LDC R33, c[0x0][0x40c] ;  /* 0x00010300ff210b82 */ /* 0x000ee20000000800 */
[----:B----4-:R-:W-:Y:S01]  /*10a0*/  @P0 FMUL.FTZ R57, R32, R59 ;  /* 0x0000003b20390220 */ /* 0x010fe20000410000 */
[----:B------:R-:W-:Y:S01]  /*10b0*/  @P0 HADD2.F32 R32, -RZ, R30.H0_H0 ;  /* 0x2000001eff200230 */ /* 0x000fe20000004100 */
[----:B------:R-:W-:-:S05]  /*10c0*/  MOV R59, RZ ;  /* 0x000000ff003b7202 */ /* 0x000fca0000000f00 */
[----:B------:R-:W4:Y:S01]  /*10d0*/  @P0 LDC R35, c[0x0][0x40c] ;  /* 0x00010300ff230b82 */ /* 0x000f220000000800 */
[----:B0-----:R-:W-:Y:S01]  /*10e0*/  @P0 FMUL.FTZ R56, R32, R65 ;  /* 0x0000004120380220 */ /* 0x001fe20000410000 */
[----:B------:R-:W-:Y:S01]  /*10f0*/  @P0 HADD2.F32 R32, -RZ, R30.H1_H1 ;  /* 0x3000001eff200230 */ /* 0x000fe20000004100 */
[----:B------:R-:W-:-:S03]  /*1100*/  F2FP.F16.F32.PACK_AB R65, RZ, R57 ;  /* 0x00000039ff41723e */ /* 0x000fc600000000ff */
[----:B------:R-:W-:Y:S01]  /*1110*/  F2FP.F16.F32.PACK_AB R66, RZ, R56 ;  /* 0x00000038ff42723e */ /* 0x000fe200000000ff */
[----:B--2---:R-:W-:Y:S01]  /*1120*/  @P0 FMUL.FTZ R60, R32, R67 ;  /* 0x00000043203c0220 */ /* 0x004fe20000410000 */
[----:B------:R-:W-:-:S04]  /*1130*/  @P0 HADD2.F32 R32, -RZ, R31.H0_H0 ;  /* 0x2000001fff200230 */ /* 0x000fc80000004100 */
[----:B------:R-:W-:Y:S01]  /*1140*/  F2FP.F16.F32.PACK_AB R67, RZ, R60 ;  /* 0x0000003cff43723e */ /* 0x000fe200000000ff */
[----:B---3--:R-:W-:Y:S01]  /*1150*/  @P0 FMUL.FTZ R59, R32, R33 ;  /* 0x00000021203b0220 */ /* 0x008fe20000410000 */
[----:B------:R-:W-:Y:S01]  /*1160*/  @P0 HADD2.F32 R32, -RZ, R31.H1_H1 ;  /* 0x3000001fff200230 */ /* 0x000fe20000004100 */
[----:B------:R-:W-:-:S04]  /*1170*/  F2FP.F16.F32.PACK_AB R33, RZ, R58 ;  /* 0x0000003aff21723e */ /* 0x000fc800000000ff */
[----:B----4-:R-:W-:Y:S01]  /*1180*/  @P0 FMUL.FTZ R62, R32, R35 ;  /* 0x00000023203e0220 */ /* 0x010fe20000410000 */
[----:B------:R-:W-:Y:S02]  /*1190*/  F2FP.F16.F32.PACK_AB R32, RZ, R61 ;  /* 0x0000003dff20723e */ /* 0x000fe400000000ff */
[----:B------:R-:W-:Y:S02]  /*11a0*/  F2FP.F16.F32.PACK_AB R35, RZ, R59 ;  /* 0x0000003bff23723e */ /* 0x000fe400000000ff */
[----:B------:R-:W-:Y:S02]  /*11b0*/  F2FP.F16.F32.PACK_AB R64, RZ, R62 ;  /* 0x0000003eff40723e */ /* 0x000fe400000000ff */
[----:B------:R-:W-:Y:S02]  /*11c0*/  PRMT R32, R32, 0x5410, R33 ;  /* 0x0000541020207816 */ /* 0x000fe40000000021 */
[----:B------:R-:W-:Y:S02]  /*11d0*/  PRMT R33, R34, 0x5410, R65 ;  /* 0x0000541022217816 */ /* 0x000fe40000000041 */
[----:B------:R-:W-:-:S02]  /*11e0*/  PRMT R34, R66, 0x5410, R67 ;  /* 0x0000541042227816 */ /* 0x000fc40000000043 */
[----:B------:R-:W-:-:S07]  /*11f0*/  PRMT R35, R35, 0x5410, R64 ;  /* 0x0000541023237816 */ /* 0x000fce0000000040 */
.L_x_10074:
[----:B------:R-:W-:-:S04]  /*1200*/  IMAD.WIDE.U32 R36, R63, 0x10, R36 ;  /* 0x000000103f247825 */ /* 0x000fc800078e0024 */
[----:B------:R-:W-:Y:S01]  /*1210*/  FADD.FTZ R63, RZ, R53 ;  /* 0x00000035ff3f7221 */ /* 0x000fe20000010000 */
        /* <DEDUP_REMOVED lines=72> */
.L_x_10090:
        /* <DEDUP_REMOVED lines=35> */
[----:B------:R-:W-:Y:S01]  /*18d0*/  LEA.HI R47, R32, R47, RZ, 0x3 ;  /* 0x0000002f202f7211 */ /* 0x000fe200078f18ff */
[C---:B------:R-:W-:Y:S01]  /*18e0*/  FMUL.FTZ R35, R37.reuse, R36 ;  /* 0x0000002425237220 */ /* 0x040fe20000410000 */
[----:B------:R-:W0:Y:S01]  /*18f0*/  LDC.64 R32, c[0x0][0x428] ;  /* 0x00010a00ff207b82 */ /* 0x000e220000000a00 */
        /* <DEDUP_REMOVED lines=18> */
[----:B------:R-:W-:Y:S01]  /*1a20*/  IADD3 R51, PT, PT, R47, 0x20, RZ ;  /* 0x000000202f337810 */ /* 0x000fe20007ffe0ff */
[----:B------:R-:W-:Y:S01]  /*1a30*/  FFMA.FTZ R54, R52, R8, R23 ;  /* 0x0000000834367223 */ /* 0x000fe20000010017 */
[----:B------:R-:W-:Y:S01]  /*1a40*/  FFMA.FTZ R52, R48, R0, R27 ;  /* 0x0000000030347223 */ /* 0x000fe2000001001b */
[----:B------:R-:W-:Y:S01]  /*1a50*/  FFMA.FTZ R34, R49, R7, R20 ;  /* 0x0000000731227223 */ /* 0x000fe20000010014 */
[----:B------:R-:W-:Y:S01]  /*1a60*/  FFMA.FTZ R61, R50, R10, R21 ;  /* 0x0000000a323d7223 */ /* 0x000fe20000010015 */
[----:B0-----:R-:W-:-:S04]  /*1a70*/  IMAD.WIDE.U32 R48, R47, 0x10, R32 ;  /* 0x000000102f307825 */ /* 0x001fc800078e0020 */
[----:B------:R-:W-:Y:S01]  /*1a80*/  FFMA.FTZ R53, R53, R41, R16 ;  /* 0x0000002935357223 */ /* 0x000fe20000010010 */
[----:B------:R-:W-:Y:S01]  /*1a90*/  FFMA.FTZ R55, R55, R11, R18 ;  /* 0x0000000b37377223 */ /* 0x000fe20000010012 */
[----:B------:R-:W-:Y:S01]  /*1aa0*/  FFMA.FTZ R62, R62, R44, R15 ;  /* 0x0000002c3e3e7223 */ /* 0x000fe2000001000f */
[----:B------:R-:W-:Y:S01]  /*1ab0*/  IMAD.WIDE.U32 R50, R51, 0x10, R32 ;  /* 0x0000001033327825 */ /* 0x000fe200078e0020 */
[----:B------:R-:W-:-:S03]  /*1ac0*/  F2FP.F16.F32.PACK_AB R33, R52, R37 ;  /* 0x000000253421723e */ /* 0x000fc600000000ff */
[----:B------:R-:W-:Y:S01]  /*1ad0*/  FFMA.FTZ R32, R39, R5, R24 ;  /* 0x0000000527207223 */ /* 0x000fe20000010018 */
[----:B------:R-:W-:Y:S01]  /*1ae0*/  FFMA.FTZ R37, R38, R2, R25 ;  /* 0x0000000226257223 */ /* 0x000fe20000010019 */
[----:B------:R-:W-:Y:S01]  /*1af0*/  FFMA.FTZ R52, R36, R40, R19 ;  /* 0x0000002824347223 */ /* 0x000fe20000010013 */
[----:B------:R-:W-:Y:S01]  /*1b00*/  FFMA.FTZ R38, R57, R45, R12 ;  /* 0x0000002d39267223 */ /* 0x000fe2000001000c */
[----:B------:R-:W-:Y:S01]  /*1b10*/  FFMA.FTZ R39, R59, R43, R14 ;  /* 0x0000002b3b277223 */ /* 0x000fe2000001000e */
[----:B------:R-:W-:Y:S01]  /*1b20*/  FFMA.FTZ R47, R60, R46, R13 ;  /* 0x0000002e3c2f7223 */ /* 0x000fe2000001000d */
[----:B------:R-:W-:Y:S01]  /*1b30*/  FFMA.FTZ R36, R58, R42, R17 ;  /* 0x0000002a3a247223 */ /* 0x000fe20000010011 */
[----:B------:R-:W-:Y:S02]  /*1b40*/  F2FP.F16.F32.PACK_AB R35, R54, R35 ;  /* 0x000000233623723e */ /* 0x000fe400000000ff */
[----:B------:R-:W-:Y:S02]  /*1b50*/  F2FP.F16.F32.PACK_AB R34, R61, R34 ;  /* 0x000000223d22723e */ /* 0x000fe400000000ff */
[----:B------:R-:W-:-:S02]  /*1b60*/  F2FP.F16.F32.PACK_AB R32, R37, R32 ;  /* 0x000000202520723e */ /* 0x000fc400000000ff */
[----:B------:R-:W-:Y:S02]  /*1b70*/  F2FP.F16.F32.PACK_AB R39, R62, R39 ;  /* 0x000000273e27723e */ /* 0x000fe400000000ff */
[----:B------:R-:W-:Y:S01]  /*1b80*/  F2FP.F16.F32.PACK_AB R38, R47, R38 ;  /* 0x000000262f26723e */ /* 0x000fe200000000ff */
[----:B------:R1:W-:Y:S01]  /*1b90*/  STG.E.128 desc[UR6][R48.64], R32 ;  /* 0x0000002030007986 */ /* 0x0003e2000c101d06 */
[----:B------:R-:W-:Y:S02]  /*1ba0*/  F2FP.F16.F32.PACK_AB R37, R52, R55 ;  /* 0x000000373425723e */ /* 0x000fe400000000ff */
[----:B------:R-:W-:-:S05]  /*1bb0*/  F2FP.F16.F32.PACK_AB R36, R36, R53 ;  /* 0x000000352424723e */ /* 0x000fca00000000ff */
[----:B------:R1:W-:Y:S02]  /*1bc0*/  STG.E.128 desc[UR6][R50.64], R36 ;  /* 0x0000002432007986 */ /* 0x0003e4000c101d06 */
.L_x_10077:
[----:B------:R-:W-:Y:S05]  /*1bd0*/  BSYNC.RECONVERGENT B0 ;  /* 0x0000000000007941 */ /* 0x000fea0003800200 */
.L_x_10076:
[----:B-1----:R-:W1:Y:S02]  /*1be0*/  LDC.64 R32, c[0x0][0x380] ;  /* 0x0000e000ff207b82 */ /* 0x002e640000000a00 */
[----:B-1----:R-:W-:-:S04]  /*1bf0*/  LEA R6, R32, R6, 0x2 ;  /* 0x0000000620067211 */ /* 0x002fc800078e10ff */
[----:B------:R-:W-:-:S13]  /*1c00*/  ISETP.GE.AND P0, PT, R6, R33, PT ;  /* 0x000000210600720c */ /* 0x000fda0003f06270 */
[----:B------:R-:W-:Y:S05]  /*1c10*/  @!P0 BRA `(.L_x_10078) ;  /* 0xffffffe800108947 */ /* 0x000fea000383ffff */
[----:B------:R-:W-:Y:S05]  /*1c20*/  EXIT ;  /* 0x000000000000794d */ /* 0x000fea0003800000 */
.L_x_10075:
        /* <DEDUP_REMOVED lines=8> */
.L_x_10080:
[----:B------:R-:W-:Y:S05]  /*1cb0*/  BSYNC B0 ;  /* 0x0000000000007941 */ /* 0x000fea0003800000 */
.L_x_10079:
        /* <DEDUP_REMOVED lines=9> */
.L_x_10081:
[----:B------:R-:W-:Y:S01]  /*1d50*/  HFMA2 R36, -RZ, RZ, 0, 2.384185791015625e-07 ;  /* 0x00000004ff247431 */ /* 0x000fe200000001ff */
[----:B------:R-:W-:-:S05]  /*1d60*/  MOV R64, R67 ;  /* 0x0000004300407202 */ /* 0x000fca0000000f00 */
[----:B------:R-:W-:-:S05]  /*1d70*/  FADD.FTZ R64, R37, R64 ;  /* 0x0000004025407221 */ /* 0x000fca0000010000 */
[----:B------:R-:W-:-:S07]  /*1d80*/  MOV R69, R64 ;  /* 0x0000004000457202 */ /* 0x000fce0000000f00 */
[----:B------:R-:W-:Y:S05]  /*1d90*/  WARPSYNC.COLLECTIVE R34, `(.L_x_10082) ;  /* 0x0000000022087348 */ /* 0x000fea0003c00000 */
[----:B------:R0:W1:Y:S02]  /*1da0*/  SHFL.BFLY P2, R67, R69, R36, R35 ;  /* 0x0c00002445437389 */ /* 0x0000640000040023 */
[----:B01----:R-:W-:Y:S05]  /*1db0*/  ENDCOLLECTIVE ;  /* 0x000000000000791b */ /* 0x003fea0003800000 */
.L_x_10082:
        /* <DEDUP_REMOVED lines=8> */
.L_x_10083:
[----:B------:R-:W-:Y:S01]  /*1e40*/  HFMA2 R36, -RZ, RZ, 0, 9.5367431640625e-07 ;  /* 0x00000010ff247431 */ /* 0x000fe200000001ff */
[----:B------:R-:W-:-:S05]  /*1e50*/  MOV R66, R67 ;  /* 0x0000004300427202 */ /* 0x000fca0000000f00 */
[----:B------:R-:W-:-:S05]  /*1e60*/  FADD.FTZ R66, R65, R66 ;  /* 0x0000004241427221 */ /* 0x000fca0000010000 */
[----:B------:R-:W-:-:S07]  /*1e70*/  MOV R69, R66 ;  /* 0x0000004200457202 */ /* 0x000fce0000000f00 */
[----:B------:R-:W-:Y:S05]  /*1e80*/  WARPSYNC.COLLECTIVE R34, `(.L_x_10084) ;  /* 0x0000000022087348 */ /* 0x000fea0003c00000 */
[----:B------:R0:W1:Y:S02]  /*1e90*/  SHFL.BFLY P2, R67, R69, R36, R35 ;  /* 0x0c00002445437389 */ /* 0x0000640000040023 */
[----:B01----:R-:W-:Y:S05]  /*1ea0*/  ENDCOLLECTIVE ;  /* 0x000000000000791b */ /* 0x003fea0003800000 */
.L_x_10084:
        /* <DEDUP_REMOVED lines=41> */
.L_x_10085:
[----:B------:R-:W-:Y:S01]  /*2140*/  HFMA2 R36, -RZ, RZ, 0, 1.1920928955078125e-07 ;  /* 0x00000002ff247431 */ /* 0x000fe200000001ff */
[----:B------:R-:W-:-:S05]  /*2150*/  MOV R37, R67 ;  /* 0x0000004300257202 */ /* 0x000fca0000000f00 */
[----:B------:R-:W-:-:S05]  /*2160*/  FADD.FTZ R37, R32, R37 ;  /* 0x0000002520257221 */ /* 0x000fca0000010000 */
[----:B------:R-:W-:-:S07]  /*2170*/  MOV R69, R37 ;  /* 0x0000002500457202 */ /* 0x000fce0000000f00 */
[----:B------:R-:W-:Y:S05]  /*2180*/  WARPSYNC.COLLECTIVE R34, `(.L_x_10086) ;  /* 0x0000000022087348 */ /* 0x000fea0003c00000 */
[----:B------:R0:W1:Y:S02]  /*2190*/  SHFL.BFLY P2, R67, R69, R36, R35 ;  /* 0x0c00002445437389 */ /* 0x0000640000040023 */
[----:B01----:R-:W-:Y:S05]  /*21a0*/  ENDCOLLECTIVE ;  /* 0x000000000000791b */ /* 0x003fea0003800000 */
.L_x_10086:
[----:B------:R-:W-:Y:S01]  /*21b0*/  HFMA2 R36, -RZ, RZ, 0, 2.384185791015625e-07 ;  /* 0x00000004ff247431 */ /* 0x000fe200000001ff */
[----:B------:R-:W-:-:S05]  /*21c0*/  MOV R64, R67 ;  /* 0x0000004300407202 */ /* 0x000fca0000000f00 */
[----:B------:R-:W-:-:S05]  /*21d0*/  FADD.FTZ R64, R37, R64 ;  /* 0x0000004025407221 */ /* 0x000fca0000010000 */
[----:B------:R-:W-:-:S07]  /*21e0*/  MOV R69, R64 ;  /* 0x0000004000457202 */ /* 0x000fce0000000f00 */
[----:B------:R-:W-:Y:S05]  /*21f0*/  WARPSYNC.COLLECTIVE R34, `(.L_x_10087) ;  /* 0x0000000022087348 */ /* 0x000fea0003c00000 */
[----:B------:R0:W1:Y:S02]  /*2200*/  SHFL.BFLY P2, R67, R69, R36, R35 ;  /* 0x0c00002445437389 */ /* 0x0000640000040023 */
[----:B01----:R-:W-:Y:S05]  /*2210*/  ENDCOLLECTIVE ;  /* 0x000000000000791b */ /* 0x003fea0003800000 */
.L_x_10087:
[----:B------:R-:W-:Y:S01]  /*2220*/  HFMA2 R36, -RZ, RZ, 0, 4.76837158203125e-07 ;  /* 0x00000008ff247431 */ /* 0x000fe200000001ff */
[----:B------:R-:W-:-:S05]  /*2230*/  MOV R65, R67 ;  /* 0x0000004300417202 */ /* 0x000fca0000000f00 */
[----:B------:R-:W-:-:S05]  /*2240*/  FADD.FTZ R65, R64, R65 ;  /* 0x0000004140417221 */ /* 0x000fca0000010000 */
[----:B------:R-:W-:-:S07]  /*2250*/  MOV R69, R65 ;  /* 0x0000004100457202 */ /* 0x000fce0000000f00 */
[----:B------:R-:W-:Y:S05]  /*2260*/  WARPSYNC.COLLECTIVE R34, `(.L_x_10088) ;  /* 0x0000000022087348 */ /* 0x000fea0003c00000 */
[----:B------:R0:W1:Y:S02]  /*2270*/  SHFL.BFLY P2, R67, R69, R36, R35 ;  /* 0x0c00002445437389 */ /* 0x0000640000040023 */
[----:B01----:R-:W-:Y:S05]  /*2280*/  ENDCOLLECTIVE ;  /* 0x000000000000791b */ /* 0x003fea0003800000 */
.L_x_10088:
[----:B------:R-:W-:Y:S01]  /*2290*/  HFMA2 R36, -RZ, RZ, 0, 9.5367431640625e-07 ;  /* 0x00000010ff247431 */ /* 0x000fe200000001ff */
[----:B------:R-:W-:-:S05]  /*22a0*/  MOV R66, R67 ;  /* 0x0000004300427202 */ /* 0x000fca0000000f00 */
[----:B------:R-:W-:-:S05]  /*22b0*/  FADD.FTZ R66, R65, R66 ;  /* 0x0000004241427221 */ /* 0x000fca0000010000 */
[----:B------:R-:W-:-:S07]  /*22c0*/  MOV R69, R66 ;  /* 0x0000004200457202 */ /* 0x000fce0000000f00 */
[----:B------:R-:W-:Y:S05]  /*22d0*/  WARPSYNC.COLLECTIVE R34, `(.L_x_10089) ;  /* 0x0000000022087348 */ /* 0x000fea0003c00000 */
[----:B------:R0:W1:Y:S02]  /*22e0*/  SHFL.BFLY P2, R67, R69, R36, R35 ;  /* 0x0c00002445437389 */ /* 0x0000640000040023 */
[----:B01----:R-:W-:Y:S05]  /*22f0*/  ENDCOLLECTIVE ;  /* 0x000000000000791b */ /* 0x003fea0003800000 */
.L_x_10089:
[----:B------:R-:W-:Y:S05]  /*2300*/  BRA `(.L_x_10090) ;  /* 0xfffffff000e47947 */ /* 0x000fea000383ffff */
.L_x_10091:
        /* <DEDUP_REMOVED lines=15> */
.L_x_20304:


//--------------------- .text._ZN10layer_norm13ln_fwd_kernelINS_13Kernel_traitsIf6__halfS2_S2_fjLj512ELj1ELj4ELj1ELj16ENS_18Kernel_traits_baseILj512EfS2_S2_S2_fjLj128EEEEELb0ELb1ELb0ELb0EEEvNS_9FwdParamsE --------------------------
	.section	.text._ZN10layer_norm13ln_fwd_kernelINS_13Kernel_traitsIf6__halfS2_S2_fjLj512ELj1ELj4ELj1ELj16ENS_18Kernel_traits_baseILj512EfS2_S2_S2_fjLj128EEEEELb0ELb1ELb0ELb0EEEvNS_9FwdParamsE,"ax",@progbits
	.align	128
        .global         _ZN10layer_norm13ln_fwd_kernelINS_13Kernel_traitsIf6__halfS2_S2_fjLj512ELj1ELj4ELj1ELj16ENS_18Kernel_traits_baseILj512EfS2_S2_S2_fjLj128EEEEELb0ELb1ELb0ELb0EEEvNS_9FwdParamsE
        .type           _ZN10layer_norm13ln_fwd_kernelINS_13Kernel_traitsIf6__halfS2_S2_fjLj512ELj1ELj4ELj1ELj16ENS_18Kernel_traits_baseILj512EfS2_S2_S2_fjLj128EEEEELb0ELb1ELb0ELb0EEEvNS_9FwdParamsE,@function
        .size           _ZN10layer_norm13ln_fwd_kernelINS_13Kernel_traitsIf6__halfS2_S2_fjLj512ELj1ELj4ELj1ELj16ENS_18Kernel_traits_baseILj512EfS2_S2_S2_fjLj128EEEEELb0ELb1ELb0ELb0EEEvNS_9FwdParamsE,(.L_x_20305 - _ZN10layer_norm13ln_fwd_kernelINS_13Kernel_traitsIf6__halfS2_S2_fjLj512ELj1ELj4ELj1ELj16ENS_18Kernel_traits_baseILj512EfS2_S2_S2_fjLj128EEEEELb0ELb1ELb0ELb0EEEvNS_9FwdParamsE)
        .other          _ZN10layer_norm13ln_fwd_kernelINS_13Kernel_traitsIf6__halfS2_S2_fjLj512ELj1ELj4ELj1ELj16ENS_18Kernel_traits_baseILj512EfS2_S2_S2_fjLj128EEEEELb0ELb1ELb0ELb0EEEvNS_9FwdParamsE,@"STO_CUDA_ENTRY STV_DEFAULT"
_ZN10layer_norm13ln_fwd_kernelINS_13Kernel_traitsIf6__halfS2_S2_fjLj512ELj1ELj4ELj1ELj16ENS_18Kernel_traits_baseILj512EfS2_S2_S2_fjLj128EEEEELb0ELb1ELb0ELb0EEEvNS_9FwdParamsE:
.text._ZN10layer_norm13ln_fwd_kernelINS_13Kernel_traitsIf6__halfS2_S2_fjLj512ELj1ELj4ELj1ELj16ENS_18Kernel_traits_baseILj512EfS2_S2_S2_fjLj128EEEEELb0ELb1ELb0ELb0EEEvNS_9FwdParamsE:
        /* <DEDUP_REMOVED lines=36> */
.L_x_10095:
[----:B------:R-:W-:Y:S05]  /*0240*/  BSYNC.RECONVERGENT B1 ;  /* 0x0000000000017941 */ /* 0x000fea0003800200 */
.L_x_10094:
        /* <DEDUP_REMOVED lines=14> */
.L_x_10093:
        /* <DEDUP_REMOVED lines=28> */
.L_x_10096:
[----:B------:R-:W-:Y:S05]  /*04f0*/  BSYNC.RECONVERGENT B0 ;  /* 0x0000000000007941 */ /* 0x000fea0003800200 */
.L_x_10092:
        /* <DEDUP_REMOVED lines=11> */
.L_x_10110:
        /* <DEDUP_REMOVED lines=28> */
[-C--:B------:R-:W-:Y:S01]  /*0770*/  FMUL.FTZ R7, R4, R77.reuse ;  /* 0x0000004d04077220 */ /* 0x080fe20000410000 */
[----:B------:R-:W-:Y:S02]  /*0780*/  HADD2.F32 R64, -RZ, R5.H1_H1 ;  /* 0x30000005ff407230 */ /* 0x000fe40000004100 */
[-C--:B------:R-:W-:Y:S01]  /*0790*/  FMUL.FTZ R5, R10, R77.reuse ;  /* 0x0000004d0a057220 */ /* 0x080fe20000410000 */
[----:B------:R-:W-:Y:S02]  /*07a0*/  HADD2.F32 R78, -RZ, R6.H1_H1 ;  /* 0x30000006ff4e7230 */ /* 0x000fe40000004100 */
[-C--:B------:R-:W-:Y:S01]  /*07b0*/  FMUL.FTZ R9, R66, R77.reuse ;  /* 0x0000004d42097220 */ /* 0x080fe20000410000 */
[-C--:B------:R-:W-:Y:S01]  /*07c0*/  FMUL.FTZ R11, R80, R77.reuse ;  /* 0x0000004d500b7220 */ /* 0x080fe20000410000 */
[-C--:B------:R-:W-:Y:S01]  /*07d0*/  FMUL.FTZ R82, R82, R77.reuse ;  /* 0x0000004d52527220 */ /* 0x080fe20000410000 */
[----:B------:R-:W-:Y:S01]  /*07e0*/  FMUL.FTZ R78, R78, R77 ;  /* 0x0000004d4e4e7220 */ /* 0x000fe20000410000 */
[----:B--2---:R-:W-:-:S02]  /*07f0*/  HADD2.F32 R4, -RZ, R12.H0_H0 ;  /* 0x2000000cff047230 */ /* 0x004fc40000004100 */
[----:B------:R-:W-:Y:S02]  /*0800*/  HADD2.F32 R6, -RZ, R13.H0_H0 ;  /* 0x2000000dff067230 */ /* 0x000fe40000004100 */
[--C-:B------:R-:W-:Y:S02]  /*0810*/  HADD2.F32 R10, -RZ, R14.reuse.H0_H0 ;  /* 0x2000000eff0a7230 */ /* 0x100fe40000004100 */
[----:B------:R-:W-:Y:S01]  /*0820*/  FFMA.FTZ R4, R5, R44, R4 ;  /* 0x0000002c05047223 */ /* 0x000fe20000010004 */
[--C-:B------:R-:W-:Y:S02]  /*0830*/  HADD2.F32 R66, -RZ, R15.reuse.H0_H0 ;  /* 0x2000000fff427230 */ /* 0x100fe40000004100 */
[----:B------:R-:W-:Y:S01]  /*0840*/  FFMA.FTZ R5, R7, R46, R6 ;  /* 0x0000002e07057223 */ /* 0x000fe20000010006 */
[----:B------:R-:W-:Y:S02]  /*0850*/  HADD2.F32 R67, -RZ, R15.H1_H1 ;  /* 0x3000000fff437230 */ /* 0x000fe40000004100 */
[----:B------:R-:W-:Y:S01]  /*0860*/  FFMA.FTZ R6, R9, R40, R10 ;  /* 0x0000002809067223 */ /* 0x000fe2000001000a */
[----:B------:R-:W-:Y:S01]  /*0870*/  FMUL.FTZ R10, R64, R77 ;  /* 0x0000004d400a7220 */ /* 0x000fe20000410000 */
[----:B------:R-:W-:Y:S01]  /*0880*/  FFMA.FTZ R7, R11, R42, R66 ;  /* 0x0000002a0b077223 */ /* 0x000fe20000010042 */
[----:B------:R-:W-:-:S02]  /*0890*/  HADD2.F32 R9, -RZ, R14.H1_H1 ;  /* 0x3000000eff097230 */ /* 0x000fc40000004100 */
[----:B------:R-:W-:Y:S01]  /*08a0*/  FMUL.FTZ R64, R8, R77 ;  /* 0x0000004d08407220 */ /* 0x000fe20000410000 */
[----:B------:R-:W-:Y:S02]  /*08b0*/  HADD2.F32 R65, -RZ, R13.H1_H1 ;  /* 0x3000000dff417230 */ /* 0x000fe40000004100 */
[----:B------:R-:W-:Y:S01]  /*08c0*/  FFMA.FTZ R8, R82, R43, R67 ;  /* 0x0000002b52087223 */ /* 0x000fe20000010043 */
[----:B------:R-:W-:Y:S02]  /*08d0*/  HADD2.F32 R11, -RZ, R12.H1_H1 ;  /* 0x3000000cff0b7230 */ /* 0x000fe40000004100 */
[----:B------:R-:W-:Y:S01]  /*08e0*/  FFMA.FTZ R9, R78, R41, R9 ;  /* 0x000000294e097223 */ /* 0x000fe20000010009 */
[----:B------:R-:W-:Y:S01]  /*08f0*/  FFMA.FTZ R10, R10, R47, R65 ;  /* 0x0000002f0a0a7223 */ /* 0x000fe20000010041 */
[----:B------:R-:W-:Y:S01]  /*0900*/  F2FP.F16.F32.PACK_AB R67, R8, R7 ;  /* 0x000000070843723e */ /* 0x000fe200000000ff */
[----:B------:R-:W-:Y:S02]  /*0910*/  FFMA.FTZ R11, R64, R45, R11 ;  /* 0x0000002d400b7223 */ /* 0x000fe4000001000b */
[----:B------:R-:W-:-:S02]  /*0920*/  F2FP.F16.F32.PACK_AB R66, R9, R6 ;  /* 0x000000060942723e */ /* 0x000fc400000000ff */
[----:B------:R-:W-:Y:S02]  /*0930*/  F2FP.F16.F32.PACK_AB R65, R10, R5 ;  /* 0x000000050a41723e */ /* 0x000fe400000000ff */
[----:B------:R-:W-:Y:S01]  /*0940*/  F2FP.F16.F32.PACK_AB R64, R11, R4 ;  /* 0x000000040b40723e */ /* 0x000fe200000000ff */
[----:B------:R-:W-:Y:S06]  /*0950*/  BRA `(.L_x_10100) ;  /* 0x0000000000707947 */ /* 0x000fec0003800000 */
.L_x_10099:
[----:B-----5:R-:W-:Y:S02]  /*0960*/  HADD2.F32 R8, -RZ, R4.H0_H0 ;  /* 0x20000004ff087230 */ /* 0x020fe40000004100 */
[----:B------:R-:W-:Y:S02]  /*0970*/  HADD2.F32 R10, -RZ, R5.H0_H0 ;  /* 0x20000005ff0a7230 */ /* 0x000fe40000004100 */
[--C-:B------:R-:W-:Y:S02]  /*0980*/  HADD2.F32 R78, -RZ, R6.reuse.H0_H0 ;  /* 0x20000006ff4e7230 */ /* 0x100fe40000004100 */
[----:B------:R-:W-:Y:S02]  /*0990*/  HADD2.F32 R6, -RZ, R6.H1_H1 ;  /* 0x30000006ff067230 */ /* 0x000fe40000004100 */
[----:B------:R-:W-:Y:S02]  /*09a0*/  HADD2.F32 R80, -RZ, R7.H0_H0 ;  /* 0x20000007ff507230 */ /* 0x000fe40000004100 */
[----:B------:R-:W-:Y:S01]  /*09b0*/  FMUL.FTZ R9, R78, R77 ;  /* 0x0000004d4e097220 */ /* 0x000fe20000410000 */
[----:B------:R-:W-:-:S02]  /*09c0*/  HADD2.F32 R4, -RZ, R4.H1_H1 ;  /* 0x30000004ff047230 */ /* 0x000fc40000004100 */
[----:B------:R-:W-:Y:S02]  /*09d0*/  HADD2.F32 R66, -RZ, R5.H1_H1 ;  /* 0x30000005ff427230 */ /* 0x000fe40000004100 */
[-C--:B------:R-:W-:Y:S01]  /*09e0*/  FMUL.FTZ R5, R8, R77.reuse ;  /* 0x0000004d08057220 */ /* 0x080fe20000410000 */
[----:B------:R-:W-:Y:S02]  /*09f0*/  HADD2.F32 R82, -RZ, R7.H1_H1 ;  /* 0x30000007ff527230 */ /* 0x000fe40000004100 */
[-C--:B------:R-:W-:Y:S01]  /*0a00*/  FMUL.FTZ R7, R10, R77.reuse ;  /* 0x0000004d0a077220 */ /* 0x080fe20000410000 */
[-C--:B------:R-:W-:Y:S01]  /*0a10*/  FMUL.FTZ R10, R6, R77.reuse ;  /* 0x0000004d060a7220 */ /* 0x080fe20000410000 */
        /* <DEDUP_REMOVED lines=12> */
[----:B------:R-:W-:Y:S02]  /*0ae0*/  F2FP.F16.F32.PACK_AB R66, R9, R6 ;  /* 0x000000060942723e */ /* 0x000fe400000000ff */
[----:B------:R-:W-:Y:S02]  /*0af0*/  F2FP.F16.F32.PACK_AB R67, R8, R7 ;  /* 0x000000070843723e */ /* 0x000fe400000000ff */
[----:B------:R-:W-:Y:S02]  /*0b00*/  F2FP.F16.F32.PACK_AB R65, R10, R5 ;  /* 0x000000050a41723e */ /* 0x000fe400000000ff */
[----:B------:R-:W-:-:S07]  /*0b10*/  F2FP.F16.F32.PACK_AB R64, R11, R4 ;  /* 0x000000040b40723e */ /* 0x000fce00000000ff */
.L_x_10100:
[----:B------:R-:W0:Y:S01]  /*0b20*/  LDC.64 R78, c[0x0][0x3a8] ;  /* 0x0000ea00ff4e7b82 */ /* 0x000e220000000a00 */
[C---:B------:R-:W-:Y:S01]  /*0b30*/  IADD3 R81, PT, PT, R68.reuse, 0x20, RZ ;  /* 0x0000002044517810 */ /* 0x040fe20007ffe0ff */
[----:B0-----:R-:W-:-:S05]  /*0b40*/  IMAD.WIDE.U32 R78, R68, 0x10, R78 ;  /* 0x00000010444e7825 */ /* 0x001fca00078e004e */
[----:B------:R0:W-:Y:S02]  /*0b50*/  STG.E.128 desc[UR6][R78.64], R64 ;  /* 0x000000404e007986 */ /* 0x0001e4000c101d06 */
.L_x_10098:
[----:B------:R-:W-:Y:S05]  /*0b60*/  BSYNC.RECONVERGENT B0 ;  /* 0x0000000000007941 */ /* 0x000fea0003800200 */
.L_x_10097:
        /* <DEDUP_REMOVED lines=12> */
[--C-:B-----5:R-:W-:Y:S02]  /*0c30*/  HADD2.F32 R72, -RZ, R65.reuse.H0_H0 ;  /* 0x20000041ff487230 */ /* 0x120fe40000004100 */
[----:B0-----:R-:W-:Y:S02]  /*0c40*/  HADD2.F32 R70, -RZ, R64.H0_H0 ;  /* 0x20000040ff467230 */ /* 0x001fe40000004100 */
[--C-:B------:R-:W-:Y:S02]  /*0c50*/  HADD2.F32 R80, -RZ, R66.reuse.H0_H0 ;  /* 0x20000042ff507230 */ /* 0x100fe40000004100 */
[----:B------:R-:W-:Y:S02]  /*0c60*/  HADD2.F32 R84, -RZ, R66.H1_H1 ;  /* 0x30000042ff547230 */ /* 0x000fe40000004100 */
        /* <DEDUP_REMOVED lines=14> */
[----:B------:R-:W-:Y:S01]  /*0d50*/  FFMA.FTZ R70, R65, R22, R66 ;  /* 0x0000001641467223 */ /* 0x000fe20000010042 */
[----:B------:R-:W-:Y:S02]  /*0d60*/  HADD2.F32 R64, -RZ, R12.H0_H0 ;  /* 0x2000000cff407230 */ /* 0x000fe40000004100 */
[--C-:B------:R-:W-:Y:S02]  /*0d70*/  HADD2.F32 R82, -RZ, R14.reuse.H0_H0 ;  /* 0x2000000eff527230 */ /* 0x100fe40000004100 */
[----:B------:R-:W-:Y:S01]  /*0d80*/  FFMA.FTZ R72, R73, R18, R72 ;  /* 0x0000001249487223 */ /* 0x000fe20000010048 */
[----:B------:R-:W-:Y:S02]  /*0d90*/  HADD2.F32 R77, -RZ, R15.H1_H1 ;  /* 0x3000000fff4d7230 */ /* 0x000fe40000004100 */
[----:B------:R-:W-:Y:S01]  /*0da0*/  FFMA.FTZ R69, R69, R20, R64 ;  /* 0x0000001445457223 */ /* 0x000fe20000010040 */
[----:B------:R-:W-:Y:S02]  /*0db0*/  HADD2.F32 R67, -RZ, R14.H1_H1 ;  /* 0x3000000eff437230 */ /* 0x000fe40000004100 */
[----:B------:R-:W-:Y:S01]  /*0dc0*/  FFMA.FTZ R71, R71, R16, R82 ;  /* 0x0000001047477223 */ /* 0x000fe20000010052 */
[----:B------:R-:W-:-:S02]  /*0dd0*/  HADD2.F32 R75, -RZ, R13.H1_H1 ;  /* 0x3000000dff4b7230 */ /* 0x000fc40000004100 */
[----:B------:R-:W-:Y:S01]  /*0de0*/  FFMA.FTZ R73, R88, R19, R77 ;  /* 0x0000001358497223 */ /* 0x000fe2000001004d */
[----:B------:R-:W-:Y:S02]  /*0df0*/  HADD2.F32 R65, -RZ, R12.H1_H1 ;  /* 0x3000000cff417230 */ /* 0x000fe40000004100 */
[----:B------:R-:W-:Y:S01]  /*0e00*/  FFMA.FTZ R74, R84, R17, R67 ;  /* 0x00000011544a7223 */ /* 0x000fe20000010043 */
[----:B------:R-:W-:Y:S01]  /*0e10*/  FFMA.FTZ R75, R78, R23, R75 ;  /* 0x000000174e4b7223 */ /* 0x000fe2000001004b */
[----:B------:R-:W-:Y:S01]  /*0e20*/  F2FP.F16.F32.PACK_AB R67, R73, R72 ;  /* 0x000000484943723e */ /* 0x000fe200000000ff */
[----:B------:R-:W-:Y:S02]  /*0e30*/  FFMA.FTZ R76, R76, R21, R65 ;  /* 0x000000154c4c7223 */ /* 0x000fe40000010041 */
[----:B------:R-:W-:Y:S02]  /*0e40*/  F2FP.F16.F32.PACK_AB R66, R74, R71 ;  /* 0x000000474a42723e */ /* 0x000fe400000000ff */
[----:B------:R-:W-:-:S02]  /*0e50*/  F2FP.F16.F32.PACK_AB R65, R75, R70 ;  /* 0x000000464b41723e */ /* 0x000fc400000000ff */
[----:B------:R-:W-:Y:S01]  /*0e60*/  F2FP.F16.F32.PACK_AB R64, R76, R69 ;  /* 0x000000454c40723e */ /* 0x000fe200000000ff */
[----:B------:R-:W-:Y:S06]  /*0e70*/  BRA `(.L_x_10104) ;  /* 0x0000000000707947 */ /* 0x000fec0003800000 */
.L_x_10103:
[--C-:B0----5:R-:W-:Y:S02]  /*0e80*/  HADD2.F32 R70, -RZ, R64.reuse.H0_H0 ;  /* 0x20000040ff467230 */ /* 0x121fe40000004100 */
[----:B------:R-:W-:Y:S02]  /*0e90*/  HADD2.F32 R64, -RZ, R64.H1_H1 ;  /* 0x30000040ff407230 */ /* 0x000fe40000004100 */
[--C-:B------:R-:W-:Y:S02]  /*0ea0*/  HADD2.F32 R72, -RZ, R65.reuse.H0_H0 ;  /* 0x20000041ff487230 */ /* 0x100fe40000004100 */
        /* <DEDUP_REMOVED lines=25> */
.L_x_10104:
[----:B------:R-:W0:Y:S02]  /*1040*/  LDC.64 R78, c[0x0][0x3a8] ;  /* 0x0000ea00ff4e7b82 */ /* 0x000e240000000a00 */
[----:B0-----:R-:W-:-:S05]  /*1050*/  IMAD.WIDE.U32 R78, R81, 0x10, R78 ;  /* 0x00000010514e7825 */ /* 0x001fca00078e004e */
[----:B------:R1:W-:Y:S02]  /*1060*/  STG.E.128 desc[UR6][R78.64], R64 ;  /* 0x000000404e007986 */ /* 0x0003e4000c101d06 */
.L_x_10102:
[----:B------:R-:W-:Y:S05]  /*1070*/  BSYNC.RECONVERGENT B0 ;  /* 0x0000000000007941 */ /* 0x000fea0003800200 */
.L_x_10101:
        /* <DEDUP_REMOVED lines=75> */
.L_x_10122:
        /* <DEDUP_REMOVED lines=40> */
[----:B------:R-:W-:Y:S01]  /*17b0*/  F2FP.F16.F32.PACK_AB R64, R65, R64 ;  /* 0x000000404140723e */ /* 0x000fe200000000ff */
[----:B0-----:R-:W-:Y:S01]  /*17c0*/  IMAD.WIDE.U32 R78, R68, 0x10, R78 ;  /* 0x00000010444e7825 */ /* 0x001fe200078e004e */
[----:B------:R-:W-:-:S02]  /*17d0*/  F2FP.F16.F32.PACK_AB R65, R84, R67 ;  /* 0x000000435441723e */ /* 0x000fc400000000ff */
[----:B------:R-:W-:Y:S02]  /*17e0*/  F2FP.F16.F32.PACK_AB R66, R81, R66 ;  /* 0x000000425142723e */ /* 0x000fe400000000ff */
[----:B------:R-:W-:Y:S02]  /*17f0*/  F2FP.F16.F32.PACK_AB R67, R82, R83 ;  /* 0x000000535243723e */ /* 0x000fe400000000ff */
[----:B------:R-:W-:-:S03]  /*1800*/  IADD3 R68, PT, PT, R68, 0x20, RZ ;  /* 0x0000002044447810 */ /* 0x000fc60007ffe0ff */
[----:B------:R1:W-:Y:S04]  /*1810*/  STG.E.128 desc[UR6][R78.64], R64 ;  /* 0x000000404e007986 */ /* 0x0003e8000c101d06 */
.L_x_10107:
[----:B------:R-:W-:Y:S05]  /*1820*/  BSYNC.RECONVERGENT B0 ;  /* 0x0000000000007941 */ /* 0x000fea0003800200 */
.L_x_10106:
        /* <DEDUP_REMOVED lines=28> */
[----:B------:R-:W-:-:S02]  /*19f0*/  F2FP.F16.F32.PACK_AB R67, R80, R67 ;  /* 0x000000435043723e */ /* 0x000fc400000000ff */
[----:B------:R-:W-:Y:S02]  /*1a00*/  F2FP.F16.F32.PACK_AB R66, R81, R66 ;  /* 0x000000425142723e */ /* 0x000fe400000000ff */
[----:B------:R-:W-:Y:S02]  /*1a10*/  F2FP.F16.F32.PACK_AB R65, R84, R65 ;  /* 0x000000415441723e */ /* 0x000fe400000000ff */
[----:B------:R-:W-:-:S05]  /*1a20*/  F2FP.F16.F32.PACK_AB R64, R64, R77 ;  /* 0x0000004d4040723e */ /* 0x000fca00000000ff */
[----:B------:R2:W-:Y:S02]  /*1a30*/  STG.E.128 desc[UR6][R78.64], R64 ;  /* 0x000000404e007986 */ /* 0x0005e4000c101d06 */
.L_x_10109:
[----:B------:R-:W-:Y:S05]  /*1a40*/  BSYNC.RECONVERGENT B0 ;  /* 0x0000000000007941 */ /* 0x000fea0003800200 */
.L_x_10108:
[----:B012---:R-:W0:Y:S02]  /*1a50*/  LDC.64 R64, c[0x0][0x380] ;  /* 0x0000e000ff407b82 */ /* 0x007e240000000a00 */
[----:B0-----:R-:W-:-:S04]  /*1a60*/  LEA R0, R64, R0, 0x2 ;  /* 0x0000000040007211 */ /* 0x001fc800078e10ff */
[----:B------:R-:W-:-:S13]  /*1a70*/  ISETP.GE.AND P1, PT, R0, R65, PT ;  /* 0x000000410000720c */ /* 0x000fda0003f26270 */
[----:B------:R-:W-:Y:S05]  /*1a80*/  @!P1 BRA `(.L_x_10110) ;  /* 0xffffffe800c89947 */ /* 0x000fea000383ffff */
[----:B------:R-:W-:Y:S05]  /*1a90*/  EXIT ;  /* 0x000000000000794d */ /* 0x000fea0003800000 */
.L_x_10105:
        /* <DEDUP_REMOVED lines=8> */
.L_x_10112:
[----:B------:R-:W-:Y:S05]  /*1b20*/  BSYNC B0 ;  /* 0x0000000000007941 */ /* 0x000fea0003800000 */
.L_x_10111:
        /* <DEDUP_REMOVED lines=10> */
.L_x_10113:
[----:B------:R-:W-:Y:S01]  /*1bd0*/  HFMA2 R82, -RZ, RZ, 0, 2.384185791015625e-07 ;  /* 0x00000004ff527431 */ /* 0x000fe200000001ff */
[----:B------:R-:W-:-:S05]  /*1be0*/  MOV R66, R81 ;  /* 0x0000005100427202 */ /* 0x000fca0000000f00 */
[----:B------:R-:W-:-:S05]  /*1bf0*/  FADD.FTZ R66, R65, R66 ;  /* 0x0000004241427221 */ /* 0x000fca0000010000 */
[----:B------:R-:W-:-:S07]  /*1c00*/  MOV R83, R66 ;  /* 0x0000004200537202 */ /* 0x000fce0000000f00 */
[----:B------:R-:W-:Y:S05]  /*1c10*/  WARPSYNC.COLLECTIVE R80, `(.L_x_10114) ;  /* 0x0000000050087348 */ /* 0x000fea0003c00000 */
[----:B------:R0:W1:Y:S02]  /*1c20*/  SHFL.BFLY P6, R81, R83, R82, R85 ;  /* 0x0c00005253517389 */ /* 0x00006400000c0055 */
[----:B01----:R-:W-:Y:S05]  /*1c30*/  ENDCOLLECTIVE ;  /* 0x000000000000791b */ /* 0x003fea0003800000 */
.L_x_10114:
[----:B------:R-:W-:Y:S01]  /*1c40*/  HFMA2 R82, -RZ, RZ, 0, 4.76837158203125e-07 ;  /* 0x00000008ff527431 */ /* 0x000fe200000001ff */
[----:B------:R-:W-:-:S05]  /*1c50*/  MOV R67, R81 ;  /* 0x0000005100437202 */ /* 0x000fca0000000f00 */
[----:B------:R-:W-:-:S05]  /*1c60*/  FADD.FTZ R67, R66, R67 ;  /* 0x0000004342437221 */ /* 0x000fca0000010000 */
[----:B------:R-:W-:-:S07]  /*1c70*/  MOV R83, R67 ;  /* 0x0000004300537202 */ /* 0x000fce0000000f00 */
[----:B------:R-:W-:Y:S05]  /*1c80*/  WARPSYNC.COLLECTIVE R80, `(.L_x_10115) ;  /* 0x0000000050087348 */ /* 0x000fea0003c00000 */
[----:B------:R0:W1:Y:S02]  /*1c90*/  SHFL.BFLY P6, R81, R83, R82, R85 ;  /* 0x0c00005253517389 */ /* 0x00006400000c0055 */
[----:B01----:R-:W-:Y:S05]  /*1ca0*/  ENDCOLLECTIVE ;  /* 0x000000000000791b */ /* 0x003fea0003800000 */
.L_x_10115:
[----:B------:R-:W-:Y:S01]  /*1cb0*/  HFMA2 R82, -RZ, RZ, 0, 9.5367431640625e-07 ;  /* 0x00000010ff527431 */ /* 0x000fe200000001ff */
[----:B------:R-:W-:-:S05]  /*1cc0*/  MOV R78, R81 ;  /* 0x00000051004e7202 */ /* 0x000fca0000000f00 */
[----:B------:R-:W-:-:S05]  /*1cd0*/  FADD.FTZ R78, R67, R78 ;  /* 0x0000004e434e7221 */ /* 0x000fca0000010000 */
[----:B------:R-:W-:-:S07]  /*1ce0*/  MOV R83, R78 ;  /* 0x0000004e00537202 */ /* 0x000fce0000000f00 */
[----:B------:R-:W-:Y:S05]  /*1cf0*/  WARPSYNC.COLLECTIVE R80, `(.L_x_10116) ;  /* 0x0000000050087348 */ /* 0x000fea0003c00000 */
[----:B------:R0:W1:Y:S02]  /*1d00*/  SHFL.BFLY P6, R81, R83, R82, R85 ;  /* 0x0c00005253517389 */ /* 0x00006400000c0055 */
[----:B01----:R-:W-:Y:S05]  /*1d10*/  ENDCOLLECTIVE ;  /* 0x000000000000791b */ /* 0x003fea0003800000 */
.L_x_10116:
        /* <DEDUP_REMOVED lines=41> */
.L_x_10117:
[----:B------:R-:W-:Y:S01]  /*1fb0*/  HFMA2 R82, -RZ, RZ, 0, 1.1920928955078125e-07 ;  /* 0x00000002ff527431 */ /* 0x000fe200000001ff */
[----:B------:R-:W-:-:S05]  /*1fc0*/  MOV R65, R81 ;  /* 0x0000005100417202 */ /* 0x000fca0000000f00 */
[----:B------:R-:W-:-:S05]  /*1fd0*/  FADD.FTZ R65, R64, R65 ;  /* 0x0000004140417221 */ /* 0x000fca0000010000 */
[----:B------:R-:W-:-:S07]  /*1fe0*/  MOV R83, R65 ;  /* 0x0000004100537202 */ /* 0x000fce0000000f00 */
[----:B------:R-:W-:Y:S05]  /*1ff0*/  WARPSYNC.COLLECTIVE R80, `(.L_x_10118) ;  /* 0x0000000050087348 */ /* 0x000fea0003c00000 */
[----:B------:R0:W1:Y:S02]  /*2000*/  SHFL.BFLY P6, R81, R83, R82, R85 ;  /* 0x0c00005253517389 */ /* 0x00006400000c0055 */
[----:B01----:R-:W-:Y:S05]  /*2010*/  ENDCOLLECTIVE ;  /* 0x000000000000791b */ /* 0x003fea0003800000 */
.L_x_10118:
[----:B------:R-:W-:Y:S01]  /*2020*/  HFMA2 R82, -RZ, RZ, 0, 2.384185791015625e-07 ;  /* 0x00000004ff527431 */ /* 0x000fe200000001ff */
[----:B------:R-:W-:-:S05]  /*2030*/  MOV R66, R81 ;  /* 0x0000005100427202 */ /* 0x000fca0000000f00 */
[----:B------:R-:W-:-:S05]  /*2040*/  FADD.FTZ R66, R65, R66 ;  /* 0x0000004241427221 */ /* 0x000fca0000010000 */
[----:B------:R-:W-:-:S07]  /*2050*/  MOV R83, R66 ;  /* 0x0000004200537202 */ /* 0x000fce0000000f00 */
[----:B------:R-:W-:Y:S05]  /*2060*/  WARPSYNC.COLLECTIVE R80, `(.L_x_10119) ;  /* 0x0000000050087348 */ /* 0x000fea0003c00000 */
[----:B------:R0:W1:Y:S02]  /*2070*/  SHFL.BFLY P6, R81, R83, R82, R85 ;  /* 0x0c00005253517389 */ /* 0x00006400000c0055 */
[----:B01----:R-:W-:Y:S05]  /*2080*/  ENDCOLLECTIVE ;  /* 0x000000000000791b */ /* 0x003fea0003800000 */
.L_x_10119:
[----:B------:R-:W-:Y:S01]  /*2090*/  HFMA2 R82, -RZ, RZ, 0, 4.76837158203125e-07 ;  /* 0x00000008ff527431 */ /* 0x000fe200000001ff */
[----:B------:R-:W-:-:S05]  /*20a0*/  MOV R67, R81 ;  /* 0x0000005100437202 */ /* 0x000fca0000000f00 */
[----:B------:R-:W-:-:S05]  /*20b0*/  FADD.FTZ R67, R66, R67 ;  /* 0x0000004342437221 */ /* 0x000fca0000010000 */
[----:B------:R-:W-:-:S07]  /*20c0*/  MOV R83, R67 ;  /* 0x0000004300537202 */ /* 0x000fce0000000f00 */
[----:B------:R-:W-:Y:S05]  /*20d0*/  WARPSYNC.COLLECTIVE R80, `(.L_x_10120) ;  /* 0x0000000050087348 */ /* 0x000fea0003c00000 */
[----:B------:R0:W1:Y:S02]  /*20e0*/  SHFL.BFLY P6, R81, R83, R82, R85 ;  /* 0x0c00005253517389 */ /* 0x00006400000c0055 */
[----:B01----:R-:W-:Y:S05]  /*20f0*/  ENDCOLLECTIVE ;  /* 0x000000000000791b */ /* 0x003fea0003800000 */
.L_x_10120:
[----:B------:R-:W-:Y:S01]  /*2100*/  HFMA2 R82, -RZ, RZ, 0, 9.5367431640625e-07 ;  /* 0x00000010ff527431 */ /* 0x000fe200000001ff */
[----:B------:R-:W-:-:S05]  /*2110*/  MOV R78, R81 ;  /* 0x00000051004e7202 */ /* 0x000fca0000000f00 */
[----:B------:R-:W-:-:S05]  /*2120*/  FADD.FTZ R78, R67, R78 ;  /* 0x0000004e434e7221 */ /* 0x000fca0000010000 */
[----:B------:R-:W-:-:S07]  /*2130*/  MOV R83, R78 ;  /* 0x0000004e00537202 */ /* 0x000fce0000000f00 */
[----:B------:R-:W-:Y:S05]  /*2140*/  WARPSYNC.COLLECTIVE R80, `(.L_x_10121) ;  /* 0x0000000050087348 */ /* 0x000fea0003c00000 */
[----:B------:R0:W1:Y:S02]  /*2150*/  SHFL.BFLY P6, R81, R83, R82, R85 ;  /* 0x0c00005253517389 */ /* 0x00006400000c0055 */
[----:B01----:R-:W-:Y:S05]  /*2160*/  ENDCOLLECTIVE ;  /* 0x000000000000791b */ /* 0x003fea0003800000 */
.L_x_10121:
[----:B------:R-:W-:Y:S05]  /*2170*/  BRA `(.L_x_10122) ;  /* 0xfffffff000ec7947 */ /* 0x000fea000383ffff */
.L_x_10123:
        /* <DEDUP_REMOVED lines=16> */
.L_x_20305:


//--------------------- .text._ZN10layer_norm13ln_fwd_kernelINS_13Kernel_traitsIf6__halfS2_S2_fjLj512ELj1ELj4ELj1ELj16ENS_18Kernel_traits_baseILj512EfS2_S2_S2_fjLj128EEEEELb0ELb1ELb0ELb1EEEvNS_9FwdParamsE --------------------------
	.section	.text._ZN10layer_norm13ln_fwd_kernelINS_13Kernel_traitsIf6__halfS2_S2_fjLj512ELj1ELj4ELj1ELj16ENS_18Kernel_traits_baseILj512EfS2_S2_S2_fjLj128EEEEELb0ELb1ELb0ELb1EEEvNS_9FwdParamsE,"ax",@progbits
	.align	128
        .global         _ZN10layer_norm13ln_fwd_kernelINS_13Kernel_traitsIf6__halfS2_S2_fjLj512ELj1ELj4ELj1ELj16ENS_18Kernel_traits_baseILj512EfS2_S2_S2_fjLj128EEEEELb0ELb1ELb0ELb1EEEvNS_9FwdParamsE
        .type           _ZN10layer_norm13ln_fwd_kernelINS_13Kernel_traitsIf6__halfS2_S2_fjLj512ELj1ELj4ELj1ELj16ENS_18Kernel_traits_baseILj512EfS2_S2_S2_fjLj128EEEEELb0ELb1ELb0ELb1EEEvNS_9FwdParamsE,@function
        .size           _ZN10layer_norm13ln_fwd_kernelINS_13Kernel_traitsIf6__halfS2_S2_fjLj512ELj1ELj4ELj1ELj16ENS_18Kernel_traits_baseILj512EfS2_S2_S2_fjLj128EEEEELb0ELb1ELb0ELb1EEEvNS_9FwdParamsE,(.L_x_20306 - _ZN10layer_norm13ln_fwd_kernelINS_13Kernel_traitsIf6__halfS2_S2_fjLj512ELj1ELj4ELj1ELj16ENS_18Kernel_traits_baseILj512EfS2_S2_S2_fjLj128EEEEELb0ELb1ELb0ELb1EEEvNS_9FwdParamsE)
        .other          _ZN10layer_norm13ln_fwd_kernelINS_13Kernel_traitsIf6__halfS2_S2_fjLj512ELj1ELj4ELj1ELj16ENS_18Kernel_traits_baseILj512EfS2_S2_S2_fjLj128EEEEELb0ELb1ELb0ELb1EEEvNS_9FwdParamsE,@"STO_CUDA_ENTRY STV_DEFAULT"
_ZN10layer_norm13ln_fwd_kernelINS_13Kernel_traitsIf6__halfS2_S2_fjLj512ELj1ELj4ELj1ELj16ENS_18Kernel_traits_baseILj512EfS2_S2_S2_fjLj128EEEEELb0ELb1ELb0ELb1EEEvNS_9FwdParamsE:
.text._ZN10layer_norm13ln_fwd_kernelINS_13Kernel_traitsIf6__halfS2_S2_fjLj512ELj1ELj4ELj1ELj16ENS_18Kernel_traits_baseILj512EfS2_S2_S2_fjLj128EEEEELb0ELb1ELb0ELb1EEEvNS_9FwdParamsE:
        /* <DEDUP_REMOVED lines=96> */
.L_x_10130:
[----:B-1----:R-:W1:Y:S01]  /*0600*/  LDC.64 R46, c[0x0][0x3e0] ;  /* 0x0000f800ff2e7b82 */ /* 0x002e620000000a00 */
        /* <DEDUP_REMOVED lines=9> */
[----:B---3--:R-:W-:Y:S01]  /*06a0*/  HADD2.F32 R78, -RZ, R46.H0_H0 ;  /* 0x2000002eff4e7230 */ /* 0x008fe20000004100 */
[----:B------:R-:W-:Y:S06]  /*06b0*/  @!P0 BRA `(.L_x_10125) ;  /* 0x0000000000a08947 */ /* 0x000fec0003800000 */
[----:B------:R-:W1:Y:S02]  /*06c0*/  LDC.64 R32, c[0x0][0x3a0] ;  /* 0x0000e800ff207b82 */ /* 0x000e640000000a00 */
[----:B-1----:R-:W-:-:S06]  /*06d0*/  IMAD.WIDE.U32 R32, R65, 0x10, R32 ;  /* 0x0000001041207825 */ /* 0x002fcc00078e0020 */
[----:B------:R-:W2:Y:S01]  /*06e0*/  LDG.E.128 R32, desc[UR6][R32.64] ;  /* 0x0000000620207981 */ /* 0x000ea2000c1e1d00 */
[--C-:B-----5:R-:W-:Y:S02]  /*06f0*/  HADD2.F32 R67, -RZ, R37.reuse.H0_H0 ;  /* 0x20000025ff437230 */ /* 0x120fe40000004100 */
[----:B------:R-:W-:Y:S02]  /*0700*/  HADD2.F32 R69, -RZ, R37.H1_H1 ;  /* 0x30000025ff457230 */ /* 0x000fe40000004100 */
[----:B------:R-:W-:Y:S02]  /*0710*/  HADD2.F32 R37, -RZ, R38.H0_H0 ;  /* 0x20000026ff257230 */ /* 0x000fe40000004100 */
[----:B------:R-:W-:Y:S01]  /*0720*/  FMUL.FTZ R67, R78, R67 ;  /* 0x000000434e437220 */ /* 0x000fe20000410000 */
[----:B------:R-:W-:Y:S02]  /*0730*/  HADD2.F32 R47, -RZ, R36.H0_H0 ;  /* 0x20000024ff2f7230 */ /* 0x000fe40000004100 */
[----:B------:R-:W-:-:S02]  /*0740*/  HADD2.F32 R75, -RZ, R39.H0_H0 ;  /* 0x20000027ff4b7230 */ /* 0x000fc40000004100 */
[C---:B------:R-:W-:Y:S01]  /*0750*/  FMUL.FTZ R73, R78.reuse, R37 ;  /* 0x000000254e497220 */ /* 0x040fe20000410000 */
[----:B------:R-:W-:Y:S02]  /*0760*/  HADD2.F32 R61, -RZ, R36.H1_H1 ;  /* 0x30000024ff3d7230 */ /* 0x000fe40000004100 */
[C---:B------:R-:W-:Y:S01]  /*0770*/  FMUL.FTZ R70, R78.reuse, R47 ;  /* 0x0000002f4e467220 */ /* 0x040fe20000410000 */
[----:B------:R-:W-:Y:S02]  /*0780*/  HADD2.F32 R71, -RZ, R38.H1_H1 ;  /* 0x30000026ff477230 */ /* 0x000fe40000004100 */
[C---:B------:R-:W-:Y:S01]  /*0790*/  FMUL.FTZ R75, R78.reuse, R75 ;  /* 0x0000004b4e4b7220 */ /* 0x040fe20000410000 */
[----:B------:R-:W-:Y:S02]  /*07a0*/  HADD2.F32 R39, -RZ, R39.H1_H1 ;  /* 0x30000027ff277230 */ /* 0x000fe40000004100 */
[C---:B------:R-:W-:Y:S01]  /*07b0*/  FMUL.FTZ R38, R78.reuse, R69 ;  /* 0x000000454e267220 */ /* 0x040fe20000410000 */
[C---:B------:R-:W-:Y:S01]  /*07c0*/  FMUL.FTZ R61, R78.reuse, R61 ;  /* 0x0000003d4e3d7220 */ /* 0x040fe20000410000 */
[C---:B------:R-:W-:Y:S01]  /*07d0*/  FMUL.FTZ R76, R78.reuse, R71 ;  /* 0x000000474e4c7220 */ /* 0x040fe20000410000 */
[----:B------:R-:W-:Y:S01]  /*07e0*/  FMUL.FTZ R46, R78, R39 ;  /* 0x000000274e2e7220 */ /* 0x000fe20000410000 */
[----:B--2---:R-:W-:-:S02]  /*07f0*/  HADD2.F32 R37, -RZ, R32.H0_H0 ;  /* 0x20000020ff257230 */ /* 0x004fc40000004100 */
[--C-:B------:R-:W-:Y:S02]  /*0800*/  HADD2.F32 R36, -RZ, R34.reuse.H0_H0 ;  /* 0x20000022ff247230 */ /* 0x100fe40000004100 */
[----:B------:R-:W-:Y:S02]  /*0810*/  HADD2.F32 R74, -RZ, R35.H0_H0 ;  /* 0x20000023ff4a7230 */ /* 0x000fe40000004100 */
[----:B------:R-:W-:Y:S01]  /*0820*/  FFMA.FTZ R70, R70, R11, R37 ;  /* 0x0000000b46467223 */ /* 0x000fe20000010025 */
[----:B------:R-:W-:Y:S02]  /*0830*/  HADD2.F32 R72, -RZ, R33.H0_H0 ;  /* 0x20000021ff487230 */ /* 0x000fe40000004100 */
[----:B------:R-:W-:Y:S01]  /*0840*/  FFMA.FTZ R73, R73, R40, R36 ;  /* 0x0000002849497223 */ /* 0x000fe20000010024 */
[----:B------:R-:W-:Y:S02]  /*0850*/  HADD2.F32 R37, -RZ, R34.H1_H1 ;  /* 0x30000022ff257230 */ /* 0x000fe40000004100 */
[----:B------:R-:W-:Y:S01]  /*0860*/  FFMA.FTZ R74, R75, R42, R74 ;  /* 0x0000002a4b4a7223 */ /* 0x000fe2000001004a */
[----:B------:R-:W-:-:S02]  /*0870*/  HADD2.F32 R75, -RZ, R35.H1_H1 ;  /* 0x30000023ff4b7230 */ /* 0x000fc40000004100 */
[----:B------:R-:W-:Y:S01]  /*0880*/  FFMA.FTZ R72, R67, R12, R72 ;  /* 0x0000000c43487223 */ /* 0x000fe20000010048 */
        /* <DEDUP_REMOVED lines=11> */
.L_x_10125:
[--C-:B-----5:R-:W-:Y:S02]  /*0940*/  HADD2.F32 R67, -RZ, R37.reuse.H0_H0 ;  /* 0x20000025ff437230 */ /* 0x120fe40000004100 */
[----:B------:R-:W-:Y:S02]  /*0950*/  HADD2.F32 R37, -RZ, R37.H1_H1 ;  /* 0x30000025ff257230 */ /* 0x000fe40000004100 */
[----:B------:R-:W-:Y:S02]  /*0960*/  HADD2.F32 R73, -RZ, R39.H0_H0 ;  /* 0x20000027ff497230 */ /* 0x000fe40000004100 */
[C---:B------:R-:W-:Y:S01]  /*0970*/  FMUL.FTZ R67, R78.reuse, R67 ;  /* 0x000000434e437220 */ /* 0x040fe20000410000 */
[--C-:B------:R-:W-:Y:S02]  /*0980*/  HADD2.F32 R47, -RZ, R36.reuse.H0_H0 ;  /* 0x20000024ff2f7230 */ /* 0x100fe40000004100 */
[----:B------:R-:W-:Y:S02]  /*0990*/  HADD2.F32 R61, -RZ, R36.H1_H1 ;  /* 0x30000024ff3d7230 */ /* 0x000fe40000004100 */
[----:B------:R-:W-:Y:S01]  /*09a0*/  FMUL.FTZ R36, R78, R37 ;  /* 0x000000254e247220 */ /* 0x000fe20000410000 */
[----:B------:R-:W-:-:S02]  /*09b0*/  HADD2.F32 R69, -RZ, R38.H0_H0 ;  /* 0x20000026ff457230 */ /* 0x000fc40000004100 */
[C---:B------:R-:W-:Y:S01]  /*09c0*/  FMUL.FTZ R70, R78.reuse, R47 ;  /* 0x0000002f4e467220 */ /* 0x040fe20000410000 */
[----:B------:R-:W-:Y:S02]  /*09d0*/  HADD2.F32 R71, -RZ, R38.H1_H1 ;  /* 0x30000026ff477230 */ /* 0x000fe40000004100 */
[C---:B------:R-:W-:Y:S01]  /*09e0*/  FMUL.FTZ R61, R78.reuse, R61 ;  /* 0x0000003d4e3d7220 */ /* 0x040fe20000410000 */
[----:B------:R-:W-:Y:S02]  /*09f0*/  HADD2.F32 R39, -RZ, R39.H1_H1 ;  /* 0x30000027ff277230 */ /* 0x000fe40000004100 */
[C---:B------:R-:W-:Y:S01]  /*0a00*/  FMUL.FTZ R69, R78.reuse, R69 ;  /* 0x000000454e457220 */ /* 0x040fe20000410000 */
        /* <DEDUP_REMOVED lines=15> */
.L_x_10126:
        /* <DEDUP_REMOVED lines=10> */
[--C-:B-1---5:R-:W-:Y:S02]  /*0ba0*/  HADD2.F32 R37, -RZ, R44.reuse.H0_H0 ;  /* 0x2000002cff257230 */ /* 0x122fe40000004100 */
[----:B------:R-:W-:Y:S02]  /*0bb0*/  HADD2.F32 R67, -RZ, R45.H0_H0 ;  /* 0x2000002dff437230 */ /* 0x000fe40000004100 */
[----:B------:R-:W-:Y:S02]  /*0bc0*/  HADD2.F32 R83, -RZ, R47.H0_H0 ;  /* 0x2000002fff537230 */ /* 0x000fe40000004100 */
[C---:B------:R-:W-:Y:S01]  /*0bd0*/  FMUL.FTZ R37, R78.reuse, R37 ;  /* 0x000000254e257220 */ /* 0x040fe20000410000 */
        /* <DEDUP_REMOVED lines=8> */
[----:B------:R-:W-:Y:S02]  /*0c60*/  HADD2.F32 R47, -RZ, R47.H1_H1 ;  /* 0x3000002fff2f7230 */ /* 0x000fe40000004100 */
[----:B------:R-:W-:Y:S01]  /*0c70*/  FMUL.FTZ R69, R78, R69 ;  /* 0x000000454e457220 */ /* 0x000fe20000410000 */
[----:B------:R-:W-:-:S02]  /*0c80*/  HADD2.F32 R82, -RZ, R32.H0_H0 ;  /* 0x20000020ff527230 */ /* 0x000fc40000004100 */
[C---:B------:R-:W-:Y:S01]  /*0c90*/  FMUL.FTZ R81, R78.reuse, R81 ;  /* 0x000000514e517220 */ /* 0x040fe20000410000 */
[----:B------:R-:W-:Y:S02]  /*0ca0*/  HADD2.F32 R36, -RZ, R33.H0_H0 ;  /* 0x20000021ff247230 */ /* 0x000fe40000004100 */
[----:B------:R-:W-:Y:S01]  /*0cb0*/  FMUL.FTZ R83, R78, R47 ;  /* 0x0000002f4e537220 */ /* 0x000fe20000410000 */
[----:B------:R-:W-:Y:S02]  /*0cc0*/  HADD2.F32 R38, -RZ, R34.H0_H0 ;  /* 0x20000022ff267230 */ /* 0x000fe40000004100 */
[----:B------:R-:W-:Y:S01]  /*0cd0*/  FFMA.FTZ R82, R37, R54, R82 ;  /* 0x0000003625527223 */ /* 0x000fe20000010052 */
[--C-:B------:R-:W-:Y:S02]  /*0ce0*/  HADD2.F32 R47, -RZ, R35.reuse.H0_H0 ;  /* 0x20000023ff2f7230 */ /* 0x100fe40000004100 */
[----:B------:R-:W-:Y:S01]  /*0cf0*/  FFMA.FTZ R45, R67, R58, R36 ;  /* 0x0000003a432d7223 */ /* 0x000fe20000010024 */
[----:B------:R-:W-:-:S02]  /*0d00*/  HADD2.F32 R68, -RZ, R35.H1_H1 ;  /* 0x30000023ff447230 */ /* 0x000fc40000004100 */
[----:B------:R-:W-:Y:S01]  /*0d10*/  FFMA.FTZ R69, R69, R56, R38 ;  /* 0x0000003845457223 */ /* 0x000fe20000010026 */
[----:B------:R-:W-:Y:S02]  /*0d20*/  HADD2.F32 R78, -RZ, R34.H1_H1 ;  /* 0x30000022ff4e7230 */ /* 0x000fe40000004100 */
[----:B------:R-:W-:Y:S01]  /*0d30*/  FFMA.FTZ R47, R44, R63, R47 ;  /* 0x0000003f2c2f7223 */ /* 0x000fe2000001002f */
        /* <DEDUP_REMOVED lines=11> */
.L_x_10127:
[--C-:B-1---5:R-:W-:Y:S02]  /*0df0*/  HADD2.F32 R39, -RZ, R44.reuse.H1_H1 ;  /* 0x3000002cff277230 */ /* 0x122fe40000004100 */
[----:B------:R-:W-:Y:S02]  /*0e00*/  HADD2.F32 R67, -RZ, R45.H0_H0 ;  /* 0x2000002dff437230 */ /* 0x000fe40000004100 */
[----:B------:R-:W-:Y:S02]  /*0e10*/  HADD2.F32 R83, -RZ, R47.H0_H0 ;  /* 0x2000002fff537230 */ /* 0x000fe40000004100 */
[C---:B------:R-:W-:Y:S01]  /*0e20*/  FMUL.FTZ R80, R78.reuse, R39 ;  /* 0x000000274e507220 */ /* 0x040fe20000410000 */
[----:B------:R-:W-:Y:S02]  /*0e30*/  HADD2.F32 R37, -RZ, R44.H0_H0 ;  /* 0x2000002cff257230 */ /* 0x000fe40000004100 */
        /* <DEDUP_REMOVED lines=23> */
.L_x_10128:
        /* <DEDUP_REMOVED lines=74> */
.L_x_10148:
        /* <DEDUP_REMOVED lines=43> */
[----:B------:R-:W-:Y:S01]  /*1700*/  F2FP.F16.F32.PACK_AB R37, R60, R37 ;  /* 0x000000253c25723e */ /* 0x000fe200000000ff */
[----:B------:R-:W-:Y:S01]  /*1710*/  FFMA.FTZ R38, R47, R5, R24 ;  /* 0x000000052f267223 */ /* 0x000fe20000010018 */
[----:B------:R-:W2:Y:S01]  /*1720*/  LDC.64 R60, c[0x0][0x380] ;  /* 0x0000e000ff3c7b82 */ /* 0x000ea20000000a00 */
[----:B------:R-:W-:Y:S01]  /*1730*/  FFMA.FTZ R47, R86, R2, R25 ;  /* 0x00000002562f7223 */ /* 0x000fe20000010019 */
[----:B------:R-:W-:Y:S01]  /*1740*/  FFMA.FTZ R65, R65, R50, R18 ;  /* 0x0000003241417223 */ /* 0x000fe20000010012 */
[----:B------:R-:W-:Y:S01]  /*1750*/  FFMA.FTZ R44, R44, R51, R19 ;  /* 0x000000332c2c7223 */ /* 0x000fe20000010013 */
[----:B------:R-:W-:Y:S01]  /*1760*/  F2FP.F16.F32.PACK_AB R36, R45, R36 ;  /* 0x000000242d24723e */ /* 0x000fe200000000ff */
[----:B------:R-:W-:Y:S01]  /*1770*/  FMUL.FTZ R45, R77, R82 ;  /* 0x000000524d2d7220 */ /* 0x000fe20000410000 */
[----:B------:R-:W-:Y:S01]  /*1780*/  F2FP.F16.F32.PACK_AB R38, R47, R38 ;  /* 0x000000262f26723e */ /* 0x000fe200000000ff */
[C---:B------:R-:W-:Y:S01]  /*1790*/  FMUL.FTZ R90, R77.reuse, R90 ;  /* 0x0000005a4d5a7220 */ /* 0x040fe20000410000 */
[----:B------:R-:W-:Y:S01]  /*17a0*/  F2FP.F16.F32.PACK_AB R47, R44, R65 ;  /* 0x000000412c2f723e */ /* 0x000fe200000000ff */
        /* <DEDUP_REMOVED lines=15> */
[----:B-1----:R-:W-:Y:S01]  /*18a0*/  @!P2 IMAD.WIDE R70, R13, 0x4, R70 ;  /* 0x000000040d46a825 */ /* 0x002fe200078e0246 */
[----:B------:R-:W-:Y:S01]  /*18b0*/  F2FP.F16.F32.PACK_AB R45, R74, R45 ;  /* 0x0000002d4a2d723e */ /* 0x000fe200000000ff */
[----:B------:R1:W-:Y:S01]  /*18c0*/  @!P2 STG.E desc[UR6][R72.64], R81 ;  /* 0x000000514800a986 */ /* 0x0003e2000c101906 */
[----:B------:R-:W-:Y:S02]  /*18d0*/  F2FP.F16.F32.PACK_AB R44, R65, R44 ;  /* 0x0000002c412c723e */ /* 0x000fe400000000ff */
[----:B--2---:R-:W-:Y:S01]  /*18e0*/  LEA R13, R60, R13, 0x2 ;  /* 0x0000000d3c0d7211 */ /* 0x004fe200078e10ff */
[----:B------:R1:W-:Y:S03]  /*18f0*/  @!P2 STG.E desc[UR6][R70.64], R77 ;  /* 0x0000004d4600a986 */ /* 0x0003e6000c101906 */
[----:B------:R-:W-:Y:S01]  /*1900*/  ISETP.GE.AND P1, PT, R13, R61, PT ;  /* 0x0000003d0d00720c */ /* 0x000fe20003f26270 */
[----:B------:R1:W-:Y:S04]  /*1910*/  STG.E.128 desc[UR6][R68.64], R36 ;  /* 0x0000002444007986 */ /* 0x0003e8000c101d06 */
[----:B------:R1:W-:Y:S08]  /*1920*/  STG.E.128 desc[UR6][R66.64], R44 ;  /* 0x0000002c42007986 */ /* 0x0003f0000c101d06 */
[----:B------:R-:W-:Y:S05]  /*1930*/  @!P1 BRA `(.L_x_10130) ;  /* 0xffffffec00309947 */ /* 0x000fea000383ffff */
[----:B------:R-:W-:Y:S05]  /*1940*/  EXIT ;  /* 0x000000000000794d */ /* 0x000fea0003800000 */
.L_x_10124:
[----:B------:R-:W1:Y:S01]  /*1950*/  LDCU.64 UR8, c[0x0][0x3a0] ;  /* 0x00007400ff0877ac */ /* 0x000e620008000a00 */
[----:B------:R-:W2:Y:S01]  /*1960*/  LDCU UR5, c[0x0][0x388] ;  /* 0x00007100ff0577ac */ /* 0x000ea20008000800 */
[----:B------:R-:W3:Y:S01]  /*1970*/  LDCU UR10, c[0x0][0x448] ;  /* 0x00008900ff0a77ac */ /* 0x000ee20008000800 */
[----:B-1----:R-:W-:-:S04]  /*1980*/  ISETP.NE.U32.AND P0, PT, RZ, UR8, PT ;  /* 0x00000008ff007c0c */ /* 0x002fc8000bf05070 */
[----:B--23--:R-:W-:-:S13]  /*1990*/  ISETP.NE.AND.EX P0, PT, RZ, UR9, PT, P0 ;  /* 0x00000009ff007c0c */ /* 0x00cfda000bf05300 */
.L_x_10136:
        /* <DEDUP_REMOVED lines=11> */
[--C-:B-----5:R-:W-:Y:S02]  /*1a50*/  HADD2.F32 R70, -RZ, R36.reuse.H0_H0 ;  /* 0x20000024ff467230 */ /* 0x120fe40000004100 */
[----:B------:R-:W-:Y:S02]  /*1a60*/  HADD2.F32 R79, -RZ, R36.H1_H1 ;  /* 0x30000024ff4f7230 */ /* 0x000fe40000004100 */
[--C-:B------:R-:W-:Y:S02]  /*1a70*/  HADD2.F32 R47, -RZ, R37.reuse.H0_H0 ;  /* 0x20000025ff2f7230 */ /* 0x100fe40000004100 */
[----:B------:R-:W-:Y:S02]  /*1a80*/  HADD2.F32 R46, -RZ, R37.H1_H1 ;  /* 0x30000025ff2e7230 */ /* 0x000fe40000004100 */
[--C-:B------:R-:W-:Y:S02]  /*1a90*/  HADD2.F32 R73, -RZ, R38.reuse.H0_H0 ;  /* 0x20000026ff497230 */ /* 0x100fe40000004100 */
[----:B------:R-:W-:-:S02]  /*1aa0*/  HADD2.F32 R38, -RZ, R38.H1_H1 ;  /* 0x30000026ff267230 */ /* 0x000fc40000004100 */
[--C-:B------:R-:W-:Y:S02]  /*1ab0*/  HADD2.F32 R61, -RZ, R39.reuse.H0_H0 ;  /* 0x20000027ff3d7230 */ /* 0x100fe40000004100 */
[----:B------:R-:W-:Y:S02]  /*1ac0*/  HADD2.F32 R60, -RZ, R39.H1_H1 ;  /* 0x30000027ff3c7230 */ /* 0x000fe40000004100 */
        /* <DEDUP_REMOVED lines=11> */
[----:B------:R-:W-:Y:S01]  /*1b80*/  FFMA.FTZ R75, R60, R43, R75 ;  /* 0x0000002b3c4b7223 */ /* 0x000fe2000001004b */
[----:B------:R-:W-:-:S02]  /*1b90*/  HADD2.F32 R36, -RZ, R32.H1_H1 ;  /* 0x30000020ff247230 */ /* 0x000fc40000004100 */
[----:B------:R-:W-:Y:S01]  /*1ba0*/  FFMA.FTZ R76, R38, R41, R37 ;  /* 0x00000029264c7223 */ /* 0x000fe20000010025 */
[----:B------:R-:W-:Y:S01]  /*1bb0*/  FFMA.FTZ R77, R46, R15, R77 ;  /* 0x0000000f2e4d7223 */ /* 0x000fe2000001004d */
[----:B------:R-:W-:Y:S01]  /*1bc0*/  F2FP.F16.F32.PACK_AB R39, R75, R74 ;  /* 0x0000004a4b27723e */ /* 0x000fe200000000ff */
[----:B------:R-:W-:Y:S02]  /*1bd0*/  FFMA.FTZ R79, R79, R10, R36 ;  /* 0x0000000a4f4f7223 */ /* 0x000fe40000010024 */
[----:B------:R-:W-:Y:S02]  /*1be0*/  F2FP.F16.F32.PACK_AB R38, R76, R73 ;  /* 0x000000494c26723e */ /* 0x000fe400000000ff */
[----:B------:R-:W-:Y:S02]  /*1bf0*/  F2FP.F16.F32.PACK_AB R37, R77, R72 ;  /* 0x000000484d25723e */ /* 0x000fe400000000ff */
[----:B------:R-:W-:Y:S01]  /*1c00*/  F2FP.F16.F32.PACK_AB R36, R79, R70 ;  /* 0x000000464f24723e */ /* 0x000fe200000000ff */
[----:B------:R-:W-:Y:S06]  /*1c10*/  BRA `(.L_x_10132) ;  /* 0x0000000000507947 */ /* 0x000fec0003800000 */
.L_x_10131:
[--C-:B-----5:R-:W-:Y:S02]  /*1c20*/  HADD2.F32 R70, -RZ, R36.reuse.H0_H0 ;  /* 0x20000024ff467230 */ /* 0x120fe40000004100 */
[----:B------:R-:W-:Y:S02]  /*1c30*/  HADD2.F32 R79, -RZ, R36.H1_H1 ;  /* 0x30000024ff4f7230 */ /* 0x000fe40000004100 */
[--C-:B------:R-:W-:Y:S02]  /*1c40*/  HADD2.F32 R47, -RZ, R37.reuse.H0_H0 ;  /* 0x20000025ff2f7230 */ /* 0x100fe40000004100 */
[----:B------:R-:W-:Y:S01]  /*1c50*/  FMUL.FTZ R70, R70, R11 ;  /* 0x0000000b46467220 */ /* 0x000fe20000410000 */
[----:B------:R-:W-:Y:S02]  /*1c60*/  HADD2.F32 R36, -RZ, R37.H1_H1 ;  /* 0x30000025ff247230 */ /* 0x000fe40000004100 */
[----:B------:R-:W-:Y:S01]  /*1c70*/  FMUL.FTZ R79, R79, R10 ;  /* 0x0000000a4f4f7220 */ /* 0x000fe20000410000 */
[----:B------:R-:W-:-:S02]  /*1c80*/  HADD2.F32 R73, -RZ, R38.H0_H0 ;  /* 0x20000026ff497230 */ /* 0x000fc40000004100 */
[----:B------:R-:W-:Y:S01]  /*1c90*/  FMUL.FTZ R72, R47, R12 ;  /* 0x0000000c2f487220 */ /* 0x000fe20000410000 */
[----:B------:R-:W-:Y:S02]  /*1ca0*/  HADD2.F32 R38, -RZ, R38.H1_H1 ;  /* 0x30000026ff267230 */ /* 0x000fe40000004100 */
[----:B------:R-:W-:Y:S01]  /*1cb0*/  FMUL.FTZ R77, R36, R15 ;  /* 0x0000000f244d7220 */ /* 0x000fe20000410000 */
[--C-:B------:R-:W-:Y:S02]  /*1cc0*/  HADD2.F32 R37, -RZ, R39.reuse.H0_H0 ;  /* 0x20000027ff257230 */ /* 0x100fe40000004100 */
[----:B------:R-:W-:Y:S01]  /*1cd0*/  FMUL.FTZ R73, R73, R40 ;  /* 0x0000002849497220 */ /* 0x000fe20000410000 */
        /* <DEDUP_REMOVED lines=8> */
.L_x_10132:
        /* <DEDUP_REMOVED lines=10> */
[----:B-1---5:R-:W-:Y:S02]  /*1e00*/  HADD2.F32 R37, -RZ, R44.H0_H0 ;  /* 0x2000002cff257230 */ /* 0x022fe40000004100 */
[----:B------:R-:W-:Y:S02]  /*1e10*/  HADD2.F32 R39, -RZ, R45.H0_H0 ;  /* 0x2000002dff277230 */ /* 0x000fe40000004100 */
[----:B------:R-:W-:Y:S02]  /*1e20*/  HADD2.F32 R82, -RZ, R32.H0_H0 ;  /* 0x20000020ff527230 */ /* 0x000fe40000004100 */
[----:B------:R-:W-:Y:S02]  /*1e30*/  HADD2.F32 R36, -RZ, R33.H0_H0 ;  /* 0x20000021ff247230 */ /* 0x000fe40000004100 */
[----:B------:R-:W-:Y:S02]  /*1e40*/  HADD2.F32 R38, -RZ, R45.H1_H1 ;  /* 0x3000002dff267230 */ /* 0x000fe40000004100 */
[----:B------:R-:W-:Y:S01]  /*1e50*/  FFMA.FTZ R82, R37, R54, R82 ;  /* 0x0000003625527223 */ /* 0x000fe20000010052 */
[----:B------:R-:W-:-:S02]  /*1e60*/  HADD2.F32 R69, -RZ, R46.H0_H0 ;  /* 0x2000002eff457230 */ /* 0x000fc40000004100 */
[----:B------:R-:W-:Y:S01]  /*1e70*/  FFMA.FTZ R45, R39, R58, R36 ;  /* 0x0000003a272d7223 */ /* 0x000fe20000010024 */
[----:B------:R-:W-:Y:S02]  /*1e80*/  HADD2.F32 R67, -RZ, R46.H1_H1 ;  /* 0x3000002eff437230 */ /* 0x000fe40000004100 */
[----:B------:R-:W-:Y:S02]  /*1e90*/  HADD2.F32 R46, -RZ, R34.H0_H0 ;  /* 0x20000022ff2e7230 */ /* 0x000fe40000004100 */
[--C-:B------:R-:W-:Y:S02]  /*1ea0*/  HADD2.F32 R66, -RZ, R47.reuse.H0_H0 ;  /* 0x2000002fff427230 */ /* 0x100fe40000004100 */
[----:B------:R-:W-:Y:S02]  /*1eb0*/  HADD2.F32 R81, -RZ, R47.H1_H1 ;  /* 0x3000002fff517230 */ /* 0x000fe40000004100 */
[----:B------:R-:W-:Y:S01]  /*1ec0*/  FFMA.FTZ R69, R69, R56, R46 ;  /* 0x0000003845457223 */ /* 0x000fe2000001002e */
[----:B------:R-:W-:-:S02]  /*1ed0*/  HADD2.F32 R44, -RZ, R44.H1_H1 ;  /* 0x3000002cff2c7230 */ /* 0x000fc40000004100 */
[--C-:B------:R-:W-:Y:S02]  /*1ee0*/  HADD2.F32 R47, -RZ, R35.reuse.H0_H0 ;  /* 0x20000023ff2f7230 */ /* 0x100fe40000004100 */
[----:B------:R-:W-:Y:S02]  /*1ef0*/  HADD2.F32 R68, -RZ, R35.H1_H1 ;  /* 0x30000023ff447230 */ /* 0x000fe40000004100 */
        /* <DEDUP_REMOVED lines=13> */
.L_x_10133:
[--C-:B-1---5:R-:W-:Y:S02]  /*1fd0*/  HADD2.F32 R37, -RZ, R44.reuse.H0_H0 ;  /* 0x2000002cff257230 */ /* 0x122fe40000004100 */
        /* <DEDUP_REMOVED lines=19> */
.L_x_10134:
        /* <DEDUP_REMOVED lines=74> */
.L_x_10160:
        /* <DEDUP_REMOVED lines=81> */
.L_x_10129:
        /* <DEDUP_REMOVED lines=8> */
.L_x_10138:
[----:B------:R-:W-:Y:S05]  /*2b40*/  BSYNC B0 ;  /* 0x0000000000007941 */ /* 0x000fea0003800000 */
.L_x_10137:
        /* <DEDUP_REMOVED lines=8> */
.L_x_10139:
[----:B------:R-:W-:Y:S02]  /*2bd0*/  HFMA2 R38, -RZ, RZ, 0, 2.384185791015625e-07 ;  /* 0x00000004ff267431 */ /* 0x000fe400000001ff */
[----:B------:R-:W-:-:S05]  /*2be0*/  FADD.FTZ R61, R37, R36 ;  /* 0x00000024253d7221 */ /* 0x000fca0000010000 */
[----:B------:R-:W-:-:S07]  /*2bf0*/  MOV R37, R61 ;  /* 0x0000003d00257202 */ /* 0x000fce0000000f00 */
[----:B------:R-:W-:Y:S05]  /*2c00*/  WARPSYNC.COLLECTIVE R44, `(.L_x_10140) ;  /* 0x000000002c087348 */ /* 0x000fea0003c00000 */
[----:B------:R0:W1:Y:S02]  /*2c10*/  SHFL.BFLY P1, R36, R37, R38, R39 ;  /* 0x0c00002625247389 */ /* 0x0000640000020027 */
[----:B01----:R-:W-:Y:S05]  /*2c20*/  ENDCOLLECTIVE ;  /* 0x000000000000791b */ /* 0x003fea0003800000 */
.L_x_10140:
[----:B------:R-:W-:Y:S02]  /*2c30*/  HFMA2 R38, -RZ, RZ, 0, 4.76837158203125e-07 ;  /* 0x00000008ff267431 */ /* 0x000fe400000001ff */
[----:B------:R-:W-:-:S05]  /*2c40*/  FADD.FTZ R66, R61, R36 ;  /* 0x000000243d427221 */ /* 0x000fca0000010000 */
[----:B------:R-:W-:-:S07]  /*2c50*/  MOV R37, R66 ;  /* 0x0000004200257202 */ /* 0x000fce0000000f00 */
[----:B------:R-:W-:Y:S05]  /*2c60*/  WARPSYNC.COLLECTIVE R44, `(.L_x_10141) ;  /* 0x000000002c087348 */ /* 0x000fea0003c00000 */
[----:B------:R0:W1:Y:S02]  /*2c70*/  SHFL.BFLY P1, R36, R37, R38, R39 ;  /* 0x0c00002625247389 */ /* 0x0000640000020027 */
[----:B01----:R-:W-:Y:S05]  /*2c80*/  ENDCOLLECTIVE ;  /* 0x000000000000791b */ /* 0x003fea0003800000 */
.L_x_10141:
[----:B------:R-:W-:Y:S02]  /*2c90*/  HFMA2 R38, -RZ, RZ, 0, 9.5367431640625e-07 ;  /* 0x00000010ff267431 */ /* 0x000fe400000001ff */
[----:B------:R-:W-:-:S05]  /*2ca0*/  FADD.FTZ R83, R66, R36 ;  /* 0x0000002442537221 */ /* 0x000fca0000010000 */
[----:B------:R-:W-:-:S07]  /*2cb0*/  MOV R37, R83 ;  /* 0x0000005300257202 */ /* 0x000fce0000000f00 */
[----:B------:R-:W-:Y:S05]  /*2cc0*/  WARPSYNC.COLLECTIVE R44, `(.L_x_10142) ;  /* 0x000000002c087348 */ /* 0x000fea0003c00000 */
[----:B------:R0:W1:Y:S02]  /*2cd0*/  SHFL.BFLY P1, R36, R37, R38, R39 ;  /* 0x0c00002625247389 */ /* 0x0000640000020027 */
[----:B01----:R-:W-:Y:S05]  /*2ce0*/  ENDCOLLECTIVE ;  /* 0x000000000000791b */ /* 0x003fea0003800000 */
.L_x_10142:
        /* <DEDUP_REMOVED lines=38> */
.L_x_10143:
[----:B------:R-:W-:Y:S02]  /*2f50*/  HFMA2 R38, -RZ, RZ, 0, 1.1920928955078125e-07 ;  /* 0x00000002ff267431 */ /* 0x000fe400000001ff */
[----:B------:R-:W-:-:S05]  /*2f60*/  FADD.FTZ R61, R37, R36 ;  /* 0x00000024253d7221 */ /* 0x000fca0000010000 */
[----:B------:R-:W-:-:S07]  /*2f70*/  MOV R37, R61 ;  /* 0x0000003d00257202 */ /* 0x000fce0000000f00 */
[----:B------:R-:W-:Y:S05]  /*2f80*/  WARPSYNC.COLLECTIVE R44, `(.L_x_10144) ;  /* 0x000000002c087348 */ /* 0x000fea0003c00000 */
[----:B------:R0:W1:Y:S02]  /*2f90*/  SHFL.BFLY P1, R36, R37, R38, R39 ;  /* 0x0c00002625247389 */ /* 0x0000640000020027 */
[----:B01----:R-:W-:Y:S05]  /*2fa0*/  ENDCOLLECTIVE ;  /* 0x000000000000791b */ /* 0x003fea0003800000 */
.L_x_10144:
[----:B------:R-:W-:Y:S02]  /*2fb0*/  HFMA2 R38, -RZ, RZ, 0, 2.384185791015625e-07 ;  /* 0x00000004ff267431 */ /* 0x000fe400000001ff */
[----:B------:R-:W-:-:S05]  /*2fc0*/  FADD.FTZ R66, R61, R36 ;  /* 0x000000243d427221 */ /* 0x000fca0000010000 */
[----:B------:R-:W-:-:S07]  /*2fd0*/  MOV R37, R66 ;  /* 0x0000004200257202 */ /* 0x000fce0000000f00 */
[----:B------:R-:W-:Y:S05]  /*2fe0*/  WARPSYNC.COLLECTIVE R44, `(.L_x_10145) ;  /* 0x000000002c087348 */ /* 0x000fea0003c00000 */
[----:B------:R0:W1:Y:S02]  /*2ff0*/  SHFL.BFLY P1, R36, R37, R38, R39 ;  /* 0x0c00002625247389 */ /* 0x0000640000020027 */
[----:B01----:R-:W-:Y:S05]  /*3000*/  ENDCOLLECTIVE ;  /* 0x000000000000791b */ /* 0x003fea0003800000 */
.L_x_10145:
[----:B------:R-:W-:Y:S02]  /*3010*/  HFMA2 R38, -RZ, RZ, 0, 4.76837158203125e-07 ;  /* 0x00000008ff267431 */ /* 0x000fe400000001ff */
[----:B------:R-:W-:-:S05]  /*3020*/  FADD.FTZ R67, R66, R36 ;  /* 0x0000002442437221 */ /* 0x000fca0000010000 */
[----:B------:R-:W-:-:S07]  /*3030*/  MOV R37, R67 ;  /* 0x0000004300257202 */ /* 0x000fce0000000f00 */
[----:B------:R-:W-:Y:S05]  /*3040*/  WARPSYNC.COLLECTIVE R44, `(.L_x_10146) ;  /* 0x000000002c087348 */ /* 0x000fea0003c00000 */
[----:B------:R0:W1:Y:S02]  /*3050*/  SHFL.BFLY P1, R36, R37, R38, R39 ;  /* 0x0c00002625247389 */ /* 0x0000640000020027 */
[----:B01----:R-:W-:Y:S05]  /*3060*/  ENDCOLLECTIVE ;  /* 0x000000000000791b */ /* 0x003fea0003800000 */
.L_x_10146:
[----:B------:R-:W-:Y:S02]  /*3070*/  HFMA2 R38, -RZ, RZ, 0, 9.5367431640625e-07 ;  /* 0x00000010ff267431 */ /* 0x000fe400000001ff */
[----:B------:R-:W-:-:S05]  /*3080*/  FADD.FTZ R83, R67, R36 ;  /* 0x0000002443537221 */ /* 0x000fca0000010000 */
[----:B------:R-:W-:-:S07]  /*3090*/  MOV R37, R83 ;  /* 0x0000005300257202 */ /* 0x000fce0000000f00 */
[----:B------:R-:W-:Y:S05]  /*30a0*/  WARPSYNC.COLLECTIVE R44, `(.L_x_10147) ;  /* 0x000000002c087348 */ /* 0x000fea0003c00000 */
[----:B------:R0:W1:Y:S02]  /*30b0*/  SHFL.BFLY P1, R36, R37, R38, R39 ;  /* 0x0c00002625247389 */ /* 0x0000640000020027 */
[----:B01----:R-:W-:Y:S05]  /*30c0*/  ENDCOLLECTIVE ;  /* 0x000000000000791b */ /* 0x003fea0003800000 */
.L_x_10147:
[----:B------:R-:W-:Y:S05]  /*30d0*/  BRA `(.L_x_10148) ;  /* 0xffffffe000dc7947 */ /* 0x000fea000383ffff */
.L_x_10135:
        /* <DEDUP_REMOVED lines=8> */
.L_x_10150:
[----:B------:R-:W-:Y:S05]  /*3160*/  BSYNC B0 ;  /* 0x0000000000007941 */ /* 0x000fea0003800000 */
.L_x_10149:
        /* <DEDUP_REMOVED lines=8> */
.L_x_10151:
[----:B------:R-:W-:Y:S02]  /*31f0*/  HFMA2 R38, -RZ, RZ, 0, 2.384185791015625e-07 ;  /* 0x00000004ff267431 */ /* 0x000fe400000001ff */
[----:B------:R-:W-:-:S05]  /*3200*/  FADD.FTZ R61, R37, R36 ;  /* 0x00000024253d7221 */ /* 0x000fca0000010000 */
[----:B------:R-:W-:-:S07]  /*3210*/  MOV R37, R61 ;  /* 0x0000003d00257202 */ /* 0x000fce0000000f00 */
[----:B------:R-:W-:Y:S05]  /*3220*/  WARPSYNC.COLLECTIVE R44, `(.L_x_10152) ;  /* 0x000000002c087348 */ /* 0x000fea0003c00000 */
[----:B------:R0:W1:Y:S02]  /*3230*/  SHFL.BFLY P1, R36, R37, R38, R39 ;  /* 0x0c00002625247389 */ /* 0x0000640000020027 */
[----:B01----:R-:W-:Y:S05]  /*3240*/  ENDCOLLECTIVE ;  /* 0x000000000000791b */ /* 0x003fea0003800000 */
.L_x_10152:
[----:B------:R-:W-:Y:S02]  /*3250*/  HFMA2 R38, -RZ, RZ, 0, 4.76837158203125e-07 ;  /* 0x00000008ff267431 */ /* 0x000fe400000001ff */
[----:B------:R-:W-:-:S05]  /*3260*/  FADD.FTZ R66, R61, R36 ;  /* 0x000000243d427221 */ /* 0x000fca0000010000 */
[----:B------:R-:W-:-:S07]  /*3270*/  MOV R37, R66 ;  /* 0x0000004200257202 */ /* 0x000fce0000000f00 */
[----:B------:R-:W-:Y:S05]  /*3280*/  WARPSYNC.COLLECTIVE R44, `(.L_x_10153) ;  /* 0x000000002c087348 */ /* 0x000fea0003c00000 */
[----:B------:R0:W1:Y:S02]  /*3290*/  SHFL.BFLY P1, R36, R37, R38, R39 ;  /* 0x0c00002625247389 */ /* 0x0000640000020027 */
[----:B01----:R-:W-:Y:S05]  /*32a0*/  ENDCOLLECTIVE ;  /* 0x000000000000791b */ /* 0x003fea0003800000 */
.L_x_10153:
[----:B------:R-:W-:Y:S02]  /*32b0*/  HFMA2 R38, -RZ, RZ, 0, 9.5367431640625e-07 ;  /* 0x00000010ff267431 */ /* 0x000fe400000001ff */
[----:B------:R-:W-:-:S05]  /*32c0*/  FADD.FTZ R83, R66, R36 ;  /* 0x0000002442537221 */ /* 0x000fca0000010000 */
[----:B------:R-:W-:-:S07]  /*32d0*/  MOV R37, R83 ;  /* 0x0000005300257202 */ /* 0x000fce0000000f00 */
[----:B------:R-:W-:Y:S05]  /*32e0*/  WARPSYNC.COLLECTIVE R44, `(.L_x_10154) ;  /* 0x000000002c087348 */ /* 0x000fea0003c00000 */
[----:B------:R0:W1:Y:S02]  /*32f0*/  SHFL.BFLY P1, R36, R37, R38, R39 ;  /* 0x0c00002625247389 */ /* 0x0000640000020027 */
[----:B01----:R-:W-:Y:S05]  /*3300*/  ENDCOLLECTIVE ;  /* 0x000000000000791b */ /* 0x003fea0003800000 */
.L_x_10154:
        /* <DEDUP_REMOVED lines=38> */
.L_x_10155:
[----:B------:R-:W-:Y:S02]  /*3570*/  HFMA2 R38, -RZ, RZ, 0, 1.1920928955078125e-07 ;  /* 0x00000002ff267431 */ /* 0x000fe400000001ff */
[----:B------:R-:W-:-:S05]  /*3580*/  FADD.FTZ R61, R37, R36 ;  /* 0x00000024253d7221 */ /* 0x000fca0000010000 */
[----:B------:R-:W-:-:S07]  /*3590*/  MOV R37, R61 ;  /* 0x0000003d00257202 */ /* 0x000fce0000000f00 */
[----:B------:R-:W-:Y:S05]  /*35a0*/  WARPSYNC.COLLECTIVE R44, `(.L_x_10156) ;  /* 0x000000002c087348 */ /* 0x000fea0003c00000 */
[----:B------:R0:W1:Y:S02]  /*35b0*/  SHFL.BFLY P1, R36, R37, R38, R39 ;  /* 0x0c00002625247389 */ /* 0x0000640000020027 */
[----:B01----:R-:W-:Y:S05]  /*35c0*/  ENDCOLLECTIVE ;  /* 0x000000000000791b */ /* 0x003fea0003800000 */
.L_x_10156:
[----:B------:R-:W-:Y:S02]  /*35d0*/  HFMA2 R38, -RZ, RZ, 0, 2.384185791015625e-07 ;  /* 0x00000004ff267431 */ /* 0x000fe400000001ff */
[----:B------:R-:W-:-:S05]  /*35e0*/  FADD.FTZ R66, R61, R36 ;  /* 0x000000243d427221 */ /* 0x000fca0000010000 */
[----:B------:R-:W-:-:S07]  /*35f0*/  MOV R37, R66 ;  /* 0x0000004200257202 */ /* 0x000fce0000000f00 */
[----:B------:R-:W-:Y:S05]  /*3600*/  WARPSYNC.COLLECTIVE R44, `(.L_x_10157) ;  /* 0x000000002c087348 */ /* 0x000fea0003c00000 */
[----:B------:R0:W1:Y:S02]  /*3610*/  SHFL.BFLY P1, R36, R37, R38, R39 ;  /* 0x0c00002625247389 */ /* 0x0000640000020027 */
[----:B01----:R-:W-:Y:S05]  /*3620*/  ENDCOLLECTIVE ;  /* 0x000000000000791b */ /* 0x003fea0003800000 */
.L_x_10157:
[----:B------:R-:W-:Y:S02]  /*3630*/  HFMA2 R38, -RZ, RZ, 0, 4.76837158203125e-07 ;  /* 0x00000008ff267431 */ /* 0x000fe400000001ff */
[----:B------:R-:W-:-:S05]  /*3640*/  FADD.FTZ R67, R66, R36 ;  /* 0x0000002442437221 */ /* 0x000fca0000010000 */
[----:B------:R-:W-:-:S07]  /*3650*/  MOV R37, R67 ;  /* 0x0000004300257202 */ /* 0x000fce0000000f00 */
[----:B------:R-:W-:Y:S05]  /*3660*/  WARPSYNC.COLLECTIVE R44, `(.L_x_10158) ;  /* 0x000000002c087348 */ /* 0x000fea0003c00000 */
[----:B------:R0:W1:Y:S02]  /*3670*/  SHFL.BFLY P1, R36, R37, R38, R39 ;  /* 0x0c00002625247389 */ /* 0x0000640000020027 */
[----:B01----:R-:W-:Y:S05]  /*3680*/  ENDCOLLECTIVE ;  /* 0x000000000000791b */ /* 0x003fea0003800000 */
.L_x_10158:
[----:B------:R-:W-:Y:S02]  /*3690*/  HFMA2 R38, -RZ, RZ, 0, 9.5367431640625e-07 ;  /* 0x00000010ff267431 */ /* 0x000fe400000001ff */
[----:B------:R-:W-:-:S05]  /*36a0*/  FADD.FTZ R83, R67, R36 ;  /* 0x0000002443537221 */ /* 0x000fca0000010000 */
[----:B------:R-:W-:-:S07]  /*36b0*/  MOV R37, R83 ;  /* 0x0000005300257202 */ /* 0x000fce0000000f00 */
[----:B------:R-:W-:Y:S05]  /*36c0*/  WARPSYNC.COLLECTIVE R44, `(.L_x_10159) ;  /* 0x000000002c087348 */ /* 0x000fea0003c00000 */
[----:B------:R0:W1:Y:S02]  /*36d0*/  SHFL.BFLY P1, R36, R37, R38, R39 ;  /* 0x0c00002625247389 */ /* 0x0000640000020027 */
[----:B01----:R-:W-:Y:S05]  /*36e0*/  ENDCOLLECTIVE ;  /* 0x000000000000791b */ /* 0x003fea0003800000 */
.L_x_10159:
[----:B------:R-:W-:Y:S01]  /*36f0*/  MOV R84, R36 ;  /* 0x0000002400547202 */ /* 0x000fe20000000f00 */
[----:B------:R-:W-:Y:S06]  /*3700*/  BRA `(.L_x_10160) ;  /* 0xffffffec00a87947 */ /* 0x000fec000383ffff */
.L_x_10161:
        /* <DEDUP_REMOVED lines=15> */
.L_x_20306:


//--------------------- .text._ZN10layer_norm13ln_fwd_kernelINS_13Kernel_traitsIf6__halfS2_S2_fjLj512ELj1ELj4ELj1ELj16ENS_18Kernel_traits_baseILj512EfS2_S2_S2_fjLj128EEEEELb0ELb1ELb1ELb0EEEvNS_9FwdParamsE --------------------------
	.section	.text._ZN10layer_norm13ln_fwd_kernelINS_13Kernel_traitsIf6__halfS2_S2_fjLj512ELj1ELj4ELj1ELj16ENS_18Kernel_traits_baseILj512EfS2_S2_S2_fjLj128EEEEELb0ELb1ELb1ELb0EEEvNS_9FwdParamsE,"ax",@progbits
	.align	128
        .global         _ZN10layer_norm13ln_fwd_kernelINS_13Kernel_traitsIf6__halfS2_S2_fjLj512ELj1ELj4ELj1ELj16ENS_18Kernel_traits_baseILj512EfS2_S2_S2_fjLj128EEEEELb0ELb1ELb1ELb0EEEvNS_9FwdParamsE
        .type           _ZN10layer_norm13ln_fwd_kernelINS_13Kernel_traitsIf6__halfS2_S2_fjLj512ELj1ELj4ELj1ELj16ENS_18Kernel_traits_baseILj512EfS2_S2_S2_fjLj128EEEEELb0ELb1ELb1ELb0EEEvNS_9FwdParamsE,@function
        .size           _ZN10layer_norm13ln_fwd_kernelINS_13Kernel_traitsIf6__halfS2_S2_fjLj512ELj1ELj4ELj1ELj16ENS_18Kernel_traits_baseILj512EfS2_S2_S2_fjLj128EEEEELb0ELb1ELb1ELb0EEEvNS_9FwdParamsE,(.L_x_20307 - _ZN10layer_norm13ln_fwd_kernelINS_13Kernel_traitsIf6__halfS2_S2_fjLj512ELj1ELj4ELj1ELj16ENS_18Kernel_traits_baseILj512EfS2_S2_S2_fjLj128EEEEELb0ELb1ELb1ELb0EEEvNS_9FwdParamsE)
        .other          _ZN10layer_norm13ln_fwd_kernelINS_13Kernel_traitsIf6__halfS2_S2_fjLj512ELj1ELj4ELj1ELj16ENS_18Kernel_traits_baseILj512EfS2_S2_S2_fjLj128EEEEELb0ELb1ELb1ELb0EEEvNS_9FwdParamsE,@"STO_CUDA_ENTRY STV_DEFAULT"
_ZN10layer_norm13ln_fwd_kernelINS_13Kernel_traitsIf6__halfS2_S2_fjLj512ELj1ELj4ELj1ELj16ENS_18Kernel_traits_baseILj512EfS2_S2_S2_fjLj128EEEEELb0ELb1ELb1ELb0EEEvNS_9FwdParamsE:
.text._ZN10layer_norm13ln_fwd_kernelINS_13Kernel_traitsIf6__halfS2_S2_fjLj512ELj1ELj4ELj1ELj16ENS_18Kernel_traits_baseILj512EfS2_S2_S2_fjLj128EEEEELb0ELb1ELb1ELb0EEEvNS_9FwdParamsE:
        /* <DEDUP_REMOVED lines=36> */
.L_x_10165:
[----:B------:R-:W-:Y:S05]  /*0240*/  BSYNC.RECONVERGENT B1 ;  /* 0x0000000000017941 */ /* 0x000fea0003800200 */
.L_x_10164:
        /* <DEDUP_REMOVED lines=14> */
.L_x_10163:
        /* <DEDUP_REMOVED lines=28> */
.L_x_10166:
[----:B------:R-:W-:Y:S05]  /*04f0*/  BSYNC.RECONVERGENT B0 ;  /* 0x0000000000007941 */ /* 0x000fea0003800200 */
.L_x_10162:
[----:B------:R-:W1:Y:S01]  /*0500*/  LDCU UR4, c[0x0][0x384] ;  /* 0x00007080ff0477ac */ /* 0x000e620008000800 */
[----:B------:R-:W2:Y:S01]  /*0510*/  LDCU.U8 UR5, c[0x0][0x410] ;  /* 0x00008200ff0577ac */ /* 0x000ea20008000000 */
[----:B------:R-:W4:Y:S01]  /*0520*/  LDCU UR10, c[0x0][0x448] ;  /* 0x00008900ff0a77ac */ /* 0x000f220008000800 */
[----:B------:R-:W0:Y:S01]  /*0530*/  LDCU.64 UR8, c[0x0][0x3a0] ;  /* 0x00007400ff0877ac */ /* 0x000e220008000a00 */
[----:B-1----:R-:W-:-:S13]  /*0540*/  ISETP.GE.AND P0, PT, R3, UR4, PT ;  /* 0x0000000403007c0c */ /* 0x002fda000bf06270 */
[----:B0-2-4-:R-:W-:Y:S05]  /*0550*/  @P0 EXIT ;  /* 0x000000000000094d */ /* 0x015fea0003800000 */
.L_x_10182:
        /* <DEDUP_REMOVED lines=26> */
.L_x_10170:
[----:B------:R-:W-:Y:S05]  /*0700*/  BSYNC.RECONVERGENT B1 ;  /* 0x0000000000017941 */ /* 0x000fea0003800200 */
.L_x_10169:
        /* <DEDUP_REMOVED lines=8> */
[--C-:B-----5:R-:W-:Y:S02]  /*0790*/  @P0 HADD2.F32 R4, -RZ, R12.reuse.H0_H0 ;  /* 0x2000000cff040230 */ /* 0x120fe40000004100 */
[----:B------:R-:W-:Y:S02]  /*07a0*/  @P0 HADD2.F32 R6, -RZ, R12.H1_H1 ;  /* 0x3000000cff060230 */ /* 0x000fe40000004100 */
[----:B------:R-:W-:-:S03]  /*07b0*/  @P0 HADD2.F32 R7, -RZ, R13.H0_H0 ;  /* 0x2000000dff070230 */ /* 0x000fc60000004100 */
[----:B------:R-:W1:Y:S08]  /*07c0*/  @P0 LDC R65, c[0x0][0x40c] ;  /* 0x00010300ff410b82 */ /* 0x000e700000000800 */
[----:B------:R-:W3:Y:S08]  /*07d0*/  @P0 LDC R70, c[0x0][0x40c] ;  /* 0x00010300ff460b82 */ /* 0x000ef00000000800 */
[----:B------:R-:W4:Y:S01]  /*07e0*/  @P0 LDC R68, c[0x0][0x40c] ;  /* 0x00010300ff440b82 */ /* 0x000f220000000800 */
[----:B0-----:R-:W-:-:S07]  /*07f0*/  @P0 FMUL.FTZ R5, R4, R5 ;  /* 0x0000000504050220 */ /* 0x001fce0000410000 */
[----:B------:R-:W0:Y:S08]  /*0800*/  @P0 LDC R64, c[0x0][0x40c] ;  /* 0x00010300ff400b82 */ /* 0x000e300000000800 */
[----:B------:R-:W0:Y:S08]  /*0810*/  @P0 LDC R69, c[0x0][0x40c] ;  /* 0x00010300ff450b82 */ /* 0x000e300000000800 */
[----:B------:R-:W0:Y:S01]  /*0820*/  @P0 LDC R71, c[0x0][0x40c] ;  /* 0x00010300ff470b82 */ /* 0x000e220000000800 */
[----:B----4-:R-:W-:Y:S01]  /*0830*/  @P0 FMUL.FTZ R7, R7, R68 ;  /* 0x0000004407070220 */ /* 0x010fe20000410000 */
[----:B--2---:R-:W-:-:S02]  /*0840*/  @P0 HADD2.F32 R66, -RZ, R8.H0_H0 ;  /* 0x20000008ff420230 */ /* 0x004fc40000004100 */
[--C-:B------:R-:W-:Y:S02]  /*0850*/  @!P0 HADD2.F32 R4, -RZ, R8.reuse.H0_H0 ;  /* 0x20000008ff048230 */ /* 0x100fe40000004100 */
[--C-:B------:R-:W-:Y:S02]  /*0860*/  @P0 HADD2.F32 R67, -RZ, R8.reuse.H1_H1 ;  /* 0x30000008ff430230 */ /* 0x100fe40000004100 */
[----:B------:R-:W-:Y:S01]  /*0870*/  @P0 FFMA.FTZ R4, R5, R44, R66 ;  /* 0x0000002c05040223 */ /* 0x000fe20000010042 */
[----:B-1----:R-:W-:Y:S01]  /*0880*/  @P0 FMUL.FTZ R66, R6, R65 ;  /* 0x0000004106420220 */ /* 0x002fe20000410000 */
[----:B------:R-:W-:Y:S02]  /*0890*/  @P0 HADD2.F32 R65, -RZ, R13.H1_H1 ;  /* 0x3000000dff410230 */ /* 0x000fe40000004100 */
[----:B------:R-:W-:Y:S02]  /*08a0*/  @!P0 HADD2.F32 R5, -RZ, R8.H1_H1 ;  /* 0x30000008ff058230 */ /* 0x000fe40000004100 */
[----:B------:R-:W-:Y:S01]  /*08b0*/  @P0 FFMA.FTZ R5, R66, R45, R67 ;  /* 0x0000002d42050223 */ /* 0x000fe20000010043 */
[----:B------:R-:W-:-:S02]  /*08c0*/  @P0 HADD2.F32 R68, -RZ, R9.H0_H0 ;  /* 0x20000009ff440230 */ /* 0x000fc40000004100 */
[----:B---3--:R-:W-:Y:S01]  /*08d0*/  @P0 FMUL.FTZ R66, R65, R70 ;  /* 0x0000004641420220 */ /* 0x008fe20000410000 */
[--C-:B------:R-:W-:Y:S01]  /*08e0*/  @P0 HADD2.F32 R67, -RZ, R9.reuse.H1_H1 ;  /* 0x30000009ff430230 */ /* 0x100fe20000004100 */
[----:B------:R-:W1:Y:S01]  /*08f0*/  @P0 LDC R70, c[0x0][0x40c] ;  /* 0x00010300ff460b82 */ /* 0x000e620000000800 */
[----:B------:R-:W-:Y:S02]  /*0900*/  @P0 HADD2.F32 R65, -RZ, R14.H0_H0 ;  /* 0x2000000eff410230 */ /* 0x000fe40000004100 */
[--C-:B------:R-:W-:Y:S02]  /*0910*/  @!P0 HADD2.F32 R6, -RZ, R9.reuse.H0_H0 ;  /* 0x20000009ff068230 */ /* 0x100fe40000004100 */
[----:B------:R-:W-:Y:S01]  /*0920*/  @P0 FFMA.FTZ R6, R7, R46, R68 ;  /* 0x0000002e07060223 */ /* 0x000fe20000010044 */
[----:B------:R-:W-:Y:S02]  /*0930*/  @!P0 HADD2.F32 R7, -RZ, R9.H1_H1 ;  /* 0x30000009ff078230 */ /* 0x000fe40000004100 */
[----:B------:R-:W-:Y:S01]  /*0940*/  @P0 FFMA.FTZ R7, R66, R47, R67 ;  /* 0x0000002f42070223 */ /* 0x000fe20000010043 */
[----:B0-----:R-:W-:Y:S01]  /*0950*/  @P0 FMUL.FTZ R65, R65, R64 ;  /* 0x0000004041410220 */ /* 0x001fe20000410000 */
[----:B------:R-:W-:-:S02]  /*0960*/  @P0 HADD2.F32 R66, -RZ, R10.H0_H0 ;  /* 0x2000000aff420230 */ /* 0x000fc40000004100 */
[----:B------:R-:W-:Y:S01]  /*0970*/  @P0 HADD2.F32 R64, -RZ, R14.H1_H1 ;  /* 0x3000000eff400230 */ /* 0x000fe20000004100 */
[----:B------:R-:W-:Y:S01]  /*0980*/  F2FP.F16.F32.PACK_AB R80, RZ, R7 ;  /* 0x00000007ff50723e */ /* 0x000fe200000000ff */
[--C-:B------:R-:W-:Y:S02]  /*0990*/  @!P0 HADD2.F32 R68, -RZ, R10.reuse.H0_H0 ;  /* 0x2000000aff448230 */ /* 0x100fe40000004100 */
[----:B------:R-:W-:Y:S01]  /*09a0*/  @P0 FFMA.FTZ R68, R65, R40, R66 ;  /* 0x0000002841440223 */ /* 0x000fe20000010042 */
[--C-:B------:R-:W-:Y:S02]  /*09b0*/  @P0 HADD2.F32 R67, -RZ, R10.reuse.H1_H1 ;  /* 0x3000000aff430230 */ /* 0x100fe40000004100 */
[----:B------:R-:W-:Y:S01]  /*09c0*/  @P0 FMUL.FTZ R64, R64, R69 ;  /* 0x0000004540400220 */ /* 0x000fe20000410000 */
[--C-:B------:R-:W-:Y:S02]  /*09d0*/  @P0 HADD2.F32 R65, -RZ, R15.reuse.H0_H0 ;  /* 0x2000000fff410230 */ /* 0x100fe40000004100 */
[----:B------:R-:W-:Y:S01]  /*09e0*/  @P0 HADD2.F32 R66, -RZ, R15.H1_H1 ;  /* 0x3000000fff420230 */ /* 0x000fe20000004100 */
[----:B------:R-:W-:Y:S01]  /*09f0*/  F2FP.F16.F32.PACK_AB R81, RZ, R68 ;  /* 0x00000044ff51723e */ /* 0x000fe200000000ff */
[----:B------:R-:W-:-:S02]  /*0a00*/  @!P0 HADD2.F32 R69, -RZ, R10.H1_H1 ;  /* 0x3000000aff458230 */ /* 0x000fc40000004100 */
[----:B------:R-:W-:Y:S01]  /*0a10*/  @P0 FFMA.FTZ R69, R64, R41, R67 ;  /* 0x0000002940450223 */ /* 0x000fe20000010043 */
[--C-:B------:R-:W-:Y:S02]  /*0a20*/  @P0 HADD2.F32 R64, -RZ, R11.reuse.H0_H0 ;  /* 0x2000000bff400230 */ /* 0x100fe40000004100 */
[----:B------:R-:W-:Y:S01]  /*0a30*/  @P0 FMUL.FTZ R66, R66, R71 ;  /* 0x0000004742420220 */ /* 0x000fe20000410000 */
[--C-:B------:R-:W-:Y:S02]  /*0a40*/  @P0 HADD2.F32 R67, -RZ, R11.reuse.H1_H1 ;  /* 0x3000000bff430230 */ /* 0x100fe40000004100 */
[----:B-1----:R-:W-:Y:S01]  /*0a50*/  @P0 FMUL.FTZ R65, R65, R70 ;  /* 0x0000004641410220 */ /* 0x002fe20000410000 */
[--C-:B------:R-:W-:Y:S01]  /*0a60*/  @!P0 HADD2.F32 R70, -RZ, R11.reuse.H0_H0 ;  /* 0x2000000bff468230 */ /* 0x100fe20000004100 */
[----:B------:R-:W-:Y:S01]  /*0a70*/  F2FP.F16.F32.PACK_AB R87, RZ, R69 ;  /* 0x00000045ff57723e */ /* 0x000fe200000000ff */
[----:B------:R-:W-:Y:S02]  /*0a80*/  @!P0 HADD2.F32 R71, -RZ, R11.H1_H1 ;  /* 0x3000000bff478230 */ /* 0x000fe40000004100 */
[----:B------:R-:W-:Y:S01]  /*0a90*/  @P0 FFMA.FTZ R70, R65, R42, R64 ;  /* 0x0000002a41460223 */ /* 0x000fe20000010040 */
[----:B------:R-:W-:Y:S01]  /*0aa0*/  @P0 FFMA.FTZ R71, R66, R43, R67 ;  /* 0x0000002b42470223 */ /* 0x000fe20000010043 */
[----:B------:R-:W-:-:S02]  /*0ab0*/  F2FP.F16.F32.PACK_AB R64, RZ, R4 ;  /* 0x00000004ff40723e */ /* 0x000fc400000000ff */
[----:B------:R-:W-:Y:S02]  /*0ac0*/  F2FP.F16.F32.PACK_AB R65, RZ, R5 ;  /* 0x00000005ff41723e */ /* 0x000fe400000000ff */
[----:B------:R-:W-:Y:S02]  /*0ad0*/  F2FP.F16.F32.PACK_AB R66, RZ, R6 ;  /* 0x00000006ff42723e */ /* 0x000fe400000000ff */
[----:B------:R-:W-:Y:S02]  /*0ae0*/  F2FP.F16.F32.PACK_AB R88, RZ, R70 ;  /* 0x00000046ff58723e */ /* 0x000fe400000000ff */
[----:B------:R-:W-:Y:S02]  /*0af0*/  F2FP.F16.F32.PACK_AB R67, RZ, R71 ;  /* 0x00000047ff43723e */ /* 0x000fe400000000ff */
[----:B------:R-:W-:Y:S02]  /*0b00*/  PRMT R64, R64, 0x5410, R65 ;  /* 0x0000541040407816 */ /* 0x000fe40000000041 */
[----:B------:R-:W-:-:S02]  /*0b10*/  PRMT R65, R66, 0x5410, R80 ;  /* 0x0000541042417816 */ /* 0x000fc40000000050 */
[----:B------:R-:W-:Y:S02]  /*0b20*/  PRMT R66, R81, 0x5410, R87 ;  /* 0x0000541051427816 */ /* 0x000fe40000000057 */
[----:B------:R-:W-:Y:S01]  /*0b30*/  PRMT R67, R88, 0x5410, R67 ;  /* 0x0000541058437816 */ /* 0x000fe20000000043 */
[----:B------:R-:W-:Y:S06]  /*0b40*/  BRA `(.L_x_10172) ;  /* 0x0000000000c87947 */ /* 0x000fec0003800000 */
.L_x_10171:
[----:B------:R-:W0:Y:S01]  /*0b50*/  @P3 LDC R68, c[0x0][0x40c] ;  /* 0x00010300ff443b82 */ /* 0x000e220000000800 */
[--C-:B---3-5:R-:W-:Y:S02]  /*0b60*/  @P3 HADD2.F32 R7, -RZ, R13.reuse.H0_H0 ;  /* 0x2000000dff073230 */ /* 0x128fe40000004100 */
[----:B------:R-:W-:Y:S02]  /*0b70*/  @P3 HADD2.F32 R71, -RZ, R14.H0_H0 ;  /* 0x2000000eff473230 */ /* 0x000fe40000004100 */
[----:B------:R-:W-:Y:S02]  /*0b80*/  @P3 HADD2.F32 R5, -RZ, R12.H1_H1 ;  /* 0x3000000cff053230 */ /* 0x000fe40000004100 */
[----:B------:R-:W-:Y:S01]  /*0b90*/  @P3 HADD2.F32 R69, -RZ, R13.H1_H1 ;  /* 0x3000000dff453230 */ /* 0x000fe20000004100 */
[----:B------:R-:W1:Y:S08]  /*0ba0*/  @P3 LDC R88, c[0x0][0x40c] ;  /* 0x00010300ff583b82 */ /* 0x000e700000000800 */
[----:B------:R-:W2:Y:S08]  /*0bb0*/  @P3 LDC R6, c[0x0][0x40c] ;  /* 0x00010300ff063b82 */ /* 0x000eb00000000800 */
[----:B------:R-:W3:Y:S01]  /*0bc0*/  @P3 LDC R80, c[0x0][0x40c] ;  /* 0x00010300ff503b82 */ /* 0x000ee20000000800 */
[----:B0-----:R-:W-:Y:S01]  /*0bd0*/  @P3 FMUL.FTZ R67, R7, R68 ;  /* 0x0000004407433220 */ /* 0x001fe20000410000 */
[----:B------:R-:W-:-:S06]  /*0be0*/  HFMA2 R68, -RZ, RZ, 0, 0 ;  /* 0x00000000ff447431 */ /* 0x000fcc00000001ff */
[----:B------:R-:W0:Y:S01]  /*0bf0*/  @P3 LDC R4, c[0x0][0x40c] ;  /* 0x00010300ff043b82 */ /* 0x000e220000000800 */
[----:B-1----:R-:W-:-:S04]  /*0c00*/  @P3 FMUL.FTZ R71, R71, R88 ;  /* 0x0000005847473220 */ /* 0x002fc80000410000 */
[----:B------:R-:W-:Y:S01]  /*0c10*/  @P3 FMUL.FTZ R68, R71, R40 ;  /* 0x0000002847443220 */ /* 0x000fe20000410000 */
[--C-:B------:R-:W-:Y:S02]  /*0c20*/  @P3 HADD2.F32 R71, -RZ, R15.reuse.H0_H0 ;  /* 0x2000000fff473230 */ /* 0x100fe40000004100 */
[----:B------:R-:W1:Y:S01]  /*0c30*/  @P3 LDC R66, c[0x0][0x40c] ;  /* 0x00010300ff423b82 */ /* 0x000e620000000800 */
[----:B--2---:R-:W-:Y:S01]  /*0c40*/  @P3 FMUL.FTZ R70, R5, R6 ;  /* 0x0000000605463220 */ /* 0x004fe20000410000 */
[----:B------:R-:W-:Y:S02]  /*0c50*/  CS2R R6, SRZ ;  /* 0x0000000000067805 */ /* 0x000fe4000001ff00 */
[----:B------:R-:W-:Y:S01]  /*0c60*/  MOV R5, RZ ;  /* 0x000000ff00057202 */ /* 0x000fe20000000f00 */
[----:B------:R-:W-:Y:S01]  /*0c70*/  @P3 FMUL.FTZ R6, R67, R46 ;  /* 0x0000002e43063220 */ /* 0x000fe20000410000 */
[----:B------:R-:W-:Y:S01]  /*0c80*/  @P3 FMUL.FTZ R5, R70, R45 ;  /* 0x0000002d46053220 */ /* 0x000fe20000410000 */
[----:B------:R-:W-:Y:S01]  /*0c90*/  @P3 HADD2.F32 R70, -RZ, R15.H1_H1 ;  /* 0x3000000fff463230 */ /* 0x000fe20000004100 */
[----:B------:R-:W2:Y:S01]  /*0ca0*/  @P3 LDC R65, c[0x0][0x40c] ;  /* 0x00010300ff413b82 */ /* 0x000ea20000000800 */
[----:B---3--:R-:W-:Y:S01]  /*0cb0*/  @P3 FMUL.FTZ R80, R69, R80 ;  /* 0x0000005045503220 */ /* 0x008fe20000410000 */
[----:B------:R-:W-:-:S02]  /*0cc0*/  @P3 HADD2.F32 R69, -RZ, R14.H1_H1 ;  /* 0x3000000eff453230 */ /* 0x000fc40000004100 */
[----:B------:R-:W-:Y:S02]  /*0cd0*/  @P3 HADD2.F32 R67, -RZ, R12.H0_H0 ;  /* 0x2000000cff433230 */ /* 0x000fe40000004100 */
[----:B------:R-:W-:Y:S02]  /*0ce0*/  @P3 FMUL.FTZ R7, R80, R47 ;  /* 0x0000002f50073220 */ /* 0x000fe40000410000 */
[----:B------:R-:W3:Y:S01]  /*0cf0*/  @P3 LDC R64, c[0x0][0x40c] ;  /* 0x00010300ff403b82 */ /* 0x000ee20000000800 */
[----:B0-----:R-:W-:Y:S01]  /*0d00*/  @P3 FMUL.FTZ R81, R71, R4 ;  /* 0x0000000447513220 */ /* 0x001fe20000410000 */
[----:B------:R-:W-:Y:S02]  /*0d10*/  HFMA2 R4, -RZ, RZ, 0, 0 ;  /* 0x00000000ff047431 */ /* 0x000fe400000001ff */
[----:B-1----:R-:W-:Y:S01]  /*0d20*/  @P3 FMUL.FTZ R66, R69, R66 ;  /* 0x0000004245423220 */ /* 0x002fe20000410000 */
[----:B------:R-:W-:-:S03]  /*0d30*/  MOV R69, RZ ;  /* 0x000000ff00457202 */ /* 0x000fc60000000f00 */
[----:B------:R-:W-:Y:S01]  /*0d40*/  @P3 FMUL.FTZ R69, R66, R41 ;  /* 0x0000002942453220 */ /* 0x000fe20000410000 */
[----:B------:R-:W-:Y:S01]  /*0d50*/  F2FP.F16.F32.PACK_AB R66, RZ, R7 ;  /* 0x00000007ff42723e */ /* 0x000fe200000000ff */
[----:B--2---:R-:W-:Y:S01]  /*0d60*/  @P3 FMUL.FTZ R80, R70, R65 ;  /* 0x0000004146503220 */ /* 0x004fe20000410000 */
[----:B------:R-:W-:Y:S02]  /*0d70*/  CS2R R70, SRZ ;  /* 0x0000000000467805 */ /* 0x000fe4000001ff00 */
[----:B------:R-:W-:Y:S01]  /*0d80*/  F2FP.F16.F32.PACK_AB R65, RZ, R6 ;  /* 0x00000006ff41723e */ /* 0x000fe200000000ff */
[----:B------:R-:W-:Y:S01]  /*0d90*/  @P3 FMUL.FTZ R70, R81, R42 ;  /* 0x0000002a51463220 */ /* 0x000fe20000410000 */
[----:B------:R-:W-:Y:S01]  /*0da0*/  @P3 FMUL.FTZ R71, R80, R43 ;  /* 0x0000002b50473220 */ /* 0x000fe20000410000 */
[----:B------:R-:W-:Y:S02]  /*0db0*/  F2FP.F16.F32.PACK_AB R81, RZ, R69 ;  /* 0x00000045ff51723e */ /* 0x000fe400000000ff */
[----:B------:R-:W-:Y:S01]  /*0dc0*/  F2FP.F16.F32.PACK_AB R80, RZ, R5 ;  /* 0x00000005ff50723e */ /* 0x000fe200000000ff */
[----:B---3--:R-:W-:Y:S01]  /*0dd0*/  @P3 FMUL.FTZ R67, R67, R64 ;  /* 0x0000004043433220 */ /* 0x008fe20000410000 */
[----:B------:R-:W-:-:S02]  /*0de0*/  F2FP.F16.F32.PACK_AB R87, RZ, R70 ;  /* 0x00000046ff57723e */ /* 0x000fc400000000ff */
[----:B------:R-:W-:Y:S01]  /*0df0*/  F2FP.F16.F32.PACK_AB R88, RZ, R71 ;  /* 0x00000047ff58723e */ /* 0x000fe200000000ff */
[----:B------:R-:W-:Y:S01]  /*0e00*/  @P3 FMUL.FTZ R4, R67, R44 ;  /* 0x0000002c43043220 */ /* 0x000fe20000410000 */
[----:B------:R-:W-:Y:S02]  /*0e10*/  F2FP.F16.F32.PACK_AB R67, RZ, R68 ;  /* 0x00000044ff43723e */ /* 0x000fe400000000ff */
[----:B------:R-:W-:Y:S02]  /*0e20*/  PRMT R65, R65, 0x5410, R66 ;  /* 0x0000541041417816 */ /* 0x000fe40000000042 */
[----:B------:R-:W-:Y:S02]  /*0e30*/  F2FP.F16.F32.PACK_AB R64, RZ, R4 ;  /* 0x00000004ff40723e */ /* 0x000fe400000000ff */
[----:B------:R-:W-:Y:S02]  /*0e40*/  PRMT R66, R67, 0x5410, R81 ;  /* 0x0000541043427816 */ /* 0x000fe40000000051 */
[----:B------:R-:W-:-:S02]  /*0e50*/  PRMT R67, R87, 0x5410, R88 ;  /* 0x0000541057437816 */ /* 0x000fc40000000058 */
[----:B------:R-:W-:-:S07]  /*0e60*/  PRMT R64, R64, 0x5410, R80 ;  /* 0x0000541040407816 */ /* 0x000fce0000000050 */
.L_x_10172:
[----:B------:R-:W0:Y:S01]  /*0e70*/  LDC.64 R80, c[0x0][0x3a8] ;  /* 0x0000ea00ff507b82 */ /* 0x000e220000000a00 */
[----:B------:R-:W-:Y:S01]  /*0e80*/  IADD3 R86, PT, PT, R86, 0x20, RZ ;  /* 0x0000002056567810 */ /* 0x000fe20007ffe0ff */
[C---:B0-----:R-:W-:Y:S01]  /*0e90*/  IMAD.WIDE.U32 R80, R83.reuse, 0x10, R80 ;  /* 0x0000001053507825 */ /* 0x041fe200078e0050 */
[----:B------:R-:W-:-:S04]  /*0ea0*/  IADD3 R83, PT, PT, R83, 0x20, RZ ;  /* 0x0000002053537810 */ /* 0x000fc80007ffe0ff */
[----:B------:R0:W-:Y:S03]  /*0eb0*/  STG.E.128 desc[UR6][R80.64], R64 ;  /* 0x0000004050007986 */ /* 0x0001e6000c101d06 */
.L_x_10168:
[----:B------:R-:W-:Y:S05]  /*0ec0*/  BSYNC.RECONVERGENT B0 ;  /* 0x0000000000007941 */ /* 0x000fea0003800200 */
.L_x_10167:
        /* <DEDUP_REMOVED lines=12> */
[----:B------:R-:W-:Y:S01]  /*0f90*/  ISETP.GT.AND P0, PT, R85, RZ, PT ;  /* 0x000000ff5500720c */ /* 0x000fe20003f04270 */
[----:B-----5:R-:W-:Y:S02]  /*0fa0*/  HADD2.F32 R72, -RZ, R8.H1_H1 ;  /* 0x30000008ff487230 */ /* 0x020fe40000004100 */
[--C-:B------:R-:W-:Y:S02]  /*0fb0*/  HADD2.F32 R78, -RZ, R9.reuse.H1_H1 ;  /* 0x30000009ff4e7230 */ /* 0x100fe40000004100 */
[----:B------:R-:W-:-:S08]  /*0fc0*/  HADD2.F32 R73, -RZ, R9.H0_H0 ;  /* 0x20000009ff497230 */ /* 0x000fd00000004100 */
[----:B------:R-:W1:Y:S01]  /*0fd0*/  @P0 LDC R74, c[0x0][0x40c] ;  /* 0x00010300ff4a0b82 */ /* 0x000e620000000800 */
[----:B0-----:R-:W-:Y:S02]  /*0fe0*/  @P0 HADD2.F32 R65, -RZ, R12.H1_H1 ;  /* 0x3000000cff410230 */ /* 0x001fe40000004100 */
[--C-:B------:R-:W-:Y:S02]  /*0ff0*/  @P0 HADD2.F32 R77, -RZ, R13.reuse.H1_H1 ;  /* 0x3000000dff4d0230 */ /* 0x100fe40000004100 */
[--C-:B------:R-:W-:Y:S02]  /*1000*/  @P0 HADD2.F32 R81, -RZ, R14.reuse.H1_H1 ;  /* 0x3000000eff510230 */ /* 0x100fe40000004100 */
[----:B------:R-:W-:Y:S01]  /*1010*/  @P0 HADD2.F32 R79, -RZ, R14.H0_H0 ;  /* 0x2000000eff4f0230 */ /* 0x000fe20000004100 */
[----:B------:R-:W0:Y:S08]  /*1020*/  @P0 LDC R75, c[0x0][0x40c] ;  /* 0x00010300ff4b0b82 */ /* 0x000e300000000800 */
[----:B------:R-:W2:Y:S08]  /*1030*/  @P0 LDC R80, c[0x0][0x40c] ;  /* 0x00010300ff500b82 */ /* 0x000eb00000000800 */
[----:B------:R-:W3:Y:S01]  /*1040*/  @P0 LDC R64, c[0x0][0x40c] ;  /* 0x00010300ff400b82 */ /* 0x000ee20000000800 */
[----:B-1----:R-:W-:Y:S01]  /*1050*/  @P0 FMUL.FTZ R67, R65, R74 ;  /* 0x0000004a41430220 */ /* 0x002fe20000410000 */
[----:B------:R-:W-:-:S03]  /*1060*/  @P0 HADD2.F32 R74, -RZ, R13.H0_H0 ;  /* 0x2000000dff4a0230 */ /* 0x000fc60000004100 */
[----:B------:R-:W-:-:S03]  /*1070*/  @P0 FFMA.FTZ R72, R67, R21, R72 ;  /* 0x0000001543480223 */ /* 0x000fc60000010048 */
[----:B------:R-:W1:Y:S01]  /*1080*/  @P0 LDC R66, c[0x0][0x40c] ;  /* 0x00010300ff420b82 */ /* 0x000e620000000800 */
[----:B0-----:R-:W-:Y:S01]  /*1090*/  @P0 FMUL.FTZ R76, R74, R75 ;  /* 0x0000004b4a4c0220 */ /* 0x001fe20000410000 */
[----:B------:R-:W-:-:S03]  /*10a0*/  @!P0 MOV R74, R78 ;  /* 0x0000004e004a8202 */ /* 0x000fc60000000f00 */
[----:B------:R-:W-:Y:S01]  /*10b0*/  @P0 FFMA.FTZ R73, R76, R22, R73 ;  /* 0x000000164c490223 */ /* 0x000fe20000010049 */
[----:B------:R-:W-:Y:S02]  /*10c0*/  HADD2.F32 R76, -RZ, R10.H1_H1 ;  /* 0x3000000aff4c7230 */ /* 0x000fe40000004100 */
[----:B------:R-:W0:Y:S01]  /*10d0*/  @P0 LDC R65, c[0x0][0x40c] ;  /* 0x00010300ff410b82 */ /* 0x000e220000000800 */
[----:B--2---:R-:W-:Y:S01]  /*10e0*/  @P0 FMUL.FTZ R75, R77, R80 ;  /* 0x000000504d4b0220 */ /* 0x004fe20000410000 */
[----:B------:R-:W-:-:S03]  /*10f0*/  @P0 HADD2.F32 R80, -RZ, R15.H1_H1 ;  /* 0x3000000fff500230 */ /* 0x000fc60000004100 */
[----:B------:R-:W-:Y:S01]  /*1100*/  @P0 FFMA.FTZ R74, R75, R23, R78 ;  /* 0x000000174b4a0223 */ /* 0x000fe2000001004e */
[----:B------:R-:W-:Y:S02]  /*1110*/  HADD2.F32 R75, -RZ, R10.H0_H0 ;  /* 0x2000000aff4b7230 */ /* 0x000fe40000004100 */
[----:B------:R-:W2:Y:S01]  /*1120*/  @P0 LDC R77, c[0x0][0x40c] ;  /* 0x00010300ff4d0b82 */ /* 0x000ea20000000800 */
[----:B---3--:R-:W-:Y:S01]  /*1130*/  @P0 FMUL.FTZ R81, R81, R64 ;  /* 0x0000004051510220 */ /* 0x008fe20000410000 */
[----:B------:R-:W-:Y:S02]  /*1140*/  @P0 HADD2.F32 R64, -RZ, R15.H0_H0 ;  /* 0x2000000fff400230 */ /* 0x000fe40000004100 */
[----:B------:R-:W-:Y:S02]  /*1150*/  HADD2.F32 R78, -RZ, R8.H0_H0 ;  /* 0x20000008ff4e7230 */ /* 0x000fe40000004100 */
[----:B------:R-:W-:Y:S01]  /*1160*/  @P0 FFMA.FTZ R76, R81, R17, R76 ;  /* 0x00000011514c0223 */ /* 0x000fe2000001004c */
[--C-:B------:R-:W-:Y:S01]  /*1170*/  HADD2.F32 R81, -RZ, R11.reuse.H0_H0 ;  /* 0x2000000bff517230 */ /* 0x100fe20000004100 */
[----:B------:R-:W3:Y:S01]  /*1180*/  @P0 LDC R67, c[0x0][0x40c] ;  /* 0x00010300ff430b82 */ /* 0x000ee20000000800 */
[----:B-1----:R-:W-:Y:S01]  /*1190*/  @P0 FMUL.FTZ R66, R79, R66 ;  /* 0x000000424f420220 */ /* 0x002fe20000410000 */
[----:B------:R-:W-:Y:S01]  /*11a0*/  HADD2.F32 R79, -RZ, R11.H1_H1 ;  /* 0x3000000bff4f7230 */ /* 0x000fe20000004100 */
[----:B------:R-:W-:-:S02]  /*11b0*/  F2FP.F16.F32.PACK_AB R85, RZ, R76 ;  /* 0x0000004cff55723e */ /* 0x000fc400000000ff */
[----:B------:R-:W-:Y:S01]  /*11c0*/  @P0 FFMA.FTZ R75, R66, R16, R75 ;  /* 0x00000010424b0223 */ /* 0x000fe2000001004b */
[----:B0-----:R-:W-:Y:S01]  /*11d0*/  @P0 FMUL.FTZ R66, R64, R65 ;  /* 0x0000004140420220 */ /* 0x001fe20000410000 */
[----:B------:R-:W-:-:S05]  /*11e0*/  @P0 HADD2.F32 R64, -RZ, R12.H0_H0 ;  /* 0x2000000cff400230 */ /* 0x000fca0000004100 */
[----:B--2---:R-:W-:Y:S01]  /*11f0*/  @P0 FMUL.FTZ R65, R64, R77 ;  /* 0x0000004d40410220 */ /* 0x004fe20000410000 */
[----:B------:R-:W-:Y:S01]  /*1200*/  @!P0 MOV R77, R81 ;  /* 0x00000051004d8202 */ /* 0x000fe20000000f00 */
[----:B------:R-:W-:Y:S01]  /*1210*/  @P0 FFMA.FTZ R77, R66, R18, R81 ;  /* 0x00000012424d0223 */ /* 0x000fe20000010051 */
[----:B------:R-:W-:Y:S01]  /*1220*/  F2FP.F16.F32.PACK_AB R66, RZ, R74 ;  /* 0x0000004aff42723e */ /* 0x000fe200000000ff */
[----:B------:R-:W-:Y:S01]  /*1230*/  @P0 FFMA.FTZ R78, R65, R20, R78 ;  /* 0x00000014414e0223 */ /* 0x000fe2000001004e */
[----:B------:R-:W-:Y:S02]  /*1240*/  F2FP.F16.F32.PACK_AB R65, RZ, R73 ;  /* 0x00000049ff41723e */ /* 0x000fe400000000ff */
[----:B------:R-:W-:Y:S01]  /*1250*/  F2FP.F16.F32.PACK_AB R81, RZ, R75 ;  /* 0x0000004bff51723e */ /* 0x000fe200000000ff */
[----:B---3--:R-:W-:Y:S01]  /*1260*/  @P0 FMUL.FTZ R80, R80, R67 ;  /* 0x0000004350500220 */ /* 0x008fe20000410000 */
[----:B------:R-:W-:Y:S02]  /*1270*/  F2FP.F16.F32.PACK_AB R86, RZ, R77 ;  /* 0x0000004dff56723e */ /* 0x000fe400000000ff */
[----:B------:R-:W-:Y:S01]  /*1280*/  F2FP.F16.F32.PACK_AB R64, RZ, R78 ;  /* 0x0000004eff40723e */ /* 0x000fe200000000ff */
[----:B------:R-:W-:Y:S01]  /*1290*/  @P0 FFMA.FTZ R79, R80, R19, R79 ;  /* 0x00000013504f0223 */ /* 0x000fe2000001004f */
[----:B------:R-:W-:-:S02]  /*12a0*/  F2FP.F16.F32.PACK_AB R80, RZ, R72 ;  /* 0x00000048ff50723e */ /* 0x000fc400000000ff */
[----:B------:R-:W-:Y:S02]  /*12b0*/  PRMT R65, R65, 0x5410, R66 ;  /* 0x0000541041417816 */ /* 0x000fe40000000042 */
[----:B------:R-:W-:Y:S02]  /*12c0*/  F2FP.F16.F32.PACK_AB R67, RZ, R79 ;  /* 0x0000004fff43723e */ /* 0x000fe400000000ff */
[----:B------:R-:W-:Y:S02]  /*12d0*/  PRMT R66, R81, 0x5410, R85 ;  /* 0x0000541051427816 */ /* 0x000fe40000000055 */
[----:B------:R-:W-:Y:S02]  /*12e0*/  PRMT R64, R64, 0x5410, R80 ;  /* 0x0000541040407816 */ /* 0x000fe40000000050 */
[----:B------:R-:W-:Y:S01]  /*12f0*/  PRMT R67, R86, 0x5410, R67 ;  /* 0x0000541056437816 */ /* 0x000fe20000000043 */
[----:B------:R-:W-:Y:S06]  /*1300*/  BRA `(.L_x_10176) ;  /* 0x0000000000c07947 */ /* 0x000fec0003800000 */
.L_x_10175:
[----:B------:R-:W1:Y:S01]  /*1310*/  @P3 LDC R67, c[0x0][0x40c] ;  /* 0x00010300ff433b82 */ /* 0x000e620000000800 */
[----:B0----5:R-:W-:Y:S02]  /*1320*/  @P3 HADD2.F32 R64, -RZ, R12.H1_H1 ;  /* 0x3000000cff403230 */ /* 0x021fe40000004100 */
[----:B------:R-:W-:Y:S02]  /*1330*/  @P3 HADD2.F32 R72, -RZ, R13.H0_H0 ;  /* 0x2000000dff483230 */ /* 0x000fe40000004100 */
[----:B------:R-:W-:Y:S02]  /*1340*/  @P3 HADD2.F32 R77, -RZ, R14.H0_H0 ;  /* 0x2000000eff4d3230 */ /* 0x000fe40000004100 */
[----:B------:R-:W-:Y:S01]  /*1350*/  @P3 HADD2.F32 R79, -RZ, R15.H0_H0 ;  /* 0x2000000fff4f3230 */ /* 0x000fe20000004100 */
[----:B------:R-:W0:Y:S01]  /*1360*/  @P3 LDC R73, c[0x0][0x40c] ;  /* 0x00010300ff493b82 */ /* 0x000e220000000800 */
[----:B------:R-:W-:-:S07]  /*1370*/  @P3 HADD2.F32 R75, -RZ, R13.H1_H1 ;  /* 0x3000000dff4b3230 */ /* 0x000fce0000004100 */
[----:B------:R-:W2:Y:S08]  /*1380*/  @P3 LDC R78, c[0x0][0x40c] ;  /* 0x00010300ff4e3b82 */ /* 0x000eb00000000800 */
[----:B------:R-:W3:Y:S01]  /*1390*/  @P3 LDC R80, c[0x0][0x40c] ;  /* 0x00010300ff503b82 */ /* 0x000ee20000000800 */
[----:B-1----:R-:W-:-:S07]  /*13a0*/  @P3 FMUL.FTZ R74, R64, R67 ;  /* 0x00000043404a3220 */ /* 0x002fce0000410000 */
[----:B------:R-:W1:Y:S01]  /*13b0*/  @P3 LDC R66, c[0x0][0x40c] ;  /* 0x00010300ff423b82 */ /* 0x000e620000000800 */
[----:B0-----:R-:W-:Y:S01]  /*13c0*/  @P3 FMUL.FTZ R67, R72, R73 ;  /* 0x0000004948433220 */ /* 0x001fe20000410000 */
[----:B------:R-:W-:Y:S02]  /*13d0*/  CS2R R72, SRZ ;  /* 0x0000000000487805 */ /* 0x000fe4000001ff00 */
[----:B------:R-:W-:Y:S01]  /*13e0*/  @P3 FMUL.FTZ R72, R74, R21 ;  /* 0x000000154a483220 */ /* 0x000fe20000410000 */
[----:B------:R-:W-:Y:S01]  /*13f0*/  @P3 FMUL.FTZ R73, R67, R22 ;  /* 0x0000001643493220 */ /* 0x000fe20000410000 */
[----:B------:R-:W-:Y:S02]  /*1400*/  @P3 HADD2.F32 R67, -RZ, R14.H1_H1 ;  /* 0x3000000eff433230 */ /* 0x000fe40000004100 */
[----:B------:R-:W0:Y:S01]  /*1410*/  @P3 LDC R65, c[0x0][0x40c] ;  /* 0x00010300ff413b82 */ /* 0x000e220000000800 */
[----:B--2---:R-:W-:Y:S01]  /*1420*/  @P3 FMUL.FTZ R77, R77, R78 ;  /* 0x0000004e4d4d3220 */ /* 0x004fe20000410000 */
[----:B------:R-:W-:-:S06]  /*1430*/  @P3 HADD2.F32 R78, -RZ, R15.H1_H1 ;  /* 0x3000000fff4e3230 */ /* 0x000fcc0000004100 */
[----:B------:R-:W2:Y:S01]  /*1440*/  @P3 LDC R76, c[0x0][0x40c] ;  /* 0x00010300ff4c3b82 */ /* 0x000ea20000000800 */
[----:B---3--:R-:W-:-:S07]  /*1450*/  @P3 FMUL.FTZ R80, R67, R80 ;  /* 0x0000005043503220 */ /* 0x008fce0000410000 */
[----:B------:R-:W3:Y:S01]  /*1460*/  @P3 LDC R64, c[0x0][0x40c] ;  /* 0x00010300ff403b82 */ /* 0x000ee20000000800 */
[----:B-1----:R-:W-:Y:S01]  /*1470*/  @P3 FMUL.FTZ R67, R79, R66 ;  /* 0x000000424f433220 */ /* 0x002fe20000410000 */
[----:B0-----:R-:W-:Y:S01]  /*1480*/  @P3 FMUL.FTZ R66, R78, R65 ;  /* 0x000000414e423220 */ /* 0x001fe20000410000 */
[----:B------:R-:W-:Y:S01]  /*1490*/  @P3 HADD2.F32 R65, -RZ, R12.H0_H0 ;  /* 0x2000000cff413230 */ /* 0x000fe20000004100 */
[----:B------:R-:W-:Y:S02]  /*14a0*/  CS2R R78, SRZ ;  /* 0x00000000004e7805 */ /* 0x000fe4000001ff00 */
[----:B------:R-:W-:Y:S01]  /*14b0*/  @P3 FMUL.FTZ R79, R66, R19 ;  /* 0x00000013424f3220 */ /* 0x000fe20000410000 */
[----:B--2---:R-:W-:Y:S01]  /*14c0*/  @P3 FMUL.FTZ R76, R75, R76 ;  /* 0x0000004c4b4c3220 */ /* 0x004fe20000410000 */
[----:B------:R-:W-:-:S03]  /*14d0*/  CS2R R74, SRZ ;  /* 0x00000000004a7805 */ /* 0x000fc6000001ff00 */
[----:B------:R-:W-:Y:S01]  /*14e0*/  F2FP.F16.F32.PACK_AB R86, RZ, R79 ;  /* 0x0000004fff56723e */ /* 0x000fe200000000ff */
[----:B------:R-:W-:Y:S01]  /*14f0*/  @P3 FMUL.FTZ R75, R77, R16 ;  /* 0x000000104d4b3220 */ /* 0x000fe20000410000 */
[----:B------:R-:W-:Y:S01]  /*1500*/  @P3 FMUL.FTZ R74, R76, R23 ;  /* 0x000000174c4a3220 */ /* 0x000fe20000410000 */
[----:B------:R-:W-:Y:S02]  /*1510*/  CS2R R76, SRZ ;  /* 0x00000000004c7805 */ /* 0x000fe4000001ff00 */
[----:B------:R-:W-:Y:S01]  /*1520*/  @P3 FMUL.FTZ R76, R80, R17 ;  /* 0x00000011504c3220 */ /* 0x000fe20000410000 */
[----:B---3--:R-:W-:Y:S01]  /*1530*/  @P3 FMUL.FTZ R65, R65, R64 ;  /* 0x0000004041413220 */ /* 0x008fe20000410000 */
[----:B------:R-:W-:Y:S01]  /*1540*/  @P3 FMUL.FTZ R77, R67, R18 ;  /* 0x00000012434d3220 */ /* 0x000fe20000410000 */
[----:B------:R-:W-:Y:S02]  /*1550*/  F2FP.F16.F32.PACK_AB R66, RZ, R74 ;  /* 0x0000004aff42723e */ /* 0x000fe400000000ff */
[----:B------:R-:W-:Y:S01]  /*1560*/  @P3 FMUL.FTZ R78, R65, R20 ;  /* 0x00000014414e3220 */ /* 0x000fe20000410000 */
[----:B------:R-:W-:-:S02]  /*1570*/  F2FP.F16.F32.PACK_AB R65, RZ, R73 ;  /* 0x00000049ff41723e */ /* 0x000fc400000000ff */
[----:B------:R-:W-:Y:S02]  /*1580*/  F2FP.F16.F32.PACK_AB R67, RZ, R75 ;  /* 0x0000004bff43723e */ /* 0x000fe400000000ff */
[----:B------:R-:W-:Y:S02]  /*1590*/  F2FP.F16.F32.PACK_AB R81, RZ, R76 ;  /* 0x0000004cff51723e */ /* 0x000fe400000000ff */
[----:B------:R-:W-:Y:S02]  /*15a0*/  F2FP.F16.F32.PACK_AB R80, RZ, R72 ;  /* 0x00000048ff50723e */ /* 0x000fe400000000ff */
[----:B------:R-:W-:Y:S02]  /*15b0*/  F2FP.F16.F32.PACK_AB R85, RZ, R77 ;  /* 0x0000004dff55723e */ /* 0x000fe400000000ff */
[----:B------:R-:W-:Y:S02]  /*15c0*/  F2FP.F16.F32.PACK_AB R64, RZ, R78 ;  /* 0x0000004eff40723e */ /* 0x000fe400000000ff */
[----:B------:R-:W-:-:S02]  /*15d0*/  PRMT R65, R65, 0x5410, R66 ;  /* 0x0000541041417816 */ /* 0x000fc40000000042 */
[----:B------:R-:W-:Y:S02]  /*15e0*/  PRMT R66, R67, 0x5410, R81 ;  /* 0x0000541043427816 */ /* 0x000fe40000000051 */
[----:B------:R-:W-:Y:S02]  /*15f0*/  PRMT R67, R85, 0x5410, R86 ;  /* 0x0000541055437816 */ /* 0x000fe40000000056 */
[----:B------:R-:W-:-:S07]  /*1600*/  PRMT R64, R64, 0x5410, R80 ;  /* 0x0000541040407816 */ /* 0x000fce0000000050 */
.L_x_10176:
[----:B------:R-:W0:Y:S02]  /*1610*/  LDC.64 R80, c[0x0][0x3a8] ;  /* 0x0000ea00ff507b82 */ /* 0x000e240000000a00 */
[----:B0-----:R-:W-:-:S05]  /*1620*/  IMAD.WIDE.U32 R80, R83, 0x10, R80 ;  /* 0x0000001053507825 */ /* 0x001fca00078e0050 */
[----:B------:R1:W-:Y:S02]  /*1630*/  STG.E.128 desc[UR6][R80.64], R64 ;  /* 0x0000004050007986 */ /* 0x0003e4000c101d06 */
.L_x_10174:
[----:B------:R-:W-:Y:S05]  /*1640*/  BSYNC.RECONVERGENT B0 ;  /* 0x0000000000007941 */ /* 0x000fea0003800200 */
.L_x_10173:
        /* <DEDUP_REMOVED lines=75> */
.L_x_10194:
        /* <DEDUP_REMOVED lines=38> */
[----:B------:R-:W-:Y:S01]  /*1d60*/  F2FP.F16.F32.PACK_AB R64, R65, R64 ;  /* 0x000000404140723e */ /* 0x000fe200000000ff */
        /* <DEDUP_REMOVED lines=15> */
[----:B------:R-:W-:-:S03]  /*1e60*/  IADD3 R85, PT, PT, R85, 0x20, RZ ;  /* 0x0000002055557810 */ /* 0x000fc60007ffe0ff */
[----:B------:R0:W-:Y:S04]  /*1e70*/  STG.E.128 desc[UR6][R80.64], R64 ;  /* 0x0000004050007986 */ /* 0x0001e8000c101d06 */
.L_x_10181:
[----:B------:R-:W-:Y:S05]  /*1e80*/  BSYNC.RECONVERGENT B1 ;  /* 0x0000000000017941 */ /* 0x000fea0003800200 */
.L_x_10180:
        /* <DEDUP_REMOVED lines=22> */
[----:B------:R-:W-:Y:S01]  /*1ff0*/  F2FP.F16.F32.PACK_AB R67, R86, R67 ;  /* 0x000000435643723e */ /* 0x000fe200000000ff */
[----:B------:R-:W-:Y:S01]  /*2000*/  FFMA.FTZ R87, R87, R38, R30 ;  /* 0x0000002657577223 */ /* 0x000fe2000001001e */
[----:B------:R-:W-:Y:S01]  /*2010*/  F2FP.F16.F32.PACK_AB R66, R89, R82 ;  /* 0x000000525942723e */ /* 0x000fe200000000ff */
[----:B------:R-:W-:Y:S01]  /*2020*/  FFMA.FTZ R82, R81, R36, R28 ;  /* 0x0000002451527223 */ /* 0x000fe2000001001c */
[----:B------:R-:W-:Y:S01]  /*2030*/  FFMA.FTZ R86, R80, R39, R31 ;  /* 0x0000002750567223 */ /* 0x000fe2000001001f */
[----:B------:R-:W-:Y:S01]  /*2040*/  FFMA.FTZ R83, R84, R37, R29 ;  /* 0x0000002554537223 */ /* 0x000fe2000001001d */
[----:B0-----:R-:W-:-:S03]  /*2050*/  IMAD.WIDE.U32 R80, R85, 0x10, R64 ;  /* 0x0000001055507825 */ /* 0x001fc600078e0040 */
[----:B------:R-:W-:Y:S02]  /*2060*/  F2FP.F16.F32.PACK_AB R65, R86, R87 ;  /* 0x000000575641723e */ /* 0x000fe400000000ff */
[----:B------:R-:W-:-:S05]  /*2070*/  F2FP.F16.F32.PACK_AB R64, R83, R82 ;  /* 0x000000525340723e */ /* 0x000fca00000000ff */
[----:B------:R1:W-:Y:S02]  /*2080*/  STG.E.128 desc[UR6][R80.64], R64 ;  /* 0x0000004050007986 */ /* 0x0003e4000c101d06 */
.L_x_10179:
[----:B------:R-:W-:Y:S05]  /*2090*/  BSYNC.RECONVERGENT B0 ;  /* 0x0000000000007941 */ /* 0x000fea0003800200 */
.L_x_10178:
[----:B01----:R-:W0:Y:S02]  /*20a0*/  LDC.64 R64, c[0x0][0x380] ;  /* 0x0000e000ff407b82 */ /* 0x003e240000000a00 */
[----:B0-----:R-:W-:-:S04]  /*20b0*/  LEA R3, R64, R3, 0x2 ;  /* 0x0000000340037211 */ /* 0x001fc800078e10ff */
[----:B------:R-:W-:-:S13]  /*20c0*/  ISETP.GE.AND P0, PT, R3, R65, PT ;  /* 0x000000410300720c */ /* 0x000fda0003f06270 */
[----:B------:R-:W-:Y:S05]  /*20d0*/  @!P0 BRA `(.L_x_10182) ;  /* 0xffffffe400208947 */ /* 0x000fea000383ffff */
[----:B------:R-:W-:Y:S05]  /*20e0*/  EXIT ;  /* 0x000000000000794d */ /* 0x000fea0003800000 */
.L_x_10177:
        /* <DEDUP_REMOVED lines=8> */
.L_x_10184:
[----:B------:R-:W-:Y:S05]  /*2170*/  BSYNC B0 ;  /* 0x0000000000007941 */ /* 0x000fea0003800000 */
.L_x_10183:
        /* <DEDUP_REMOVED lines=9> */
.L_x_10185:
[----:B------:R-:W-:Y:S01]  /*2210*/  HFMA2 R88, -RZ, RZ, 0, 2.384185791015625e-07 ;  /* 0x00000004ff587431 */ /* 0x000fe200000001ff */
[----:B------:R-:W-:-:S05]  /*2220*/  MOV R65, R87 ;  /* 0x0000005700417202 */ /* 0x000fca0000000f00 */
[----:B------:R-:W-:-:S05]  /*2230*/  FADD.FTZ R80, R66, R65 ;  /* 0x0000004142507221 */ /* 0x000fca0000010000 */
[----:B------:R-:W-:-:S07]  /*2240*/  MOV R89, R80 ;  /* 0x0000005000597202 */ /* 0x000fce0000000f00 */
[----:B------:R-:W-:Y:S05]  /*2250*/  WARPSYNC.COLLECTIVE R86, `(.L_x_10186) ;  /* 0x0000000056087348 */ /* 0x000fea0003c00000 */
[----:B------:R0:W1:Y:S02]  /*2260*/  SHFL.BFLY P4, R87, R89, R88, R91 ;  /* 0x0c00005859577389 */ /* 0x000064000008005b */
[----:B01----:R-:W-:Y:S05]  /*2270*/  ENDCOLLECTIVE ;  /* 0x000000000000791b */ /* 0x003fea0003800000 */
.L_x_10186:
        /* <DEDUP_REMOVED lines=8> */
.L_x_10187:
[----:B------:R-:W-:Y:S01]  /*2300*/  HFMA2 R88, -RZ, RZ, 0, 9.5367431640625e-07 ;  /* 0x00000010ff587431 */ /* 0x000fe200000001ff */
[----:B------:R-:W-:-:S05]  /*2310*/  MOV R64, R87 ;  /* 0x0000005700407202 */ /* 0x000fca0000000f00 */
[----:B------:R-:W-:-:S05]  /*2320*/  FADD.FTZ R85, R83, R64 ;  /* 0x0000004053557221 */ /* 0x000fca0000010000 */
[----:B------:R-:W-:-:S07]  /*2330*/  MOV R89, R85 ;  /* 0x0000005500597202 */ /* 0x000fce0000000f00 */
[----:B------:R-:W-:Y:S05]  /*2340*/  WARPSYNC.COLLECTIVE R86, `(.L_x_10188) ;  /* 0x0000000056087348 */ /* 0x000fea0003c00000 */
[----:B------:R0:W1:Y:S02]  /*2350*/  SHFL.BFLY P4, R87, R89, R88, R91 ;  /* 0x0c00005859577389 */ /* 0x000064000008005b */
[----:B01----:R-:W-:Y:S05]  /*2360*/  ENDCOLLECTIVE ;  /* 0x000000000000791b */ /* 0x003fea0003800000 */
.L_x_10188:
        /* <DEDUP_REMOVED lines=41> */
.L_x_10189:
[----:B------:R-:W-:Y:S01]  /*2600*/  HFMA2 R88, -RZ, RZ, 0, 1.1920928955078125e-07 ;  /* 0x00000002ff587431 */ /* 0x000fe200000001ff */
[----:B------:R-:W-:-:S05]  /*2610*/  MOV R67, R87 ;  /* 0x0000005700437202 */ /* 0x000fca0000000f00 */
[----:B------:R-:W-:-:S05]  /*2620*/  FADD.FTZ R67, R64, R67 ;  /* 0x0000004340437221 */ /* 0x000fca0000010000 */
[----:B------:R-:W-:-:S07]  /*2630*/  MOV R89, R67 ;  /* 0x0000004300597202 */ /* 0x000fce0000000f00 */
[----:B------:R-:W-:Y:S05]  /*2640*/  WARPSYNC.COLLECTIVE R86, `(.L_x_10190) ;  /* 0x0000000056087348 */ /* 0x000fea0003c00000 */
[----:B------:R0:W1:Y:S02]  /*2650*/  SHFL.BFLY P4, R87, R89, R88, R91 ;  /* 0x0c00005859577389 */ /* 0x000064000008005b */
[----:B01----:R-:W-:Y:S05]  /*2660*/  ENDCOLLECTIVE ;  /* 0x000000000000791b */ /* 0x003fea0003800000 */
.L_x_10190:
[----:B------:R-:W-:Y:S01]  /*2670*/  HFMA2 R88, -RZ, RZ, 0, 2.384185791015625e-07 ;  /* 0x00000004ff587431 */ /* 0x000fe200000001ff */
[----:B------:R-:W-:-:S05]  /*2680*/  MOV R66, R87 ;  /* 0x0000005700427202 */ /* 0x000fca0000000f00 */
[----:B------:R-:W-:-:S05]  /*2690*/  FADD.FTZ R66, R67, R66 ;  /* 0x0000004243427221 */ /* 0x000fca0000010000 */
[----:B------:R-:W-:-:S07]  /*26a0*/  MOV R89, R66 ;  /* 0x0000004200597202 */ /* 0x000fce0000000f00 */
[----:B------:R-:W-:Y:S05]  /*26b0*/  WARPSYNC.COLLECTIVE R86, `(.L_x_10191) ;  /* 0x0000000056087348 */ /* 0x000fea0003c00000 */
[----:B------:R0:W1:Y:S02]  /*26c0*/  SHFL.BFLY P4, R87, R89, R88, R91 ;  /* 0x0c00005859577389 */ /* 0x000064000008005b */
[----:B01----:R-:W-:Y:S05]  /*26d0*/  ENDCOLLECTIVE ;  /* 0x000000000000791b */ /* 0x003fea0003800000 */
.L_x_10191:
[----:B------:R-:W-:Y:S01]  /*26e0*/  HFMA2 R88, -RZ, RZ, 0, 4.76837158203125e-07 ;  /* 0x00000008ff587431 */ /* 0x000fe200000001ff */
[----:B------:R-:W-:-:S05]  /*26f0*/  MOV R83, R87 ;  /* 0x0000005700537202 */ /* 0x000fca0000000f00 */
[----:B------:R-:W-:-:S05]  /*2700*/  FADD.FTZ R83, R66, R83 ;  /* 0x0000005342537221 */ /* 0x000fca0000010000 */
[----:B------:R-:W-:-:S07]  /*2710*/  MOV R89, R83 ;  /* 0x0000005300597202 */ /* 0x000fce0000000f00 */
[----:B------:R-:W-:Y:S05]  /*2720*/  WARPSYNC.COLLECTIVE R86, `(.L_x_10192) ;  /* 0x0000000056087348 */ /* 0x000fea0003c00000 */
[----:B------:R0:W1:Y:S02]  /*2730*/  SHFL.BFLY P4, R87, R89, R88, R91 ;  /* 0x0c00005859577389 */ /* 0x000064000008005b */
[----:B01----:R-:W-:Y:S05]  /*2740*/  ENDCOLLECTIVE ;  /* 0x000000000000791b */ /* 0x003fea0003800000 */
.L_x_10192:
[----:B------:R-:W-:Y:S01]  /*2750*/  HFMA2 R88, -RZ, RZ, 0, 9.5367431640625e-07 ;  /* 0x00000010ff587431 */ /* 0x000fe200000001ff */
[----:B------:R-:W-:-:S05]  /*2760*/  MOV R80, R87 ;  /* 0x0000005700507202 */ /* 0x000fca0000000f00 */
[----:B------:R-:W-:-:S05]  /*2770*/  FADD.FTZ R80, R83, R80 ;  /* 0x0000005053507221 */ /* 0x000fca0000010000 */
[----:B------:R-:W-:-:S07]  /*2780*/  MOV R89, R80 ;  /* 0x0000005000597202 */ /* 0x000fce0000000f00 */
[----:B------:R-:W-:Y:S05]  /*2790*/  WARPSYNC.COLLECTIVE R86, `(.L_x_10193) ;  /* 0x0000000056087348 */ /* 0x000fea0003c00000 */
[----:B------:R0:W1:Y:S02]  /*27a0*/  SHFL.BFLY P4, R87, R89, R88, R91 ;  /* 0x0c00005859577389 */ /* 0x000064000008005b */
[----:B01----:R-:W-:Y:S05]  /*27b0*/  ENDCOLLECTIVE ;  /* 0x000000000000791b */ /* 0x003fea0003800000 */
.L_x_10193:
[----:B------:R-:W-:Y:S01]  /*27c0*/  MOV R85, R87 ;  /* 0x0000005700557202 */ /* 0x000fe20000000f00 */
[----:B------:R-:W-:Y:S06]  /*27d0*/  BRA `(.L_x_10194) ;  /* 0xfffffff000c87947 */ /* 0x000fec000383ffff */
.L_x_10195:
        /* <DEDUP_REMOVED lines=10> */
.L_x_20307:


//--------------------- .text._ZN10layer_norm13ln_fwd_kernelINS_13Kernel_traitsIf6__halfS2_S2_fjLj512ELj1ELj4ELj1ELj16ENS_18Kernel_traits_baseILj512EfS2_S2_S2_fjLj128EEEEELb0ELb1ELb1ELb1EEEvNS_9FwdParamsE --------------------------
	.section	.text._ZN10layer_norm13ln_fwd_kernelINS_13Kernel_traitsIf6__halfS2_S2_fjLj512ELj1ELj4ELj1ELj16ENS_18Kernel_traits_baseILj512EfS2_S2_S2_fjLj128EEEEELb0ELb1ELb1ELb1EEEvNS_9FwdParamsE,"ax",@progbits
	.align	128
        .global         _ZN10layer_norm13ln_fwd_kernelINS_13Kernel_traitsIf6__halfS2_S2_fjLj512ELj1ELj4ELj1ELj16ENS_18Kernel_traits_baseILj512EfS2_S2_S2_fjLj128EEEEELb0ELb1ELb1ELb1EEEvNS_9FwdParamsE
        .type           _ZN10layer_norm13ln_fwd_kernelINS_13Kernel_traitsIf6__halfS2_S2_fjLj512ELj1ELj4ELj1ELj16ENS_18Kernel_traits_baseILj512EfS2_S2_S2_fjLj128EEEEELb0ELb1ELb1ELb1EEEvNS_9FwdParamsE,@function
        .size           _ZN10layer_norm13ln_fwd_kernelINS_13Kernel_traitsIf6__halfS2_S2_fjLj512ELj1ELj4ELj1ELj16ENS_18Kernel_traits_baseILj512EfS2_S2_S2_fjLj128EEEEELb0ELb1ELb1ELb1EEEvNS_9FwdParamsE,(.L_x_20308 - _ZN10layer_norm13ln_fwd_kernelINS_13Kernel_traitsIf6__halfS2_S2_fjLj512ELj1ELj4ELj1ELj16ENS_18Kernel_traits_baseILj512EfS2_S2_S2_fjLj128EEEEELb0ELb1ELb1ELb1EEEvNS_9FwdParamsE)
        .other          _ZN10layer_norm13ln_fwd_kernelINS_13Kernel_traitsIf6__halfS2_S2_fjLj512ELj1ELj4ELj1ELj16ENS_18Kernel_traits_baseILj512EfS2_S2_S2_fjLj128EEEEELb0ELb1ELb1ELb1EEEvNS_9FwdParamsE,@"STO_CUDA_ENTRY STV_DEFAULT"
_ZN10layer_norm13ln_fwd_kernelINS_13Kernel_traitsIf6__halfS2_S2_fjLj512ELj1ELj4ELj1ELj16ENS_18Kernel_traits_baseILj512EfS2_S2_S2_fjLj128EEEEELb0ELb1ELb1ELb1EEEvNS_9FwdParamsE:
.text._ZN10layer_norm13ln_fwd_kernelINS_13Kernel_traitsIf6__halfS2_S2_fjLj512ELj1ELj4ELj1ELj16ENS_18Kernel_traits_baseILj512EfS2_S2_S2_fjLj128EEEEELb0ELb1ELb1ELb1EEEvNS_9FwdParamsE:
        /* <DEDUP_REMOVED lines=21> */
[----:B------:R4:W4:Y:S04]  /*0150*/  LDG.E.128 R44, desc[UR6][R2.64+0x410] ;  /* 0x00041006022c7981 */ /* 0x000928000c1e1d00 */
        /* <DEDUP_REMOVED lines=12> */
[-C--:B---3--:R-:W-:Y:S02]  /*0220*/  @P0 MOV R5, R12.reuse ;  /* 0x0000000c00050202 */ /* 0x088fe40000000f00 */
[----:B------:R-:W-:Y:S02]  /*0230*/  @!P0 MOV R5, R12 ;  /* 0x0000000c00058202 */ /* 0x000fe40000000f00 */
[----:B----4-:R-:W-:Y:S02]  /*0240*/  @P0 MOV R9, R56 ;  /* 0x0000003800090202 */ /* 0x010fe40000000f00 */
        /* <DEDUP_REMOVED lines=37> */
[----:B0-----:R-:W-:-:S02]  /*04a0*/  @P0 MOV R60, R50 ;  /* 0x00000032003c0202 */ /* 0x001fc40000000f00 */
[----:B------:R-:W-:Y:S02]  /*04b0*/  @P0 MOV R61, R51 ;  /* 0x00000033003d0202 */ /* 0x000fe40000000f00 */
[----:B--2---:R-:W-:Y:S02]  /*04c0*/  @P0 MOV R66, R52 ;  /* 0x0000003400420202 */ /* 0x004fe40000000f00 */
        /* <DEDUP_REMOVED lines=20> */
.L_x_10203:
        /* <DEDUP_REMOVED lines=29> */
[----:B-----5:R-:W-:Y:S02]  /*07e0*/  @P2 HADD2.F32 R48, -RZ, R40.H0_H0 ;  /* 0x20000028ff302230 */ /* 0x020fe40000004100 */
[----:B------:R-:W-:-:S05]  /*07f0*/  @P2 HADD2.F32 R50, -RZ, R41.H0_H0 ;  /* 0x20000029ff322230 */ /* 0x000fca0000004100 */
[----:B------:R-:W1:Y:S08]  /*0800*/  @P2 LDC R51, c[0x0][0x40c] ;  /* 0x00010300ff332b82 */ /* 0x000e700000000800 */
[----:B------:R-:W3:Y:S08]  /*0810*/  @P2 LDC R55, c[0x0][0x40c] ;  /* 0x00010300ff372b82 */ /* 0x000ef00000000800 */
[----:B------:R-:W4:Y:S01]  /*0820*/  @P2 LDC R54, c[0x0][0x40c] ;  /* 0x00010300ff362b82 */ /* 0x000f220000000800 */
[----:B0-----:R-:W-:Y:S01]  /*0830*/  @P2 FMUL.FTZ R49, R48, R49 ;  /* 0x0000003130312220 */ /* 0x001fe20000410000 */
[----:B------:R-:W-:-:S05]  /*0840*/  @P2 HADD2.F32 R48, -RZ, R40.H1_H1 ;  /* 0x30000028ff302230 */ /* 0x000fca0000004100 */
[----:B-1----:R-:W-:Y:S01]  /*0850*/  @P2 FMUL.FTZ R48, R48, R51 ;  /* 0x0000003330302220 */ /* 0x002fe20000410000 */
[----:B------:R-:W0:Y:S01]  /*0860*/  @P2 LDC R65, c[0x0][0x40c] ;  /* 0x00010300ff412b82 */ /* 0x000e220000000800 */
[----:B------:R-:W-:-:S07]  /*0870*/  @P2 HADD2.F32 R51, -RZ, R41.H1_H1 ;  /* 0x30000029ff332230 */ /* 0x000fce0000004100 */
[----:B------:R-:W1:Y:S08]  /*0880*/  @P2 LDC R62, c[0x0][0x40c] ;  /* 0x00010300ff3e2b82 */ /* 0x000e700000000800 */
[----:B------:R-:W1:Y:S01]  /*0890*/  @P2 LDC R64, c[0x0][0x40c] ;  /* 0x00010300ff402b82 */ /* 0x000e620000000800 */
[--C-:B--2---:R-:W-:Y:S02]  /*08a0*/  @P2 HADD2.F32 R53, -RZ, R44.reuse.H1_H1 ;  /* 0x3000002cff352230 */ /* 0x104fe40000004100 */
[----:B------:R-:W-:-:S02]  /*08b0*/  @!P2 HADD2.F32 R74, -RZ, R44.H1_H1 ;  /* 0x3000002cff4aa230 */ /* 0x000fc40000004100 */
[--C-:B------:R-:W-:Y:S02]  /*08c0*/  @P2 HADD2.F32 R52, -RZ, R44.reuse.H0_H0 ;  /* 0x2000002cff342230 */ /* 0x100fe40000004100 */
[----:B------:R-:W-:Y:S01]  /*08d0*/  @P2 FFMA.FTZ R74, R48, R11, R53 ;  /* 0x0000000b304a2223 */ /* 0x000fe20000010035 */
[----:B------:R-:W-:Y:S01]  /*08e0*/  @!P2 HADD2.F32 R73, -RZ, R44.H0_H0 ;  /* 0x2000002cff49a230 */ /* 0x000fe20000004100 */
[----:B------:R-:W2:Y:S01]  /*08f0*/  @P2 LDC R48, c[0x0][0x40c] ;  /* 0x00010300ff302b82 */ /* 0x000ea20000000800 */
[--C-:B------:R-:W-:Y:S02]  /*0900*/  @!P2 HADD2.F32 R75, -RZ, R45.reuse.H0_H0 ;  /* 0x2000002dff4ba230 */ /* 0x100fe40000004100 */
[----:B------:R-:W-:Y:S01]  /*0910*/  @P2 FFMA.FTZ R73, R49, R10, R52 ;  /* 0x0000000a31492223 */ /* 0x000fe20000010034 */
[----:B---3--:R-:W-:Y:S01]  /*0920*/  @P2 FMUL.FTZ R49, R50, R55 ;  /* 0x0000003732312220 */ /* 0x008fe20000410000 */
[----:B----4-:R-:W-:Y:S01]  /*0930*/  @P2 FMUL.FTZ R50, R51, R54 ;  /* 0x0000003633322220 */ /* 0x010fe20000410000 */
[----:B------:R-:W-:-:S02]  /*0940*/  @P2 HADD2.F32 R54, -RZ, R45.H0_H0 ;  /* 0x2000002dff362230 */ /* 0x000fc40000004100 */
[----:B------:R-:W-:Y:S02]  /*0950*/  @P2 HADD2.F32 R55, -RZ, R45.H1_H1 ;  /* 0x3000002dff372230 */ /* 0x000fe40000004100 */
[--C-:B------:R-:W-:Y:S02]  /*0960*/  @P2 HADD2.F32 R52, -RZ, R42.reuse.H1_H1 ;  /* 0x3000002aff342230 */ /* 0x100fe40000004100 */
[----:B------:R-:W-:Y:S01]  /*0970*/  @P2 FFMA.FTZ R75, R49, R12, R54 ;  /* 0x0000000c314b2223 */ /* 0x000fe20000010036 */
[----:B------:R-:W-:Y:S02]  /*0980*/  @P2 HADD2.F32 R51, -RZ, R42.H0_H0 ;  /* 0x2000002aff332230 */ /* 0x000fe40000004100 */
[--C-:B------:R-:W-:Y:S02]  /*0990*/  @P2 HADD2.F32 R53, -RZ, R43.reuse.H0_H0 ;  /* 0x2000002bff352230 */ /* 0x100fe40000004100 */
[----:B0-----:R-:W-:Y:S01]  /*09a0*/  @P2 FMUL.FTZ R52, R52, R65 ;  /* 0x0000004134342220 */ /* 0x001fe20000410000 */
[----:B------:R-:W-:-:S02]  /*09b0*/  @P2 HADD2.F32 R49, -RZ, R43.H1_H1 ;  /* 0x3000002bff312230 */ /* 0x000fc40000004100 */
[----:B-1----:R-:W-:Y:S01]  /*09c0*/  @P2 FMUL.FTZ R51, R51, R62 ;  /* 0x0000003e33332220 */ /* 0x002fe20000410000 */
[----:B------:R-:W-:Y:S02]  /*09d0*/  @!P2 HADD2.F32 R76, -RZ, R45.H1_H1 ;  /* 0x3000002dff4ca230 */ /* 0x000fe40000004100 */
[----:B------:R-:W-:Y:S01]  /*09e0*/  @P2 FFMA.FTZ R76, R50, R35, R55 ;  /* 0x00000023324c2223 */ /* 0x000fe20000010037 */
[--C-:B------:R-:W-:Y:S02]  /*09f0*/  @P2 HADD2.F32 R50, -RZ, R46.reuse.H0_H0 ;  /* 0x2000002eff322230 */ /* 0x100fe40000004100 */
[----:B------:R-:W-:Y:S01]  /*0a00*/  @P2 FMUL.FTZ R53, R53, R64 ;  /* 0x0000004035352220 */ /* 0x000fe20000410000 */
[--C-:B------:R-:W-:Y:S02]  /*0a10*/  @P2 HADD2.F32 R55, -RZ, R46.reuse.H1_H1 ;  /* 0x3000002eff372230 */ /* 0x100fe40000004100 */
[--C-:B------:R-:W-:Y:S02]  /*0a20*/  @P2 HADD2.F32 R54, -RZ, R47.reuse.H0_H0 ;  /* 0x2000002fff362230 */ /* 0x100fe40000004100 */
[----:B--2---:R-:W-:Y:S01]  /*0a30*/  @P2 FMUL.FTZ R48, R49, R48 ;  /* 0x0000003031302220 */ /* 0x004fe20000410000 */
[----:B------:R-:W-:Y:S01]  /*0a40*/  @P2 HADD2.F32 R65, -RZ, R47.H1_H1 ;  /* 0x3000002fff412230 */ /* 0x000fe20000004100 */
[----:B------:R-:W-:Y:S01]  /*0a50*/  F2FP.F16.F32.PACK_AB R49, RZ, R74 ;  /* 0x0000004aff31723e */ /* 0x000fe200000000ff */
[----:B------:R-:W-:-:S02]  /*0a60*/  @!P2 HADD2.F32 R77, -RZ, R46.H0_H0 ;  /* 0x2000002eff4da230 */ /* 0x000fc40000004100 */
[----:B------:R-:W-:Y:S01]  /*0a70*/  @P2 FFMA.FTZ R77, R51, R36, R50 ;  /* 0x00000024334d2223 */ /* 0x000fe20000010032 */
[----:B------:R-:W-:Y:S02]  /*0a80*/  @!P2 HADD2.F32 R78, -RZ, R46.H1_H1 ;  /* 0x3000002eff4ea230 */ /* 0x000fe40000004100 */
[----:B------:R-:W-:Y:S01]  /*0a90*/  @P2 FFMA.FTZ R78, R52, R37, R55 ;  /* 0x00000025344e2223 */ /* 0x000fe20000010037 */
[--C-:B------:R-:W-:Y:S02]  /*0aa0*/  @!P2 HADD2.F32 R79, -RZ, R47.reuse.H0_H0 ;  /* 0x2000002fff4fa230 */ /* 0x100fe40000004100 */
[----:B------:R-:W-:Y:S01]  /*0ab0*/  @P2 FFMA.FTZ R79, R53, R38, R54 ;  /* 0x00000026354f2223 */ /* 0x000fe20000010036 */
[----:B------:R-:W-:Y:S02]  /*0ac0*/  @!P2 HADD2.F32 R80, -RZ, R47.H1_H1 ;  /* 0x3000002fff50a230 */ /* 0x000fe40000004100 */
[----:B------:R-:W-:Y:S01]  /*0ad0*/  @P2 FFMA.FTZ R80, R48, R39, R65 ;  /* 0x0000002730502223 */ /* 0x000fe20000010041 */
[----:B------:R-:W-:-:S02]  /*0ae0*/  F2FP.F16.F32.PACK_AB R48, RZ, R73 ;  /* 0x00000049ff30723e */ /* 0x000fc400000000ff */
[----:B------:R-:W-:Y:S02]  /*0af0*/  F2FP.F16.F32.PACK_AB R50, RZ, R75 ;  /* 0x0000004bff32723e */ /* 0x000fe400000000ff */
[----:B------:R-:W-:Y:S02]  /*0b00*/  F2FP.F16.F32.PACK_AB R52, RZ, R76 ;  /* 0x0000004cff34723e */ /* 0x000fe400000000ff */
[----:B------:R-:W-:Y:S02]  /*0b10*/  F2FP.F16.F32.PACK_AB R53, RZ, R77 ;  /* 0x0000004dff35723e */ /* 0x000fe400000000ff */
[----:B------:R-:W-:Y:S02]  /*0b20*/  F2FP.F16.F32.PACK_AB R54, RZ, R78 ;  /* 0x0000004eff36723e */ /* 0x000fe400000000ff */
[----:B------:R-:W-:Y:S02]  /*0b30*/  F2FP.F16.F32.PACK_AB R55, RZ, R79 ;  /* 0x0000004fff37723e */ /* 0x000fe400000000ff */
[----:B------:R-:W-:-:S02]  /*0b40*/  F2FP.F16.F32.PACK_AB R51, RZ, R80 ;  /* 0x00000050ff33723e */ /* 0x000fc400000000ff */
[----:B------:R-:W-:Y:S02]  /*0b50*/  PRMT R48, R48, 0x5410, R49 ;  /* 0x0000541030307816 */ /* 0x000fe40000000031 */
[----:B------:R-:W-:Y:S02]  /*0b60*/  PRMT R49, R50, 0x5410, R52 ;  /* 0x0000541032317816 */ /* 0x000fe40000000034 */
[----:B------:R-:W-:Y:S02]  /*0b70*/  PRMT R50, R53, 0x5410, R54 ;  /* 0x0000541035327816 */ /* 0x000fe40000000036 */
[----:B------:R-:W-:Y:S01]  /*0b80*/  PRMT R51, R55, 0x5410, R51 ;  /* 0x0000541037337816 */ /* 0x000fe20000000033 */
[----:B------:R-:W-:Y:S06]  /*0b90*/  BRA `(.L_x_10197) ;  /* 0x0000000000c47947 */ /* 0x000fec0003800000 */
.L_x_10196:
[----:B------:R-:W0:Y:S01]  /*0ba0*/  @P1 LDC R49, c[0x0][0x40c] ;  /* 0x00010300ff311b82 */ /* 0x000e220000000800 */
[----:B-----5:R-:W-:Y:S01]  /*0bb0*/  @P1 HADD2.F32 R48, -RZ, R40.H1_H1 ;  /* 0x30000028ff301230 */ /* 0x020fe20000004100 */
[----:B------:R-:W-:Y:S01]  /*0bc0*/  CS2R R74, SRZ ;  /* 0x00000000004a7805 */ /* 0x000fe2000001ff00 */
[----:B------:R-:W-:Y:S01]  /*0bd0*/  @P1 HADD2.F32 R50, -RZ, R41.H0_H0 ;  /* 0x20000029ff321230 */ /* 0x000fe20000004100 */
[----:B------:R-:W-:Y:S01]  /*0be0*/  CS2R R76, SRZ ;  /* 0x00000000004c7805 */ /* 0x000fe2000001ff00 */
[----:B------:R-:W-:Y:S01]  /*0bf0*/  @P1 HADD2.F32 R52, -RZ, R42.H0_H0 ;  /* 0x2000002aff341230 */ /* 0x000fe20000004100 */
[----:B------:R-:W-:Y:S02]  /*0c00*/  CS2R R78, SRZ ;  /* 0x00000000004e7805 */ /* 0x000fe4000001ff00 */
[----:B------:R-:W-:Y:S01]  /*0c10*/  MOV R80, RZ ;  /* 0x000000ff00507202 */ /* 0x000fe20000000f00 */
[----:B------:R-:W1:Y:S08]  /*0c20*/  @P1 LDC R51, c[0x0][0x40c] ;  /* 0x00010300ff331b82 */ /* 0x000e700000000800 */
[----:B------:R-:W2:Y:S08]  /*0c30*/  @P1 LDC R53, c[0x0][0x40c] ;  /* 0x00010300ff351b82 */ /* 0x000eb00000000800 */
[----:B------:R-:W3:Y:S01]  /*0c40*/  @P1 LDC R55, c[0x0][0x40c] ;  /* 0x00010300ff371b82 */ /* 0x000ee20000000800 */
[----:B0-----:R-:W-:-:S04]  /*0c50*/  @P1 FMUL.FTZ R48, R48, R49 ;  /* 0x0000003130301220 */ /* 0x001fc80000410000 */
[----:B------:R-:W-:Y:S01]  /*0c60*/  @P1 FMUL.FTZ R74, R48, R11 ;  /* 0x0000000b304a1220 */ /* 0x000fe20000410000 */
[----:B------:R-:W-:Y:S02]  /*0c70*/  @P1 HADD2.F32 R48, -RZ, R42.H1_H1 ;  /* 0x3000002aff301230 */ /* 0x000fe40000004100 */
[----:B------:R-:W0:Y:S01]  /*0c80*/  @P1 LDC R65, c[0x0][0x40c] ;  /* 0x00010300ff411b82 */ /* 0x000e220000000800 */
[----:B-1----:R-:W-:Y:S01]  /*0c90*/  @P1 FMUL.FTZ R51, R50, R51 ;  /* 0x0000003332331220 */ /* 0x002fe20000410000 */
[----:B------:R-:W-:-:S03]  /*0ca0*/  @P1 HADD2.F32 R50, -RZ, R41.H1_H1 ;  /* 0x30000029ff321230 */ /* 0x000fc60000004100 */
[----:B------:R-:W-:Y:S01]  /*0cb0*/  @P1 FMUL.FTZ R75, R51, R12 ;  /* 0x0000000c334b1220 */ /* 0x000fe20000410000 */
[----:B------:R-:W-:Y:S02]  /*0cc0*/  @P1 HADD2.F32 R51, -RZ, R43.H0_H0 ;  /* 0x2000002bff331230 */ /* 0x000fe40000004100 */
[----:B------:R-:W1:Y:S01]  /*0cd0*/  @P1 LDC R54, c[0x0][0x40c] ;  /* 0x00010300ff361b82 */ /* 0x000e620000000800 */
[----:B--2---:R-:W-:-:S04]  /*0ce0*/  @P1 FMUL.FTZ R50, R50, R53 ;  /* 0x0000003532321220 */ /* 0x004fc80000410000 */
[----:B------:R-:W-:-:S03]  /*0cf0*/  @P1 FMUL.FTZ R76, R50, R35 ;  /* 0x00000023324c1220 */ /* 0x000fc60000410000 */
[----:B------:R-:W2:Y:S01]  /*0d00*/  @P1 LDC R73, c[0x0][0x40c] ;  /* 0x00010300ff491b82 */ /* 0x000ea20000000800 */
[----:B---3--:R-:W-:Y:S01]  /*0d10*/  @P1 FMUL.FTZ R55, R52, R55 ;  /* 0x0000003734371220 */ /* 0x008fe20000410000 */
[----:B------:R-:W-:-:S03]  /*0d20*/  @P1 HADD2.F32 R52, -RZ, R43.H1_H1 ;  /* 0x3000002bff341230 */ /* 0x000fc60000004100 */
[----:B------:R-:W-:-:S03]  /*0d30*/  @P1 FMUL.FTZ R77, R55, R36 ;  /* 0x00000024374d1220 */ /* 0x000fc60000410000 */
[----:B------:R-:W3:Y:S01]  /*0d40*/  @P1 LDC R49, c[0x0][0x40c] ;  /* 0x00010300ff311b82 */ /* 0x000ee20000000800 */
[----:B0-----:R-:W-:Y:S01]  /*0d50*/  @P1 FMUL.FTZ R50, R48, R65 ;  /* 0x0000004130321220 */ /* 0x001fe20000410000 */
[----:B------:R-:W-:-:S03]  /*0d60*/  @P1 HADD2.F32 R48, -RZ, R40.H0_H0 ;  /* 0x20000028ff301230 */ /* 0x000fc60000004100 */
[----:B------:R-:W-:Y:S01]  /*0d70*/  @P1 FMUL.FTZ R78, R50, R37 ;  /* 0x00000025324e1220 */ /* 0x000fe20000410000 */
[----:B------:R-:W-:Y:S01]  /*0d80*/  F2FP.F16.F32.PACK_AB R50, RZ, R76 ;  /* 0x0000004cff32723e */ /* 0x000fe200000000ff */
[----:B-1----:R-:W-:-:S03]  /*0d90*/  @P1 FMUL.FTZ R51, R51, R54 ;  /* 0x0000003633331220 */ /* 0x002fc60000410000 */
[----:B------:R-:W-:Y:S01]  /*0da0*/  F2FP.F16.F32.PACK_AB R53, RZ, R78 ;  /* 0x0000004eff35723e */ /* 0x000fe200000000ff */
[----:B------:R-:W-:Y:S01]  /*0db0*/  @P1 FMUL.FTZ R79, R51, R38 ;  /* 0x00000026334f1220 */ /* 0x000fe20000410000 */
[----:B------:R-:W-:Y:S01]  /*0dc0*/  F2FP.F16.F32.PACK_AB R51, RZ, R77 ;  /* 0x0000004dff33723e */ /* 0x000fe200000000ff */
[----:B--2---:R-:W-:Y:S01]  /*0dd0*/  @P1 FMUL.FTZ R52, R52, R73 ;  /* 0x0000004934341220 */ /* 0x004fe20000410000 */
[----:B------:R-:W-:Y:S02]  /*0de0*/  MOV R73, RZ ;  /* 0x000000ff00497202 */ /* 0x000fe40000000f00 */
[----:B------:R-:W-:Y:S01]  /*0df0*/  F2FP.F16.F32.PACK_AB R54, RZ, R79 ;  /* 0x0000004fff36723e */ /* 0x000fe200000000ff */
[----:B------:R-:W-:Y:S01]  /*0e00*/  @P1 FMUL.FTZ R80, R52, R39 ;  /* 0x0000002734501220 */ /* 0x000fe20000410000 */
[----:B------:R-:W-:Y:S01]  /*0e10*/  F2FP.F16.F32.PACK_AB R52, RZ, R74 ;  /* 0x0000004aff34723e */ /* 0x000fe200000000ff */
[----:B---3--:R-:W-:-:S03]  /*0e20*/  @P1 FMUL.FTZ R49, R48, R49 ;  /* 0x0000003130311220 */ /* 0x008fc60000410000 */
[----:B------:R-:W-:Y:S01]  /*0e30*/  F2FP.F16.F32.PACK_AB R55, RZ, R80 ;  /* 0x00000050ff37723e */ /* 0x000fe200000000ff */
[----:B------:R-:W-:Y:S01]  /*0e40*/  @P1 FMUL.FTZ R73, R49, R10 ;  /* 0x0000000a31491220 */ /* 0x000fe20000410000 */
[----:B------:R-:W-:-:S04]  /*0e50*/  F2FP.F16.F32.PACK_AB R49, RZ, R75 ;  /* 0x0000004bff31723e */ /* 0x000fc800000000ff */
[----:B------:R-:W-:Y:S02]  /*0e60*/  F2FP.F16.F32.PACK_AB R48, RZ, R73 ;  /* 0x00000049ff30723e */ /* 0x000fe400000000ff */
[----:B------:R-:W-:Y:S02]  /*0e70*/  PRMT R49, R49, 0x5410, R50 ;  /* 0x0000541031317816 */ /* 0x000fe40000000032 */
[----:B------:R-:W-:Y:S02]  /*0e80*/  PRMT R50, R51, 0x5410, R53 ;  /* 0x0000541033327816 */ /* 0x000fe40000000035 */
[----:B------:R-:W-:Y:S02]  /*0e90*/  PRMT R51, R54, 0x5410, R55 ;  /* 0x0000541036337816 */ /* 0x000fe40000000037 */
[----:B------:R-:W-:-:S07]  /*0ea0*/  PRMT R48, R48, 0x5410, R52 ;  /* 0x0000541030307816 */ /* 0x000fce0000000034 */
.L_x_10197:
        /* <DEDUP_REMOVED lines=13> */
[----:B0----5:R-:W-:Y:S02]  /*0f80*/  HADD2.F32 R54, -RZ, R44.H1_H1 ;  /* 0x3000002cff367230 */ /* 0x021fe40000004100 */
[--C-:B------:R-:W-:Y:S02]  /*0f90*/  HADD2.F32 R55, -RZ, R45.reuse.H0_H0 ;  /* 0x2000002dff377230 */ /* 0x100fe40000004100 */
[----:B------:R-:W-:Y:S02]  /*0fa0*/  HADD2.F32 R62, -RZ, R45.H1_H1 ;  /* 0x3000002dff3e7230 */ /* 0x000fe40000004100 */
[----:B------:R-:W-:Y:S02]  /*0fb0*/  HADD2.F32 R63, -RZ, R46.H0_H0 ;  /* 0x2000002eff3f7230 */ /* 0x000fe40000004100 */
[----:B------:R-:W-:-:S04]  /*0fc0*/  HADD2.F32 R85, -RZ, R47.H0_H0 ;  /* 0x2000002fff557230 */ /* 0x000fc80000004100 */
[----:B------:R-:W0:Y:S01]  /*0fd0*/  @P0 LDC R49, c[0x0][0x40c] ;  /* 0x00010300ff310b82 */ /* 0x000e220000000800 */
[----:B------:R-:W-:Y:S02]  /*0fe0*/  @P0 HADD2.F32 R48, -RZ, R40.H1_H1 ;  /* 0x30000028ff300230 */ /* 0x000fe40000004100 */
[----:B------:R-:W-:Y:S02]  /*0ff0*/  @P0 HADD2.F32 R50, -RZ, R41.H0_H0 ;  /* 0x20000029ff320230 */ /* 0x000fe40000004100 */
[----:B------:R-:W-:-:S03]  /*1000*/  @P0 HADD2.F32 R82, -RZ, R43.H0_H0 ;  /* 0x2000002bff520230 */ /* 0x000fc60000004100 */
[----:B------:R-:W1:Y:S08]  /*1010*/  @P0 LDC R51, c[0x0][0x40c] ;  /* 0x00010300ff330b82 */ /* 0x000e700000000800 */
[----:B------:R-:W2:Y:S08]  /*1020*/  @P0 LDC R64, c[0x0][0x40c] ;  /* 0x00010300ff400b82 */ /* 0x000eb00000000800 */
[----:B------:R-:W3:Y:S01]  /*1030*/  @P0 LDC R81, c[0x0][0x40c] ;  /* 0x00010300ff510b82 */ /* 0x000ee20000000800 */
[----:B0-----:R-:W-:-:S04]  /*1040*/  @P0 FMUL.FTZ R49, R48, R49 ;  /* 0x0000003130310220 */ /* 0x001fc80000410000 */
[----:B------:R-:W-:Y:S01]  /*1050*/  @P0 FFMA.FTZ R54, R49, R58, R54 ;  /* 0x0000003a31360223 */ /* 0x000fe20000010036 */
[----:B-1----:R-:W-:Y:S01]  /*1060*/  @P0 FMUL.FTZ R50, R50, R51 ;  /* 0x0000003332320220 */ /* 0x002fe20000410000 */
[----:B------:R-:W-:Y:S01]  /*1070*/  @P0 HADD2.F32 R51, -RZ, R41.H1_H1 ;  /* 0x30000029ff330230 */ /* 0x000fe20000004100 */
[----:B------:R-:W0:Y:S02]  /*1080*/  @P0 LDC R48, c[0x0][0x40c] ;  /* 0x00010300ff300b82 */ /* 0x000e240000000800 */
[----:B------:R-:W-:Y:S01]  /*1090*/  F2FP.F16.F32.PACK_AB R84, RZ, R54 ;  /* 0x00000036ff54723e */ /* 0x000fe200000000ff */
[----:B------:R-:W-:Y:S01]  /*10a0*/  @P0 FFMA.FTZ R55, R50, R60, R55 ;  /* 0x0000003c32370223 */ /* 0x000fe20000010037 */
[--C-:B------:R-:W-:Y:S02]  /*10b0*/  @P0 HADD2.F32 R50, -RZ, R42.reuse.H0_H0 ;  /* 0x2000002aff320230 */ /* 0x100fe40000004100 */
[----:B--2---:R-:W-:Y:S02]  /*10c0*/  @P0 FMUL.FTZ R65, R51, R64 ;  /* 0x0000004033410220 */ /* 0x004fe40000410000 */
[----:B------:R-:W1:Y:S02]  /*10d0*/  @P0 LDC R49, c[0x0][0x40c] ;  /* 0x00010300ff310b82 */ /* 0x000e640000000800 */
[----:B------:R-:W-:Y:S01]  /*10e0*/  @P0 FFMA.FTZ R62, R65, R61, R62 ;  /* 0x0000003d413e0223 */ /* 0x000fe2000001003e */
[----:B------:R-:W-:-:S02]  /*10f0*/  @P0 HADD2.F32 R65, -RZ, R42.H1_H1 ;  /* 0x3000002aff410230 */ /* 0x000fc40000004100 */
[----:B---3--:R-:W-:-:S03]  /*1100*/  @P0 FMUL.FTZ R64, R50, R81 ;  /* 0x0000005132400220 */ /* 0x008fc60000410000 */
[----:B------:R-:W2:Y:S01]  /*1110*/  @P0 LDC R51, c[0x0][0x40c] ;  /* 0x00010300ff330b82 */ /* 0x000ea20000000800 */
[----:B------:R-:W-:Y:S01]  /*1120*/  @P0 FFMA.FTZ R63, R64, R66, R63 ;  /* 0x00000042403f0223 */ /* 0x000fe2000001003f */
[----:B------:R-:W-:-:S06]  /*1130*/  HADD2.F32 R64, -RZ, R46.H1_H1 ;  /* 0x3000002eff407230 */ /* 0x000fcc0000004100 */
[----:B------:R-:W3:Y:S01]  /*1140*/  @P0 LDC R50, c[0x0][0x40c] ;  /* 0x00010300ff320b82 */ /* 0x000ee20000000800 */
[----:B0-----:R-:W-:Y:S01]  /*1150*/  @P0 FMUL.FTZ R81, R65, R48 ;  /* 0x0000003041510220 */ /* 0x001fe20000410000 */
[----:B------:R-:W-:Y:S01]  /*1160*/  @P0 HADD2.F32 R48, -RZ, R40.H0_H0 ;  /* 0x20000028ff300230 */ /* 0x000fe20000004100 */
[----:B------:R-:W-:Y:S02]  /*1170*/  @!P0 MOV R65, R85 ;  /* 0x0000005500418202 */ /* 0x000fe40000000f00 */
[----:B------:R-:W-:Y:S01]  /*1180*/  @P0 FFMA.FTZ R64, R81, R67, R64 ;  /* 0x0000004351400223 */ /* 0x000fe20000010040 */
[----:B------:R-:W-:Y:S02]  /*1190*/  HADD2.F32 R81, -RZ, R44.H0_H0 ;  /* 0x2000002cff517230 */ /* 0x000fe40000004100 */
[----:B-1----:R-:W-:Y:S01]  /*11a0*/  @P0 FMUL.FTZ R82, R82, R49 ;  /* 0x0000003152520220 */ /* 0x002fe20000410000 */
[----:B------:R-:W-:Y:S01]  /*11b0*/  @P0 HADD2.F32 R49, -RZ, R43.H1_H1 ;  /* 0x3000002bff310230 */ /* 0x000fe20000004100 */
[----:B------:R-:W-:-:S02]  /*11c0*/  F2FP.F16.F32.PACK_AB R86, RZ, R64 ;  /* 0x00000040ff56723e */ /* 0x000fc400000000ff */
[----:B------:R-:W-:Y:S01]  /*11d0*/  @P0 FFMA.FTZ R65, R82, R70, R85 ;  /* 0x0000004652410223 */ /* 0x000fe20000010055 */
[----:B------:R-:W-:Y:S01]  /*11e0*/  HADD2.F32 R82, -RZ, R47.H1_H1 ;  /* 0x3000002fff527230 */ /* 0x000fe20000004100 */
[----:B------:R-:W-:Y:S01]  /*11f0*/  F2FP.F16.F32.PACK_AB R85, RZ, R63 ;  /* 0x0000003fff55723e */ /* 0x000fe200000000ff */
[----:B--2---:R-:W-:Y:S02]  /*1200*/  @P0 FMUL.FTZ R48, R48, R51 ;  /* 0x0000003330300220 */ /* 0x004fe40000410000 */
[----:B------:R-:W-:Y:S02]  /*1210*/  F2FP.F16.F32.PACK_AB R87, RZ, R65 ;  /* 0x00000041ff57723e */ /* 0x000fe400000000ff */
[----:B------:R-:W-:Y:S01]  /*1220*/  @P0 FFMA.FTZ R81, R48, R59, R81 ;  /* 0x0000003b30510223 */ /* 0x000fe20000010051 */
[----:B---3--:R-:W-:Y:S01]  /*1230*/  @P0 FMUL.FTZ R49, R49, R50 ;  /* 0x0000003231310220 */ /* 0x008fe20000410000 */
[----:B------:R-:W-:-:S03]  /*1240*/  F2FP.F16.F32.PACK_AB R50, RZ, R62 ;  /* 0x0000003eff32723e */ /* 0x000fc600000000ff */
        /* <DEDUP_REMOVED lines=9> */
.L_x_10198:
[----:B0-----:R-:W0:Y:S01]  /*12e0*/  @P1 LDC R55, c[0x0][0x40c] ;  /* 0x00010300ff371b82 */ /* 0x001e220000000800 */
[----:B-----5:R-:W-:Y:S02]  /*12f0*/  @P1 HADD2.F32 R50, -RZ, R40.H1_H1 ;  /* 0x30000028ff321230 */ /* 0x020fe40000004100 */
[--C-:B------:R-:W-:Y:S02]  /*1300*/  @P1 HADD2.F32 R62, -RZ, R41.reuse.H1_H1 ;  /* 0x30000029ff3e1230 */ /* 0x100fe40000004100 */
[----:B------:R-:W-:-:S03]  /*1310*/  @P1 HADD2.F32 R54, -RZ, R41.H0_H0 ;  /* 0x20000029ff361230 */ /* 0x000fc60000004100 */
[----:B------:R-:W1:Y:S08]  /*1320*/  @P1 LDC R81, c[0x0][0x40c] ;  /* 0x00010300ff511b82 */ /* 0x000e700000000800 */
[----:B------:R-:W2:Y:S08]  /*1330*/  @P1 LDC R65, c[0x0][0x40c] ;  /* 0x00010300ff411b82 */ /* 0x000eb00000000800 */
[----:B------:R-:W3:Y:S01]  /*1340*/  @P1 LDC R82, c[0x0][0x40c] ;  /* 0x00010300ff521b82 */ /* 0x000ee20000000800 */
[----:B0-----:R-:W-:-:S07]  /*1350*/  @P1 FMUL.FTZ R63, R50, R55 ;  /* 0x00000037323f1220 */ /* 0x001fce0000410000 */
[----:B------:R-:W0:Y:S01]  /*1360*/  @P1 LDC R51, c[0x0][0x40c] ;  /* 0x00010300ff331b82 */ /* 0x000e220000000800 */
[----:B-1----:R-:W-:Y:S01]  /*1370*/  @P1 FMUL.FTZ R64, R62, R81 ;  /* 0x000000513e401220 */ /* 0x002fe20000410000 */
[----:B------:R-:W-:Y:S02]  /*1380*/  HFMA2 R62, -RZ, RZ, 0, 0 ;  /* 0x00000000ff3e7431 */ /* 0x000fe400000001ff */
[----:B------:R-:W-:-:S04]  /*1390*/  @P1 HADD2.F32 R81, -RZ, R42.H0_H0 ;  /* 0x2000002aff511230 */ /* 0x000fc80000004100 */
[----:B------:R-:W1:Y:S01]  /*13a0*/  @P1 LDC R48, c[0x0][0x40c] ;  /* 0x00010300ff301b82 */ /* 0x000e620000000800 */
[----:B--2---:R-:W-:Y:S01]  /*13b0*/  @P1 FMUL.FTZ R65, R54, R65 ;  /* 0x0000004136411220 */ /* 0x004fe20000410000 */
[----:B------:R-:W-:Y:S01]  /*13c0*/  CS2R R54, SRZ ;  /* 0x0000000000367805 */ /* 0x000fe2000001ff00 */
[----:B------:R-:W-:Y:S01]  /*13d0*/  @P1 FMUL.FTZ R62, R64, R61 ;  /* 0x0000003d403e1220 */ /* 0x000fe20000410000 */
[----:B------:R-:W-:Y:S02]  /*13e0*/  @P1 HADD2.F32 R64, -RZ, R42.H1_H1 ;  /* 0x3000002aff401230 */ /* 0x000fe40000004100 */
[----:B------:R-:W-:Y:S01]  /*13f0*/  @P1 FMUL.FTZ R55, R65, R60 ;  /* 0x0000003c41371220 */ /* 0x000fe20000410000 */
[--C-:B------:R-:W-:Y:S02]  /*1400*/  @P1 HADD2.F32 R65, -RZ, R43.reuse.H0_H0 ;  /* 0x2000002bff411230 */ /* 0x100fe40000004100 */
[----:B------:R-:W-:Y:S01]  /*1410*/  @P1 FMUL.FTZ R54, R63, R58 ;  /* 0x0000003a3f361220 */ /* 0x000fe20000410000 */
[----:B------:R-:W2:Y:S01]  /*1420*/  @P1 LDC R49, c[0x0][0x40c] ;  /* 0x00010300ff311b82 */ /* 0x000ea20000000800 */
[----:B---3--:R-:W-:Y:S01]  /*1430*/  @P1 FMUL.FTZ R81, R81, R82 ;  /* 0x0000005251511220 */ /* 0x008fe20000410000 */
[----:B------:R-:W-:Y:S01]  /*1440*/  @P1 HADD2.F32 R82, -RZ, R43.H1_H1 ;  /* 0x3000002bff521230 */ /* 0x000fe20000004100 */
[----:B------:R-:W-:-:S02]  /*1450*/  MOV R63, RZ ;  /* 0x000000ff003f7202 */ /* 0x000fc40000000f00 */
[----:B------:R-:W-:Y:S01]  /*1460*/  @P1 FMUL.FTZ R63, R81, R66 ;  /* 0x00000042513f1220 */ /* 0x000fe20000410000 */
[----:B------:R-:W-:Y:S02]  /*1470*/  MOV R81, RZ ;  /* 0x000000ff00517202 */ /* 0x000fe40000000f00 */
[----:B------:R-:W3:Y:S01]  /*1480*/  @P1 LDC R50, c[0x0][0x40c] ;  /* 0x00010300ff321b82 */ /* 0x000ee20000000800 */
[----:B0-----:R-:W-:Y:S01]  /*1490*/  @P1 FMUL.FTZ R84, R64, R51 ;  /* 0x0000003340541220 */ /* 0x001fe20000410000 */
[----:B-1----:R-:W-:Y:S01]  /*14a0*/  @P1 FMUL.FTZ R51, R65, R48 ;  /* 0x0000003041331220 */ /* 0x002fe20000410000 */
[----:B------:R-:W-:Y:S02]  /*14b0*/  CS2R R64, SRZ ;  /* 0x0000000000407805 */ /* 0x000fe4000001ff00 */
[----:B------:R-:W-:Y:S01]  /*14c0*/  @P1 FMUL.FTZ R64, R84, R67 ;  /* 0x0000004354401220 */ /* 0x000fe20000410000 */
[----:B------:R-:W-:Y:S01]  /*14d0*/  @P1 FMUL.FTZ R65, R51, R70 ;  /* 0x0000004633411220 */ /* 0x000fe20000410000 */
[----:B------:R-:W-:-:S02]  /*14e0*/  F2FP.F16.F32.PACK_AB R51, RZ, R63 ;  /* 0x0000003fff33723e */ /* 0x000fc400000000ff */
[----:B------:R-:W-:Y:S01]  /*14f0*/  F2FP.F16.F32.PACK_AB R84, RZ, R54 ;  /* 0x00000036ff54723e */ /* 0x000fe200000000ff */
[----:B--2---:R-:W-:Y:S01]  /*1500*/  @P1 FMUL.FTZ R48, R82, R49 ;  /* 0x0000003152301220 */ /* 0x004fe20000410000 */
[----:B------:R-:W-:Y:S02]  /*1510*/  @P1 HADD2.F32 R49, -RZ, R40.H0_H0 ;  /* 0x20000028ff311230 */ /* 0x000fe40000004100 */
[----:B------:R-:W-:Y:S01]  /*1520*/  HFMA2 R82, -RZ, RZ, 0, 0 ;  /* 0x00000000ff527431 */ /* 0x000fe200000001ff */
[----:B------:R-:W-:Y:S02]  /*1530*/  F2FP.F16.F32.PACK_AB R85, RZ, R64 ;  /* 0x00000040ff55723e */ /* 0x000fe400000000ff */
[----:B------:R-:W-:Y:S01]  /*1540*/  F2FP.F16.F32.PACK_AB R86, RZ, R65 ;  /* 0x00000041ff56723e */ /* 0x000fe200000000ff */
[----:B---3--:R-:W-:Y:S01]  /*1550*/  @P1 FMUL.FTZ R50, R49, R50 ;  /* 0x0000003231321220 */ /* 0x008fe20000410000 */
[----:B------:R-:W-:Y:S01]  /*1560*/  @P1 FMUL.FTZ R82, R48, R69 ;  /* 0x0000004530521220 */ /* 0x000fe20000410000 */
[----:B------:R-:W-:-:S02]  /*1570*/  F2FP.F16.F32.PACK_AB R49, RZ, R55 ;  /* 0x00000037ff31723e */ /* 0x000fc400000000ff */
        /* <DEDUP_REMOVED lines=8> */
.L_x_10199:
        /* <DEDUP_REMOVED lines=74> */
.L_x_10215:
        /* <DEDUP_REMOVED lines=61> */
[----:B------:R-:W-:Y:S01]  /*1e70*/  F2FP.F16.F32.PACK_AB R49, R53, R48 ;  /* 0x000000303531723e */ /* 0x000fe200000000ff */
        /* <DEDUP_REMOVED lines=13> */
[----:B------:R-:W-:Y:S01]  /*1f50*/  IMAD.WIDE.U32 R62, R81, 0x10, R62 ;  /* 0x00000010513e7825 */ /* 0x000fe200078e003e */
[----:B------:R-:W-:-:S02]  /*1f60*/  F2FP.F16.F32.PACK_AB R50, R79, R50 ;  /* 0x000000324f32723e */ /* 0x000fc400000000ff */
[----:B------:R-:W-:Y:S02]  /*1f70*/  F2FP.F16.F32.PACK_AB R48, R53, R48 ;  /* 0x000000303530723e */ /* 0x000fe400000000ff */
[----:B------:R-:W-:Y:S02]  /*1f80*/  F2FP.F16.F32.PACK_AB R55, R82, R55 ;  /* 0x000000375237723e */ /* 0x000fe400000000ff */
[----:B------:R-:W-:Y:S01]  /*1f90*/  F2FP.F16.F32.PACK_AB R54, R90, R75 ;  /* 0x0000004b5a36723e */ /* 0x000fe200000000ff */
[----:B------:R1:W-:Y:S01]  /*1fa0*/  STG.E.128 desc[UR6][R64.64], R48 ;  /* 0x0000003040007986 */ /* 0x0003e2000c101d06 */
[----:B------:R-:W-:Y:S02]  /*1fb0*/  F2FP.F16.F32.PACK_AB R53, R88, R73 ;  /* 0x000000495835723e */ /* 0x000fe400000000ff */
[----:B------:R-:W-:-:S05]  /*1fc0*/  F2FP.F16.F32.PACK_AB R52, R71, R52 ;  /* 0x000000344734723e */ /* 0x000fca00000000ff */
[----:B------:R1:W-:Y:S02]  /*1fd0*/  STG.E.128 desc[UR6][R62.64], R52 ;  /* 0x000000343e007986 */ /* 0x0003e4000c101d06 */
.L_x_10202:
[----:B------:R-:W-:Y:S05]  /*1fe0*/  BSYNC.RECONVERGENT B0 ;  /* 0x0000000000007941 */ /* 0x000fea0003800200 */
.L_x_10201:
[----:B-1----:R-:W1:Y:S02]  /*1ff0*/  LDC.64 R48, c[0x0][0x380] ;  /* 0x0000e000ff307b82 */ /* 0x002e640000000a00 */
[----:B-1----:R-:W-:-:S04]  /*2000*/  LEA R68, R48, R68, 0x2 ;  /* 0x0000004430447211 */ /* 0x002fc800078e10ff */
[----:B------:R-:W-:-:S13]  /*2010*/  ISETP.GE.AND P0, PT, R68, R49, PT ;  /* 0x000000314400720c */ /* 0x000fda0003f06270 */
[----:B------:R-:W-:Y:S05]  /*2020*/  @!P0 BRA `(.L_x_10203) ;  /* 0xffffffe400788947 */ /* 0x000fea000383ffff */
[----:B------:R-:W-:Y:S05]  /*2030*/  EXIT ;  /* 0x000000000000794d */ /* 0x000fea0003800000 */
.L_x_10200:
        /* <DEDUP_REMOVED lines=8> */
.L_x_10205:
[----:B------:R-:W-:Y:S05]  /*20c0*/  BSYNC B0 ;  /* 0x0000000000007941 */ /* 0x000fea0003800000 */
.L_x_10204:
        /* <DEDUP_REMOVED lines=10> */
.L_x_10206:
[----:B------:R-:W-:Y:S01]  /*2170*/  HFMA2 R87, -RZ, RZ, 0, 2.384185791015625e-07 ;  /* 0x00000004ff577431 */ /* 0x000fe200000001ff */
[----:B------:R-:W-:-:S05]  /*2180*/  MOV R48, R86 ;  /* 0x0000005600307202 */ /* 0x000fca0000000f00 */
[----:B------:R-:W-:-:S05]  /*2190*/  FADD.FTZ R50, R49, R48 ;  /* 0x0000003031327221 */ /* 0x000fca0000010000 */
[----:B------:R-:W-:-:S07]  /*21a0*/  MOV R88, R50 ;  /* 0x0000003200587202 */ /* 0x000fce0000000f00 */
[----:B------:R-:W-:Y:S05]  /*21b0*/  WARPSYNC.COLLECTIVE R85, `(.L_x_10207) ;  /* 0x0000000055087348 */ /* 0x000fea0003c00000 */
[----:B------:R0:W1:Y:S02]  /*21c0*/  SHFL.BFLY P0, R86, R88, R87, R90 ;  /* 0x0c00005758567389 */ /* 0x000064000000005a */
[----:B01----:R-:W-:Y:S05]  /*21d0*/  ENDCOLLECTIVE ;  /* 0x000000000000791b */ /* 0x003fea0003800000 */
.L_x_10207:
[----:B------:R-:W-:Y:S01]  /*21e0*/  HFMA2 R87, -RZ, RZ, 0, 4.76837158203125e-07 ;  /* 0x00000008ff577431 */ /* 0x000fe200000001ff */
[----:B------:R-:W-:-:S05]  /*21f0*/  MOV R51, R86 ;  /* 0x0000005600337202 */ /* 0x000fca0000000f00 */
[----:B------:R-:W-:-:S05]  /*2200*/  FADD.FTZ R51, R50, R51 ;  /* 0x0000003332337221 */ /* 0x000fca0000010000 */
[----:B------:R-:W-:-:S07]  /*2210*/  MOV R88, R51 ;  /* 0x0000003300587202 */ /* 0x000fce0000000f00 */
[----:B------:R-:W-:Y:S05]  /*2220*/  WARPSYNC.COLLECTIVE R85, `(.L_x_10208) ;  /* 0x0000000055087348 */ /* 0x000fea0003c00000 */
[----:B------:R0:W1:Y:S02]  /*2230*/  SHFL.BFLY P0, R86, R88, R87, R90 ;  /* 0x0c00005758567389 */ /* 0x000064000000005a */
[----:B01----:R-:W-:Y:S05]  /*2240*/  ENDCOLLECTIVE ;  /* 0x000000000000791b */ /* 0x003fea0003800000 */
.L_x_10208:
[----:B------:R-:W-:Y:S01]  /*2250*/  HFMA2 R87, -RZ, RZ, 0, 9.5367431640625e-07 ;  /* 0x00000010ff577431 */ /* 0x000fe200000001ff */
[----:B------:R-:W-:-:S05]  /*2260*/  MOV R48, R86 ;  /* 0x0000005600307202 */ /* 0x000fca0000000f00 */
[----:B------:R-:W-:-:S05]  /*2270*/  FADD.FTZ R53, R51, R48 ;  /* 0x0000003033357221 */ /* 0x000fca0000010000 */
[----:B------:R-:W-:-:S07]  /*2280*/  MOV R88, R53 ;  /* 0x0000003500587202 */ /* 0x000fce0000000f00 */
[----:B------:R-:W-:Y:S05]  /*2290*/  WARPSYNC.COLLECTIVE R85, `(.L_x_10209) ;  /* 0x0000000055087348 */ /* 0x000fea0003c00000 */
[----:B------:R0:W1:Y:S02]  /*22a0*/  SHFL.BFLY P0, R86, R88, R87, R90 ;  /* 0x0c00005758567389 */ /* 0x000064000000005a */
[----:B01----:R-:W-:Y:S05]  /*22b0*/  ENDCOLLECTIVE ;  /* 0x000000000000791b */ /* 0x003fea0003800000 */
.L_x_10209:
        /* <DEDUP_REMOVED lines=40> */
.L_x_10210:
[----:B------:R-:W-:Y:S01]  /*2540*/  HFMA2 R87, -RZ, RZ, 0, 1.1920928955078125e-07 ;  /* 0x00000002ff577431 */ /* 0x000fe200000001ff */
[----:B------:R-:W-:-:S05]  /*2550*/  MOV R49, R86 ;  /* 0x0000005600317202 */ /* 0x000fca0000000f00 */
[----:B------:R-:W-:-:S05]  /*2560*/  FADD.FTZ R49, R48, R49 ;  /* 0x0000003130317221 */ /* 0x000fca0000010000 */
[----:B------:R-:W-:-:S07]  /*2570*/  MOV R88, R49 ;  /* 0x0000003100587202 */ /* 0x000fce0000000f00 */
[----:B------:R-:W-:Y:S05]  /*2580*/  WARPSYNC.COLLECTIVE R85, `(.L_x_10211) ;  /* 0x0000000055087348 */ /* 0x000fea0003c00000 */
[----:B------:R0:W1:Y:S02]  /*2590*/  SHFL.BFLY P0, R86, R88, R87, R90 ;  /* 0x0c00005758567389 */ /* 0x000064000000005a */
[----:B01----:R-:W-:Y:S05]  /*25a0*/  ENDCOLLECTIVE ;  /* 0x000000000000791b */ /* 0x003fea0003800000 */
.L_x_10211:
[----:B------:R-:W-:Y:S01]  /*25b0*/  HFMA2 R87, -RZ, RZ, 0, 2.384185791015625e-07 ;  /* 0x00000004ff577431 */ /* 0x000fe200000001ff */
[----:B------:R-:W-:-:S05]  /*25c0*/  MOV R50, R86 ;  /* 0x0000005600327202 */ /* 0x000fca0000000f00 */
[----:B------:R-:W-:-:S05]  /*25d0*/  FADD.FTZ R50, R49, R50 ;  /* 0x0000003231327221 */ /* 0x000fca0000010000 */
[----:B------:R-:W-:-:S07]  /*25e0*/  MOV R88, R50 ;  /* 0x0000003200587202 */ /* 0x000fce0000000f00 */
[----:B------:R-:W-:Y:S05]  /*25f0*/  WARPSYNC.COLLECTIVE R85, `(.L_x_10212) ;  /* 0x0000000055087348 */ /* 0x000fea0003c00000 */
[----:B------:R0:W1:Y:S02]  /*2600*/  SHFL.BFLY P0, R86, R88, R87, R90 ;  /* 0x0c00005758567389 */ /* 0x000064000000005a */
[----:B01----:R-:W-:Y:S05]  /*2610*/  ENDCOLLECTIVE ;  /* 0x000000000000791b */ /* 0x003fea0003800000 */
.L_x_10212:
[----:B------:R-:W-:Y:S01]  /*2620*/  HFMA2 R87, -RZ, RZ, 0, 4.76837158203125e-07 ;  /* 0x00000008ff577431 */ /* 0x000fe200000001ff */
[----:B------:R-:W-:-:S05]  /*2630*/  MOV R51, R86 ;  /* 0x0000005600337202 */ /* 0x000fca0000000f00 */
[----:B------:R-:W-:-:S05]  /*2640*/  FADD.FTZ R51, R50, R51 ;  /* 0x0000003332337221 */ /* 0x000fca0000010000 */
[----:B------:R-:W-:-:S07]  /*2650*/  MOV R88, R51 ;  /* 0x0000003300587202 */ /* 0x000fce0000000f00 */
[----:B------:R-:W-:Y:S05]  /*2660*/  WARPSYNC.COLLECTIVE R85, `(.L_x_10213) ;  /* 0x0000000055087348 */ /* 0x000fea0003c00000 */
[----:B------:R0:W1:Y:S02]  /*2670*/  SHFL.BFLY P0, R86, R88, R87, R90 ;  /* 0x0c00005758567389 */ /* 0x000064000000005a */
[----:B01----:R-:W-:Y:S05]  /*2680*/  ENDCOLLECTIVE ;  /* 0x000000000000791b */ /* 0x003fea0003800000 */
.L_x_10213:
[----:B------:R-:W-:Y:S01]  /*2690*/  HFMA2 R87, -RZ, RZ, 0, 9.5367431640625e-07 ;  /* 0x00000010ff577431 */ /* 0x000fe200000001ff */
[----:B------:R-:W-:-:S05]  /*26a0*/  MOV R84, R86 ;  /* 0x0000005600547202 */ /* 0x000fca0000000f00 */
[----:B------:R-:W-:-:S05]  /*26b0*/  FADD.FTZ R84, R51, R84 ;  /* 0x0000005433547221 */ /* 0x000fca0000010000 */
[----:B------:R-:W-:-:S07]  /*26c0*/  MOV R88, R84 ;  /* 0x0000005400587202 */ /* 0x000fce0000000f00 */
[----:B------:R-:W-:Y:S05]  /*26d0*/  WARPSYNC.COLLECTIVE R85, `(.L_x_10214) ;  /* 0x0000000055087348 */ /* 0x000fea0003c00000 */
[----:B------:R0:W1:Y:S02]  /*26e0*/  SHFL.BFLY P0, R86, R88, R87, R90 ;  /* 0x0c00005758567389 */ /* 0x000064000000005a */
[----:B01----:R-:W-:Y:S05]  /*26f0*/  ENDCOLLECTIVE ;  /* 0x000000000000791b */ /* 0x003fea0003800000 */
.L_x_10214:
[----:B------:R-:W-:Y:S01]  /*2700*/  MOV R53, R86 ;  /* 0x0000005600357202 */ /* 0x000fe20000000f00 */
[----:B------:R-:W-:Y:S06]  /*2710*/  BRA `(.L_x_10215) ;  /* 0xfffffff000e07947 */ /* 0x000fec000383ffff */
.L_x_10216:
        /* <DEDUP_REMOVED lines=14> */
.L_x_20308:


//--------------------- .text._ZN10layer_norm13ln_fwd_kernelINS_13Kernel_traitsIf6__halfS2_S2_fjLj512ELj1ELj4ELj1ELj16ENS_18Kernel_traits_baseILj512EfS2_S2_S2_fjLj128EEEEELb1ELb0ELb0ELb0EEEvNS_9FwdParamsE --------------------------
	.section	.text._ZN10layer_norm13ln_fwd_kernelINS_13Kernel_traitsIf6__halfS2_S2_fjLj512ELj1ELj4ELj1ELj16ENS_18Kernel_traits_baseILj512EfS2_S2_S2_fjLj128EEEEELb1ELb0ELb0ELb0EEEvNS_9FwdParamsE,"ax",@progbits
	.align	128
        .global         _ZN10layer_norm13ln_fwd_kernelINS_13Kernel_traitsIf6__halfS2_S2_fjLj512ELj1ELj4ELj1ELj16ENS_18Kernel_traits_baseILj512EfS2_S2_S2_fjLj128EEEEELb1ELb0ELb0ELb0EEEvNS_9FwdParamsE
        .type           _ZN10layer_norm13ln_fwd_kernelINS_13Kernel_traitsIf6__halfS2_S2_fjLj512ELj1ELj4ELj1ELj16ENS_18Kernel_traits_baseILj512EfS2_S2_S2_fjLj128EEEEELb1ELb0ELb0ELb0EEEvNS_9FwdParamsE,@function
        .size           _ZN10layer_norm13ln_fwd_kernelINS_13Kernel_traitsIf6__halfS2_S2_fjLj512ELj1ELj4ELj1ELj16ENS_18Kernel_traits_baseILj512EfS2_S2_S2_fjLj128EEEEELb1ELb0ELb0ELb0EEEvNS_9FwdParamsE,(.L_x_20309 - _ZN10layer_norm13ln_fwd_kernelINS_13Kernel_traitsIf6__halfS2_S2_fjLj512ELj1ELj4ELj1ELj16ENS_18Kernel_traits_baseILj512EfS2_S2_S2_fjLj128EEEEELb1ELb0ELb0ELb0EEEvNS_9FwdParamsE)
        .other          _ZN10layer_norm13ln_fwd_kernelINS_13Kernel_traitsIf6__halfS2_S2_fjLj512ELj1ELj4ELj1ELj16ENS_18Kernel_traits_baseILj512EfS2_S2_S2_fjLj128EEEEELb1ELb0ELb0ELb0EEEvNS_9FwdParamsE,@"STO_CUDA_ENTRY STV_DEFAULT"
_ZN10layer_norm13ln_fwd_kernelINS_13Kernel_traitsIf6__halfS2_S2_fjLj512ELj1ELj4ELj1ELj16ENS_18Kernel_traits_baseILj512EfS2_S2_S2_fjLj128EEEEELb1ELb0ELb0ELb0EEEvNS_9FwdParamsE:
.text._ZN10layer_norm13ln_fwd_kernelINS_13Kernel_traitsIf6__halfS2_S2_fjLj512ELj1ELj4ELj1ELj16ENS_18Kernel_traits_baseILj512EfS2_S2_S2_fjLj128EEEEELb1ELb0ELb0ELb0EEEvNS_9FwdParamsE:
        /* <DEDUP_REMOVED lines=23> */
[----:B--2---:R-:W-:Y:S02]  /*0170*/  @P0 R2UR UR6, R2 ;  /* 0x00000000020602ca */ /* 0x004fe400000e0000 */
[----:B------:R-:W-:Y:S02]  /*0180*/  @P0 R2UR UR7, R3 ;  /* 0x00000000030702ca */ /* 0x000fe400000e0000 */
[----:B0-----:R-:W-:Y:S02]  /*0190*/  @P0 IADD3 R10, P1, PT, R4, R9, RZ ;  /* 0x00000009040a0210 */ /* 0x001fe40007f3e0ff */
[----:B------:R-:W-:-:S02]  /*01a0*/  LOP3.LUT R3, R6, 0x1f, RZ, 0xc, !PT ;  /* 0x0000001f06037812 */ /* 0x000fc400078e0cff */
[----:B------:R-:W-:Y:S02]  /*01b0*/  @P0 IADD3.X R11, PT, PT, RZ, R5, RZ, P1, !PT ;  /* 0x00000005ff0b0210 */ /* 0x000fe40000ffe4ff */
[--C-:B------:R-:W-:Y:S02]  /*01c0*/  SHF.R.U32.HI R5, RZ, 0x5, R6.reuse ;  /* 0x00000005ff057819 */ /* 0x100fe40000011606 */
[----:B------:R-:W-:Y:S01]  /*01d0*/  LEA.HI.SX32 R2, R0, R3, 0x1d ;  /* 0x0000000300027211 */ /* 0x000fe200078feaff */
[----:B---3--:R-:W-:Y:S01]  /*01e0*/  IMAD R3, R7, UR5, R6 ;  /* 0x0000000507037c24 */ /* 0x008fe2000f8e0206 */
[----:B------:R-:W-:Y:S01]  /*01f0*/  LOP3.LUT R4, R6, 0x1f, RZ, 0xc0, !PT ;  /* 0x0000001f06047812 */ /* 0x000fe200078ec0ff */
[----:B------:R-:W-:Y:S01]  /*0200*/  UIADD3 UR14, UPT, UPT, UR6, -0x61c88647, URZ ;  /* 0x9e3779b9060e7890 */ /* 0x000fe2000fffe0ff */
[----:B------:R-:W-:Y:S01]  /*0210*/  LOP3.LUT R5, R5, UR4, RZ, 0xfc, !PT ;  /* 0x0000000405057c12 */ /* 0x000fe2000f8efcff */
[----:B------:R-:W-:Y:S01]  /*0220*/  UIADD3 UR15, UPT, UPT, UR7, -0x4498517b, URZ ;  /* 0xbb67ae85070f7890 */ /* 0x000fe2000fffe0ff */
[--C-:B------:R-:W-:Y:S01]  /*0230*/  SHF.R.U64 R6, R10, 0x2, R11.reuse ;  /* 0x000000020a067819 */ /* 0x100fe2000000120b */
[----:B------:R-:W-:Y:S01]  /*0240*/  UIADD3 UR16, UPT, UPT, UR6, 0x3c6ef372, URZ ;  /* 0x3c6ef37206107890 */ /* 0x000fe2000fffe0ff */
[----:B------:R-:W-:Y:S01]  /*0250*/  SHF.R.U32.HI R7, RZ, 0x2, R11 ;  /* 0x00000002ff077819 */ /* 0x000fe2000001160b */
        /* <DEDUP_REMOVED lines=30> */
.L_x_10220:
[----:B------:R-:W-:Y:S05]  /*0440*/  BSYNC.RECONVERGENT B1 ;  /* 0x0000000000017941 */ /* 0x000fea0003800200 */
.L_x_10219:
        /* <DEDUP_REMOVED lines=10> */
.L_x_10218:
        /* <DEDUP_REMOVED lines=20> */
.L_x_10221:
[----:B------:R-:W-:Y:S05]  /*0630*/  BSYNC.RECONVERGENT B0 ;  /* 0x0000000000007941 */ /* 0x000fea0003800200 */
.L_x_10217:
[----:B------:R-:W1:Y:S02]  /*0640*/  LDCU UR4, c[0x0][0x384] ;  /* 0x00007080ff0477ac */ /* 0x000e640008000800 */
[----:B-1----:R-:W-:-:S13]  /*0650*/  ISETP.GE.AND P0, PT, R5, UR4, PT ;  /* 0x0000000405007c0c */ /* 0x002fda000bf06270 */
[----:B------:R-:W-:Y:S05]  /*0660*/  @P0 EXIT ;  /* 0x000000000000094d */ /* 0x000fea0003800000 */
[----:B------:R-:W-:Y:S01]  /*0670*/  IMAD.HI.U32 R0, R3, -0x326172a9, RZ ;  /* 0xcd9e8d5703007827 */ /* 0x000fe200078e00ff */
[----:B------:R-:W1:Y:S01]  /*0680*/  LDCU.64 UR4, c[0x0][0x3e0] ;  /* 0x00007c00ff0477ac */ /* 0x000e620008000a00 */
[----:B------:R-:W-:Y:S02]  /*0690*/  BSSY B0, `(.L_x_10222) ;  /* 0x0000b57000007945 */ /* 0x000fe40003800000 */
[C---:B0-2---:R-:W-:Y:S01]  /*06a0*/  IMAD.HI.U32 R8, R6.reuse, -0x2daee0ad, RZ ;  /* 0xd2511f5306087827 */ /* 0x045fe200078e00ff */
[----:B------:R-:W-:Y:S01]  /*06b0*/  LOP3.LUT R0, R7, UR6, R0, 0x96, !PT ;  /* 0x0000000607007c12 */ /* 0x000fe2000f8e9600 */
[----:B------:R-:W0:Y:S02]  /*06c0*/  LDCU UR32, c[0x0][0x388] ;  /* 0x00007100ff2077ac */ /* 0x000e240008000800 */
[----:B------:R-:W-:Y:S01]  /*06d0*/  IMAD R14, R6, -0x2daee0ad, RZ ;  /* 0xd2511f53060e7824 */ /* 0x000fe200078e02ff */
[----:B------:R-:W-:Y:S01]  /*06e0*/  LOP3.LUT R8, R8, UR7, RZ, 0x3c, !PT ;  /* 0x0000000708087c12 */ /* 0x000fe2000f8e3cff */
[----:B------:R-:W-:Y:S01]  /*06f0*/  IMAD.HI.U32 R11, R0, -0x2daee0ad, RZ ;  /* 0xd2511f53000b7827 */ /* 0x000fe200078e00ff */
[----:B------:R-:W2:Y:S03]  /*0700*/  LDCU.U8 UR12, c[0x0][0x410] ;  /* 0x00008200ff0c77ac */ /* 0x000ea60008000000 */
[----:B------:R-:W-:Y:S01]  /*0710*/  IMAD R12, R3, -0x326172a9, RZ ;  /* 0xcd9e8d57030c7824 */ /* 0x000fe200078e02ff */
[----:B------:R-:W-:Y:S01]  /*0720*/  LOP3.LUT R11, R14, UR15, R11, 0x96, !PT ;  /* 0x0000000f0e0b7c12 */ /* 0x000fe2000f8e960b */
[----:B------:R-:W-:Y:S01]  /*0730*/  IMAD.HI.U32 R9, R8, -0x326172a9, RZ ;  /* 0xcd9e8d5708097827 */ /* 0x000fe200078e00ff */
[----:B------:R-:W3:Y:S03]  /*0740*/  LDCU UR13, c[0x0][0x448] ;  /* 0x00008900ff0d77ac */ /* 0x000ee60008000800 */
        /* <DEDUP_REMOVED lines=56> */
.L_x_10395:
        /* <DEDUP_REMOVED lines=38> */
.L_x_20141:
[----:B------:R-:W-:Y:S05]  /*0d30*/  BRX R74 -0xd40                                     (*"BRANCH_TARGETS .L_x_20142,.L_x_20143,.L_x_20144"*) ;  /* 0xfffffff04ab07949 */ /* 0x000fea000383ffff */
.L_x_20144:
[----:B------:R-:W-:Y:S01]  /*0d40*/  IADD3 R15, PT, PT, R13, 0x1, RZ ;  /* 0x000000010d0f7810 */ /* 0x000fe20007ffe0ff */
[----:B------:R-:W-:Y:S02]  /*0d50*/  IMAD.MOV.U32 R70, RZ, RZ, R71 ;  /* 0x000000ffff467224 */ /* 0x000fe400078e0047 */
[----:B------:R-:W-:Y:S01]  /*0d60*/  IMAD.MOV.U32 R10, RZ, RZ, R0 ;  /* 0x000000ffff0a7224 */ /* 0x000fe200078e0000 */
[----:B------:R-:W-:Y:S06]  /*0d70*/  BRA `(.L_x_10227) ;  /* 0x0000000000f07947 */ /* 0x000fec0003800000 */
.L_x_20142:
[----:B------:R-:W-:Y:S01]  /*0d80*/  MOV R70, R71 ;  /* 0x0000004700467202 */ /* 0x000fe20000000f00 */
[----:B------:R-:W-:Y:S02]  /*0d90*/  IMAD.MOV.U32 R15, RZ, RZ, 0x3 ;  /* 0x00000003ff0f7424 */ /* 0x000fe400078e00ff */
[----:B------:R-:W-:Y:S01]  /*0da0*/  IMAD.MOV.U32 R10, RZ, RZ, R8 ;  /* 0x000000ffff0a7224 */ /* 0x000fe200078e0008 */
[----:B------:R-:W-:Y:S06]  /*0db0*/  BRA `(.L_x_10227) ;  /* 0x0000000000e07947 */ /* 0x000fec0003800000 */
.L_x_20143:
        /* <DEDUP_REMOVED lines=13> */
.L_x_10229:
[----:B------:R-:W-:Y:S05]  /*0e90*/  BSYNC.RECONVERGENT B3 ;  /* 0x0000000000037941 */ /* 0x000fea0003800200 */
.L_x_10228:
        /* <DEDUP_REMOVED lines=42> */
.L_x_10227:
[----:B------:R-:W-:Y:S05]  /*1140*/  BSYNC.RECONVERGENT B2 ;  /* 0x0000000000027941 */ /* 0x000fea0003800200 */
.L_x_10226:
[----:B------:R-:W0:Y:S01]  /*1150*/  LDC R72, c[0x0][0x408] ;  /* 0x00010200ff487b82 */ /* 0x000e220000000800 */
[----:B------:R-:W-:Y:S01]  /*1160*/  I2FP.F32.U32 R10, R10 ;  /* 0x0000000a000a7245 */ /* 0x000fe20000201000 */
[----:B-----5:R-:W-:Y:S01]  /*1170*/  HADD2.F32 R13, -RZ, R48.H0_H0 ;  /* 0x20000030ff0d7230 */ /* 0x020fe20000004100 */
[----:B------:R-:W-:Y:S01]  /*1180*/  ISETP.NE.AND P1, PT, R15, 0x1, PT ;  /* 0x000000010f00780c */ /* 0x000fe20003f25270 */
[----:B------:R-:W-:Y:S01]  /*1190*/  IMAD.MOV.U32 R67, RZ, RZ, 0x2f800000 ;  /* 0x2f800000ff437424 */ /* 0x000fe200078e00ff */
[----:B------:R-:W-:Y:S01]  /*11a0*/  BSSY.RECONVERGENT B2, `(.L_x_10230) ;  /* 0x000004e000027945 */ /* 0x000fe20003800200 */
[----:B------:R-:W-:Y:S02]  /*11b0*/  HADD2.F32 R59, -RZ, R52.H0_H0 ;  /* 0x20000034ff3b7230 */ /* 0x000fe40000004100 */
[----:B------:R-:W-:Y:S01]  /*11c0*/  FMUL.FTZ R13, R13, R68 ;  /* 0x000000440d0d7220 */ /* 0x000fe20000410000 */
[----:B------:R-:W1:Y:S01]  /*11d0*/  LDC R71, c[0x0][0x404] ;  /* 0x00010100ff477b82 */ /* 0x000e620000000800 */
[----:B------:R-:W-:-:S02]  /*11e0*/  FFMA.FTZ R10, R10, R67, 1.1641532182693481445e-10 ;  /* 0x2f0000000a0a7423 */ /* 0x000fc40000010043 */
[----:B0-----:R-:W-:-:S03]  /*11f0*/  FMUL.FTZ R13, R13, R72 ;  /* 0x000000480d0d7220 */ /* 0x001fc60000410000 */
[----:B-1----:R-:W-:-:S04]  /*1200*/  FSETP.GTU.FTZ.AND P0, PT, R10, R71, PT ;  /* 0x000000470a00720b */ /* 0x002fc80003f1c000 */
[----:B------:R-:W-:Y:S02]  /*1210*/  FSEL R10, R13, RZ, !P0 ;  /* 0x000000ff0d0a7208 */ /* 0x000fe40004000000 */
[----:B------:R-:W-:Y:S02]  /*1220*/  PLOP3.LUT P0, PT, P0, PT, PT, 0x8, 0x80 ;  /* 0x000000000080781c */ /* 0x000fe4000070e170 */
[----:B------:R-:W-:Y:S01]  /*1230*/  MOV R13, R12 ;  /* 0x0000000c000d7202 */ /* 0x000fe20000000f00 */
[----:B------:R-:W-:Y:S01]  /*1240*/  FADD.FTZ R10, R10, R59 ;  /* 0x0000003b0a0a7221 */ /* 0x000fe20000010000 */
        /* <DEDUP_REMOVED lines=11> */
.L_x_10232:
        /* <DEDUP_REMOVED lines=13> */
.L_x_10234:
[----:B------:R-:W-:Y:S05]  /*13d0*/  BSYNC.RECONVERGENT B3 ;  /* 0x0000000000037941 */ /* 0x000fea0003800200 */
.L_x_10233:
        /* <DEDUP_REMOVED lines=41> */
[----:B------:R-:W-:-:S07]  /*1670*/  LOP3.LUT R8, R76, UR31, R75, 0x96, !PT ;  /* 0x0000001f4c087c12 */ /* 0x000fce000f8e964b */
.L_x_10231:
[----:B------:R-:W-:Y:S05]  /*1680*/  BSYNC.RECONVERGENT B2 ;  /* 0x0000000000027941 */ /* 0x000fea0003800200 */
.L_x_10230:
        /* <DEDUP_REMOVED lines=10> */
[----:B------:R-:W-:-:S03]  /*1730*/  PLOP3.LUT P0, PT, P0, PT, PT, 0x8, 0x80 ;  /* 0x000000000080781c */ /* 0x000fc6000070e170 */
[----:B------:R-:W-:Y:S01]  /*1740*/  FADD.FTZ R15, R13, R52 ;  /* 0x000000340d0f7221 */ /* 0x000fe20000010000 */
[----:B------:R-:W-:Y:S02]  /*1750*/  HFMA2 R52, -RZ, RZ, 0, 1.1920928955078125e-07 ;  /* 0x00000002ff347431 */ /* 0x000fe400000001ff */
        /* <DEDUP_REMOVED lines=10> */
.L_x_10237:
        /* <DEDUP_REMOVED lines=13> */
.L_x_10239:
[----:B------:R-:W-:Y:S05]  /*18d0*/  BSYNC.RECONVERGENT B3 ;  /* 0x0000000000037941 */ /* 0x000fea0003800200 */
.L_x_10238:
        /* <DEDUP_REMOVED lines=41> */
[----:B------:R-:W-:-:S07]  /*1b70*/  IMAD.MOV.U32 R70, RZ, RZ, R74 ;  /* 0x000000ffff467224 */ /* 0x000fce00078e004a */
.L_x_10236:
[----:B------:R-:W-:Y:S05]  /*1b80*/  BSYNC.RECONVERGENT B2 ;  /* 0x0000000000027941 */ /* 0x000fea0003800200 */
.L_x_10235:
        /* <DEDUP_REMOVED lines=23> */
.L_x_10242:
        /* <DEDUP_REMOVED lines=13> */
.L_x_10244:
[----:B------:R-:W-:Y:S05]  /*1dd0*/  BSYNC.RECONVERGENT B3 ;  /* 0x0000000000037941 */ /* 0x000fea0003800200 */
.L_x_10243:
        /* <DEDUP_REMOVED lines=41> */
[----:B------:R-:W-:-:S07]  /*2070*/  MOV R70, R74 ;  /* 0x0000004a00467202 */ /* 0x000fce0000000f00 */
.L_x_10241:
[----:B------:R-:W-:Y:S05]  /*2080*/  BSYNC.RECONVERGENT B2 ;  /* 0x0000000000027941 */ /* 0x000fea0003800200 */
.L_x_10240:
        /* <DEDUP_REMOVED lines=23> */
.L_x_10247:
        /* <DEDUP_REMOVED lines=13> */
.L_x_10249:
[----:B------:R-:W-:Y:S05]  /*22d0*/  BSYNC.RECONVERGENT B3 ;  /* 0x0000000000037941 */ /* 0x000fea0003800200 */
.L_x_10248:
        /* <DEDUP_REMOVED lines=41> */
[----:B------:R-:W-:-:S07]  /*2570*/  IMAD.MOV.U32 R52, RZ, RZ, RZ ;  /* 0x000000ffff347224 */ /* 0x000fce00078e00ff */
.L_x_10246:
[----:B------:R-:W-:Y:S05]  /*2580*/  BSYNC.RECONVERGENT B2 ;  /* 0x0000000000027941 */ /* 0x000fea0003800200 */
.L_x_10245:
[----:B------:R-:W-:Y:S01]  /*2590*/  I2FP.F32.U32 R48, R13 ;  /* 0x0000000d00307245 */ /* 0x000fe20000201000 */
[----:B------:R-:W-:Y:S01]  /*25a0*/  HADD2.F32 R13, -RZ, R50.H0_H0 ;  /* 0x20000032ff0d7230 */ /* 0x000fe20000004100 */
[----:B------:R-:W-:Y:S01]  /*25b0*/  ISETP.NE.AND P4, PT, R52, 0x1, PT ;  /* 0x000000013400780c */ /* 0x000fe20003f85270 */
[----:B------:R-:W-:Y:S01]  /*25c0*/  HADD2.F32 R60, -RZ, R54.H0_H0 ;  /* 0x20000036ff3c7230 */ /* 0x000fe20000004100 */
        /* <DEDUP_REMOVED lines=19> */
.L_x_10252:
        /* <DEDUP_REMOVED lines=13> */
.L_x_10254:
[----:B------:R-:W-:Y:S05]  /*27d0*/  BSYNC.RECONVERGENT B3 ;  /* 0x0000000000037941 */ /* 0x000fea0003800200 */
.L_x_10253:
        /* <DEDUP_REMOVED lines=34> */
[----:B------:R-:W-:Y:S01]  /*2a00*/  HFMA2 R53, -RZ, RZ, 0, 0 ;  /* 0x00000000ff357431 */ /* 0x000fe200000001ff */
[----:B------:R-:W-:Y:S01]  /*2a10*/  LOP3.LUT R12, R12, UR28, R49, 0x96, !PT ;  /* 0x0000001c0c0c7c12 */ /* 0x000fe2000f8e9631 */
[----:B------:R-:W-:-:S04]  /*2a20*/  IMAD.MOV.U32 R49, RZ, RZ, R70 ;  /* 0x000000ffff317224 */ /* 0x000fc800078e0046 */
[----:B------:R-:W-:-:S04]  /*2a30*/  IMAD.WIDE.U32 R12, R12, -0x2daee0ad, RZ ;  /* 0xd2511f530c0c7825 */ /* 0x000fc800078e00ff */
[----:B------:R-:W-:Y:S01]  /*2a40*/  IMAD.MOV.U32 R70, RZ, RZ, R12 ;  /* 0x000000ffff467224 */ /* 0x000fe200078e000c */
[----:B------:R-:W-:Y:S01]  /*2a50*/  LOP3.LUT R8, R52, UR31, R13, 0x96, !PT ;  /* 0x0000001f34087c12 */ /* 0x000fe2000f8e960d */
[----:B------:R-:W-:-:S05]  /*2a60*/  IMAD.WIDE.U32 R12, R0, -0x326172a9, RZ ;  /* 0xcd9e8d57000c7825 */ /* 0x000fca00078e00ff */
[----:B------:R-:W-:-:S07]  /*2a70*/  LOP3.LUT R0, R48, UR30, R13, 0x96, !PT ;  /* 0x0000001e30007c12 */ /* 0x000fce000f8e960d */
.L_x_10251:
[----:B------:R-:W-:Y:S05]  /*2a80*/  BSYNC.RECONVERGENT B2 ;  /* 0x0000000000027941 */ /* 0x000fea0003800200 */
.L_x_10250:
[----:B------:R-:W-:Y:S01]  /*2a90*/  I2FP.F32.U32 R48, R49 ;  /* 0x0000003100307245 */ /* 0x000fe20000201000 */
[----:B------:R-:W-:Y:S01]  /*2aa0*/  HADD2.F32 R13, -RZ, R50.H1_H1 ;  /* 0x30000032ff0d7230 */ /* 0x000fe20000004100 */
[----:B------:R-:W-:Y:S01]  /*2ab0*/  ISETP.NE.AND P5, PT, R53, 0x1, PT ;  /* 0x000000013500780c */ /* 0x000fe20003fa5270 */
[----:B------:R-:W-:Y:S01]  /*2ac0*/  HADD2.F32 R54, -RZ, R54.H1_H1 ;  /* 0x30000036ff367230 */ /* 0x000fe20000004100 */
[----:B------:R-:W-:Y:S01]  /*2ad0*/  BSSY.RECONVERGENT B2, `(.L_x_10255) ;  /* 0x000004b000027945 */ /* 0x000fe20003800200 */
[----:B------:R-:W-:Y:S01]  /*2ae0*/  FFMA.FTZ R48, R48, R67, 1.1641532182693481445e-10 ;  /* 0x2f00000030307423 */ /* 0x000fe20000010043 */
[----:B------:R-:W-:Y:S01]  /*2af0*/  FMUL.FTZ R13, R13, R68 ;  /* 0x000000440d0d7220 */ /* 0x000fe20000410000 */
[----:B------:R-:W-:Y:S02]  /*2b00*/  IMAD.MOV.U32 R50, RZ, RZ, 0x2 ;  /* 0x00000002ff327424 */ /* 0x000fe400078e00ff */
        /* <DEDUP_REMOVED lines=15> */
.L_x_10257:
        /* <DEDUP_REMOVED lines=13> */
.L_x_10259:
[----:B------:R-:W-:Y:S05]  /*2cd0*/  BSYNC.RECONVERGENT B3 ;  /* 0x0000000000037941 */ /* 0x000fea0003800200 */
.L_x_10258:
        /* <DEDUP_REMOVED lines=40> */
[----:B------:R-:W-:-:S05]  /*2f60*/  IMAD.WIDE.U32 R12, R0, -0x326172a9, RZ ;  /* 0xcd9e8d57000c7825 */ /* 0x000fca00078e00ff */
[----:B------:R-:W-:-:S07]  /*2f70*/  LOP3.LUT R0, R48, UR30, R13, 0x96, !PT ;  /* 0x0000001e30007c12 */ /* 0x000fce000f8e960d */
.L_x_10256:
[----:B------:R-:W-:Y:S05]  /*2f80*/  BSYNC.RECONVERGENT B2 ;  /* 0x0000000000027941 */ /* 0x000fea0003800200 */
.L_x_10255:
        /* <DEDUP_REMOVED lines=23> */
.L_x_10262:
        /* <DEDUP_REMOVED lines=15> */
.L_x_10264:
[----:B------:R-:W-:Y:S05]  /*31f0*/  BSYNC.RECONVERGENT B3 ;  /* 0x0000000000037941 */ /* 0x000fea0003800200 */
.L_x_10263:
        /* <DEDUP_REMOVED lines=40> */
[----:B------:R-:W-:Y:S01]  /*3480*/  LOP3.LUT R0, R48, UR30, R13, 0x96, !PT ;  /* 0x0000001e30007c12 */ /* 0x000fe2000f8e960d */
[----:B------:R-:W-:-:S07]  /*3490*/  IMAD.MOV.U32 R13, RZ, RZ, RZ ;  /* 0x000000ffff0d7224 */ /* 0x000fce00078e00ff */
.L_x_10261:
[----:B------:R-:W-:Y:S05]  /*34a0*/  BSYNC.RECONVERGENT B2 ;  /* 0x0000000000027941 */ /* 0x000fea0003800200 */
.L_x_10260:
        /* <DEDUP_REMOVED lines=15> */
.L_x_10225:
        /* <DEDUP_REMOVED lines=16> */
.L_x_10268:
        /* <DEDUP_REMOVED lines=13> */
.L_x_10270:
[----:B------:R-:W-:Y:S05]  /*3770*/  BSYNC.RECONVERGENT B3 ;  /* 0x0000000000037941 */ /* 0x000fea0003800200 */
.L_x_10269:
        /* <DEDUP_REMOVED lines=43> */
.L_x_10267:
[----:B------:R-:W-:Y:S05]  /*3a30*/  BSYNC.RECONVERGENT B2 ;  /* 0x0000000000027941 */ /* 0x000fea0003800200 */
.L_x_10266:
        /* <DEDUP_REMOVED lines=25> */
.L_x_10273:
        /* <DEDUP_REMOVED lines=13> */
.L_x_10275:
[----:B------:R-:W-:Y:S05]  /*3ca0*/  BSYNC.RECONVERGENT B3 ;  /* 0x0000000000037941 */ /* 0x000fea0003800200 */
.L_x_10274:
        /* <DEDUP_REMOVED lines=42> */
.L_x_10272:
[----:B------:R-:W-:Y:S05]  /*3f50*/  BSYNC.RECONVERGENT B2 ;  /* 0x0000000000027941 */ /* 0x000fea0003800200 */
.L_x_10271:
[----:B------:R-:W-:Y:S01]  /*3f60*/  ISETP.NE.AND P2, PT, R56, 0x1, PT ;  /* 0x000000013800780c */ /* 0x000fe20003f45270 */
[----:B------:R-:W-:Y:S01]  /*3f70*/  HADD2.F32 R15, -RZ, R48.H1_H1 ;  /* 0x30000030ff0f7230 */ /* 0x000fe20000004100 */
[----:B------:R-:W-:Y:S01]  /*3f80*/  I2FP.F32.U32 R13, R13 ;  /* 0x0000000d000d7245 */ /* 0x000fe20000201000 */
[----:B------:R-:W-:Y:S01]  /*3f90*/  BSSY.RECONVERGENT B2, `(.L_x_10276) ;  /* 0x000004a000027945 */ /* 0x000fe20003800200 */
[----:B------:R-:W-:Y:S02]  /*3fa0*/  IMAD.MOV.U32 R59, RZ, RZ, 0x2 ;  /* 0x00000002ff3b7424 */ /* 0x000fe400078e00ff */
        /* <DEDUP_REMOVED lines=16> */
.L_x_10278:
        /* <DEDUP_REMOVED lines=13> */
.L_x_10280:
[----:B------:R-:W-:Y:S05]  /*4180*/  BSYNC.RECONVERGENT B3 ;  /* 0x0000000000037941 */ /* 0x000fea0003800200 */
.L_x_10279:
        /* <DEDUP_REMOVED lines=42> */
.L_x_10277:
[----:B------:R-:W-:Y:S05]  /*4430*/  BSYNC.RECONVERGENT B2 ;  /* 0x0000000000027941 */ /* 0x000fea0003800200 */
.L_x_10276:
[----:B------:R-:W-:Y:S01]  /*4440*/  ISETP.NE.AND P3, PT, R59, 0x1, PT ;  /* 0x000000013b00780c */ /* 0x000fe20003f65270 */
[----:B------:R-:W-:Y:S01]  /*4450*/  HADD2.F32 R53, -RZ, R49.H0_H0 ;  /* 0x20000031ff357230 */ /* 0x000fe20000004100 */
[----:B------:R-:W-:Y:S01]  /*4460*/  I2FP.F32.U32 R13, R13 ;  /* 0x0000000d000d7245 */ /* 0x000fe20000201000 */
[----:B------:R-:W-:Y:S03]  /*4470*/  BSSY.RECONVERGENT B2, `(.L_x_10281) ;  /* 0x000004a000027945 */ /* 0x000fe60003800200 */
[----:B------:R-:W-:Y:S01]  /*4480*/  FMUL.FTZ R52, R53, R68 ;  /* 0x0000004435347220 */ /* 0x000fe20000410000 */
[----:B------:R-:W-:Y:S01]  /*4490*/  FFMA.FTZ R48, R13, R54, 1.1641532182693481445e-10 ;  /* 0x2f0000000d307423 */ /* 0x000fe20000010036 */
[----:B------:R-:W-:Y:S01]  /*44a0*/  IMAD.MOV.U32 R53, RZ, RZ, 0x2 ;  /* 0x00000002ff357424 */ /* 0x000fe200078e00ff */
[----:B------:R-:W-:Y:S01]  /*44b0*/  MOV R13, R12 ;  /* 0x0000000c000d7202 */ /* 0x000fe20000000f00 */
        /* <DEDUP_REMOVED lines=13> */
.L_x_10283:
        /* <DEDUP_REMOVED lines=13> */
.L_x_10285:
[----:B------:R-:W-:Y:S05]  /*4660*/  BSYNC.RECONVERGENT B3 ;  /* 0x0000000000037941 */ /* 0x000fea0003800200 */
.L_x_10284:
        /* <DEDUP_REMOVED lines=42> */
.L_x_10282:
[----:B------:R-:W-:Y:S05]  /*4910*/  BSYNC.RECONVERGENT B2 ;  /* 0x0000000000027941 */ /* 0x000fea0003800200 */
.L_x_10281:
[----:B------:R-:W-:Y:S01]  /*4920*/  ISETP.NE.AND P4, PT, R53, 0x1, PT ;  /* 0x000000013500780c */ /* 0x000fe20003f85270 */
[----:B------:R-:W-:Y:S01]  /*4930*/  HADD2.F32 R49, -RZ, R49.H1_H1 ;  /* 0x30000031ff317230 */ /* 0x000fe20000004100 */
        /* <DEDUP_REMOVED lines=19> */
.L_x_10288:
        /* <DEDUP_REMOVED lines=13> */
.L_x_10290:
[----:B------:R-:W-:Y:S05]  /*4b40*/  BSYNC.RECONVERGENT B3 ;  /* 0x0000000000037941 */ /* 0x000fea0003800200 */
.L_x_10289:
        /* <DEDUP_REMOVED lines=42> */
.L_x_10287:
[----:B------:R-:W-:Y:S05]  /*4df0*/  BSYNC.RECONVERGENT B2 ;  /* 0x0000000000027941 */ /* 0x000fea0003800200 */
.L_x_10286:
        /* <DEDUP_REMOVED lines=21> */
.L_x_10293:
        /* <DEDUP_REMOVED lines=13> */
.L_x_10295:
[----:B------:R-:W-:Y:S05]  /*5020*/  BSYNC.RECONVERGENT B3 ;  /* 0x0000000000037941 */ /* 0x000fea0003800200 */
.L_x_10294:
        /* <DEDUP_REMOVED lines=40> */
[----:B------:R-:W-:Y:S01]  /*52b0*/  IMAD.MOV.U32 R52, RZ, RZ, RZ ;  /* 0x000000ffff347224 */ /* 0x000fe200078e00ff */
[----:B------:R-:W-:-:S07]  /*52c0*/  MOV R70, R48 ;  /* 0x0000003000467202 */ /* 0x000fce0000000f00 */
.L_x_10292:
[----:B------:R-:W-:Y:S05]  /*52d0*/  BSYNC.RECONVERGENT B2 ;  /* 0x0000000000027941 */ /* 0x000fea0003800200 */
.L_x_10291:
        /* <DEDUP_REMOVED lines=21> */
.L_x_10298:
        /* <DEDUP_REMOVED lines=13> */
.L_x_10300:
[----:B------:R-:W-:Y:S05]  /*5500*/  BSYNC.RECONVERGENT B3 ;  /* 0x0000000000037941 */ /* 0x000fea0003800200 */
.L_x_10299:
        /* <DEDUP_REMOVED lines=35> */
[----:B------:R-:W-:-:S04]  /*5740*/  IMAD.MOV.U32 R53, RZ, RZ, RZ ;  /* 0x000000ffff357224 */ /* 0x000fc800078e00ff */
[----:B------:R-:W-:-:S05]  /*5750*/  IMAD.WIDE.U32 R48, R48, -0x2daee0ad, RZ ;  /* 0xd2511f5330307825 */ /* 0x000fca00078e00ff */
[----:B------:R-:W-:Y:S01]  /*5760*/  LOP3.LUT R8, R12, UR31, R49, 0x96, !PT ;  /* 0x0000001f0c087c12 */ /* 0x000fe2000f8e9631 */
[----:B------:R-:W-:-:S05]  /*5770*/  IMAD.WIDE.U32 R12, R13, -0x326172a9, RZ ;  /* 0xcd9e8d570d0c7825 */ /* 0x000fca00078e00ff */
[----:B------:R-:W-:Y:S01]  /*5780*/  LOP3.LUT R0, R52, UR30, R13, 0x96, !PT ;  /* 0x0000001e34007c12 */ /* 0x000fe2000f8e960d */
[----:B------:R-:W-:Y:S01]  /*5790*/  IMAD.MOV.U32 R13, RZ, RZ, R70 ;  /* 0x000000ffff0d7224 */ /* 0x000fe200078e0046 */
[----:B------:R-:W-:-:S07]  /*57a0*/  MOV R70, R48 ;  /* 0x0000003000467202 */ /* 0x000fce0000000f00 */
.L_x_10297:
[----:B------:R-:W-:Y:S05]  /*57b0*/  BSYNC.RECONVERGENT B2 ;  /* 0x0000000000027941 */ /* 0x000fea0003800200 */
.L_x_10296:
[----:B------:R-:W-:Y:S01]  /*57c0*/  I2FP.F32.U32 R13, R13 ;  /* 0x0000000d000d7245 */ /* 0x000fe20000201000 */
[----:B------:R-:W-:Y:S01]  /*57d0*/  HADD2.F32 R49, -RZ, R51.H0_H0 ;  /* 0x20000033ff317230 */ /* 0x000fe20000004100 */
        /* <DEDUP_REMOVED lines=19> */
.L_x_10303:
        /* <DEDUP_REMOVED lines=15> */
.L_x_10305:
[----:B------:R-:W-:Y:S05]  /*5a00*/  BSYNC.RECONVERGENT B3 ;  /* 0x0000000000037941 */ /* 0x000fea0003800200 */
.L_x_10304:
        /* <DEDUP_REMOVED lines=40> */
[----:B------:R-:W-:Y:S01]  /*5c90*/  LOP3.LUT R0, R48, UR30, R13, 0x96, !PT ;  /* 0x0000001e30007c12 */ /* 0x000fe2000f8e960d */
[----:B------:R-:W-:-:S07]  /*5ca0*/  IMAD.MOV.U32 R13, RZ, RZ, RZ ;  /* 0x000000ffff0d7224 */ /* 0x000fce00078e00ff */
.L_x_10302:
[----:B------:R-:W-:Y:S05]  /*5cb0*/  BSYNC.RECONVERGENT B2 ;  /* 0x0000000000027941 */ /* 0x000fea0003800200 */
.L_x_10301:
        /* <DEDUP_REMOVED lines=12> */
.L_x_10265:
        /* <DEDUP_REMOVED lines=16> */
[----:B------:R-:W-:Y:S01]  /*5e80*/  MOV R71, R70 ;  /* 0x0000004600477202 */ /* 0x000fe20000000f00 */
[C---:B------:R-:W-:Y:S01]  /*5e90*/  VIADD R69, R14.reuse, 0x20 ;  /* 0x000000200e457836 */ /* 0x040fe20000000000 */
[----:B------:R0:W-:Y:S01]  /*5ea0*/  STG.E.128 desc[UR8][R54.64], R48 ;  /* 0x0000003036007986 */ /* 0x0001e2000c101d08 */
[----:B-1----:R-:W-:-:S05]  /*5eb0*/  IMAD.WIDE.U32 R52, R14, 0x8, R52 ;  /* 0x000000080e347825 */ /* 0x002fca00078e0034 */
[----:B------:R0:W-:Y:S02]  /*5ec0*/  STG.E.64 desc[UR8][R52.64], R74 ;  /* 0x0000004a34007986 */ /* 0x0001e4000c101b08 */
.L_x_10224:
[----:B------:R-:W-:Y:S05]  /*5ed0*/  BSYNC.RECONVERGENT B1 ;  /* 0x0000000000017941 */ /* 0x000fea0003800200 */
.L_x_10223:
        /* <DEDUP_REMOVED lines=28> */
.L_x_10311:
        /* <DEDUP_REMOVED lines=13> */
.L_x_10313:
[----:B------:R-:W-:Y:S05]  /*6170*/  BSYNC.RECONVERGENT B3 ;  /* 0x0000000000037941 */ /* 0x000fea0003800200 */
.L_x_10312:
        /* <DEDUP_REMOVED lines=42> */
.L_x_10310:
[----:B------:R-:W-:Y:S05]  /*6420*/  BSYNC.RECONVERGENT B2 ;  /* 0x0000000000027941 */ /* 0x000fea0003800200 */
.L_x_10309:
[----:B------:R-:W0:Y:S01]  /*6430*/  LDC R75, c[0x0][0x408] ;  /* 0x00010200ff4b7b82 */ /* 0x000e220000000800 */
[----:B------:R-:W-:Y:S01]  /*6440*/  I2FP.F32.U32 R58, R11 ;  /* 0x0000000b003a7245 */ /* 0x000fe20000201000 */
[----:B------:R-:W-:Y:S01]  /*6450*/  IMAD.MOV.U32 R73, RZ, RZ, 0x2f800000 ;  /* 0x2f800000ff497424 */ /* 0x000fe200078e00ff */
[----:B------:R-:W-:Y:S01]  /*6460*/  ISETP.NE.AND P2, PT, R57, 0x1, PT ;  /* 0x000000013900780c */ /* 0x000fe20003f45270 */
[----:B-----5:R-:W-:Y:S01]  /*6470*/  HADD2.F32 R13, -RZ, R48.H0_H0 ;  /* 0x20000030ff0d7230 */ /* 0x020fe20000004100 */
[----:B------:R-:W-:Y:S01]  /*6480*/  BSSY.RECONVERGENT B2, `(.L_x_10314) ;  /* 0x000004e000027945 */ /* 0x000fe20003800200 */
[----:B------:R-:W-:Y:S01]  /*6490*/  FFMA.FTZ R11, R58, R73, 1.1641532182693481445e-10 ;  /* 0x2f0000003a0b7423 */ /* 0x000fe20000010049 */
[----:B------:R-:W-:Y:S01]  /*64a0*/  HADD2.F32 R62, -RZ, R52.H0_H0 ;  /* 0x20000034ff3e7230 */ /* 0x000fe20000004100 */
[----:B------:R-:W1:Y:S01]  /*64b0*/  LDC R74, c[0x0][0x404] ;  /* 0x00010100ff4a7b82 */ /* 0x000e620000000800 */
[----:B------:R-:W-:Y:S01]  /*64c0*/  FMUL.FTZ R58, R13, R68 ;  /* 0x000000440d3a7220 */ /* 0x000fe20000410000 */
[----:B------:R-:W-:-:S02]  /*64d0*/  HFMA2 R61, -RZ, RZ, 0, 1.1920928955078125e-07 ;  /* 0x00000002ff3d7431 */ /* 0x000fc400000001ff */
[----:B------:R-:W-:Y:S02]  /*64e0*/  IMAD.MOV.U32 R13, RZ, RZ, R12 ;  /* 0x000000ffff0d7224 */ /* 0x000fe400078e000c */
[----:B0-----:R-:W-:Y:S01]  /*64f0*/  FMUL.FTZ R58, R58, R75 ;  /* 0x0000004b3a3a7220 */ /* 0x001fe20000410000 */
[----:B-1----:R-:W-:-:S04]  /*6500*/  FSETP.GTU.FTZ.AND P1, PT, R11, R74, PT ;  /* 0x0000004a0b00720b */ /* 0x002fc80003f3c000 */
        /* <DEDUP_REMOVED lines=13> */
.L_x_10316:
        /* <DEDUP_REMOVED lines=13> */
.L_x_10318:
[----:B------:R-:W-:Y:S05]  /*66b0*/  BSYNC.RECONVERGENT B3 ;  /* 0x0000000000037941 */ /* 0x000fea0003800200 */
.L_x_10317:
        /* <DEDUP_REMOVED lines=42> */
.L_x_10315:
[----:B------:R-:W-:Y:S05]  /*6960*/  BSYNC.RECONVERGENT B2 ;  /* 0x0000000000027941 */ /* 0x000fea0003800200 */
.L_x_10314:
[----:B------:R-:W-:Y:S01]  /*6970*/  I2FP.F32.U32 R58, R13 ;  /* 0x0000000d003a7245 */ /* 0x000fe20000201000 */
[----:B------:R-:W-:Y:S01]  /*6980*/  HADD2.F32 R57, -RZ, R48.H1_H1 ;  /* 0x30000030ff397230 */ /* 0x000fe20000004100 */
[----:B------:R-:W-:Y:S01]  /*6990*/  ISETP.NE.AND P2, PT, R61, 0x1, PT ;  /* 0x000000013d00780c */ /* 0x000fe20003f45270 */
[----:B------:R-:W-:Y:S02]  /*69a0*/  BSSY.RECONVERGENT B2, `(.L_x_10319) ;  /* 0x000004d000027945 */ /* 0x000fe40003800200 */
[----:B------:R-:W-:Y:S01]  /*69b0*/  FFMA.FTZ R13, R58, R73, 1.1641532182693481445e-10 ;  /* 0x2f0000003a0d7423 */ /* 0x000fe20000010049 */
[----:B------:R-:W-:Y:S01]  /*69c0*/  FMUL.FTZ R48, R57, R68 ;  /* 0x0000004439307220 */ /* 0x000fe20000410000 */
[----:B------:R-:W-:Y:S02]  /*69d0*/  HADD2.F32 R57, -RZ, R52.H1_H1 ;  /* 0x30000034ff397230 */ /* 0x000fe40000004100 */
[----:B------:R-:W-:Y:S02]  /*69e0*/  HFMA2 R52, -RZ, RZ, 0, 1.1920928955078125e-07 ;  /* 0x00000002ff347431 */ /* 0x000fe400000001ff */
[----:B------:R-:W-:Y:S01]  /*69f0*/  FMUL.FTZ R48, R48, R75 ;  /* 0x0000004b30307220 */ /* 0x000fe20000410000 */
[----:B------:R-:W-:Y:S01]  /*6a00*/  FSETP.GTU.FTZ.AND P1, PT, R13, R74, PT ;  /* 0x0000004a0d00720b */ /* 0x000fe20003f3c000 */
[----:B------:R-:W-:-:S03]  /*6a10*/  IMAD.MOV.U32 R13, RZ, RZ, R12 ;  /* 0x000000ffff0d7224 */ /* 0x000fc600078e000c */
        /* <DEDUP_REMOVED lines=13> */
.L_x_10321:
        /* <DEDUP_REMOVED lines=13> */
.L_x_10323:
[----:B------:R-:W-:Y:S05]  /*6bc0*/  BSYNC.RECONVERGENT B3 ;  /* 0x0000000000037941 */ /* 0x000fea0003800200 */
.L_x_10322:
        /* <DEDUP_REMOVED lines=42> */
.L_x_10320:
[----:B------:R-:W-:Y:S05]  /*6e70*/  BSYNC.RECONVERGENT B2 ;  /* 0x0000000000027941 */ /* 0x000fea0003800200 */
.L_x_10319:
        /* <DEDUP_REMOVED lines=23> */
.L_x_10326:
        /* <DEDUP_REMOVED lines=13> */
.L_x_10328:
[----:B------:R-:W-:Y:S05]  /*70c0*/  BSYNC.RECONVERGENT B3 ;  /* 0x0000000000037941 */ /* 0x000fea0003800200 */
.L_x_10327:
        /* <DEDUP_REMOVED lines=40> */
[----:B------:R-:W-:Y:S01]  /*7350*/  IMAD.MOV.U32 R13, RZ, RZ, R70 ;  /* 0x000000ffff0d7224 */ /* 0x000fe200078e0046 */
[----:B------:R-:W-:-:S07]  /*7360*/  MOV R70, R76 ;  /* 0x0000004c00467202 */ /* 0x000fce0000000f00 */
.L_x_10325:
[----:B------:R-:W-:Y:S05]  /*7370*/  BSYNC.RECONVERGENT B2 ;  /* 0x0000000000027941 */ /* 0x000fea0003800200 */
.L_x_10324:
        /* <DEDUP_REMOVED lines=23> */
.L_x_10331:
        /* <DEDUP_REMOVED lines=13> */
.L_x_10333:
[----:B------:R-:W-:Y:S05]  /*75c0*/  BSYNC.RECONVERGENT B3 ;  /* 0x0000000000037941 */ /* 0x000fea0003800200 */
.L_x_10332:
        /* <DEDUP_REMOVED lines=40> */
[----:B------:R-:W-:Y:S01]  /*7850*/  MOV R70, R48 ;  /* 0x0000003000467202 */ /* 0x000fe20000000f00 */
[----:B------:R-:W-:-:S07]  /*7860*/  IMAD.MOV.U32 R52, RZ, RZ, RZ ;  /* 0x000000ffff347224 */ /* 0x000fce00078e00ff */
.L_x_10330:
[----:B------:R-:W-:Y:S05]  /*7870*/  BSYNC.RECONVERGENT B2 ;  /* 0x0000000000027941 */ /* 0x000fea0003800200 */
.L_x_10329:
        /* <DEDUP_REMOVED lines=23> */
.L_x_10336:
        /* <DEDUP_REMOVED lines=13> */
.L_x_10338:
[----:B------:R-:W-:Y:S05]  /*7ac0*/  BSYNC.RECONVERGENT B3 ;  /* 0x0000000000037941 */ /* 0x000fea0003800200 */
.L_x_10337:
        /* <DEDUP_REMOVED lines=34> */
[----:B------:R-:W-:Y:S01]  /*7cf0*/  IMAD.MOV.U32 R53, RZ, RZ, RZ ;  /* 0x000000ffff357224 */ /* 0x000fe200078e00ff */
[----:B------:R-:W-:Y:S01]  /*7d00*/  LOP3.LUT R12, R12, UR28, R49, 0x96, !PT ;  /* 0x0000001c0c0c7c12 */ /* 0x000fe2000f8e9631 */
[----:B------:R-:W-:-:S04]  /*7d10*/  IMAD.MOV.U32 R49, RZ, RZ, R70 ;  /* 0x000000ffff317224 */ /* 0x000fc800078e0046 */
[----:B------:R-:W-:-:S05]  /*7d20*/  IMAD.WIDE.U32 R12, R12, -0x2daee0ad, RZ ;  /* 0xd2511f530c0c7825 */ /* 0x000fca00078e00ff */
[----:B------:R-:W-:Y:S02]  /*7d30*/  LOP3.LUT R8, R52, UR31, R13, 0x96, !PT ;  /* 0x0000001f34087c12 */ /* 0x000fe4000f8e960d */
[----:B------:R-:W-:Y:S01]  /*7d40*/  MOV R70, R12 ;  /* 0x0000000c00467202 */ /* 0x000fe20000000f00 */
[----:B------:R-:W-:-:S05]  /*7d50*/  IMAD.WIDE.U32 R12, R0, -0x326172a9, RZ ;  /* 0xcd9e8d57000c7825 */ /* 0x000fca00078e00ff */
[----:B------:R-:W-:-:S07]  /*7d60*/  LOP3.LUT R0, R48, UR30, R13, 0x96, !PT ;  /* 0x0000001e30007c12 */ /* 0x000fce000f8e960d */
.L_x_10335:
[----:B------:R-:W-:Y:S05]  /*7d70*/  BSYNC.RECONVERGENT B2 ;  /* 0x0000000000027941 */ /* 0x000fea0003800200 */
.L_x_10334:
        /* <DEDUP_REMOVED lines=23> */
.L_x_10341:
        /* <DEDUP_REMOVED lines=13> */
.L_x_10343:
[----:B------:R-:W-:Y:S05]  /*7fc0*/  BSYNC.RECONVERGENT B3 ;  /* 0x0000000000037941 */ /* 0x000fea0003800200 */
.L_x_10342:
        /* <DEDUP_REMOVED lines=42> */
.L_x_10340:
[----:B------:R-:W-:Y:S05]  /*8270*/  BSYNC.RECONVERGENT B2 ;  /* 0x0000000000027941 */ /* 0x000fea0003800200 */
.L_x_10339:
[----:B------:R-:W-:Y:S01]  /*8280*/  I2FP.F32.U32 R48, R49 ;  /* 0x0000003100307245 */ /* 0x000fe20000201000 */
[----:B------:R-:W-:Y:S01]  /*8290*/  BSSY.RECONVERGENT B2, `(.L_x_10344) ;  /* 0x0000050000027945 */ /* 0x000fe20003800200 */
[----:B------:R-:W-:Y:S01]  /*82a0*/  ISETP.NE.AND P6, PT, R50, 0x1, PT ;  /* 0x000000013200780c */ /* 0x000fe20003fc5270 */
[----:B------:R-:W-:Y:S02]  /*82b0*/  IMAD.MOV.U32 R49, RZ, RZ, R12 ;  /* 0x000000ffff317224 */ /* 0x000fe400078e000c */
[----:B------:R-:W-:-:S05]  /*82c0*/  FFMA.FTZ R13, R48, R73, 1.1641532182693481445e-10 ;  /* 0x2f000000300d7423 */ /* 0x000fca0000010049 */
[----:B------:R-:W-:Y:S01]  /*82d0*/  FSETP.GTU.FTZ.AND P5, PT, R13, R74, PT ;  /* 0x0000004a0d00720b */ /* 0x000fe20003fbc000 */
[----:B------:R-:W-:-:S05]  /*82e0*/  HADD2.F32 R13, -RZ, R51.H0_H0 ;  /* 0x20000033ff0d7230 */ /* 0x000fca0000004100 */
[----:B------:R-:W-:Y:S01]  /*82f0*/  FMUL.FTZ R48, R13, R68 ;  /* 0x000000440d307220 */ /* 0x000fe20000410000 */
[----:B------:R-:W-:-:S03]  /*8300*/  HADD2.F32 R13, -RZ, R55.H0_H0 ;  /* 0x20000037ff0d7230 */ /* 0x000fc60000004100 */
        /* <DEDUP_REMOVED lines=14> */
.L_x_10346:
        /* <DEDUP_REMOVED lines=15> */
.L_x_10348:
[----:B------:R-:W-:Y:S05]  /*84e0*/  BSYNC.RECONVERGENT B3 ;  /* 0x0000000000037941 */ /* 0x000fea0003800200 */
.L_x_10347:
        /* <DEDUP_REMOVED lines=42> */
.L_x_10345:
[----:B------:R-:W-:Y:S05]  /*8790*/  BSYNC.RECONVERGENT B2 ;  /* 0x0000000000027941 */ /* 0x000fea0003800200 */
.L_x_10344:
[----:B------:R-:W-:Y:S01]  /*87a0*/  I2FP.F32.U32 R48, R49 ;  /* 0x0000003100307245 */ /* 0x000fe20000201000 */
[----:B------:R-:W-:Y:S01]  /*87b0*/  HADD2.F32 R51, -RZ, R51.H1_H1 ;  /* 0x30000033ff337230 */ /* 0x000fe20000004100 */
[----:B------:R-:W-:Y:S01]  /*87c0*/  F2FP.F16.F32.PACK_AB R50, R65, R62 ;  /* 0x0000003e4132723e */ /* 0x000fe200000000ff */
[----:B------:R-:W-:Y:S01]  /*87d0*/  HADD2.F32 R55, -RZ, R55.H1_H1 ;  /* 0x30000037ff377230 */ /* 0x000fe20000004100 */
[----:B------:R-:W-:Y:S01]  /*87e0*/  F2FP.F16.F32.PACK_AB R49, R61, R58 ;  /* 0x0000003a3d31723e */ /* 0x000fe200000000ff */
[----:B------:R-:W-:Y:S01]  /*87f0*/  FFMA.FTZ R73, R48, R73, 1.1641532182693481445e-10 ;  /* 0x2f00000030497423 */ /* 0x000fe20000010049 */
[----:B------:R-:W-:Y:S01]  /*8800*/  FMUL.FTZ R68, R51, R68 ;  /* 0x0000004433447220 */ /* 0x000fe20000410000 */
[----:B------:R-:W-:-:S03]  /*8810*/  F2FP.F16.F32.PACK_AB R48, R57, R11 ;  /* 0x0000000b3930723e */ /* 0x000fc600000000ff */
[----:B------:R-:W-:Y:S01]  /*8820*/  FMUL.FTZ R68, R68, R75 ;  /* 0x0000004b44447220 */ /* 0x000fe20000410000 */
[----:B------:R-:W-:-:S04]  /*8830*/  FSETP.GTU.FTZ.AND P6, PT, R73, R74, PT ;  /* 0x0000004a4900720b */ /* 0x000fc80003fdc000 */
[----:B------:R-:W-:Y:S02]  /*8840*/  FSEL R68, R68, RZ, !P6 ;  /* 0x000000ff44447208 */ /* 0x000fe40007000000 */
[----:B------:R-:W-:-:S03]  /*8850*/  PLOP3.LUT P6, PT, P6, PT, PT, 0x8, 0x80 ;  /* 0x000000000080781c */ /* 0x000fc600037ce170 */
[----:B------:R-:W-:-:S05]  /*8860*/  FADD.FTZ R73, R68, R55 ;  /* 0x0000003744497221 */ /* 0x000fca0000010000 */
[----:B------:R-:W-:Y:S01]  /*8870*/  F2FP.F16.F32.PACK_AB R51, R73, R66 ;  /* 0x000000424933723e */ /* 0x000fe200000000ff */
[----:B------:R-:W-:Y:S06]  /*8880*/  BRA `(.L_x_10349) ;  /* 0x0000002400f87947 */ /* 0x000fec0003800000 */
.L_x_10308:
        /* <DEDUP_REMOVED lines=16> */
.L_x_10352:
        /* <DEDUP_REMOVED lines=13> */
.L_x_10354:
[----:B------:R-:W-:Y:S05]  /*8a60*/  BSYNC.RECONVERGENT B3 ;  /* 0x0000000000037941 */ /* 0x000fea0003800200 */
.L_x_10353:
        /* <DEDUP_REMOVED lines=41> */
[----:B------:R-:W-:-:S07]  /*8d00*/  MOV R70, R72 ;  /* 0x0000004800467202 */ /* 0x000fce0000000f00 */
.L_x_10351:
[----:B------:R-:W-:Y:S05]  /*8d10*/  BSYNC.RECONVERGENT B2 ;  /* 0x0000000000027941 */ /* 0x000fea0003800200 */
.L_x_10350:
        /* <DEDUP_REMOVED lines=8> */
[----:B------:R-:W-:Y:S01]  /*8da0*/  FMUL.FTZ R58, R13, R68 ;  /* 0x000000440d3a7220 */ /* 0x000fe20000410000 */
[----:B------:R-:W-:Y:S01]  /*8db0*/  IMAD.MOV.U32 R13, RZ, RZ, R12 ;  /* 0x000000ffff0d7224 */ /* 0x000fe200078e000c */
[----:B0-----:R-:W-:-:S04]  /*8dc0*/  FSETP.GTU.FTZ.AND P1, PT, R52, R73, PT ;  /* 0x000000493400720b */ /* 0x001fc80003f3c000 */
[----:B------:R-:W-:Y:S01]  /*8dd0*/  PLOP3.LUT P3, PT, P1, PT, PT, 0x8, 0x80 ;  /* 0x000000000080781c */ /* 0x000fe20000f6e170 */
[----:B-1----:R-:W-:Y:S01]  /*8de0*/  FMUL.FTZ R11, R58, R55 ;  /* 0x000000373a0b7220 */ /* 0x002fe20000410000 */
[----:B------:R-:W-:Y:S02]  /*8df0*/  HFMA2 R58, -RZ, RZ, 0, 1.1920928955078125e-07 ;  /* 0x00000002ff3a7431 */ /* 0x000fe400000001ff */
        /* <DEDUP_REMOVED lines=11> */
.L_x_10357:
        /* <DEDUP_REMOVED lines=13> */
.L_x_10359:
[----:B------:R-:W-:Y:S05]  /*8f80*/  BSYNC.RECONVERGENT B3 ;  /* 0x0000000000037941 */ /* 0x000fea0003800200 */
.L_x_10358:
        /* <DEDUP_REMOVED lines=42> */
.L_x_10356:
[----:B------:R-:W-:Y:S05]  /*9230*/  BSYNC.RECONVERGENT B2 ;  /* 0x0000000000027941 */ /* 0x000fea0003800200 */
.L_x_10355:
        /* <DEDUP_REMOVED lines=22> */
.L_x_10362:
        /* <DEDUP_REMOVED lines=13> */
.L_x_10364:
[----:B------:R-:W-:Y:S05]  /*9470*/  BSYNC.RECONVERGENT B3 ;  /* 0x0000000000037941 */ /* 0x000fea0003800200 */
.L_x_10363:
        /* <DEDUP_REMOVED lines=42> */
.L_x_10361:
[----:B------:R-:W-:Y:S05]  /*9720*/  BSYNC.RECONVERGENT B2 ;  /* 0x0000000000027941 */ /* 0x000fea0003800200 */
.L_x_10360:
        /* <DEDUP_REMOVED lines=21> */
.L_x_10367:
        /* <DEDUP_REMOVED lines=13> */
.L_x_10369:
[----:B------:R-:W-:Y:S05]  /*9950*/  BSYNC.RECONVERGENT B3 ;  /* 0x0000000000037941 */ /* 0x000fea0003800200 */
.L_x_10368:
        /* <DEDUP_REMOVED lines=42> */
.L_x_10366:
[----:B------:R-:W-:Y:S05]  /*9c00*/  BSYNC.RECONVERGENT B2 ;  /* 0x0000000000027941 */ /* 0x000fea0003800200 */
.L_x_10365:
        /* <DEDUP_REMOVED lines=21> */
.L_x_10372:
        /* <DEDUP_REMOVED lines=13> */
.L_x_10374:
[----:B------:R-:W-:Y:S05]  /*9e30*/  BSYNC.RECONVERGENT B3 ;  /* 0x0000000000037941 */ /* 0x000fea0003800200 */
.L_x_10373:
        /* <DEDUP_REMOVED lines=42> */
.L_x_10371:
[----:B------:R-:W-:Y:S05]  /*a0e0*/  BSYNC.RECONVERGENT B2 ;  /* 0x0000000000027941 */ /* 0x000fea0003800200 */
.L_x_10370:
        /* <DEDUP_REMOVED lines=21> */
.L_x_10377:
        /* <DEDUP_REMOVED lines=13> */
.L_x_10379:
[----:B------:R-:W-:Y:S05]  /*a310*/  BSYNC.RECONVERGENT B3 ;  /* 0x0000000000037941 */ /* 0x000fea0003800200 */
.L_x_10378:
        /* <DEDUP_REMOVED lines=42> */
.L_x_10376:
[----:B------:R-:W-:Y:S05]  /*a5c0*/  BSYNC.RECONVERGENT B2 ;  /* 0x0000000000027941 */ /* 0x000fea0003800200 */
.L_x_10375:
        /* <DEDUP_REMOVED lines=21> */
.L_x_10382:
        /* <DEDUP_REMOVED lines=13> */
.L_x_10384:
[----:B------:R-:W-:Y:S05]  /*a7f0*/  BSYNC.RECONVERGENT B3 ;  /* 0x0000000000037941 */ /* 0x000fea0003800200 */
.L_x_10383:
        /* <DEDUP_REMOVED lines=42> */
.L_x_10381:
[----:B------:R-:W-:Y:S05]  /*aaa0*/  BSYNC.RECONVERGENT B2 ;  /* 0x0000000000027941 */ /* 0x000fea0003800200 */
.L_x_10380:
        /* <DEDUP_REMOVED lines=21> */
.L_x_10387:
        /* <DEDUP_REMOVED lines=15> */
.L_x_10389:
[----:B------:R-:W-:Y:S05]  /*acf0*/  BSYNC.RECONVERGENT B3 ;  /* 0x0000000000037941 */ /* 0x000fea0003800200 */
.L_x_10388:
        /* <DEDUP_REMOVED lines=42> */
.L_x_10386:
[----:B------:R-:W-:Y:S05]  /*afa0*/  BSYNC.RECONVERGENT B2 ;  /* 0x0000000000027941 */ /* 0x000fea0003800200 */
.L_x_10385:
        /* <DEDUP_REMOVED lines=12> */
.L_x_10349:
        /* <DEDUP_REMOVED lines=21> */
.L_x_10307:
[----:B------:R-:W-:Y:S05]  /*b1c0*/  BSYNC.RECONVERGENT B1 ;  /* 0x0000000000017941 */ /* 0x000fea0003800200 */
.L_x_10306:
        /* <DEDUP_REMOVED lines=76> */
.L_x_10407:
        /* <DEDUP_REMOVED lines=44> */
[----:B------:R-:W-:Y:S01]  /*b950*/  F2FP.F16.F32.PACK_AB R50, R51, R50 ;  /* 0x000000323332723e */ /* 0x000fe200000000ff */
[----:B------:R-:W-:Y:S01]  /*b960*/  VIADD R14, R14, 0x20 ;  /* 0x000000200e0e7836 */ /* 0x000fe20000000000 */
[----:B------:R-:W-:-:S05]  /*b970*/  F2FP.F16.F32.PACK_AB R51, R74, R69 ;  /* 0x000000454a33723e */ /* 0x000fca00000000ff */
[----:B------:R1:W-:Y:S02]  /*b980*/  STG.E.128 desc[UR8][R52.64], R48 ;  /* 0x0000003034007986 */ /* 0x0003e4000c101d08 */
.L_x_10392:
[----:B------:R-:W-:Y:S05]  /*b990*/  BSYNC.RECONVERGENT B1 ;  /* 0x0000000000017941 */ /* 0x000fea0003800200 */
.L_x_10391:
        /* <DEDUP_REMOVED lines=23> */
[----:B------:R-:W-:Y:S01]  /*bb10*/  F2FP.F16.F32.PACK_AB R51, R54, R51 ;  /* 0x000000333633723e */ /* 0x000fe200000000ff */
[----:B------:R-:W-:Y:S01]  /*bb20*/  FFMA.FTZ R54, R53, R28, R20 ;  /* 0x0000001c35367223 */ /* 0x000fe20000010014 */
[----:B------:R-:W-:Y:S01]  /*bb30*/  FFMA.FTZ R69, R69, R30, R22 ;  /* 0x0000001e45457223 */ /* 0x000fe20000010016 */
[----:B------:R-:W-:Y:S01]  /*bb40*/  FFMA.FTZ R70, R70, R31, R23 ;  /* 0x0000001f46467223 */ /* 0x000fe20000010017 */
[----:B------:R-:W-:Y:S01]  /*bb50*/  FFMA.FTZ R55, R52, R29, R21 ;  /* 0x0000001d34377223 */ /* 0x000fe20000010015 */
[----:B0-----:R-:W-:Y:S01]  /*bb60*/  IMAD.WIDE.U32 R52, R14, 0x10, R48 ;  /* 0x000000100e347825 */ /* 0x001fe200078e0030 */
[----:B------:R-:W-:-:S02]  /*bb70*/  F2FP.F16.F32.PACK_AB R50, R75, R50 ;  /* 0x000000324b32723e */ /* 0x000fc400000000ff */
[----:B------:R-:W-:Y:S02]  /*bb80*/  F2FP.F16.F32.PACK_AB R49, R70, R69 ;  /* 0x000000454631723e */ /* 0x000fe400000000ff */
[----:B------:R-:W-:-:S05]  /*bb90*/  F2FP.F16.F32.PACK_AB R48, R55, R54 ;  /* 0x000000363730723e */ /* 0x000fca00000000ff */
[----:B------:R2:W-:Y:S02]  /*bba0*/  STG.E.128 desc[UR8][R52.64], R48 ;  /* 0x0000003034007986 */ /* 0x0005e4000c101d08 */
.L_x_10394:
[----:B------:R-:W-:Y:S05]  /*bbb0*/  BSYNC.RECONVERGENT B1 ;  /* 0x0000000000017941 */ /* 0x000fea0003800200 */
.L_x_10393:
[----:B012---:R-:W0:Y:S02]  /*bbc0*/  LDC.64 R48, c[0x0][0x380] ;  /* 0x0000e000ff307b82 */ /* 0x007e240000000a00 */
[----:B0-----:R-:W-:-:S04]  /*bbd0*/  LEA R5, R48, R5, 0x2 ;  /* 0x0000000530057211 */ /* 0x001fc800078e10ff */
[----:B------:R-:W-:-:S13]  /*bbe0*/  ISETP.GE.AND P0, PT, R5, R49, PT ;  /* 0x000000310500720c */ /* 0x000fda0003f06270 */
[----:B------:R-:W-:Y:S05]  /*bbf0*/  @!P0 BRA `(.L_x_10395) ;  /* 0xffffff4c00b48947 */ /* 0x000fea000383ffff */
[----:B------:R-:W-:Y:S05]  /*bc00*/  BSYNC B0 ;  /* 0x0000000000007941 */ /* 0x000fea0003800000 */
.L_x_10222:
[----:B------:R-:W-:Y:S05]  /*bc10*/  EXIT ;  /* 0x000000000000794d */ /* 0x000fea0003800000 */
.L_x_10390:
        /* <DEDUP_REMOVED lines=8> */
.L_x_10397:
[----:B------:R-:W-:Y:S05]  /*bca0*/  BSYNC B1 ;  /* 0x0000000000017941 */ /* 0x000fea0003800000 */
.L_x_10396:
        /* <DEDUP_REMOVED lines=10> */
.L_x_10398:
[----:B------:R-:W-:Y:S01]  /*bd50*/  HFMA2 R70, -RZ, RZ, 0, 2.384185791015625e-07 ;  /* 0x00000004ff467431 */ /* 0x000fe200000001ff */
[----:B------:R-:W-:-:S05]  /*bd60*/  MOV R50, R55 ;  /* 0x0000003700327202 */ /* 0x000fca0000000f00 */
[----:B------:R-:W-:-:S04]  /*bd70*/  FADD.FTZ R50, R49, R50 ;  /* 0x0000003231327221 */ /* 0x000fc80000010000 */
[----:B------:R-:W-:-:S07]  /*bd80*/  IMAD.MOV.U32 R69, RZ, RZ, R50 ;  /* 0x000000ffff457224 */ /* 0x000fce00078e0032 */
[----:B------:R-:W-:Y:S05]  /*bd90*/  WARPSYNC.COLLECTIVE R68, `(.L_x_10399) ;  /* 0x0000000044087348 */ /* 0x000fea0003c00000 */
[----:B------:R0:W1:Y:S02]  /*bda0*/  SHFL.BFLY P3, R55, R69, R70, R75 ;  /* 0x0c00004645377389 */ /* 0x000064000006004b */
[----:B01----:R-:W-:Y:S05]  /*bdb0*/  ENDCOLLECTIVE ;  /* 0x000000000000791b */ /* 0x003fea0003800000 */
.L_x_10399:
[----:B------:R-:W-:Y:S02]  /*bdc0*/  IMAD.MOV.U32 R70, RZ, RZ, 0x8 ;  /* 0x00000008ff467424 */ /* 0x000fe400078e00ff */
[----:B------:R-:W-:-:S04]  /*bdd0*/  IMAD.MOV.U32 R51, RZ, RZ, R55 ;  /* 0x000000ffff337224 */ /* 0x000fc800078e0037 */
[----:B------:R-:W-:-:S05]  /*bde0*/  FADD.FTZ R51, R50, R51 ;  /* 0x0000003332337221 */ /* 0x000fca0000010000 */
[----:B------:R-:W-:-:S07]  /*bdf0*/  MOV R69, R51 ;  /* 0x0000003300457202 */ /* 0x000fce0000000f00 */
[----:B------:R-:W-:Y:S05]  /*be00*/  WARPSYNC.COLLECTIVE R68, `(.L_x_10400) ;  /* 0x0000000044087348 */ /* 0x000fea0003c00000 */
[----:B------:R0:W1:Y:S02]  /*be10*/  SHFL.BFLY P3, R55, R69, R70, R75 ;  /* 0x0c00004645377389 */ /* 0x000064000006004b */
[----:B01----:R-:W-:Y:S05]  /*be20*/  ENDCOLLECTIVE ;  /* 0x000000000000791b */ /* 0x003fea0003800000 */
.L_x_10400:
[----:B------:R-:W-:Y:S01]  /*be30*/  HFMA2 R70, -RZ, RZ, 0, 9.5367431640625e-07 ;  /* 0x00000010ff467431 */ /* 0x000fe200000001ff */
[----:B------:R-:W-:-:S05]  /*be40*/  MOV R52, R55 ;  /* 0x0000003700347202 */ /* 0x000fca0000000f00 */
[----:B------:R-:W-:-:S04]  /*be50*/  FADD.FTZ R54, R51, R52 ;  /* 0x0000003433367221 */ /* 0x000fc80000010000 */
[----:B------:R-:W-:-:S07]  /*be60*/  IMAD.MOV.U32 R69, RZ, RZ, R54 ;  /* 0x000000ffff457224 */ /* 0x000fce00078e0036 */
[----:B------:R-:W-:Y:S05]  /*be70*/  WARPSYNC.COLLECTIVE R68, `(.L_x_10401) ;  /* 0x0000000044087348 */ /* 0x000fea0003c00000 */
[----:B------:R0:W1:Y:S02]  /*be80*/  SHFL.BFLY P3, R55, R69, R70, R75 ;  /* 0x0c00004645377389 */ /* 0x000064000006004b */
[----:B01----:R-:W-:Y:S05]  /*be90*/  ENDCOLLECTIVE ;  /* 0x000000000000791b */ /* 0x003fea0003800000 */
.L_x_10401:
[----:B------:R-:W-:Y:S01]  /*bea0*/  MOV R70, 0x1 ;  /* 0x0000000100467802 */ /* 0x000fe20000000f00 */
        /* <DEDUP_REMOVED lines=39> */
.L_x_10402:
[----:B------:R-:W-:Y:S02]  /*c120*/  IMAD.MOV.U32 R70, RZ, RZ, 0x2 ;  /* 0x00000002ff467424 */ /* 0x000fe400078e00ff */
[----:B------:R-:W-:-:S04]  /*c130*/  IMAD.MOV.U32 R49, RZ, RZ, R55 ;  /* 0x000000ffff317224 */ /* 0x000fc800078e0037 */
[----:B------:R-:W-:-:S05]  /*c140*/  FADD.FTZ R49, R48, R49 ;  /* 0x0000003130317221 */ /* 0x000fca0000010000 */
[----:B------:R-:W-:-:S07]  /*c150*/  MOV R69, R49 ;  /* 0x0000003100457202 */ /* 0x000fce0000000f00 */
[----:B------:R-:W-:Y:S05]  /*c160*/  WARPSYNC.COLLECTIVE R68, `(.L_x_10403) ;  /* 0x0000000044087348 */ /* 0x000fea0003c00000 */
[----:B------:R0:W1:Y:S02]  /*c170*/  SHFL.BFLY P3, R55, R69, R70, R75 ;  /* 0x0c00004645377389 */ /* 0x000064000006004b */
[----:B01----:R-:W-:Y:S05]  /*c180*/  ENDCOLLECTIVE ;  /* 0x000000000000791b */ /* 0x003fea0003800000 */
.L_x_10403:
[----:B------:R-:W-:Y:S01]  /*c190*/  HFMA2 R70, -RZ, RZ, 0, 2.384185791015625e-07 ;  /* 0x00000004ff467431 */ /* 0x000fe200000001ff */
[----:B------:R-:W-:-:S05]  /*c1a0*/  MOV R50, R55 ;  /* 0x0000003700327202 */ /* 0x000fca0000000f00 */
[----:B------:R-:W-:-:S04]  /*c1b0*/  FADD.FTZ R50, R49, R50 ;  /* 0x0000003231327221 */ /* 0x000fc80000010000 */
[----:B------:R-:W-:-:S07]  /*c1c0*/  IMAD.MOV.U32 R69, RZ, RZ, R50 ;  /* 0x000000ffff457224 */ /* 0x000fce00078e0032 */
[----:B------:R-:W-:Y:S05]  /*c1d0*/  WARPSYNC.COLLECTIVE R68, `(.L_x_10404) ;  /* 0x0000000044087348 */ /* 0x000fea0003c00000 */
[----:B------:R0:W1:Y:S02]  /*c1e0*/  SHFL.BFLY P3, R55, R69, R70, R75 ;  /* 0x0c00004645377389 */ /* 0x000064000006004b */
[----:B01----:R-:W-:Y:S05]  /*c1f0*/  ENDCOLLECTIVE ;  /* 0x000000000000791b */ /* 0x003fea0003800000 */
.L_x_10404:
[----:B------:R-:W-:Y:S02]  /*c200*/  IMAD.MOV.U32 R70, RZ, RZ, 0x8 ;  /* 0x00000008ff467424 */ /* 0x000fe400078e00ff */
[----:B------:R-:W-:-:S04]  /*c210*/  IMAD.MOV.U32 R51, RZ, RZ, R55 ;  /* 0x000000ffff337224 */ /* 0x000fc800078e0037 */
[----:B------:R-:W-:-:S05]  /*c220*/  FADD.FTZ R51, R50, R51 ;  /* 0x0000003332337221 */ /* 0x000fca0000010000 */
[----:B------:R-:W-:-:S07]  /*c230*/  MOV R69, R51 ;  /* 0x0000003300457202 */ /* 0x000fce0000000f00 */
[----:B------:R-:W-:Y:S05]  /*c240*/  WARPSYNC.COLLECTIVE R68, `(.L_x_10405) ;  /* 0x0000000044087348 */ /* 0x000fea0003c00000 */
[----:B------:R0:W1:Y:S02]  /*c250*/  SHFL.BFLY P3, R55, R69, R70, R75 ;  /* 0x0c00004645377389 */ /* 0x000064000006004b */
[----:B01----:R-:W-:Y:S05]  /*c260*/  ENDCOLLECTIVE ;  /* 0x000000000000791b */ /* 0x003fea0003800000 */
.L_x_10405:
[----:B------:R-:W-:Y:S01]  /*c270*/  HFMA2 R70, -RZ, RZ, 0, 9.5367431640625e-07 ;  /* 0x00000010ff467431 */ /* 0x000fe200000001ff */
[----:B------:R-:W-:-:S05]  /*c280*/  MOV R54, R55 ;  /* 0x0000003700367202 */ /* 0x000fca0000000f00 */
[----:B------:R-:W-:-:S04]  /*c290*/  FADD.FTZ R54, R51, R54 ;  /* 0x0000003633367221 */ /* 0x000fc80000010000 */
[----:B------:R-:W-:-:S07]  /*c2a0*/  IMAD.MOV.U32 R69, RZ, RZ, R54 ;  /* 0x000000ffff457224 */ /* 0x000fce00078e0036 */
[----:B------:R-:W-:Y:S05]  /*c2b0*/  WARPSYNC.COLLECTIVE R68, `(.L_x_10406) ;  /* 0x0000000044087348 */ /* 0x000fea0003c00000 */
[----:B------:R0:W1:Y:S02]  /*c2c0*/  SHFL.BFLY P3, R55, R69, R70, R75 ;  /* 0x0c00004645377389 */ /* 0x000064000006004b */
[----:B01----:R-:W-:Y:S05]  /*c2d0*/  ENDCOLLECTIVE ;  /* 0x000000000000791b */ /* 0x003fea0003800000 */
.L_x_10406:
[----:B------:R-:W-:Y:S05]  /*c2e0*/  BRA `(.L_x_10407) ;  /* 0xfffffff000e87947 */ /* 0x000fea000383ffff */
.L_x_10408:
        /* <DEDUP_REMOVED lines=9> */
.L_x_20309:


//--------------------- .text._ZN10layer_norm13ln_fwd_kernelINS_13Kernel_traitsIf6__halfS2_S2_fjLj512ELj1ELj4ELj1ELj16ENS_18Kernel_traits_baseILj512EfS2_S2_S2_fjLj128EEEEELb1ELb0ELb0ELb1EEEvNS_9FwdParamsE --------------------------
	.section	.text._ZN10layer_norm13ln_fwd_kernelINS_13Kernel_traitsIf6__halfS2_S2_fjLj512ELj1ELj4ELj1ELj16ENS_18Kernel_traits_baseILj512EfS2_S2_S2_fjLj128EEEEELb1ELb0ELb0ELb1EEEvNS_9FwdParamsE,"ax",@progbits
	.align	128
        .global         _ZN10layer_norm13ln_fwd_kernelINS_13Kernel_traitsIf6__halfS2_S2_fjLj512ELj1ELj4ELj1ELj16ENS_18Kernel_traits_baseILj512EfS2_S2_S2_fjLj128EEEEELb1ELb0ELb0ELb1EEEvNS_9FwdParamsE
        .type           _ZN10layer_norm13ln_fwd_kernelINS_13Kernel_traitsIf6__halfS2_S2_fjLj512ELj1ELj4ELj1ELj16ENS_18Kernel_traits_baseILj512EfS2_S2_S2_fjLj128EEEEELb1ELb0ELb0ELb1EEEvNS_9FwdParamsE,@function
        .size           _ZN10layer_norm13ln_fwd_kernelINS_13Kernel_traitsIf6__halfS2_S2_fjLj512ELj1ELj4ELj1ELj16ENS_18Kernel_traits_baseILj512EfS2_S2_S2_fjLj128EEEEELb1ELb0ELb0ELb1EEEvNS_9FwdParamsE,(.L_x_20310 - _ZN10layer_norm13ln_fwd_kernelINS_13Kernel_traitsIf6__halfS2_S2_fjLj512ELj1ELj4ELj1ELj16ENS_18Kernel_traits_baseILj512EfS2_S2_S2_fjLj128EEEEELb1ELb0ELb0ELb1EEEvNS_9FwdParamsE)
        .other          _ZN10layer_norm13ln_fwd_kernelINS_13Kernel_traitsIf6__halfS2_S2_fjLj512ELj1ELj4ELj1ELj16ENS_18Kernel_traits_baseILj512EfS2_S2_S2_fjLj128EEEEELb1ELb0ELb0ELb1EEEvNS_9FwdParamsE,@"STO_CUDA_ENTRY STV_DEFAULT"
_ZN10layer_norm13ln_fwd_kernelINS_13Kernel_traitsIf6__halfS2_S2_fjLj512ELj1ELj4ELj1ELj16ENS_18Kernel_traits_baseILj512EfS2_S2_S2_fjLj128EEEEELb1ELb0ELb0ELb1EEEvNS_9FwdParamsE:
.text._ZN10layer_norm13ln_fwd_kernelINS_13Kernel_traitsIf6__halfS2_S2_fjLj512ELj1ELj4ELj1ELj16ENS_18Kernel_traits_baseILj512EfS2_S2_S2_fjLj128EEEEELb1ELb0ELb0ELb1EEEvNS_9FwdParamsE:
        /* <DEDUP_REMOVED lines=49> */
[----:B-----5:R-:W-:Y:S01]  /*0310*/  @P0 MOV R74, R20 ;  /* 0x00000014004a0202 */ /* 0x020fe20000000f00 */
[----:B------:R-:W-:Y:S01]  /*0320*/  UIADD3 UR16, UPT, UPT, UR6, 0x3c6ef372, URZ ;  /* 0x3c6ef37206107890 */ /* 0x000fe2000fffe0ff */
[C---:B------:R-:W-:Y:S01]  /*0330*/  IMAD.HI.U32 R7, R3.reuse, -0x2daee0ad, RZ ;  /* 0xd2511f5303077827 */ /* 0x040fe200078e00ff */
[----:B------:R-:W-:Y:S01]  /*0340*/  LOP3.LUT R5, R4, UR6, R5, 0x96, !PT ;  /* 0x0000000604057c12 */ /* 0x000fe2000f8e9605 */
[----:B------:R-:W-:Y:S01]  /*0350*/  UIADD3 UR17, UPT, UPT, UR7, 0x76cf5d0a, URZ ;  /* 0x76cf5d0a07117890 */ /* 0x000fe2000fffe0ff */
[-C--:B------:R-:W-:Y:S01]  /*0360*/  @P0 MOV R70, R16.reuse ;  /* 0x0000001000460202 */ /* 0x080fe20000000f00 */
[----:B------:R-:W-:Y:S01]  /*0370*/  IMAD R27, R3, -0x2daee0ad, RZ ;  /* 0xd2511f53031b7824 */ /* 0x000fe200078e02ff */
[----:B------:R-:W-:Y:S01]  /*0380*/  LOP3.LUT R7, R7, UR7, RZ, 0x3c, !PT ;  /* 0x0000000707077c12 */ /* 0x000fe2000f8e3cff */
[----:B------:R-:W-:Y:S01]  /*0390*/  IMAD.HI.U32 R26, R5, -0x2daee0ad, RZ ;  /* 0xd2511f53051a7827 */ /* 0x000fe200078e00ff */
[----:B------:R-:W-:Y:S01]  /*03a0*/  UIADD3 UR19, UPT, UPT, UR7, 0x32370b8f, URZ ;  /* 0x32370b8f07137890 */ /* 0x000fe2000fffe0ff */
[----:B------:R-:W-:Y:S01]  /*03b0*/  @!P0 MOV R70, R16 ;  /* 0x0000001000468202 */ /* 0x000fe20000000f00 */
[----:B------:R-:W-:Y:S01]  /*03c0*/  UIADD3 UR18, UPT, UPT, UR6, -0x255992d5, URZ ;  /* 0xdaa66d2b06127890 */ /* 0x000fe2000fffe0ff */
        /* <DEDUP_REMOVED lines=8> */
[----:B------:R-:W-:Y:S01]  /*0450*/  IMAD.HI.U32 R7, R26, -0x326172a9, RZ ;  /* 0xcd9e8d571a077827 */ /* 0x000fe200078e00ff */
[----:B------:R-:W-:Y:S01]  /*0460*/  UIADD3 UR23, UPT, UPT, UR7, -0x56f99767, URZ ;  /* 0xa906689907177890 */ /* 0x000fe2000fffe0ff */
[----:B------:R-:W-:Y:S01]  /*0470*/  @!P0 MOV R64, R14 ;  /* 0x0000000e00408202 */ /* 0x000fe20000000f00 */
[----:B------:R-:W-:Y:S01]  /*0480*/  UIADD3 UR22, UPT, UPT, UR6, 0x1715609d, URZ ;  /* 0x1715609d06167890 */ /* 0x000fe2000fffe0ff */
[----:B------:R-:W-:Y:S01]  /*0490*/  IMAD R30, R5, -0x2daee0ad, RZ ;  /* 0xd2511f53051e7824 */ /* 0x000fe200078e02ff */
[----:B------:R-:W-:Y:S01]  /*04a0*/  LOP3.LUT R7, R28, UR16, R7, 0x96, !PT ;  /* 0x000000101c077c12 */ /* 0x000fe2000f8e9607 */
[----:B------:R-:W-:Y:S01]  /*04b0*/  IMAD.HI.U32 R5, R24, -0x2daee0ad, RZ ;  /* 0xd2511f5318057827 */ /* 0x000fe200078e00ff */
        /* <DEDUP_REMOVED lines=8> */
[----:B------:R-:W-:Y:S01]  /*0540*/  UIADD3 UR26, UPT, UPT, UR6, 0x5384540f, URZ ;  /* 0x5384540f061a7890 */ /* 0x000fe2000fffe0ff */
[----:B------:R-:W-:Y:S01]  /*0550*/  @P0 MOV R67, R19 ;  /* 0x0000001300430202 */ /* 0x000fe20000000f00 */
        /* <DEDUP_REMOVED lines=13> */
[----:B------:R-:W-:-:S02]  /*0630*/  @!P0 MOV R67, R19 ;  /* 0x0000001300438202 */ /* 0x000fc40000000f00 */
[----:B------:R-:W-:Y:S01]  /*0640*/  @!P0 CS2R R44, SRZ ;  /* 0x00000000002c8805 */ /* 0x000fe2000001ff00 */
[----:B------:R-:W-:Y:S01]  /*0650*/  IMAD.HI.U32 R7, R24, -0x2daee0ad, RZ ;  /* 0xd2511f5318077827 */ /* 0x000fe200078e00ff */
[----:B------:R-:W-:Y:S02]  /*0660*/  LOP3.LUT R5, R20, UR20, R5, 0x96, !PT ;  /* 0x0000001414057c12 */ /* 0x000fe4000f8e9605 */
[----:B------:R-:W-:Y:S01]  /*0670*/  @!P0 CS2R R50, SRZ ;  /* 0x0000000000328805 */ /* 0x000fe2000001ff00 */
[----:B0-----:R-:W-:Y:S01]  /*0680*/  UISETP.NE.U32.AND UP0, UPT, UR4, URZ, UPT ;  /* 0x000000ff0400728c */ /* 0x001fe2000bf05070 */
[----:B------:R-:W-:Y:S01]  /*0690*/  @P0 IMAD.MOV.U32 R71, RZ, RZ, R23 ;  /* 0x000000ffff470224 */ /* 0x000fe200078e0017 */
[----:B------:R-:W-:Y:S01]  /*06a0*/  LOP3.LUT R7, R28, UR21, R7, 0x96, !PT ;  /* 0x000000151c077c12 */ /* 0x000fe2000f8e9607 */
[----:B------:R-:W-:Y:S01]  /*06b0*/  @P0 IMAD.MOV.U32 R73, RZ, RZ, R21 ;  /* 0x000000ffff490224 */ /* 0x000fe200078e0015 */
[----:B------:R-:W-:Y:S01]  /*06c0*/  @!P0 MOV R73, R21 ;  /* 0x0000001500498202 */ /* 0x000fe20000000f00 */
[----:B------:R-:W-:Y:S01]  /*06d0*/  @!P0 IMAD.MOV.U32 R71, RZ, RZ, R23 ;  /* 0x000000ffff478224 */ /* 0x000fe200078e0017 */
[----:B------:R-:W-:Y:S01]  /*06e0*/  @!P0 CS2R R48, SRZ ;  /* 0x0000000000308805 */ /* 0x000fe2000001ff00 */
        /* <DEDUP_REMOVED lines=9> */
[----:B------:R-:W-:Y:S01]  /*0780*/  LOP3.LUT R33, R6, 0x3, RZ, 0xc0, !PT ;  /* 0x0000000306217812 */ /* 0x000fe200078ec0ff */
[----:B------:R-:W-:Y:S02]  /*0790*/  UISETP.NE.AND.EX UP0, UPT, UR5, URZ, UPT, UP0 ;  /* 0x000000ff0500728c */ /* 0x000fe4000bf05300 */
[----:B------:R-:W-:Y:S01]  /*07a0*/  @P0 IMAD.MOV.U32 R72, RZ, RZ, R22 ;  /* 0x000000ffff480224 */ /* 0x000fe200078e0016 */
[----:B------:R-:W-:Y:S01]  /*07b0*/  LOP3.LUT R16, R21, UR22, R16, 0x96, !PT ;  /* 0x0000001615107c12 */ /* 0x000fe2000f8e9610 */
[----:B------:R-:W-:Y:S01]  /*07c0*/  @!P0 IMAD.MOV.U32 R72, RZ, RZ, R22 ;  /* 0x000000ffff488224 */ /* 0x000fe200078e0016 */
[----:B------:R-:W0:Y:S01]  /*07d0*/  LDCU UR33, c[0x0][0x404] ;  /* 0x00008080ff2177ac */ /* 0x000e220008000800 */
[----:B------:R-:W-:-:S02]  /*07e0*/  @P0 IMAD.MOV.U32 R68, RZ, RZ, R18 ;  /* 0x000000ffff440224 */ /* 0x000fc400078e0012 */
[----:B------:R-:W-:Y:S01]  /*07f0*/  @!P0 IMAD.MOV.U32 R68, RZ, RZ, R18 ;  /* 0x000000ffff448224 */ /* 0x000fe200078e0012 */
[----:B------:R-:W1:Y:S01]  /*0800*/  LDCU UR34, c[0x0][0x408] ;  /* 0x00008100ff2277ac */ /* 0x000e620008000800 */
[----:B------:R-:W-:Y:S02]  /*0810*/  IMAD R22, R5, -0x2daee0ad, RZ ;  /* 0xd2511f5305167824 */ /* 0x000fe400078e02ff */
[----:B------:R-:W-:Y:S01]  /*0820*/  IMAD R18, R7, -0x326172a9, RZ ;  /* 0xcd9e8d5707127824 */ /* 0x000fe200078e02ff */
[----:B------:R-:W2:Y:S01]  /*0830*/  LDCU UR12, c[0x0][0x388] ;  /* 0x00007100ff0c77ac */ /* 0x000ea20008000800 */
[----:B------:R-:W-:Y:S01]  /*0840*/  IMAD.HI.U32 R5, R20, -0x326172a9, RZ ;  /* 0xcd9e8d5714057827 */ /* 0x000fe200078e00ff */
[----:B------:R-:W3:Y:S03]  /*0850*/  LDCU.U8 UR32, c[0x0][0x410] ;  /* 0x00008200ff2077ac */ /* 0x000ee60008000000 */
[----:B------:R-:W-:Y:S01]  /*0860*/  IMAD.HI.U32 R7, R16, -0x2daee0ad, RZ ;  /* 0xd2511f5310077827 */ /* 0x000fe200078e00ff */
[----:B------:R-:W-:Y:S01]  /*0870*/  LOP3.LUT R5, R18, UR24, R5, 0x96, !PT ;  /* 0x0000001812057c12 */ /* 0x000fe2000f8e9605 */
[----:B------:R-:W4:Y:S02]  /*0880*/  LDCU UR13, c[0x0][0x448] ;  /* 0x00008900ff0d77ac */ /* 0x000f240008000800 */
[----:B------:R-:W-:Y:S01]  /*0890*/  @P0 IMAD.MOV.U32 R69, RZ, RZ, R17 ;  /* 0x000000ffff450224 */ /* 0x000fe200078e0011 */
[----:B------:R-:W-:Y:S01]  /*08a0*/  LOP3.LUT R7, R22, UR25, R7, 0x96, !PT ;  /* 0x0000001916077c12 */ /* 0x000fe2000f8e9607 */
[----:B------:R-:W-:Y:S01]  /*08b0*/  @!P0 IMAD.MOV.U32 R69, RZ, RZ, R17 ;  /* 0x000000ffff458224 */ /* 0x000fe200078e0011 */
[----:B------:R-:W0:Y:S01]  /*08c0*/  LDCU.64 UR10, c[0x0][0x3a0] ;  /* 0x00007400ff0a77ac */ /* 0x000e220008000a00 */
[----:B------:R-:W-:-:S02]  /*08d0*/  @P0 IMAD.MOV.U32 R66, RZ, RZ, R12 ;  /* 0x000000ffff420224 */ /* 0x000fc400078e000c */
[--C-:B------:R-:W-:Y:S02]  /*08e0*/  @P0 IMAD.MOV.U32 R65, RZ, RZ, R13.reuse ;  /* 0x000000ffff410224 */ /* 0x100fe400078e000d */
        /* <DEDUP_REMOVED lines=17> */
[----:B------:R-:W-:Y:S01]  /*0a00*/  IMAD R5, R12, -0x2daee0ad, RZ ;  /* 0xd2511f530c057824 */ /* 0x000fe200078e02ff */
[----:B------:R-:W-:Y:S01]  /*0a10*/  @!P0 MOV R61, R9 ;  /* 0x00000009003d8202 */ /* 0x000fe20000000f00 */
[----:B------:R-:W-:-:S04]  /*0a20*/  IMAD.HI.U32 R34, R7, -0x2daee0ad, RZ ;  /* 0xd2511f5307227827 */ /* 0x000fc800078e00ff */
[----:B------:R-:W-:Y:S01]  /*0a30*/  IMAD R9, R14, -0x326172a9, RZ ;  /* 0xcd9e8d570e097824 */ /* 0x000fe200078e02ff */
[----:B------:R-:W-:Y:S01]  /*0a40*/  LOP3.LUT R34, R5, UR31, R34, 0x96, !PT ;  /* 0x0000001f05227c12 */ /* 0x000fe2000f8e9622 */
[----:B------:R-:W-:-:S04]  /*0a50*/  IMAD.HI.U32 R16, R36, -0x326172a9, RZ ;  /* 0xcd9e8d5724107827 */ /* 0x000fc800078e00ff */
[----:B------:R-:W-:Y:S01]  /*0a60*/  @P0 IMAD.MOV.U32 R60, RZ, RZ, R10 ;  /* 0x000000ffff3c0224 */ /* 0x000fe200078e000a */
[----:B------:R-:W-:Y:S01]  /*0a70*/  @!P0 MOV R60, R10 ;  /* 0x0000000a003c8202 */ /* 0x000fe20000000f00 */
[----:B------:R-:W-:Y:S01]  /*0a80*/  @P0 IMAD.MOV.U32 R63, RZ, RZ, R15 ;  /* 0x000000ffff3f0224 */ /* 0x000fe200078e000f */
[----:B------:R-:W-:Y:S01]  /*0a90*/  @!P0 MOV R63, R15 ;  /* 0x0000000f003f8202 */ /* 0x000fe20000000f00 */
[--C-:B------:R-:W-:Y:S01]  /*0aa0*/  @P0 IMAD.MOV.U32 R43, RZ, RZ, R11.reuse ;  /* 0x000000ffff2b0224 */ /* 0x100fe200078e000b */
[----:B------:R-:W-:Y:S01]  /*0ab0*/  LOP3.LUT R16, R9, UR30, R16, 0x96, !PT ;  /* 0x0000001e09107c12 */ /* 0x000fe2000f8e9610 */
[----:B------:R-:W-:Y:S02]  /*0ac0*/  @!P0 IMAD.MOV.U32 R43, RZ, RZ, R11 ;  /* 0x000000ffff2b8224 */ /* 0x000fe400078e000b */
[----:B------:R-:W-:Y:S02]  /*0ad0*/  IMAD.MOV.U32 R5, RZ, RZ, RZ ;  /* 0x000000ffff057224 */ /* 0x000fe400078e00ff */
[----:B------:R-:W-:-:S02]  /*0ae0*/  IMAD R10, R7, -0x2daee0ad, RZ ;  /* 0xd2511f53070a7824 */ /* 0x000fc400078e02ff */
[----:B01234-:R-:W-:-:S07]  /*0af0*/  IMAD R36, R36, -0x326172a9, RZ ;  /* 0xcd9e8d5724247824 */ /* 0x01ffce00078e02ff */
.L_x_10574:
        /* <DEDUP_REMOVED lines=15> */
[----:B------:R-:W-:Y:S01]  /*0bf0*/  HFMA2 R75, -RZ, RZ, 0.1171875, 0 ;  /* 0x2f800000ff4b7431 */ /* 0x000fe200000001ff */
[----:B------:R-:W-:Y:S01]  /*0c00*/  PLOP3.LUT P1, PT, PT, PT, UP0, 0x80, 0x8 ;  /* 0x000000000008781c */ /* 0x000fe20003f2f008 */
[----:B------:R-:W-:Y:S01]  /*0c10*/  IMAD.MOV.U32 R11, RZ, RZ, 0x3f800000 ;  /* 0x3f800000ff0b7424 */ /* 0x000fe200078e00ff */
[----:B------:R-:W-:-:S11]  /*0c20*/  ISETP.NE.AND.EX P0, PT, RZ, UR11, PT, P0 ;  /* 0x0000000bff007c0c */ /* 0x000fd6000bf05300 */
        /* <DEDUP_REMOVED lines=16> */
.L_x_20145:
[----:B------:R-:W-:Y:S05]  /*0d30*/  BRX R8 -0xd40                                      (*"BRANCH_TARGETS .L_x_20146,.L_x_20147,.L_x_20148"*) ;  /* 0xfffffff008b07949 */ /* 0x000fea000383ffff */
.L_x_20148:
[----:B------:R-:W-:Y:S01]  /*0d40*/  IADD3 R8, PT, PT, R33, 0x1, RZ ;  /* 0x0000000121087810 */ /* 0x000fe20007ffe0ff */
[----:B------:R-:W-:Y:S02]  /*0d50*/  IMAD.MOV.U32 R30, RZ, RZ, R10 ;  /* 0x000000ffff1e7224 */ /* 0x000fe400078e000a */
[----:B------:R-:W-:Y:S01]  /*0d60*/  IMAD.MOV.U32 R7, RZ, RZ, R16 ;  /* 0x000000ffff077224 */ /* 0x000fe200078e0010 */
[----:B------:R-:W-:Y:S06]  /*0d70*/  BRA `(.L_x_10412) ;  /* 0x0000000000ec7947 */ /* 0x000fec0003800000 */
.L_x_20146:
[----:B------:R-:W-:Y:S01]  /*0d80*/  MOV R30, R10 ;  /* 0x0000000a001e7202 */ /* 0x000fe20000000f00 */
[----:B------:R-:W-:Y:S02]  /*0d90*/  IMAD.MOV.U32 R8, RZ, RZ, 0x3 ;  /* 0x00000003ff087424 */ /* 0x000fe400078e00ff */
[----:B------:R-:W-:Y:S01]  /*0da0*/  IMAD.MOV.U32 R7, RZ, RZ, R34 ;  /* 0x000000ffff077224 */ /* 0x000fe200078e0022 */
[----:B------:R-:W-:Y:S06]  /*0db0*/  BRA `(.L_x_10412) ;  /* 0x0000000000dc7947 */ /* 0x000fec0003800000 */
.L_x_20147:
        /* <DEDUP_REMOVED lines=13> */
.L_x_10414:
[----:B------:R-:W-:Y:S05]  /*0e90*/  BSYNC.RECONVERGENT B2 ;  /* 0x0000000000027941 */ /* 0x000fea0003800200 */
.L_x_10413:
        /* <DEDUP_REMOVED lines=41> */
.L_x_10412:
[----:B------:R-:W-:Y:S05]  /*1130*/  BSYNC.RECONVERGENT B1 ;  /* 0x0000000000017941 */ /* 0x000fea0003800200 */
.L_x_10411:
        /* <DEDUP_REMOVED lines=8> */
[----:B------:R-:W-:Y:S01]  /*11c0*/  IMAD.MOV.U32 R14, RZ, RZ, 0x2 ;  /* 0x00000002ff0e7424 */ /* 0x000fe200078e00ff */
[----:B------:R-:W-:Y:S01]  /*11d0*/  MOV R9, R36 ;  /* 0x0000002400097202 */ /* 0x000fe20000000f00 */
        /* <DEDUP_REMOVED lines=16> */
.L_x_10417:
        /* <DEDUP_REMOVED lines=13> */
.L_x_10419:
[----:B------:R-:W-:Y:S05]  /*13b0*/  BSYNC.RECONVERGENT B2 ;  /* 0x0000000000027941 */ /* 0x000fea0003800200 */
.L_x_10418:
        /* <DEDUP_REMOVED lines=42> */
.L_x_10416:
[----:B------:R-:W-:Y:S05]  /*1660*/  BSYNC.RECONVERGENT B1 ;  /* 0x0000000000017941 */ /* 0x000fea0003800200 */
.L_x_10415:
        /* <DEDUP_REMOVED lines=24> */
.L_x_10422:
        /* <DEDUP_REMOVED lines=13> */
.L_x_10424:
[----:B------:R-:W-:Y:S05]  /*18c0*/  BSYNC.RECONVERGENT B2 ;  /* 0x0000000000027941 */ /* 0x000fea0003800200 */
.L_x_10423:
        /* <DEDUP_REMOVED lines=42> */
.L_x_10421:
[----:B------:R-:W-:Y:S05]  /*1b70*/  BSYNC.RECONVERGENT B1 ;  /* 0x0000000000017941 */ /* 0x000fea0003800200 */
.L_x_10420:
[----:B------:R-:W-:Y:S01]  /*1b80*/  I2FP.F32.U32 R14, R9 ;  /* 0x00000009000e7245 */ /* 0x000fe20000201000 */
[----:B------:R-:W-:Y:S01]  /*1b90*/  HADD2.F32 R18, -RZ, R25.H0_H0 ;  /* 0x20000019ff127230 */ /* 0x000fe20000004100 */
[----:B------:R-:W-:Y:S01]  /*1ba0*/  ISETP.NE.AND P2, PT, R17, 0x1, PT ;  /* 0x000000011100780c */ /* 0x000fe20003f45270 */
[----:B------:R-:W-:Y:S01]  /*1bb0*/  BSSY.RECONVERGENT B1, `(.L_x_10425) ;  /* 0x000004c000017945 */ /* 0x000fe20003800200 */
[----:B------:R-:W-:Y:S02]  /*1bc0*/  IMAD.MOV.U32 R19, RZ, RZ, 0x2 ;  /* 0x00000002ff137424 */ /* 0x000fe400078e00ff */
        /* <DEDUP_REMOVED lines=18> */
.L_x_10427:
        /* <DEDUP_REMOVED lines=13> */
.L_x_10429:
[----:B------:R-:W-:Y:S05]  /*1dc0*/  BSYNC.RECONVERGENT B2 ;  /* 0x0000000000027941 */ /* 0x000fea0003800200 */
.L_x_10428:
        /* <DEDUP_REMOVED lines=42> */
.L_x_10426:
[----:B------:R-:W-:Y:S05]  /*2070*/  BSYNC.RECONVERGENT B1 ;  /* 0x0000000000017941 */ /* 0x000fea0003800200 */
.L_x_10425:
        /* <DEDUP_REMOVED lines=23> */
.L_x_10432:
        /* <DEDUP_REMOVED lines=13> */
.L_x_10434:
[----:B------:R-:W-:Y:S05]  /*22c0*/  BSYNC.RECONVERGENT B2 ;  /* 0x0000000000027941 */ /* 0x000fea0003800200 */
.L_x_10433:
        /* <DEDUP_REMOVED lines=42> */
.L_x_10431:
[----:B------:R-:W-:Y:S05]  /*2570*/  BSYNC.RECONVERGENT B1 ;  /* 0x0000000000017941 */ /* 0x000fea0003800200 */
.L_x_10430:
        /* <DEDUP_REMOVED lines=23> */
.L_x_10437:
        /* <DEDUP_REMOVED lines=13> */
.L_x_10439:
[----:B------:R-:W-:Y:S05]  /*27c0*/  BSYNC.RECONVERGENT B2 ;  /* 0x0000000000027941 */ /* 0x000fea0003800200 */
.L_x_10438:
        /* <DEDUP_REMOVED lines=42> */
.L_x_10436:
[----:B------:R-:W-:Y:S05]  /*2a70*/  BSYNC.RECONVERGENT B1 ;  /* 0x0000000000017941 */ /* 0x000fea0003800200 */
.L_x_10435:
        /* <DEDUP_REMOVED lines=23> */
.L_x_10442:
        /* <DEDUP_REMOVED lines=13> */
.L_x_10444:
[----:B------:R-:W-:Y:S05]  /*2cc0*/  BSYNC.RECONVERGENT B2 ;  /* 0x0000000000027941 */ /* 0x000fea0003800200 */
.L_x_10443:
        /* <DEDUP_REMOVED lines=42> */
.L_x_10441:
[----:B------:R-:W-:Y:S05]  /*2f70*/  BSYNC.RECONVERGENT B1 ;  /* 0x0000000000017941 */ /* 0x000fea0003800200 */
.L_x_10440:
        /* <DEDUP_REMOVED lines=23> */
.L_x_10447:
        /* <DEDUP_REMOVED lines=15> */
.L_x_10449:
[----:B------:R-:W-:Y:S05]  /*31e0*/  BSYNC.RECONVERGENT B2 ;  /* 0x0000000000027941 */ /* 0x000fea0003800200 */
.L_x_10448:
        /* <DEDUP_REMOVED lines=43> */
.L_x_10446:
[----:B------:R-:W-:Y:S05]  /*34a0*/  BSYNC.RECONVERGENT B1 ;  /* 0x0000000000017941 */ /* 0x000fea0003800200 */
.L_x_10445:
[----:B------:R-:W-:Y:S01]  /*34b0*/  I2FP.F32.U32 R20, R19 ;  /* 0x0000001300147245 */ /* 0x000fe20000201000 */
[----:B------:R-:W-:Y:S01]  /*34c0*/  HADD2.F32 R22, -RZ, R27.H1_H1 ;  /* 0x3000001bff167230 */ /* 0x000fe20000004100 */
[----:B------:R-:W-:-:S03]  /*34d0*/  F2FP.F16.F32.PACK_AB R21, R14, R9 ;  /* 0x000000090e15723e */ /* 0x000fc600000000ff */
        /* <DEDUP_REMOVED lines=12> */
.L_x_10410:
        /* <DEDUP_REMOVED lines=16> */
.L_x_10453:
        /* <DEDUP_REMOVED lines=13> */
.L_x_10455:
[----:B------:R-:W-:Y:S05]  /*3770*/  BSYNC.RECONVERGENT B2 ;  /* 0x0000000000027941 */ /* 0x000fea0003800200 */
.L_x_10454:
        /* <DEDUP_REMOVED lines=40> */
[----:B------:R-:W-:-:S07]  /*3a00*/  LOP3.LUT R34, R34, UR31, R31, 0x96, !PT ;  /* 0x0000001f22227c12 */ /* 0x000fce000f8e961f */
.L_x_10452:
[----:B------:R-:W-:Y:S05]  /*3a10*/  BSYNC.RECONVERGENT B1 ;  /* 0x0000000000017941 */ /* 0x000fea0003800200 */
.L_x_10451:
[----:B------:R-:W-:Y:S01]  /*3a20*/  I2FP.F32.U32 R8, R7 ;  /* 0x0000000700087245 */ /* 0x000fe20000201000 */
[----:B-----5:R-:W-:Y:S01]  /*3a30*/  HADD2.F32 R10, -RZ, R24.H0_H0 ;  /* 0x20000018ff0a7230 */ /* 0x020fe20000004100 */
[----:B------:R-:W-:Y:S01]  /*3a40*/  ISETP.NE.AND P2, PT, R14, 0x1, PT ;  /* 0x000000010e00780c */ /* 0x000fe20003f45270 */
[----:B------:R-:W-:Y:S01]  /*3a50*/  IMAD.U32 R13, RZ, RZ, UR33 ;  /* 0x00000021ff0d7e24 */ /* 0x000fe2000f8e00ff */
[----:B------:R-:W-:Y:S01]  /*3a60*/  BSSY.RECONVERGENT B1, `(.L_x_10456) ;  /* 0x000004c000017945 */ /* 0x000fe20003800200 */
[----:B------:R-:W-:Y:S01]  /*3a70*/  FFMA.FTZ R8, R8, R75, 1.1641532182693481445e-10 ;  /* 0x2f00000008087423 */ /* 0x000fe2000001004b */
[----:B------:R-:W-:Y:S02]  /*3a80*/  IMAD.U32 R12, RZ, RZ, UR34 ;  /* 0x00000022ff0c7e24 */ /* 0x000fe4000f8e00ff */
[----:B------:R-:W-:Y:S01]  /*3a90*/  FMUL.FTZ R7, R10, R11 ;  /* 0x0000000b0a077220 */ /* 0x000fe20000410000 */
        /* <DEDUP_REMOVED lines=16> */
.L_x_10458:
        /* <DEDUP_REMOVED lines=13> */
.L_x_10460:
[----:B------:R-:W-:Y:S05]  /*3c70*/  BSYNC.RECONVERGENT B2 ;  /* 0x0000000000027941 */ /* 0x000fea0003800200 */
.L_x_10459:
        /* <DEDUP_REMOVED lines=42> */
.L_x_10457:
[----:B------:R-:W-:Y:S05]  /*3f20*/  BSYNC.RECONVERGENT B1 ;  /* 0x0000000000017941 */ /* 0x000fea0003800200 */
.L_x_10456:
        /* <DEDUP_REMOVED lines=22> */
.L_x_10463:
        /* <DEDUP_REMOVED lines=13> */
.L_x_10465:
[----:B------:R-:W-:Y:S05]  /*4160*/  BSYNC.RECONVERGENT B2 ;  /* 0x0000000000027941 */ /* 0x000fea0003800200 */
.L_x_10464:
        /* <DEDUP_REMOVED lines=42> */
.L_x_10462:
[----:B------:R-:W-:Y:S05]  /*4410*/  BSYNC.RECONVERGENT B1 ;  /* 0x0000000000017941 */ /* 0x000fea0003800200 */
.L_x_10461:
[----:B------:R-:W-:Y:S01]  /*4420*/  ISETP.NE.AND P3, PT, R17, 0x1, PT ;  /* 0x000000011100780c */ /* 0x000fe20003f65270 */
[----:B------:R-:W-:Y:S01]  /*4430*/  HADD2.F32 R18, -RZ, R25.H0_H0 ;  /* 0x20000019ff127230 */ /* 0x000fe20000004100 */
[----:B------:R-:W-:Y:S01]  /*4440*/  I2FP.F32.U32 R14, R9 ;  /* 0x00000009000e7245 */ /* 0x000fe20000201000 */
[----:B------:R-:W-:Y:S01]  /*4450*/  BSSY.RECONVERGENT B1, `(.L_x_10466) ;  /* 0x000004a000017945 */ /* 0x000fe20003800200 */
[----:B------:R-:W-:Y:S02]  /*4460*/  HFMA2 R19, -RZ, RZ, 0, 1.1920928955078125e-07 ;  /* 0x00000002ff137431 */ /* 0x000fe400000001ff */
[----:B------:R-:W-:Y:S02]  /*4470*/  IMAD.MOV.U32 R15, RZ, RZ, R36 ;  /* 0x000000ffff0f7224 */ /* 0x000fe400078e0024 */
[----:B------:R-:W-:Y:S01]  /*4480*/  FMUL.FTZ R9, R18, R11 ;  /* 0x0000000b12097220 */ /* 0x000fe20000410000 */
[----:B------:R-:W-:-:S03]  /*4490*/  FFMA.FTZ R14, R14, R75, 1.1641532182693481445e-10 ;  /* 0x2f0000000e0e7423 */ /* 0x000fc6000001004b */
[----:B------:R-:W-:Y:S02]  /*44a0*/  FMUL.FTZ R9, R9, R12 ;  /* 0x0000000c09097220 */ /* 0x000fe40000410000 */
        /* <DEDUP_REMOVED lines=12> */
.L_x_10468:
        /* <DEDUP_REMOVED lines=13> */
.L_x_10470:
[----:B------:R-:W-:Y:S05]  /*4640*/  BSYNC.RECONVERGENT B2 ;  /* 0x0000000000027941 */ /* 0x000fea0003800200 */
.L_x_10469:
        /* <DEDUP_REMOVED lines=42> */
.L_x_10467:
[----:B------:R-:W-:Y:S05]  /*48f0*/  BSYNC.RECONVERGENT B1 ;  /* 0x0000000000017941 */ /* 0x000fea0003800200 */
.L_x_10466:
        /* <DEDUP_REMOVED lines=21> */
.L_x_10473:
        /* <DEDUP_REMOVED lines=13> */
.L_x_10475:
[----:B------:R-:W-:Y:S05]  /*4b20*/  BSYNC.RECONVERGENT B2 ;  /* 0x0000000000027941 */ /* 0x000fea0003800200 */
.L_x_10474:
        /* <DEDUP_REMOVED lines=42> */
.L_x_10472:
[----:B------:R-:W-:Y:S05]  /*4dd0*/  BSYNC.RECONVERGENT B1 ;  /* 0x0000000000017941 */ /* 0x000fea0003800200 */
.L_x_10471:
        /* <DEDUP_REMOVED lines=21> */
.L_x_10478:
        /* <DEDUP_REMOVED lines=13> */
.L_x_10480:
[----:B------:R-:W-:Y:S05]  /*5000*/  BSYNC.RECONVERGENT B2 ;  /* 0x0000000000027941 */ /* 0x000fea0003800200 */
.L_x_10479:
        /* <DEDUP_REMOVED lines=42> */
.L_x_10477:
[----:B------:R-:W-:Y:S05]  /*52b0*/  BSYNC.RECONVERGENT B1 ;  /* 0x0000000000017941 */ /* 0x000fea0003800200 */
.L_x_10476:
        /* <DEDUP_REMOVED lines=21> */
.L_x_10483:
        /* <DEDUP_REMOVED lines=13> */
.L_x_10485:
[----:B------:R-:W-:Y:S05]  /*54e0*/  BSYNC.RECONVERGENT B2 ;  /* 0x0000000000027941 */ /* 0x000fea0003800200 */
.L_x_10484:
        /* <DEDUP_REMOVED lines=42> */
.L_x_10482:
[----:B------:R-:W-:Y:S05]  /*5790*/  BSYNC.RECONVERGENT B1 ;  /* 0x0000000000017941 */ /* 0x000fea0003800200 */
.L_x_10481:
        /* <DEDUP_REMOVED lines=21> */
.L_x_10488:
        /* <DEDUP_REMOVED lines=15> */
.L_x_10490:
[----:B------:R-:W-:Y:S05]  /*59e0*/  BSYNC.RECONVERGENT B2 ;  /* 0x0000000000027941 */ /* 0x000fea0003800200 */
.L_x_10489:
        /* <DEDUP_REMOVED lines=43> */
.L_x_10487:
[----:B------:R-:W-:Y:S05]  /*5ca0*/  BSYNC.RECONVERGENT B1 ;  /* 0x0000000000017941 */ /* 0x000fea0003800200 */
.L_x_10486:
[----:B------:R-:W-:Y:S01]  /*5cb0*/  I2FP.F32.U32 R20, R19 ;  /* 0x0000001300147245 */ /* 0x000fe20000201000 */
[----:B------:R-:W-:Y:S01]  /*5cc0*/  HADD2.F32 R22, -RZ, R27.H1_H1 ;  /* 0x3000001bff167230 */ /* 0x000fe20000004100 */
[----:B------:R-:W-:-:S03]  /*5cd0*/  F2FP.F16.F32.PACK_AB R21, R14, R9 ;  /* 0x000000090e15723e */ /* 0x000fc600000000ff */
[----:B------:R-:W-:Y:S01]  /*5ce0*/  FFMA.FTZ R20, R20, R75, 1.1641532182693481445e-10 ;  /* 0x2f00000014147423 */ /* 0x000fe2000001004b */
[----:B------:R-:W-:Y:S01]  /*5cf0*/  FMUL.FTZ R19, R22, R11 ;  /* 0x0000000b16137220 */ /* 0x000fe20000410000 */
[----:B------:R-:W-:-:S03]  /*5d00*/  F2FP.F16.F32.PACK_AB R22, R17, R15 ;  /* 0x0000000f1116723e */ /* 0x000fc600000000ff */
[----:B------:R-:W-:Y:S01]  /*5d10*/  FMUL.FTZ R19, R19, R12 ;  /* 0x0000000c13137220 */ /* 0x000fe20000410000 */
[----:B------:R-:W-:Y:S02]  /*5d20*/  FSETP.GTU.FTZ.AND P6, PT, R20, R13, PT ;  /* 0x0000000d1400720b */ /* 0x000fe40003fdc000 */
[----:B------:R-:W-:Y:S02]  /*5d30*/  F2FP.F16.F32.PACK_AB R20, R8, R7 ;  /* 0x000000070814723e */ /* 0x000fe400000000ff */
[----:B------:R-:W-:Y:S02]  /*5d40*/  FSEL R19, R19, RZ, !P6 ;  /* 0x000000ff13137208 */ /* 0x000fe40007000000 */
[----:B------:R-:W-:Y:S02]  /*5d50*/  PLOP3.LUT P6, PT, P6, PT, PT, 0x8, 0x80 ;  /* 0x000000000080781c */ /* 0x000fe400037ce170 */
[----:B------:R-:W-:-:S11]  /*5d60*/  F2FP.F16.F32.PACK_AB R23, R19, R18 ;  /* 0x000000121317723e */ /* 0x000fd600000000ff */
.L_x_10450:
        /* <DEDUP_REMOVED lines=10> */
[----:B------:R-:W-:Y:S01]  /*5e10*/  LOP3.LUT R27, R27, R28, R26, 0xfe, !PT ;  /* 0x0000001c1b1b7212 */ /* 0x000fe200078efe1a */
[----:B------:R-:W-:Y:S01]  /*5e20*/  VIADD R28, R6, 0x20 ;  /* 0x00000020061c7836 */ /* 0x000fe20000000000 */
[----:B------:R-:W-:Y:S02]  /*5e30*/  SEL R26, RZ, 0x1, !P3 ;  /* 0x00000001ff1a7807 */ /* 0x000fe40005800000 */
[----:B------:R-:W-:Y:S01]  /*5e40*/  LOP3.LUT R10, R10, R24, R25, 0xfe, !PT ;  /* 0x000000180a0a7212 */ /* 0x000fe200078efe19 */
[----:B------:R-:W-:Y:S01]  /*5e50*/  IMAD.WIDE.U32 R38, R28, 0x10, R38 ;  /* 0x000000101c267825 */ /* 0x000fe200078e0026 */
[----:B------:R-:W-:-:S02]  /*5e60*/  SEL R31, RZ, 0x1, !P6 ;  /* 0x00000001ff1f7807 */ /* 0x000fc40007000000 */
[----:B------:R-:W-:Y:S01]  /*5e70*/  LOP3.LUT R25, R27, R26, RZ, 0xfc, !PT ;  /* 0x0000001a1b197212 */ /* 0x000fe200078efcff */
[----:B0-----:R-:W-:Y:S01]  /*5e80*/  IMAD.WIDE.U32 R26, R6, 0x10, R40 ;  /* 0x00000010061a7825 */ /* 0x001fe200078e0028 */
[----:B------:R-:W-:-:S04]  /*5e90*/  LOP3.LUT R24, R10, R31, RZ, 0xfc, !PT ;  /* 0x0000001f0a187212 */ /* 0x000fc800078efcff */
[----:B------:R0:W-:Y:S01]  /*5ea0*/  STG.E.128 desc[UR8][R26.64], R20 ;  /* 0x000000141a007986 */ /* 0x0001e2000c101d08 */
        /* <DEDUP_REMOVED lines=23> */
.L_x_10494:
        /* <DEDUP_REMOVED lines=13> */
.L_x_10496:
[----:B------:R-:W-:Y:S05]  /*60f0*/  BSYNC.RECONVERGENT B2 ;  /* 0x0000000000027941 */ /* 0x000fea0003800200 */
.L_x_10495:
        /* <DEDUP_REMOVED lines=42> */
.L_x_10493:
[----:B------:R-:W-:Y:S05]  /*63a0*/  BSYNC.RECONVERGENT B1 ;  /* 0x0000000000017941 */ /* 0x000fea0003800200 */
.L_x_10492:
[----:B------:R-:W-:Y:S01]  /*63b0*/  I2FP.F32.U32 R30, R32 ;  /* 0x00000020001e7245 */ /* 0x000fe20000201000 */
[----:B-----5:R-:W-:Y:S01]  /*63c0*/  HADD2.F32 R32, -RZ, R20.H0_H0 ;  /* 0x20000014ff207230 */ /* 0x020fe20000004100 */
        /* <DEDUP_REMOVED lines=22> */
.L_x_10499:
        /* <DEDUP_REMOVED lines=13> */
.L_x_10501:
[----:B------:R-:W-:Y:S05]  /*6600*/  BSYNC.RECONVERGENT B2 ;  /* 0x0000000000027941 */ /* 0x000fea0003800200 */
.L_x_10500:
        /* <DEDUP_REMOVED lines=42> */
.L_x_10498:
[----:B------:R-:W-:Y:S05]  /*68b0*/  BSYNC.RECONVERGENT B1 ;  /* 0x0000000000017941 */ /* 0x000fea0003800200 */
.L_x_10497:
        /* <DEDUP_REMOVED lines=24> */
.L_x_10504:
        /* <DEDUP_REMOVED lines=13> */
.L_x_10506:
[----:B------:R-:W-:Y:S05]  /*6b10*/  BSYNC.RECONVERGENT B2 ;  /* 0x0000000000027941 */ /* 0x000fea0003800200 */
.L_x_10505:
        /* <DEDUP_REMOVED lines=43> */
.L_x_10503:
[----:B------:R-:W-:Y:S05]  /*6dd0*/  BSYNC.RECONVERGENT B1 ;  /* 0x0000000000017941 */ /* 0x000fea0003800200 */
.L_x_10502:
        /* <DEDUP_REMOVED lines=23> */
.L_x_10509:
        /* <DEDUP_REMOVED lines=13> */
.L_x_10511:
[----:B------:R-:W-:Y:S05]  /*7020*/  BSYNC.RECONVERGENT B2 ;  /* 0x0000000000027941 */ /* 0x000fea0003800200 */
.L_x_10510:
        /* <DEDUP_REMOVED lines=42> */
.L_x_10508:
[----:B------:R-:W-:Y:S05]  /*72d0*/  BSYNC.RECONVERGENT B1 ;  /* 0x0000000000017941 */ /* 0x000fea0003800200 */
.L_x_10507:
[----:B------:R-:W-:Y:S01]  /*72e0*/  I2FP.F32.U32 R32, R31 ;  /* 0x0000001f00207245 */ /* 0x000fe20000201000 */
[----:B------:R-:W-:Y:S01]  /*72f0*/  HADD2.F32 R38, -RZ, R21.H1_H1 ;  /* 0x30000015ff267230 */ /* 0x000fe20000004100 */
[----:B------:R-:W-:Y:S01]  /*7300*/  ISETP.NE.AND P3, PT, R33, 0x1, PT ;  /* 0x000000012100780c */ /* 0x000fe20003f65270 */
[----:B------:R-:W-:Y:S01]  /*7310*/  BSSY.RECONVERGENT B1, `(.L_x_10512) ;  /* 0x000004d000017945 */ /* 0x000fe20003800200 */
[----:B------:R-:W-:Y:S01]  /*7320*/  MOV R31, R36 ;  /* 0x00000024001f7202 */ /* 0x000fe20000000f00 */
        /* <DEDUP_REMOVED lines=19> */
.L_x_10514:
        /* <DEDUP_REMOVED lines=13> */
.L_x_10516:
[----:B------:R-:W-:Y:S05]  /*7530*/  BSYNC.RECONVERGENT B2 ;  /* 0x0000000000027941 */ /* 0x000fea0003800200 */
.L_x_10515:
        /* <DEDUP_REMOVED lines=42> */
.L_x_10513:
[----:B------:R-:W-:Y:S05]  /*77e0*/  BSYNC.RECONVERGENT B1 ;  /* 0x0000000000017941 */ /* 0x000fea0003800200 */
.L_x_10512:
        /* <DEDUP_REMOVED lines=23> */
.L_x_10519:
        /* <DEDUP_REMOVED lines=13> */
.L_x_10521:
[----:B------:R-:W-:Y:S05]  /*7a30*/  BSYNC.RECONVERGENT B2 ;  /* 0x0000000000027941 */ /* 0x000fea0003800200 */
.L_x_10520:
        /* <DEDUP_REMOVED lines=40> */
[----:B------:R-:W-:Y:S01]  /*7cc0*/  IMAD.MOV.U32 R33, RZ, RZ, RZ ;  /* 0x000000ffff217224 */ /* 0x000fe200078e00ff */
[----:B------:R-:W-:-:S07]  /*7cd0*/  MOV R10, R32 ;  /* 0x00000020000a7202 */ /* 0x000fce0000000f00 */
.L_x_10518:
[----:B------:R-:W-:Y:S05]  /*7ce0*/  BSYNC.RECONVERGENT B1 ;  /* 0x0000000000017941 */ /* 0x000fea0003800200 */
.L_x_10517:
        /* <DEDUP_REMOVED lines=24> */
.L_x_10524:
        /* <DEDUP_REMOVED lines=13> */
.L_x_10526:
[----:B------:R-:W-:Y:S05]  /*7f40*/  BSYNC.RECONVERGENT B2 ;  /* 0x0000000000027941 */ /* 0x000fea0003800200 */
.L_x_10525:
        /* <DEDUP_REMOVED lines=42> */
.L_x_10523:
[----:B------:R-:W-:Y:S05]  /*81f0*/  BSYNC.RECONVERGENT B1 ;  /* 0x0000000000017941 */ /* 0x000fea0003800200 */
.L_x_10522:
        /* <DEDUP_REMOVED lines=23> */
.L_x_10529:
        /* <DEDUP_REMOVED lines=15> */
.L_x_10531:
[----:B------:R-:W-:Y:S05]  /*8460*/  BSYNC.RECONVERGENT B2 ;  /* 0x0000000000027941 */ /* 0x000fea0003800200 */
.L_x_10530:
        /* <DEDUP_REMOVED lines=41> */
[----:B------:R-:W-:-:S07]  /*8700*/  LOP3.LUT R34, R34, UR31, R39, 0x96, !PT ;  /* 0x0000001f22227c12 */ /* 0x000fce000f8e9627 */
.L_x_10528:
[----:B------:R-:W-:Y:S05]  /*8710*/  BSYNC.RECONVERGENT B1 ;  /* 0x0000000000017941 */ /* 0x000fea0003800200 */
.L_x_10527:
        /* <DEDUP_REMOVED lines=15> */
.L_x_10491:
        /* <DEDUP_REMOVED lines=16> */
.L_x_10535:
        /* <DEDUP_REMOVED lines=13> */
.L_x_10537:
[----:B------:R-:W-:Y:S05]  /*89e0*/  BSYNC.RECONVERGENT B2 ;  /* 0x0000000000027941 */ /* 0x000fea0003800200 */
.L_x_10536:
        /* <DEDUP_REMOVED lines=42> */
.L_x_10534:
[----:B------:R-:W-:Y:S05]  /*8c90*/  BSYNC.RECONVERGENT B1 ;  /* 0x0000000000017941 */ /* 0x000fea0003800200 */
.L_x_10533:
        /* <DEDUP_REMOVED lines=23> */
.L_x_10540:
        /* <DEDUP_REMOVED lines=13> */
.L_x_10542:
[----:B------:R-:W-:Y:S05]  /*8ee0*/  BSYNC.RECONVERGENT B2 ;  /* 0x0000000000027941 */ /* 0x000fea0003800200 */
.L_x_10541:
        /* <DEDUP_REMOVED lines=42> */
.L_x_10539:
[----:B------:R-:W-:Y:S05]  /*9190*/  BSYNC.RECONVERGENT B1 ;  /* 0x0000000000017941 */ /* 0x000fea0003800200 */
.L_x_10538:
        /* <DEDUP_REMOVED lines=22> */
.L_x_10545:
        /* <DEDUP_REMOVED lines=13> */
.L_x_10547:
[----:B------:R-:W-:Y:S05]  /*93d0*/  BSYNC.RECONVERGENT B2 ;  /* 0x0000000000027941 */ /* 0x000fea0003800200 */
.L_x_10546:
        /* <DEDUP_REMOVED lines=42> */
.L_x_10544:
[----:B------:R-:W-:Y:S05]  /*9680*/  BSYNC.RECONVERGENT B1 ;  /* 0x0000000000017941 */ /* 0x000fea0003800200 */
.L_x_10543:
        /* <DEDUP_REMOVED lines=21> */
.L_x_10550:
        /* <DEDUP_REMOVED lines=13> */
.L_x_10552:
[----:B------:R-:W-:Y:S05]  /*98b0*/  BSYNC.RECONVERGENT B2 ;  /* 0x0000000000027941 */ /* 0x000fea0003800200 */
.L_x_10551:
        /* <DEDUP_REMOVED lines=42> */
.L_x_10549:
[----:B------:R-:W-:Y:S05]  /*9b60*/  BSYNC.RECONVERGENT B1 ;  /* 0x0000000000017941 */ /* 0x000fea0003800200 */
.L_x_10548:
[----:B------:R-:W-:Y:S01]  /*9b70*/  I2FP.F32.U32 R26, R25 ;  /* 0x00000019001a7245 */ /* 0x000fe20000201000 */
[----:B------:R-:W-:Y:S01]  /*9b80*/  HADD2.F32 R32, -RZ, R21.H1_H1 ;  /* 0x30000015ff207230 */ /* 0x000fe20000004100 */
        /* <DEDUP_REMOVED lines=20> */
.L_x_10555:
        /* <DEDUP_REMOVED lines=13> */
.L_x_10557:
[----:B------:R-:W-:Y:S05]  /*9da0*/  BSYNC.RECONVERGENT B2 ;  /* 0x0000000000027941 */ /* 0x000fea0003800200 */
.L_x_10556:
        /* <DEDUP_REMOVED lines=42> */
.L_x_10554:
[----:B------:R-:W-:Y:S05]  /*a050*/  BSYNC.RECONVERGENT B1 ;  /* 0x0000000000017941 */ /* 0x000fea0003800200 */
.L_x_10553:
[----:B------:R-:W-:Y:S01]  /*a060*/  ISETP.NE.AND P5, PT, R32, 0x1, PT ;  /* 0x000000012000780c */ /* 0x000fe20003fa5270 */
[----:B------:R-:W-:Y:S01]  /*a070*/  HADD2.F32 R38, -RZ, R22.H0_H0 ;  /* 0x20000016ff267230 */ /* 0x000fe20000004100 */
        /* <DEDUP_REMOVED lines=19> */
.L_x_10560:
        /* <DEDUP_REMOVED lines=13> */
.L_x_10562:
[----:B------:R-:W-:Y:S05]  /*a280*/  BSYNC.RECONVERGENT B2 ;  /* 0x0000000000027941 */ /* 0x000fea0003800200 */
.L_x_10561:
        /* <DEDUP_REMOVED lines=42> */
.L_x_10559:
[----:B------:R-:W-:Y:S05]  /*a530*/  BSYNC.RECONVERGENT B1 ;  /* 0x0000000000017941 */ /* 0x000fea0003800200 */
.L_x_10558:
        /* <DEDUP_REMOVED lines=22> */
.L_x_10565:
        /* <DEDUP_REMOVED lines=13> */
.L_x_10567:
[----:B------:R-:W-:Y:S05]  /*a770*/  BSYNC.RECONVERGENT B2 ;  /* 0x0000000000027941 */ /* 0x000fea0003800200 */
.L_x_10566:
        /* <DEDUP_REMOVED lines=42> */
.L_x_10564:
[----:B------:R-:W-:Y:S05]  /*aa20*/  BSYNC.RECONVERGENT B1 ;  /* 0x0000000000017941 */ /* 0x000fea0003800200 */
.L_x_10563:
        /* <DEDUP_REMOVED lines=21> */
.L_x_10570:
        /* <DEDUP_REMOVED lines=15> */
.L_x_10572:
[----:B------:R-:W-:Y:S05]  /*ac70*/  BSYNC.RECONVERGENT B2 ;  /* 0x0000000000027941 */ /* 0x000fea0003800200 */
.L_x_10571:
        /* <DEDUP_REMOVED lines=42> */
.L_x_10569:
[----:B------:R-:W-:Y:S05]  /*af20*/  BSYNC.RECONVERGENT B1 ;  /* 0x0000000000017941 */ /* 0x000fea0003800200 */
.L_x_10568:
        /* <DEDUP_REMOVED lines=12> */
.L_x_10532:
[----:B------:R-:W-:Y:S01]  /*aff0*/  FADD.FTZ R27, RZ, R7 ;  /* 0x00000007ff1b7221 */ /* 0x000fe20000010000 */
[----:B------:R-:W-:Y:S01]  /*b000*/  SEL R13, RZ, 0x1000000, !P6 ;  /* 0x01000000ff0d7807 */ /* 0x000fe20007000000 */
[----:B------:R-:W-:Y:S01]  /*b010*/  UMOV UR4, 0xffffffff ;  /* 0xffffffff00047882 */ /* 0x000fe20000000000 */
[----:B------:R-:W-:Y:S01]  /*b020*/  SEL R37, RZ, 0x10000, !P5 ;  /* 0x00010000ff257807 */ /* 0x000fe20006800000 */
[----:B------:R-:W-:Y:S01]  /*b030*/  FADD.FTZ R12, R27, R8 ;  /* 0x000000081b0c7221 */ /* 0x000fe20000010000 */
[----:B------:R-:W-:Y:S02]  /*b040*/  SEL R38, RZ, 0x100, !P4 ;  /* 0x00000100ff267807 */ /* 0x000fe40006000000 */
[----:B------:R-:W-:Y:S01]  /*b050*/  SEL R35, RZ, 0x100, !P0 ;  /* 0x00000100ff237807 */ /* 0x000fe20004000000 */
[----:B------:R-:W-:Y:S01]  /*b060*/  FADD.FTZ R27, R12, R9 ;  /* 0x000000090c1b7221 */ /* 0x000fe20000010000 */
[----:B------:R-:W-:Y:S02]  /*b070*/  LOP3.LUT R13, R38, R13, R37, 0xfe, !PT ;  /* 0x0000000d260d7212 */ /* 0x000fe400078efe25 */
[----:B------:R-:W-:Y:S01]  /*b080*/  SEL R38, RZ, 0x1, !P3 ;  /* 0x00000001ff267807 */ /* 0x000fe20005800000 */
[----:B------:R-:W-:Y:S01]  /*b090*/  FADD.FTZ R12, R27, R14 ;  /* 0x0000000e1b0c7221 */ /* 0x000fe20000010000 */
[----:B------:R-:W-:-:S02]  /*b0a0*/  ISETP.NE.AND P6, PT, R42, RZ, PT ;  /* 0x000000ff2a00720c */ /* 0x000fc40003fc5270 */
[----:B------:R-:W-:Y:S01]  /*b0b0*/  LOP3.LUT R13, R13, R38, RZ, 0xfc, !PT ;  /* 0x000000260d0d7212 */ /* 0x000fe200078efcff */
[----:B------:R-:W-:Y:S01]  /*b0c0*/  FADD.FTZ R12, R12, R15 ;  /* 0x0000000f0c0c7221 */ /* 0x000fe20000010000 */
[----:B------:R-:W0:Y:S01]  /*b0d0*/  LDC.64 R38, c[0x0][0x3a8] ;  /* 0x0000ea00ff267b82 */ /* 0x000e220000000a00 */
[----:B------:R-:W-:Y:S02]  /*b0e0*/  ISETP.NE.AND P0, PT, R76, RZ, PT ;  /* 0x000000ff4c00720c */ /* 0x000fe40003f05270 */
[----:B------:R-:W-:Y:S01]  /*b0f0*/  FADD.FTZ R27, R12, R17 ;  /* 0x000000110c1b7221 */ /* 0x000fe20000010000 */
[----:B------:R-:W-:-:S03]  /*b100*/  SEL R12, RZ, 0x1000000, !P2 ;  /* 0x01000000ff0c7807 */ /* 0x000fc60005000000 */
[----:B------:R-:W-:Y:S01]  /*b110*/  FADD.FTZ R40, R27, R18 ;  /* 0x000000121b287221 */ /* 0x000fe20000010000 */
[----:B------:R-:W-:-:S03]  /*b120*/  SEL R27, RZ, 0x10000, !P1 ;  /* 0x00010000ff1b7807 */ /* 0x000fc60004800000 */
[----:B------:R-:W-:Y:S01]  /*b130*/  FADD.FTZ R40, R40, R19 ;  /* 0x0000001328287221 */ /* 0x000fe20000010000 */
[----:B------:R-:W-:Y:S02]  /*b140*/  LOP3.LUT R12, R35, R12, R27, 0xfe, !PT ;  /* 0x0000000c230c7212 */ /* 0x000fe400078efe1b */
[----:B------:R-:W-:Y:S01]  /*b150*/  SEL R35, RZ, 0x1, !P6 ;  /* 0x00000001ff237807 */ /* 0x000fe20007000000 */
[----:B------:R-:W-:Y:S02]  /*b160*/  FADD.FTZ R27, R40, R29 ;  /* 0x0000001d281b7221 */ /* 0x000fe40000010000 */
[----:B------:R-:W1:Y:S01]  /*b170*/  LDC.64 R40, c[0x0][0x3b0] ;  /* 0x0000ec00ff287b82 */ /* 0x000e620000000a00 */
[----:B------:R-:W-:Y:S01]  /*b180*/  LOP3.LUT R12, R12, R35, RZ, 0xfc, !PT ;  /* 0x000000230c0c7212 */ /* 0x000fe200078efcff */
[----:B------:R-:W-:-:S04]  /*b190*/  FADD.FTZ R27, R27, R24 ;  /* 0x000000181b1b7221 */ /* 0x000fc80000010000 */
[----:B------:R-:W-:Y:S01]  /*b1a0*/  FADD.FTZ R42, R27, R30 ;  /* 0x0000001e1b2a7221 */ /* 0x000fe20000010000 */
[----:B0-----:R-:W-:-:S04]  /*b1b0*/  IMAD.WIDE.U32 R38, R28, 0x10, R38 ;  /* 0x000000101c267825 */ /* 0x001fc800078e0026 */
[----:B------:R-:W-:Y:S01]  /*b1c0*/  FADD.FTZ R42, R42, R25 ;  /* 0x000000192a2a7221 */ /* 0x000fe20000010000 */
[----:B------:R0:W-:Y:S03]  /*b1d0*/  STG.E.128 desc[UR8][R38.64], R20 ;  /* 0x0000001426007986 */ /* 0x0001e6000c101d08 */
[----:B------:R-:W-:-:S04]  /*b1e0*/  FADD.FTZ R27, R42, R31 ;  /* 0x0000001f2a1b7221 */ /* 0x000fc80000010000 */
[----:B------:R-:W-:-:S04]  /*b1f0*/  FADD.FTZ R27, R27, R32 ;  /* 0x000000201b1b7221 */ /* 0x000fc80000010000 */
[----:B------:R-:W-:Y:S01]  /*b200*/  FADD.FTZ R42, R27, R26 ;  /* 0x0000001a1b2a7221 */ /* 0x000fe20000010000 */
[----:B-1----:R-:W-:-:S04]  /*b210*/  IMAD.WIDE.U32 R40, R28, 0x8, R40 ;  /* 0x000000081c287825 */ /* 0x002fc800078e0028 */
[----:B------:R-:W-:Y:S01]  /*b220*/  FADD.FTZ R42, R42, R11 ;  /* 0x0000000b2a2a7221 */ /* 0x000fe20000010000 */
[----:B------:R0:W-:Y:S01]  /*b230*/  STG.E.64 desc[UR8][R40.64], R12 ;  /* 0x0000000c28007986 */ /* 0x0001e2000c101b08 */
[----:B------:R-:W-:Y:S05]  /*b240*/  BRA.DIV UR4, `(.L_x_10573) ;  /* 0x0000000a04187947 */ /* 0x000fea000b800000 */
[----:B0-----:R-:W0:Y:S02]  /*b250*/  SHFL.BFLY PT, R13, R42, 0x1, 0x1f ;  /* 0x0c201f002a0d7f89 */ /* 0x001e2400000e0000 */
        /* <DEDUP_REMOVED lines=52> */
.L_x_10586:
        /* <DEDUP_REMOVED lines=10> */
[C---:B------:R-:W-:Y:S01]  /*b640*/  FADD.FTZ R20, -R38.reuse, R7 ;  /* 0x0000000726147221 */ /* 0x040fe20000010100 */
[C---:B------:R-:W-:Y:S01]  /*b650*/  FADD.FTZ R9, -R38.reuse, R9 ;  /* 0x0000000926097221 */ /* 0x040fe20000010100 */
[----:B------:R-:W2:Y:S01]  /*b660*/  MUFU.RSQ R35, R35 ;  /* 0x0000002300237308 */ /* 0x000ea20000001400 */
[C---:B------:R-:W-:Y:S01]  /*b670*/  FADD.FTZ R14, -R38.reuse, R14 ;  /* 0x0000000e260e7221 */ /* 0x040fe20000010100 */
[C---:B------:R-:W-:Y:S01]  /*b680*/  FADD.FTZ R17, -R38.reuse, R29 ;  /* 0x0000001d26117221 */ /* 0x040fe20000010100 */
[C---:B------:R-:W-:Y:S01]  /*b690*/  FADD.FTZ R37, -R38.reuse, R18 ;  /* 0x0000001226257221 */ /* 0x040fe20000010100 */
[C---:B------:R-:W-:Y:S01]  /*b6a0*/  FADD.FTZ R39, -R38.reuse, R19 ;  /* 0x0000001326277221 */ /* 0x040fe20000010100 */
[C---:B------:R-:W-:Y:S01]  /*b6b0*/  FADD.FTZ R26, -R38.reuse, R26 ;  /* 0x0000001a261a7221 */ /* 0x040fe20000010100 */
[C---:B------:R-:W-:Y:S01]  /*b6c0*/  FADD.FTZ R21, -R38.reuse, R24 ;  /* 0x0000001826157221 */ /* 0x040fe20000010100 */
[C---:B0-----:R-:W-:Y:S01]  /*b6d0*/  FADD.FTZ R22, -R38.reuse, R25 ;  /* 0x0000001926167221 */ /* 0x041fe20000010100 */
[----:B------:R-:W0:Y:S01]  /*b6e0*/  @!P0 LDC.64 R18, c[0x0][0x3c0] ;  /* 0x0000f000ff128b82 */ /* 0x000e220000000a00 */
[C---:B------:R-:W-:Y:S01]  /*b6f0*/  FADD.FTZ R15, -R38.reuse, R15 ;  /* 0x0000000f260f7221 */ /* 0x040fe20000010100 */
[C---:B------:R-:W-:Y:S01]  /*b700*/  FADD.FTZ R30, -R38.reuse, R30 ;  /* 0x0000001e261e7221 */ /* 0x040fe20000010100 */
[C---:B------:R-:W-:Y:S01]  /*b710*/  FADD.FTZ R31, -R38.reuse, R31 ;  /* 0x0000001f261f7221 */ /* 0x040fe20000010100 */
[C---:B------:R-:W-:Y:S01]  /*b720*/  FADD.FTZ R32, -R38.reuse, R32 ;  /* 0x0000002026207221 */ /* 0x040fe20000010100 */
[----:B------:R-:W-:Y:S01]  /*b730*/  FADD.FTZ R38, -R38, R11 ;  /* 0x0000000b26267221 */ /* 0x000fe20000010100 */
[----:B-1----:R-:W-:-:S04]  /*b740*/  IMAD.WIDE.U32 R6, R6, 0x10, R12 ;  /* 0x0000001006067825 */ /* 0x002fc800078e000c */
[C---:B--2---:R-:W-:Y:S01]  /*b750*/  FMUL.FTZ R9, R35.reuse, R9 ;  /* 0x0000000923097220 */ /* 0x044fe20000410000 */
[----:B------:R-:W-:Y:S01]  /*b760*/  FMUL.FTZ R14, R35, R14 ;  /* 0x0000000e230e7220 */ /* 0x000fe20000410000 */
[----:B------:R-:W1:Y:S01]  /*b770*/  @!P0 LDC.64 R24, c[0x0][0x3c8] ;  /* 0x0000f200ff188b82 */ /* 0x000e620000000a00 */
[----:B------:R-:W-:-:S04]  /*b780*/  IMAD.WIDE.U32 R28, R28, 0x10, R12 ;  /* 0x000000101c1c7825 */ /* 0x000fc800078e000c */
[C---:B------:R-:W-:Y:S01]  /*b790*/  FMUL.FTZ R12, R35.reuse, R8 ;  /* 0x00000008230c7220 */ /* 0x040fe20000410000 */
[C---:B------:R-:W-:Y:S01]  /*b7a0*/  FMUL.FTZ R8, R35.reuse, R23 ;  /* 0x0000001723087220 */ /* 0x040fe20000410000 */
[----:B------:R-:W-:Y:S01]  /*b7b0*/  FMUL.FTZ R13, R35, R26 ;  /* 0x0000001a230d7220 */ /* 0x000fe20000410000 */
[----:B------:R-:W-:Y:S01]  /*b7c0*/  FFMA.FTZ R9, R9, R72, R46 ;  /* 0x0000004809097223 */ /* 0x000fe2000001002e */
[----:B------:R-:W-:Y:S01]  /*b7d0*/  FMUL.FTZ R11, R35, R20 ;  /* 0x00000014230b7220 */ /* 0x000fe20000410000 */
        /* <DEDUP_REMOVED lines=8> */
[----:B------:R-:W2:Y:S01]  /*b860*/  LDC.64 R8, c[0x0][0x380] ;  /* 0x0000e000ff087b82 */ /* 0x000ea20000000a00 */
        /* <DEDUP_REMOVED lines=8> */
[C---:B------:R-:W-:Y:S01]  /*b8f0*/  FMUL.FTZ R20, R35.reuse, R21 ;  /* 0x0000001523147220 */ /* 0x040fe20000410000 */
[C---:B------:R-:W-:Y:S01]  /*b900*/  FMUL.FTZ R31, R35.reuse, R31 ;  /* 0x0000001f231f7220 */ /* 0x040fe20000410000 */
        /* <DEDUP_REMOVED lines=24> */
[----:B------:R-:W-:Y:S05]  /*ba90*/  BSYNC B0 ;  /* 0x0000000000007941 */ /* 0x000fea0003800000 */
.L_x_10409:
[----:B------:R-:W-:Y:S05]  /*baa0*/  EXIT ;  /* 0x000000000000794d */ /* 0x000fea0003800000 */
.L_x_10573:
[----:B0-----:R-:W-:Y:S01]  /*bab0*/  HFMA2 R39, -RZ, RZ, 0, 1.847743988037109375e-06 ;  /* 0x0000001fff277431 */ /* 0x001fe200000001ff */
[----:B------:R-:W-:Y:S01]  /*bac0*/  BSSY B1, `(.L_x_10575) ;  /* 0x0000006000017945 */ /* 0x000fe20003800000 */
[----:B------:R-:W-:Y:S02]  /*bad0*/  IMAD.MOV.U32 R38, RZ, RZ, 0x1 ;  /* 0x00000001ff267424 */ /* 0x000fe400078e00ff */
[----:B------:R-:W-:-:S07]  /*bae0*/  IMAD.MOV.U32 R37, RZ, RZ, -0x1 ;  /* 0xffffffffff257424 */ /* 0x000fce00078e00ff */
[----:B------:R-:W-:Y:S05]  /*baf0*/  WARPSYNC.COLLECTIVE R37, `(.L_x_10576) ;  /* 0x0000000025087348 */ /* 0x000fea0003c00000 */
[----:B------:R0:W1:Y:S02]  /*bb00*/  SHFL.BFLY P1, R35, R42, R38, R39 ;  /* 0x0c0000262a237389 */ /* 0x0000640000020027 */
[----:B01----:R-:W-:Y:S05]  /*bb10*/  ENDCOLLECTIVE ;  /* 0x000000000000791b */ /* 0x003fea0003800000 */
.L_x_10576:
[----:B------:R-:W-:Y:S05]  /*bb20*/  BSYNC B1 ;  /* 0x0000000000017941 */ /* 0x000fea0003800000 */
.L_x_10575:
        /* <DEDUP_REMOVED lines=9> */
.L_x_10577:
[----:B------:R-:W-:Y:S02]  /*bbc0*/  IMAD.MOV.U32 R38, RZ, RZ, 0x4 ;  /* 0x00000004ff267424 */ /* 0x000fe400078e00ff */
[----:B------:R-:W-:-:S04]  /*bbd0*/  IMAD.MOV.U32 R13, RZ, RZ, R35 ;  /* 0x000000ffff0d7224 */ /* 0x000fc800078e0023 */
[----:B------:R-:W-:-:S05]  /*bbe0*/  FADD.FTZ R21, R20, R13 ;  /* 0x0000000d14157221 */ /* 0x000fca0000010000 */
[----:B------:R-:W-:-:S07]  /*bbf0*/  MOV R42, R21 ;  /* 0x00000015002a7202 */ /* 0x000fce0000000f00 */
[----:B------:R-:W-:Y:S05]  /*bc00*/  WARPSYNC.COLLECTIVE R37, `(.L_x_10578) ;  /* 0x0000000025087348 */ /* 0x000fea0003c00000 */
[----:B------:R0:W1:Y:S02]  /*bc10*/  SHFL.BFLY P1, R35, R42, R38, R39 ;  /* 0x0c0000262a237389 */ /* 0x0000640000020027 */
[----:B01----:R-:W-:Y:S05]  /*bc20*/  ENDCOLLECTIVE ;  /* 0x000000000000791b */ /* 0x003fea0003800000 */
.L_x_10578:
[----:B------:R-:W-:Y:S01]  /*bc30*/  HFMA2 R38, -RZ, RZ, 0, 4.76837158203125e-07 ;  /* 0x00000008ff267431 */ /* 0x000fe200000001ff */
[----:B------:R-:W-:-:S05]  /*bc40*/  MOV R12, R35 ;  /* 0x00000023000c7202 */ /* 0x000fca0000000f00 */
[----:B------:R-:W-:-:S04]  /*bc50*/  FADD.FTZ R22, R21, R12 ;  /* 0x0000000c15167221 */ /* 0x000fc80000010000 */
[----:B------:R-:W-:-:S07]  /*bc60*/  IMAD.MOV.U32 R42, RZ, RZ, R22 ;  /* 0x000000ffff2a7224 */ /* 0x000fce00078e0016 */
[----:B------:R-:W-:Y:S05]  /*bc70*/  WARPSYNC.COLLECTIVE R37, `(.L_x_10579) ;  /* 0x0000000025087348 */ /* 0x000fea0003c00000 */
[----:B------:R0:W1:Y:S02]  /*bc80*/  SHFL.BFLY P1, R35, R42, R38, R39 ;  /* 0x0c0000262a237389 */ /* 0x0000640000020027 */
[----:B01----:R-:W-:Y:S05]  /*bc90*/  ENDCOLLECTIVE ;  /* 0x000000000000791b */ /* 0x003fea0003800000 */
.L_x_10579:
        /* <DEDUP_REMOVED lines=8> */
.L_x_10580:
        /* <DEDUP_REMOVED lines=40> */
.L_x_10581:
[----:B------:R-:W-:Y:S02]  /*bfa0*/  IMAD.MOV.U32 R38, RZ, RZ, 0x2 ;  /* 0x00000002ff267424 */ /* 0x000fe400078e00ff */
[----:B------:R-:W-:-:S04]  /*bfb0*/  IMAD.MOV.U32 R21, RZ, RZ, R35 ;  /* 0x000000ffff157224 */ /* 0x000fc800078e0023 */
[----:B------:R-:W-:-:S05]  /*bfc0*/  FADD.FTZ R21, R12, R21 ;  /* 0x000000150c157221 */ /* 0x000fca0000010000 */
[----:B------:R-:W-:-:S07]  /*bfd0*/  MOV R42, R21 ;  /* 0x00000015002a7202 */ /* 0x000fce0000000f00 */
[----:B------:R-:W-:Y:S05]  /*bfe0*/  WARPSYNC.COLLECTIVE R37, `(.L_x_10582) ;  /* 0x0000000025087348 */ /* 0x000fea0003c00000 */
[----:B------:R0:W1:Y:S02]  /*bff0*/  SHFL.BFLY P1, R35, R42, R38, R39 ;  /* 0x0c0000262a237389 */ /* 0x0000640000020027 */
[----:B01----:R-:W-:Y:S05]  /*c000*/  ENDCOLLECTIVE ;  /* 0x000000000000791b */ /* 0x003fea0003800000 */
.L_x_10582:
[----:B------:R-:W-:Y:S01]  /*c010*/  HFMA2 R38, -RZ, RZ, 0, 2.384185791015625e-07 ;  /* 0x00000004ff267431 */ /* 0x000fe200000001ff */
[----:B------:R-:W-:-:S05]  /*c020*/  MOV R20, R35 ;  /* 0x0000002300147202 */ /* 0x000fca0000000f00 */
[----:B------:R-:W-:-:S04]  /*c030*/  FADD.FTZ R20, R21, R20 ;  /* 0x0000001415147221 */ /* 0x000fc80000010000 */
[----:B------:R-:W-:-:S07]  /*c040*/  IMAD.MOV.U32 R42, RZ, RZ, R20 ;  /* 0x000000ffff2a7224 */ /* 0x000fce00078e0014 */
[----:B------:R-:W-:Y:S05]  /*c050*/  WARPSYNC.COLLECTIVE R37, `(.L_x_10583) ;  /* 0x0000000025087348 */ /* 0x000fea0003c00000 */
[----:B------:R0:W1:Y:S02]  /*c060*/  SHFL.BFLY P1, R35, R42, R38, R39 ;  /* 0x0c0000262a237389 */ /* 0x0000640000020027 */
[----:B01----:R-:W-:Y:S05]  /*c070*/  ENDCOLLECTIVE ;  /* 0x000000000000791b */ /* 0x003fea0003800000 */
.L_x_10583:
[----:B------:R-:W-:Y:S02]  /*c080*/  IMAD.MOV.U32 R38, RZ, RZ, 0x8 ;  /* 0x00000008ff267424 */ /* 0x000fe400078e00ff */
[----:B------:R-:W-:-:S04]  /*c090*/  IMAD.MOV.U32 R23, RZ, RZ, R35 ;  /* 0x000000ffff177224 */ /* 0x000fc800078e0023 */
[----:B------:R-:W-:-:S05]  /*c0a0*/  FADD.FTZ R23, R20, R23 ;  /* 0x0000001714177221 */ /* 0x000fca0000010000 */
[----:B------:R-:W-:-:S07]  /*c0b0*/  MOV R42, R23 ;  /* 0x00000017002a7202 */ /* 0x000fce0000000f00 */
[----:B------:R-:W-:Y:S05]  /*c0c0*/  WARPSYNC.COLLECTIVE R37, `(.L_x_10584) ;  /* 0x0000000025087348 */ /* 0x000fea0003c00000 */
[----:B------:R0:W1:Y:S02]  /*c0d0*/  SHFL.BFLY P1, R35, R42, R38, R39 ;  /* 0x0c0000262a237389 */ /* 0x0000640000020027 */
[----:B01----:R-:W-:Y:S05]  /*c0e0*/  ENDCOLLECTIVE ;  /* 0x000000000000791b */ /* 0x003fea0003800000 */
.L_x_10584:
[----:B------:R-:W-:Y:S01]  /*c0f0*/  HFMA2 R38, -RZ, RZ, 0, 9.5367431640625e-07 ;  /* 0x00000010ff267431 */ /* 0x000fe200000001ff */
[----:B------:R-:W-:-:S05]  /*c100*/  MOV R22, R35 ;  /* 0x0000002300167202 */ /* 0x000fca0000000f00 */
[----:B------:R-:W-:-:S04]  /*c110*/  FADD.FTZ R22, R23, R22 ;  /* 0x0000001617167221 */ /* 0x000fc80000010000 */
[----:B------:R-:W-:-:S07]  /*c120*/  IMAD.MOV.U32 R42, RZ, RZ, R22 ;  /* 0x000000ffff2a7224 */ /* 0x000fce00078e0016 */
[----:B------:R-:W-:Y:S05]  /*c130*/  WARPSYNC.COLLECTIVE R37, `(.L_x_10585) ;  /* 0x0000000025087348 */ /* 0x000fea0003c00000 */
[----:B------:R0:W1:Y:S02]  /*c140*/  SHFL.BFLY P1, R35, R42, R38, R39 ;  /* 0x0c0000262a237389 */ /* 0x0000640000020027 */
[----:B01----:R-:W-:Y:S05]  /*c150*/  ENDCOLLECTIVE ;  /* 0x000000000000791b */ /* 0x003fea0003800000 */
.L_x_10585:
[----:B------:R-:W-:Y:S05]  /*c160*/  BRA `(.L_x_10586) ;  /* 0xfffffff4000c7947 */ /* 0x000fea000383ffff */
.L_x_10587:
        /* <DEDUP_REMOVED lines=9> */
.L_x_20310:


//--------------------- .text._ZN10layer_norm13ln_fwd_kernelINS_13Kernel_traitsIf6__halfS2_S2_fjLj512ELj1ELj4ELj1ELj16ENS_18Kernel_traits_baseILj512EfS2_S2_S2_fjLj128EEEEELb1ELb0ELb1ELb0EEEvNS_9FwdParamsE --------------------------
	.section	.text._ZN10layer_norm13ln_fwd_kernelINS_13Kernel_traitsIf6__halfS2_S2_fjLj512ELj1ELj4ELj1ELj16ENS_18Kernel_traits_baseILj512EfS2_S2_S2_fjLj128EEEEELb1ELb0ELb1ELb0EEEvNS_9FwdParamsE,"ax",@progbits
	.align	128
        .global         _ZN10layer_norm13ln_fwd_kernelINS_13Kernel_traitsIf6__halfS2_S2_fjLj512ELj1ELj4ELj1ELj16ENS_18Kernel_traits_baseILj512EfS2_S2_S2_fjLj128EEEEELb1ELb0ELb1ELb0EEEvNS_9FwdParamsE
        .type           _ZN10layer_norm13ln_fwd_kernelINS_13Kernel_traitsIf6__halfS2_S2_fjLj512ELj1ELj4ELj1ELj16ENS_18Kernel_traits_baseILj512EfS2_S2_S2_fjLj128EEEEELb1ELb0ELb1ELb0EEEvNS_9FwdParamsE,@function
        .size           _ZN10layer_norm13ln_fwd_kernelINS_13Kernel_traitsIf6__halfS2_S2_fjLj512ELj1ELj4ELj1ELj16ENS_18Kernel_traits_baseILj512EfS2_S2_S2_fjLj128EEEEELb1ELb0ELb1ELb0EEEvNS_9FwdParamsE,(.L_x_20311 - _ZN10layer_norm13ln_fwd_kernelINS_13Kernel_traitsIf6__halfS2_S2_fjLj512ELj1ELj4ELj1ELj16ENS_18Kernel_traits_baseILj512EfS2_S2_S2_fjLj128EEEEELb1ELb0ELb1ELb0EEEvNS_9FwdParamsE)
        .other          _ZN10layer_norm13ln_fwd_kernelINS_13Kernel_traitsIf6__halfS2_S2_fjLj512ELj1ELj4ELj1ELj16ENS_18Kernel_traits_baseILj512EfS2_S2_S2_fjLj128EEEEELb1ELb0ELb1ELb0EEEvNS_9FwdParamsE,@"STO_CUDA_ENTRY STV_DEFAULT"
_ZN10layer_norm13ln_fwd_kernelINS_13Kernel_traitsIf6__halfS2_S2_fjLj512ELj1ELj4ELj1ELj16ENS_18Kernel_traits_baseILj512EfS2_S2_S2_fjLj128EEEEELb1ELb0ELb1ELb0EEEvNS_9FwdParamsE:
.text._ZN10layer_norm13ln_fwd_kernelINS_13Kernel_traitsIf6__halfS2_S2_fjLj512ELj1ELj4ELj1ELj16ENS_18Kernel_traits_baseILj512EfS2_S2_S2_fjLj128EEEEELb1ELb0ELb1ELb0EEEvNS_9FwdParamsE:
        /* <DEDUP_REMOVED lines=70> */
.L_x_10591:
[----:B------:R-:W-:Y:S05]  /*0460*/  BSYNC.RECONVERGENT B1 ;  /* 0x0000000000017941 */ /* 0x000fea0003800200 */
.L_x_10590:
        /* <DEDUP_REMOVED lines=10> */
.L_x_10589:
        /* <DEDUP_REMOVED lines=20> */
.L_x_10592:
[----:B------:R-:W-:Y:S05]  /*0650*/  BSYNC.RECONVERGENT B0 ;  /* 0x0000000000007941 */ /* 0x000fea0003800200 */
.L_x_10588:
        /* <DEDUP_REMOVED lines=72> */
.L_x_10837:
        /* <DEDUP_REMOVED lines=26> */
.L_x_10597:
[----:B------:R-:W-:Y:S05]  /*0c80*/  BSYNC.RECONVERGENT B2 ;  /* 0x0000000000027941 */ /* 0x000fea0003800200 */
.L_x_10596:
        /* <DEDUP_REMOVED lines=28> */
.L_x_10603:
        /* <DEDUP_REMOVED lines=13> */
.L_x_10605:
[----:B------:R-:W-:Y:S05]  /*0f20*/  BSYNC.RECONVERGENT B4 ;  /* 0x0000000000047941 */ /* 0x000fea0003800200 */
.L_x_10604:
        /* <DEDUP_REMOVED lines=40> */
[----:B------:R-:W-:-:S07]  /*11b0*/  IMAD.MOV.U32 R10, RZ, RZ, R76 ;  /* 0x000000ffff0a7224 */ /* 0x000fce00078e004c */
.L_x_10602:
[----:B------:R-:W-:Y:S05]  /*11c0*/  BSYNC.RECONVERGENT B3 ;  /* 0x0000000000037941 */ /* 0x000fea0003800200 */
.L_x_10601:
        /* <DEDUP_REMOVED lines=11> */
.L_x_10600:
[----:B------:R-:W-:Y:S05]  /*1280*/  BSYNC.RECONVERGENT B2 ;  /* 0x0000000000027941 */ /* 0x000fea0003800200 */
.L_x_10599:
        /* <DEDUP_REMOVED lines=22> */
.L_x_10610:
        /* <DEDUP_REMOVED lines=13> */
.L_x_10612:
[----:B------:R-:W-:Y:S05]  /*14c0*/  BSYNC.RECONVERGENT B4 ;  /* 0x0000000000047941 */ /* 0x000fea0003800200 */
.L_x_10611:
        /* <DEDUP_REMOVED lines=42> */
.L_x_10609:
[----:B------:R-:W-:Y:S05]  /*1770*/  BSYNC.RECONVERGENT B3 ;  /* 0x0000000000037941 */ /* 0x000fea0003800200 */
.L_x_10608:
        /* <DEDUP_REMOVED lines=11> */
.L_x_10607:
[----:B------:R-:W-:Y:S05]  /*1830*/  BSYNC.RECONVERGENT B2 ;  /* 0x0000000000027941 */ /* 0x000fea0003800200 */
.L_x_10606:
        /* <DEDUP_REMOVED lines=22> */
.L_x_10617:
        /* <DEDUP_REMOVED lines=13> */
.L_x_10619:
[----:B------:R-:W-:Y:S05]  /*1a70*/  BSYNC.RECONVERGENT B4 ;  /* 0x0000000000047941 */ /* 0x000fea0003800200 */
.L_x_10618:
        /* <DEDUP_REMOVED lines=42> */
.L_x_10616:
[----:B------:R-:W-:Y:S05]  /*1d20*/  BSYNC.RECONVERGENT B3 ;  /* 0x0000000000037941 */ /* 0x000fea0003800200 */
.L_x_10615:
        /* <DEDUP_REMOVED lines=11> */
.L_x_10614:
[----:B------:R-:W-:Y:S05]  /*1de0*/  BSYNC.RECONVERGENT B2 ;  /* 0x0000000000027941 */ /* 0x000fea0003800200 */
.L_x_10613:
        /* <DEDUP_REMOVED lines=22> */
.L_x_10624:
        /* <DEDUP_REMOVED lines=13> */
.L_x_10626:
[----:B------:R-:W-:Y:S05]  /*2020*/  BSYNC.RECONVERGENT B4 ;  /* 0x0000000000047941 */ /* 0x000fea0003800200 */
.L_x_10625:
        /* <DEDUP_REMOVED lines=41> */
.L_x_10623:
[----:B------:R-:W-:Y:S05]  /*22c0*/  BSYNC.RECONVERGENT B3 ;  /* 0x0000000000037941 */ /* 0x000fea0003800200 */
.L_x_10622:
        /* <DEDUP_REMOVED lines=11> */
.L_x_10621:
[----:B------:R-:W-:Y:S05]  /*2380*/  BSYNC.RECONVERGENT B2 ;  /* 0x0000000000027941 */ /* 0x000fea0003800200 */
.L_x_10620:
        /* <DEDUP_REMOVED lines=22> */
.L_x_10631:
        /* <DEDUP_REMOVED lines=13> */
.L_x_10633:
[----:B------:R-:W-:Y:S05]  /*25c0*/  BSYNC.RECONVERGENT B4 ;  /* 0x0000000000047941 */ /* 0x000fea0003800200 */
.L_x_10632:
        /* <DEDUP_REMOVED lines=42> */
.L_x_10630:
[----:B------:R-:W-:Y:S05]  /*2870*/  BSYNC.RECONVERGENT B3 ;  /* 0x0000000000037941 */ /* 0x000fea0003800200 */
.L_x_10629:
        /* <DEDUP_REMOVED lines=11> */
.L_x_10628:
[----:B------:R-:W-:Y:S05]  /*2930*/  BSYNC.RECONVERGENT B2 ;  /* 0x0000000000027941 */ /* 0x000fea0003800200 */
.L_x_10627:
        /* <DEDUP_REMOVED lines=22> */
.L_x_10638:
        /* <DEDUP_REMOVED lines=13> */
.L_x_10640:
[----:B------:R-:W-:Y:S05]  /*2b70*/  BSYNC.RECONVERGENT B4 ;  /* 0x0000000000047941 */ /* 0x000fea0003800200 */
.L_x_10639:
        /* <DEDUP_REMOVED lines=41> */
.L_x_10637:
[----:B------:R-:W-:Y:S05]  /*2e10*/  BSYNC.RECONVERGENT B3 ;  /* 0x0000000000037941 */ /* 0x000fea0003800200 */
.L_x_10636:
        /* <DEDUP_REMOVED lines=11> */
.L_x_10635:
[----:B------:R-:W-:Y:S05]  /*2ed0*/  BSYNC.RECONVERGENT B2 ;  /* 0x0000000000027941 */ /* 0x000fea0003800200 */
.L_x_10634:
        /* <DEDUP_REMOVED lines=22> */
.L_x_10645:
        /* <DEDUP_REMOVED lines=13> */
.L_x_10647:
[----:B------:R-:W-:Y:S05]  /*3110*/  BSYNC.RECONVERGENT B4 ;  /* 0x0000000000047941 */ /* 0x000fea0003800200 */
.L_x_10646:
        /* <DEDUP_REMOVED lines=41> */
.L_x_10644:
[----:B------:R-:W-:Y:S05]  /*33b0*/  BSYNC.RECONVERGENT B3 ;  /* 0x0000000000037941 */ /* 0x000fea0003800200 */
.L_x_10643:
        /* <DEDUP_REMOVED lines=11> */
.L_x_10642:
[----:B------:R-:W-:Y:S05]  /*3470*/  BSYNC.RECONVERGENT B2 ;  /* 0x0000000000027941 */ /* 0x000fea0003800200 */
.L_x_10641:
        /* <DEDUP_REMOVED lines=22> */
.L_x_10652:
        /* <DEDUP_REMOVED lines=13> */
.L_x_10654:
[----:B------:R-:W-:Y:S05]  /*36b0*/  BSYNC.RECONVERGENT B4 ;  /* 0x0000000000047941 */ /* 0x000fea0003800200 */
.L_x_10653:
        /* <DEDUP_REMOVED lines=42> */
.L_x_10651:
[----:B------:R-:W-:Y:S05]  /*3960*/  BSYNC.RECONVERGENT B3 ;  /* 0x0000000000037941 */ /* 0x000fea0003800200 */
.L_x_10650:
        /* <DEDUP_REMOVED lines=11> */
.L_x_10649:
[----:B------:R-:W-:Y:S05]  /*3a20*/  BSYNC.RECONVERGENT B2 ;  /* 0x0000000000027941 */ /* 0x000fea0003800200 */
.L_x_10648:
[----:B------:R-:W-:Y:S02]  /*3a30*/  F2FP.F16.F32.PACK_AB R55, RZ, R73 ;  /* 0x00000049ff37723e */ /* 0x000fe400000000ff */
[----:B------:R-:W-:Y:S02]  /*3a40*/  PRMT R54, R88, 0x5410, R54 ;  /* 0x0000541058367816 */ /* 0x000fe40000000036 */
[----:B------:R-:W-:Y:S02]  /*3a50*/  PRMT R53, R85, 0x5410, R87 ;  /* 0x0000541055357816 */ /* 0x000fe40000000057 */
[----:B------:R-:W-:Y:S02]  /*3a60*/  PRMT R52, R76, 0x5410, R84 ;  /* 0x000054104c347816 */ /* 0x000fe40000000054 */
[----:B------:R-:W-:Y:S01]  /*3a70*/  PRMT R55, R86, 0x5410, R55 ;  /* 0x0000541056377816 */ /* 0x000fe20000000037 */
[----:B------:R-:W-:Y:S06]  /*3a80*/  BRA `(.L_x_10655) ;  /* 0x0000002800bc7947 */ /* 0x000fec0003800000 */
.L_x_10598:
[----:B------:R-:W-:Y:S01]  /*3a90*/  BSSY.RECONVERGENT B2, `(.L_x_10656) ;  /* 0x0000056000027945 */ /* 0x000fe20003800200 */
[----:B------:R-:W-:Y:S02]  /*3aa0*/  HFMA2 R12, -RZ, RZ, 0, 0 ;  /* 0x00000000ff0c7431 */ /* 0x000fe400000001ff */
[----:B------:R-:W-:Y:S02]  /*3ab0*/  IMAD.MOV.U32 R82, RZ, RZ, R76 ;  /* 0x000000ffff527224 */ /* 0x000fe400078e004c */
[----:B------:R-:W-:Y:S01]  /*3ac0*/  IMAD.MOV.U32 R52, RZ, RZ, R15 ;  /* 0x000000ffff347224 */ /* 0x000fe200078e000f */
        /* <DEDUP_REMOVED lines=17> */
.L_x_10660:
        /* <DEDUP_REMOVED lines=13> */
.L_x_10662:
[----:B------:R-:W-:Y:S05]  /*3cb0*/  BSYNC.RECONVERGENT B4 ;  /* 0x0000000000047941 */ /* 0x000fea0003800200 */
.L_x_10661:
        /* <DEDUP_REMOVED lines=41> */
.L_x_10659:
[----:B------:R-:W-:Y:S05]  /*3f50*/  BSYNC.RECONVERGENT B3 ;  /* 0x0000000000037941 */ /* 0x000fea0003800200 */
.L_x_10658:
        /* <DEDUP_REMOVED lines=9> */
.L_x_10657:
[----:B------:R-:W-:Y:S05]  /*3ff0*/  BSYNC.RECONVERGENT B2 ;  /* 0x0000000000027941 */ /* 0x000fea0003800200 */
.L_x_10656:
[----:B------:R-:W-:Y:S01]  /*4000*/  BSSY.RECONVERGENT B2, `(.L_x_10663) ;  /* 0x0000054000027945 */ /* 0x000fe20003800200 */
[----:B------:R-:W-:Y:S01]  /*4010*/  F2FP.F16.F32.PACK_AB R84, RZ, R12 ;  /* 0x0000000cff54723e */ /* 0x000fe200000000ff */
[----:B------:R-:W-:Y:S02]  /*4020*/  IMAD.MOV.U32 R10, RZ, RZ, RZ ;  /* 0x000000ffff0a7224 */ /* 0x000fe400078e00ff */
        /* <DEDUP_REMOVED lines=15> */
.L_x_10667:
        /* <DEDUP_REMOVED lines=13> */
.L_x_10669:
[----:B------:R-:W-:Y:S05]  /*41f0*/  BSYNC.RECONVERGENT B4 ;  /* 0x0000000000047941 */ /* 0x000fea0003800200 */
.L_x_10668:
        /* <DEDUP_REMOVED lines=42> */
.L_x_10666:
[----:B------:R-:W-:Y:S05]  /*44a0*/  BSYNC.RECONVERGENT B3 ;  /* 0x0000000000037941 */ /* 0x000fea0003800200 */
.L_x_10665:
        /* <DEDUP_REMOVED lines=9> */
.L_x_10664:
[----:B------:R-:W-:Y:S05]  /*4540*/  BSYNC.RECONVERGENT B2 ;  /* 0x0000000000027941 */ /* 0x000fea0003800200 */
.L_x_10663:
        /* <DEDUP_REMOVED lines=18> */
.L_x_10674:
        /* <DEDUP_REMOVED lines=13> */
.L_x_10676:
[----:B------:R-:W-:Y:S05]  /*4740*/  BSYNC.RECONVERGENT B4 ;  /* 0x0000000000047941 */ /* 0x000fea0003800200 */
.L_x_10675:
        /* <DEDUP_REMOVED lines=42> */
.L_x_10673:
[----:B------:R-:W-:Y:S05]  /*49f0*/  BSYNC.RECONVERGENT B3 ;  /* 0x0000000000037941 */ /* 0x000fea0003800200 */
.L_x_10672:
        /* <DEDUP_REMOVED lines=9> */
.L_x_10671:
[----:B------:R-:W-:Y:S05]  /*4a90*/  BSYNC.RECONVERGENT B2 ;  /* 0x0000000000027941 */ /* 0x000fea0003800200 */
.L_x_10670:
        /* <DEDUP_REMOVED lines=18> */
.L_x_10681:
        /* <DEDUP_REMOVED lines=13> */
.L_x_10683:
[----:B------:R-:W-:Y:S05]  /*4c90*/  BSYNC.RECONVERGENT B4 ;  /* 0x0000000000047941 */ /* 0x000fea0003800200 */
.L_x_10682:
        /* <DEDUP_REMOVED lines=42> */
.L_x_10680:
[----:B------:R-:W-:Y:S05]  /*4f40*/  BSYNC.RECONVERGENT B3 ;  /* 0x0000000000037941 */ /* 0x000fea0003800200 */
.L_x_10679:
        /* <DEDUP_REMOVED lines=9> */
.L_x_10678:
[----:B------:R-:W-:Y:S05]  /*4fe0*/  BSYNC.RECONVERGENT B2 ;  /* 0x0000000000027941 */ /* 0x000fea0003800200 */
.L_x_10677:
        /* <DEDUP_REMOVED lines=18> */
.L_x_10688:
        /* <DEDUP_REMOVED lines=13> */
.L_x_10690:
[----:B------:R-:W-:Y:S05]  /*51e0*/  BSYNC.RECONVERGENT B4 ;  /* 0x0000000000047941 */ /* 0x000fea0003800200 */
.L_x_10689:
        /* <DEDUP_REMOVED lines=42> */
.L_x_10687:
[----:B------:R-:W-:Y:S05]  /*5490*/  BSYNC.RECONVERGENT B3 ;  /* 0x0000000000037941 */ /* 0x000fea0003800200 */
.L_x_10686:
        /* <DEDUP_REMOVED lines=9> */
.L_x_10685:
[----:B------:R-:W-:Y:S05]  /*5530*/  BSYNC.RECONVERGENT B2 ;  /* 0x0000000000027941 */ /* 0x000fea0003800200 */
.L_x_10684:
        /* <DEDUP_REMOVED lines=18> */
.L_x_10695:
        /* <DEDUP_REMOVED lines=13> */
.L_x_10697:
[----:B------:R-:W-:Y:S05]  /*5730*/  BSYNC.RECONVERGENT B4 ;  /* 0x0000000000047941 */ /* 0x000fea0003800200 */
.L_x_10696:
        /* <DEDUP_REMOVED lines=42> */
.L_x_10694:
[----:B------:R-:W-:Y:S05]  /*59e0*/  BSYNC.RECONVERGENT B3 ;  /* 0x0000000000037941 */ /* 0x000fea0003800200 */
.L_x_10693:
        /* <DEDUP_REMOVED lines=9> */
.L_x_10692:
[----:B------:R-:W-:Y:S05]  /*5a80*/  BSYNC.RECONVERGENT B2 ;  /* 0x0000000000027941 */ /* 0x000fea0003800200 */
.L_x_10691:
        /* <DEDUP_REMOVED lines=18> */
.L_x_10702:
        /* <DEDUP_REMOVED lines=13> */
.L_x_10704:
[----:B------:R-:W-:Y:S05]  /*5c80*/  BSYNC.RECONVERGENT B4 ;  /* 0x0000000000047941 */ /* 0x000fea0003800200 */
.L_x_10703:
        /* <DEDUP_REMOVED lines=42> */
.L_x_10701:
[----:B------:R-:W-:Y:S05]  /*5f30*/  BSYNC.RECONVERGENT B3 ;  /* 0x0000000000037941 */ /* 0x000fea0003800200 */
.L_x_10700:
        /* <DEDUP_REMOVED lines=9> */
.L_x_10699:
[----:B------:R-:W-:Y:S05]  /*5fd0*/  BSYNC.RECONVERGENT B2 ;  /* 0x0000000000027941 */ /* 0x000fea0003800200 */
.L_x_10698:
        /* <DEDUP_REMOVED lines=18> */
.L_x_10709:
        /* <DEDUP_REMOVED lines=13> */
.L_x_10711:
[----:B------:R-:W-:Y:S05]  /*61d0*/  BSYNC.RECONVERGENT B4 ;  /* 0x0000000000047941 */ /* 0x000fea0003800200 */
.L_x_10710:
        /* <DEDUP_REMOVED lines=42> */
.L_x_10708:
[----:B------:R-:W-:Y:S05]  /*6480*/  BSYNC.RECONVERGENT B3 ;  /* 0x0000000000037941 */ /* 0x000fea0003800200 */
.L_x_10707:
        /* <DEDUP_REMOVED lines=9> */
.L_x_10706:
[----:B------:R-:W-:Y:S05]  /*6520*/  BSYNC.RECONVERGENT B2 ;  /* 0x0000000000027941 */ /* 0x000fea0003800200 */
.L_x_10705:
[----:B------:R-:W-:Y:S02]  /*6530*/  F2FP.F16.F32.PACK_AB R55, RZ, R73 ;  /* 0x00000049ff37723e */ /* 0x000fe400000000ff */
[----:B------:R-:W-:Y:S02]  /*6540*/  PRMT R54, R87, 0x5410, R88 ;  /* 0x0000541057367816 */ /* 0x000fe40000000058 */
[----:B------:R-:W-:Y:S02]  /*6550*/  PRMT R53, R85, 0x5410, R86 ;  /* 0x0000541055357816 */ /* 0x000fe40000000056 */
[----:B------:R-:W-:Y:S02]  /*6560*/  PRMT R52, R84, 0x5410, R83 ;  /* 0x0000541054347816 */ /* 0x000fe40000000053 */
[----:B------:R-:W-:-:S07]  /*6570*/  PRMT R55, R76, 0x5410, R55 ;  /* 0x000054104c377816 */ /* 0x000fce0000000037 */
.L_x_10655:
        /* <DEDUP_REMOVED lines=26> */
.L_x_10713:
[----:B------:R-:W-:Y:S05]  /*6720*/  BSYNC.RECONVERGENT B2 ;  /* 0x0000000000027941 */ /* 0x000fea0003800200 */
.L_x_10712:
[----:B------:R-:W-:Y:S01]  /*6730*/  IADD3 R80, PT, PT, R80, 0x20, RZ ;  /* 0x0000002050507810 */ /* 0x000fe20007ffe0ff */
[----:B------:R-:W-:-:S07]  /*6740*/  VIADD R78, R78, 0x20 ;  /* 0x000000204e4e7836 */ /* 0x000fce0000000000 */
.L_x_10595:
[----:B------:R-:W-:Y:S05]  /*6750*/  BSYNC.RECONVERGENT B1 ;  /* 0x0000000000017941 */ /* 0x000fea0003800200 */
.L_x_10594:
        /* <DEDUP_REMOVED lines=8> */
.L_x_10717:
[----:B------:R-:W-:Y:S05]  /*67e0*/  BSYNC.RECONVERGENT B2 ;  /* 0x0000000000027941 */ /* 0x000fea0003800200 */
.L_x_10716:
        /* <DEDUP_REMOVED lines=28> */
.L_x_10723:
        /* <DEDUP_REMOVED lines=13> */
.L_x_10725:
[----:B------:R-:W-:Y:S05]  /*6a80*/  BSYNC.RECONVERGENT B4 ;  /* 0x0000000000047941 */ /* 0x000fea0003800200 */
.L_x_10724:
        /* <DEDUP_REMOVED lines=41> */
.L_x_10722:
[----:B------:R-:W-:Y:S05]  /*6d20*/  BSYNC.RECONVERGENT B3 ;  /* 0x0000000000037941 */ /* 0x000fea0003800200 */
.L_x_10721:
        /* <DEDUP_REMOVED lines=11> */
.L_x_10720:
[----:B------:R-:W-:Y:S05]  /*6de0*/  BSYNC.RECONVERGENT B2 ;  /* 0x0000000000027941 */ /* 0x000fea0003800200 */
.L_x_10719:
        /* <DEDUP_REMOVED lines=22> */
.L_x_10730:
        /* <DEDUP_REMOVED lines=13> */
.L_x_10732:
[----:B------:R-:W-:Y:S05]  /*7020*/  BSYNC.RECONVERGENT B4 ;  /* 0x0000000000047941 */ /* 0x000fea0003800200 */
.L_x_10731:
        /* <DEDUP_REMOVED lines=42> */
.L_x_10729:
[----:B------:R-:W-:Y:S05]  /*72d0*/  BSYNC.RECONVERGENT B3 ;  /* 0x0000000000037941 */ /* 0x000fea0003800200 */
.L_x_10728:
        /* <DEDUP_REMOVED lines=11> */
.L_x_10727:
[----:B------:R-:W-:Y:S05]  /*7390*/  BSYNC.RECONVERGENT B2 ;  /* 0x0000000000027941 */ /* 0x000fea0003800200 */
.L_x_10726:
        /* <DEDUP_REMOVED lines=22> */
.L_x_10737:
        /* <DEDUP_REMOVED lines=13> */
.L_x_10739:
[----:B------:R-:W-:Y:S05]  /*75d0*/  BSYNC.RECONVERGENT B4 ;  /* 0x0000000000047941 */ /* 0x000fea0003800200 */
.L_x_10738:
        /* <DEDUP_REMOVED lines=42> */
.L_x_10736:
[----:B------:R-:W-:Y:S05]  /*7880*/  BSYNC.RECONVERGENT B3 ;  /* 0x0000000000037941 */ /* 0x000fea0003800200 */
.L_x_10735:
        /* <DEDUP_REMOVED lines=11> */
.L_x_10734:
[----:B------:R-:W-:Y:S05]  /*7940*/  BSYNC.RECONVERGENT B2 ;  /* 0x0000000000027941 */ /* 0x000fea0003800200 */
.L_x_10733:
        /* <DEDUP_REMOVED lines=22> */
.L_x_10744:
        /* <DEDUP_REMOVED lines=13> */
.L_x_10746:
[----:B------:R-:W-:Y:S05]  /*7b80*/  BSYNC.RECONVERGENT B4 ;  /* 0x0000000000047941 */ /* 0x000fea0003800200 */
.L_x_10745:
        /* <DEDUP_REMOVED lines=42> */
.L_x_10743:
[----:B------:R-:W-:Y:S05]  /*7e30*/  BSYNC.RECONVERGENT B3 ;  /* 0x0000000000037941 */ /* 0x000fea0003800200 */
.L_x_10742:
        /* <DEDUP_REMOVED lines=11> */
.L_x_10741:
[----:B------:R-:W-:Y:S05]  /*7ef0*/  BSYNC.RECONVERGENT B2 ;  /* 0x0000000000027941 */ /* 0x000fea0003800200 */
.L_x_10740:
        /* <DEDUP_REMOVED lines=22> */
.L_x_10751:
        /* <DEDUP_REMOVED lines=13> */
.L_x_10753:
[----:B------:R-:W-:Y:S05]  /*8130*/  BSYNC.RECONVERGENT B4 ;  /* 0x0000000000047941 */ /* 0x000fea0003800200 */
.L_x_10752:
        /* <DEDUP_REMOVED lines=42> */
.L_x_10750:
[----:B------:R-:W-:Y:S05]  /*83e0*/  BSYNC.RECONVERGENT B3 ;  /* 0x0000000000037941 */ /* 0x000fea0003800200 */
.L_x_10749:
        /* <DEDUP_REMOVED lines=11> */
.L_x_10748:
[----:B------:R-:W-:Y:S05]  /*84a0*/  BSYNC.RECONVERGENT B2 ;  /* 0x0000000000027941 */ /* 0x000fea0003800200 */
.L_x_10747:
        /* <DEDUP_REMOVED lines=22> */
.L_x_10758:
        /* <DEDUP_REMOVED lines=13> */
.L_x_10760:
[----:B------:R-:W-:Y:S05]  /*86e0*/  BSYNC.RECONVERGENT B4 ;  /* 0x0000000000047941 */ /* 0x000fea0003800200 */
.L_x_10759:
        /* <DEDUP_REMOVED lines=42> */
.L_x_10757:
[----:B------:R-:W-:Y:S05]  /*8990*/  BSYNC.RECONVERGENT B3 ;  /* 0x0000000000037941 */ /* 0x000fea0003800200 */
.L_x_10756:
        /* <DEDUP_REMOVED lines=11> */
.L_x_10755:
[----:B------:R-:W-:Y:S05]  /*8a50*/  BSYNC.RECONVERGENT B2 ;  /* 0x0000000000027941 */ /* 0x000fea0003800200 */
.L_x_10754:
        /* <DEDUP_REMOVED lines=22> */
.L_x_10765:
        /* <DEDUP_REMOVED lines=13> */
.L_x_10767:
[----:B------:R-:W-:Y:S05]  /*8c90*/  BSYNC.RECONVERGENT B4 ;  /* 0x0000000000047941 */ /* 0x000fea0003800200 */
.L_x_10766:
        /* <DEDUP_REMOVED lines=42> */
.L_x_10764:
[----:B------:R-:W-:Y:S05]  /*8f40*/  BSYNC.RECONVERGENT B3 ;  /* 0x0000000000037941 */ /* 0x000fea0003800200 */
.L_x_10763:
        /* <DEDUP_REMOVED lines=11> */
.L_x_10762:
[----:B------:R-:W-:Y:S05]  /*9000*/  BSYNC.RECONVERGENT B2 ;  /* 0x0000000000027941 */ /* 0x000fea0003800200 */
.L_x_10761:
        /* <DEDUP_REMOVED lines=22> */
.L_x_10772:
        /* <DEDUP_REMOVED lines=13> */
.L_x_10774:
[----:B------:R-:W-:Y:S05]  /*9240*/  BSYNC.RECONVERGENT B4 ;  /* 0x0000000000047941 */ /* 0x000fea0003800200 */
.L_x_10773:
        /* <DEDUP_REMOVED lines=42> */
.L_x_10771:
[----:B------:R-:W-:Y:S05]  /*94f0*/  BSYNC.RECONVERGENT B3 ;  /* 0x0000000000037941 */ /* 0x000fea0003800200 */
.L_x_10770:
        /* <DEDUP_REMOVED lines=11> */
.L_x_10769:
[----:B------:R-:W-:Y:S05]  /*95b0*/  BSYNC.RECONVERGENT B2 ;  /* 0x0000000000027941 */ /* 0x000fea0003800200 */
.L_x_10768:
[----:B------:R-:W-:Y:S02]  /*95c0*/  F2FP.F16.F32.PACK_AB R55, RZ, R75 ;  /* 0x0000004bff37723e */ /* 0x000fe400000000ff */
[----:B------:R-:W-:Y:S02]  /*95d0*/  PRMT R54, R88, 0x5410, R89 ;  /* 0x0000541058367816 */ /* 0x000fe40000000059 */
[----:B------:R-:W-:Y:S02]  /*95e0*/  PRMT R53, R85, 0x5410, R87 ;  /* 0x0000541055357816 */ /* 0x000fe40000000057 */
[----:B------:R-:W-:Y:S02]  /*95f0*/  PRMT R52, R81, 0x5410, R84 ;  /* 0x0000541051347816 */ /* 0x000fe40000000054 */
[----:B------:R-:W-:Y:S01]  /*9600*/  PRMT R55, R86, 0x5410, R55 ;  /* 0x0000541056377816 */ /* 0x000fe20000000037 */
[----:B------:R-:W-:Y:S06]  /*9610*/  BRA `(.L_x_10775) ;  /* 0x0000002800c07947 */ /* 0x000fec0003800000 */
.L_x_10718:
        /* <DEDUP_REMOVED lines=21> */
.L_x_10780:
        /* <DEDUP_REMOVED lines=13> */
.L_x_10782:
[----:B------:R-:W-:Y:S05]  /*9840*/  BSYNC.RECONVERGENT B4 ;  /* 0x0000000000047941 */ /* 0x000fea0003800200 */
.L_x_10781:
        /* <DEDUP_REMOVED lines=41> */
.L_x_10779:
[----:B------:R-:W-:Y:S05]  /*9ae0*/  BSYNC.RECONVERGENT B3 ;  /* 0x0000000000037941 */ /* 0x000fea0003800200 */
.L_x_10778:
        /* <DEDUP_REMOVED lines=9> */
.L_x_10777:
[----:B------:R-:W-:Y:S05]  /*9b80*/  BSYNC.RECONVERGENT B2 ;  /* 0x0000000000027941 */ /* 0x000fea0003800200 */
.L_x_10776:
        /* <DEDUP_REMOVED lines=18> */
.L_x_10787:
        /* <DEDUP_REMOVED lines=13> */
.L_x_10789:
[----:B------:R-:W-:Y:S05]  /*9d80*/  BSYNC.RECONVERGENT B4 ;  /* 0x0000000000047941 */ /* 0x000fea0003800200 */
.L_x_10788:
        /* <DEDUP_REMOVED lines=42> */
.L_x_10786:
[----:B------:R-:W-:Y:S05]  /*a030*/  BSYNC.RECONVERGENT B3 ;  /* 0x0000000000037941 */ /* 0x000fea0003800200 */
.L_x_10785:
        /* <DEDUP_REMOVED lines=9> */
.L_x_10784:
[----:B------:R-:W-:Y:S05]  /*a0d0*/  BSYNC.RECONVERGENT B2 ;  /* 0x0000000000027941 */ /* 0x000fea0003800200 */
.L_x_10783:
        /* <DEDUP_REMOVED lines=18> */
.L_x_10794:
        /* <DEDUP_REMOVED lines=13> */
.L_x_10796:
[----:B------:R-:W-:Y:S05]  /*a2d0*/  BSYNC.RECONVERGENT B4 ;  /* 0x0000000000047941 */ /* 0x000fea0003800200 */
.L_x_10795:
        /* <DEDUP_REMOVED lines=42> */
.L_x_10793:
[----:B------:R-:W-:Y:S05]  /*a580*/  BSYNC.RECONVERGENT B3 ;  /* 0x0000000000037941 */ /* 0x000fea0003800200 */
.L_x_10792:
        /* <DEDUP_REMOVED lines=9> */
.L_x_10791:
[----:B------:R-:W-:Y:S05]  /*a620*/  BSYNC.RECONVERGENT B2 ;  /* 0x0000000000027941 */ /* 0x000fea0003800200 */
.L_x_10790:
        /* <DEDUP_REMOVED lines=18> */
.L_x_10801:
        /* <DEDUP_REMOVED lines=13> */
.L_x_10803:
[----:B------:R-:W-:Y:S05]  /*a820*/  BSYNC.RECONVERGENT B4 ;  /* 0x0000000000047941 */ /* 0x000fea0003800200 */
.L_x_10802:
        /* <DEDUP_REMOVED lines=42> */
.L_x_10800:
[----:B------:R-:W-:Y:S05]  /*aad0*/  BSYNC.RECONVERGENT B3 ;  /* 0x0000000000037941 */ /* 0x000fea0003800200 */
.L_x_10799:
        /* <DEDUP_REMOVED lines=9> */
.L_x_10798:
[----:B------:R-:W-:Y:S05]  /*ab70*/  BSYNC.RECONVERGENT B2 ;  /* 0x0000000000027941 */ /* 0x000fea0003800200 */
.L_x_10797:
        /* <DEDUP_REMOVED lines=18> */
.L_x_10808:
        /* <DEDUP_REMOVED lines=13> */
.L_x_10810:
[----:B------:R-:W-:Y:S05]  /*ad70*/  BSYNC.RECONVERGENT B4 ;  /* 0x0000000000047941 */ /* 0x000fea0003800200 */
.L_x_10809:
        /* <DEDUP_REMOVED lines=42> */
.L_x_10807:
[----:B------:R-:W-:Y:S05]  /*b020*/  BSYNC.RECONVERGENT B3 ;  /* 0x0000000000037941 */ /* 0x000fea0003800200 */
.L_x_10806:
        /* <DEDUP_REMOVED lines=9> */
.L_x_10805:
[----:B------:R-:W-:Y:S05]  /*b0c0*/  BSYNC.RECONVERGENT B2 ;  /* 0x0000000000027941 */ /* 0x000fea0003800200 */
.L_x_10804:
        /* <DEDUP_REMOVED lines=18> */
.L_x_10815:
        /* <DEDUP_REMOVED lines=13> */
.L_x_10817:
[----:B------:R-:W-:Y:S05]  /*b2c0*/  BSYNC.RECONVERGENT B4 ;  /* 0x0000000000047941 */ /* 0x000fea0003800200 */
.L_x_10816:
        /* <DEDUP_REMOVED lines=42> */
.L_x_10814:
[----:B------:R-:W-:Y:S05]  /*b570*/  BSYNC.RECONVERGENT B3 ;  /* 0x0000000000037941 */ /* 0x000fea0003800200 */
.L_x_10813:
        /* <DEDUP_REMOVED lines=9> */
.L_x_10812:
[----:B------:R-:W-:Y:S05]  /*b610*/  BSYNC.RECONVERGENT B2 ;  /* 0x0000000000027941 */ /* 0x000fea0003800200 */
.L_x_10811:
        /* <DEDUP_REMOVED lines=18> */
.L_x_10822:
        /* <DEDUP_REMOVED lines=13> */
.L_x_10824:
[----:B------:R-:W-:Y:S05]  /*b810*/  BSYNC.RECONVERGENT B4 ;  /* 0x0000000000047941 */ /* 0x000fea0003800200 */
.L_x_10823:
        /* <DEDUP_REMOVED lines=42> */
.L_x_10821:
[----:B------:R-:W-:Y:S05]  /*bac0*/  BSYNC.RECONVERGENT B3 ;  /* 0x0000000000037941 */ /* 0x000fea0003800200 */
.L_x_10820:
        /* <DEDUP_REMOVED lines=9> */
.L_x_10819:
[----:B------:R-:W-:Y:S05]  /*bb60*/  BSYNC.RECONVERGENT B2 ;  /* 0x0000000000027941 */ /* 0x000fea0003800200 */
.L_x_10818:
        /* <DEDUP_REMOVED lines=18> */
.L_x_10829:
        /* <DEDUP_REMOVED lines=13> */
.L_x_10831:
[----:B------:R-:W-:Y:S05]  /*bd60*/  BSYNC.RECONVERGENT B4 ;  /* 0x0000000000047941 */ /* 0x000fea0003800200 */
.L_x_10830:
        /* <DEDUP_REMOVED lines=42> */
.L_x_10828:
[----:B------:R-:W-:Y:S05]  /*c010*/  BSYNC.RECONVERGENT B3 ;  /* 0x0000000000037941 */ /* 0x000fea0003800200 */
.L_x_10827:
        /* <DEDUP_REMOVED lines=9> */
.L_x_10826:
[----:B------:R-:W-:Y:S05]  /*c0b0*/  BSYNC.RECONVERGENT B2 ;  /* 0x0000000000027941 */ /* 0x000fea0003800200 */
.L_x_10825:
[----:B------:R-:W-:Y:S02]  /*c0c0*/  F2FP.F16.F32.PACK_AB R55, RZ, R75 ;  /* 0x0000004bff37723e */ /* 0x000fe400000000ff */
[----:B------:R-:W-:Y:S02]  /*c0d0*/  MOV R76, R86 ;  /* 0x00000056004c7202 */ /* 0x000fe40000000f00 */
[----:B------:R-:W-:Y:S02]  /*c0e0*/  PRMT R54, R87, 0x5410, R88 ;  /* 0x0000541057367816 */ /* 0x000fe40000000058 */
[----:B------:R-:W-:Y:S02]  /*c0f0*/  PRMT R53, R84, 0x5410, R85 ;  /* 0x0000541054357816 */ /* 0x000fe40000000055 */
[----:B------:R-:W-:Y:S02]  /*c100*/  PRMT R52, R83, 0x5410, R82 ;  /* 0x0000541053347816 */ /* 0x000fe40000000052 */
[----:B------:R-:W-:-:S07]  /*c110*/  PRMT R55, R81, 0x5410, R55 ;  /* 0x0000541051377816 */ /* 0x000fce0000000037 */
.L_x_10775:
        /* <DEDUP_REMOVED lines=24> */
.L_x_10715:
[----:B------:R-:W-:Y:S05]  /*c2a0*/  BSYNC.RECONVERGENT B1 ;  /* 0x0000000000017941 */ /* 0x000fea0003800200 */
.L_x_10714:
        /* <DEDUP_REMOVED lines=75> */
.L_x_10849:
        /* <DEDUP_REMOVED lines=55> */
.L_x_10836:
[----:B------:R-:W-:Y:S05]  /*cad0*/  BSYNC.RECONVERGENT B2 ;  /* 0x0000000000027941 */ /* 0x000fea0003800200 */
.L_x_10835:
        /* <DEDUP_REMOVED lines=32> */
.L_x_10834:
[----:B------:R-:W-:Y:S05]  /*cce0*/  BSYNC.RECONVERGENT B1 ;  /* 0x0000000000017941 */ /* 0x000fea0003800200 */
.L_x_10833:
[----:B01----:R-:W0:Y:S02]  /*ccf0*/  LDC.64 R52, c[0x0][0x380] ;  /* 0x0000e000ff347b82 */ /* 0x003e240000000a00 */
[----:B0-----:R-:W-:-:S04]  /*cd00*/  LEA R60, R52, R60, 0x2 ;  /* 0x0000003c343c7211 */ /* 0x001fc800078e10ff */
[----:B------:R-:W-:-:S13]  /*cd10*/  ISETP.GE.AND P1, PT, R60, R53, PT ;  /* 0x000000353c00720c */ /* 0x000fda0003f26270 */
[----:B------:R-:W-:Y:S05]  /*cd20*/  @!P1 BRA `(.L_x_10837) ;  /* 0xffffff3c006c9947 */ /* 0x000fea000383ffff */
[----:B------:R-:W-:Y:S05]  /*cd30*/  BSYNC B0 ;  /* 0x0000000000007941 */ /* 0x000fea0003800000 */
.L_x_10593:
[----:B------:R-:W-:Y:S05]  /*cd40*/  EXIT ;  /* 0x000000000000794d */ /* 0x000fea0003800000 */
.L_x_10832:
        /* <DEDUP_REMOVED lines=8> */
.L_x_10839:
[----:B------:R-:W-:Y:S05]  /*cdd0*/  BSYNC B1 ;  /* 0x0000000000017941 */ /* 0x000fea0003800000 */
.L_x_10838:
        /* <DEDUP_REMOVED lines=10> */
.L_x_10840:
[----:B------:R-:W-:Y:S01]  /*ce80*/  HFMA2 R86, -RZ, RZ, 0, 2.384185791015625e-07 ;  /* 0x00000004ff567431 */ /* 0x000fe200000001ff */
[----:B------:R-:W-:-:S05]  /*ce90*/  MOV R55, R84 ;  /* 0x0000005400377202 */ /* 0x000fca0000000f00 */
[----:B------:R-:W-:-:S04]  /*cea0*/  FADD.FTZ R55, R54, R55 ;  /* 0x0000003736377221 */ /* 0x000fc80000010000 */
[----:B------:R-:W-:-:S07]  /*ceb0*/  IMAD.MOV.U32 R85, RZ, RZ, R55 ;  /* 0x000000ffff557224 */ /* 0x000fce00078e0037 */
[----:B------:R-:W-:Y:S05]  /*cec0*/  WARPSYNC.COLLECTIVE R82, `(.L_x_10841) ;  /* 0x0000000052087348 */ /* 0x000fea0003c00000 */
[----:B------:R0:W1:Y:S02]  /*ced0*/  SHFL.BFLY P5, R84, R85, R86, R87 ;  /* 0x0c00005655547389 */ /* 0x00006400000a0057 */
[----:B01----:R-:W-:Y:S05]  /*cee0*/  ENDCOLLECTIVE ;  /* 0x000000000000791b */ /* 0x003fea0003800000 */
.L_x_10841:
[----:B------:R-:W-:Y:S02]  /*cef0*/  IMAD.MOV.U32 R86, RZ, RZ, 0x8 ;  /* 0x00000008ff567424 */ /* 0x000fe400078e00ff */
[----:B------:R-:W-:-:S04]  /*cf00*/  IMAD.MOV.U32 R52, RZ, RZ, R84 ;  /* 0x000000ffff347224 */ /* 0x000fc800078e0054 */
[----:B------:R-:W-:-:S05]  /*cf10*/  FADD.FTZ R80, R55, R52 ;  /* 0x0000003437507221 */ /* 0x000fca0000010000 */
[----:B------:R-:W-:-:S07]  /*cf20*/  MOV R85, R80 ;  /* 0x0000005000557202 */ /* 0x000fce0000000f00 */
[----:B------:R-:W-:Y:S05]  /*cf30*/  WARPSYNC.COLLECTIVE R82, `(.L_x_10842) ;  /* 0x0000000052087348 */ /* 0x000fea0003c00000 */
[----:B------:R0:W1:Y:S02]  /*cf40*/  SHFL.BFLY P5, R84, R85, R86, R87 ;  /* 0x0c00005655547389 */ /* 0x00006400000a0057 */
[----:B01----:R-:W-:Y:S05]  /*cf50*/  ENDCOLLECTIVE ;  /* 0x000000000000791b */ /* 0x003fea0003800000 */
.L_x_10842:
[----:B------:R-:W-:Y:S01]  /*cf60*/  HFMA2 R86, -RZ, RZ, 0, 9.5367431640625e-07 ;  /* 0x00000010ff567431 */ /* 0x000fe200000001ff */
[----:B------:R-:W-:-:S05]  /*cf70*/  MOV R81, R84 ;  /* 0x0000005400517202 */ /* 0x000fca0000000f00 */
[----:B------:R-:W-:-:S04]  /*cf80*/  FADD.FTZ R81, R80, R81 ;  /* 0x0000005150517221 */ /* 0x000fc80000010000 */
[----:B------:R-:W-:-:S07]  /*cf90*/  IMAD.MOV.U32 R85, RZ, RZ, R81 ;  /* 0x000000ffff557224 */ /* 0x000fce00078e0051 */
[----:B------:R-:W-:Y:S05]  /*cfa0*/  WARPSYNC.COLLECTIVE R82, `(.L_x_10843) ;  /* 0x0000000052087348 */ /* 0x000fea0003c00000 */
[----:B------:R0:W1:Y:S02]  /*cfb0*/  SHFL.BFLY P5, R84, R85, R86, R87 ;  /* 0x0c00005655547389 */ /* 0x00006400000a0057 */
[----:B01----:R-:W-:Y:S05]  /*cfc0*/  ENDCOLLECTIVE ;  /* 0x000000000000791b */ /* 0x003fea0003800000 */
.L_x_10843:
        /* <DEDUP_REMOVED lines=41> */
.L_x_10844:
[----:B------:R-:W-:Y:S01]  /*d260*/  HFMA2 R86, -RZ, RZ, 0, 1.1920928955078125e-07 ;  /* 0x00000002ff567431 */ /* 0x000fe200000001ff */
[----:B------:R-:W-:-:S05]  /*d270*/  MOV R53, R84 ;  /* 0x0000005400357202 */ /* 0x000fca0000000f00 */
[----:B------:R-:W-:-:S04]  /*d280*/  FADD.FTZ R53, R52, R53 ;  /* 0x0000003534357221 */ /* 0x000fc80000010000 */
[----:B------:R-:W-:-:S07]  /*d290*/  IMAD.MOV.U32 R85, RZ, RZ, R53 ;  /* 0x000000ffff557224 */ /* 0x000fce00078e0035 */
[----:B------:R-:W-:Y:S05]  /*d2a0*/  WARPSYNC.COLLECTIVE R82, `(.L_x_10845) ;  /* 0x0000000052087348 */ /* 0x000fea0003c00000 */
[----:B------:R0:W1:Y:S02]  /*d2b0*/  SHFL.BFLY P5, R84, R85, R86, R87 ;  /* 0x0c00005655547389 */ /* 0x00006400000a0057 */
[----:B01----:R-:W-:Y:S05]  /*d2c0*/  ENDCOLLECTIVE ;  /* 0x000000000000791b */ /* 0x003fea0003800000 */
.L_x_10845:
[----:B------:R-:W-:Y:S02]  /*d2d0*/  IMAD.MOV.U32 R86, RZ, RZ, 0x4 ;  /* 0x00000004ff567424 */ /* 0x000fe400078e00ff */
[----:B------:R-:W-:-:S04]  /*d2e0*/  IMAD.MOV.U32 R54, RZ, RZ, R84 ;  /* 0x000000ffff367224 */ /* 0x000fc800078e0054 */
[----:B------:R-:W-:-:S05]  /*d2f0*/  FADD.FTZ R54, R53, R54 ;  /* 0x0000003635367221 */ /* 0x000fca0000010000 */
[----:B------:R-:W-:-:S07]  /*d300*/  MOV R85, R54 ;  /* 0x0000003600557202 */ /* 0x000fce0000000f00 */
[----:B------:R-:W-:Y:S05]  /*d310*/  WARPSYNC.COLLECTIVE R82, `(.L_x_10846) ;  /* 0x0000000052087348 */ /* 0x000fea0003c00000 */
[----:B------:R0:W1:Y:S02]  /*d320*/  SHFL.BFLY P5, R84, R85, R86, R87 ;  /* 0x0c00005655547389 */ /* 0x00006400000a0057 */
[----:B01----:R-:W-:Y:S05]  /*d330*/  ENDCOLLECTIVE ;  /* 0x000000000000791b */ /* 0x003fea0003800000 */
.L_x_10846:
[----:B------:R-:W-:Y:S01]  /*d340*/  HFMA2 R86, -RZ, RZ, 0, 4.76837158203125e-07 ;  /* 0x00000008ff567431 */ /* 0x000fe200000001ff */
[----:B------:R-:W-:-:S05]  /*d350*/  MOV R55, R84 ;  /* 0x0000005400377202 */ /* 0x000fca0000000f00 */
[----:B------:R-:W-:-:S04]  /*d360*/  FADD.FTZ R55, R54, R55 ;  /* 0x0000003736377221 */ /* 0x000fc80000010000 */
[----:B------:R-:W-:-:S07]  /*d370*/  IMAD.MOV.U32 R85, RZ, RZ, R55 ;  /* 0x000000ffff557224 */ /* 0x000fce00078e0037 */
[----:B------:R-:W-:Y:S05]  /*d380*/  WARPSYNC.COLLECTIVE R82, `(.L_x_10847) ;  /* 0x0000000052087348 */ /* 0x000fea0003c00000 */
[----:B------:R0:W1:Y:S02]  /*d390*/  SHFL.BFLY P5, R84, R85, R86, R87 ;  /* 0x0c00005655547389 */ /* 0x00006400000a0057 */
[----:B01----:R-:W-:Y:S05]  /*d3a0*/  ENDCOLLECTIVE ;  /* 0x000000000000791b */ /* 0x003fea0003800000 */
.L_x_10847:
[----:B------:R-:W-:Y:S02]  /*d3b0*/  IMAD.MOV.U32 R86, RZ, RZ, 0x10 ;  /* 0x00000010ff567424 */ /* 0x000fe400078e00ff */
[----:B------:R-:W-:-:S04]  /*d3c0*/  IMAD.MOV.U32 R80, RZ, RZ, R84 ;  /* 0x000000ffff507224 */ /* 0x000fc800078e0054 */
[----:B------:R-:W-:-:S05]  /*d3d0*/  FADD.FTZ R80, R55, R80 ;  /* 0x0000005037507221 */ /* 0x000fca0000010000 */
[----:B------:R-:W-:-:S07]  /*d3e0*/  MOV R85, R80 ;  /* 0x0000005000557202 */ /* 0x000fce0000000f00 */
[----:B------:R-:W-:Y:S05]  /*d3f0*/  WARPSYNC.COLLECTIVE R82, `(.L_x_10848) ;  /* 0x0000000052087348 */ /* 0x000fea0003c00000 */
[----:B------:R0:W1:Y:S02]  /*d400*/  SHFL.BFLY P5, R84, R85, R86, R87 ;  /* 0x0c00005655547389 */ /* 0x00006400000a0057 */
[----:B01----:R-:W-:Y:S05]  /*d410*/  ENDCOLLECTIVE ;  /* 0x000000000000791b */ /* 0x003fea0003800000 */
.L_x_10848:
[----:B------:R-:W-:Y:S01]  /*d420*/  MOV R81, R84 ;  /* 0x0000005400517202 */ /* 0x000fe20000000f00 */
[----:B------:R-:W-:Y:S06]  /*d430*/  BRA `(.L_x_10849) ;  /* 0xfffffff000c87947 */ /* 0x000fec000383ffff */
.L_x_10850:
        /* <DEDUP_REMOVED lines=12> */
.L_x_20311:


//--------------------- .text._ZN10layer_norm13ln_fwd_kernelINS_13Kernel_traitsIf6__halfS2_S2_fjLj512ELj1ELj4ELj1ELj16ENS_18Kernel_traits_baseILj512EfS2_S2_S2_fjLj128EEEEELb1ELb0ELb1ELb1EEEvNS_9FwdParamsE --------------------------
	.section	.text._ZN10layer_norm13ln_fwd_kernelINS_13Kernel_traitsIf6__halfS2_S2_fjLj512ELj1ELj4ELj1ELj16ENS_18Kernel_traits_baseILj512EfS2_S2_S2_fjLj128EEEEELb1ELb0ELb1ELb1EEEvNS_9FwdParamsE,"ax",@progbits
	.align	128
        .global         _ZN10layer_norm13ln_fwd_kernelINS_13Kernel_traitsIf6__halfS2_S2_fjLj512ELj1ELj4ELj1ELj16ENS_18Kernel_traits_baseILj512EfS2_S2_S2_fjLj128EEEEELb1ELb0ELb1ELb1EEEvNS_9FwdParamsE
        .type           _ZN10layer_norm13ln_fwd_kernelINS_13Kernel_traitsIf6__halfS2_S2_fjLj512ELj1ELj4ELj1ELj16ENS_18Kernel_traits_baseILj512EfS2_S2_S2_fjLj128EEEEELb1ELb0ELb1ELb1EEEvNS_9FwdParamsE,@function
        .size           _ZN10layer_norm13ln_fwd_kernelINS_13Kernel_traitsIf6__halfS2_S2_fjLj512ELj1ELj4ELj1ELj16ENS_18Kernel_traits_baseILj512EfS2_S2_S2_fjLj128EEEEELb1ELb0ELb1ELb1EEEvNS_9FwdParamsE,(.L_x_20312 - _ZN10layer_norm13ln_fwd_kernelINS_13Kernel_traitsIf6__halfS2_S2_fjLj512ELj1ELj4ELj1ELj16ENS_18Kernel_traits_baseILj512EfS2_S2_S2_fjLj128EEEEELb1ELb0ELb1ELb1EEEvNS_9FwdParamsE)
        .other          _ZN10layer_norm13ln_fwd_kernelINS_13Kernel_traitsIf6__halfS2_S2_fjLj512ELj1ELj4ELj1ELj16ENS_18Kernel_traits_baseILj512EfS2_S2_S2_fjLj128EEEEELb1ELb0ELb1ELb1EEEvNS_9FwdParamsE,@"STO_CUDA_ENTRY STV_DEFAULT"
_ZN10layer_norm13ln_fwd_kernelINS_13Kernel_traitsIf6__halfS2_S2_fjLj512ELj1ELj4ELj1ELj16ENS_18Kernel_traits_baseILj512EfS2_S2_S2_fjLj128EEEEELb1ELb0ELb1ELb1EEEvNS_9FwdParamsE:
.text._ZN10layer_norm13ln_fwd_kernelINS_13Kernel_traitsIf6__halfS2_S2_fjLj512ELj1ELj4ELj1ELj16ENS_18Kernel_traits_baseILj512EfS2_S2_S2_fjLj128EEEEELb1ELb0ELb1ELb1EEEvNS_9FwdParamsE:
        /* <DEDUP_REMOVED lines=172> */
.L_x_11089:
[----:B0-----:R-:W0:Y:S08]  /*0ac0*/  LDC.64 R40, c[0x0][0x3f0] ;  /* 0x0000fc00ff287b82 */ /* 0x001e300000000a00 */
[----:B------:R-:W1:Y:S08]  /*0ad0*/  LDC R65, c[0x0][0x388] ;  /* 0x0000e200ff417b82 */ /* 0x000e700000000800 */
[----:B------:R-:W2:Y:S01]  /*0ae0*/  LDC.64 R38, c[0x0][0x3f8] ;  /* 0x0000fe00ff267b82 */ /* 0x000ea20000000a00 */
[----:B0-----:R-:W-:-:S05]  /*0af0*/  IMAD.WIDE R40, R2, 0x4, R40 ;  /* 0x0000000402287825 */ /* 0x001fca00078e0228 */
[----:B------:R-:W3:Y:S01]  /*0b00*/  LDG.E R72, desc[UR8][R40.64] ;  /* 0x0000000828487981 */ /* 0x000ee2000c1e1900 */
[----:B------:R-:W-:Y:S02]  /*0b10*/  HFMA2 R73, -RZ, RZ, 0, 0 ;  /* 0x00000000ff497431 */ /* 0x000fe400000001ff */
[----:B--2---:R-:W-:-:S05]  /*0b20*/  IMAD.WIDE R38, R2, 0x4, R38 ;  /* 0x0000000402267825 */ /* 0x004fca00078e0226 */
[----:B------:R0:W5:Y:S01]  /*0b30*/  LDG.E R64, desc[UR8][R38.64] ;  /* 0x0000000826407981 */ /* 0x000162000c1e1900 */
        /* <DEDUP_REMOVED lines=41> */
.L_x_10857:
        /* <DEDUP_REMOVED lines=13> */
.L_x_10859:
[----:B------:R-:W-:Y:S05]  /*0ea0*/  BSYNC.RECONVERGENT B3 ;  /* 0x0000000000037941 */ /* 0x000fea0003800200 */
.L_x_10858:
        /* <DEDUP_REMOVED lines=43> */
.L_x_10856:
[----:B------:R-:W-:Y:S05]  /*1160*/  BSYNC.RECONVERGENT B2 ;  /* 0x0000000000027941 */ /* 0x000fea0003800200 */
.L_x_10855:
        /* <DEDUP_REMOVED lines=11> */
.L_x_10854:
[----:B------:R-:W-:Y:S05]  /*1220*/  BSYNC.RECONVERGENT B1 ;  /* 0x0000000000017941 */ /* 0x000fea0003800200 */
.L_x_10853:
        /* <DEDUP_REMOVED lines=22> */
.L_x_10864:
        /* <DEDUP_REMOVED lines=13> */
.L_x_10866:
[----:B------:R-:W-:Y:S05]  /*1460*/  BSYNC.RECONVERGENT B3 ;  /* 0x0000000000037941 */ /* 0x000fea0003800200 */
.L_x_10865:
        /* <DEDUP_REMOVED lines=42> */
.L_x_10863:
[----:B------:R-:W-:Y:S05]  /*1710*/  BSYNC.RECONVERGENT B2 ;  /* 0x0000000000027941 */ /* 0x000fea0003800200 */
.L_x_10862:
        /* <DEDUP_REMOVED lines=11> */
.L_x_10861:
[----:B------:R-:W-:Y:S05]  /*17d0*/  BSYNC.RECONVERGENT B1 ;  /* 0x0000000000017941 */ /* 0x000fea0003800200 */
.L_x_10860:
        /* <DEDUP_REMOVED lines=22> */
.L_x_10871:
        /* <DEDUP_REMOVED lines=13> */
.L_x_10873:
[----:B------:R-:W-:Y:S05]  /*1a10*/  BSYNC.RECONVERGENT B3 ;  /* 0x0000000000037941 */ /* 0x000fea0003800200 */
.L_x_10872:
        /* <DEDUP_REMOVED lines=43> */
.L_x_10870:
[----:B------:R-:W-:Y:S05]  /*1cd0*/  BSYNC.RECONVERGENT B2 ;  /* 0x0000000000027941 */ /* 0x000fea0003800200 */
.L_x_10869:
        /* <DEDUP_REMOVED lines=11> */
.L_x_10868:
[----:B------:R-:W-:Y:S05]  /*1d90*/  BSYNC.RECONVERGENT B1 ;  /* 0x0000000000017941 */ /* 0x000fea0003800200 */
.L_x_10867:
        /* <DEDUP_REMOVED lines=22> */
.L_x_10878:
        /* <DEDUP_REMOVED lines=13> */
.L_x_10880:
[----:B------:R-:W-:Y:S05]  /*1fd0*/  BSYNC.RECONVERGENT B3 ;  /* 0x0000000000037941 */ /* 0x000fea0003800200 */
.L_x_10879:
        /* <DEDUP_REMOVED lines=42> */
.L_x_10877:
[----:B------:R-:W-:Y:S05]  /*2280*/  BSYNC.RECONVERGENT B2 ;  /* 0x0000000000027941 */ /* 0x000fea0003800200 */
.L_x_10876:
        /* <DEDUP_REMOVED lines=11> */
.L_x_10875:
[----:B------:R-:W-:Y:S05]  /*2340*/  BSYNC.RECONVERGENT B1 ;  /* 0x0000000000017941 */ /* 0x000fea0003800200 */
.L_x_10874:
        /* <DEDUP_REMOVED lines=22> */
.L_x_10885:
        /* <DEDUP_REMOVED lines=13> */
.L_x_10887:
[----:B------:R-:W-:Y:S05]  /*2580*/  BSYNC.RECONVERGENT B3 ;  /* 0x0000000000037941 */ /* 0x000fea0003800200 */
.L_x_10886:
        /* <DEDUP_REMOVED lines=42> */
.L_x_10884:
[----:B------:R-:W-:Y:S05]  /*2830*/  BSYNC.RECONVERGENT B2 ;  /* 0x0000000000027941 */ /* 0x000fea0003800200 */
.L_x_10883:
        /* <DEDUP_REMOVED lines=11> */
.L_x_10882:
[----:B------:R-:W-:Y:S05]  /*28f0*/  BSYNC.RECONVERGENT B1 ;  /* 0x0000000000017941 */ /* 0x000fea0003800200 */
.L_x_10881:
        /* <DEDUP_REMOVED lines=22> */
.L_x_10892:
        /* <DEDUP_REMOVED lines=13> */
.L_x_10894:
[----:B------:R-:W-:Y:S05]  /*2b30*/  BSYNC.RECONVERGENT B3 ;  /* 0x0000000000037941 */ /* 0x000fea0003800200 */
.L_x_10893:
        /* <DEDUP_REMOVED lines=43> */
.L_x_10891:
[----:B------:R-:W-:Y:S05]  /*2df0*/  BSYNC.RECONVERGENT B2 ;  /* 0x0000000000027941 */ /* 0x000fea0003800200 */
.L_x_10890:
        /* <DEDUP_REMOVED lines=11> */
.L_x_10889:
[----:B------:R-:W-:Y:S05]  /*2eb0*/  BSYNC.RECONVERGENT B1 ;  /* 0x0000000000017941 */ /* 0x000fea0003800200 */
.L_x_10888:
        /* <DEDUP_REMOVED lines=22> */
.L_x_10899:
        /* <DEDUP_REMOVED lines=13> */
.L_x_10901:
[----:B------:R-:W-:Y:S05]  /*30f0*/  BSYNC.RECONVERGENT B3 ;  /* 0x0000000000037941 */ /* 0x000fea0003800200 */
.L_x_10900:
        /* <DEDUP_REMOVED lines=42> */
.L_x_10898:
[----:B------:R-:W-:Y:S05]  /*33a0*/  BSYNC.RECONVERGENT B2 ;  /* 0x0000000000027941 */ /* 0x000fea0003800200 */
.L_x_10897:
        /* <DEDUP_REMOVED lines=11> */
.L_x_10896:
[----:B------:R-:W-:Y:S05]  /*3460*/  BSYNC.RECONVERGENT B1 ;  /* 0x0000000000017941 */ /* 0x000fea0003800200 */
.L_x_10895:
        /* <DEDUP_REMOVED lines=22> */
.L_x_10906:
        /* <DEDUP_REMOVED lines=13> */
.L_x_10908:
[----:B------:R-:W-:Y:S05]  /*36a0*/  BSYNC.RECONVERGENT B3 ;  /* 0x0000000000037941 */ /* 0x000fea0003800200 */
.L_x_10907:
        /* <DEDUP_REMOVED lines=42> */
.L_x_10905:
[----:B------:R-:W-:Y:S05]  /*3950*/  BSYNC.RECONVERGENT B2 ;  /* 0x0000000000027941 */ /* 0x000fea0003800200 */
.L_x_10904:
        /* <DEDUP_REMOVED lines=11> */
.L_x_10903:
[----:B------:R-:W-:Y:S05]  /*3a10*/  BSYNC.RECONVERGENT B1 ;  /* 0x0000000000017941 */ /* 0x000fea0003800200 */
.L_x_10902:
[----:B------:R-:W-:Y:S02]  /*3a20*/  F2FP.F16.F32.PACK_AB R39, RZ, R70 ;  /* 0x00000046ff27723e */ /* 0x000fe400000000ff */
[----:B------:R-:W-:Y:S02]  /*3a30*/  PRMT R38, R78, 0x5410, R38 ;  /* 0x000054104e267816 */ /* 0x000fe40000000026 */
[----:B------:R-:W-:Y:S02]  /*3a40*/  PRMT R37, R74, 0x5410, R77 ;  /* 0x000054104a257816 */ /* 0x000fe4000000004d */
[----:B------:R-:W-:Y:S02]  /*3a50*/  PRMT R36, R62, 0x5410, R63 ;  /* 0x000054103e247816 */ /* 0x000fe4000000003f */
[----:B------:R-:W-:Y:S01]  /*3a60*/  PRMT R39, R76, 0x5410, R39 ;  /* 0x000054104c277816 */ /* 0x000fe20000000027 */
[----:B------:R-:W-:Y:S06]  /*3a70*/  BRA `(.L_x_10909) ;  /* 0x0000002800d87947 */ /* 0x000fec0003800000 */
.L_x_10852:
        /* <DEDUP_REMOVED lines=21> */
.L_x_10914:
        /* <DEDUP_REMOVED lines=13> */
.L_x_10916:
[----:B------:R-:W-:Y:S05]  /*3ca0*/  BSYNC.RECONVERGENT B3 ;  /* 0x0000000000037941 */ /* 0x000fea0003800200 */
.L_x_10915:
        /* <DEDUP_REMOVED lines=42> */
.L_x_10913:
[----:B------:R-:W-:Y:S05]  /*3f50*/  BSYNC.RECONVERGENT B2 ;  /* 0x0000000000027941 */ /* 0x000fea0003800200 */
.L_x_10912:
        /* <DEDUP_REMOVED lines=9> */
.L_x_10911:
[----:B------:R-:W-:Y:S05]  /*3ff0*/  BSYNC.RECONVERGENT B1 ;  /* 0x0000000000017941 */ /* 0x000fea0003800200 */
.L_x_10910:
        /* <DEDUP_REMOVED lines=18> */
.L_x_10921:
        /* <DEDUP_REMOVED lines=13> */
.L_x_10923:
[----:B------:R-:W-:Y:S05]  /*41f0*/  BSYNC.RECONVERGENT B3 ;  /* 0x0000000000037941 */ /* 0x000fea0003800200 */
.L_x_10922:
        /* <DEDUP_REMOVED lines=43> */
.L_x_10920:
[----:B------:R-:W-:Y:S05]  /*44b0*/  BSYNC.RECONVERGENT B2 ;  /* 0x0000000000027941 */ /* 0x000fea0003800200 */
.L_x_10919:
        /* <DEDUP_REMOVED lines=9> */
.L_x_10918:
[----:B------:R-:W-:Y:S05]  /*4550*/  BSYNC.RECONVERGENT B1 ;  /* 0x0000000000017941 */ /* 0x000fea0003800200 */
.L_x_10917:
        /* <DEDUP_REMOVED lines=18> */
.L_x_10928:
        /* <DEDUP_REMOVED lines=13> */
.L_x_10930:
[----:B------:R-:W-:Y:S05]  /*4750*/  BSYNC.RECONVERGENT B3 ;  /* 0x0000000000037941 */ /* 0x000fea0003800200 */
.L_x_10929:
        /* <DEDUP_REMOVED lines=43> */
.L_x_10927:
[----:B------:R-:W-:Y:S05]  /*4a10*/  BSYNC.RECONVERGENT B2 ;  /* 0x0000000000027941 */ /* 0x000fea0003800200 */
.L_x_10926:
        /* <DEDUP_REMOVED lines=9> */
.L_x_10925:
[----:B------:R-:W-:Y:S05]  /*4ab0*/  BSYNC.RECONVERGENT B1 ;  /* 0x0000000000017941 */ /* 0x000fea0003800200 */
.L_x_10924:
        /* <DEDUP_REMOVED lines=18> */
.L_x_10935:
        /* <DEDUP_REMOVED lines=13> */
.L_x_10937:
[----:B------:R-:W-:Y:S05]  /*4cb0*/  BSYNC.RECONVERGENT B3 ;  /* 0x0000000000037941 */ /* 0x000fea0003800200 */
.L_x_10936:
        /* <DEDUP_REMOVED lines=43> */
.L_x_10934:
[----:B------:R-:W-:Y:S05]  /*4f70*/  BSYNC.RECONVERGENT B2 ;  /* 0x0000000000027941 */ /* 0x000fea0003800200 */
.L_x_10933:
        /* <DEDUP_REMOVED lines=9> */
.L_x_10932:
[----:B------:R-:W-:Y:S05]  /*5010*/  BSYNC.RECONVERGENT B1 ;  /* 0x0000000000017941 */ /* 0x000fea0003800200 */
.L_x_10931:
        /* <DEDUP_REMOVED lines=18> */
.L_x_10942:
        /* <DEDUP_REMOVED lines=13> */
.L_x_10944:
[----:B------:R-:W-:Y:S05]  /*5210*/  BSYNC.RECONVERGENT B3 ;  /* 0x0000000000037941 */ /* 0x000fea0003800200 */
.L_x_10943:
        /* <DEDUP_REMOVED lines=43> */
.L_x_10941:
[----:B------:R-:W-:Y:S05]  /*54d0*/  BSYNC.RECONVERGENT B2 ;  /* 0x0000000000027941 */ /* 0x000fea0003800200 */
.L_x_10940:
        /* <DEDUP_REMOVED lines=9> */
.L_x_10939:
[----:B------:R-:W-:Y:S05]  /*5570*/  BSYNC.RECONVERGENT B1 ;  /* 0x0000000000017941 */ /* 0x000fea0003800200 */
.L_x_10938:
        /* <DEDUP_REMOVED lines=18> */
.L_x_10949:
        /* <DEDUP_REMOVED lines=13> */
.L_x_10951:
[----:B------:R-:W-:Y:S05]  /*5770*/  BSYNC.RECONVERGENT B3 ;  /* 0x0000000000037941 */ /* 0x000fea0003800200 */
.L_x_10950:
        /* <DEDUP_REMOVED lines=43> */
.L_x_10948:
[----:B------:R-:W-:Y:S05]  /*5a30*/  BSYNC.RECONVERGENT B2 ;  /* 0x0000000000027941 */ /* 0x000fea0003800200 */
.L_x_10947:
        /* <DEDUP_REMOVED lines=9> */
.L_x_10946:
[----:B------:R-:W-:Y:S05]  /*5ad0*/  BSYNC.RECONVERGENT B1 ;  /* 0x0000000000017941 */ /* 0x000fea0003800200 */
.L_x_10945:
        /* <DEDUP_REMOVED lines=18> */
.L_x_10956:
        /* <DEDUP_REMOVED lines=13> */
.L_x_10958:
[----:B------:R-:W-:Y:S05]  /*5cd0*/  BSYNC.RECONVERGENT B3 ;  /* 0x0000000000037941 */ /* 0x000fea0003800200 */
.L_x_10957:
        /* <DEDUP_REMOVED lines=43> */
.L_x_10955:
[----:B------:R-:W-:Y:S05]  /*5f90*/  BSYNC.RECONVERGENT B2 ;  /* 0x0000000000027941 */ /* 0x000fea0003800200 */
.L_x_10954:
        /* <DEDUP_REMOVED lines=9> */
.L_x_10953:
[----:B------:R-:W-:Y:S05]  /*6030*/  BSYNC.RECONVERGENT B1 ;  /* 0x0000000000017941 */ /* 0x000fea0003800200 */
.L_x_10952:
        /* <DEDUP_REMOVED lines=18> */
.L_x_10963:
        /* <DEDUP_REMOVED lines=13> */
.L_x_10965:
[----:B------:R-:W-:Y:S05]  /*6230*/  BSYNC.RECONVERGENT B3 ;  /* 0x0000000000037941 */ /* 0x000fea0003800200 */
.L_x_10964:
        /* <DEDUP_REMOVED lines=42> */
.L_x_10962:
[----:B------:R-:W-:Y:S05]  /*64e0*/  BSYNC.RECONVERGENT B2 ;  /* 0x0000000000027941 */ /* 0x000fea0003800200 */
.L_x_10961:
        /* <DEDUP_REMOVED lines=9> */
.L_x_10960:
[----:B------:R-:W-:Y:S05]  /*6580*/  BSYNC.RECONVERGENT B1 ;  /* 0x0000000000017941 */ /* 0x000fea0003800200 */
.L_x_10959:
[----:B------:R-:W-:Y:S02]  /*6590*/  F2FP.F16.F32.PACK_AB R39, RZ, R70 ;  /* 0x00000046ff27723e */ /* 0x000fe400000000ff */
[----:B------:R-:W-:Y:S02]  /*65a0*/  PRMT R38, R78, 0x5410, R80 ;  /* 0x000054104e267816 */ /* 0x000fe40000000050 */
[----:B------:R-:W-:Y:S02]  /*65b0*/  PRMT R37, R77, 0x5410, R76 ;  /* 0x000054104d257816 */ /* 0x000fe4000000004c */
[----:B------:R-:W-:Y:S02]  /*65c0*/  PRMT R36, R74, 0x5410, R63 ;  /* 0x000054104a247816 */ /* 0x000fe4000000003f */
[----:B------:R-:W-:-:S07]  /*65d0*/  PRMT R39, R62, 0x5410, R39 ;  /* 0x000054103e277816 */ /* 0x000fce0000000027 */
.L_x_10909:
        /* <DEDUP_REMOVED lines=26> */
.L_x_10967:
[----:B------:R-:W-:Y:S05]  /*6780*/  BSYNC.RECONVERGENT B1 ;  /* 0x0000000000017941 */ /* 0x000fea0003800200 */
.L_x_10966:
[----:B------:R-:W-:Y:S04]  /*6790*/  BSSY.RECONVERGENT B1, `(.L_x_10968) ;  /* 0x0000005000017945 */ /* 0x000fe80003800200 */
[----:B------:R-:W-:Y:S05]  /*67a0*/  @!P2 BRA `(.L_x_10969) ;  /* 0x00000000000ca947 */ /* 0x000fea0003800000 */
[----:B-----5:R-:W2:Y:S02]  /*67b0*/  LDC.64 R32, c[0x0][0x390] ;  /* 0x0000e400ff207b82 */ /* 0x020ea40000000a00 */
[----:B--2---:R-:W-:-:S06]  /*67c0*/  IMAD.WIDE.U32 R32, R74, 0x10, R32 ;  /* 0x000000104a207825 */ /* 0x004fcc00078e0020 */
[----:B------:R-:W5:Y:S02]  /*67d0*/  LDG.E.128 R32, desc[UR8][R32.64] ;  /* 0x0000000820207981 */ /* 0x000f64000c1e1d00 */
.L_x_10969:
[----:B------:R-:W-:Y:S05]  /*67e0*/  BSYNC.RECONVERGENT B1 ;  /* 0x0000000000017941 */ /* 0x000fea0003800200 */
.L_x_10968:
[----:B------:R-:W-:Y:S01]  /*67f0*/  IADD3 R75, PT, PT, R75, 0x20, RZ ;  /* 0x000000204b4b7810 */ /* 0x000fe20007ffe0ff */
[----:B------:R-:W-:Y:S06]  /*6800*/  @!P0 BRA `(.L_x_10970) ;  /* 0x0000002c00948947 */ /* 0x000fec0003800000 */
[----:B01----:R-:W0:Y:S02]  /*6810*/  LDC.64 R36, c[0x0][0x3a0] ;  /* 0x0000e800ff247b82 */ /* 0x003e240000000a00 */
        /* <DEDUP_REMOVED lines=24> */
.L_x_10975:
        /* <DEDUP_REMOVED lines=13> */
.L_x_10977:
[----:B------:R-:W-:Y:S05]  /*6a70*/  BSYNC.RECONVERGENT B3 ;  /* 0x0000000000037941 */ /* 0x000fea0003800200 */
.L_x_10976:
        /* <DEDUP_REMOVED lines=42> */
.L_x_10974:
[----:B------:R-:W-:Y:S05]  /*6d20*/  BSYNC.RECONVERGENT B2 ;  /* 0x0000000000027941 */ /* 0x000fea0003800200 */
.L_x_10973:
        /* <DEDUP_REMOVED lines=11> */
.L_x_10972:
[----:B------:R-:W-:Y:S05]  /*6de0*/  BSYNC.RECONVERGENT B1 ;  /* 0x0000000000017941 */ /* 0x000fea0003800200 */
.L_x_10971:
        /* <DEDUP_REMOVED lines=22> */
.L_x_10982:
        /* <DEDUP_REMOVED lines=13> */
.L_x_10984:
[----:B------:R-:W-:Y:S05]  /*7020*/  BSYNC.RECONVERGENT B3 ;  /* 0x0000000000037941 */ /* 0x000fea0003800200 */
.L_x_10983:
        /* <DEDUP_REMOVED lines=42> */
.L_x_10981:
[----:B------:R-:W-:Y:S05]  /*72d0*/  BSYNC.RECONVERGENT B2 ;  /* 0x0000000000027941 */ /* 0x000fea0003800200 */
.L_x_10980:
        /* <DEDUP_REMOVED lines=11> */
.L_x_10979:
[----:B------:R-:W-:Y:S05]  /*7390*/  BSYNC.RECONVERGENT B1 ;  /* 0x0000000000017941 */ /* 0x000fea0003800200 */
.L_x_10978:
        /* <DEDUP_REMOVED lines=22> */
.L_x_10989:
        /* <DEDUP_REMOVED lines=13> */
.L_x_10991:
[----:B------:R-:W-:Y:S05]  /*75d0*/  BSYNC.RECONVERGENT B3 ;  /* 0x0000000000037941 */ /* 0x000fea0003800200 */
.L_x_10990:
        /* <DEDUP_REMOVED lines=43> */
.L_x_10988:
[----:B------:R-:W-:Y:S05]  /*7890*/  BSYNC.RECONVERGENT B2 ;  /* 0x0000000000027941 */ /* 0x000fea0003800200 */
.L_x_10987:
        /* <DEDUP_REMOVED lines=11> */
.L_x_10986:
[----:B------:R-:W-:Y:S05]  /*7950*/  BSYNC.RECONVERGENT B1 ;  /* 0x0000000000017941 */ /* 0x000fea0003800200 */
.L_x_10985:
        /* <DEDUP_REMOVED lines=22> */
.L_x_10996:
        /* <DEDUP_REMOVED lines=13> */
.L_x_10998:
[----:B------:R-:W-:Y:S05]  /*7b90*/  BSYNC.RECONVERGENT B3 ;  /* 0x0000000000037941 */ /* 0x000fea0003800200 */
.L_x_10997:
        /* <DEDUP_REMOVED lines=42> */
.L_x_10995:
[----:B------:R-:W-:Y:S05]  /*7e40*/  BSYNC.RECONVERGENT B2 ;  /* 0x0000000000027941 */ /* 0x000fea0003800200 */
.L_x_10994:
[----:B------:R-:W-:Y:S01]  /*7e50*/  I2FP.F32.U32 R36, R51 ;  /* 0x0000003300247245 */ /* 0x000fe20000201000 */
[----:B-----5:R-:W-:Y:S02]  /*7e60*/  HADD2.F32 R62, -RZ, R33.H1_H1 ;  /* 0x30000021ff3e7230 */ /* 0x020fe40000004100 */
[----:B------:R-:W-:-:S03]  /*7e70*/  IMAD.MOV.U32 R51, RZ, RZ, 0x2f800000 ;  /* 0x2f800000ff337424 */ /* 0x000fc600078e00ff */
[----:B------:R-:W-:Y:S01]  /*7e80*/  FMUL.FTZ R62, R62, UR13 ;  /* 0x0000000d3e3e7c20 */ /* 0x000fe20008410000 */
[----:B------:R-:W-:-:S03]  /*7e90*/  FFMA.FTZ R36, R36, R51, 1.1641532182693481445e-10 ;  /* 0x2f00000024247423 */ /* 0x000fc60000010033 */
[----:B------:R-:W-:Y:S02]  /*7ea0*/  FMUL.FTZ R62, R62, UR12 ;  /* 0x0000000c3e3e7c20 */ /* 0x000fe40008410000 */
[----:B------:R-:W-:Y:S01]  /*7eb0*/  FSETP.GTU.FTZ.AND P3, PT, R36, UR5, PT ;  /* 0x0000000524007c0b */ /* 0x000fe2000bf7c000 */
[----:B------:R-:W-:-:S03]  /*7ec0*/  HADD2.F32 R36, -RZ, R37.H1_H1 ;  /* 0x30000025ff247230 */ /* 0x000fc60000004100 */
[----:B------:R-:W-:Y:S02]  /*7ed0*/  FSEL R77, R62, RZ, !P3 ;  /* 0x000000ff3e4d7208 */ /* 0x000fe40005800000 */
[----:B------:R-:W-:-:S03]  /*7ee0*/  SEL R51, RZ, 0x1, P3 ;  /* 0x00000001ff337807 */ /* 0x000fc60001800000 */
[----:B------:R-:W-:-:S07]  /*7ef0*/  FADD.FTZ R77, R36, R77 ;  /* 0x0000004d244d7221 */ /* 0x000fce0000010000 */
.L_x_10993:
[----:B------:R-:W-:Y:S05]  /*7f00*/  BSYNC.RECONVERGENT B1 ;  /* 0x0000000000017941 */ /* 0x000fea0003800200 */
.L_x_10992:
        /* <DEDUP_REMOVED lines=22> */
.L_x_11003:
        /* <DEDUP_REMOVED lines=13> */
.L_x_11005:
[----:B------:R-:W-:Y:S05]  /*8140*/  BSYNC.RECONVERGENT B3 ;  /* 0x0000000000037941 */ /* 0x000fea0003800200 */
.L_x_11004:
        /* <DEDUP_REMOVED lines=43> */
.L_x_11002:
[----:B------:R-:W-:Y:S05]  /*8400*/  BSYNC.RECONVERGENT B2 ;  /* 0x0000000000027941 */ /* 0x000fea0003800200 */
.L_x_11001:
        /* <DEDUP_REMOVED lines=11> */
.L_x_11000:
[----:B------:R-:W-:Y:S05]  /*84c0*/  BSYNC.RECONVERGENT B1 ;  /* 0x0000000000017941 */ /* 0x000fea0003800200 */
.L_x_10999:
        /* <DEDUP_REMOVED lines=22> */
.L_x_11010:
        /* <DEDUP_REMOVED lines=13> */
.L_x_11012:
[----:B------:R-:W-:Y:S05]  /*8700*/  BSYNC.RECONVERGENT B3 ;  /* 0x0000000000037941 */ /* 0x000fea0003800200 */
.L_x_11011:
        /* <DEDUP_REMOVED lines=43> */
.L_x_11009:
[----:B------:R-:W-:Y:S05]  /*89c0*/  BSYNC.RECONVERGENT B2 ;  /* 0x0000000000027941 */ /* 0x000fea0003800200 */
.L_x_11008:
        /* <DEDUP_REMOVED lines=11> */
.L_x_11007:
[----:B------:R-:W-:Y:S05]  /*8a80*/  BSYNC.RECONVERGENT B1 ;  /* 0x0000000000017941 */ /* 0x000fea0003800200 */
.L_x_11006:
        /* <DEDUP_REMOVED lines=22> */
.L_x_11017:
        /* <DEDUP_REMOVED lines=13> */
.L_x_11019:
[----:B------:R-:W-:Y:S05]  /*8cc0*/  BSYNC.RECONVERGENT B3 ;  /* 0x0000000000037941 */ /* 0x000fea0003800200 */
.L_x_11018:
        /* <DEDUP_REMOVED lines=43> */
.L_x_11016:
[----:B------:R-:W-:Y:S05]  /*8f80*/  BSYNC.RECONVERGENT B2 ;  /* 0x0000000000027941 */ /* 0x000fea0003800200 */
.L_x_11015:
[----:B------:R-:W-:Y:S01]  /*8f90*/  I2FP.F32.U32 R36, R57 ;  /* 0x0000003900247245 */ /* 0x000fe20000201000 */
[----:B------:R-:W-:Y:S02]  /*8fa0*/  HFMA2 R57, -RZ, RZ, 0.1171875, 0 ;  /* 0x2f800000ff397431 */ /* 0x000fe400000001ff */
        /* <DEDUP_REMOVED lines=9> */
.L_x_11014:
[----:B------:R-:W-:Y:S05]  /*9040*/  BSYNC.RECONVERGENT B1 ;  /* 0x0000000000017941 */ /* 0x000fea0003800200 */
.L_x_11013:
        /* <DEDUP_REMOVED lines=22> */
.L_x_11024:
        /* <DEDUP_REMOVED lines=13> */
.L_x_11026:
[----:B------:R-:W-:Y:S05]  /*9280*/  BSYNC.RECONVERGENT B3 ;  /* 0x0000000000037941 */ /* 0x000fea0003800200 */
.L_x_11025:
        /* <DEDUP_REMOVED lines=42> */
.L_x_11023:
[----:B------:R-:W-:Y:S05]  /*9530*/  BSYNC.RECONVERGENT B2 ;  /* 0x0000000000027941 */ /* 0x000fea0003800200 */
.L_x_11022:
        /* <DEDUP_REMOVED lines=11> */
.L_x_11021:
[----:B------:R-:W-:Y:S05]  /*95f0*/  BSYNC.RECONVERGENT B1 ;  /* 0x0000000000017941 */ /* 0x000fea0003800200 */
.L_x_11020:
[----:B------:R-:W-:Y:S02]  /*9600*/  F2FP.F16.F32.PACK_AB R39, RZ, R88 ;  /* 0x00000058ff27723e */ /* 0x000fe400000000ff */
[----:B------:R-:W-:Y:S02]  /*9610*/  PRMT R38, R86, 0x5410, R87 ;  /* 0x0000541056267816 */ /* 0x000fe40000000057 */
[----:B------:R-:W-:Y:S02]  /*9620*/  PRMT R37, R83, 0x5410, R85 ;  /* 0x0000541053257816 */ /* 0x000fe40000000055 */
[----:B------:R-:W-:Y:S02]  /*9630*/  PRMT R36, R80, 0x5410, R81 ;  /* 0x0000541050247816 */ /* 0x000fe40000000051 */
[----:B------:R-:W-:Y:S01]  /*9640*/  PRMT R39, R84, 0x5410, R39 ;  /* 0x0000541054277816 */ /* 0x000fe20000000027 */
[----:B------:R-:W-:Y:S06]  /*9650*/  BRA `(.L_x_11027) ;  /* 0x0000002800d87947 */ /* 0x000fec0003800000 */
.L_x_10970:
[----:B------:R-:W-:Y:S01]  /*9660*/  BSSY.RECONVERGENT B1, `(.L_x_11028) ;  /* 0x0000057000017945 */ /* 0x000fe20003800200 */
[----:B------:R-:W-:Y:S01]  /*9670*/  IMAD.MOV.U32 R73, RZ, RZ, RZ ;  /* 0x000000ffff497224 */ /* 0x000fe200078e00ff */
[----:B0-----:R-:W-:Y:S01]  /*9680*/  MOV R62, R82 ;  /* 0x00000052003e7202 */ /* 0x001fe20000000f00 */
        /* <DEDUP_REMOVED lines=18> */
.L_x_11032:
        /* <DEDUP_REMOVED lines=13> */
.L_x_11034:
[----:B------:R-:W-:Y:S05]  /*9880*/  BSYNC.RECONVERGENT B3 ;  /* 0x0000000000037941 */ /* 0x000fea0003800200 */
.L_x_11033:
        /* <DEDUP_REMOVED lines=41> */
[----:B------:R-:W-:-:S07]  /*9b20*/  HFMA2 R36, -RZ, RZ, 0, 0 ;  /* 0x00000000ff247431 */ /* 0x000fce00000001ff */
.L_x_11031:
[----:B------:R-:W-:Y:S05]  /*9b30*/  BSYNC.RECONVERGENT B2 ;  /* 0x0000000000027941 */ /* 0x000fea0003800200 */
.L_x_11030:
        /* <DEDUP_REMOVED lines=9> */
.L_x_11029:
[----:B------:R-:W-:Y:S05]  /*9bd0*/  BSYNC.RECONVERGENT B1 ;  /* 0x0000000000017941 */ /* 0x000fea0003800200 */
.L_x_11028:
        /* <DEDUP_REMOVED lines=18> */
.L_x_11039:
        /* <DEDUP_REMOVED lines=13> */
.L_x_11041:
[----:B------:R-:W-:Y:S05]  /*9dd0*/  BSYNC.RECONVERGENT B3 ;  /* 0x0000000000037941 */ /* 0x000fea0003800200 */
.L_x_11040:
        /* <DEDUP_REMOVED lines=43> */
.L_x_11038:
[----:B------:R-:W-:Y:S05]  /*a090*/  BSYNC.RECONVERGENT B2 ;  /* 0x0000000000027941 */ /* 0x000fea0003800200 */
.L_x_11037:
        /* <DEDUP_REMOVED lines=9> */
.L_x_11036:
[----:B------:R-:W-:Y:S05]  /*a130*/  BSYNC.RECONVERGENT B1 ;  /* 0x0000000000017941 */ /* 0x000fea0003800200 */
.L_x_11035:
        /* <DEDUP_REMOVED lines=18> */
.L_x_11046:
        /* <DEDUP_REMOVED lines=13> */
.L_x_11048:
[----:B------:R-:W-:Y:S05]  /*a330*/  BSYNC.RECONVERGENT B3 ;  /* 0x0000000000037941 */ /* 0x000fea0003800200 */
.L_x_11047:
        /* <DEDUP_REMOVED lines=43> */
.L_x_11045:
[----:B------:R-:W-:Y:S05]  /*a5f0*/  BSYNC.RECONVERGENT B2 ;  /* 0x0000000000027941 */ /* 0x000fea0003800200 */
.L_x_11044:
        /* <DEDUP_REMOVED lines=9> */
.L_x_11043:
[----:B------:R-:W-:Y:S05]  /*a690*/  BSYNC.RECONVERGENT B1 ;  /* 0x0000000000017941 */ /* 0x000fea0003800200 */
.L_x_11042:
        /* <DEDUP_REMOVED lines=18> */
.L_x_11053:
        /* <DEDUP_REMOVED lines=13> */
.L_x_11055:
[----:B------:R-:W-:Y:S05]  /*a890*/  BSYNC.RECONVERGENT B3 ;  /* 0x0000000000037941 */ /* 0x000fea0003800200 */
.L_x_11054:
        /* <DEDUP_REMOVED lines=43> */
.L_x_11052:
[----:B------:R-:W-:Y:S05]  /*ab50*/  BSYNC.RECONVERGENT B2 ;  /* 0x0000000000027941 */ /* 0x000fea0003800200 */
.L_x_11051:
        /* <DEDUP_REMOVED lines=9> */
.L_x_11050:
[----:B------:R-:W-:Y:S05]  /*abf0*/  BSYNC.RECONVERGENT B1 ;  /* 0x0000000000017941 */ /* 0x000fea0003800200 */
.L_x_11049:
        /* <DEDUP_REMOVED lines=18> */
.L_x_11060:
        /* <DEDUP_REMOVED lines=13> */
.L_x_11062:
[----:B------:R-:W-:Y:S05]  /*adf0*/  BSYNC.RECONVERGENT B3 ;  /* 0x0000000000037941 */ /* 0x000fea0003800200 */
.L_x_11061:
        /* <DEDUP_REMOVED lines=43> */
.L_x_11059:
[----:B------:R-:W-:Y:S05]  /*b0b0*/  BSYNC.RECONVERGENT B2 ;  /* 0x0000000000027941 */ /* 0x000fea0003800200 */
.L_x_11058:
        /* <DEDUP_REMOVED lines=9> */
.L_x_11057:
[----:B------:R-:W-:Y:S05]  /*b150*/  BSYNC.RECONVERGENT B1 ;  /* 0x0000000000017941 */ /* 0x000fea0003800200 */
.L_x_11056:
        /* <DEDUP_REMOVED lines=18> */
.L_x_11067:
        /* <DEDUP_REMOVED lines=13> */
.L_x_11069:
[----:B------:R-:W-:Y:S05]  /*b350*/  BSYNC.RECONVERGENT B3 ;  /* 0x0000000000037941 */ /* 0x000fea0003800200 */
.L_x_11068:
        /* <DEDUP_REMOVED lines=43> */
.L_x_11066:
[----:B------:R-:W-:Y:S05]  /*b610*/  BSYNC.RECONVERGENT B2 ;  /* 0x0000000000027941 */ /* 0x000fea0003800200 */
.L_x_11065:
        /* <DEDUP_REMOVED lines=9> */
.L_x_11064:
[----:B------:R-:W-:Y:S05]  /*b6b0*/  BSYNC.RECONVERGENT B1 ;  /* 0x0000000000017941 */ /* 0x000fea0003800200 */
.L_x_11063:
        /* <DEDUP_REMOVED lines=18> */
.L_x_11074:
        /* <DEDUP_REMOVED lines=13> */
.L_x_11076:
[----:B------:R-:W-:Y:S05]  /*b8b0*/  BSYNC.RECONVERGENT B3 ;  /* 0x0000000000037941 */ /* 0x000fea0003800200 */
.L_x_11075:
        /* <DEDUP_REMOVED lines=43> */
.L_x_11073:
[----:B------:R-:W-:Y:S05]  /*bb70*/  BSYNC.RECONVERGENT B2 ;  /* 0x0000000000027941 */ /* 0x000fea0003800200 */
.L_x_11072:
        /* <DEDUP_REMOVED lines=9> */
.L_x_11071:
[----:B------:R-:W-:Y:S05]  /*bc10*/  BSYNC.RECONVERGENT B1 ;  /* 0x0000000000017941 */ /* 0x000fea0003800200 */
.L_x_11070:
        /* <DEDUP_REMOVED lines=18> */
.L_x_11081:
        /* <DEDUP_REMOVED lines=13> */
.L_x_11083:
[----:B------:R-:W-:Y:S05]  /*be10*/  BSYNC.RECONVERGENT B3 ;  /* 0x0000000000037941 */ /* 0x000fea0003800200 */
.L_x_11082:
        /* <DEDUP_REMOVED lines=42> */
.L_x_11080:
[----:B------:R-:W-:Y:S05]  /*c0c0*/  BSYNC.RECONVERGENT B2 ;  /* 0x0000000000027941 */ /* 0x000fea0003800200 */
.L_x_11079:
        /* <DEDUP_REMOVED lines=9> */
.L_x_11078:
[----:B------:R-:W-:Y:S05]  /*c160*/  BSYNC.RECONVERGENT B1 ;  /* 0x0000000000017941 */ /* 0x000fea0003800200 */
.L_x_11077:
[----:B------:R-:W-:Y:S02]  /*c170*/  F2FP.F16.F32.PACK_AB R39, RZ, R88 ;  /* 0x00000058ff27723e */ /* 0x000fe400000000ff */
[----:B------:R-:W-:Y:S02]  /*c180*/  PRMT R38, R86, 0x5410, R87 ;  /* 0x0000541056267816 */ /* 0x000fe40000000057 */
[----:B------:R-:W-:Y:S02]  /*c190*/  PRMT R37, R84, 0x5410, R85 ;  /* 0x0000541054257816 */ /* 0x000fe40000000055 */
[----:B------:R-:W-:Y:S02]  /*c1a0*/  PRMT R36, R83, 0x5410, R81 ;  /* 0x0000541053247816 */ /* 0x000fe40000000051 */
[----:B------:R-:W-:-:S07]  /*c1b0*/  PRMT R39, R80, 0x5410, R39 ;  /* 0x0000541050277816 */ /* 0x000fce0000000027 */
.L_x_11027:
        /* <DEDUP_REMOVED lines=40> */
.L_x_11085:
[----:B------:R-:W-:Y:S05]  /*c440*/  BSYNC.RECONVERGENT B1 ;  /* 0x0000000000017941 */ /* 0x000fea0003800200 */
.L_x_11084:
        /* <DEDUP_REMOVED lines=56> */
.L_x_11101:
        /* <DEDUP_REMOVED lines=83> */
.L_x_11088:
[----:B------:R-:W-:Y:S05]  /*cd00*/  BSYNC.RECONVERGENT B1 ;  /* 0x0000000000017941 */ /* 0x000fea0003800200 */
.L_x_11087:
[----:B-1----:R-:W1:Y:S02]  /*cd10*/  LDC.64 R36, c[0x0][0x380] ;  /* 0x0000e000ff247b82 */ /* 0x002e640000000a00 */
[----:B-1----:R-:W-:-:S04]  /*cd20*/  LEA R2, R36, R2, 0x2 ;  /* 0x0000000224027211 */ /* 0x002fc800078e10ff */
[----:B------:R-:W-:-:S13]  /*cd30*/  ISETP.GE.AND P0, PT, R2, R37, PT ;  /* 0x000000250200720c */ /* 0x000fda0003f06270 */
[----:B------:R-:W-:Y:S05]  /*cd40*/  @!P0 BRA `(.L_x_11089) ;  /* 0xffffff3c005c8947 */ /* 0x000fea000383ffff */
[----:B------:R-:W-:Y:S05]  /*cd50*/  BSYNC B0 ;  /* 0x0000000000007941 */ /* 0x000fea0003800000 */
.L_x_10851:
[----:B------:R-:W-:Y:S05]  /*cd60*/  EXIT ;  /* 0x000000000000794d */ /* 0x000fea0003800000 */
.L_x_11086:
[----:B------:R-:W-:Y:S01]  /*cd70*/  HFMA2 R84, -RZ, RZ, 0, 5.9604644775390625e-08 ;  /* 0x00000001ff547431 */ /* 0x000fe200000001ff */
[----:B------:R-:W-:Y:S01]  /*cd80*/  BSSY B1, `(.L_x_11090) ;  /* 0x0000007000017945 */ /* 0x000fe20003800000 */
[----:B------:R-:W-:Y:S01]  /*cd90*/  IMAD.MOV.U32 R83, RZ, RZ, R75 ;  /* 0x000000ffff537224 */ /* 0x000fe200078e004b */
[----:B------:R-:W-:Y:S01]  /*cda0*/  MOV R80, 0xffffffff ;  /* 0xffffffff00507802 */ /* 0x000fe20000000f00 */
[----:B------:R-:W-:-:S07]  /*cdb0*/  IMAD.MOV.U32 R85, RZ, RZ, 0x1f ;  /* 0x0000001fff557424 */ /* 0x000fce00078e00ff */
[----:B0----5:R-:W-:Y:S05]  /*cdc0*/  WARPSYNC.COLLECTIVE R80, `(.L_x_11091) ;  /* 0x0000000050087348 */ /* 0x021fea0003c00000 */
[----:B------:R1:W2:Y:S02]  /*cdd0*/  SHFL.BFLY P2, R81, R83, R84, R85 ;  /* 0x0c00005453517389 */ /* 0x0002a40000040055 */
[----:B012--5:R-:W-:Y:S05]  /*cde0*/  ENDCOLLECTIVE ;  /* 0x000000000000791b */ /* 0x027fea0003800000 */
.L_x_11091:
[----:B------:R-:W-:Y:S05]  /*cdf0*/  BSYNC B1 ;  /* 0x0000000000017941 */ /* 0x000fea0003800000 */
.L_x_11090:
        /* <DEDUP_REMOVED lines=10> */
.L_x_11092:
[----:B------:R-:W-:Y:S01]  /*cea0*/  HFMA2 R84, -RZ, RZ, 0, 2.384185791015625e-07 ;  /* 0x00000004ff547431 */ /* 0x000fe200000001ff */
[----:B------:R-:W-:-:S05]  /*ceb0*/  MOV R36, R81 ;  /* 0x0000005100247202 */ /* 0x000fca0000000f00 */
[----:B------:R-:W-:-:S04]  /*cec0*/  FADD.FTZ R38, R37, R36 ;  /* 0x0000002425267221 */ /* 0x000fc80000010000 */
[----:B------:R-:W-:-:S07]  /*ced0*/  IMAD.MOV.U32 R83, RZ, RZ, R38 ;  /* 0x000000ffff537224 */ /* 0x000fce00078e0026 */
[----:B------:R-:W-:Y:S05]  /*cee0*/  WARPSYNC.COLLECTIVE R80, `(.L_x_11093) ;  /* 0x0000000050087348 */ /* 0x000fea0003c00000 */
[----:B------:R0:W1:Y:S02]  /*cef0*/  SHFL.BFLY P2, R81, R83, R84, R85 ;  /* 0x0c00005453517389 */ /* 0x0000640000040055 */
[----:B01----:R-:W-:Y:S05]  /*cf00*/  ENDCOLLECTIVE ;  /* 0x000000000000791b */ /* 0x003fea0003800000 */
.L_x_11093:
[----:B------:R-:W-:Y:S02]  /*cf10*/  IMAD.MOV.U32 R84, RZ, RZ, 0x8 ;  /* 0x00000008ff547424 */ /* 0x000fe400078e00ff */
[----:B------:R-:W-:-:S04]  /*cf20*/  IMAD.MOV.U32 R39, RZ, RZ, R81 ;  /* 0x000000ffff277224 */ /* 0x000fc800078e0051 */
[----:B------:R-:W-:-:S05]  /*cf30*/  FADD.FTZ R39, R38, R39 ;  /* 0x0000002726277221 */ /* 0x000fca0000010000 */
[----:B------:R-:W-:-:S07]  /*cf40*/  MOV R83, R39 ;  /* 0x0000002700537202 */ /* 0x000fce0000000f00 */
[----:B------:R-:W-:Y:S05]  /*cf50*/  WARPSYNC.COLLECTIVE R80, `(.L_x_11094) ;  /* 0x0000000050087348 */ /* 0x000fea0003c00000 */
[----:B------:R0:W1:Y:S02]  /*cf60*/  SHFL.BFLY P2, R81, R83, R84, R85 ;  /* 0x0c00005453517389 */ /* 0x0000640000040055 */
[----:B01----:R-:W-:Y:S05]  /*cf70*/  ENDCOLLECTIVE ;  /* 0x000000000000791b */ /* 0x003fea0003800000 */
.L_x_11094:
[----:B------:R-:W-:Y:S01]  /*cf80*/  HFMA2 R84, -RZ, RZ, 0, 9.5367431640625e-07 ;  /* 0x00000010ff547431 */ /* 0x000fe200000001ff */
[----:B------:R-:W-:-:S05]  /*cf90*/  MOV R36, R81 ;  /* 0x0000005100247202 */ /* 0x000fca0000000f00 */
[----:B------:R-:W-:-:S04]  /*cfa0*/  FADD.FTZ R41, R39, R36 ;  /* 0x0000002427297221 */ /* 0x000fc80000010000 */
[----:B------:R-:W-:-:S07]  /*cfb0*/  IMAD.MOV.U32 R83, RZ, RZ, R41 ;  /* 0x000000ffff537224 */ /* 0x000fce00078e0029 */
[----:B------:R-:W-:Y:S05]  /*cfc0*/  WARPSYNC.COLLECTIVE R80, `(.L_x_11095) ;  /* 0x0000000050087348 */ /* 0x000fea0003c00000 */
[----:B------:R0:W1:Y:S02]  /*cfd0*/  SHFL.BFLY P2, R81, R83, R84, R85 ;  /* 0x0c00005453517389 */ /* 0x0000640000040055 */
[----:B01----:R-:W-:Y:S05]  /*cfe0*/  ENDCOLLECTIVE ;  /* 0x000000000000791b */ /* 0x003fea0003800000 */
.L_x_11095:
        /* <DEDUP_REMOVED lines=40> */
.L_x_11096:
[----:B------:R-:W-:Y:S01]  /*d270*/  HFMA2 R84, -RZ, RZ, 0, 1.1920928955078125e-07 ;  /* 0x00000002ff547431 */ /* 0x000fe200000001ff */
[----:B------:R-:W-:-:S05]  /*d280*/  MOV R37, R81 ;  /* 0x0000005100257202 */ /* 0x000fca0000000f00 */
[----:B------:R-:W-:-:S04]  /*d290*/  FADD.FTZ R37, R36, R37 ;  /* 0x0000002524257221 */ /* 0x000fc80000010000 */
[----:B------:R-:W-:-:S07]  /*d2a0*/  IMAD.MOV.U32 R83, RZ, RZ, R37 ;  /* 0x000000ffff537224 */ /* 0x000fce00078e0025 */
[----:B------:R-:W-:Y:S05]  /*d2b0*/  WARPSYNC.COLLECTIVE R80, `(.L_x_11097) ;  /* 0x0000000050087348 */ /* 0x000fea0003c00000 */
[----:B------:R0:W1:Y:S02]  /*d2c0*/  SHFL.BFLY P2, R81, R83, R84, R85 ;  /* 0x0c00005453517389 */ /* 0x0000640000040055 */
[----:B01----:R-:W-:Y:S05]  /*d2d0*/  ENDCOLLECTIVE ;  /* 0x000000000000791b */ /* 0x003fea0003800000 */
.L_x_11097:
[----:B------:R-:W-:Y:S02]  /*d2e0*/  IMAD.MOV.U32 R84, RZ, RZ, 0x4 ;  /* 0x00000004ff547424 */ /* 0x000fe400078e00ff */
[----:B------:R-:W-:-:S04]  /*d2f0*/  IMAD.MOV.U32 R38, RZ, RZ, R81 ;  /* 0x000000ffff267224 */ /* 0x000fc800078e0051 */
[----:B------:R-:W-:-:S05]  /*d300*/  FADD.FTZ R38, R37, R38 ;  /* 0x0000002625267221 */ /* 0x000fca0000010000 */
[----:B------:R-:W-:-:S07]  /*d310*/  MOV R83, R38 ;  /* 0x0000002600537202 */ /* 0x000fce0000000f00 */
[----:B------:R-:W-:Y:S05]  /*d320*/  WARPSYNC.COLLECTIVE R80, `(.L_x_11098) ;  /* 0x0000000050087348 */ /* 0x000fea0003c00000 */
[----:B------:R0:W1:Y:S02]  /*d330*/  SHFL.BFLY P2, R81, R83, R84, R85 ;  /* 0x0c00005453517389 */ /* 0x0000640000040055 */
[----:B01----:R-:W-:Y:S05]  /*d340*/  ENDCOLLECTIVE ;  /* 0x000000000000791b */ /* 0x003fea0003800000 */
.L_x_11098:
[----:B------:R-:W-:Y:S01]  /*d350*/  HFMA2 R84, -RZ, RZ, 0, 4.76837158203125e-07 ;  /* 0x00000008ff547431 */ /* 0x000fe200000001ff */
[----:B------:R-:W-:-:S05]  /*d360*/  MOV R39, R81 ;  /* 0x0000005100277202 */ /* 0x000fca0000000f00 */
[----:B------:R-:W-:-:S04]  /*d370*/  FADD.FTZ R39, R38, R39 ;  /* 0x0000002726277221 */ /* 0x000fc80000010000 */
[----:B------:R-:W-:-:S07]  /*d380*/  IMAD.MOV.U32 R83, RZ, RZ, R39 ;  /* 0x000000ffff537224 */ /* 0x000fce00078e0027 */
[----:B------:R-:W-:Y:S05]  /*d390*/  WARPSYNC.COLLECTIVE R80, `(.L_x_11099) ;  /* 0x0000000050087348 */ /* 0x000fea0003c00000 */
[----:B------:R0:W1:Y:S02]  /*d3a0*/  SHFL.BFLY P2, R81, R83, R84, R85 ;  /* 0x0c00005453517389 */ /* 0x0000640000040055 */
[----:B01----:R-:W-:Y:S05]  /*d3b0*/  ENDCOLLECTIVE ;  /* 0x000000000000791b */ /* 0x003fea0003800000 */
.L_x_11099:
[----:B------:R-:W-:Y:S02]  /*d3c0*/  IMAD.MOV.U32 R84, RZ, RZ, 0x10 ;  /* 0x00000010ff547424 */ /* 0x000fe400078e00ff */
[----:B------:R-:W-:-:S04]  /*d3d0*/  IMAD.MOV.U32 R74, RZ, RZ, R81 ;  /* 0x000000ffff4a7224 */ /* 0x000fc800078e0051 */
[----:B------:R-:W-:-:S05]  /*d3e0*/  FADD.FTZ R74, R39, R74 ;  /* 0x0000004a274a7221 */ /* 0x000fca0000010000 */
[----:B------:R-:W-:-:S07]  /*d3f0*/  MOV R83, R74 ;  /* 0x0000004a00537202 */ /* 0x000fce0000000f00 */
[----:B------:R-:W-:Y:S05]  /*d400*/  WARPSYNC.COLLECTIVE R80, `(.L_x_11100) ;  /* 0x0000000050087348 */ /* 0x000fea0003c00000 */
[----:B------:R0:W1:Y:S02]  /*d410*/  SHFL.BFLY P2, R81, R83, R84, R85 ;  /* 0x0c00005453517389 */ /* 0x0000640000040055 */
[----:B01----:R-:W-:Y:S05]  /*d420*/  ENDCOLLECTIVE ;  /* 0x000000000000791b */ /* 0x003fea0003800000 */
.L_x_11100:
[----:B------:R-:W-:Y:S01]  /*d430*/  MOV R41, R81 ;  /* 0x0000005100297202 */ /* 0x000fe20000000f00 */
[----:B------:R-:W-:Y:S06]  /*d440*/  BRA `(.L_x_11101) ;  /* 0xfffffff000e07947 */ /* 0x000fec000383ffff */
.L_x_11102:
        /* <DEDUP_REMOVED lines=11> */
.L_x_20312:


//--------------------- .text._ZN10layer_norm13ln_fwd_kernelINS_13Kernel_traitsIf6__halfS2_S2_fjLj512ELj1ELj4ELj1ELj16ENS_18Kernel_traits_baseILj512EfS2_S2_S2_fjLj128EEEEELb1ELb1ELb0ELb0EEEvNS_9FwdParamsE --------------------------
	.section	.text._ZN10layer_norm13ln_fwd_kernelINS_13Kernel_traitsIf6__halfS2_S2_fjLj512ELj1ELj4ELj1ELj16ENS_18Kernel_traits_baseILj512EfS2_S2_S2_fjLj128EEEEELb1ELb1ELb0ELb0EEEvNS_9FwdParamsE,"ax",@progbits
	.align	128
        .global         _ZN10layer_norm13ln_fwd_kernelINS_13Kernel_traitsIf6__halfS2_S2_fjLj512ELj1ELj4ELj1ELj16ENS_18Kernel_traits_baseILj512EfS2_S2_S2_fjLj128EEEEELb1ELb1ELb0ELb0EEEvNS_9FwdParamsE
        .type           _ZN10layer_norm13ln_fwd_kernelINS_13Kernel_traitsIf6__halfS2_S2_fjLj512ELj1ELj4ELj1ELj16ENS_18Kernel_traits_baseILj512EfS2_S2_S2_fjLj128EEEEELb1ELb1ELb0ELb0EEEvNS_9FwdParamsE,@function
        .size           _ZN10layer_norm13ln_fwd_kernelINS_13Kernel_traitsIf6__halfS2_S2_fjLj512ELj1ELj4ELj1ELj16ENS_18Kernel_traits_baseILj512EfS2_S2_S2_fjLj128EEEEELb1ELb1ELb0ELb0EEEvNS_9FwdParamsE,(.L_x_20313 - _ZN10layer_norm13ln_fwd_kernelINS_13Kernel_traitsIf6__halfS2_S2_fjLj512ELj1ELj4ELj1ELj16ENS_18Kernel_traits_baseILj512EfS2_S2_S2_fjLj128EEEEELb1ELb1ELb0ELb0EEEvNS_9FwdParamsE)
        .other          _ZN10layer_norm13ln_fwd_kernelINS_13Kernel_traitsIf6__halfS2_S2_fjLj512ELj1ELj4ELj1ELj16ENS_18Kernel_traits_baseILj512EfS2_S2_S2_fjLj128EEEEELb1ELb1ELb0ELb0EEEvNS_9FwdParamsE,@"STO_CUDA_ENTRY STV_DEFAULT"
_ZN10layer_norm13ln_fwd_kernelINS_13Kernel_traitsIf6__halfS2_S2_fjLj512ELj1ELj4ELj1ELj16ENS_18Kernel_traits_baseILj512EfS2_S2_S2_fjLj128EEEEELb1ELb1ELb0ELb0EEEvNS_9FwdParamsE:
.text._ZN10layer_norm13ln_fwd_kernelINS_13Kernel_traitsIf6__halfS2_S2_fjLj512ELj1ELj4ELj1ELj16ENS_18Kernel_traits_baseILj512EfS2_S2_S2_fjLj128EEEEELb1ELb1ELb0ELb0EEEvNS_9FwdParamsE:
        /* <DEDUP_REMOVED lines=72> */
.L_x_11106:
[----:B------:R-:W-:Y:S05]  /*0480*/  BSYNC.RECONVERGENT B1 ;  /* 0x0000000000017941 */ /* 0x000fea0003800200 */
.L_x_11105:
        /* <DEDUP_REMOVED lines=14> */
.L_x_11104:
        /* <DEDUP_REMOVED lines=28> */
.L_x_11107:
[----:B------:R-:W-:Y:S05]  /*0730*/  BSYNC.RECONVERGENT B0 ;  /* 0x0000000000007941 */ /* 0x000fea0003800200 */
.L_x_11103:
[----:B------:R-:W1:Y:S02]  /*0740*/  LDCU UR4, c[0x0][0x384] ;  /* 0x00007080ff0477ac */ /* 0x000e640008000800 */
[----:B-1----:R-:W-:-:S13]  /*0750*/  ISETP.GE.AND P0, PT, R4, UR4, PT ;  /* 0x0000000404007c0c */ /* 0x002fda000bf06270 */
[----:B------:R-:W-:Y:S05]  /*0760*/  @P0 EXIT ;  /* 0x000000000000094d */ /* 0x000fea0003800000 */
[----:B------:R-:W-:Y:S01]  /*0770*/  IMAD.HI.U32 R7, R2, -0x326172a9, RZ ;  /* 0xcd9e8d5702077827 */ /* 0x000fe200078e00ff */
[----:B------:R-:W1:Y:S01]  /*0780*/  LDCU.64 UR10, c[0x0][0x3e0] ;  /* 0x00007c00ff0a77ac */ /* 0x000e620008000a00 */
[----:B------:R-:W-:Y:S01]  /*0790*/  BSSY B0, `(.L_x_11108) ;  /* 0x0000b67000007945 */ /* 0x000fe20003800000 */
[----:B------:R-:W-:Y:S01]  /*07a0*/  LOP3.LUT R86, R86, 0x3, RZ, 0xc0, !PT ;  /* 0x0000000356567812 */ /* 0x000fe200078ec0ff */
[C---:B0--3--:R-:W-:Y:S01]  /*07b0*/  IMAD.HI.U32 R8, R5.reuse, -0x2daee0ad, RZ ;  /* 0xd2511f5305087827 */ /* 0x049fe200078e00ff */
[----:B------:R-:W-:Y:S01]  /*07c0*/  LOP3.LUT R7, R6, UR6, R7, 0x96, !PT ;  /* 0x0000000606077c12 */ /* 0x000fe2000f8e9607 */
[----:B------:R-:W0:Y:S02]  /*07d0*/  LDCU.U8 UR4, c[0x0][0x410] ;  /* 0x00008200ff0477ac */ /* 0x000e240008000000 */
[----:B------:R-:W-:Y:S01]  /*07e0*/  IMAD R12, R5, -0x2daee0ad, RZ ;  /* 0xd2511f53050c7824 */ /* 0x000fe200078e02ff */
[----:B------:R-:W-:Y:S01]  /*07f0*/  LOP3.LUT R8, R8, UR7, RZ, 0x3c, !PT ;  /* 0x0000000708087c12 */ /* 0x000fe2000f8e3cff */
[C---:B------:R-:W-:Y:S01]  /*0800*/  IMAD.HI.U32 R11, R7.reuse, -0x2daee0ad, RZ ;  /* 0xd2511f53070b7827 */ /* 0x040fe200078e00ff */
[----:B------:R-:W2:Y:S03]  /*0810*/  LDCU UR33, c[0x0][0x388] ;  /* 0x00007100ff2177ac */ /* 0x000ea60008000800 */
[----:B------:R-:W-:Y:S01]  /*0820*/  IMAD R10, R2, -0x326172a9, RZ ;  /* 0xcd9e8d57020a7824 */ /* 0x000fe200078e02ff */
[----:B------:R-:W-:Y:S01]  /*0830*/  LOP3.LUT R11, R12, UR16, R11, 0x96, !PT ;  /* 0x000000100c0b7c12 */ /* 0x000fe2000f8e960b */
[C---:B------:R-:W-:Y:S01]  /*0840*/  IMAD.HI.U32 R9, R8.reuse, -0x326172a9, RZ ;  /* 0xcd9e8d5708097827 */ /* 0x040fe200078e00ff */
        /* <DEDUP_REMOVED lines=12> */
[----:B------:R-:W-:Y:S01]  /*0910*/  IMAD.HI.U32 R12, R8, -0x2daee0ad, RZ ;  /* 0xd2511f53080c7827 */ /* 0x000fe200078e00ff */
[----:B0-----:R-:W-:-:S03]  /*0920*/  UISETP.NE.AND UP2, UPT, UR4, URZ, UPT ;  /* 0x000000ff0400728c */ /* 0x001fc6000bf45270 */
        /* <DEDUP_REMOVED lines=33> */
[----:B------:R-:W-:Y:S02]  /*0b40*/  HFMA2 R7, -RZ, RZ, 0, 0 ;  /* 0x00000000ff077431 */ /* 0x000fe400000001ff */
        /* <DEDUP_REMOVED lines=8> */
[----:B-123--:R-:W-:-:S07]  /*0bd0*/  IMAD R94, R8, -0x326172a9, RZ ;  /* 0xcd9e8d57085e7824 */ /* 0x00efce00078e02ff */
.L_x_11281:
        /* <DEDUP_REMOVED lines=38> */
.L_x_20149:
[----:B------:R-:W-:Y:S05]  /*0e40*/  BRX R8 -0xe50                                      (*"BRANCH_TARGETS .L_x_20150,.L_x_20151,.L_x_20152"*) ;  /* 0xfffffff0086c7949 */ /* 0x000fea000383ffff */
.L_x_20152:
[----:B------:R-:W-:Y:S01]  /*0e50*/  IADD3 R9, PT, PT, R86, 0x1, RZ ;  /* 0x0000000156097810 */ /* 0x000fe20007ffe0ff */
[----:B------:R-:W-:Y:S02]  /*0e60*/  IMAD.MOV.U32 R82, RZ, RZ, R87 ;  /* 0x000000ffff527224 */ /* 0x000fe400078e0057 */
[----:B------:R-:W-:Y:S01]  /*0e70*/  IMAD.MOV.U32 R8, RZ, RZ, R90 ;  /* 0x000000ffff087224 */ /* 0x000fe200078e005a */
[----:B------:R-:W-:Y:S06]  /*0e80*/  BRA `(.L_x_11113) ;  /* 0x0000000000ec7947 */ /* 0x000fec0003800000 */
.L_x_20150:
[----:B------:R-:W-:Y:S01]  /*0e90*/  MOV R82, R87 ;  /* 0x0000005700527202 */ /* 0x000fe20000000f00 */
[----:B------:R-:W-:Y:S02]  /*0ea0*/  IMAD.MOV.U32 R9, RZ, RZ, 0x3 ;  /* 0x00000003ff097424 */ /* 0x000fe400078e00ff */
[----:B------:R-:W-:Y:S01]  /*0eb0*/  IMAD.MOV.U32 R8, RZ, RZ, R88 ;  /* 0x000000ffff087224 */ /* 0x000fe200078e0058 */
[----:B------:R-:W-:Y:S06]  /*0ec0*/  BRA `(.L_x_11113) ;  /* 0x0000000000dc7947 */ /* 0x000fec0003800000 */
.L_x_20151:
        /* <DEDUP_REMOVED lines=13> */
.L_x_11115:
[----:B------:R-:W-:Y:S05]  /*0fa0*/  BSYNC.RECONVERGENT B3 ;  /* 0x0000000000037941 */ /* 0x000fea0003800200 */
.L_x_11114:
        /* <DEDUP_REMOVED lines=41> */
.L_x_11113:
[----:B------:R-:W-:Y:S05]  /*1240*/  BSYNC.RECONVERGENT B2 ;  /* 0x0000000000027941 */ /* 0x000fea0003800200 */
.L_x_11112:
        /* <DEDUP_REMOVED lines=11> */
[----:B-1----:R-:W-:-:S04]  /*1300*/  FSETP.GTU.FTZ.AND P0, PT, R13, R84, PT ;  /* 0x000000540d00720b */ /* 0x002fc80003f1c000 */
[----:B------:R-:W-:Y:S02]  /*1310*/  FSEL R13, R8, RZ, !P0 ;  /* 0x000000ff080d7208 */ /* 0x000fe40004000000 */
[----:B------:R-:W-:-:S03]  /*1320*/  PLOP3.LUT P0, PT, P0, PT, PT, 0x8, 0x80 ;  /* 0x000000000080781c */ /* 0x000fc6000070e170 */
[----:B------:R-:W-:Y:S01]  /*1330*/  FFMA.FTZ R8, R13, R52, R10 ;  /* 0x000000340d087223 */ /* 0x000fe2000001000a */
[----:B------:R-:W-:Y:S01]  /*1340*/  IMAD.MOV.U32 R13, RZ, RZ, 0x2 ;  /* 0x00000002ff0d7424 */ /* 0x000fe200078e00ff */
        /* <DEDUP_REMOVED lines=11> */
.L_x_11118:
        /* <DEDUP_REMOVED lines=13> */
.L_x_11120:
[----:B------:R-:W-:Y:S05]  /*14d0*/  BSYNC.RECONVERGENT B3 ;  /* 0x0000000000037941 */ /* 0x000fea0003800200 */
.L_x_11119:
        /* <DEDUP_REMOVED lines=42> */
.L_x_11117:
[----:B------:R-:W-:Y:S05]  /*1780*/  BSYNC.RECONVERGENT B2 ;  /* 0x0000000000027941 */ /* 0x000fea0003800200 */
.L_x_11116:
        /* <DEDUP_REMOVED lines=23> */
.L_x_11123:
        /* <DEDUP_REMOVED lines=13> */
.L_x_11125:
[----:B------:R-:W-:Y:S05]  /*19d0*/  BSYNC.RECONVERGENT B3 ;  /* 0x0000000000037941 */ /* 0x000fea0003800200 */
.L_x_11124:
        /* <DEDUP_REMOVED lines=42> */
.L_x_11122:
[----:B------:R-:W-:Y:S05]  /*1c80*/  BSYNC.RECONVERGENT B2 ;  /* 0x0000000000027941 */ /* 0x000fea0003800200 */
.L_x_11121:
        /* <DEDUP_REMOVED lines=23> */
.L_x_11128:
        /* <DEDUP_REMOVED lines=13> */
.L_x_11130:
[----:B------:R-:W-:Y:S05]  /*1ed0*/  BSYNC.RECONVERGENT B3 ;  /* 0x0000000000037941 */ /* 0x000fea0003800200 */
.L_x_11129:
        /* <DEDUP_REMOVED lines=42> */
.L_x_11127:
[----:B------:R-:W-:Y:S05]  /*2180*/  BSYNC.RECONVERGENT B2 ;  /* 0x0000000000027941 */ /* 0x000fea0003800200 */
.L_x_11126:
        /* <DEDUP_REMOVED lines=23> */
.L_x_11133:
        /* <DEDUP_REMOVED lines=13> */
.L_x_11135:
[----:B------:R-:W-:Y:S05]  /*23d0*/  BSYNC.RECONVERGENT B3 ;  /* 0x0000000000037941 */ /* 0x000fea0003800200 */
.L_x_11134:
        /* <DEDUP_REMOVED lines=42> */
.L_x_11132:
[----:B------:R-:W-:Y:S05]  /*2680*/  BSYNC.RECONVERGENT B2 ;  /* 0x0000000000027941 */ /* 0x000fea0003800200 */
.L_x_11131:
        /* <DEDUP_REMOVED lines=23> */
.L_x_11138:
        /* <DEDUP_REMOVED lines=13> */
.L_x_11140:
[----:B------:R-:W-:Y:S05]  /*28d0*/  BSYNC.RECONVERGENT B3 ;  /* 0x0000000000037941 */ /* 0x000fea0003800200 */
.L_x_11139:
        /* <DEDUP_REMOVED lines=42> */
.L_x_11137:
[----:B------:R-:W-:Y:S05]  /*2b80*/  BSYNC.RECONVERGENT B2 ;  /* 0x0000000000027941 */ /* 0x000fea0003800200 */
.L_x_11136:
        /* <DEDUP_REMOVED lines=23> */
.L_x_11143:
        /* <DEDUP_REMOVED lines=13> */
.L_x_11145:
[----:B------:R-:W-:Y:S05]  /*2dd0*/  BSYNC.RECONVERGENT B3 ;  /* 0x0000000000037941 */ /* 0x000fea0003800200 */
.L_x_11144:
        /* <DEDUP_REMOVED lines=42> */
.L_x_11142:
[----:B------:R-:W-:Y:S05]  /*3080*/  BSYNC.RECONVERGENT B2 ;  /* 0x0000000000027941 */ /* 0x000fea0003800200 */
.L_x_11141:
        /* <DEDUP_REMOVED lines=23> */
.L_x_11148:
        /* <DEDUP_REMOVED lines=15> */
.L_x_11150:
[----:B------:R-:W-:Y:S05]  /*32f0*/  BSYNC.RECONVERGENT B3 ;  /* 0x0000000000037941 */ /* 0x000fea0003800200 */
.L_x_11149:
        /* <DEDUP_REMOVED lines=42> */
.L_x_11147:
[----:B------:R-:W-:Y:S05]  /*35a0*/  BSYNC.RECONVERGENT B2 ;  /* 0x0000000000027941 */ /* 0x000fea0003800200 */
.L_x_11146:
        /* <DEDUP_REMOVED lines=15> */
.L_x_11111:
        /* <DEDUP_REMOVED lines=16> */
.L_x_11154:
        /* <DEDUP_REMOVED lines=13> */
.L_x_11156:
[----:B------:R-:W-:Y:S05]  /*3870*/  BSYNC.RECONVERGENT B3 ;  /* 0x0000000000037941 */ /* 0x000fea0003800200 */
.L_x_11155:
        /* <DEDUP_REMOVED lines=36> */
[----:B------:R-:W-:Y:S01]  /*3ac0*/  LOP3.LUT R82, R84, UR29, R91, 0x96, !PT ;  /* 0x0000001d54527c12 */ /* 0x000fe2000f8e965b */
[----:B------:R-:W-:-:S04]  /*3ad0*/  IMAD.WIDE.U32 R94, R94, -0x326172a9, RZ ;  /* 0xcd9e8d575e5e7825 */ /* 0x000fc800078e00ff */
[----:B------:R-:W-:Y:S01]  /*3ae0*/  IMAD.WIDE.U32 R82, R82, -0x2daee0ad, RZ ;  /* 0xd2511f5352527825 */ /* 0x000fe200078e00ff */
[----:B------:R-:W-:-:S04]  /*3af0*/  LOP3.LUT R90, R90, UR31, R95, 0x96, !PT ;  /* 0x0000001f5a5a7c12 */ /* 0x000fc8000f8e965f */
[----:B------:R-:W-:-:S07]  /*3b00*/  LOP3.LUT R88, R88, UR32, R83, 0x96, !PT ;  /* 0x0000002058587c12 */ /* 0x000fce000f8e9653 */
.L_x_11153:
[----:B------:R-:W-:Y:S05]  /*3b10*/  BSYNC.RECONVERGENT B2 ;  /* 0x0000000000027941 */ /* 0x000fea0003800200 */
.L_x_11152:
        /* <DEDUP_REMOVED lines=9> */
[----:B------:R-:W-:-:S02]  /*3bb0*/  FFMA.FTZ R9, R9, R80, 1.1641532182693481445e-10 ;  /* 0x2f00000009097423 */ /* 0x000fc40000010050 */
[----:B0-----:R-:W-:-:S03]  /*3bc0*/  FMUL.FTZ R8, R8, R85 ;  /* 0x0000005508087220 */ /* 0x001fc60000410000 */
        /* <DEDUP_REMOVED lines=15> */
.L_x_11159:
        /* <DEDUP_REMOVED lines=13> */
.L_x_11161:
[----:B------:R-:W-:Y:S05]  /*3d90*/  BSYNC.RECONVERGENT B3 ;  /* 0x0000000000037941 */ /* 0x000fea0003800200 */
.L_x_11160:
        /* <DEDUP_REMOVED lines=42> */
.L_x_11158:
[----:B------:R-:W-:Y:S05]  /*4040*/  BSYNC.RECONVERGENT B2 ;  /* 0x0000000000027941 */ /* 0x000fea0003800200 */
.L_x_11157:
        /* <DEDUP_REMOVED lines=22> */
.L_x_11164:
        /* <DEDUP_REMOVED lines=13> */
.L_x_11166:
[----:B------:R-:W-:Y:S05]  /*4280*/  BSYNC.RECONVERGENT B3 ;  /* 0x0000000000037941 */ /* 0x000fea0003800200 */
.L_x_11165:
        /* <DEDUP_REMOVED lines=42> */
.L_x_11163:
[----:B------:R-:W-:Y:S05]  /*4530*/  BSYNC.RECONVERGENT B2 ;  /* 0x0000000000027941 */ /* 0x000fea0003800200 */
.L_x_11162:
        /* <DEDUP_REMOVED lines=22> */
.L_x_11169:
        /* <DEDUP_REMOVED lines=13> */
.L_x_11171:
[----:B------:R-:W-:Y:S05]  /*4770*/  BSYNC.RECONVERGENT B3 ;  /* 0x0000000000037941 */ /* 0x000fea0003800200 */
.L_x_11170:
        /* <DEDUP_REMOVED lines=42> */
.L_x_11168:
[----:B------:R-:W-:Y:S05]  /*4a20*/  BSYNC.RECONVERGENT B2 ;  /* 0x0000000000027941 */ /* 0x000fea0003800200 */
.L_x_11167:
        /* <DEDUP_REMOVED lines=22> */
.L_x_11174:
        /* <DEDUP_REMOVED lines=13> */
.L_x_11176:
[----:B------:R-:W-:Y:S05]  /*4c60*/  BSYNC.RECONVERGENT B3 ;  /* 0x0000000000037941 */ /* 0x000fea0003800200 */
.L_x_11175:
        /* <DEDUP_REMOVED lines=42> */
.L_x_11173:
[----:B------:R-:W-:Y:S05]  /*4f10*/  BSYNC.RECONVERGENT B2 ;  /* 0x0000000000027941 */ /* 0x000fea0003800200 */
.L_x_11172:
        /* <DEDUP_REMOVED lines=22> */
.L_x_11179:
        /* <DEDUP_REMOVED lines=13> */
.L_x_11181:
[----:B------:R-:W-:Y:S05]  /*5150*/  BSYNC.RECONVERGENT B3 ;  /* 0x0000000000037941 */ /* 0x000fea0003800200 */
.L_x_11180:
        /* <DEDUP_REMOVED lines=42> */
.L_x_11178:
[----:B------:R-:W-:Y:S05]  /*5400*/  BSYNC.RECONVERGENT B2 ;  /* 0x0000000000027941 */ /* 0x000fea0003800200 */
.L_x_11177:
[----:B------:R-:W-:Y:S01]  /*5410*/  I2FP.F32.U32 R73, R73 ;  /* 0x0000004900497245 */ /* 0x000fe20000201000 */
[----:B------:R-:W-:Y:S01]  /*5420*/  HADD2.F32 R74, -RZ, R74.H1_H1 ;  /* 0x3000004aff4a7230 */ /* 0x000fe20000004100 */
[----:B------:R-:W-:Y:S01]  /*5430*/  ISETP.NE.AND P5, PT, R72, 0x1, PT ;  /* 0x000000014800780c */ /* 0x000fe20003fa5270 */
[----:B------:R-:W-:Y:S02]  /*5440*/  BSSY.RECONVERGENT B2, `(.L_x_11182) ;  /* 0x000004b000027945 */ /* 0x000fe40003800200 */
[----:B------:R-:W-:Y:S01]  /*5450*/  FFMA.FTZ R73, R73, R80, 1.1641532182693481445e-10 ;  /* 0x2f00000049497423 */ /* 0x000fe20000010050 */
[----:B------:R-:W-:-:S04]  /*5460*/  FMUL.FTZ R74, R74, R81 ;  /* 0x000000514a4a7220 */ /* 0x000fc80000410000 */
[----:B------:R-:W-:Y:S01]  /*5470*/  FMUL.FTZ R74, R74, R85 ;  /* 0x000000554a4a7220 */ /* 0x000fe20000410000 */
[----:B------:R-:W-:Y:S02]  /*5480*/  FSETP.GTU.FTZ.AND P4, PT, R73, R84, PT ;  /* 0x000000544900720b */ /* 0x000fe40003f9c000 */
[----:B------:R-:W-:Y:S02]  /*5490*/  MOV R73, R94 ;  /* 0x0000005e00497202 */ /* 0x000fe40000000f00 */
[----:B------:R-:W-:Y:S01]  /*54a0*/  FSEL R76, R74, RZ, !P4 ;  /* 0x000000ff4a4c7208 */ /* 0x000fe20006000000 */
[----:B------:R-:W-:Y:S01]  /*54b0*/  IMAD.MOV.U32 R74, RZ, RZ, 0x2 ;  /* 0x00000002ff4a7424 */ /* 0x000fe200078e00ff */
        /* <DEDUP_REMOVED lines=11> */
.L_x_11184:
        /* <DEDUP_REMOVED lines=13> */
.L_x_11186:
[----:B------:R-:W-:Y:S05]  /*5640*/  BSYNC.RECONVERGENT B3 ;  /* 0x0000000000037941 */ /* 0x000fea0003800200 */
.L_x_11185:
        /* <DEDUP_REMOVED lines=42> */
.L_x_11183:
[----:B------:R-:W-:Y:S05]  /*58f0*/  BSYNC.RECONVERGENT B2 ;  /* 0x0000000000027941 */ /* 0x000fea0003800200 */
.L_x_11182:
        /* <DEDUP_REMOVED lines=22> */
.L_x_11189:
        /* <DEDUP_REMOVED lines=15> */
.L_x_11191:
[----:B------:R-:W-:Y:S05]  /*5b50*/  BSYNC.RECONVERGENT B3 ;  /* 0x0000000000037941 */ /* 0x000fea0003800200 */
.L_x_11190:
        /* <DEDUP_REMOVED lines=42> */
.L_x_11188:
[----:B------:R-:W-:Y:S05]  /*5e00*/  BSYNC.RECONVERGENT B2 ;  /* 0x0000000000027941 */ /* 0x000fea0003800200 */
.L_x_11187:
[----:B------:R-:W-:Y:S01]  /*5e10*/  I2FP.F32.U32 R73, R73 ;  /* 0x0000004900497245 */ /* 0x000fe20000201000 */
[----:B------:R-:W-:Y:S01]  /*5e20*/  HADD2.F32 R72, -RZ, R75.H1_H1 ;  /* 0x3000004bff487230 */ /* 0x000fe20000004100 */
[----:B------:R-:W-:-:S03]  /*5e30*/  F2FP.F16.F32.PACK_AB R74, R76, R14 ;  /* 0x0000000e4c4a723e */ /* 0x000fc600000000ff */
        /* <DEDUP_REMOVED lines=10> */
.L_x_11151:
        /* <DEDUP_REMOVED lines=21> */
.L_x_11110:
[----:B------:R-:W-:Y:S05]  /*6030*/  BSYNC.RECONVERGENT B1 ;  /* 0x0000000000017941 */ /* 0x000fea0003800200 */
.L_x_11109:
[----:B------:R-:W-:Y:S01]  /*6040*/  ISETP.GE.U32.AND P0, PT, R0, 0x40, PT ;  /* 0x000000400000780c */ /* 0x000fe20003f06070 */
[----:B------:R-:W-:-:S12]  /*6050*/  BSSY.RECONVERGENT B1, `(.L_x_11192) ;  /* 0x0000536000017945 */ /* 0x000fd80003800200 */
[----:B------:R-:W-:Y:S05]  /*6060*/  @!P0 BRA `(.L_x_11193) ;  /* 0x0000005000d08947 */ /* 0x000fea0003800000 */
[----:B------:R-:W-:Y:S01]  /*6070*/  ISETP.NE.U32.AND P1, PT, RZ, UR12, PT ;  /* 0x0000000cff007c0c */ /* 0x000fe2000bf25070 */
[----:B------:R-:W1:Y:S03]  /*6080*/  LDC.64 R16, c[0x0][0x390] ;  /* 0x0000e400ff107b82 */ /* 0x000e660000000a00 */
[----:B------:R-:W-:-:S13]  /*6090*/  ISETP.NE.AND.EX P1, PT, RZ, UR13, PT, P1 ;  /* 0x0000000dff007c0c */ /* 0x000fda000bf25310 */
[----:B0-----:R-:W0:Y:S01]  /*60a0*/  @P1 LDC.64 R72, c[0x0][0x3a0] ;  /* 0x0000e800ff481b82 */ /* 0x001e220000000a00 */
[----:B-1----:R-:W-:-:S06]  /*60b0*/  IMAD.WIDE.U32 R16, R83, 0x10, R16 ;  /* 0x0000001053107825 */ /* 0x002fcc00078e0010 */
[----:B------:R-:W5:Y:S01]  /*60c0*/  LDG.E.128 R16, desc[UR8][R16.64] ;  /* 0x0000000810107981 */ /* 0x000f62000c1e1d00 */
[----:B0-----:R-:W-:-:S05]  /*60d0*/  @P1 IMAD.WIDE.U32 R72, R83, 0x10, R72 ;  /* 0x0000001053481825 */ /* 0x001fca00078e0048 */
[----:B------:R0:W5:Y:S01]  /*60e0*/  @P1 LDG.E.128 R20, desc[UR8][R72.64] ;  /* 0x0000000848141981 */ /* 0x000162000c1e1d00 */
        /* <DEDUP_REMOVED lines=17> */
.L_x_11197:
        /* <DEDUP_REMOVED lines=13> */
.L_x_11199:
[----:B------:R-:W-:Y:S05]  /*62d0*/  BSYNC.RECONVERGENT B3 ;  /* 0x0000000000037941 */ /* 0x000fea0003800200 */
.L_x_11198:
        /* <DEDUP_REMOVED lines=42> */
.L_x_11196:
[----:B------:R-:W-:Y:S05]  /*6580*/  BSYNC.RECONVERGENT B2 ;  /* 0x0000000000027941 */ /* 0x000fea0003800200 */
.L_x_11195:
[----:B------:R-:W1:Y:S01]  /*6590*/  LDC R92, c[0x0][0x408] ;  /* 0x00010200ff5c7b82 */ /* 0x000e620000000800 */
[----:B0-----:R-:W-:Y:S01]  /*65a0*/  HFMA2 R72, -RZ, RZ, 0.1171875, 0 ;  /* 0x2f800000ff487431 */ /* 0x001fe200000001ff */
[----:B------:R-:W-:Y:S01]  /*65b0*/  I2FP.F32.U32 R11, R11 ;  /* 0x0000000b000b7245 */ /* 0x000fe20000201000 */
[----:B-----5:R-:W-:Y:S01]  /*65c0*/  HADD2.F32 R74, -RZ, R16.H0_H0 ;  /* 0x20000010ff4a7230 */ /* 0x020fe20000004100 */
[----:B------:R-:W-:Y:S01]  /*65d0*/  ISETP.NE.AND P2, PT, R15, 0x1, PT ;  /* 0x000000010f00780c */ /* 0x000fe20003f45270 */
[----:B------:R-:W-:Y:S03]  /*65e0*/  BSSY.RECONVERGENT B2, `(.L_x_11200) ;  /* 0x000004e000027945 */ /* 0x000fe60003800200 */
[----:B------:R-:W0:Y:S01]  /*65f0*/  LDC R73, c[0x0][0x404] ;  /* 0x00010100ff497b82 */ /* 0x000e220000000800 */
[----:B------:R-:W-:Y:S01]  /*6600*/  FFMA.FTZ R12, R11, R72, 1.1641532182693481445e-10 ;  /* 0x2f0000000b0c7423 */ /* 0x000fe20000010048 */
[----:B------:R-:W-:Y:S01]  /*6610*/  FMUL.FTZ R11, R74, R81 ;  /* 0x000000514a0b7220 */ /* 0x000fe20000410000 */
[----:B------:R-:W-:-:S03]  /*6620*/  IMAD.MOV.U32 R74, RZ, RZ, 0x2 ;  /* 0x00000002ff4a7424 */ /* 0x000fc600078e00ff */
[----:B-1----:R-:W-:Y:S01]  /*6630*/  FMUL.FTZ R11, R11, R92 ;  /* 0x0000005c0b0b7220 */ /* 0x002fe20000410000 */
[----:B0-----:R-:W-:Y:S01]  /*6640*/  FSETP.GTU.FTZ.AND P1, PT, R12, R73, PT ;  /* 0x000000490c00720b */ /* 0x001fe20003f3c000 */
[----:B------:R-:W-:-:S03]  /*6650*/  HADD2.F32 R12, -RZ, R20.H0_H0 ;  /* 0x20000014ff0c7230 */ /* 0x000fc60000004100 */
        /* <DEDUP_REMOVED lines=14> */
.L_x_11202:
        /* <DEDUP_REMOVED lines=13> */
.L_x_11204:
[----:B------:R-:W-:Y:S05]  /*6810*/  BSYNC.RECONVERGENT B3 ;  /* 0x0000000000037941 */ /* 0x000fea0003800200 */
.L_x_11203:
        /* <DEDUP_REMOVED lines=42> */
.L_x_11201:
[----:B------:R-:W-:Y:S05]  /*6ac0*/  BSYNC.RECONVERGENT B2 ;  /* 0x0000000000027941 */ /* 0x000fea0003800200 */
.L_x_11200:
        /* <DEDUP_REMOVED lines=24> */
.L_x_11207:
        /* <DEDUP_REMOVED lines=13> */
.L_x_11209:
[----:B------:R-:W-:Y:S05]  /*6d20*/  BSYNC.RECONVERGENT B3 ;  /* 0x0000000000037941 */ /* 0x000fea0003800200 */
.L_x_11208:
        /* <DEDUP_REMOVED lines=42> */
.L_x_11206:
[----:B------:R-:W-:Y:S05]  /*6fd0*/  BSYNC.RECONVERGENT B2 ;  /* 0x0000000000027941 */ /* 0x000fea0003800200 */
.L_x_11205:
        /* <DEDUP_REMOVED lines=23> */
.L_x_11212:
        /* <DEDUP_REMOVED lines=13> */
.L_x_11214:
[----:B------:R-:W-:Y:S05]  /*7220*/  BSYNC.RECONVERGENT B3 ;  /* 0x0000000000037941 */ /* 0x000fea0003800200 */
.L_x_11213:
        /* <DEDUP_REMOVED lines=42> */
.L_x_11211:
[----:B------:R-:W-:Y:S05]  /*74d0*/  BSYNC.RECONVERGENT B2 ;  /* 0x0000000000027941 */ /* 0x000fea0003800200 */
.L_x_11210:
        /* <DEDUP_REMOVED lines=23> */
.L_x_11217:
        /* <DEDUP_REMOVED lines=13> */
.L_x_11219:
[----:B------:R-:W-:Y:S05]  /*7720*/  BSYNC.RECONVERGENT B3 ;  /* 0x0000000000037941 */ /* 0x000fea0003800200 */
.L_x_11218:
        /* <DEDUP_REMOVED lines=42> */
.L_x_11216:
[----:B------:R-:W-:Y:S05]  /*79d0*/  BSYNC.RECONVERGENT B2 ;  /* 0x0000000000027941 */ /* 0x000fea0003800200 */
.L_x_11215:
[----:B------:R-:W-:Y:S01]  /*79e0*/  I2FP.F32.U32 R17, R17 ;  /* 0x0000001100117245 */ /* 0x000fe20000201000 */
[----:B------:R-:W-:Y:S01]  /*79f0*/  HADD2.F32 R78, -RZ, R18.H0_H0 ;  /* 0x20000012ff4e7230 */ /* 0x000fe20000004100 */
[----:B------:R-:W-:Y:S01]  /*7a00*/  ISETP.NE.AND P4, PT, R87, 0x1, PT ;  /* 0x000000015700780c */ /* 0x000fe20003f85270 */
[----:B------:R-:W-:Y:S01]  /*7a10*/  BSSY.RECONVERGENT B2, `(.L_x_11220) ;  /* 0x000004c000027945 */ /* 0x000fe20003800200 */
[----:B------:R-:W-:Y:S01]  /*7a20*/  MOV R75, R94 ;  /* 0x0000005e004b7202 */ /* 0x000fe20000000f00 */
        /* <DEDUP_REMOVED lines=18> */
.L_x_11222:
        /* <DEDUP_REMOVED lines=13> */
.L_x_11224:
[----:B------:R-:W-:Y:S05]  /*7c20*/  BSYNC.RECONVERGENT B3 ;  /* 0x0000000000037941 */ /* 0x000fea0003800200 */
.L_x_11223:
        /* <DEDUP_REMOVED lines=42> */
.L_x_11221:
[----:B------:R-:W-:Y:S05]  /*7ed0*/  BSYNC.RECONVERGENT B2 ;  /* 0x0000000000027941 */ /* 0x000fea0003800200 */
.L_x_11220:
        /* <DEDUP_REMOVED lines=23> */
.L_x_11227:
        /* <DEDUP_REMOVED lines=13> */
.L_x_11229:
[----:B------:R-:W-:Y:S05]  /*8120*/  BSYNC.RECONVERGENT B3 ;  /* 0x0000000000037941 */ /* 0x000fea0003800200 */
.L_x_11228:
        /* <DEDUP_REMOVED lines=42> */
.L_x_11226:
[----:B------:R-:W-:Y:S05]  /*83d0*/  BSYNC.RECONVERGENT B2 ;  /* 0x0000000000027941 */ /* 0x000fea0003800200 */
.L_x_11225:
        /* <DEDUP_REMOVED lines=23> */
.L_x_11232:
        /* <DEDUP_REMOVED lines=15> */
.L_x_11234:
[----:B------:R-:W-:Y:S05]  /*8640*/  BSYNC.RECONVERGENT B3 ;  /* 0x0000000000037941 */ /* 0x000fea0003800200 */
.L_x_11233:
        /* <DEDUP_REMOVED lines=42> */
.L_x_11231:
[----:B------:R-:W-:Y:S05]  /*88f0*/  BSYNC.RECONVERGENT B2 ;  /* 0x0000000000027941 */ /* 0x000fea0003800200 */
.L_x_11230:
[----:B------:R-:W-:Y:S01]  /*8900*/  I2FP.F32.U32 R75, R75 ;  /* 0x0000004b004b7245 */ /* 0x000fe20000201000 */
[----:B------:R-:W-:Y:S02]  /*8910*/  HADD2.F32 R74, -RZ, R19.H1_H1 ;  /* 0x30000013ff4a7230 */ /* 0x000fe40000004100 */
[----:B------:R-:W-:Y:S02]  /*8920*/  HADD2.F32 R19, -RZ, R23.H1_H1 ;  /* 0x30000017ff137230 */ /* 0x000fe40000004100 */
[----:B------:R-:W-:Y:S01]  /*8930*/  FFMA.FTZ R72, R75, R72, 1.1641532182693481445e-10 ;  /* 0x2f0000004b487423 */ /* 0x000fe20000010048 */
[----:B------:R-:W-:Y:S01]  /*8940*/  FMUL.FTZ R81, R74, R81 ;  /* 0x000000514a517220 */ /* 0x000fe20000410000 */
[----:B------:R-:W-:-:S03]  /*8950*/  F2FP.F16.F32.PACK_AB R74, R18, R17 ;  /* 0x00000011124a723e */ /* 0x000fc600000000ff */
        /* <DEDUP_REMOVED lines=9> */
.L_x_11194:
        /* <DEDUP_REMOVED lines=16> */
.L_x_11238:
        /* <DEDUP_REMOVED lines=13> */
.L_x_11240:
[----:B------:R-:W-:Y:S05]  /*8bc0*/  BSYNC.RECONVERGENT B3 ;  /* 0x0000000000037941 */ /* 0x000fea0003800200 */
.L_x_11239:
        /* <DEDUP_REMOVED lines=42> */
.L_x_11237:
[----:B------:R-:W-:Y:S05]  /*8e70*/  BSYNC.RECONVERGENT B2 ;  /* 0x0000000000027941 */ /* 0x000fea0003800200 */
.L_x_11236:
        /* <DEDUP_REMOVED lines=11> */
[----:B0-----:R-:W-:Y:S02]  /*8f30*/  FSETP.GTU.FTZ.AND P1, PT, R12, R73, PT ;  /* 0x000000490c00720b */ /* 0x001fe40003f3c000 */
        /* <DEDUP_REMOVED lines=14> */
.L_x_11243:
        /* <DEDUP_REMOVED lines=13> */
.L_x_11245:
[----:B------:R-:W-:Y:S05]  /*90f0*/  BSYNC.RECONVERGENT B3 ;  /* 0x0000000000037941 */ /* 0x000fea0003800200 */
.L_x_11244:
        /* <DEDUP_REMOVED lines=42> */
.L_x_11242:
[----:B------:R-:W-:Y:S05]  /*93a0*/  BSYNC.RECONVERGENT B2 ;  /* 0x0000000000027941 */ /* 0x000fea0003800200 */
.L_x_11241:
        /* <DEDUP_REMOVED lines=23> */
.L_x_11248:
        /* <DEDUP_REMOVED lines=13> */
.L_x_11250:
[----:B------:R-:W-:Y:S05]  /*95f0*/  BSYNC.RECONVERGENT B3 ;  /* 0x0000000000037941 */ /* 0x000fea0003800200 */
.L_x_11249:
        /* <DEDUP_REMOVED lines=42> */
.L_x_11247:
[----:B------:R-:W-:Y:S05]  /*98a0*/  BSYNC.RECONVERGENT B2 ;  /* 0x0000000000027941 */ /* 0x000fea0003800200 */
.L_x_11246:
        /* <DEDUP_REMOVED lines=22> */
.L_x_11253:
        /* <DEDUP_REMOVED lines=13> */
.L_x_11255:
[----:B------:R-:W-:Y:S05]  /*9ae0*/  BSYNC.RECONVERGENT B3 ;  /* 0x0000000000037941 */ /* 0x000fea0003800200 */
.L_x_11254:
        /* <DEDUP_REMOVED lines=42> */
.L_x_11252:
[----:B------:R-:W-:Y:S05]  /*9d90*/  BSYNC.RECONVERGENT B2 ;  /* 0x0000000000027941 */ /* 0x000fea0003800200 */
.L_x_11251:
        /* <DEDUP_REMOVED lines=22> */
.L_x_11258:
        /* <DEDUP_REMOVED lines=13> */
.L_x_11260:
[----:B------:R-:W-:Y:S05]  /*9fd0*/  BSYNC.RECONVERGENT B3 ;  /* 0x0000000000037941 */ /* 0x000fea0003800200 */
.L_x_11259:
        /* <DEDUP_REMOVED lines=42> */
.L_x_11257:
[----:B------:R-:W-:Y:S05]  /*a280*/  BSYNC.RECONVERGENT B2 ;  /* 0x0000000000027941 */ /* 0x000fea0003800200 */
.L_x_11256:
        /* <DEDUP_REMOVED lines=22> */
.L_x_11263:
        /* <DEDUP_REMOVED lines=13> */
.L_x_11265:
[----:B------:R-:W-:Y:S05]  /*a4c0*/  BSYNC.RECONVERGENT B3 ;  /* 0x0000000000037941 */ /* 0x000fea0003800200 */
.L_x_11264:
        /* <DEDUP_REMOVED lines=42> */
.L_x_11262:
[----:B------:R-:W-:Y:S05]  /*a770*/  BSYNC.RECONVERGENT B2 ;  /* 0x0000000000027941 */ /* 0x000fea0003800200 */
.L_x_11261:
        /* <DEDUP_REMOVED lines=22> */
.L_x_11268:
        /* <DEDUP_REMOVED lines=13> */
.L_x_11270:
[----:B------:R-:W-:Y:S05]  /*a9b0*/  BSYNC.RECONVERGENT B3 ;  /* 0x0000000000037941 */ /* 0x000fea0003800200 */
.L_x_11269:
        /* <DEDUP_REMOVED lines=42> */
.L_x_11267:
[----:B------:R-:W-:Y:S05]  /*ac60*/  BSYNC.RECONVERGENT B2 ;  /* 0x0000000000027941 */ /* 0x000fea0003800200 */
.L_x_11266:
        /* <DEDUP_REMOVED lines=22> */
.L_x_11273:
        /* <DEDUP_REMOVED lines=15> */
.L_x_11275:
[----:B------:R-:W-:Y:S05]  /*aec0*/  BSYNC.RECONVERGENT B3 ;  /* 0x0000000000037941 */ /* 0x000fea0003800200 */
.L_x_11274:
        /* <DEDUP_REMOVED lines=43> */
.L_x_11272:
[----:B------:R-:W-:Y:S05]  /*b180*/  BSYNC.RECONVERGENT B2 ;  /* 0x0000000000027941 */ /* 0x000fea0003800200 */
.L_x_11271:
[----:B------:R-:W-:Y:S01]  /*b190*/  I2FP.F32.U32 R75, R74 ;  /* 0x0000004a004b7245 */ /* 0x000fe20000201000 */
[----:B------:R-:W-:-:S04]  /*b1a0*/  HADD2.F32 R74, -RZ, R19.H1_H1 ;  /* 0x30000013ff4a7230 */ /* 0x000fc80000004100 */
        /* <DEDUP_REMOVED lines=11> */
.L_x_11235:
        /* <DEDUP_REMOVED lines=21> */
.L_x_11193:
[----:B------:R-:W-:Y:S05]  /*b3b0*/  BSYNC.RECONVERGENT B1 ;  /* 0x0000000000017941 */ /* 0x000fea0003800200 */
.L_x_11192:
        /* <DEDUP_REMOVED lines=76> */
.L_x_11293:
[----:B-1----:R-:W-:Y:S01]  /*b880*/  FADD.FTZ R81, R84, R83 ;  /* 0x0000005354517221 */ /* 0x002fe20000010000 */
[----:B------:R-:W-:Y:S01]  /*b890*/  FMUL.FTZ R72, R73, R73 ;  /* 0x0000004949487220 */ /* 0x000fe20000410000 */
[----:B------:R-:W-:Y:S01]  /*b8a0*/  PLOP3.LUT P1, PT, PT, PT, UP2, 0x40, 0x4 ;  /* 0x000000000004781c */ /* 0x000fe20003f2e828 */
[----:B0-----:R-:W0:Y:S01]  /*b8b0*/  @!P2 LDC.64 R84, c[0x0][0x3c0] ;  /* 0x0000f000ff54ab82 */ /* 0x001e220000000a00 */
[----:B------:R-:W-:Y:S01]  /*b8c0*/  FFMA.FTZ R74, R81, R74, UR14 ;  /* 0x0000000e514a7e23 */ /* 0x000fe2000801004a */
[----:B------:R-:W-:Y:S01]  /*b8d0*/  BSSY.RECONVERGENT B1, `(.L_x_11277) ;  /* 0x000002c000017945 */ /* 0x000fe20003800200 */
[----:B------:R-:W-:Y:S02]  /*b8e0*/  FSEL R75, R72, RZ, !P1 ;  /* 0x000000ff484b7208 */ /* 0x000fe40004800000 */
[----:B------:R-:W-:-:S03]  /*b8f0*/  PLOP3.LUT P1, PT, PT, PT, UP2, 0x40, 0x4 ;  /* 0x000000000004781c */ /* 0x000fc60003f2e828 */
[----:B------:R-:W1:Y:S01]  /*b900*/  @!P2 LDC.64 R82, c[0x0][0x3c8] ;  /* 0x0000f200ff52ab82 */ /* 0x000e620000000a00 */
[----:B------:R-:W-:Y:S01]  /*b910*/  FADD.FTZ R74, R74, R75 ;  /* 0x0000004b4a4a7221 */ /* 0x000fe20000010000 */
[----:B------:R-:W-:-:S03]  /*b920*/  FSEL R91, R73, RZ, P1 ;  /* 0x000000ff495b7208 */ /* 0x000fc60000800000 */
        /* <DEDUP_REMOVED lines=34> */
[----:B------:R-:W-:Y:S01]  /*bb50*/  F2FP.F16.F32.PACK_AB R74, R85, R74 ;  /* 0x0000004a554a723e */ /* 0x000fe200000000ff */
[----:B------:R-:W-:Y:S01]  /*bb60*/  VIADD R79, R79, 0x20 ;  /* 0x000000204f4f7836 */ /* 0x000fe20000000000 */
[----:B------:R-:W-:-:S05]  /*bb70*/  F2FP.F16.F32.PACK_AB R75, R102, R89 ;  /* 0x00000059664b723e */ /* 0x000fca00000000ff */
[----:B------:R1:W-:Y:S02]  /*bb80*/  STG.E.128 desc[UR8][R82.64], R72 ;  /* 0x0000004852007986 */ /* 0x0003e4000c101d08 */
.L_x_11278:
[----:B------:R-:W-:Y:S05]  /*bb90*/  BSYNC.RECONVERGENT B1 ;  /* 0x0000000000017941 */ /* 0x000fea0003800200 */
.L_x_11277:
        /* <DEDUP_REMOVED lines=33> */
.L_x_11280:
[----:B------:R-:W-:Y:S05]  /*bdb0*/  BSYNC.RECONVERGENT B1 ;  /* 0x0000000000017941 */ /* 0x000fea0003800200 */
.L_x_11279:
[----:B012---:R-:W0:Y:S02]  /*bdc0*/  LDC.64 R72, c[0x0][0x380] ;  /* 0x0000e000ff487b82 */ /* 0x007e240000000a00 */
[----:B0-----:R-:W-:-:S04]  /*bdd0*/  LEA R4, R72, R4, 0x2 ;  /* 0x0000000448047211 */ /* 0x001fc800078e10ff */
[----:B------:R-:W-:-:S13]  /*bde0*/  ISETP.GE.AND P0, PT, R4, R73, PT ;  /* 0x000000490400720c */ /* 0x000fda0003f06270 */
[----:B------:R-:W-:Y:S05]  /*bdf0*/  @!P0 BRA `(.L_x_11281) ;  /* 0xffffff4c00788947 */ /* 0x000fea000383ffff */
[----:B------:R-:W-:Y:S05]  /*be00*/  BSYNC B0 ;  /* 0x0000000000007941 */ /* 0x000fea0003800000 */
.L_x_11108:
[----:B------:R-:W-:Y:S05]  /*be10*/  EXIT ;  /* 0x000000000000794d */ /* 0x000fea0003800000 */
.L_x_11276:
        /* <DEDUP_REMOVED lines=8> */
.L_x_11283:
[----:B------:R-:W-:Y:S05]  /*bea0*/  BSYNC B1 ;  /* 0x0000000000017941 */ /* 0x000fea0003800000 */
.L_x_11282:
        /* <DEDUP_REMOVED lines=9> */
.L_x_11284:
[----:B------:R-:W-:Y:S01]  /*bf40*/  HFMA2 R91, -RZ, RZ, 0, 2.384185791015625e-07 ;  /* 0x00000004ff5b7431 */ /* 0x000fe200000001ff */
[----:B------:R-:W-:-:S05]  /*bf50*/  MOV R74, R89 ;  /* 0x00000059004a7202 */ /* 0x000fca0000000f00 */
[----:B------:R-:W-:-:S04]  /*bf60*/  FADD.FTZ R81, R75, R74 ;  /* 0x0000004a4b517221 */ /* 0x000fc80000010000 */
[----:B------:R-:W-:-:S07]  /*bf70*/  IMAD.MOV.U32 R92, RZ, RZ, R81 ;  /* 0x000000ffff5c7224 */ /* 0x000fce00078e0051 */
[----:B------:R-:W-:Y:S05]  /*bf80*/  WARPSYNC.COLLECTIVE R85, `(.L_x_11285) ;  /* 0x0000000055087348 */ /* 0x000fea0003c00000 */
[----:B------:R0:W1:Y:S02]  /*bf90*/  SHFL.BFLY P3, R89, R92, R91, R96 ;  /* 0x0c00005b5c597389 */ /* 0x0000640000060060 */
[----:B01----:R-:W-:Y:S05]  /*bfa0*/  ENDCOLLECTIVE ;  /* 0x000000000000791b */ /* 0x003fea0003800000 */
.L_x_11285:
        /* <DEDUP_REMOVED lines=8> */
.L_x_11286:
[----:B------:R-:W-:Y:S01]  /*c030*/  HFMA2 R91, -RZ, RZ, 0, 9.5367431640625e-07 ;  /* 0x00000010ff5b7431 */ /* 0x000fe200000001ff */
[----:B------:R-:W-:-:S05]  /*c040*/  MOV R73, R89 ;  /* 0x0000005900497202 */ /* 0x000fca0000000f00 */
[----:B------:R-:W-:-:S04]  /*c050*/  FADD.FTZ R83, R82, R73 ;  /* 0x0000004952537221 */ /* 0x000fc80000010000 */
[----:B------:R-:W-:-:S07]  /*c060*/  IMAD.MOV.U32 R92, RZ, RZ, R83 ;  /* 0x000000ffff5c7224 */ /* 0x000fce00078e0053 */
[----:B------:R-:W-:Y:S05]  /*c070*/  WARPSYNC.COLLECTIVE R85, `(.L_x_11287) ;  /* 0x0000000055087348 */ /* 0x000fea0003c00000 */
[----:B------:R0:W1:Y:S02]  /*c080*/  SHFL.BFLY P3, R89, R92, R91, R96 ;  /* 0x0c00005b5c597389 */ /* 0x0000640000060060 */
[----:B01----:R-:W-:Y:S05]  /*c090*/  ENDCOLLECTIVE ;  /* 0x000000000000791b */ /* 0x003fea0003800000 */
.L_x_11287:
        /* <DEDUP_REMOVED lines=41> */
.L_x_11288:
[----:B------:R-:W-:Y:S01]  /*c330*/  HFMA2 R91, -RZ, RZ, 0, 1.1920928955078125e-07 ;  /* 0x00000002ff5b7431 */ /* 0x000fe200000001ff */
[----:B------:R-:W-:-:S05]  /*c340*/  MOV R75, R89 ;  /* 0x00000059004b7202 */ /* 0x000fca0000000f00 */
[----:B------:R-:W-:-:S04]  /*c350*/  FADD.FTZ R75, R72, R75 ;  /* 0x0000004b484b7221 */ /* 0x000fc80000010000 */
[----:B------:R-:W-:-:S07]  /*c360*/  IMAD.MOV.U32 R92, RZ, RZ, R75 ;  /* 0x000000ffff5c7224 */ /* 0x000fce00078e004b */
[----:B------:R-:W-:Y:S05]  /*c370*/  WARPSYNC.COLLECTIVE R85, `(.L_x_11289) ;  /* 0x0000000055087348 */ /* 0x000fea0003c00000 */
[----:B------:R0:W1:Y:S02]  /*c380*/  SHFL.BFLY P3, R89, R92, R91, R96 ;  /* 0x0c00005b5c597389 */ /* 0x0000640000060060 */
[----:B01----:R-:W-:Y:S05]  /*c390*/  ENDCOLLECTIVE ;  /* 0x000000000000791b */ /* 0x003fea0003800000 */
.L_x_11289:
[----:B------:R-:W-:Y:S02]  /*c3a0*/  IMAD.MOV.U32 R91, RZ, RZ, 0x4 ;  /* 0x00000004ff5b7424 */ /* 0x000fe400078e00ff */
[----:B------:R-:W-:-:S04]  /*c3b0*/  IMAD.MOV.U32 R82, RZ, RZ, R89 ;  /* 0x000000ffff527224 */ /* 0x000fc800078e0059 */
[----:B------:R-:W-:-:S05]  /*c3c0*/  FADD.FTZ R82, R75, R82 ;  /* 0x000000524b527221 */ /* 0x000fca0000010000 */
[----:B------:R-:W-:-:S07]  /*c3d0*/  MOV R92, R82 ;  /* 0x00000052005c7202 */ /* 0x000fce0000000f00 */
[----:B------:R-:W-:Y:S05]  /*c3e0*/  WARPSYNC.COLLECTIVE R85, `(.L_x_11290) ;  /* 0x0000000055087348 */ /* 0x000fea0003c00000 */
[----:B------:R0:W1:Y:S02]  /*c3f0*/  SHFL.BFLY P3, R89, R92, R91, R96 ;  /* 0x0c00005b5c597389 */ /* 0x0000640000060060 */
[----:B01----:R-:W-:Y:S05]  /*c400*/  ENDCOLLECTIVE ;  /* 0x000000000000791b */ /* 0x003fea0003800000 */
.L_x_11290:
[----:B------:R-:W-:Y:S01]  /*c410*/  HFMA2 R91, -RZ, RZ, 0, 4.76837158203125e-07 ;  /* 0x00000008ff5b7431 */ /* 0x000fe200000001ff */
[----:B------:R-:W-:-:S05]  /*c420*/  MOV R81, R89 ;  /* 0x0000005900517202 */ /* 0x000fca0000000f00 */
[----:B------:R-:W-:-:S04]  /*c430*/  FADD.FTZ R81, R82, R81 ;  /* 0x0000005152517221 */ /* 0x000fc80000010000 */
[----:B------:R-:W-:-:S07]  /*c440*/  IMAD.MOV.U32 R92, RZ, RZ, R81 ;  /* 0x000000ffff5c7224 */ /* 0x000fce00078e0051 */
[----:B------:R-:W-:Y:S05]  /*c450*/  WARPSYNC.COLLECTIVE R85, `(.L_x_11291) ;  /* 0x0000000055087348 */ /* 0x000fea0003c00000 */
[----:B------:R0:W1:Y:S02]  /*c460*/  SHFL.BFLY P3, R89, R92, R91, R96 ;  /* 0x0c00005b5c597389 */ /* 0x0000640000060060 */
[----:B01----:R-:W-:Y:S05]  /*c470*/  ENDCOLLECTIVE ;  /* 0x000000000000791b */ /* 0x003fea0003800000 */
.L_x_11291:
[----:B------:R-:W-:Y:S02]  /*c480*/  IMAD.MOV.U32 R91, RZ, RZ, 0x10 ;  /* 0x00000010ff5b7424 */ /* 0x000fe400078e00ff */
[----:B------:R-:W-:-:S04]  /*c490*/  IMAD.MOV.U32 R84, RZ, RZ, R89 ;  /* 0x000000ffff547224 */ /* 0x000fc800078e0059 */
[----:B------:R-:W-:-:S05]  /*c4a0*/  FADD.FTZ R84, R81, R84 ;  /* 0x0000005451547221 */ /* 0x000fca0000010000 */
[----:B------:R-:W-:-:S07]  /*c4b0*/  MOV R92, R84 ;  /* 0x00000054005c7202 */ /* 0x000fce0000000f00 */
[----:B------:R-:W-:Y:S05]  /*c4c0*/  WARPSYNC.COLLECTIVE R85, `(.L_x_11292) ;  /* 0x0000000055087348 */ /* 0x000fea0003c00000 */
[----:B------:R0:W1:Y:S02]  /*c4d0*/  SHFL.BFLY P3, R89, R92, R91, R96 ;  /* 0x0c00005b5c597389 */ /* 0x0000640000060060 */
[----:B01----:R-:W-:Y:S05]  /*c4e0*/  ENDCOLLECTIVE ;  /* 0x000000000000791b */ /* 0x003fea0003800000 */
.L_x_11292:
[----:B------:R-:W-:Y:S01]  /*c4f0*/  MOV R83, R89 ;  /* 0x0000005900537202 */ /* 0x000fe20000000f00 */
[----:B------:R-:W-:Y:S06]  /*c500*/  BRA `(.L_x_11293) ;  /* 0xfffffff000dc7947 */ /* 0x000fec000383ffff */
.L_x_11294:
        /* <DEDUP_REMOVED lines=15> */
.L_x_20313:


//--------------------- .text._ZN10layer_norm13ln_fwd_kernelINS_13Kernel_traitsIf6__halfS2_S2_fjLj512ELj1ELj4ELj1ELj16ENS_18Kernel_traits_baseILj512EfS2_S2_S2_fjLj128EEEEELb1ELb1ELb0ELb1EEEvNS_9FwdParamsE --------------------------
	.section	.text._ZN10layer_norm13ln_fwd_kernelINS_13Kernel_traitsIf6__halfS2_S2_fjLj512ELj1ELj4ELj1ELj16ENS_18Kernel_traits_baseILj512EfS2_S2_S2_fjLj128EEEEELb1ELb1ELb0ELb1EEEvNS_9FwdParamsE,"ax",@progbits
	.align	128
        .global         _ZN10layer_norm13ln_fwd_kernelINS_13Kernel_traitsIf6__halfS2_S2_fjLj512ELj1ELj4ELj1ELj16ENS_18Kernel_traits_baseILj512EfS2_S2_S2_fjLj128EEEEELb1ELb1ELb0ELb1EEEvNS_9FwdParamsE
        .type           _ZN10layer_norm13ln_fwd_kernelINS_13Kernel_traitsIf6__halfS2_S2_fjLj512ELj1ELj4ELj1ELj16ENS_18Kernel_traits_baseILj512EfS2_S2_S2_fjLj128EEEEELb1ELb1ELb0ELb1EEEvNS_9FwdParamsE,@function
        .size           _ZN10layer_norm13ln_fwd_kernelINS_13Kernel_traitsIf6__halfS2_S2_fjLj512ELj1ELj4ELj1ELj16ENS_18Kernel_traits_baseILj512EfS2_S2_S2_fjLj128EEEEELb1ELb1ELb0ELb1EEEvNS_9FwdParamsE,(.L_x_20314 - _ZN10layer_norm13ln_fwd_kernelINS_13Kernel_traitsIf6__halfS2_S2_fjLj512ELj1ELj4ELj1ELj16ENS_18Kernel_traits_baseILj512EfS2_S2_S2_fjLj128EEEEELb1ELb1ELb0ELb1EEEvNS_9FwdParamsE)
        .other          _ZN10layer_norm13ln_fwd_kernelINS_13Kernel_traitsIf6__halfS2_S2_fjLj512ELj1ELj4ELj1ELj16ENS_18Kernel_traits_baseILj512EfS2_S2_S2_fjLj128EEEEELb1ELb1ELb0ELb1EEEvNS_9FwdParamsE,@"STO_CUDA_ENTRY STV_DEFAULT"
_ZN10layer_norm13ln_fwd_kernelINS_13Kernel_traitsIf6__halfS2_S2_fjLj512ELj1ELj4ELj1ELj16ENS_18Kernel_traits_baseILj512EfS2_S2_S2_fjLj128EEEEELb1ELb1ELb0ELb1EEEvNS_9FwdParamsE:
.text._ZN10layer_norm13ln_fwd_kernelINS_13Kernel_traitsIf6__halfS2_S2_fjLj512ELj1ELj4ELj1ELj16ENS_18Kernel_traits_baseILj512EfS2_S2_S2_fjLj128EEEEELb1ELb1ELb0ELb1EEEvNS_9FwdParamsE:
        /* <DEDUP_REMOVED lines=83> */
[----:B------:R-:W-:Y:S01]  /*0530*/  UIADD3 UR19, UPT, UPT, UR7, 0x32370b8f, URZ ;  /* 0x32370b8f07137890 */ /* 0x000fe2000fffe0ff */
[----:B------:R-:W-:Y:S01]  /*0540*/  LOP3.LUT R95, R66, 0x3, RZ, 0xc0, !PT ;  /* 0x00000003425f7812 */ /* 0x000fe200078ec0ff */
[----:B------:R-:W-:Y:S01]  /*0550*/  UIADD3 UR20, UPT, UPT, UR6, 0x78dde6e4, URZ ;  /* 0x78dde6e406147890 */ /* 0x000fe2000fffe0ff */
[C---:B------:R-:W-:Y:S01]  /*0560*/  IMAD.HI.U32 R20, R60.reuse, -0x2daee0ad, RZ ;  /* 0xd2511f533c147827 */ /* 0x040fe200078e00ff */
[----:B------:R-:W-:Y:S01]  /*0570*/  LOP3.LUT R22, R19, UR14, R18, 0x96, !PT ;  /* 0x0000000e13167c12 */ /* 0x000fe2000f8e9612 */
[----:B------:R-:W-:Y:S01]  /*0580*/  UIADD3 UR21, UPT, UPT, UR7, -0x126145ec, URZ ;  /* 0xed9eba1407157890 */ /* 0x000fe2000fffe0ff */
[-C--:B-----5:R-:W-:Y:S01]  /*0590*/  @P0 MOV R19, R57.reuse ;  /* 0x0000003900130202 */ /* 0x0a0fe20000000f00 */
[----:B------:R-:W-:Y:S01]  /*05a0*/  @P0 IMAD.MOV.U32 R14, RZ, RZ, R21 ;  /* 0x000000ffff0e0224 */ /* 0x000fe200078e0015 */
[----:B------:R-:W-:Y:S01]  /*05b0*/  LOP3.LUT R63, R63, UR15, R20, 0x96, !PT ;  /* 0x0000000f3f3f7c12 */ /* 0x000fe2000f8e9614 */
[----:B------:R-:W-:Y:S01]  /*05c0*/  @P0 IMAD.MOV.U32 R17, RZ, RZ, R23 ;  /* 0x000000ffff110224 */ /* 0x000fe200078e0017 */
[----:B------:R-:W-:Y:S01]  /*05d0*/  @!P0 MOV R19, R57 ;  /* 0x0000003900138202 */ /* 0x000fe20000000f00 */
[----:B------:R-:W-:Y:S01]  /*05e0*/  @!P0 IMAD.MOV.U32 R14, RZ, RZ, R21 ;  /* 0x000000ffff0e8224 */ /* 0x000fe200078e0015 */
[----:B------:R-:W-:Y:S01]  /*05f0*/  UIADD3 UR22, UPT, UPT, UR6, 0x1715609d, URZ ;  /* 0x1715609d06167890 */ /* 0x000fe2000fffe0ff */
[----:B------:R-:W-:Y:S01]  /*0600*/  @!P0 IMAD.MOV.U32 R17, RZ, RZ, R23 ;  /* 0x000000ffff118224 */ /* 0x000fe200078e0017 */
[----:B------:R-:W-:Y:S01]  /*0610*/  UIADD3 UR23, UPT, UPT, UR7, -0x56f99767, URZ ;  /* 0xa906689907177890 */ /* 0x000fe2000fffe0ff */
[----:B------:R-:W-:Y:S01]  /*0620*/  IMAD R62, R61, -0x326172a9, RZ ;  /* 0xcd9e8d573d3e7824 */ /* 0x000fe200078e02ff */
[----:B------:R-:W-:Y:S01]  /*0630*/  UIADD3 UR24, UPT, UPT, UR6, -0x4ab325aa, URZ ;  /* 0xb54cda5606187890 */ /* 0x000fe2000fffe0ff */
[----:B------:R-:W-:Y:S01]  /*0640*/  IMAD R60, R60, -0x2daee0ad, RZ ;  /* 0xd2511f533c3c7824 */ /* 0x000fe200078e02ff */
[----:B------:R-:W-:Y:S01]  /*0650*/  UIADD3 UR25, UPT, UPT, UR7, 0x646e171e, URZ ;  /* 0x646e171e07197890 */ /* 0x000fe2000fffe0ff */
[C---:B------:R-:W-:Y:S01]  /*0660*/  IMAD.HI.U32 R21, R63.reuse, -0x326172a9, RZ ;  /* 0xcd9e8d573f157827 */ /* 0x040fe200078e00ff */
[----:B------:R-:W0:Y:S03]  /*0670*/  LDCU.64 UR4, c[0x0][0x3e0] ;  /* 0x00007c00ff0477ac */ /* 0x000e260008000a00 */
[----:B------:R-:W-:Y:S01]  /*0680*/  HFMA2 R66, -RZ, RZ, 0, 0 ;  /* 0x00000000ff427431 */ /* 0x000fe200000001ff */
[----:B------:R-:W-:Y:S01]  /*0690*/  BSSY B0, `(.L_x_11295) ;  /* 0x0000b65000007945 */ /* 0x000fe20003800000 */
[----:B------:R-:W-:Y:S01]  /*06a0*/  IMAD.HI.U32 R23, R22, -0x2daee0ad, RZ ;  /* 0xd2511f5316177827 */ /* 0x000fe200078e00ff */
[----:B------:R-:W-:Y:S01]  /*06b0*/  LOP3.LUT R62, R62, UR16, R21, 0x96, !PT ;  /* 0x000000103e3e7c12 */ /* 0x000fe2000f8e9615 */
[----:B------:R-:W-:Y:S01]  /*06c0*/  UIADD3 UR26, UPT, UPT, UR6, 0x5384540f, URZ ;  /* 0x5384540f061a7890 */ /* 0x000fe2000fffe0ff */
[----:B------:R-:W-:Y:S01]  /*06d0*/  @!P0 CS2R R42, SRZ ;  /* 0x00000000002a8805 */ /* 0x000fe2000001ff00 */
[--C-:B------:R-:W-:Y:S01]  /*06e0*/  @P0 IMAD.MOV.U32 R18, RZ, RZ, R56.reuse ;  /* 0x000000ffff120224 */ /* 0x100fe200078e0038 */
[----:B------:R-:W-:Y:S01]  /*06f0*/  LOP3.LUT R60, R60, UR17, R23, 0x96, !PT ;  /* 0x000000113c3c7c12 */ /* 0x000fe2000f8e9617 */
[----:B------:R-:W-:Y:S01]  /*0700*/  @!P0 IMAD.MOV.U32 R18, RZ, RZ, R56 ;  /* 0x000000ffff128224 */ /* 0x000fe200078e0038 */
[----:B------:R-:W-:Y:S01]  /*0710*/  @P0 MOV R23, R24 ;  /* 0x0000001800170202 */ /* 0x000fe20000000f00 */
[----:B------:R-:W-:Y:S01]  /*0720*/  IMAD R57, R22, -0x2daee0ad, RZ ;  /* 0xd2511f5316397824 */ /* 0x000fe200078e02ff */
[----:B------:R-:W-:Y:S01]  /*0730*/  UIADD3 UR27, UPT, UPT, UR7, 0x1fd5c5a3, URZ ;  /* 0x1fd5c5a3071b7890 */ /* 0x000fe2000fffe0ff */
[----:B------:R-:W-:Y:S01]  /*0740*/  IMAD R63, R63, -0x326172a9, RZ ;  /* 0xcd9e8d573f3f7824 */ /* 0x000fe200078e02ff */
[----:B------:R-:W-:Y:S01]  /*0750*/  UIADD3 UR28, UPT, UPT, UR6, -0xe443238, URZ ;  /* 0xf1bbcdc8061c7890 */ /* 0x000fe2000fffe0ff */
[----:B------:R-:W-:Y:S01]  /*0760*/  IMAD.HI.U32 R22, R60, -0x326172a9, RZ ;  /* 0xcd9e8d573c167827 */ /* 0x000fe200078e00ff */
[----:B------:R-:W-:Y:S01]  /*0770*/  UIADD3 UR29, UPT, UPT, UR7, -0x24c28bd8, URZ ;  /* 0xdb3d7428071d7890 */ /* 0x000fe2000fffe0ff */
[----:B------:R-:W-:Y:S01]  /*0780*/  @!P0 CS2R R40, SRZ ;  /* 0x0000000000288805 */ /* 0x000fe2000001ff00 */
[----:B0-----:R-:W-:Y:S01]  /*0790*/  UISETP.NE.U32.AND UP0, UPT, UR4, URZ, UPT ;  /* 0x000000ff0400728c */ /* 0x001fe2000bf05070 */
[----:B------:R-:W-:Y:S01]  /*07a0*/  IMAD.HI.U32 R56, R62, -0x2daee0ad, RZ ;  /* 0xd2511f533e387827 */ /* 0x000fe200078e00ff */
[----:B------:R-:W-:Y:S01]  /*07b0*/  LOP3.LUT R63, R63, UR18, R22, 0x96, !PT ;  /* 0x000000123f3f7c12 */ /* 0x000fe2000f8e9616 */
[----:B------:R-:W0:Y:S01]  /*07c0*/  LDCU.U8 UR4, c[0x0][0x410] ;  /* 0x00008200ff0477ac */ /* 0x000e220008000000 */
[----:B------:R-:W-:Y:S01]  /*07d0*/  @!P0 CS2R R46, SRZ ;  /* 0x00000000002e8805 */ /* 0x000fe2000001ff00 */
[--C-:B------:R-:W-:Y:S01]  /*07e0*/  @P0 IMAD.MOV.U32 R21, RZ, RZ, R59.reuse ;  /* 0x000000ffff150224 */ /* 0x100fe200078e003b */
[----:B------:R-:W-:Y:S01]  /*07f0*/  LOP3.LUT R56, R57, UR19, R56, 0x96, !PT ;  /* 0x0000001339387c12 */ /* 0x000fe2000f8e9638 */
[----:B------:R-:W-:Y:S01]  /*0800*/  @!P0 IMAD.MOV.U32 R21, RZ, RZ, R59 ;  /* 0x000000ffff158224 */ /* 0x000fe200078e003b */
[----:B------:R-:W-:Y:S01]  /*0810*/  @P0 MOV R57, R28 ;  /* 0x0000001c00390202 */ /* 0x000fe20000000f00 */
[----:B------:R-:W-:Y:S01]  /*0820*/  @!P0 IMAD.MOV.U32 R23, RZ, RZ, R24 ;  /* 0x000000ffff178224 */ /* 0x000fe200078e0018 */
[----:B------:R-:W-:Y:S01]  /*0830*/  UIADD3 UR30, UPT, UPT, UR6, -0x700cb87f, URZ ;  /* 0x8ff34781061e7890 */ /* 0x000fe2000fffe0ff */
[----:B------:R-:W-:Y:S01]  /*0840*/  IMAD R59, R60, -0x326172a9, RZ ;  /* 0xcd9e8d573c3b7824 */ /* 0x000fe200078e02ff */
[----:B------:R-:W-:Y:S01]  /*0850*/  UIADD3 UR31, UPT, UPT, UR7, -0x695add53, URZ ;  /* 0x96a522ad071f7890 */ /* 0x000fe2000fffe0ff */
[----:B------:R-:W-:Y:S01]  /*0860*/  IMAD R61, R62, -0x2daee0ad, RZ ;  /* 0xd2511f533e3d7824 */ /* 0x000fe200078e02ff */
[----:B------:R-:W-:Y:S01]  /*0870*/  @P0 MOV R62, R36 ;  /* 0x00000024003e0202 */ /* 0x000fe20000000f00 */
[----:B------:R-:W-:Y:S01]  /*0880*/  IMAD.HI.U32 R22, R56, -0x326172a9, RZ ;  /* 0xcd9e8d5738167827 */ /* 0x000fe200078e00ff */
[----:B------:R-:W-:-:S02]  /*0890*/  @!P0 CS2R R44, SRZ ;  /* 0x00000000002c8805 */ /* 0x000fc4000001ff00 */
[----:B------:R-:W-:Y:S02]  /*08a0*/  @!P0 CS2R R50, SRZ ;  /* 0x0000000000328805 */ /* 0x000fe4000001ff00 */
[----:B------:R-:W-:Y:S01]  /*08b0*/  @!P0 CS2R R48, SRZ ;  /* 0x0000000000308805 */ /* 0x000fe2000001ff00 */
[----:B------:R-:W-:Y:S01]  /*08c0*/  IMAD.HI.U32 R24, R63, -0x2daee0ad, RZ ;  /* 0xd2511f533f187827 */ /* 0x000fe200078e00ff */
[----:B------:R-:W-:Y:S02]  /*08d0*/  @!P0 CS2R R54, SRZ ;  /* 0x0000000000368805 */ /* 0x000fe4000001ff00 */
[----:B------:R-:W-:Y:S01]  /*08e0*/  @!P0 CS2R R52, SRZ ;  /* 0x0000000000348805 */ /* 0x000fe2000001ff00 */
[----:B------:R-:W-:Y:S01]  /*08f0*/  UISETP.NE.AND.EX UP0, UPT, UR5, URZ, UPT, UP0 ;  /* 0x000000ff0500728c */ /* 0x000fe2000bf05300 */
[----:B------:R-:W-:Y:S01]  /*0900*/  @!P0 IMAD.MOV.U32 R57, RZ, RZ, R28 ;  /* 0x000000ffff398224 */ /* 0x000fe200078e001c */
[----:B------:R-:W-:Y:S01]  /*0910*/  LOP3.LUT R28, R59, UR20, R22, 0x96, !PT ;  /* 0x000000143b1c7c12 */ /* 0x000fe2000f8e9616 */
[----:B------:R-:W-:Y:S01]  /*0920*/  @P0 IMAD.MOV.U32 R20, RZ, RZ, R58 ;  /* 0x000000ffff140224 */ /* 0x000fe200078e003a */
[----:B------:R-:W-:Y:S01]  /*0930*/  LOP3.LUT R61, R61, UR21, R24, 0x96, !PT ;  /* 0x000000153d3d7c12 */ /* 0x000fe2000f8e9618 */
[----:B------:R-:W-:Y:S01]  /*0940*/  @!P0 IMAD.MOV.U32 R20, RZ, RZ, R58 ;  /* 0x000000ffff148224 */ /* 0x000fe200078e003a */
[-C--:B------:R-:W-:Y:S01]  /*0950*/  @P0 MOV R59, R30.reuse ;  /* 0x0000001e003b0202 */ /* 0x080fe20000000f00 */
[----:B------:R-:W-:Y:S01]  /*0960*/  IMAD R65, R56, -0x326172a9, RZ ;  /* 0xcd9e8d5738417824 */ /* 0x000fe200078e02ff */
[----:B------:R-:W-:Y:S01]  /*0970*/  @!P0 MOV R59, R30 ;  /* 0x0000001e003b8202 */ /* 0x000fe20000000f00 */
[----:B------:R-:W-:Y:S01]  /*0980*/  IMAD R63, R63, -0x2daee0ad, RZ ;  /* 0xd2511f533f3f7824 */ /* 0x000fe200078e02ff */
[----:B------:R-:W1:Y:S01]  /*0990*/  LDCU UR32, c[0x0][0x404] ;  /* 0x00008080ff2077ac */ /* 0x000e620008000800 */
[----:B------:R-:W-:Y:S01]  /*09a0*/  IMAD.HI.U32 R56, R61, -0x326172a9, RZ ;  /* 0xcd9e8d573d387827 */ /* 0x000fe200078e00ff */
[----:B------:R-:W2:Y:S03]  /*09b0*/  LDCU UR33, c[0x0][0x408] ;  /* 0x00008100ff2177ac */ /* 0x000ea60008000800 */
[C---:B------:R-:W-:Y:S01]  /*09c0*/  IMAD.HI.U32 R58, R28.reuse, -0x2daee0ad, RZ ;  /* 0xd2511f531c3a7827 */ /* 0x040fe200078e00ff */
[----:B------:R-:W-:Y:S01]  /*09d0*/  LOP3.LUT R65, R65, UR22, R56, 0x96, !PT ;  /* 0x0000001641417c12 */ /* 0x000fe2000f8e9638 */
[----:B------:R-:W3:Y:S02]  /*09e0*/  LDCU UR12, c[0x0][0x388] ;  /* 0x00007100ff0c77ac */ /* 0x000ee40008000800 */
[--C-:B------:R-:W-:Y:S01]  /*09f0*/  @P0 IMAD.MOV.U32 R22, RZ, RZ, R29.reuse ;  /* 0x000000ffff160224 */ /* 0x100fe200078e001d */
[----:B------:R-:W-:Y:S01]  /*0a00*/  LOP3.LUT R63, R63, UR23, R58, 0x96, !PT ;  /* 0x000000173f3f7c12 */ /* 0x000fe2000f8e963a */
[----:B------:R-:W-:Y:S01]  /*0a10*/  @!P0 IMAD.MOV.U32 R22, RZ, RZ, R29 ;  /* 0x000000ffff168224 */ /* 0x000fe200078e001d */
[-C--:B------:R-:W-:Y:S01]  /*0a20*/  @P0 MOV R58, R33.reuse ;  /* 0x00000021003a0202 */ /* 0x080fe20000000f00 */
[----:B------:R-:W-:Y:S01]  /*0a30*/  IMAD R30, R28, -0x2daee0ad, RZ ;  /* 0xd2511f531c1e7824 */ /* 0x000fe200078e02ff */
[----:B------:R-:W-:Y:S01]  /*0a40*/  @!P0 MOV R58, R33 ;  /* 0x00000021003a8202 */ /* 0x000fe20000000f00 */
[----:B------:R-:W-:Y:S01]  /*0a50*/  IMAD R61, R61, -0x326172a9, RZ ;  /* 0xcd9e8d573d3d7824 */ /* 0x000fe200078e02ff */
[----:B------:R-:W4:Y:S01]  /*0a60*/  LDCU UR13, c[0x0][0x448] ;  /* 0x00008900ff0d77ac */ /* 0x000f220008000800 */
[----:B------:R-:W-:Y:S01]  /*0a70*/  IMAD.HI.U32 R28, R63, -0x326172a9, RZ ;  /* 0xcd9e8d573f1c7827 */ /* 0x000fe200078e00ff */
[----:B------:R-:W1:Y:S03]  /*0a80*/  LDCU.64 UR10, c[0x0][0x3a0] ;  /* 0x00007400ff0a77ac */ /* 0x000e660008000a00 */
[----:B------:R-:W-:Y:S01]  /*0a90*/  IMAD.HI.U32 R29, R65, -0x2daee0ad, RZ ;  /* 0xd2511f53411d7827 */ /* 0x000fe200078e00ff */
[----:B------:R-:W-:Y:S01]  /*0aa0*/  LOP3.LUT R28, R61, UR24, R28, 0x96, !PT ;  /* 0x000000183d1c7c12 */ /* 0x000fe2000f8e961c */
[----:B0-----:R-:W-:-:S02]  /*0ab0*/  UISETP.NE.AND UP1, UPT, UR4, URZ, UPT ;  /* 0x000000ff0400728c */ /* 0x001fc4000bf25270 */
[----:B------:R-:W-:Y:S01]  /*0ac0*/  @P0 IMAD.MOV.U32 R24, RZ, RZ, R31 ;  /* 0x000000ffff180224 */ /* 0x000fe200078e001f */
[----:B------:R-:W-:Y:S01]  /*0ad0*/  LOP3.LUT R29, R30, UR25, R29, 0x96, !PT ;  /* 0x000000191e1d7c12 */ /* 0x000fe2000f8e961d */
[--C-:B------:R-:W-:Y:S02]  /*0ae0*/  @P0 IMAD.MOV.U32 R56, RZ, RZ, R32.reuse ;  /* 0x000000ffff380224 */ /* 0x100fe400078e0020 */
[----:B------:R-:W-:Y:S02]  /*0af0*/  @!P0 IMAD.MOV.U32 R24, RZ, RZ, R31 ;  /* 0x000000ffff188224 */ /* 0x000fe400078e001f */
[----:B------:R-:W-:Y:S02]  /*0b00*/  @!P0 IMAD.MOV.U32 R56, RZ, RZ, R32 ;  /* 0x000000ffff388224 */ /* 0x000fe400078e0020 */
[----:B------:R-:W-:Y:S02]  /*0b10*/  IMAD R63, R63, -0x326172a9, RZ ;  /* 0xcd9e8d573f3f7824 */ /* 0x000fe400078e02ff */
[----:B------:R-:W-:-:S04]  /*0b20*/  IMAD.HI.U32 R30, R29, -0x326172a9, RZ ;  /* 0xcd9e8d571d1e7827 */ /* 0x000fc800078e00ff */
[----:B------:R-:W-:Y:S01]  /*0b30*/  IMAD R32, R65, -0x2daee0ad, RZ ;  /* 0xd2511f5341207824 */ /* 0x000fe200078e02ff */
[----:B------:R-:W-:Y:S01]  /*0b40*/  LOP3.LUT R30, R63, UR26, R30, 0x96, !PT ;  /* 0x0000001a3f1e7c12 */ /* 0x000fe2000f8e961e */
[C---:B------:R-:W-:Y:S01]  /*0b50*/  IMAD.HI.U32 R31, R28.reuse, -0x2daee0ad, RZ ;  /* 0xd2511f531c1f7827 */ /* 0x040fe200078e00ff */
[----:B------:R-:W-:Y:S02]  /*0b60*/  @P0 MOV R63, R37 ;  /* 0x00000025003f0202 */ /* 0x000fe40000000f00 */
[----:B------:R-:W-:Y:S01]  /*0b70*/  @P0 MOV R65, R39 ;  /* 0x0000002700410202 */ /* 0x000fe20000000f00 */
        /* <DEDUP_REMOVED lines=8> */
[----:B------:R-:W-:Y:S02]  /*0c00*/  IMAD R32, R31, -0x326172a9, RZ ;  /* 0xcd9e8d571f207824 */ /* 0x000fe400078e02ff */
[----:B------:R-:W-:Y:S02]  /*0c10*/  IMAD R31, R30, -0x2daee0ad, RZ ;  /* 0xd2511f531e1f7824 */ /* 0x000fe400078e02ff */
        /* <DEDUP_REMOVED lines=8> */
[----:B------:R-:W-:Y:S02]  /*0ca0*/  @!P0 IMAD.MOV.U32 R62, RZ, RZ, R36 ;  /* 0x000000ffff3e8224 */ /* 0x000fe400078e0024 */
[----:B------:R-:W-:-:S02]  /*0cb0*/  @!P0 IMAD.MOV.U32 R63, RZ, RZ, R37 ;  /* 0x000000ffff3f8224 */ /* 0x000fc400078e0025 */
[----:B------:R-:W-:Y:S02]  /*0cc0*/  @!P0 IMAD.MOV.U32 R64, RZ, RZ, R38 ;  /* 0x000000ffff408224 */ /* 0x000fe400078e0026 */
[----:B------:R-:W-:Y:S02]  /*0cd0*/  @!P0 IMAD.MOV.U32 R65, RZ, RZ, R39 ;  /* 0x000000ffff418224 */ /* 0x000fe400078e0027 */
[----:B------:R-:W-:Y:S02]  /*0ce0*/  IMAD R68, R29, -0x2daee0ad, RZ ;  /* 0xd2511f531d447824 */ /* 0x000fe400078e02ff */
[----:B-1234-:R-:W-:-:S07]  /*0cf0*/  IMAD R96, R28, -0x326172a9, RZ ;  /* 0xcd9e8d571c607824 */ /* 0x01efce00078e02ff */
.L_x_11460:
[----:B-1----:R-:W0:Y:S01]  /*0d00*/  LDC.64 R36, c[0x0][0x390] ;  /* 0x0000e400ff247b82 */ /* 0x002e220000000a00 */
        /* <DEDUP_REMOVED lines=33> */
.L_x_20153:
[----:B------:R-:W-:Y:S05]  /*0f20*/  BRX R38 -0xf30                                     (*"BRANCH_TARGETS .L_x_20154,.L_x_20155,.L_x_20156"*) ;  /* 0xfffffff026347949 */ /* 0x000fea000383ffff */
.L_x_20156:
[----:B------:R-:W-:Y:S01]  /*0f30*/  IADD3 R38, PT, PT, R95, 0x1, RZ ;  /* 0x000000015f267810 */ /* 0x000fe20007ffe0ff */
[----:B------:R-:W-:Y:S02]  /*0f40*/  IMAD.MOV.U32 R88, RZ, RZ, R68 ;  /* 0x000000ffff587224 */ /* 0x000fe400078e0044 */
[----:B------:R-:W-:Y:S01]  /*0f50*/  IMAD.MOV.U32 R39, RZ, RZ, R79 ;  /* 0x000000ffff277224 */ /* 0x000fe200078e004f */
[----:B------:R-:W-:Y:S06]  /*0f60*/  BRA `(.L_x_11298) ;  /* 0x0000000000ec7947 */ /* 0x000fec0003800000 */
.L_x_20154:
[----:B------:R-:W-:Y:S01]  /*0f70*/  MOV R88, R68 ;  /* 0x0000004400587202 */ /* 0x000fe20000000f00 */
[----:B------:R-:W-:Y:S02]  /*0f80*/  IMAD.MOV.U32 R38, RZ, RZ, 0x3 ;  /* 0x00000003ff267424 */ /* 0x000fe400078e00ff */
[----:B------:R-:W-:Y:S01]  /*0f90*/  IMAD.MOV.U32 R39, RZ, RZ, R78 ;  /* 0x000000ffff277224 */ /* 0x000fe200078e004e */
[----:B------:R-:W-:Y:S06]  /*0fa0*/  BRA `(.L_x_11298) ;  /* 0x0000000000dc7947 */ /* 0x000fec0003800000 */
.L_x_20155:
        /* <DEDUP_REMOVED lines=13> */
.L_x_11300:
[----:B------:R-:W-:Y:S05]  /*1080*/  BSYNC.RECONVERGENT B2 ;  /* 0x0000000000027941 */ /* 0x000fea0003800200 */
.L_x_11299:
        /* <DEDUP_REMOVED lines=41> */
.L_x_11298:
[----:B------:R-:W-:Y:S05]  /*1320*/  BSYNC.RECONVERGENT B1 ;  /* 0x0000000000017941 */ /* 0x000fea0003800200 */
.L_x_11297:
        /* <DEDUP_REMOVED lines=8> */
[----:B------:R-:W-:Y:S01]  /*13b0*/  BSSY.RECONVERGENT B1, `(.L_x_11301) ;  /* 0x000004a000017945 */ /* 0x000fe20003800200 */
[----:B------:R-:W-:Y:S02]  /*13c0*/  IMAD.MOV.U32 R70, RZ, RZ, 0x2 ;  /* 0x00000002ff467424 */ /* 0x000fe400078e00ff */
[----:B------:R-:W-:Y:S01]  /*13d0*/  FMUL.FTZ R68, R68, R85 ;  /* 0x0000005544447220 */ /* 0x000fe20000410000 */
[----:B------:R-:W-:-:S02]  /*13e0*/  FSETP.GTU.FTZ.AND P1, PT, R39, R84, PT ;  /* 0x000000542700720b */ /* 0x000fc40003f3c000 */
[----:B------:R-:W-:Y:S02]  /*13f0*/  MOV R39, R96 ;  /* 0x0000006000277202 */ /* 0x000fe40000000f00 */
        /* <DEDUP_REMOVED lines=13> */
.L_x_11303:
        /* <DEDUP_REMOVED lines=13> */
.L_x_11305:
[----:B------:R-:W-:Y:S05]  /*15a0*/  BSYNC.RECONVERGENT B2 ;  /* 0x0000000000027941 */ /* 0x000fea0003800200 */
.L_x_11304:
        /* <DEDUP_REMOVED lines=42> */
.L_x_11302:
[----:B------:R-:W-:Y:S05]  /*1850*/  BSYNC.RECONVERGENT B1 ;  /* 0x0000000000017941 */ /* 0x000fea0003800200 */
.L_x_11301:
        /* <DEDUP_REMOVED lines=24> */
.L_x_11308:
        /* <DEDUP_REMOVED lines=13> */
.L_x_11310:
[----:B------:R-:W-:Y:S05]  /*1ab0*/  BSYNC.RECONVERGENT B2 ;  /* 0x0000000000027941 */ /* 0x000fea0003800200 */
.L_x_11309:
        /* <DEDUP_REMOVED lines=42> */
.L_x_11307:
[----:B------:R-:W-:Y:S05]  /*1d60*/  BSYNC.RECONVERGENT B1 ;  /* 0x0000000000017941 */ /* 0x000fea0003800200 */
.L_x_11306:
        /* <DEDUP_REMOVED lines=23> */
.L_x_11313:
        /* <DEDUP_REMOVED lines=13> */
.L_x_11315:
[----:B------:R-:W-:Y:S05]  /*1fb0*/  BSYNC.RECONVERGENT B2 ;  /* 0x0000000000027941 */ /* 0x000fea0003800200 */
.L_x_11314:
        /* <DEDUP_REMOVED lines=42> */
.L_x_11312:
[----:B------:R-:W-:Y:S05]  /*2260*/  BSYNC.RECONVERGENT B1 ;  /* 0x0000000000017941 */ /* 0x000fea0003800200 */
.L_x_11311:
        /* <DEDUP_REMOVED lines=23> */
.L_x_11318:
        /* <DEDUP_REMOVED lines=13> */
.L_x_11320:
[----:B------:R-:W-:Y:S05]  /*24b0*/  BSYNC.RECONVERGENT B2 ;  /* 0x0000000000027941 */ /* 0x000fea0003800200 */
.L_x_11319:
        /* <DEDUP_REMOVED lines=42> */
.L_x_11317:
[----:B------:R-:W-:Y:S05]  /*2760*/  BSYNC.RECONVERGENT B1 ;  /* 0x0000000000017941 */ /* 0x000fea0003800200 */
.L_x_11316:
        /* <DEDUP_REMOVED lines=23> */
.L_x_11323:
        /* <DEDUP_REMOVED lines=13> */
.L_x_11325:
[----:B------:R-:W-:Y:S05]  /*29b0*/  BSYNC.RECONVERGENT B2 ;  /* 0x0000000000027941 */ /* 0x000fea0003800200 */
.L_x_11324:
        /* <DEDUP_REMOVED lines=42> */
.L_x_11322:
[----:B------:R-:W-:Y:S05]  /*2c60*/  BSYNC.RECONVERGENT B1 ;  /* 0x0000000000017941 */ /* 0x000fea0003800200 */
.L_x_11321:
        /* <DEDUP_REMOVED lines=8> */
[----:B------:R-:W-:Y:S02]  /*2cf0*/  FSETP.GTU.FTZ.AND P4, PT, R33, R84, PT ;  /* 0x000000542100720b */ /* 0x000fe40003f9c000 */
[----:B------:R-:W-:Y:S02]  /*2d00*/  MOV R33, R96 ;  /* 0x0000006000217202 */ /* 0x000fe40000000f00 */
        /* <DEDUP_REMOVED lines=13> */
.L_x_11328:
        /* <DEDUP_REMOVED lines=13> */
.L_x_11330:
[----:B------:R-:W-:Y:S05]  /*2eb0*/  BSYNC.RECONVERGENT B2 ;  /* 0x0000000000027941 */ /* 0x000fea0003800200 */
.L_x_11329:
        /* <DEDUP_REMOVED lines=42> */
.L_x_11327:
[----:B------:R-:W-:Y:S05]  /*3160*/  BSYNC.RECONVERGENT B1 ;  /* 0x0000000000017941 */ /* 0x000fea0003800200 */
.L_x_11326:
        /* <DEDUP_REMOVED lines=23> */
.L_x_11333:
        /* <DEDUP_REMOVED lines=15> */
.L_x_11335:
[----:B------:R-:W-:Y:S05]  /*33d0*/  BSYNC.RECONVERGENT B2 ;  /* 0x0000000000027941 */ /* 0x000fea0003800200 */
.L_x_11334:
        /* <DEDUP_REMOVED lines=42> */
.L_x_11332:
[----:B------:R-:W-:Y:S05]  /*3680*/  BSYNC.RECONVERGENT B1 ;  /* 0x0000000000017941 */ /* 0x000fea0003800200 */
.L_x_11331:
        /* <DEDUP_REMOVED lines=15> */
.L_x_11296:
        /* <DEDUP_REMOVED lines=16> */
.L_x_11339:
        /* <DEDUP_REMOVED lines=13> */
.L_x_11341:
[----:B------:R-:W-:Y:S05]  /*3950*/  BSYNC.RECONVERGENT B2 ;  /* 0x0000000000027941 */ /* 0x000fea0003800200 */
.L_x_11340:
        /* <DEDUP_REMOVED lines=41> */
.L_x_11338:
[----:B------:R-:W-:Y:S05]  /*3bf0*/  BSYNC.RECONVERGENT B1 ;  /* 0x0000000000017941 */ /* 0x000fea0003800200 */
.L_x_11337:
[----:B------:R-:W-:Y:S01]  /*3c00*/  I2FP.F32.U32 R39, R38 ;  /* 0x0000002600277245 */ /* 0x000fe20000201000 */
[----:B-----5:R-:W-:Y:S01]  /*3c10*/  HADD2.F32 R38, -RZ, R32.H0_H0 ;  /* 0x20000020ff267230 */ /* 0x020fe20000004100 */
[----:B------:R-:W-:Y:S01]  /*3c20*/  ISETP.NE.AND P2, PT, R70, 0x1, PT ;  /* 0x000000014600780c */ /* 0x000fe20003f45270 */
[----:B------:R-:W-:Y:S01]  /*3c30*/  IMAD.U32 R85, RZ, RZ, UR33 ;  /* 0x00000021ff557e24 */ /* 0x000fe2000f8e00ff */
[----:B------:R-:W-:Y:S01]  /*3c40*/  MOV R84, UR32 ;  /* 0x0000002000547c02 */ /* 0x000fe20008000f00 */
        /* <DEDUP_REMOVED lines=8> */
[----:B------:R-:W-:Y:S01]  /*3cd0*/  FMUL.FTZ R67, R38, R11 ;  /* 0x0000000b26437220 */ /* 0x000fe20000410000 */
[----:B------:R-:W-:Y:S01]  /*3ce0*/  IMAD.MOV.U32 R38, RZ, RZ, 0x2 ;  /* 0x00000002ff267424 */ /* 0x000fe200078e00ff */
[----:B------:R-:W-:Y:S01]  /*3cf0*/  P2R R68, PR, RZ, 0x2 ;  /* 0x00000002ff447803 */ /* 0x000fe20000000000 */
        /* <DEDUP_REMOVED lines=9> */
.L_x_11344:
        /* <DEDUP_REMOVED lines=13> */
.L_x_11346:
[----:B------:R-:W-:Y:S05]  /*3e60*/  BSYNC.RECONVERGENT B2 ;  /* 0x0000000000027941 */ /* 0x000fea0003800200 */
.L_x_11345:
        /* <DEDUP_REMOVED lines=42> */
.L_x_11343:
[----:B------:R-:W-:Y:S05]  /*4110*/  BSYNC.RECONVERGENT B1 ;  /* 0x0000000000017941 */ /* 0x000fea0003800200 */
.L_x_11342:
        /* <DEDUP_REMOVED lines=23> */
.L_x_11349:
        /* <DEDUP_REMOVED lines=13> */
.L_x_11351:
[----:B------:R-:W-:Y:S05]  /*4360*/  BSYNC.RECONVERGENT B2 ;  /* 0x0000000000027941 */ /* 0x000fea0003800200 */
.L_x_11350:
        /* <DEDUP_REMOVED lines=42> */
.L_x_11348:
[----:B------:R-:W-:Y:S05]  /*4610*/  BSYNC.RECONVERGENT B1 ;  /* 0x0000000000017941 */ /* 0x000fea0003800200 */
.L_x_11347:
        /* <DEDUP_REMOVED lines=22> */
.L_x_11354:
        /* <DEDUP_REMOVED lines=13> */
.L_x_11356:
[----:B------:R-:W-:Y:S05]  /*4850*/  BSYNC.RECONVERGENT B2 ;  /* 0x0000000000027941 */ /* 0x000fea0003800200 */
.L_x_11355:
        /* <DEDUP_REMOVED lines=42> */
.L_x_11353:
[----:B------:R-:W-:Y:S05]  /*4b00*/  BSYNC.RECONVERGENT B1 ;  /* 0x0000000000017941 */ /* 0x000fea0003800200 */
.L_x_11352:
        /* <DEDUP_REMOVED lines=9> */
[----:B------:R-:W-:-:S03]  /*4ba0*/  IMAD.MOV.U32 R39, RZ, RZ, 0x2 ;  /* 0x00000002ff277424 */ /* 0x000fc600078e00ff */
        /* <DEDUP_REMOVED lines=12> */
.L_x_11359:
        /* <DEDUP_REMOVED lines=13> */
.L_x_11361:
[----:B------:R-:W-:Y:S05]  /*4d40*/  BSYNC.RECONVERGENT B2 ;  /* 0x0000000000027941 */ /* 0x000fea0003800200 */
.L_x_11360:
        /* <DEDUP_REMOVED lines=42> */
.L_x_11358:
[----:B------:R-:W-:Y:S05]  /*4ff0*/  BSYNC.RECONVERGENT B1 ;  /* 0x0000000000017941 */ /* 0x000fea0003800200 */
.L_x_11357:
        /* <DEDUP_REMOVED lines=22> */
.L_x_11364:
        /* <DEDUP_REMOVED lines=13> */
.L_x_11366:
[----:B------:R-:W-:Y:S05]  /*5230*/  BSYNC.RECONVERGENT B2 ;  /* 0x0000000000027941 */ /* 0x000fea0003800200 */
.L_x_11365:
        /* <DEDUP_REMOVED lines=42> */
.L_x_11363:
[----:B------:R-:W-:Y:S05]  /*54e0*/  BSYNC.RECONVERGENT B1 ;  /* 0x0000000000017941 */ /* 0x000fea0003800200 */
.L_x_11362:
        /* <DEDUP_REMOVED lines=8> */
[----:B------:R-:W-:Y:S01]  /*5570*/  IMAD.MOV.U32 R34, RZ, RZ, 0x2 ;  /* 0x00000002ff227424 */ /* 0x000fe200078e00ff */
        /* <DEDUP_REMOVED lines=13> */
.L_x_11369:
        /* <DEDUP_REMOVED lines=13> */
.L_x_11371:
[----:B------:R-:W-:Y:S05]  /*5720*/  BSYNC.RECONVERGENT B2 ;  /* 0x0000000000027941 */ /* 0x000fea0003800200 */
.L_x_11370:
        /* <DEDUP_REMOVED lines=42> */
.L_x_11368:
[----:B------:R-:W-:Y:S05]  /*59d0*/  BSYNC.RECONVERGENT B1 ;  /* 0x0000000000017941 */ /* 0x000fea0003800200 */
.L_x_11367:
        /* <DEDUP_REMOVED lines=22> */
.L_x_11374:
        /* <DEDUP_REMOVED lines=15> */
.L_x_11376:
[----:B------:R-:W-:Y:S05]  /*5c30*/  BSYNC.RECONVERGENT B2 ;  /* 0x0000000000027941 */ /* 0x000fea0003800200 */
.L_x_11375:
        /* <DEDUP_REMOVED lines=42> */
.L_x_11373:
[----:B------:R-:W-:Y:S05]  /*5ee0*/  BSYNC.RECONVERGENT B1 ;  /* 0x0000000000017941 */ /* 0x000fea0003800200 */
.L_x_11372:
        /* <DEDUP_REMOVED lines=13> */
.L_x_11336:
        /* <DEDUP_REMOVED lines=12> */
[----:B------:R-:W-:Y:S02]  /*6080*/  SEL R91, RZ, 0x1, !P3 ;  /* 0x00000001ff5b7807 */ /* 0x000fe40005800000 */
[----:B------:R-:W-:Y:S01]  /*6090*/  LOP3.LUT R68, R68, R90, R83, 0xfe, !PT ;  /* 0x0000005a44447212 */ /* 0x000fe200078efe53 */
[C---:B------:R-:W-:Y:S01]  /*60a0*/  VIADD R83, R69.reuse, 0x20 ;  /* 0x0000002045537836 */ /* 0x040fe20000000000 */
[----:B------:R-:W-:Y:S01]  /*60b0*/  SEL R93, RZ, 0x1, !P6 ;  /* 0x00000001ff5d7807 */ /* 0x000fe20007000000 */
[----:B0-----:R-:W-:Y:S01]  /*60c0*/  IMAD.WIDE.U32 R94, R69, 0x10, R74 ;  /* 0x00000010455e7825 */ /* 0x001fe200078e004a */
[----:B------:R-:W-:-:S02]  /*60d0*/  LOP3.LUT R91, R92, R91, RZ, 0xfc, !PT ;  /* 0x0000005b5c5b7212 */ /* 0x000fc400078efcff */
[----:B------:R-:W-:Y:S01]  /*60e0*/  LOP3.LUT R90, R68, R93, RZ, 0xfc, !PT ;  /* 0x0000005d445a7212 */ /* 0x000fe200078efcff */
[----:B------:R-:W-:Y:S01]  /*60f0*/  IMAD.WIDE.U32 R36, R83, 0x10, R36 ;  /* 0x0000001053247825 */ /* 0x000fe200078e0024 */
[----:B------:R0:W-:Y:S03]  /*6100*/  STG.E.128 desc[UR8][R94.64], R32 ;  /* 0x000000205e007986 */ /* 0x0001e6000c101d08 */
[----:B-1----:R-:W-:-:S05]  /*6110*/  IMAD.WIDE.U32 R92, R69, 0x8, R76 ;  /* 0x00000008455c7825 */ /* 0x002fca00078e004c */
[----:B------:R0:W-:Y:S01]  /*6120*/  STG.E.64 desc[UR8][R92.64], R90 ;  /* 0x0000005a5c007986 */ /* 0x0001e2000c101b08 */
[----:B--2---:R-:W-:-:S03]  /*6130*/  @P0 IMAD.WIDE.U32 R98, R83, 0x10, R38 ;  /* 0x0000001053620825 */ /* 0x004fc600078e0026 */
[----:B------:R-:W5:Y:S04]  /*6140*/  LDG.E.128 R36, desc[UR8][R36.64] ;  /* 0x0000000824247981 */ /* 0x000f68000c1e1d00 */
        /* <DEDUP_REMOVED lines=18> */
.L_x_11380:
        /* <DEDUP_REMOVED lines=13> */
.L_x_11382:
[----:B------:R-:W-:Y:S05]  /*6340*/  BSYNC.RECONVERGENT B2 ;  /* 0x0000000000027941 */ /* 0x000fea0003800200 */
.L_x_11381:
        /* <DEDUP_REMOVED lines=42> */
.L_x_11379:
[----:B------:R-:W-:Y:S05]  /*65f0*/  BSYNC.RECONVERGENT B1 ;  /* 0x0000000000017941 */ /* 0x000fea0003800200 */
.L_x_11378:
[----:B------:R-:W-:Y:S01]  /*6600*/  I2FP.F32.U32 R33, R32 ;  /* 0x0000002000217245 */ /* 0x000fe20000201000 */
[----:B-----5:R-:W-:Y:S01]  /*6610*/  HADD2.F32 R32, -RZ, R36.H0_H0 ;  /* 0x20000024ff207230 */ /* 0x020fe20000004100 */
[----:B------:R-:W-:Y:S01]  /*6620*/  ISETP.NE.AND P1, PT, R35, 0x1, PT ;  /* 0x000000012300780c */ /* 0x000fe20003f25270 */
[----:B------:R-:W-:Y:S01]  /*6630*/  HADD2.F32 R34, -RZ, R28.H0_H0 ;  /* 0x2000001cff227230 */ /* 0x000fe20000004100 */
        /* <DEDUP_REMOVED lines=20> */
.L_x_11385:
        /* <DEDUP_REMOVED lines=13> */
.L_x_11387:
[----:B------:R-:W-:Y:S05]  /*6850*/  BSYNC.RECONVERGENT B2 ;  /* 0x0000000000027941 */ /* 0x000fea0003800200 */
.L_x_11386:
        /* <DEDUP_REMOVED lines=42> */
.L_x_11384:
[----:B------:R-:W-:Y:S05]  /*6b00*/  BSYNC.RECONVERGENT B1 ;  /* 0x0000000000017941 */ /* 0x000fea0003800200 */
.L_x_11383:
        /* <DEDUP_REMOVED lines=23> */
.L_x_11390:
        /* <DEDUP_REMOVED lines=13> */
.L_x_11392:
[----:B------:R-:W-:Y:S05]  /*6d50*/  BSYNC.RECONVERGENT B2 ;  /* 0x0000000000027941 */ /* 0x000fea0003800200 */
.L_x_11391:
        /* <DEDUP_REMOVED lines=42> */
.L_x_11389:
[----:B------:R-:W-:Y:S05]  /*7000*/  BSYNC.RECONVERGENT B1 ;  /* 0x0000000000017941 */ /* 0x000fea0003800200 */
.L_x_11388:
        /* <DEDUP_REMOVED lines=23> */
.L_x_11395:
        /* <DEDUP_REMOVED lines=13> */
.L_x_11397:
[----:B------:R-:W-:Y:S05]  /*7250*/  BSYNC.RECONVERGENT B2 ;  /* 0x0000000000027941 */ /* 0x000fea0003800200 */
.L_x_11396:
        /* <DEDUP_REMOVED lines=42> */
.L_x_11394:
[----:B------:R-:W-:Y:S05]  /*7500*/  BSYNC.RECONVERGENT B1 ;  /* 0x0000000000017941 */ /* 0x000fea0003800200 */
.L_x_11393:
        /* <DEDUP_REMOVED lines=23> */
.L_x_11400:
        /* <DEDUP_REMOVED lines=13> */
.L_x_11402:
[----:B------:R-:W-:Y:S05]  /*7750*/  BSYNC.RECONVERGENT B2 ;  /* 0x0000000000027941 */ /* 0x000fea0003800200 */
.L_x_11401:
        /* <DEDUP_REMOVED lines=42> */
.L_x_11399:
[----:B------:R-:W-:Y:S05]  /*7a00*/  BSYNC.RECONVERGENT B1 ;  /* 0x0000000000017941 */ /* 0x000fea0003800200 */
.L_x_11398:
        /* <DEDUP_REMOVED lines=23> */
.L_x_11405:
        /* <DEDUP_REMOVED lines=13> */
.L_x_11407:
[----:B------:R-:W-:Y:S05]  /*7c50*/  BSYNC.RECONVERGENT B2 ;  /* 0x0000000000027941 */ /* 0x000fea0003800200 */
.L_x_11406:
        /* <DEDUP_REMOVED lines=42> */
.L_x_11404:
[----:B------:R-:W-:Y:S05]  /*7f00*/  BSYNC.RECONVERGENT B1 ;  /* 0x0000000000017941 */ /* 0x000fea0003800200 */
.L_x_11403:
        /* <DEDUP_REMOVED lines=23> */
.L_x_11410:
        /* <DEDUP_REMOVED lines=13> */
.L_x_11412:
[----:B------:R-:W-:Y:S05]  /*8150*/  BSYNC.RECONVERGENT B2 ;  /* 0x0000000000027941 */ /* 0x000fea0003800200 */
.L_x_11411:
        /* <DEDUP_REMOVED lines=42> */
.L_x_11409:
[----:B------:R-:W-:Y:S05]  /*8400*/  BSYNC.RECONVERGENT B1 ;  /* 0x0000000000017941 */ /* 0x000fea0003800200 */
.L_x_11408:
        /* <DEDUP_REMOVED lines=23> */
.L_x_11415:
        /* <DEDUP_REMOVED lines=15> */
.L_x_11417:
[----:B------:R-:W-:Y:S05]  /*8670*/  BSYNC.RECONVERGENT B2 ;  /* 0x0000000000027941 */ /* 0x000fea0003800200 */
.L_x_11416:
        /* <DEDUP_REMOVED lines=42> */
.L_x_11414:
[----:B------:R-:W-:Y:S05]  /*8920*/  BSYNC.RECONVERGENT B1 ;  /* 0x0000000000017941 */ /* 0x000fea0003800200 */
.L_x_11413:
        /* <DEDUP_REMOVED lines=15> */
.L_x_11377:
        /* <DEDUP_REMOVED lines=16> */
.L_x_11421:
        /* <DEDUP_REMOVED lines=13> */
.L_x_11423:
[----:B------:R-:W-:Y:S05]  /*8bf0*/  BSYNC.RECONVERGENT B2 ;  /* 0x0000000000027941 */ /* 0x000fea0003800200 */
.L_x_11422:
        /* <DEDUP_REMOVED lines=42> */
.L_x_11420:
[----:B------:R-:W-:Y:S05]  /*8ea0*/  BSYNC.RECONVERGENT B1 ;  /* 0x0000000000017941 */ /* 0x000fea0003800200 */
.L_x_11419:
[----:B------:R-:W-:Y:S01]  /*8eb0*/  I2FP.F32.U32 R33, R32 ;  /* 0x0000002000217245 */ /* 0x000fe20000201000 */
[----:B-----5:R-:W-:Y:S01]  /*8ec0*/  HADD2.F32 R32, -RZ, R36.H0_H0 ;  /* 0x20000024ff207230 */ /* 0x020fe20000004100 */
[----:B------:R-:W-:Y:S01]  /*8ed0*/  ISETP.NE.AND P1, PT, R34, 0x1, PT ;  /* 0x000000012200780c */ /* 0x000fe20003f25270 */
[----:B------:R-:W-:Y:S02]  /*8ee0*/  BSSY.RECONVERGENT B1, `(.L_x_11424) ;  /* 0x000004c000017945 */ /* 0x000fe40003800200 */
[----:B------:R-:W-:Y:S01]  /*8ef0*/  FFMA.FTZ R33, R33, R86, 1.1641532182693481445e-10 ;  /* 0x2f00000021217423 */ /* 0x000fe20000010056 */
[----:B------:R-:W-:-:S04]  /*8f00*/  FMUL.FTZ R32, R32, R87 ;  /* 0x0000005720207220 */ /* 0x000fc80000410000 */
[----:B------:R-:W-:Y:S01]  /*8f10*/  FMUL.FTZ R32, R32, R85 ;  /* 0x0000005520207220 */ /* 0x000fe20000410000 */
[----:B------:R-:W-:Y:S01]  /*8f20*/  FSETP.GTU.FTZ.AND P0, PT, R33, R84, PT ;  /* 0x000000542100720b */ /* 0x000fe20003f1c000 */
[----:B------:R-:W-:-:S03]  /*8f30*/  IMAD.MOV.U32 R33, RZ, RZ, R96 ;  /* 0x000000ffff217224 */ /* 0x000fc600078e0060 */
[----:B------:R-:W-:Y:S01]  /*8f40*/  FSEL R89, R32, RZ, !P0 ;  /* 0x000000ff20597208 */ /* 0x000fe20004000000 */
[----:B------:R-:W-:Y:S01]  /*8f50*/  HFMA2 R32, -RZ, RZ, 0, 1.1920928955078125e-07 ;  /* 0x00000002ff207431 */ /* 0x000fe200000001ff */
        /* <DEDUP_REMOVED lines=12> */
.L_x_11426:
        /* <DEDUP_REMOVED lines=13> */
.L_x_11428:
[----:B------:R-:W-:Y:S05]  /*90f0*/  BSYNC.RECONVERGENT B2 ;  /* 0x0000000000027941 */ /* 0x000fea0003800200 */
.L_x_11427:
        /* <DEDUP_REMOVED lines=42> */
.L_x_11425:
[----:B------:R-:W-:Y:S05]  /*93a0*/  BSYNC.RECONVERGENT B1 ;  /* 0x0000000000017941 */ /* 0x000fea0003800200 */
.L_x_11424:
        /* <DEDUP_REMOVED lines=22> */
.L_x_11431:
        /* <DEDUP_REMOVED lines=13> */
.L_x_11433:
[----:B------:R-:W-:Y:S05]  /*95e0*/  BSYNC.RECONVERGENT B2 ;  /* 0x0000000000027941 */ /* 0x000fea0003800200 */
.L_x_11432:
        /* <DEDUP_REMOVED lines=42> */
.L_x_11430:
[----:B------:R-:W-:Y:S05]  /*9890*/  BSYNC.RECONVERGENT B1 ;  /* 0x0000000000017941 */ /* 0x000fea0003800200 */
.L_x_11429:
        /* <DEDUP_REMOVED lines=22> */
.L_x_11436:
        /* <DEDUP_REMOVED lines=13> */
.L_x_11438:
[----:B------:R-:W-:Y:S05]  /*9ad0*/  BSYNC.RECONVERGENT B2 ;  /* 0x0000000000027941 */ /* 0x000fea0003800200 */
.L_x_11437:
        /* <DEDUP_REMOVED lines=42> */
.L_x_11435:
[----:B------:R-:W-:Y:S05]  /*9d80*/  BSYNC.RECONVERGENT B1 ;  /* 0x0000000000017941 */ /* 0x000fea0003800200 */
.L_x_11434:
        /* <DEDUP_REMOVED lines=22> */
.L_x_11441:
        /* <DEDUP_REMOVED lines=13> */
.L_x_11443:
[----:B------:R-:W-:Y:S05]  /*9fc0*/  BSYNC.RECONVERGENT B2 ;  /* 0x0000000000027941 */ /* 0x000fea0003800200 */
.L_x_11442:
        /* <DEDUP_REMOVED lines=42> */
.L_x_11440:
[----:B------:R-:W-:Y:S05]  /*a270*/  BSYNC.RECONVERGENT B1 ;  /* 0x0000000000017941 */ /* 0x000fea0003800200 */
.L_x_11439:
[----:B------:R-:W-:Y:S01]  /*a280*/  I2FP.F32.U32 R33, R33 ;  /* 0x0000002100217245 */ /* 0x000fe20000201000 */
[----:B------:R-:W-:Y:S01]  /*a290*/  HADD2.F32 R32, -RZ, R38.H0_H0 ;  /* 0x20000026ff207230 */ /* 0x000fe20000004100 */
[----:B------:R-:W-:Y:S01]  /*a2a0*/  ISETP.NE.AND P4, PT, R34, 0x1, PT ;  /* 0x000000012200780c */ /* 0x000fe20003f85270 */
[----:B------:R-:W-:Y:S02]  /*a2b0*/  BSSY.RECONVERGENT B1, `(.L_x_11444) ;  /* 0x000004b000017945 */ /* 0x000fe40003800200 */
[----:B------:R-:W-:Y:S01]  /*a2c0*/  FFMA.FTZ R33, R33, R86, 1.1641532182693481445e-10 ;  /* 0x2f00000021217423 */ /* 0x000fe20000010056 */
[----:B------:R-:W-:-:S04]  /*a2d0*/  FMUL.FTZ R32, R32, R87 ;  /* 0x0000005720207220 */ /* 0x000fc80000410000 */
[----:B------:R-:W-:Y:S01]  /*a2e0*/  FMUL.FTZ R32, R32, R85 ;  /* 0x0000005520207220 */ /* 0x000fe20000410000 */
[----:B------:R-:W-:-:S04]  /*a2f0*/  FSETP.GTU.FTZ.AND P3, PT, R33, R84, PT ;  /* 0x000000542100720b */ /* 0x000fc80003f7c000 */
        /* <DEDUP_REMOVED lines=14> */
.L_x_11446:
        /* <DEDUP_REMOVED lines=13> */
.L_x_11448:
[----:B------:R-:W-:Y:S05]  /*a4b0*/  BSYNC.RECONVERGENT B2 ;  /* 0x0000000000027941 */ /* 0x000fea0003800200 */
.L_x_11447:
        /* <DEDUP_REMOVED lines=42> */
.L_x_11445:
[----:B------:R-:W-:Y:S05]  /*a760*/  BSYNC.RECONVERGENT B1 ;  /* 0x0000000000017941 */ /* 0x000fea0003800200 */
.L_x_11444:
        /* <DEDUP_REMOVED lines=22> */
.L_x_11451:
        /* <DEDUP_REMOVED lines=13> */
.L_x_11453:
[----:B------:R-:W-:Y:S05]  /*a9a0*/  BSYNC.RECONVERGENT B2 ;  /* 0x0000000000027941 */ /* 0x000fea0003800200 */
.L_x_11452:
        /* <DEDUP_REMOVED lines=42> */
.L_x_11450:
[----:B------:R-:W-:Y:S05]  /*ac50*/  BSYNC.RECONVERGENT B1 ;  /* 0x0000000000017941 */ /* 0x000fea0003800200 */
.L_x_11449:
        /* <DEDUP_REMOVED lines=22> */
.L_x_11456:
        /* <DEDUP_REMOVED lines=15> */
.L_x_11458:
[----:B------:R-:W-:Y:S05]  /*aeb0*/  BSYNC.RECONVERGENT B2 ;  /* 0x0000000000027941 */ /* 0x000fea0003800200 */
.L_x_11457:
        /* <DEDUP_REMOVED lines=43> */
.L_x_11455:
[----:B------:R-:W-:Y:S05]  /*b170*/  BSYNC.RECONVERGENT B1 ;  /* 0x0000000000017941 */ /* 0x000fea0003800200 */
.L_x_11454:
        /* <DEDUP_REMOVED lines=13> */
.L_x_11418:
        /* <DEDUP_REMOVED lines=18> */
[----:B------:R-:W-:Y:S01]  /*b370*/  SEL R87, RZ, 0x1, !P6 ;  /* 0x00000001ff577807 */ /* 0x000fe20007000000 */
[----:B------:R-:W-:Y:S01]  /*b380*/  FADD.FTZ R37, R36, R81 ;  /* 0x0000005124257221 */ /* 0x000fe20000010000 */
[----:B------:R-:W-:-:S03]  /*b390*/  ISETP.NE.AND P0, PT, R0, RZ, PT ;  /* 0x000000ff0000720c */ /* 0x000fc60003f05270 */
[----:B------:R-:W-:-:S04]  /*b3a0*/  FADD.FTZ R37, R37, R80 ;  /* 0x0000005025257221 */ /* 0x000fc80000010000 */
[----:B------:R-:W-:Y:S01]  /*b3b0*/  FADD.FTZ R36, R37, R82 ;  /* 0x0000005225247221 */ /* 0x000fe20000010000 */
[----:B------:R-:W-:-:S03]  /*b3c0*/  SEL R37, RZ, 0x1, !P3 ;  /* 0x00000001ff257807 */ /* 0x000fc60005800000 */
[----:B------:R-:W-:Y:S01]  /*b3d0*/  FADD.FTZ R36, R36, R89 ;  /* 0x0000005924247221 */ /* 0x000fe20000010000 */
[----:B------:R-:W-:-:S03]  /*b3e0*/  LOP3.LUT R37, R88, R37, RZ, 0xfc, !PT ;  /* 0x0000002558257212 */ /* 0x000fc600078efcff */
[----:B------:R-:W-:Y:S01]  /*b3f0*/  FADD.FTZ R85, R36, R91 ;  /* 0x0000005b24557221 */ /* 0x000fe20000010000 */
[----:B------:R-:W-:-:S03]  /*b400*/  LOP3.LUT R36, R84, R87, RZ, 0xfc, !PT ;  /* 0x0000005754247212 */ /* 0x000fc600078efcff */
        /* <DEDUP_REMOVED lines=61> */
.L_x_11472:
[----:B------:R-:W-:Y:S01]  /*b7e0*/  FMUL.FTZ R35, R85, R85 ;  /* 0x0000005555237220 */ /* 0x000fe20000410000 */
[----:B-1----:R-:W-:Y:S01]  /*b7f0*/  FADD.FTZ R34, R36, R75 ;  /* 0x0000004b24227221 */ /* 0x002fe20000010000 */
[----:B------:R-:W-:Y:S01]  /*b800*/  PLOP3.LUT P1, PT, PT, PT, UP1, 0x40, 0x4 ;  /* 0x000000000004781c */ /* 0x000fe20003f2e818 */
[----:B------:R-:W1:Y:S01]  /*b810*/  @!P0 LDC.64 R74, c[0x0][0x3c0] ;  /* 0x0000f000ff4a8b82 */ /* 0x000e620000000a00 */
[----:B------:R-:W-:Y:S01]  /*b820*/  PLOP3.LUT P2, PT, PT, PT, UP1, 0x40, 0x4 ;  /* 0x000000000004781c */ /* 0x000fe20003f4e818 */
[----:B------:R-:W-:Y:S01]  /*b830*/  FFMA.FTZ R34, R34, R33, UR13 ;  /* 0x0000000d22227e23 */ /* 0x000fe20008010021 */
[----:B------:R-:W-:Y:S02]  /*b840*/  FSEL R35, R35, RZ, !P1 ;  /* 0x000000ff23237208 */ /* 0x000fe40004800000 */
[----:B0-----:R-:W-:-:S03]  /*b850*/  FSEL R36, R85, RZ, P2 ;  /* 0x000000ff55247208 */ /* 0x001fc60001000000 */
[----:B------:R-:W0:Y:S01]  /*b860*/  LDC.64 R32, c[0x0][0x428] ;  /* 0x00010a00ff207b82 */ /* 0x000e220000000a00 */
[----:B------:R-:W-:Y:S01]  /*b870*/  FADD.FTZ R34, R34, R35 ;  /* 0x0000002322227221 */ /* 0x000fe20000010000 */
[C---:B------:R-:W-:Y:S01]  /*b880*/  FADD.FTZ R86, -R36.reuse, R67 ;  /* 0x0000004324567221 */ /* 0x040fe20000010100 */
        /* <DEDUP_REMOVED lines=15> */
[----:B------:R-:W-:Y:S01]  /*b980*/  FADD.FTZ R38, -R36, R38 ;  /* 0x0000002624267221 */ /* 0x000fe20000010100 */
[----:B-1----:R-:W-:Y:S01]  /*b990*/  @!P0 IMAD.WIDE R74, R6, 0x4, R74 ;  /* 0x00000004064a8825 */ /* 0x002fe200078e024a */
[----:B------:R-:W1:Y:S03]  /*b9a0*/  @!P0 LDC.64 R36, c[0x0][0x3c8] ;  /* 0x0000f200ff248b82 */ /* 0x000e660000000a00 */
[C---:B---3--:R-:W-:Y:S01]  /*b9b0*/  FMUL.FTZ R88, R67.reuse, R88 ;  /* 0x0000005843587220 */ /* 0x048fe20000410000 */
[----:B------:R-:W-:Y:S01]  /*b9c0*/  FMUL.FTZ R81, R67, R94 ;  /* 0x0000005e43517220 */ /* 0x000fe20000410000 */
[----:B0-----:R-:W-:-:S04]  /*b9d0*/  IMAD.WIDE.U32 R70, R69, 0x10, R32 ;  /* 0x0000001045467825 */ /* 0x001fc800078e0020 */
[C---:B------:R-:W-:Y:S01]  /*b9e0*/  FMUL.FTZ R69, R67.reuse, R72 ;  /* 0x0000004843457220 */ /* 0x040fe20000410000 */
[----:B------:R-:W-:Y:S01]  /*b9f0*/  FMUL.FTZ R72, R67, R34 ;  /* 0x0000002243487220 */ /* 0x000fe20000410000 */
[----:B------:R-:W-:Y:S01]  /*ba00*/  FFMA.FTZ R39, R88, R2, R41 ;  /* 0x0000000258277223 */ /* 0x000fe20000010029 */
[----:B------:R-:W-:-:S04]  /*ba10*/  IMAD.WIDE.U32 R76, R83, 0x10, R32 ;  /* 0x00000010534c7825 */ /* 0x000fc800078e0020 */
        /* <DEDUP_REMOVED lines=9> */
[----:B------:R-:W-:Y:S01]  /*bab0*/  F2FP.F16.F32.PACK_AB R32, R39, R32 ;  /* 0x000000202720723e */ /* 0x000fe200000000ff */
[----:B------:R-:W-:Y:S01]  /*bac0*/  FFMA.FTZ R34, R69, R7, R44 ;  /* 0x0000000745227223 */ /* 0x000fe2000001002c */
[----:B------:R-:W-:Y:S01]  /*bad0*/  F2FP.F16.F32.PACK_AB R39, R72, R81 ;  /* 0x000000514827723e */ /* 0x000fe200000000ff */
[----:B------:R-:W-:Y:S01]  /*bae0*/  FFMA.FTZ R69, R102, R8, R45 ;  /* 0x0000000866457223 */ /* 0x000fe2000001002d */
[----:B------:R-:W0:Y:S01]  /*baf0*/  LDC.64 R72, c[0x0][0x380] ;  /* 0x0000e000ff487b82 */ /* 0x000e220000000a00 */
[C---:B------:R-:W-:Y:S01]  /*bb00*/  FMUL.FTZ R100, R67.reuse, R100 ;  /* 0x0000006443647220 */ /* 0x040fe20000410000 */
[C---:B------:R-:W-:Y:S01]  /*bb10*/  FMUL.FTZ R106, R67.reuse, R106 ;  /* 0x0000006a436a7220 */ /* 0x040fe20000410000 */
        /* <DEDUP_REMOVED lines=16> */
[----:B------:R-:W-:Y:S01]  /*bc20*/  F2FP.F16.F32.PACK_AB R35, R106, R35 ;  /* 0x000000236a23723e */ /* 0x000fe200000000ff */
[----:B------:R1:W-:Y:S01]  /*bc30*/  @!P0 STG.E desc[UR8][R74.64], R85 ;  /* 0x000000554a008986 */ /* 0x0003e2000c101908 */
[----:B------:R-:W-:-:S02]  /*bc40*/  F2FP.F16.F32.PACK_AB R33, R100, R33 ;  /* 0x000000216421723e */ /* 0x000fc400000000ff */
[----:B------:R-:W-:Y:S01]  /*bc50*/  F2FP.F16.F32.PACK_AB R38, R87, R38 ;  /* 0x000000265726723e */ /* 0x000fe200000000ff */
[----:B------:R1:W-:Y:S01]  /*bc60*/  @!P0 STG.E desc[UR8][R80.64], R67 ;  /* 0x0000004350008986 */ /* 0x0003e2000c101908 */
[----:B------:R-:W-:Y:S01]  /*bc70*/  F2FP.F16.F32.PACK_AB R37, R83, R82 ;  /* 0x000000525325723e */ /* 0x000fe200000000ff */
[----:B0-----:R-:W-:Y:S01]  /*bc80*/  IMAD R6, R72, 0x4, R6 ;  /* 0x0000000448067824 */ /* 0x001fe200078e0206 */
[----:B------:R-:W-:Y:S01]  /*bc90*/  F2FP.F16.F32.PACK_AB R36, R84, R69 ;  /* 0x000000455424723e */ /* 0x000fe200000000ff */
[----:B------:R1:W-:Y:S03]  /*bca0*/  STG.E.128 desc[UR8][R70.64], R32 ;  /* 0x0000002046007986 */ /* 0x0003e6000c101d08 */
[----:B------:R-:W-:Y:S01]  /*bcb0*/  ISETP.GE.AND P0, PT, R6, R73, PT ;  /* 0x000000490600720c */ /* 0x000fe20003f06270 */
[----:B------:R1:W-:-:S12]  /*bcc0*/  STG.E.128 desc[UR8][R76.64], R36 ;  /* 0x000000244c007986 */ /* 0x0003d8000c101d08 */
[----:B------:R-:W-:Y:S05]  /*bcd0*/  @!P0 BRA `(.L_x_11460) ;  /* 0xffffff5000088947 */ /* 0x000fea000383ffff */
[----:B------:R-:W-:Y:S05]  /*bce0*/  BSYNC B0 ;  /* 0x0000000000007941 */ /* 0x000fea0003800000 */
.L_x_11295:
[----:B------:R-:W-:Y:S05]  /*bcf0*/  EXIT ;  /* 0x000000000000794d */ /* 0x000fea0003800000 */
.L_x_11459:
        /* <DEDUP_REMOVED lines=8> */
.L_x_11462:
[----:B------:R-:W-:Y:S05]  /*bd80*/  BSYNC B1 ;  /* 0x0000000000017941 */ /* 0x000fea0003800000 */
.L_x_11461:
        /* <DEDUP_REMOVED lines=9> */
.L_x_11463:
[----:B------:R-:W-:Y:S02]  /*be20*/  IMAD.MOV.U32 R76, RZ, RZ, 0x4 ;  /* 0x00000004ff4c7424 */ /* 0x000fe400078e00ff */
[----:B------:R-:W-:-:S04]  /*be30*/  IMAD.MOV.U32 R33, RZ, RZ, R75 ;  /* 0x000000ffff217224 */ /* 0x000fc800078e004b */
[----:B------:R-:W-:-:S05]  /*be40*/  FADD.FTZ R35, R34, R33 ;  /* 0x0000002122237221 */ /* 0x000fca0000010000 */
[----:B------:R-:W-:-:S07]  /*be50*/  MOV R77, R35 ;  /* 0x00000023004d7202 */ /* 0x000fce0000000f00 */
[----:B------:R-:W-:Y:S05]  /*be60*/  WARPSYNC.COLLECTIVE R74, `(.L_x_11464) ;  /* 0x000000004a087348 */ /* 0x000fea0003c00000 */
[----:B------:R0:W1:Y:S02]  /*be70*/  SHFL.BFLY P1, R75, R77, R76, R87 ;  /* 0x0c00004c4d4b7389 */ /* 0x0000640000020057 */
[----:B01----:R-:W-:Y:S05]  /*be80*/  ENDCOLLECTIVE ;  /* 0x000000000000791b */ /* 0x003fea0003800000 */
.L_x_11464:
[----:B------:R-:W-:Y:S01]  /*be90*/  HFMA2 R76, -RZ, RZ, 0, 4.76837158203125e-07 ;  /* 0x00000008ff4c7431 */ /* 0x000fe200000001ff */
[----:B------:R-:W-:-:S05]  /*bea0*/  MOV R32, R75 ;  /* 0x0000004b00207202 */ /* 0x000fca0000000f00 */
[----:B------:R-:W-:-:S04]  /*beb0*/  FADD.FTZ R36, R35, R32 ;  /* 0x0000002023247221 */ /* 0x000fc80000010000 */
[----:B------:R-:W-:-:S07]  /*bec0*/  IMAD.MOV.U32 R77, RZ, RZ, R36 ;  /* 0x000000ffff4d7224 */ /* 0x000fce00078e0024 */
[----:B------:R-:W-:Y:S05]  /*bed0*/  WARPSYNC.COLLECTIVE R74, `(.L_x_11465) ;  /* 0x000000004a087348 */ /* 0x000fea0003c00000 */
[----:B------:R0:W1:Y:S02]  /*bee0*/  SHFL.BFLY P1, R75, R77, R76, R87 ;  /* 0x0c00004c4d4b7389 */ /* 0x0000640000020057 */
[----:B01----:R-:W-:Y:S05]  /*bef0*/  ENDCOLLECTIVE ;  /* 0x000000000000791b */ /* 0x003fea0003800000 */
.L_x_11465:
        /* <DEDUP_REMOVED lines=8> */
.L_x_11466:
        /* <DEDUP_REMOVED lines=40> */
.L_x_11467:
[----:B------:R-:W-:Y:S02]  /*c200*/  IMAD.MOV.U32 R76, RZ, RZ, 0x2 ;  /* 0x00000002ff4c7424 */ /* 0x000fe400078e00ff */
[----:B------:R-:W-:-:S04]  /*c210*/  IMAD.MOV.U32 R35, RZ, RZ, R75 ;  /* 0x000000ffff237224 */ /* 0x000fc800078e004b */
[----:B------:R-:W-:-:S05]  /*c220*/  FADD.FTZ R35, R32, R35 ;  /* 0x0000002320237221 */ /* 0x000fca0000010000 */
[----:B------:R-:W-:-:S07]  /*c230*/  MOV R77, R35 ;  /* 0x00000023004d7202 */ /* 0x000fce0000000f00 */
[----:B------:R-:W-:Y:S05]  /*c240*/  WARPSYNC.COLLECTIVE R74, `(.L_x_11468) ;  /* 0x000000004a087348 */ /* 0x000fea0003c00000 */
[----:B------:R0:W1:Y:S02]  /*c250*/  SHFL.BFLY P1, R75, R77, R76, R87 ;  /* 0x0c00004c4d4b7389 */ /* 0x0000640000020057 */
[----:B01----:R-:W-:Y:S05]  /*c260*/  ENDCOLLECTIVE ;  /* 0x000000000000791b */ /* 0x003fea0003800000 */
.L_x_11468:
[----:B------:R-:W-:Y:S01]  /*c270*/  HFMA2 R76, -RZ, RZ, 0, 2.384185791015625e-07 ;  /* 0x00000004ff4c7431 */ /* 0x000fe200000001ff */
[----:B------:R-:W-:-:S05]  /*c280*/  MOV R34, R75 ;  /* 0x0000004b00227202 */ /* 0x000fca0000000f00 */
[----:B------:R-:W-:-:S04]  /*c290*/  FADD.FTZ R34, R35, R34 ;  /* 0x0000002223227221 */ /* 0x000fc80000010000 */
[----:B------:R-:W-:-:S07]  /*c2a0*/  IMAD.MOV.U32 R77, RZ, RZ, R34 ;  /* 0x000000ffff4d7224 */ /* 0x000fce00078e0022 */
[----:B------:R-:W-:Y:S05]  /*c2b0*/  WARPSYNC.COLLECTIVE R74, `(.L_x_11469) ;  /* 0x000000004a087348 */ /* 0x000fea0003c00000 */
[----:B------:R0:W1:Y:S02]  /*c2c0*/  SHFL.BFLY P1, R75, R77, R76, R87 ;  /* 0x0c00004c4d4b7389 */ /* 0x0000640000020057 */
[----:B01----:R-:W-:Y:S05]  /*c2d0*/  ENDCOLLECTIVE ;  /* 0x000000000000791b */ /* 0x003fea0003800000 */
.L_x_11469:
[----:B------:R-:W-:Y:S02]  /*c2e0*/  IMAD.MOV.U32 R76, RZ, RZ, 0x8 ;  /* 0x00000008ff4c7424 */ /* 0x000fe400078e00ff */
[----:B------:R-:W-:-:S04]  /*c2f0*/  IMAD.MOV.U32 R37, RZ, RZ, R75 ;  /* 0x000000ffff257224 */ /* 0x000fc800078e004b */
[----:B------:R-:W-:-:S05]  /*c300*/  FADD.FTZ R37, R34, R37 ;  /* 0x0000002522257221 */ /* 0x000fca0000010000 */
[----:B------:R-:W-:-:S07]  /*c310*/  MOV R77, R37 ;  /* 0x00000025004d7202 */ /* 0x000fce0000000f00 */
[----:B------:R-:W-:Y:S05]  /*c320*/  WARPSYNC.COLLECTIVE R74, `(.L_x_11470) ;  /* 0x000000004a087348 */ /* 0x000fea0003c00000 */
[----:B------:R0:W1:Y:S02]  /*c330*/  SHFL.BFLY P1, R75, R77, R76, R87 ;  /* 0x0c00004c4d4b7389 */ /* 0x0000640000020057 */
[----:B01----:R-:W-:Y:S05]  /*c340*/  ENDCOLLECTIVE ;  /* 0x000000000000791b */ /* 0x003fea0003800000 */
.L_x_11470:
[----:B------:R-:W-:Y:S01]  /*c350*/  HFMA2 R76, -RZ, RZ, 0, 9.5367431640625e-07 ;  /* 0x00000010ff4c7431 */ /* 0x000fe200000001ff */
[----:B------:R-:W-:-:S05]  /*c360*/  MOV R36, R75 ;  /* 0x0000004b00247202 */ /* 0x000fca0000000f00 */
[----:B------:R-:W-:-:S04]  /*c370*/  FADD.FTZ R36, R37, R36 ;  /* 0x0000002425247221 */ /* 0x000fc80000010000 */
[----:B------:R-:W-:-:S07]  /*c380*/  IMAD.MOV.U32 R77, RZ, RZ, R36 ;  /* 0x000000ffff4d7224 */ /* 0x000fce00078e0024 */
[----:B------:R-:W-:Y:S05]  /*c390*/  WARPSYNC.COLLECTIVE R74, `(.L_x_11471) ;  /* 0x000000004a087348 */ /* 0x000fea0003c00000 */
[----:B------:R0:W1:Y:S02]  /*c3a0*/  SHFL.BFLY P1, R75, R77, R76, R87 ;  /* 0x0c00004c4d4b7389 */ /* 0x0000640000020057 */
[----:B01----:R-:W-:Y:S05]  /*c3b0*/  ENDCOLLECTIVE ;  /* 0x000000000000791b */ /* 0x003fea0003800000 */
.L_x_11471:
[----:B------:R-:W-:Y:S05]  /*c3c0*/  BRA `(.L_x_11472) ;  /* 0xfffffff400047947 */ /* 0x000fea000383ffff */
.L_x_11473:
        /* <DEDUP_REMOVED lines=11> */
.L_x_20314:


//--------------------- .text._ZN10layer_norm13ln_fwd_kernelINS_13Kernel_traitsIf6__halfS2_S2_fjLj512ELj1ELj4ELj1ELj16ENS_18Kernel_traits_baseILj512EfS2_S2_S2_fjLj128EEEEELb1ELb1ELb1ELb0EEEvNS_9FwdParamsE --------------------------
	.section	.text._ZN10layer_norm13ln_fwd_kernelINS_13Kernel_traitsIf6__halfS2_S2_fjLj512ELj1ELj4ELj1ELj16ENS_18Kernel_traits_baseILj512EfS2_S2_S2_fjLj128EEEEELb1ELb1ELb1ELb0EEEvNS_9FwdParamsE,"ax",@progbits
	.align	128
        .global         _ZN10layer_norm13ln_fwd_kernelINS_13Kernel_traitsIf6__halfS2_S2_fjLj512ELj1ELj4ELj1ELj16ENS_18Kernel_traits_baseILj512EfS2_S2_S2_fjLj128EEEEELb1ELb1ELb1ELb0EEEvNS_9FwdParamsE
        .type           _ZN10layer_norm13ln_fwd_kernelINS_13Kernel_traitsIf6__halfS2_S2_fjLj512ELj1ELj4ELj1ELj16ENS_18Kernel_traits_baseILj512EfS2_S2_S2_fjLj128EEEEELb1ELb1ELb1ELb0EEEvNS_9FwdParamsE,@function
        .size           _ZN10layer_norm13ln_fwd_kernelINS_13Kernel_traitsIf6__halfS2_S2_fjLj512ELj1ELj4ELj1ELj16ENS_18Kernel_traits_baseILj512EfS2_S2_S2_fjLj128EEEEELb1ELb1ELb1ELb0EEEvNS_9FwdParamsE,(.L_x_20315 - _ZN10layer_norm13ln_fwd_kernelINS_13Kernel_traitsIf6__halfS2_S2_fjLj512ELj1ELj4ELj1ELj16ENS_18Kernel_traits_baseILj512EfS2_S2_S2_fjLj128EEEEELb1ELb1ELb1ELb0EEEvNS_9FwdParamsE)
        .other          _ZN10layer_norm13ln_fwd_kernelINS_13Kernel_traitsIf6__halfS2_S2_fjLj512ELj1ELj4ELj1ELj16ENS_18Kernel_traits_baseILj512EfS2_S2_S2_fjLj128EEEEELb1ELb1ELb1ELb0EEEvNS_9FwdParamsE,@"STO_CUDA_ENTRY STV_DEFAULT"
_ZN10layer_norm13ln_fwd_kernelINS_13Kernel_traitsIf6__halfS2_S2_fjLj512ELj1ELj4ELj1ELj16ENS_18Kernel_traits_baseILj512EfS2_S2_S2_fjLj128EEEEELb1ELb1ELb1ELb0EEEvNS_9FwdParamsE:
.text._ZN10layer_norm13ln_fwd_kernelINS_13Kernel_traitsIf6__halfS2_S2_fjLj512ELj1ELj4ELj1ELj16ENS_18Kernel_traits_baseILj512EfS2_S2_S2_fjLj128EEEEELb1ELb1ELb1ELb0EEEvNS_9FwdParamsE:
        /* <DEDUP_REMOVED lines=72> */
.L_x_11477:
[----:B------:R-:W-:Y:S05]  /*0480*/  BSYNC.RECONVERGENT B1 ;  /* 0x0000000000017941 */ /* 0x000fea0003800200 */
.L_x_11476:
        /* <DEDUP_REMOVED lines=14> */
.L_x_11475:
        /* <DEDUP_REMOVED lines=27> */
.L_x_11478:
[----:B------:R-:W-:Y:S05]  /*0720*/  BSYNC.RECONVERGENT B0 ;  /* 0x0000000000007941 */ /* 0x000fea0003800200 */
.L_x_11474:
        /* <DEDUP_REMOVED lines=71> */
.L_x_11721:
        /* <DEDUP_REMOVED lines=26> */
.L_x_11483:
[----:B------:R-:W-:Y:S05]  /*0d40*/  BSYNC.RECONVERGENT B2 ;  /* 0x0000000000027941 */ /* 0x000fea0003800200 */
.L_x_11482:
        /* <DEDUP_REMOVED lines=28> */
.L_x_11489:
        /* <DEDUP_REMOVED lines=13> */
.L_x_11491:
[----:B------:R-:W-:Y:S05]  /*0fe0*/  BSYNC.RECONVERGENT B4 ;  /* 0x0000000000047941 */ /* 0x000fea0003800200 */
.L_x_11490:
        /* <DEDUP_REMOVED lines=42> */
.L_x_11488:
[----:B------:R-:W-:Y:S05]  /*1290*/  BSYNC.RECONVERGENT B3 ;  /* 0x0000000000037941 */ /* 0x000fea0003800200 */
.L_x_11487:
        /* <DEDUP_REMOVED lines=10> */
[----:B------:R-:W-:-:S07]  /*1340*/  FFMA.FTZ R9, R9, R52, R72 ;  /* 0x0000003409097223 */ /* 0x000fce0000010048 */
.L_x_11486:
[----:B------:R-:W-:Y:S05]  /*1350*/  BSYNC.RECONVERGENT B2 ;  /* 0x0000000000027941 */ /* 0x000fea0003800200 */
.L_x_11485:
        /* <DEDUP_REMOVED lines=22> */
.L_x_11496:
        /* <DEDUP_REMOVED lines=13> */
.L_x_11498:
[----:B------:R-:W-:Y:S05]  /*1590*/  BSYNC.RECONVERGENT B4 ;  /* 0x0000000000047941 */ /* 0x000fea0003800200 */
.L_x_11497:
        /* <DEDUP_REMOVED lines=42> */
.L_x_11495:
[----:B------:R-:W-:Y:S05]  /*1840*/  BSYNC.RECONVERGENT B3 ;  /* 0x0000000000037941 */ /* 0x000fea0003800200 */
.L_x_11494:
        /* <DEDUP_REMOVED lines=11> */
.L_x_11493:
[----:B------:R-:W-:Y:S05]  /*1900*/  BSYNC.RECONVERGENT B2 ;  /* 0x0000000000027941 */ /* 0x000fea0003800200 */
.L_x_11492:
        /* <DEDUP_REMOVED lines=22> */
.L_x_11503:
        /* <DEDUP_REMOVED lines=13> */
.L_x_11505:
[----:B------:R-:W-:Y:S05]  /*1b40*/  BSYNC.RECONVERGENT B4 ;  /* 0x0000000000047941 */ /* 0x000fea0003800200 */
.L_x_11504:
        /* <DEDUP_REMOVED lines=41> */
.L_x_11502:
[----:B------:R-:W-:Y:S05]  /*1de0*/  BSYNC.RECONVERGENT B3 ;  /* 0x0000000000037941 */ /* 0x000fea0003800200 */
.L_x_11501:
        /* <DEDUP_REMOVED lines=11> */
.L_x_11500:
[----:B------:R-:W-:Y:S05]  /*1ea0*/  BSYNC.RECONVERGENT B2 ;  /* 0x0000000000027941 */ /* 0x000fea0003800200 */
.L_x_11499:
        /* <DEDUP_REMOVED lines=22> */
.L_x_11510:
        /* <DEDUP_REMOVED lines=13> */
.L_x_11512:
[----:B------:R-:W-:Y:S05]  /*20e0*/  BSYNC.RECONVERGENT B4 ;  /* 0x0000000000047941 */ /* 0x000fea0003800200 */
.L_x_11511:
        /* <DEDUP_REMOVED lines=42> */
.L_x_11509:
[----:B------:R-:W-:Y:S05]  /*2390*/  BSYNC.RECONVERGENT B3 ;  /* 0x0000000000037941 */ /* 0x000fea0003800200 */
.L_x_11508:
        /* <DEDUP_REMOVED lines=11> */
.L_x_11507:
[----:B------:R-:W-:Y:S05]  /*2450*/  BSYNC.RECONVERGENT B2 ;  /* 0x0000000000027941 */ /* 0x000fea0003800200 */
.L_x_11506:
        /* <DEDUP_REMOVED lines=22> */
.L_x_11517:
        /* <DEDUP_REMOVED lines=13> */
.L_x_11519:
[----:B------:R-:W-:Y:S05]  /*2690*/  BSYNC.RECONVERGENT B4 ;  /* 0x0000000000047941 */ /* 0x000fea0003800200 */
.L_x_11518:
        /* <DEDUP_REMOVED lines=41> */
.L_x_11516:
[----:B------:R-:W-:Y:S05]  /*2930*/  BSYNC.RECONVERGENT B3 ;  /* 0x0000000000037941 */ /* 0x000fea0003800200 */
.L_x_11515:
        /* <DEDUP_REMOVED lines=10> */
[----:B------:R-:W-:-:S07]  /*29e0*/  FFMA.FTZ R77, R77, R48, R98 ;  /* 0x000000304d4d7223 */ /* 0x000fce0000010062 */
.L_x_11514:
[----:B------:R-:W-:Y:S05]  /*29f0*/  BSYNC.RECONVERGENT B2 ;  /* 0x0000000000027941 */ /* 0x000fea0003800200 */
.L_x_11513:
        /* <DEDUP_REMOVED lines=22> */
.L_x_11524:
        /* <DEDUP_REMOVED lines=13> */
.L_x_11526:
[----:B------:R-:W-:Y:S05]  /*2c30*/  BSYNC.RECONVERGENT B4 ;  /* 0x0000000000047941 */ /* 0x000fea0003800200 */
.L_x_11525:
        /* <DEDUP_REMOVED lines=42> */
.L_x_11523:
[----:B------:R-:W-:Y:S05]  /*2ee0*/  BSYNC.RECONVERGENT B3 ;  /* 0x0000000000037941 */ /* 0x000fea0003800200 */
.L_x_11522:
        /* <DEDUP_REMOVED lines=10> */
[----:B------:R-:W-:-:S07]  /*2f90*/  FFMA.FTZ R79, R74, R49, R79 ;  /* 0x000000314a4f7223 */ /* 0x000fce000001004f */
.L_x_11521:
[----:B------:R-:W-:Y:S05]  /*2fa0*/  BSYNC.RECONVERGENT B2 ;  /* 0x0000000000027941 */ /* 0x000fea0003800200 */
.L_x_11520:
        /* <DEDUP_REMOVED lines=22> */
.L_x_11531:
        /* <DEDUP_REMOVED lines=13> */
.L_x_11533:
[----:B------:R-:W-:Y:S05]  /*31e0*/  BSYNC.RECONVERGENT B4 ;  /* 0x0000000000047941 */ /* 0x000fea0003800200 */
.L_x_11532:
        /* <DEDUP_REMOVED lines=41> */
.L_x_11530:
[----:B------:R-:W-:Y:S05]  /*3480*/  BSYNC.RECONVERGENT B3 ;  /* 0x0000000000037941 */ /* 0x000fea0003800200 */
.L_x_11529:
        /* <DEDUP_REMOVED lines=11> */
.L_x_11528:
[----:B------:R-:W-:Y:S05]  /*3540*/  BSYNC.RECONVERGENT B2 ;  /* 0x0000000000027941 */ /* 0x000fea0003800200 */
.L_x_11527:
        /* <DEDUP_REMOVED lines=22> */
.L_x_11538:
        /* <DEDUP_REMOVED lines=13> */
.L_x_11540:
[----:B------:R-:W-:Y:S05]  /*3780*/  BSYNC.RECONVERGENT B4 ;  /* 0x0000000000047941 */ /* 0x000fea0003800200 */
.L_x_11539:
        /* <DEDUP_REMOVED lines=43> */
.L_x_11537:
[----:B------:R-:W-:Y:S05]  /*3a40*/  BSYNC.RECONVERGENT B3 ;  /* 0x0000000000037941 */ /* 0x000fea0003800200 */
.L_x_11536:
        /* <DEDUP_REMOVED lines=10> */
[----:B------:R-:W-:-:S07]  /*3af0*/  FFMA.FTZ R95, R72, R51, R95 ;  /* 0x00000033485f7223 */ /* 0x000fce000001005f */
.L_x_11535:
[----:B------:R-:W-:Y:S05]  /*3b00*/  BSYNC.RECONVERGENT B2 ;  /* 0x0000000000027941 */ /* 0x000fea0003800200 */
.L_x_11534:
[----:B------:R-:W-:Y:S02]  /*3b10*/  F2FP.F16.F32.PACK_AB R75, RZ, R95 ;  /* 0x0000005fff4b723e */ /* 0x000fe400000000ff */
[----:B------:R-:W-:Y:S02]  /*3b20*/  PRMT R74, R105, 0x5410, R106 ;  /* 0x00005410694a7816 */ /* 0x000fe4000000006a */
[----:B------:R-:W-:Y:S02]  /*3b30*/  PRMT R73, R104, 0x5410, R103 ;  /* 0x0000541068497816 */ /* 0x000fe40000000067 */
[----:B------:R-:W-:Y:S02]  /*3b40*/  PRMT R72, R102, 0x5410, R101 ;  /* 0x0000541066487816 */ /* 0x000fe40000000065 */
[----:B------:R-:W-:Y:S01]  /*3b50*/  PRMT R75, R100, 0x5410, R75 ;  /* 0x00005410644b7816 */ /* 0x000fe2000000004b */
[----:B------:R-:W-:Y:S06]  /*3b60*/  BRA `(.L_x_11541) ;  /* 0x0000002800e87947 */ /* 0x000fec0003800000 */
.L_x_11484:
        /* <DEDUP_REMOVED lines=21> */
.L_x_11546:
        /* <DEDUP_REMOVED lines=13> */
.L_x_11548:
[----:B------:R-:W-:Y:S05]  /*3d90*/  BSYNC.RECONVERGENT B4 ;  /* 0x0000000000047941 */ /* 0x000fea0003800200 */
.L_x_11547:
        /* <DEDUP_REMOVED lines=43> */
.L_x_11545:
[----:B------:R-:W-:Y:S05]  /*4050*/  BSYNC.RECONVERGENT B3 ;  /* 0x0000000000037941 */ /* 0x000fea0003800200 */
.L_x_11544:
[----:B------:R-:W-:Y:S01]  /*4060*/  HFMA2 R10, -RZ, RZ, 0.1171875, 0 ;  /* 0x2f800000ff0a7431 */ /* 0x000fe200000001ff */
[----:B------:R-:W-:Y:S01]  /*4070*/  I2FP.F32.U32 R9, R9 ;  /* 0x0000000900097245 */ /* 0x000fe20000201000 */
[----:B-----5:R-:W-:-:S05]  /*4080*/  HADD2.F32 R11, -RZ, R20.H0_H0 ;  /* 0x20000014ff0b7230 */ /* 0x020fca0000004100 */
[----:B------:R-:W-:Y:S01]  /*4090*/  FMUL.FTZ R11, R11, UR13 ;  /* 0x0000000d0b0b7c20 */ /* 0x000fe20008410000 */
[----:B------:R-:W-:-:S03]  /*40a0*/  FFMA.FTZ R9, R9, R10, 1.1641532182693481445e-10 ;  /* 0x2f00000009097423 */ /* 0x000fc6000001000a */
[----:B------:R-:W-:Y:S02]  /*40b0*/  FMUL.FTZ R11, R11, UR12 ;  /* 0x0000000c0b0b7c20 */ /* 0x000fe40008410000 */
[----:B------:R-:W-:-:S04]  /*40c0*/  FSETP.GTU.FTZ.AND P0, PT, R9, UR10, PT ;  /* 0x0000000a09007c0b */ /* 0x000fc8000bf1c000 */
[----:B------:R-:W-:Y:S02]  /*40d0*/  FSEL R9, R11, RZ, !P0 ;  /* 0x000000ff0b097208 */ /* 0x000fe40004000000 */
[----:B------:R-:W-:-:S03]  /*40e0*/  SEL R10, RZ, 0x1, P0 ;  /* 0x00000001ff0a7807 */ /* 0x000fc60000000000 */
[----:B------:R-:W-:-:S07]  /*40f0*/  FMUL.FTZ R9, R9, R52 ;  /* 0x0000003409097220 */ /* 0x000fce0000410000 */
.L_x_11543:
[----:B------:R-:W-:Y:S05]  /*4100*/  BSYNC.RECONVERGENT B2 ;  /* 0x0000000000027941 */ /* 0x000fea0003800200 */
.L_x_11542:
        /* <DEDUP_REMOVED lines=18> */
.L_x_11553:
        /* <DEDUP_REMOVED lines=13> */
.L_x_11555:
[----:B------:R-:W-:Y:S05]  /*4300*/  BSYNC.RECONVERGENT B4 ;  /* 0x0000000000047941 */ /* 0x000fea0003800200 */
.L_x_11554:
        /* <DEDUP_REMOVED lines=42> */
.L_x_11552:
[----:B------:R-:W-:Y:S05]  /*45b0*/  BSYNC.RECONVERGENT B3 ;  /* 0x0000000000037941 */ /* 0x000fea0003800200 */
.L_x_11551:
[----:B------:R-:W-:Y:S01]  /*45c0*/  I2FP.F32.U32 R11, R11 ;  /* 0x0000000b000b7245 */ /* 0x000fe20000201000 */
[----:B-----5:R-:W-:Y:S02]  /*45d0*/  HADD2.F32 R13, -RZ, R20.H1_H1 ;  /* 0x30000014ff0d7230 */ /* 0x020fe40000004100 */
[----:B------:R-:W-:-:S03]  /*45e0*/  IMAD.MOV.U32 R12, RZ, RZ, 0x2f800000 ;  /* 0x2f800000ff0c7424 */ /* 0x000fc600078e00ff */
[----:B------:R-:W-:Y:S01]  /*45f0*/  FMUL.FTZ R13, R13, UR13 ;  /* 0x0000000d0d0d7c20 */ /* 0x000fe20008410000 */
[----:B------:R-:W-:-:S03]  /*4600*/  FFMA.FTZ R11, R11, R12, 1.1641532182693481445e-10 ;  /* 0x2f0000000b0b7423 */ /* 0x000fc6000001000c */
[----:B------:R-:W-:Y:S02]  /*4610*/  FMUL.FTZ R13, R13, UR12 ;  /* 0x0000000c0d0d7c20 */ /* 0x000fe40008410000 */
[----:B------:R-:W-:-:S04]  /*4620*/  FSETP.GTU.FTZ.AND P0, PT, R11, UR10, PT ;  /* 0x0000000a0b007c0b */ /* 0x000fc8000bf1c000 */
[----:B------:R-:W-:Y:S02]  /*4630*/  FSEL R72, R13, RZ, !P0 ;  /* 0x000000ff0d487208 */ /* 0x000fe40004000000 */
[----:B------:R-:W-:-:S03]  /*4640*/  SEL R12, RZ, 0x1, P0 ;  /* 0x00000001ff0c7807 */ /* 0x000fc60000000000 */
[----:B------:R-:W-:-:S07]  /*4650*/  FMUL.FTZ R11, R72, R53 ;  /* 0x00000035480b7220 */ /* 0x000fce0000410000 */
.L_x_11550:
[----:B------:R-:W-:Y:S05]  /*4660*/  BSYNC.RECONVERGENT B2 ;  /* 0x0000000000027941 */ /* 0x000fea0003800200 */
.L_x_11549:
        /* <DEDUP_REMOVED lines=18> */
.L_x_11560:
        /* <DEDUP_REMOVED lines=13> */
.L_x_11562:
[----:B------:R-:W-:Y:S05]  /*4860*/  BSYNC.RECONVERGENT B4 ;  /* 0x0000000000047941 */ /* 0x000fea0003800200 */
.L_x_11561:
        /* <DEDUP_REMOVED lines=42> */
.L_x_11559:
[----:B------:R-:W-:Y:S05]  /*4b10*/  BSYNC.RECONVERGENT B3 ;  /* 0x0000000000037941 */ /* 0x000fea0003800200 */
.L_x_11558:
        /* <DEDUP_REMOVED lines=10> */
.L_x_11557:
[----:B------:R-:W-:Y:S05]  /*4bc0*/  BSYNC.RECONVERGENT B2 ;  /* 0x0000000000027941 */ /* 0x000fea0003800200 */
.L_x_11556:
        /* <DEDUP_REMOVED lines=18> */
.L_x_11567:
        /* <DEDUP_REMOVED lines=13> */
.L_x_11569:
[----:B------:R-:W-:Y:S05]  /*4dc0*/  BSYNC.RECONVERGENT B4 ;  /* 0x0000000000047941 */ /* 0x000fea0003800200 */
.L_x_11568:
        /* <DEDUP_REMOVED lines=42> */
.L_x_11566:
[----:B------:R-:W-:Y:S05]  /*5070*/  BSYNC.RECONVERGENT B3 ;  /* 0x0000000000037941 */ /* 0x000fea0003800200 */
.L_x_11565:
        /* <DEDUP_REMOVED lines=10> */
.L_x_11564:
[----:B------:R-:W-:Y:S05]  /*5120*/  BSYNC.RECONVERGENT B2 ;  /* 0x0000000000027941 */ /* 0x000fea0003800200 */
.L_x_11563:
        /* <DEDUP_REMOVED lines=18> */
.L_x_11574:
        /* <DEDUP_REMOVED lines=13> */
.L_x_11576:
[----:B------:R-:W-:Y:S05]  /*5320*/  BSYNC.RECONVERGENT B4 ;  /* 0x0000000000047941 */ /* 0x000fea0003800200 */
.L_x_11575:
        /* <DEDUP_REMOVED lines=42> */
.L_x_11573:
[----:B------:R-:W-:Y:S05]  /*55d0*/  BSYNC.RECONVERGENT B3 ;  /* 0x0000000000037941 */ /* 0x000fea0003800200 */
.L_x_11572:
[----:B------:R-:W-:Y:S01]  /*55e0*/  I2FP.F32.U32 R73, R74 ;  /* 0x0000004a00497245 */ /* 0x000fe20000201000 */
[----:B------:R-:W-:Y:S02]  /*55f0*/  HFMA2 R74, -RZ, RZ, 0.1171875, 0 ;  /* 0x2f800000ff4a7431 */ /* 0x000fe400000001ff */
        /* <DEDUP_REMOVED lines=8> */
.L_x_11571:
[----:B------:R-:W-:Y:S05]  /*5680*/  BSYNC.RECONVERGENT B2 ;  /* 0x0000000000027941 */ /* 0x000fea0003800200 */
.L_x_11570:
        /* <DEDUP_REMOVED lines=18> */
.L_x_11581:
        /* <DEDUP_REMOVED lines=13> */
.L_x_11583:
[----:B------:R-:W-:Y:S05]  /*5880*/  BSYNC.RECONVERGENT B4 ;  /* 0x0000000000047941 */ /* 0x000fea0003800200 */
.L_x_11582:
        /* <DEDUP_REMOVED lines=42> */
.L_x_11580:
[----:B------:R-:W-:Y:S05]  /*5b30*/  BSYNC.RECONVERGENT B3 ;  /* 0x0000000000037941 */ /* 0x000fea0003800200 */
.L_x_11579:
        /* <DEDUP_REMOVED lines=10> */
.L_x_11578:
[----:B------:R-:W-:Y:S05]  /*5be0*/  BSYNC.RECONVERGENT B2 ;  /* 0x0000000000027941 */ /* 0x000fea0003800200 */
.L_x_11577:
        /* <DEDUP_REMOVED lines=18> */
.L_x_11588:
        /* <DEDUP_REMOVED lines=13> */
.L_x_11590:
[----:B------:R-:W-:Y:S05]  /*5de0*/  BSYNC.RECONVERGENT B4 ;  /* 0x0000000000047941 */ /* 0x000fea0003800200 */
.L_x_11589:
        /* <DEDUP_REMOVED lines=42> */
.L_x_11587:
[----:B------:R-:W-:Y:S05]  /*6090*/  BSYNC.RECONVERGENT B3 ;  /* 0x0000000000037941 */ /* 0x000fea0003800200 */
.L_x_11586:
        /* <DEDUP_REMOVED lines=10> */
.L_x_11585:
[----:B------:R-:W-:Y:S05]  /*6140*/  BSYNC.RECONVERGENT B2 ;  /* 0x0000000000027941 */ /* 0x000fea0003800200 */
.L_x_11584:
        /* <DEDUP_REMOVED lines=18> */
.L_x_11595:
        /* <DEDUP_REMOVED lines=13> */
.L_x_11597:
[----:B------:R-:W-:Y:S05]  /*6340*/  BSYNC.RECONVERGENT B4 ;  /* 0x0000000000047941 */ /* 0x000fea0003800200 */
.L_x_11596:
        /* <DEDUP_REMOVED lines=43> */
.L_x_11594:
[----:B------:R-:W-:Y:S05]  /*6600*/  BSYNC.RECONVERGENT B3 ;  /* 0x0000000000037941 */ /* 0x000fea0003800200 */
.L_x_11593:
[----:B------:R-:W-:Y:S01]  /*6610*/  I2FP.F32.U32 R72, R73 ;  /* 0x0000004900487245 */ /* 0x000fe20000201000 */
[----:B------:R-:W-:Y:S02]  /*6620*/  HFMA2 R73, -RZ, RZ, 0.1171875, 0 ;  /* 0x2f800000ff497431 */ /* 0x000fe400000001ff */
[----:B-----5:R-:W-:-:S05]  /*6630*/  HADD2.F32 R74, -RZ, R23.H1_H1 ;  /* 0x30000017ff4a7230 */ /* 0x020fca0000004100 */
[----:B------:R-:W-:Y:S01]  /*6640*/  FMUL.FTZ R74, R74, UR13 ;  /* 0x0000000d4a4a7c20 */ /* 0x000fe20008410000 */
[----:B------:R-:W-:-:S03]  /*6650*/  FFMA.FTZ R72, R72, R73, 1.1641532182693481445e-10 ;  /* 0x2f00000048487423 */ /* 0x000fc60000010049 */
[----:B------:R-:W-:Y:S02]  /*6660*/  FMUL.FTZ R74, R74, UR12 ;  /* 0x0000000c4a4a7c20 */ /* 0x000fe40008410000 */
[----:B------:R-:W-:-:S04]  /*6670*/  FSETP.GTU.FTZ.AND P0, PT, R72, UR10, PT ;  /* 0x0000000a48007c0b */ /* 0x000fc8000bf1c000 */
[----:B------:R-:W-:Y:S02]  /*6680*/  FSEL R72, R74, RZ, !P0 ;  /* 0x000000ff4a487208 */ /* 0x000fe40004000000 */
[----:B------:R-:W-:-:S03]  /*6690*/  SEL R107, RZ, 0x1, P0 ;  /* 0x00000001ff6b7807 */ /* 0x000fc60000000000 */
[----:B------:R-:W-:-:S07]  /*66a0*/  FMUL.FTZ R95, R72, R51 ;  /* 0x00000033485f7220 */ /* 0x000fce0000410000 */
.L_x_11592:
[----:B------:R-:W-:Y:S05]  /*66b0*/  BSYNC.RECONVERGENT B2 ;  /* 0x0000000000027941 */ /* 0x000fea0003800200 */
.L_x_11591:
[----:B------:R-:W-:Y:S02]  /*66c0*/  F2FP.F16.F32.PACK_AB R75, RZ, R95 ;  /* 0x0000005fff4b723e */ /* 0x000fe400000000ff */
[----:B------:R-:W-:Y:S02]  /*66d0*/  PRMT R74, R105, 0x5410, R106 ;  /* 0x00005410694a7816 */ /* 0x000fe4000000006a */
[----:B------:R-:W-:Y:S02]  /*66e0*/  PRMT R73, R103, 0x5410, R104 ;  /* 0x0000541067497816 */ /* 0x000fe40000000068 */
[----:B------:R-:W-:Y:S02]  /*66f0*/  PRMT R72, R102, 0x5410, R101 ;  /* 0x0000541066487816 */ /* 0x000fe40000000065 */
[----:B------:R-:W-:-:S07]  /*6700*/  PRMT R75, R100, 0x5410, R75 ;  /* 0x00005410644b7816 */ /* 0x000fce000000004b */
.L_x_11541:
[----:B------:R-:W0:Y:S01]  /*6710*/  LDC.64 R100, c[0x0][0x3a8] ;  /* 0x0000ea00ff647b82 */ /* 0x000e220000000a00 */
[----:B------:R-:W-:Y:S01]  /*6720*/  BSSY.RECONVERGENT B2, `(.L_x_11598) ;  /* 0x0000019000027945 */ /* 0x000fe20003800200 */
[----:B------:R-:W-:Y:S02]  /*6730*/  IMAD.MOV.U32 R109, RZ, RZ, R98 ;  /* 0x000000ffff6d7224 */ /* 0x000fe400078e0062 */
[----:B0-----:R-:W-:-:S05]  /*6740*/  IMAD.WIDE.U32 R100, R90, 0x10, R100 ;  /* 0x000000105a647825 */ /* 0x001fca00078e0064 */
        /* <DEDUP_REMOVED lines=22> */
.L_x_11599:
[----:B------:R-:W-:Y:S05]  /*68b0*/  BSYNC.RECONVERGENT B2 ;  /* 0x0000000000027941 */ /* 0x000fea0003800200 */
.L_x_11598:
[----:B------:R-:W-:Y:S01]  /*68c0*/  VIADD R90, R90, 0x20 ;  /* 0x000000205a5a7836 */ /* 0x000fe20000000000 */
[----:B------:R-:W-:-:S07]  /*68d0*/  IADD3 R91, PT, PT, R91, 0x20, RZ ;  /* 0x000000205b5b7810 */ /* 0x000fce0007ffe0ff */
.L_x_11481:
[----:B------:R-:W-:Y:S05]  /*68e0*/  BSYNC.RECONVERGENT B1 ;  /* 0x0000000000017941 */ /* 0x000fea0003800200 */
.L_x_11480:
        /* <DEDUP_REMOVED lines=34> */
.L_x_11607:
        /* <DEDUP_REMOVED lines=13> */
.L_x_11609:
[----:B------:R-:W-:Y:S05]  /*6be0*/  BSYNC.RECONVERGENT B4 ;  /* 0x0000000000047941 */ /* 0x000fea0003800200 */
.L_x_11608:
        /* <DEDUP_REMOVED lines=42> */
.L_x_11606:
[----:B------:R-:W-:Y:S05]  /*6e90*/  BSYNC.RECONVERGENT B3 ;  /* 0x0000000000037941 */ /* 0x000fea0003800200 */
.L_x_11605:
[----:B0-----:R-:W-:Y:S01]  /*6ea0*/  HFMA2 R73, -RZ, RZ, 0.1171875, 0 ;  /* 0x2f800000ff497431 */ /* 0x001fe200000001ff */
[----:B------:R-:W-:Y:S01]  /*6eb0*/  I2FP.F32.U32 R10, R10 ;  /* 0x0000000a000a7245 */ /* 0x000fe20000201000 */
[----:B------:R-:W-:Y:S02]  /*6ec0*/  HADD2.F32 R72, -RZ, R20.H0_H0 ;  /* 0x20000014ff487230 */ /* 0x000fe40000004100 */
[----:B------:R-:W-:-:S03]  /*6ed0*/  HADD2.F32 R84, -RZ, R16.H0_H0 ;  /* 0x20000010ff547230 */ /* 0x000fc60000004100 */
[----:B------:R-:W-:Y:S01]  /*6ee0*/  FMUL.FTZ R72, R72, UR13 ;  /* 0x0000000d48487c20 */ /* 0x000fe20008410000 */
[----:B------:R-:W-:-:S03]  /*6ef0*/  FFMA.FTZ R10, R10, R73, 1.1641532182693481445e-10 ;  /* 0x2f0000000a0a7423 */ /* 0x000fc60000010049 */
[----:B------:R-:W-:Y:S02]  /*6f00*/  FMUL.FTZ R72, R72, UR12 ;  /* 0x0000000c48487c20 */ /* 0x000fe40008410000 */
[----:B------:R-:W-:-:S04]  /*6f10*/  FSETP.GTU.FTZ.AND P4, PT, R10, UR10, PT ;  /* 0x0000000a0a007c0b */ /* 0x000fc8000bf9c000 */
[----:B------:R-:W-:Y:S02]  /*6f20*/  FSEL R73, R72, RZ, !P4 ;  /* 0x000000ff48497208 */ /* 0x000fe40006000000 */
[----:B------:R-:W-:-:S03]  /*6f30*/  SEL R10, RZ, 0x1, P4 ;  /* 0x00000001ff0a7807 */ /* 0x000fc60002000000 */
[----:B------:R-:W-:-:S07]  /*6f40*/  FFMA.FTZ R84, R73, R28, R84 ;  /* 0x0000001c49547223 */ /* 0x000fce0000010054 */
.L_x_11604:
[----:B------:R-:W-:Y:S05]  /*6f50*/  BSYNC.RECONVERGENT B2 ;  /* 0x0000000000027941 */ /* 0x000fea0003800200 */
.L_x_11603:
[----:B------:R-:W-:Y:S01]  /*6f60*/  BSSY.RECONVERGENT B2, `(.L_x_11610) ;  /* 0x000005a000027945 */ /* 0x000fe20003800200 */
[----:B------:R-:W-:Y:S01]  /*6f70*/  F2FP.F16.F32.PACK_AB R102, RZ, R84 ;  /* 0x00000054ff66723e */ /* 0x000fe200000000ff */
[----:B------:R-:W-:Y:S01]  /*6f80*/  @!P0 HADD2.F32 R85, -RZ, R16.H1_H1 ;  /* 0x30000010ff558230 */ /* 0x000fe20000004100 */
        /* <DEDUP_REMOVED lines=19> */
.L_x_11614:
        /* <DEDUP_REMOVED lines=13> */
.L_x_11616:
[----:B------:R-:W-:Y:S05]  /*7190*/  BSYNC.RECONVERGENT B4 ;  /* 0x0000000000047941 */ /* 0x000fea0003800200 */
.L_x_11615:
        /* <DEDUP_REMOVED lines=42> */
.L_x_11613:
[----:B------:R-:W-:Y:S05]  /*7440*/  BSYNC.RECONVERGENT B3 ;  /* 0x0000000000037941 */ /* 0x000fea0003800200 */
.L_x_11612:
[----:B------:R-:W-:Y:S01]  /*7450*/  I2FP.F32.U32 R7, R12 ;  /* 0x0000000c00077245 */ /* 0x000fe20000201000 */
[----:B------:R-:W-:Y:S02]  /*7460*/  HFMA2 R12, -RZ, RZ, 0.1171875, 0 ;  /* 0x2f800000ff0c7431 */ /* 0x000fe400000001ff */
[----:B------:R-:W-:Y:S02]  /*7470*/  HADD2.F32 R73, -RZ, R20.H1_H1 ;  /* 0x30000014ff497230 */ /* 0x000fe40000004100 */
        /* <DEDUP_REMOVED lines=8> */
.L_x_11611:
[----:B------:R-:W-:Y:S05]  /*7500*/  BSYNC.RECONVERGENT B2 ;  /* 0x0000000000027941 */ /* 0x000fea0003800200 */
.L_x_11610:
        /* <DEDUP_REMOVED lines=22> */
.L_x_11621:
        /* <DEDUP_REMOVED lines=13> */
.L_x_11623:
[----:B------:R-:W-:Y:S05]  /*7740*/  BSYNC.RECONVERGENT B4 ;  /* 0x0000000000047941 */ /* 0x000fea0003800200 */
.L_x_11622:
        /* <DEDUP_REMOVED lines=41> */
.L_x_11620:
[----:B------:R-:W-:Y:S05]  /*79e0*/  BSYNC.RECONVERGENT B3 ;  /* 0x0000000000037941 */ /* 0x000fea0003800200 */
.L_x_11619:
[----:B------:R-:W-:Y:S01]  /*79f0*/  I2FP.F32.U32 R14, R14 ;  /* 0x0000000e000e7245 */ /* 0x000fe20000201000 */
[----:B------:R-:W-:Y:S02]  /*7a00*/  HADD2.F32 R72, -RZ, R21.H0_H0 ;  /* 0x20000015ff487230 */ /* 0x000fe40000004100 */
        /* <DEDUP_REMOVED lines=9> */
.L_x_11618:
[----:B------:R-:W-:Y:S05]  /*7aa0*/  BSYNC.RECONVERGENT B2 ;  /* 0x0000000000027941 */ /* 0x000fea0003800200 */
.L_x_11617:
        /* <DEDUP_REMOVED lines=22> */
.L_x_11628:
        /* <DEDUP_REMOVED lines=13> */
.L_x_11630:
[----:B------:R-:W-:Y:S05]  /*7ce0*/  BSYNC.RECONVERGENT B4 ;  /* 0x0000000000047941 */ /* 0x000fea0003800200 */
.L_x_11629:
        /* <DEDUP_REMOVED lines=42> */
.L_x_11627:
[----:B------:R-:W-:Y:S05]  /*7f90*/  BSYNC.RECONVERGENT B3 ;  /* 0x0000000000037941 */ /* 0x000fea0003800200 */
.L_x_11626:
[----:B------:R-:W-:Y:S01]  /*7fa0*/  I2FP.F32.U32 R7, R73 ;  /* 0x0000004900077245 */ /* 0x000fe20000201000 */
[----:B------:R-:W-:Y:S02]  /*7fb0*/  HADD2.F32 R73, -RZ, R21.H1_H1 ;  /* 0x30000015ff497230 */ /* 0x000fe40000004100 */
        /* <DEDUP_REMOVED lines=9> */
.L_x_11625:
[----:B------:R-:W-:Y:S05]  /*8050*/  BSYNC.RECONVERGENT B2 ;  /* 0x0000000000027941 */ /* 0x000fea0003800200 */
.L_x_11624:
        /* <DEDUP_REMOVED lines=22> */
.L_x_11635:
        /* <DEDUP_REMOVED lines=13> */
.L_x_11637:
[----:B------:R-:W-:Y:S05]  /*8290*/  BSYNC.RECONVERGENT B4 ;  /* 0x0000000000047941 */ /* 0x000fea0003800200 */
.L_x_11636:
        /* <DEDUP_REMOVED lines=42> */
.L_x_11634:
[----:B------:R-:W-:Y:S05]  /*8540*/  BSYNC.RECONVERGENT B3 ;  /* 0x0000000000037941 */ /* 0x000fea0003800200 */
.L_x_11633:
        /* <DEDUP_REMOVED lines=11> */
.L_x_11632:
[----:B------:R-:W-:Y:S05]  /*8600*/  BSYNC.RECONVERGENT B2 ;  /* 0x0000000000027941 */ /* 0x000fea0003800200 */
.L_x_11631:
        /* <DEDUP_REMOVED lines=22> */
.L_x_11642:
        /* <DEDUP_REMOVED lines=13> */
.L_x_11644:
[----:B------:R-:W-:Y:S05]  /*8840*/  BSYNC.RECONVERGENT B4 ;  /* 0x0000000000047941 */ /* 0x000fea0003800200 */
.L_x_11643:
        /* <DEDUP_REMOVED lines=42> */
.L_x_11641:
[----:B------:R-:W-:Y:S05]  /*8af0*/  BSYNC.RECONVERGENT B3 ;  /* 0x0000000000037941 */ /* 0x000fea0003800200 */
.L_x_11640:
        /* <DEDUP_REMOVED lines=11> */
.L_x_11639:
[----:B------:R-:W-:Y:S05]  /*8bb0*/  BSYNC.RECONVERGENT B2 ;  /* 0x0000000000027941 */ /* 0x000fea0003800200 */
.L_x_11638:
        /* <DEDUP_REMOVED lines=22> */
.L_x_11649:
        /* <DEDUP_REMOVED lines=13> */
.L_x_11651:
[----:B------:R-:W-:Y:S05]  /*8df0*/  BSYNC.RECONVERGENT B4 ;  /* 0x0000000000047941 */ /* 0x000fea0003800200 */
.L_x_11650:
        /* <DEDUP_REMOVED lines=41> */
[----:B------:R-:W-:-:S07]  /*9090*/  MOV R106, R72 ;  /* 0x00000048006a7202 */ /* 0x000fce0000000f00 */
.L_x_11648:
[----:B------:R-:W-:Y:S05]  /*90a0*/  BSYNC.RECONVERGENT B3 ;  /* 0x0000000000037941 */ /* 0x000fea0003800200 */
.L_x_11647:
[----:B------:R-:W-:Y:S01]  /*90b0*/  I2FP.F32.U32 R7, R7 ;  /* 0x0000000700077245 */ /* 0x000fe20000201000 */
[----:B------:R-:W-:Y:S02]  /*90c0*/  HADD2.F32 R74, -RZ, R23.H0_H0 ;  /* 0x20000017ff4a7230 */ /* 0x000fe40000004100 */
        /* <DEDUP_REMOVED lines=9> */
.L_x_11646:
[----:B------:R-:W-:Y:S05]  /*9160*/  BSYNC.RECONVERGENT B2 ;  /* 0x0000000000027941 */ /* 0x000fea0003800200 */
.L_x_11645:
        /* <DEDUP_REMOVED lines=22> */
.L_x_11656:
        /* <DEDUP_REMOVED lines=13> */
.L_x_11658:
[----:B------:R-:W-:Y:S05]  /*93a0*/  BSYNC.RECONVERGENT B4 ;  /* 0x0000000000047941 */ /* 0x000fea0003800200 */
.L_x_11657:
        /* <DEDUP_REMOVED lines=42> */
.L_x_11655:
[----:B------:R-:W-:Y:S05]  /*9650*/  BSYNC.RECONVERGENT B3 ;  /* 0x0000000000037941 */ /* 0x000fea0003800200 */
.L_x_11654:
[----:B------:R-:W-:Y:S01]  /*9660*/  I2FP.F32.U32 R7, R7 ;  /* 0x0000000700077245 */ /* 0x000fe20000201000 */
[----:B------:R-:W-:Y:S02]  /*9670*/  HADD2.F32 R73, -RZ, R23.H1_H1 ;  /* 0x30000017ff497230 */ /* 0x000fe40000004100 */
        /* <DEDUP_REMOVED lines=9> */
.L_x_11653:
[----:B------:R-:W-:Y:S05]  /*9710*/  BSYNC.RECONVERGENT B2 ;  /* 0x0000000000027941 */ /* 0x000fea0003800200 */
.L_x_11652:
[----:B------:R-:W-:Y:S02]  /*9720*/  F2FP.F16.F32.PACK_AB R75, RZ, R7 ;  /* 0x00000007ff4b723e */ /* 0x000fe400000000ff */
[----:B------:R-:W-:Y:S02]  /*9730*/  PRMT R74, R105, 0x5410, R110 ;  /* 0x00005410694a7816 */ /* 0x000fe4000000006e */
[----:B------:R-:W-:Y:S02]  /*9740*/  PRMT R73, R103, 0x5410, R104 ;  /* 0x0000541067497816 */ /* 0x000fe40000000068 */
[----:B------:R-:W-:Y:S02]  /*9750*/  PRMT R72, R102, 0x5410, R101 ;  /* 0x0000541066487816 */ /* 0x000fe40000000065 */
[----:B------:R-:W-:Y:S01]  /*9760*/  PRMT R75, R100, 0x5410, R75 ;  /* 0x00005410644b7816 */ /* 0x000fe2000000004b */
[----:B------:R-:W-:Y:S06]  /*9770*/  BRA `(.L_x_11659) ;  /* 0x0000002800e87947 */ /* 0x000fec0003800000 */
.L_x_11602:
        /* <DEDUP_REMOVED lines=21> */
.L_x_11664:
        /* <DEDUP_REMOVED lines=13> */
.L_x_11666:
[----:B------:R-:W-:Y:S05]  /*99a0*/  BSYNC.RECONVERGENT B4 ;  /* 0x0000000000047941 */ /* 0x000fea0003800200 */
.L_x_11665:
        /* <DEDUP_REMOVED lines=43> */
.L_x_11663:
[----:B------:R-:W-:Y:S05]  /*9c60*/  BSYNC.RECONVERGENT B3 ;  /* 0x0000000000037941 */ /* 0x000fea0003800200 */
.L_x_11662:
[----:B------:R-:W-:Y:S01]  /*9c70*/  I2FP.F32.U32 R10, R10 ;  /* 0x0000000a000a7245 */ /* 0x000fe20000201000 */
[----:B0----5:R-:W-:Y:S02]  /*9c80*/  HADD2.F32 R72, -RZ, R20.H0_H0 ;  /* 0x20000014ff487230 */ /* 0x021fe40000004100 */
        /* <DEDUP_REMOVED lines=8> */
.L_x_11661:
[----:B------:R-:W-:Y:S05]  /*9d10*/  BSYNC.RECONVERGENT B2 ;  /* 0x0000000000027941 */ /* 0x000fea0003800200 */
.L_x_11660:
[----:B------:R-:W-:Y:S01]  /*9d20*/  BSSY.RECONVERGENT B2, `(.L_x_11667) ;  /* 0x0000055000027945 */ /* 0x000fe20003800200 */
[----:B------:R-:W-:Y:S01]  /*9d30*/  F2FP.F16.F32.PACK_AB R102, RZ, R84 ;  /* 0x00000054ff66723e */ /* 0x000fe200000000ff */
        /* <DEDUP_REMOVED lines=16> */
.L_x_11671:
        /* <DEDUP_REMOVED lines=13> */
.L_x_11673:
[----:B------:R-:W-:Y:S05]  /*9f10*/  BSYNC.RECONVERGENT B4 ;  /* 0x0000000000047941 */ /* 0x000fea0003800200 */
.L_x_11672:
        /* <DEDUP_REMOVED lines=42> */
.L_x_11670:
[----:B------:R-:W-:Y:S05]  /*a1c0*/  BSYNC.RECONVERGENT B3 ;  /* 0x0000000000037941 */ /* 0x000fea0003800200 */
.L_x_11669:
        /* <DEDUP_REMOVED lines=10> */
.L_x_11668:
[----:B------:R-:W-:Y:S05]  /*a270*/  BSYNC.RECONVERGENT B2 ;  /* 0x0000000000027941 */ /* 0x000fea0003800200 */
.L_x_11667:
        /* <DEDUP_REMOVED lines=18> */
.L_x_11678:
        /* <DEDUP_REMOVED lines=13> */
.L_x_11680:
[----:B------:R-:W-:Y:S05]  /*a470*/  BSYNC.RECONVERGENT B4 ;  /* 0x0000000000047941 */ /* 0x000fea0003800200 */
.L_x_11679:
        /* <DEDUP_REMOVED lines=42> */
.L_x_11677:
[----:B------:R-:W-:Y:S05]  /*a720*/  BSYNC.RECONVERGENT B3 ;  /* 0x0000000000037941 */ /* 0x000fea0003800200 */
.L_x_11676:
[----:B------:R-:W-:Y:S01]  /*a730*/  I2FP.F32.U32 R14, R14 ;  /* 0x0000000e000e7245 */ /* 0x000fe20000201000 */
[----:B-----5:R-:W-:Y:S02]  /*a740*/  HADD2.F32 R72, -RZ, R21.H0_H0 ;  /* 0x20000015ff487230 */ /* 0x020fe40000004100 */
        /* <DEDUP_REMOVED lines=8> */
.L_x_11675:
[----:B------:R-:W-:Y:S05]  /*a7d0*/  BSYNC.RECONVERGENT B2 ;  /* 0x0000000000027941 */ /* 0x000fea0003800200 */
.L_x_11674:
        /* <DEDUP_REMOVED lines=18> */
.L_x_11685:
        /* <DEDUP_REMOVED lines=13> */
.L_x_11687:
[----:B------:R-:W-:Y:S05]  /*a9d0*/  BSYNC.RECONVERGENT B4 ;  /* 0x0000000000047941 */ /* 0x000fea0003800200 */
.L_x_11686:
        /* <DEDUP_REMOVED lines=42> */
.L_x_11684:
[----:B------:R-:W-:Y:S05]  /*ac80*/  BSYNC.RECONVERGENT B3 ;  /* 0x0000000000037941 */ /* 0x000fea0003800200 */
.L_x_11683:
[----:B------:R-:W-:Y:S01]  /*ac90*/  HFMA2 R74, -RZ, RZ, 0.1171875, 0 ;  /* 0x2f800000ff4a7431 */ /* 0x000fe200000001ff */
[----:B------:R-:W-:Y:S01]  /*aca0*/  I2FP.F32.U32 R7, R73 ;  /* 0x0000004900077245 */ /* 0x000fe20000201000 */
        /* <DEDUP_REMOVED lines=8> */
.L_x_11682:
[----:B------:R-:W-:Y:S05]  /*ad30*/  BSYNC.RECONVERGENT B2 ;  /* 0x0000000000027941 */ /* 0x000fea0003800200 */
.L_x_11681:
        /* <DEDUP_REMOVED lines=18> */
.L_x_11692:
        /* <DEDUP_REMOVED lines=13> */
.L_x_11694:
[----:B------:R-:W-:Y:S05]  /*af30*/  BSYNC.RECONVERGENT B4 ;  /* 0x0000000000047941 */ /* 0x000fea0003800200 */
.L_x_11693:
        /* <DEDUP_REMOVED lines=42> */
.L_x_11691:
[----:B------:R-:W-:Y:S05]  /*b1e0*/  BSYNC.RECONVERGENT B3 ;  /* 0x0000000000037941 */ /* 0x000fea0003800200 */
.L_x_11690:
        /* <DEDUP_REMOVED lines=10> */
.L_x_11689:
[----:B------:R-:W-:Y:S05]  /*b290*/  BSYNC.RECONVERGENT B2 ;  /* 0x0000000000027941 */ /* 0x000fea0003800200 */
.L_x_11688:
        /* <DEDUP_REMOVED lines=18> */
.L_x_11699:
        /* <DEDUP_REMOVED lines=13> */
.L_x_11701:
[----:B------:R-:W-:Y:S05]  /*b490*/  BSYNC.RECONVERGENT B4 ;  /* 0x0000000000047941 */ /* 0x000fea0003800200 */
.L_x_11700:
        /* <DEDUP_REMOVED lines=42> */
.L_x_11698:
[----:B------:R-:W-:Y:S05]  /*b740*/  BSYNC.RECONVERGENT B3 ;  /* 0x0000000000037941 */ /* 0x000fea0003800200 */
.L_x_11697:
        /* <DEDUP_REMOVED lines=10> */
.L_x_11696:
[----:B------:R-:W-:Y:S05]  /*b7f0*/  BSYNC.RECONVERGENT B2 ;  /* 0x0000000000027941 */ /* 0x000fea0003800200 */
.L_x_11695:
        /* <DEDUP_REMOVED lines=18> */
.L_x_11706:
        /* <DEDUP_REMOVED lines=13> */
.L_x_11708:
[----:B------:R-:W-:Y:S05]  /*b9f0*/  BSYNC.RECONVERGENT B4 ;  /* 0x0000000000047941 */ /* 0x000fea0003800200 */
.L_x_11707:
        /* <DEDUP_REMOVED lines=42> */
.L_x_11705:
[----:B------:R-:W-:Y:S05]  /*bca0*/  BSYNC.RECONVERGENT B3 ;  /* 0x0000000000037941 */ /* 0x000fea0003800200 */
.L_x_11704:
        /* <DEDUP_REMOVED lines=10> */
.L_x_11703:
[----:B------:R-:W-:Y:S05]  /*bd50*/  BSYNC.RECONVERGENT B2 ;  /* 0x0000000000027941 */ /* 0x000fea0003800200 */
.L_x_11702:
        /* <DEDUP_REMOVED lines=18> */
.L_x_11713:
        /* <DEDUP_REMOVED lines=13> */
.L_x_11715:
[----:B------:R-:W-:Y:S05]  /*bf50*/  BSYNC.RECONVERGENT B4 ;  /* 0x0000000000047941 */ /* 0x000fea0003800200 */
.L_x_11714:
        /* <DEDUP_REMOVED lines=42> */
.L_x_11712:
[----:B------:R-:W-:Y:S05]  /*c200*/  BSYNC.RECONVERGENT B3 ;  /* 0x0000000000037941 */ /* 0x000fea0003800200 */
.L_x_11711:
        /* <DEDUP_REMOVED lines=10> */
.L_x_11710:
[----:B------:R-:W-:Y:S05]  /*c2b0*/  BSYNC.RECONVERGENT B2 ;  /* 0x0000000000027941 */ /* 0x000fea0003800200 */
.L_x_11709:
[----:B------:R-:W-:Y:S01]  /*c2c0*/  F2FP.F16.F32.PACK_AB R75, RZ, R7 ;  /* 0x00000007ff4b723e */ /* 0x000fe200000000ff */
[----:B------:R-:W-:Y:S01]  /*c2d0*/  IMAD.MOV.U32 R109, RZ, RZ, R106 ;  /* 0x000000ffff6d7224 */ /* 0x000fe200078e006a */
[----:B------:R-:W-:Y:S02]  /*c2e0*/  PRMT R74, R105, 0x5410, R110 ;  /* 0x00005410694a7816 */ /* 0x000fe4000000006e */
[----:B------:R-:W-:Y:S02]  /*c2f0*/  PRMT R73, R104, 0x5410, R103 ;  /* 0x0000541068497816 */ /* 0x000fe40000000067 */
[----:B------:R-:W-:Y:S02]  /*c300*/  PRMT R72, R102, 0x5410, R101 ;  /* 0x0000541066487816 */ /* 0x000fe40000000065 */
[----:B------:R-:W-:-:S07]  /*c310*/  PRMT R75, R100, 0x5410, R75 ;  /* 0x00005410644b7816 */ /* 0x000fce000000004b */
.L_x_11659:
        /* <DEDUP_REMOVED lines=24> */
.L_x_11601:
[----:B------:R-:W-:Y:S05]  /*c4a0*/  BSYNC.RECONVERGENT B1 ;  /* 0x0000000000017941 */ /* 0x000fea0003800200 */
.L_x_11600:
        /* <DEDUP_REMOVED lines=76> */
.L_x_11733:
        /* <DEDUP_REMOVED lines=56> */
.L_x_11720:
[----:B------:R-:W-:Y:S05]  /*ccf0*/  BSYNC.RECONVERGENT B2 ;  /* 0x0000000000027941 */ /* 0x000fea0003800200 */
.L_x_11719:
        /* <DEDUP_REMOVED lines=32> */
.L_x_11718:
[----:B------:R-:W-:Y:S05]  /*cf00*/  BSYNC.RECONVERGENT B1 ;  /* 0x0000000000017941 */ /* 0x000fea0003800200 */
.L_x_11717:
[----:B01----:R-:W0:Y:S02]  /*cf10*/  LDC.64 R72, c[0x0][0x380] ;  /* 0x0000e000ff487b82 */ /* 0x003e240000000a00 */
[----:B0-----:R-:W-:-:S05]  /*cf20*/  IMAD R4, R72, 0x4, R4 ;  /* 0x0000000448047824 */ /* 0x001fca00078e0204 */
[----:B------:R-:W-:-:S13]  /*cf30*/  ISETP.GE.AND P0, PT, R4, R73, PT ;  /* 0x000000490400720c */ /* 0x000fda0003f06270 */
[----:B------:R-:W-:Y:S05]  /*cf40*/  @!P0 BRA `(.L_x_11721) ;  /* 0xffffff3c00148947 */ /* 0x000fea000383ffff */
[----:B------:R-:W-:Y:S05]  /*cf50*/  BSYNC B0 ;  /* 0x0000000000007941 */ /* 0x000fea0003800000 */
.L_x_11479:
[----:B------:R-:W-:Y:S05]  /*cf60*/  EXIT ;  /* 0x000000000000794d */ /* 0x000fea0003800000 */
.L_x_11716:
        /* <DEDUP_REMOVED lines=8> */
.L_x_11723:
[----:B------:R-:W-:Y:S05]  /*cff0*/  BSYNC B1 ;  /* 0x0000000000017941 */ /* 0x000fea0003800000 */
.L_x_11722:
        /* <DEDUP_REMOVED lines=10> */
.L_x_11724:
[----:B------:R-:W-:Y:S02]  /*d0a0*/  IMAD.MOV.U32 R104, RZ, RZ, 0x4 ;  /* 0x00000004ff687424 */ /* 0x000fe400078e00ff */
[----:B------:R-:W-:-:S04]  /*d0b0*/  IMAD.MOV.U32 R75, RZ, RZ, R101 ;  /* 0x000000ffff4b7224 */ /* 0x000fc800078e0065 */
[----:B------:R-:W-:-:S05]  /*d0c0*/  FADD.FTZ R75, R74, R75 ;  /* 0x0000004b4a4b7221 */ /* 0x000fca0000010000 */
[----:B------:R-:W-:-:S07]  /*d0d0*/  MOV R103, R75 ;  /* 0x0000004b00677202 */ /* 0x000fce0000000f00 */
[----:B------:R-:W-:Y:S05]  /*d0e0*/  WARPSYNC.COLLECTIVE R102, `(.L_x_11725) ;  /* 0x0000000066087348 */ /* 0x000fea0003c00000 */
[----:B------:R0:W1:Y:S02]  /*d0f0*/  SHFL.BFLY P4, R101, R103, R104, R105 ;  /* 0x0c00006867657389 */ /* 0x0000640000080069 */
[----:B01----:R-:W-:Y:S05]  /*d100*/  ENDCOLLECTIVE ;  /* 0x000000000000791b */ /* 0x003fea0003800000 */
.L_x_11725:
[----:B------:R-:W-:Y:S01]  /*d110*/  HFMA2 R104, -RZ, RZ, 0, 4.76837158203125e-07 ;  /* 0x00000008ff687431 */ /* 0x000fe200000001ff */
[----:B------:R-:W-:-:S05]  /*d120*/  MOV R72, R101 ;  /* 0x0000006500487202 */ /* 0x000fca0000000f00 */
[----:B------:R-:W-:-:S04]  /*d130*/  FADD.FTZ R99, R75, R72 ;  /* 0x000000484b637221 */ /* 0x000fc80000010000 */
[----:B------:R-:W-:-:S07]  /*d140*/  IMAD.MOV.U32 R103, RZ, RZ, R99 ;  /* 0x000000ffff677224 */ /* 0x000fce00078e0063 */
[----:B------:R-:W-:Y:S05]  /*d150*/  WARPSYNC.COLLECTIVE R102, `(.L_x_11726) ;  /* 0x0000000066087348 */ /* 0x000fea0003c00000 */
[----:B------:R0:W1:Y:S02]  /*d160*/  SHFL.BFLY P4, R101, R103, R104, R105 ;  /* 0x0c00006867657389 */ /* 0x0000640000080069 */
[----:B01----:R-:W-:Y:S05]  /*d170*/  ENDCOLLECTIVE ;  /* 0x000000000000791b */ /* 0x003fea0003800000 */
.L_x_11726:
[----:B------:R-:W-:Y:S02]  /*d180*/  IMAD.MOV.U32 R104, RZ, RZ, 0x10 ;  /* 0x00000010ff687424 */ /* 0x000fe400078e00ff */
[----:B------:R-:W-:-:S04]  /*d190*/  IMAD.MOV.U32 R72, RZ, RZ, R101 ;  /* 0x000000ffff487224 */ /* 0x000fc800078e0065 */
[----:B------:R-:W-:-:S05]  /*d1a0*/  FADD.FTZ R100, R99, R72 ;  /* 0x0000004863647221 */ /* 0x000fca0000010000 */
[----:B------:R-:W-:-:S07]  /*d1b0*/  MOV R103, R100 ;  /* 0x0000006400677202 */ /* 0x000fce0000000f00 */
[----:B------:R-:W-:Y:S05]  /*d1c0*/  WARPSYNC.COLLECTIVE R102, `(.L_x_11727) ;  /* 0x0000000066087348 */ /* 0x000fea0003c00000 */
[----:B------:R0:W1:Y:S02]  /*d1d0*/  SHFL.BFLY P4, R101, R103, R104, R105 ;  /* 0x0c00006867657389 */ /* 0x0000640000080069 */
[----:B01----:R-:W-:Y:S05]  /*d1e0*/  ENDCOLLECTIVE ;  /* 0x000000000000791b */ /* 0x003fea0003800000 */
.L_x_11727:
        /* <DEDUP_REMOVED lines=40> */
.L_x_11728:
[----:B------:R-:W-:Y:S01]  /*d470*/  HFMA2 R104, -RZ, RZ, 0, 1.1920928955078125e-07 ;  /* 0x00000002ff687431 */ /* 0x000fe200000001ff */
[----:B------:R-:W-:-:S05]  /*d480*/  MOV R73, R101 ;  /* 0x0000006500497202 */ /* 0x000fca0000000f00 */
[----:B------:R-:W-:-:S04]  /*d490*/  FADD.FTZ R73, R72, R73 ;  /* 0x0000004948497221 */ /* 0x000fc80000010000 */
[----:B------:R-:W-:-:S07]  /*d4a0*/  IMAD.MOV.U32 R103, RZ, RZ, R73 ;  /* 0x000000ffff677224 */ /* 0x000fce00078e0049 */
[----:B------:R-:W-:Y:S05]  /*d4b0*/  WARPSYNC.COLLECTIVE R102, `(.L_x_11729) ;  /* 0x0000000066087348 */ /* 0x000fea0003c00000 */
[----:B------:R0:W1:Y:S02]  /*d4c0*/  SHFL.BFLY P4, R101, R103, R104, R105 ;  /* 0x0c00006867657389 */ /* 0x0000640000080069 */
[----:B01----:R-:W-:Y:S05]  /*d4d0*/  ENDCOLLECTIVE ;  /* 0x000000000000791b */ /* 0x003fea0003800000 */
.L_x_11729:
[----:B------:R-:W-:Y:S02]  /*d4e0*/  IMAD.MOV.U32 R104, RZ, RZ, 0x4 ;  /* 0x00000004ff687424 */ /* 0x000fe400078e00ff */
[----:B------:R-:W-:-:S04]  /*d4f0*/  IMAD.MOV.U32 R74, RZ, RZ, R101 ;  /* 0x000000ffff4a7224 */ /* 0x000fc800078e0065 */
[----:B------:R-:W-:-:S05]  /*d500*/  FADD.FTZ R74, R73, R74 ;  /* 0x0000004a494a7221 */ /* 0x000fca0000010000 */
[----:B------:R-:W-:-:S07]  /*d510*/  MOV R103, R74 ;  /* 0x0000004a00677202 */ /* 0x000fce0000000f00 */
[----:B------:R-:W-:Y:S05]  /*d520*/  WARPSYNC.COLLECTIVE R102, `(.L_x_11730) ;  /* 0x0000000066087348 */ /* 0x000fea0003c00000 */
[----:B------:R0:W1:Y:S02]  /*d530*/  SHFL.BFLY P4, R101, R103, R104, R105 ;  /* 0x0c00006867657389 */ /* 0x0000640000080069 */
[----:B01----:R-:W-:Y:S05]  /*d540*/  ENDCOLLECTIVE ;  /* 0x000000000000791b */ /* 0x003fea0003800000 */
.L_x_11730:
[----:B------:R-:W-:Y:S01]  /*d550*/  HFMA2 R104, -RZ, RZ, 0, 4.76837158203125e-07 ;  /* 0x00000008ff687431 */ /* 0x000fe200000001ff */
[----:B------:R-:W-:-:S05]  /*d560*/  MOV R75, R101 ;  /* 0x00000065004b7202 */ /* 0x000fca0000000f00 */
[----:B------:R-:W-:-:S04]  /*d570*/  FADD.FTZ R75, R74, R75 ;  /* 0x0000004b4a4b7221 */ /* 0x000fc80000010000 */
[----:B------:R-:W-:-:S07]  /*d580*/  IMAD.MOV.U32 R103, RZ, RZ, R75 ;  /* 0x000000ffff677224 */ /* 0x000fce00078e004b */
[----:B------:R-:W-:Y:S05]  /*d590*/  WARPSYNC.COLLECTIVE R102, `(.L_x_11731) ;  /* 0x0000000066087348 */ /* 0x000fea0003c00000 */
[----:B------:R0:W1:Y:S02]  /*d5a0*/  SHFL.BFLY P4, R101, R103, R104, R105 ;  /* 0x0c00006867657389 */ /* 0x0000640000080069 */
[----:B01----:R-:W-:Y:S05]  /*d5b0*/  ENDCOLLECTIVE ;  /* 0x000000000000791b */ /* 0x003fea0003800000 */
.L_x_11731:
[----:B------:R-:W-:Y:S02]  /*d5c0*/  IMAD.MOV.U32 R104, RZ, RZ, 0x10 ;  /* 0x00000010ff687424 */ /* 0x000fe400078e00ff */
[----:B------:R-:W-:-:S04]  /*d5d0*/  IMAD.MOV.U32 R100, RZ, RZ, R101 ;  /* 0x000000ffff647224 */ /* 0x000fc800078e0065 */
[----:B------:R-:W-:-:S05]  /*d5e0*/  FADD.FTZ R100, R75, R100 ;  /* 0x000000644b647221 */ /* 0x000fca0000010000 */
[----:B------:R-:W-:-:S07]  /*d5f0*/  MOV R103, R100 ;  /* 0x0000006400677202 */ /* 0x000fce0000000f00 */
[----:B------:R-:W-:Y:S05]  /*d600*/  WARPSYNC.COLLECTIVE R102, `(.L_x_11732) ;  /* 0x0000000066087348 */ /* 0x000fea0003c00000 */
[----:B------:R0:W1:Y:S02]  /*d610*/  SHFL.BFLY P4, R101, R103, R104, R105 ;  /* 0x0c00006867657389 */ /* 0x0000640000080069 */
[----:B01----:R-:W-:Y:S05]  /*d620*/  ENDCOLLECTIVE ;  /* 0x000000000000791b */ /* 0x003fea0003800000 */
.L_x_11732:
[----:B------:R-:W-:Y:S01]  /*d630*/  MOV R99, R101 ;  /* 0x0000006500637202 */ /* 0x000fe20000000f00 */
[----:B------:R-:W-:Y:S06]  /*d640*/  BRA `(.L_x_11733) ;  /* 0xfffffff000c87947 */ /* 0x000fec000383ffff */
.L_x_11734:
        /* <DEDUP_REMOVED lines=11> */
.L_x_20315:


//--------------------- .text._ZN10layer_norm13ln_fwd_kernelINS_13Kernel_traitsIf6__halfS2_S2_fjLj512ELj1ELj4ELj1ELj16ENS_18Kernel_traits_baseILj512EfS2_S2_S2_fjLj128EEEEELb1ELb1ELb1ELb1EEEvNS_9FwdParamsE --------------------------
	.section	.text._ZN10layer_norm13ln_fwd_kernelINS_13Kernel_traitsIf6__halfS2_S2_fjLj512ELj1ELj4ELj1ELj16ENS_18Kernel_traits_baseILj512EfS2_S2_S2_fjLj128EEEEELb1ELb1ELb1ELb1EEEvNS_9FwdParamsE,"ax",@progbits
	.align	128
        .global         _ZN10layer_norm13ln_fwd_kernelINS_13Kernel_traitsIf6__halfS2_S2_fjLj512ELj1ELj4ELj1ELj16ENS_18Kernel_traits_baseILj512EfS2_S2_S2_fjLj128EEEEELb1ELb1ELb1ELb1EEEvNS_9FwdParamsE
        .type           _ZN10layer_norm13ln_fwd_kernelINS_13Kernel_traitsIf6__halfS2_S2_fjLj512ELj1ELj4ELj1ELj16ENS_18Kernel_traits_baseILj512EfS2_S2_S2_fjLj128EEEEELb1ELb1ELb1ELb1EEEvNS_9FwdParamsE,@function
        .size           _ZN10layer_norm13ln_fwd_kernelINS_13Kernel_traitsIf6__halfS2_S2_fjLj512ELj1ELj4ELj1ELj16ENS_18Kernel_traits_baseILj512EfS2_S2_S2_fjLj128EEEEELb1ELb1ELb1ELb1EEEvNS_9FwdParamsE,(.L_x_20316 - _ZN10layer_norm13ln_fwd_kernelINS_13Kernel_traitsIf6__halfS2_S2_fjLj512ELj1ELj4ELj1ELj16ENS_18Kernel_traits_baseILj512EfS2_S2_S2_fjLj128EEEEELb1ELb1ELb1ELb1EEEvNS_9FwdParamsE)
        .other          _ZN10layer_norm13ln_fwd_kernelINS_13Kernel_traitsIf6__halfS2_S2_fjLj512ELj1ELj4ELj1ELj16ENS_18Kernel_traits_baseILj512EfS2_S2_S2_fjLj128EEEEELb1ELb1ELb1ELb1EEEvNS_9FwdParamsE,@"STO_CUDA_ENTRY STV_DEFAULT"
_ZN10layer_norm13ln_fwd_kernelINS_13Kernel_traitsIf6__halfS2_S2_fjLj512ELj1ELj4ELj1ELj16ENS_18Kernel_traits_baseILj512EfS2_S2_S2_fjLj128EEEEELb1ELb1ELb1ELb1EEEvNS_9FwdParamsE:
.text._ZN10layer_norm13ln_fwd_kernelINS_13Kernel_traitsIf6__halfS2_S2_fjLj512ELj1ELj4ELj1ELj16ENS_18Kernel_traits_baseILj512EfS2_S2_S2_fjLj128EEEEELb1ELb1ELb1ELb1EEEvNS_9FwdParamsE:
        /* <DEDUP_REMOVED lines=209> */
.L_x_11971:
        /* <DEDUP_REMOVED lines=49> */
.L_x_11741:
        /* <DEDUP_REMOVED lines=13> */
.L_x_11743:
[----:B------:R-:W-:Y:S05]  /*10f0*/  BSYNC.RECONVERGENT B3 ;  /* 0x0000000000037941 */ /* 0x000fea0003800200 */
.L_x_11742:
        /* <DEDUP_REMOVED lines=42> */
.L_x_11740:
[----:B------:R-:W-:Y:S05]  /*13a0*/  BSYNC.RECONVERGENT B2 ;  /* 0x0000000000027941 */ /* 0x000fea0003800200 */
.L_x_11739:
        /* <DEDUP_REMOVED lines=11> */
.L_x_11738:
[----:B------:R-:W-:Y:S05]  /*1460*/  BSYNC.RECONVERGENT B1 ;  /* 0x0000000000017941 */ /* 0x000fea0003800200 */
.L_x_11737:
        /* <DEDUP_REMOVED lines=22> */
.L_x_11748:
        /* <DEDUP_REMOVED lines=13> */
.L_x_11750:
[----:B------:R-:W-:Y:S05]  /*16a0*/  BSYNC.RECONVERGENT B3 ;  /* 0x0000000000037941 */ /* 0x000fea0003800200 */
.L_x_11749:
        /* <DEDUP_REMOVED lines=42> */
.L_x_11747:
[----:B------:R-:W-:Y:S05]  /*1950*/  BSYNC.RECONVERGENT B2 ;  /* 0x0000000000027941 */ /* 0x000fea0003800200 */
.L_x_11746:
        /* <DEDUP_REMOVED lines=11> */
.L_x_11745:
[----:B------:R-:W-:Y:S05]  /*1a10*/  BSYNC.RECONVERGENT B1 ;  /* 0x0000000000017941 */ /* 0x000fea0003800200 */
.L_x_11744:
        /* <DEDUP_REMOVED lines=22> */
.L_x_11755:
        /* <DEDUP_REMOVED lines=13> */
.L_x_11757:
[----:B------:R-:W-:Y:S05]  /*1c50*/  BSYNC.RECONVERGENT B3 ;  /* 0x0000000000037941 */ /* 0x000fea0003800200 */
.L_x_11756:
        /* <DEDUP_REMOVED lines=41> */
.L_x_11754:
[----:B------:R-:W-:Y:S05]  /*1ef0*/  BSYNC.RECONVERGENT B2 ;  /* 0x0000000000027941 */ /* 0x000fea0003800200 */
.L_x_11753:
        /* <DEDUP_REMOVED lines=11> */
.L_x_11752:
[----:B------:R-:W-:Y:S05]  /*1fb0*/  BSYNC.RECONVERGENT B1 ;  /* 0x0000000000017941 */ /* 0x000fea0003800200 */
.L_x_11751:
        /* <DEDUP_REMOVED lines=22> */
.L_x_11762:
        /* <DEDUP_REMOVED lines=13> */
.L_x_11764:
[----:B------:R-:W-:Y:S05]  /*21f0*/  BSYNC.RECONVERGENT B3 ;  /* 0x0000000000037941 */ /* 0x000fea0003800200 */
.L_x_11763:
        /* <DEDUP_REMOVED lines=42> */
.L_x_11761:
[----:B------:R-:W-:Y:S05]  /*24a0*/  BSYNC.RECONVERGENT B2 ;  /* 0x0000000000027941 */ /* 0x000fea0003800200 */
.L_x_11760:
        /* <DEDUP_REMOVED lines=11> */
.L_x_11759:
[----:B------:R-:W-:Y:S05]  /*2560*/  BSYNC.RECONVERGENT B1 ;  /* 0x0000000000017941 */ /* 0x000fea0003800200 */
.L_x_11758:
        /* <DEDUP_REMOVED lines=22> */
.L_x_11769:
        /* <DEDUP_REMOVED lines=13> */
.L_x_11771:
[----:B------:R-:W-:Y:S05]  /*27a0*/  BSYNC.RECONVERGENT B3 ;  /* 0x0000000000037941 */ /* 0x000fea0003800200 */
.L_x_11770:
        /* <DEDUP_REMOVED lines=41> */
.L_x_11768:
[----:B------:R-:W-:Y:S05]  /*2a40*/  BSYNC.RECONVERGENT B2 ;  /* 0x0000000000027941 */ /* 0x000fea0003800200 */
.L_x_11767:
        /* <DEDUP_REMOVED lines=11> */
.L_x_11766:
[----:B------:R-:W-:Y:S05]  /*2b00*/  BSYNC.RECONVERGENT B1 ;  /* 0x0000000000017941 */ /* 0x000fea0003800200 */
.L_x_11765:
        /* <DEDUP_REMOVED lines=22> */
.L_x_11776:
        /* <DEDUP_REMOVED lines=13> */
.L_x_11778:
[----:B------:R-:W-:Y:S05]  /*2d40*/  BSYNC.RECONVERGENT B3 ;  /* 0x0000000000037941 */ /* 0x000fea0003800200 */
.L_x_11777:
        /* <DEDUP_REMOVED lines=42> */
.L_x_11775:
[----:B------:R-:W-:Y:S05]  /*2ff0*/  BSYNC.RECONVERGENT B2 ;  /* 0x0000000000027941 */ /* 0x000fea0003800200 */
.L_x_11774:
        /* <DEDUP_REMOVED lines=11> */
.L_x_11773:
[----:B------:R-:W-:Y:S05]  /*30b0*/  BSYNC.RECONVERGENT B1 ;  /* 0x0000000000017941 */ /* 0x000fea0003800200 */
.L_x_11772:
        /* <DEDUP_REMOVED lines=22> */
.L_x_11783:
        /* <DEDUP_REMOVED lines=13> */
.L_x_11785:
[----:B------:R-:W-:Y:S05]  /*32f0*/  BSYNC.RECONVERGENT B3 ;  /* 0x0000000000037941 */ /* 0x000fea0003800200 */
.L_x_11784:
        /* <DEDUP_REMOVED lines=41> */
.L_x_11782:
[----:B------:R-:W-:Y:S05]  /*3590*/  BSYNC.RECONVERGENT B2 ;  /* 0x0000000000027941 */ /* 0x000fea0003800200 */
.L_x_11781:
        /* <DEDUP_REMOVED lines=11> */
.L_x_11780:
[----:B------:R-:W-:Y:S05]  /*3650*/  BSYNC.RECONVERGENT B1 ;  /* 0x0000000000017941 */ /* 0x000fea0003800200 */
.L_x_11779:
        /* <DEDUP_REMOVED lines=22> */
.L_x_11790:
        /* <DEDUP_REMOVED lines=13> */
.L_x_11792:
[----:B------:R-:W-:Y:S05]  /*3890*/  BSYNC.RECONVERGENT B3 ;  /* 0x0000000000037941 */ /* 0x000fea0003800200 */
.L_x_11791:
        /* <DEDUP_REMOVED lines=42> */
.L_x_11789:
[----:B------:R-:W-:Y:S05]  /*3b40*/  BSYNC.RECONVERGENT B2 ;  /* 0x0000000000027941 */ /* 0x000fea0003800200 */
.L_x_11788:
        /* <DEDUP_REMOVED lines=11> */
.L_x_11787:
[----:B------:R-:W-:Y:S05]  /*3c00*/  BSYNC.RECONVERGENT B1 ;  /* 0x0000000000017941 */ /* 0x000fea0003800200 */
.L_x_11786:
[----:B------:R-:W-:Y:S02]  /*3c10*/  F2FP.F16.F32.PACK_AB R35, RZ, R83 ;  /* 0x00000053ff23723e */ /* 0x000fe400000000ff */
[----:B------:R-:W-:Y:S02]  /*3c20*/  PRMT R34, R96, 0x5410, R98 ;  /* 0x0000541060227816 */ /* 0x000fe40000000062 */
[----:B------:R-:W-:Y:S02]  /*3c30*/  PRMT R33, R94, 0x5410, R95 ;  /* 0x000054105e217816 */ /* 0x000fe4000000005f */
[----:B------:R-:W-:Y:S02]  /*3c40*/  PRMT R32, R82, 0x5410, R81 ;  /* 0x0000541052207816 */ /* 0x000fe40000000051 */
[----:B------:R-:W-:Y:S01]  /*3c50*/  PRMT R35, R80, 0x5410, R35 ;  /* 0x0000541050237816 */ /* 0x000fe20000000023 */
[----:B------:R-:W-:Y:S06]  /*3c60*/  BRA `(.L_x_11793) ;  /* 0x0000002800e07947 */ /* 0x000fec0003800000 */
.L_x_11736:
        /* <DEDUP_REMOVED lines=21> */
.L_x_11798:
        /* <DEDUP_REMOVED lines=13> */
.L_x_11800:
[----:B------:R-:W-:Y:S05]  /*3e90*/  BSYNC.RECONVERGENT B3 ;  /* 0x0000000000037941 */ /* 0x000fea0003800200 */
.L_x_11799:
        /* <DEDUP_REMOVED lines=42> */
.L_x_11797:
[----:B------:R-:W-:Y:S05]  /*4140*/  BSYNC.RECONVERGENT B2 ;  /* 0x0000000000027941 */ /* 0x000fea0003800200 */
.L_x_11796:
        /* <DEDUP_REMOVED lines=10> */
.L_x_11795:
[----:B------:R-:W-:Y:S05]  /*41f0*/  BSYNC.RECONVERGENT B1 ;  /* 0x0000000000017941 */ /* 0x000fea0003800200 */
.L_x_11794:
        /* <DEDUP_REMOVED lines=18> */
.L_x_11805:
        /* <DEDUP_REMOVED lines=13> */
.L_x_11807:
[----:B------:R-:W-:Y:S05]  /*43f0*/  BSYNC.RECONVERGENT B3 ;  /* 0x0000000000037941 */ /* 0x000fea0003800200 */
.L_x_11806:
        /* <DEDUP_REMOVED lines=42> */
.L_x_11804:
[----:B------:R-:W-:Y:S05]  /*46a0*/  BSYNC.RECONVERGENT B2 ;  /* 0x0000000000027941 */ /* 0x000fea0003800200 */
.L_x_11803:
        /* <DEDUP_REMOVED lines=10> */
.L_x_11802:
[----:B------:R-:W-:Y:S05]  /*4750*/  BSYNC.RECONVERGENT B1 ;  /* 0x0000000000017941 */ /* 0x000fea0003800200 */
.L_x_11801:
        /* <DEDUP_REMOVED lines=18> */
.L_x_11812:
        /* <DEDUP_REMOVED lines=13> */
.L_x_11814:
[----:B------:R-:W-:Y:S05]  /*4950*/  BSYNC.RECONVERGENT B3 ;  /* 0x0000000000037941 */ /* 0x000fea0003800200 */
.L_x_11813:
        /* <DEDUP_REMOVED lines=42> */
.L_x_11811:
[----:B------:R-:W-:Y:S05]  /*4c00*/  BSYNC.RECONVERGENT B2 ;  /* 0x0000000000027941 */ /* 0x000fea0003800200 */
.L_x_11810:
        /* <DEDUP_REMOVED lines=10> */
.L_x_11809:
[----:B------:R-:W-:Y:S05]  /*4cb0*/  BSYNC.RECONVERGENT B1 ;  /* 0x0000000000017941 */ /* 0x000fea0003800200 */
.L_x_11808:
        /* <DEDUP_REMOVED lines=18> */
.L_x_11819:
        /* <DEDUP_REMOVED lines=13> */
.L_x_11821:
[----:B------:R-:W-:Y:S05]  /*4eb0*/  BSYNC.RECONVERGENT B3 ;  /* 0x0000000000037941 */ /* 0x000fea0003800200 */
.L_x_11820:
        /* <DEDUP_REMOVED lines=42> */
.L_x_11818:
[----:B------:R-:W-:Y:S05]  /*5160*/  BSYNC.RECONVERGENT B2 ;  /* 0x0000000000027941 */ /* 0x000fea0003800200 */
.L_x_11817:
        /* <DEDUP_REMOVED lines=10> */
.L_x_11816:
[----:B------:R-:W-:Y:S05]  /*5210*/  BSYNC.RECONVERGENT B1 ;  /* 0x0000000000017941 */ /* 0x000fea0003800200 */
.L_x_11815:
        /* <DEDUP_REMOVED lines=18> */
.L_x_11826:
        /* <DEDUP_REMOVED lines=13> */
.L_x_11828:
[----:B------:R-:W-:Y:S05]  /*5410*/  BSYNC.RECONVERGENT B3 ;  /* 0x0000000000037941 */ /* 0x000fea0003800200 */
.L_x_11827:
        /* <DEDUP_REMOVED lines=42> */
.L_x_11825:
[----:B------:R-:W-:Y:S05]  /*56c0*/  BSYNC.RECONVERGENT B2 ;  /* 0x0000000000027941 */ /* 0x000fea0003800200 */
.L_x_11824:
        /* <DEDUP_REMOVED lines=10> */
.L_x_11823:
[----:B------:R-:W-:Y:S05]  /*5770*/  BSYNC.RECONVERGENT B1 ;  /* 0x0000000000017941 */ /* 0x000fea0003800200 */
.L_x_11822:
        /* <DEDUP_REMOVED lines=18> */
.L_x_11833:
        /* <DEDUP_REMOVED lines=13> */
.L_x_11835:
[----:B------:R-:W-:Y:S05]  /*5970*/  BSYNC.RECONVERGENT B3 ;  /* 0x0000000000037941 */ /* 0x000fea0003800200 */
.L_x_11834:
        /* <DEDUP_REMOVED lines=42> */
.L_x_11832:
[----:B------:R-:W-:Y:S05]  /*5c20*/  BSYNC.RECONVERGENT B2 ;  /* 0x0000000000027941 */ /* 0x000fea0003800200 */
.L_x_11831:
        /* <DEDUP_REMOVED lines=10> */
.L_x_11830:
[----:B------:R-:W-:Y:S05]  /*5cd0*/  BSYNC.RECONVERGENT B1 ;  /* 0x0000000000017941 */ /* 0x000fea0003800200 */
.L_x_11829:
        /* <DEDUP_REMOVED lines=18> */
.L_x_11840:
        /* <DEDUP_REMOVED lines=13> */
.L_x_11842:
[----:B------:R-:W-:Y:S05]  /*5ed0*/  BSYNC.RECONVERGENT B3 ;  /* 0x0000000000037941 */ /* 0x000fea0003800200 */
.L_x_11841:
        /* <DEDUP_REMOVED lines=42> */
.L_x_11839:
[----:B------:R-:W-:Y:S05]  /*6180*/  BSYNC.RECONVERGENT B2 ;  /* 0x0000000000027941 */ /* 0x000fea0003800200 */
.L_x_11838:
        /* <DEDUP_REMOVED lines=10> */
.L_x_11837:
[----:B------:R-:W-:Y:S05]  /*6230*/  BSYNC.RECONVERGENT B1 ;  /* 0x0000000000017941 */ /* 0x000fea0003800200 */
.L_x_11836:
        /* <DEDUP_REMOVED lines=18> */
.L_x_11847:
        /* <DEDUP_REMOVED lines=13> */
.L_x_11849:
[----:B------:R-:W-:Y:S05]  /*6430*/  BSYNC.RECONVERGENT B3 ;  /* 0x0000000000037941 */ /* 0x000fea0003800200 */
.L_x_11848:
        /* <DEDUP_REMOVED lines=42> */
.L_x_11846:
[----:B------:R-:W-:Y:S05]  /*66e0*/  BSYNC.RECONVERGENT B2 ;  /* 0x0000000000027941 */ /* 0x000fea0003800200 */
.L_x_11845:
        /* <DEDUP_REMOVED lines=10> */
.L_x_11844:
[----:B------:R-:W-:Y:S05]  /*6790*/  BSYNC.RECONVERGENT B1 ;  /* 0x0000000000017941 */ /* 0x000fea0003800200 */
.L_x_11843:
[----:B------:R-:W-:Y:S02]  /*67a0*/  F2FP.F16.F32.PACK_AB R35, RZ, R83 ;  /* 0x00000053ff23723e */ /* 0x000fe400000000ff */
[----:B------:R-:W-:Y:S02]  /*67b0*/  PRMT R34, R96, 0x5410, R98 ;  /* 0x0000541060227816 */ /* 0x000fe40000000062 */
[----:B------:R-:W-:Y:S02]  /*67c0*/  PRMT R33, R94, 0x5410, R95 ;  /* 0x000054105e217816 */ /* 0x000fe4000000005f */
[----:B------:R-:W-:Y:S02]  /*67d0*/  PRMT R32, R82, 0x5410, R81 ;  /* 0x0000541052207816 */ /* 0x000fe40000000051 */
[----:B------:R-:W-:-:S07]  /*67e0*/  PRMT R35, R80, 0x5410, R35 ;  /* 0x0000541050237816 */ /* 0x000fce0000000023 */
.L_x_11793:
        /* <DEDUP_REMOVED lines=31> */
.L_x_11851:
[----:B------:R-:W-:Y:S05]  /*69e0*/  BSYNC.RECONVERGENT B1 ;  /* 0x0000000000017941 */ /* 0x000fea0003800200 */
.L_x_11850:
[----:B-----5:R2:W5:Y:S04]  /*69f0*/  @P1 LDG.E.128 R24, desc[UR8][R94.64] ;  /* 0x000000085e181981 */ /* 0x020568000c1e1d00 */
[----:B------:R2:W5:Y:S01]  /*6a00*/  @P0 LDG.E.128 R28, desc[UR8][R38.64] ;  /* 0x00000008261c0981 */ /* 0x000562000c1e1d00 */
[----:B------:R-:W-:Y:S05]  /*6a10*/  @!P0 BRA `(.L_x_11852) ;  /* 0x0000002c007c8947 */ /* 0x000fea0003800000 */
[----:B------:R-:W-:Y:S01]  /*6a20*/  ISETP.GT.AND P0, PT, R100, RZ, PT ;  /* 0x000000ff6400720c */ /* 0x000fe20003f04270 */
[----:B------:R-:W-:-:S12]  /*6a30*/  BSSY.RECONVERGENT B1, `(.L_x_11853) ;  /* 0x0000058000017945 */ /* 0x000fd80003800200 */
[----:B-----5:R-:W-:Y:S01]  /*6a40*/  @!P0 HADD2.F32 R99, -RZ, R28.H0_H0 ;  /* 0x2000001cff638230 */ /* 0x020fe20000004100 */
[----:B01----:R-:W-:Y:S01]  /*6a50*/  @!P0 MOV R32, R102 ;  /* 0x0000006600208202 */ /* 0x003fe20000000f00 */
        /* <DEDUP_REMOVED lines=18> */
.L_x_11857:
        /* <DEDUP_REMOVED lines=13> */
.L_x_11859:
[----:B------:R-:W-:Y:S05]  /*6c50*/  BSYNC.RECONVERGENT B3 ;  /* 0x0000000000037941 */ /* 0x000fea0003800200 */
.L_x_11858:
        /* <DEDUP_REMOVED lines=41> */
.L_x_11856:
[----:B------:R-:W-:Y:S05]  /*6ef0*/  BSYNC.RECONVERGENT B2 ;  /* 0x0000000000027941 */ /* 0x000fea0003800200 */
.L_x_11855:
        /* <DEDUP_REMOVED lines=11> */
.L_x_11854:
[----:B------:R-:W-:Y:S05]  /*6fb0*/  BSYNC.RECONVERGENT B1 ;  /* 0x0000000000017941 */ /* 0x000fea0003800200 */
.L_x_11853:
        /* <DEDUP_REMOVED lines=22> */
.L_x_11864:
        /* <DEDUP_REMOVED lines=13> */
.L_x_11866:
[----:B------:R-:W-:Y:S05]  /*71f0*/  BSYNC.RECONVERGENT B3 ;  /* 0x0000000000037941 */ /* 0x000fea0003800200 */
.L_x_11865:
        /* <DEDUP_REMOVED lines=42> */
.L_x_11863:
[----:B------:R-:W-:Y:S05]  /*74a0*/  BSYNC.RECONVERGENT B2 ;  /* 0x0000000000027941 */ /* 0x000fea0003800200 */
.L_x_11862:
[----:B------:R-:W-:Y:S01]  /*74b0*/  I2FP.F32.U32 R32, R34 ;  /* 0x0000002200207245 */ /* 0x000fe20000201000 */
[----:B------:R-:W-:Y:S02]  /*74c0*/  HADD2.F32 R34, -RZ, R24.H1_H1 ;  /* 0x30000018ff227230 */ /* 0x000fe40000004100 */
        /* <DEDUP_REMOVED lines=8> */
[----:B------:R-:W-:-:S07]  /*7550*/  FFMA.FTZ R98, R98, R63, R35 ;  /* 0x0000003f62627223 */ /* 0x000fce0000010023 */
.L_x_11861:
[----:B------:R-:W-:Y:S05]  /*7560*/  BSYNC.RECONVERGENT B1 ;  /* 0x0000000000017941 */ /* 0x000fea0003800200 */
.L_x_11860:
        /* <DEDUP_REMOVED lines=22> */
.L_x_11871:
        /* <DEDUP_REMOVED lines=13> */
.L_x_11873:
[----:B------:R-:W-:Y:S05]  /*77a0*/  BSYNC.RECONVERGENT B3 ;  /* 0x0000000000037941 */ /* 0x000fea0003800200 */
.L_x_11872:
        /* <DEDUP_REMOVED lines=42> */
.L_x_11870:
[----:B------:R-:W-:Y:S05]  /*7a50*/  BSYNC.RECONVERGENT B2 ;  /* 0x0000000000027941 */ /* 0x000fea0003800200 */
.L_x_11869:
        /* <DEDUP_REMOVED lines=11> */
.L_x_11868:
[----:B------:R-:W-:Y:S05]  /*7b10*/  BSYNC.RECONVERGENT B1 ;  /* 0x0000000000017941 */ /* 0x000fea0003800200 */
.L_x_11867:
        /* <DEDUP_REMOVED lines=22> */
.L_x_11878:
        /* <DEDUP_REMOVED lines=13> */
.L_x_11880:
[----:B------:R-:W-:Y:S05]  /*7d50*/  BSYNC.RECONVERGENT B3 ;  /* 0x0000000000037941 */ /* 0x000fea0003800200 */
.L_x_11879:
        /* <DEDUP_REMOVED lines=42> */
.L_x_11877:
[----:B------:R-:W-:Y:S05]  /*8000*/  BSYNC.RECONVERGENT B2 ;  /* 0x0000000000027941 */ /* 0x000fea0003800200 */
.L_x_11876:
        /* <DEDUP_REMOVED lines=11> */
.L_x_11875:
[----:B------:R-:W-:Y:S05]  /*80c0*/  BSYNC.RECONVERGENT B1 ;  /* 0x0000000000017941 */ /* 0x000fea0003800200 */
.L_x_11874:
[----:B------:R-:W-:Y:S01]  /*80d0*/  BSSY.RECONVERGENT B1, `(.L_x_11881) ;  /* 0x000005a000017945 */ /* 0x000fe20003800200 */
[----:B------:R-:W-:Y:S01]  /*80e0*/  F2FP.F16.F32.PACK_AB R103, RZ, R96 ;  /* 0x00000060ff67723e */ /* 0x000fe200000000ff */
[----:B--2---:R-:W-:Y:S01]  /*80f0*/  @!P0 HADD2.F32 R95, -RZ, R30.H0_H0 ;  /* 0x2000001eff5f8230 */ /* 0x004fe20000004100 */
        /* <DEDUP_REMOVED lines=19> */
.L_x_11885:
        /* <DEDUP_REMOVED lines=13> */
.L_x_11887:
[----:B------:R-:W-:Y:S05]  /*8300*/  BSYNC.RECONVERGENT B3 ;  /* 0x0000000000037941 */ /* 0x000fea0003800200 */
.L_x_11886:
        /* <DEDUP_REMOVED lines=42> */
.L_x_11884:
[----:B------:R-:W-:Y:S05]  /*85b0*/  BSYNC.RECONVERGENT B2 ;  /* 0x0000000000027941 */ /* 0x000fea0003800200 */
.L_x_11883:
        /* <DEDUP_REMOVED lines=11> */
.L_x_11882:
[----:B------:R-:W-:Y:S05]  /*8670*/  BSYNC.RECONVERGENT B1 ;  /* 0x0000000000017941 */ /* 0x000fea0003800200 */
.L_x_11881:
        /* <DEDUP_REMOVED lines=22> */
.L_x_11892:
        /* <DEDUP_REMOVED lines=13> */
.L_x_11894:
[----:B------:R-:W-:Y:S05]  /*88b0*/  BSYNC.RECONVERGENT B3 ;  /* 0x0000000000037941 */ /* 0x000fea0003800200 */
.L_x_11893:
        /* <DEDUP_REMOVED lines=42> */
.L_x_11891:
[----:B------:R-:W-:Y:S05]  /*8b60*/  BSYNC.RECONVERGENT B2 ;  /* 0x0000000000027941 */ /* 0x000fea0003800200 */
.L_x_11890:
        /* <DEDUP_REMOVED lines=11> */
.L_x_11889:
[----:B------:R-:W-:Y:S05]  /*8c20*/  BSYNC.RECONVERGENT B1 ;  /* 0x0000000000017941 */ /* 0x000fea0003800200 */
.L_x_11888:
        /* <DEDUP_REMOVED lines=22> */
.L_x_11899:
        /* <DEDUP_REMOVED lines=13> */
.L_x_11901:
[----:B------:R-:W-:Y:S05]  /*8e60*/  BSYNC.RECONVERGENT B3 ;  /* 0x0000000000037941 */ /* 0x000fea0003800200 */
.L_x_11900:
        /* <DEDUP_REMOVED lines=43> */
.L_x_11898:
[----:B------:R-:W-:Y:S05]  /*9120*/  BSYNC.RECONVERGENT B2 ;  /* 0x0000000000027941 */ /* 0x000fea0003800200 */
.L_x_11897:
[----:B------:R-:W-:Y:S01]  /*9130*/  I2FP.F32.U32 R33, R34 ;  /* 0x0000002200217245 */ /* 0x000fe20000201000 */
[----:B------:R-:W-:Y:S02]  /*9140*/  HFMA2 R34, -RZ, RZ, 0.1171875, 0 ;  /* 0x2f800000ff227431 */ /* 0x000fe400000001ff */
[----:B------:R-:W-:-:S05]  /*9150*/  HADD2.F32 R35, -RZ, R27.H0_H0 ;  /* 0x2000001bff237230 */ /* 0x000fca0000004100 */
        /* <DEDUP_REMOVED lines=8> */
.L_x_11896:
[----:B------:R-:W-:Y:S05]  /*91e0*/  BSYNC.RECONVERGENT B1 ;  /* 0x0000000000017941 */ /* 0x000fea0003800200 */
.L_x_11895:
        /* <DEDUP_REMOVED lines=22> */
.L_x_11906:
        /* <DEDUP_REMOVED lines=13> */
.L_x_11908:
[----:B------:R-:W-:Y:S05]  /*9420*/  BSYNC.RECONVERGENT B3 ;  /* 0x0000000000037941 */ /* 0x000fea0003800200 */
.L_x_11907:
        /* <DEDUP_REMOVED lines=43> */
.L_x_11905:
[----:B------:R-:W-:Y:S05]  /*96e0*/  BSYNC.RECONVERGENT B2 ;  /* 0x0000000000027941 */ /* 0x000fea0003800200 */
.L_x_11904:
        /* <DEDUP_REMOVED lines=11> */
.L_x_11903:
[----:B------:R-:W-:Y:S05]  /*97a0*/  BSYNC.RECONVERGENT B1 ;  /* 0x0000000000017941 */ /* 0x000fea0003800200 */
.L_x_11902:
[----:B------:R-:W-:Y:S02]  /*97b0*/  F2FP.F16.F32.PACK_AB R35, RZ, R111 ;  /* 0x0000006fff23723e */ /* 0x000fe400000000ff */
[----:B------:R-:W-:Y:S02]  /*97c0*/  PRMT R34, R105, 0x5410, R109 ;  /* 0x0000541069227816 */ /* 0x000fe4000000006d */
[----:B------:R-:W-:Y:S02]  /*97d0*/  PRMT R33, R104, 0x5410, R103 ;  /* 0x0000541068217816 */ /* 0x000fe40000000067 */
[----:B------:R-:W-:Y:S02]  /*97e0*/  PRMT R32, R102, 0x5410, R101 ;  /* 0x0000541066207816 */ /* 0x000fe40000000065 */
[----:B------:R-:W-:Y:S01]  /*97f0*/  PRMT R35, R100, 0x5410, R35 ;  /* 0x0000541064237816 */ /* 0x000fe20000000023 */
[----:B------:R-:W-:Y:S06]  /*9800*/  BRA `(.L_x_11909) ;  /* 0x0000002800e47947 */ /* 0x000fec0003800000 */
.L_x_11852:
        /* <DEDUP_REMOVED lines=21> */
.L_x_11914:
        /* <DEDUP_REMOVED lines=13> */
.L_x_11916:
[----:B------:R-:W-:Y:S05]  /*9a30*/  BSYNC.RECONVERGENT B3 ;  /* 0x0000000000037941 */ /* 0x000fea0003800200 */
.L_x_11915:
        /* <DEDUP_REMOVED lines=42> */
.L_x_11913:
[----:B------:R-:W-:Y:S05]  /*9ce0*/  BSYNC.RECONVERGENT B2 ;  /* 0x0000000000027941 */ /* 0x000fea0003800200 */
.L_x_11912:
        /* <DEDUP_REMOVED lines=10> */
.L_x_11911:
[----:B------:R-:W-:Y:S05]  /*9d90*/  BSYNC.RECONVERGENT B1 ;  /* 0x0000000000017941 */ /* 0x000fea0003800200 */
.L_x_11910:
        /* <DEDUP_REMOVED lines=18> */
.L_x_11921:
        /* <DEDUP_REMOVED lines=13> */
.L_x_11923:
[----:B------:R-:W-:Y:S05]  /*9f90*/  BSYNC.RECONVERGENT B3 ;  /* 0x0000000000037941 */ /* 0x000fea0003800200 */
.L_x_11922:
        /* <DEDUP_REMOVED lines=42> */
.L_x_11920:
[----:B------:R-:W-:Y:S05]  /*a240*/  BSYNC.RECONVERGENT B2 ;  /* 0x0000000000027941 */ /* 0x000fea0003800200 */
.L_x_11919:
        /* <DEDUP_REMOVED lines=10> */
.L_x_11918:
[----:B------:R-:W-:Y:S05]  /*a2f0*/  BSYNC.RECONVERGENT B1 ;  /* 0x0000000000017941 */ /* 0x000fea0003800200 */
.L_x_11917:
        /* <DEDUP_REMOVED lines=18> */
.L_x_11928:
        /* <DEDUP_REMOVED lines=13> */
.L_x_11930:
[----:B------:R-:W-:Y:S05]  /*a4f0*/  BSYNC.RECONVERGENT B3 ;  /* 0x0000000000037941 */ /* 0x000fea0003800200 */
.L_x_11929:
        /* <DEDUP_REMOVED lines=42> */
.L_x_11927:
[----:B------:R-:W-:Y:S05]  /*a7a0*/  BSYNC.RECONVERGENT B2 ;  /* 0x0000000000027941 */ /* 0x000fea0003800200 */
.L_x_11926:
        /* <DEDUP_REMOVED lines=10> */
.L_x_11925:
[----:B------:R-:W-:Y:S05]  /*a850*/  BSYNC.RECONVERGENT B1 ;  /* 0x0000000000017941 */ /* 0x000fea0003800200 */
.L_x_11924:
        /* <DEDUP_REMOVED lines=18> */
.L_x_11935:
        /* <DEDUP_REMOVED lines=13> */
.L_x_11937:
[----:B------:R-:W-:Y:S05]  /*aa50*/  BSYNC.RECONVERGENT B3 ;  /* 0x0000000000037941 */ /* 0x000fea0003800200 */
.L_x_11936:
        /* <DEDUP_REMOVED lines=42> */
.L_x_11934:
[----:B------:R-:W-:Y:S05]  /*ad00*/  BSYNC.RECONVERGENT B2 ;  /* 0x0000000000027941 */ /* 0x000fea0003800200 */
.L_x_11933:
        /* <DEDUP_REMOVED lines=10> */
.L_x_11932:
[----:B------:R-:W-:Y:S05]  /*adb0*/  BSYNC.RECONVERGENT B1 ;  /* 0x0000000000017941 */ /* 0x000fea0003800200 */
.L_x_11931:
        /* <DEDUP_REMOVED lines=18> */
.L_x_11942:
        /* <DEDUP_REMOVED lines=13> */
.L_x_11944:
[----:B------:R-:W-:Y:S05]  /*afb0*/  BSYNC.RECONVERGENT B3 ;  /* 0x0000000000037941 */ /* 0x000fea0003800200 */
.L_x_11943:
        /* <DEDUP_REMOVED lines=42> */
.L_x_11941:
[----:B------:R-:W-:Y:S05]  /*b260*/  BSYNC.RECONVERGENT B2 ;  /* 0x0000000000027941 */ /* 0x000fea0003800200 */
.L_x_11940:
        /* <DEDUP_REMOVED lines=10> */
.L_x_11939:
[----:B------:R-:W-:Y:S05]  /*b310*/  BSYNC.RECONVERGENT B1 ;  /* 0x0000000000017941 */ /* 0x000fea0003800200 */
.L_x_11938:
        /* <DEDUP_REMOVED lines=18> */
.L_x_11949:
        /* <DEDUP_REMOVED lines=13> */
.L_x_11951:
[----:B------:R-:W-:Y:S05]  /*b510*/  BSYNC.RECONVERGENT B3 ;  /* 0x0000000000037941 */ /* 0x000fea0003800200 */
.L_x_11950:
        /* <DEDUP_REMOVED lines=42> */
.L_x_11948:
[----:B------:R-:W-:Y:S05]  /*b7c0*/  BSYNC.RECONVERGENT B2 ;  /* 0x0000000000027941 */ /* 0x000fea0003800200 */
.L_x_11947:
        /* <DEDUP_REMOVED lines=10> */
.L_x_11946:
[----:B------:R-:W-:Y:S05]  /*b870*/  BSYNC.RECONVERGENT B1 ;  /* 0x0000000000017941 */ /* 0x000fea0003800200 */
.L_x_11945:
        /* <DEDUP_REMOVED lines=18> */
.L_x_11956:
        /* <DEDUP_REMOVED lines=13> */
.L_x_11958:
[----:B------:R-:W-:Y:S05]  /*ba70*/  BSYNC.RECONVERGENT B3 ;  /* 0x0000000000037941 */ /* 0x000fea0003800200 */
.L_x_11957:
        /* <DEDUP_REMOVED lines=42> */
.L_x_11955:
[----:B------:R-:W-:Y:S05]  /*bd20*/  BSYNC.RECONVERGENT B2 ;  /* 0x0000000000027941 */ /* 0x000fea0003800200 */
.L_x_11954:
        /* <DEDUP_REMOVED lines=10> */
.L_x_11953:
[----:B------:R-:W-:Y:S05]  /*bdd0*/  BSYNC.RECONVERGENT B1 ;  /* 0x0000000000017941 */ /* 0x000fea0003800200 */
.L_x_11952:
        /* <DEDUP_REMOVED lines=18> */
.L_x_11963:
        /* <DEDUP_REMOVED lines=13> */
.L_x_11965:
[----:B------:R-:W-:Y:S05]  /*bfd0*/  BSYNC.RECONVERGENT B3 ;  /* 0x0000000000037941 */ /* 0x000fea0003800200 */
.L_x_11964:
        /* <DEDUP_REMOVED lines=43> */
.L_x_11962:
[----:B------:R-:W-:Y:S05]  /*c290*/  BSYNC.RECONVERGENT B2 ;  /* 0x0000000000027941 */ /* 0x000fea0003800200 */
.L_x_11961:
        /* <DEDUP_REMOVED lines=10> */
.L_x_11960:
[----:B------:R-:W-:Y:S05]  /*c340*/  BSYNC.RECONVERGENT B1 ;  /* 0x0000000000017941 */ /* 0x000fea0003800200 */
.L_x_11959:
[----:B------:R-:W-:Y:S02]  /*c350*/  F2FP.F16.F32.PACK_AB R35, RZ, R111 ;  /* 0x0000006fff23723e */ /* 0x000fe400000000ff */
[----:B------:R-:W-:Y:S02]  /*c360*/  PRMT R34, R105, 0x5410, R106 ;  /* 0x0000541069227816 */ /* 0x000fe4000000006a */
[----:B------:R-:W-:Y:S02]  /*c370*/  PRMT R33, R103, 0x5410, R104 ;  /* 0x0000541067217816 */ /* 0x000fe40000000068 */
[----:B------:R-:W-:Y:S02]  /*c380*/  PRMT R32, R102, 0x5410, R101 ;  /* 0x0000541066207816 */ /* 0x000fe40000000065 */
[----:B------:R-:W-:-:S07]  /*c390*/  PRMT R35, R100, 0x5410, R35 ;  /* 0x0000541064237816 */ /* 0x000fce0000000023 */
.L_x_11909:
        /* <DEDUP_REMOVED lines=40> */
.L_x_11967:
[----:B------:R-:W-:Y:S05]  /*c620*/  BSYNC.RECONVERGENT B1 ;  /* 0x0000000000017941 */ /* 0x000fea0003800200 */
.L_x_11966:
        /* <DEDUP_REMOVED lines=56> */
.L_x_11983:
        /* <DEDUP_REMOVED lines=63> */
[----:B------:R-:W-:-:S03]  /*cda0*/  F2FP.F16.F32.PACK_AB R33, R39, R32 ;  /* 0x000000202721723e */ /* 0x000fc600000000ff */
[----:B------:R-:W-:Y:S01]  /*cdb0*/  FFMA.FTZ R32, R37, R3, R40 ;  /* 0x0000000325207223 */ /* 0x000fe20000010028 */
[----:B------:R-:W-:Y:S01]  /*cdc0*/  F2FP.F16.F32.PACK_AB R34, R81, R34 ;  /* 0x000000225122723e */ /* 0x000fe200000000ff */
        /* <DEDUP_REMOVED lines=18> */
.L_x_11970:
[----:B------:R-:W-:Y:S05]  /*cef0*/  BSYNC.RECONVERGENT B1 ;  /* 0x0000000000017941 */ /* 0x000fea0003800200 */
.L_x_11969:
[----:B01----:R-:W0:Y:S02]  /*cf00*/  LDC.64 R32, c[0x0][0x380] ;  /* 0x0000e000ff207b82 */ /* 0x003e240000000a00 */
[----:B0-----:R-:W-:-:S04]  /*cf10*/  LEA R2, R32, R2, 0x2 ;  /* 0x0000000220027211 */ /* 0x001fc800078e10ff */
[----:B------:R-:W-:-:S13]  /*cf20*/  ISETP.GE.AND P0, PT, R2, R33, PT ;  /* 0x000000210200720c */ /* 0x000fda0003f06270 */
[----:B------:R-:W-:Y:S05]  /*cf30*/  @!P0 BRA `(.L_x_11971) ;  /* 0xffffff3c00748947 */ /* 0x000fea000383ffff */
[----:B------:R-:W-:Y:S05]  /*cf40*/  BSYNC B0 ;  /* 0x0000000000007941 */ /* 0x000fea0003800000 */
.L_x_11735:
[----:B------:R-:W-:Y:S05]  /*cf50*/  EXIT ;  /* 0x000000000000794d */ /* 0x000fea0003800000 */
.L_x_11968:
[----:B------:R-:W-:Y:S01]  /*cf60*/  HFMA2 R101, -RZ, RZ, 0, 1.847743988037109375e-06 ;  /* 0x0000001fff657431 */ /* 0x000fe200000001ff */
[----:B------:R-:W-:Y:S01]  /*cf70*/  BSSY B1, `(.L_x_11972) ;  /* 0x0000006000017945 */ /* 0x000fe20003800000 */
[----:B------:R-:W-:Y:S02]  /*cf80*/  IMAD.MOV.U32 R82, RZ, RZ, 0x1 ;  /* 0x00000001ff527424 */ /* 0x000fe400078e00ff */
[----:B------:R-:W-:-:S07]  /*cf90*/  IMAD.MOV.U32 R81, RZ, RZ, -0x1 ;  /* 0xffffffffff517424 */ /* 0x000fce00078e00ff */
[----:B0----5:R-:W-:Y:S05]  /*cfa0*/  WARPSYNC.COLLECTIVE R81, `(.L_x_11973) ;  /* 0x0000000051087348 */ /* 0x021fea0003c00000 */
[----:B------:R1:W2:Y:S02]  /*cfb0*/  SHFL.BFLY P0, R39, R100, R82, R101 ;  /* 0x0c00005264277389 */ /* 0x0002a40000000065 */
[----:B012--5:R-:W-:Y:S05]  /*cfc0*/  ENDCOLLECTIVE ;  /* 0x000000000000791b */ /* 0x027fea0003800000 */
.L_x_11973:
[----:B------:R-:W-:Y:S05]  /*cfd0*/  BSYNC B1 ;  /* 0x0000000000017941 */ /* 0x000fea0003800000 */
.L_x_11972:
        /* <DEDUP_REMOVED lines=10> */
.L_x_11974:
[----:B------:R-:W-:Y:S02]  /*d080*/  IMAD.MOV.U32 R82, RZ, RZ, 0x4 ;  /* 0x00000004ff527424 */ /* 0x000fe400078e00ff */
[----:B------:R-:W-:-:S04]  /*d090*/  IMAD.MOV.U32 R32, RZ, RZ, R39 ;  /* 0x000000ffff207224 */ /* 0x000fc800078e0027 */
[----:B------:R-:W-:-:S05]  /*d0a0*/  FADD.FTZ R34, R33, R32 ;  /* 0x0000002021227221 */ /* 0x000fca0000010000 */
[----:B------:R-:W-:-:S07]  /*d0b0*/  MOV R100, R34 ;  /* 0x0000002200647202 */ /* 0x000fce0000000f00 */
[----:B------:R-:W-:Y:S05]  /*d0c0*/  WARPSYNC.COLLECTIVE R81, `(.L_x_11975) ;  /* 0x0000000051087348 */ /* 0x000fea0003c00000 */
[----:B------:R0:W1:Y:S02]  /*d0d0*/  SHFL.BFLY P0, R39, R100, R82, R101 ;  /* 0x0c00005264277389 */ /* 0x0000640000000065 */
[----:B01----:R-:W-:Y:S05]  /*d0e0*/  ENDCOLLECTIVE ;  /* 0x000000000000791b */ /* 0x003fea0003800000 */
.L_x_11975:
[----:B------:R-:W-:Y:S01]  /*d0f0*/  HFMA2 R82, -RZ, RZ, 0, 4.76837158203125e-07 ;  /* 0x00000008ff527431 */ /* 0x000fe200000001ff */
[----:B------:R-:W-:-:S05]  /*d100*/  MOV R35, R39 ;  /* 0x0000002700237202 */ /* 0x000fca0000000f00 */
[----:B------:R-:W-:-:S04]  /*d110*/  FADD.FTZ R35, R34, R35 ;  /* 0x0000002322237221 */ /* 0x000fc80000010000 */
[----:B------:R-:W-:-:S07]  /*d120*/  IMAD.MOV.U32 R100, RZ, RZ, R35 ;  /* 0x000000ffff647224 */ /* 0x000fce00078e0023 */
[----:B------:R-:W-:Y:S05]  /*d130*/  WARPSYNC.COLLECTIVE R81, `(.L_x_11976) ;  /* 0x0000000051087348 */ /* 0x000fea0003c00000 */
[----:B------:R0:W1:Y:S02]  /*d140*/  SHFL.BFLY P0, R39, R100, R82, R101 ;  /* 0x0c00005264277389 */ /* 0x0000640000000065 */
[----:B01----:R-:W-:Y:S05]  /*d150*/  ENDCOLLECTIVE ;  /* 0x000000000000791b */ /* 0x003fea0003800000 */
.L_x_11976:
[----:B------:R-:W-:Y:S02]  /*d160*/  IMAD.MOV.U32 R82, RZ, RZ, 0x10 ;  /* 0x00000010ff527424 */ /* 0x000fe400078e00ff */
[----:B------:R-:W-:-:S04]  /*d170*/  IMAD.MOV.U32 R32, RZ, RZ, R39 ;  /* 0x000000ffff207224 */ /* 0x000fc800078e0027 */
[----:B------:R-:W-:-:S05]  /*d180*/  FADD.FTZ R38, R35, R32 ;  /* 0x0000002023267221 */ /* 0x000fca0000010000 */
[----:B------:R-:W-:-:S07]  /*d190*/  MOV R100, R38 ;  /* 0x0000002600647202 */ /* 0x000fce0000000f00 */
[----:B------:R-:W-:Y:S05]  /*d1a0*/  WARPSYNC.COLLECTIVE R81, `(.L_x_11977) ;  /* 0x0000000051087348 */ /* 0x000fea0003c00000 */
[----:B------:R0:W1:Y:S02]  /*d1b0*/  SHFL.BFLY P0, R39, R100, R82, R101 ;  /* 0x0c00005264277389 */ /* 0x0000640000000065 */
[----:B01----:R-:W-:Y:S05]  /*d1c0*/  ENDCOLLECTIVE ;  /* 0x000000000000791b */ /* 0x003fea0003800000 */
.L_x_11977:
        /* <DEDUP_REMOVED lines=40> */
.L_x_11978:
[----:B------:R-:W-:Y:S02]  /*d450*/  IMAD.MOV.U32 R82, RZ, RZ, 0x2 ;  /* 0x00000002ff527424 */ /* 0x000fe400078e00ff */
[----:B------:R-:W-:-:S04]  /*d460*/  IMAD.MOV.U32 R33, RZ, RZ, R39 ;  /* 0x000000ffff217224 */ /* 0x000fc800078e0027 */
[----:B------:R-:W-:-:S05]  /*d470*/  FADD.FTZ R33, R32, R33 ;  /* 0x0000002120217221 */ /* 0x000fca0000010000 */
[----:B------:R-:W-:-:S07]  /*d480*/  MOV R100, R33 ;  /* 0x0000002100647202 */ /* 0x000fce0000000f00 */
[----:B------:R-:W-:Y:S05]  /*d490*/  WARPSYNC.COLLECTIVE R81, `(.L_x_11979) ;  /* 0x0000000051087348 */ /* 0x000fea0003c00000 */
[----:B------:R0:W1:Y:S02]  /*d4a0*/  SHFL.BFLY P0, R39, R100, R82, R101 ;  /* 0x0c00005264277389 */ /* 0x0000640000000065 */
[----:B01----:R-:W-:Y:S05]  /*d4b0*/  ENDCOLLECTIVE ;  /* 0x000000000000791b */ /* 0x003fea0003800000 */
.L_x_11979:
[----:B------:R-:W-:Y:S01]  /*d4c0*/  HFMA2 R82, -RZ, RZ, 0, 2.384185791015625e-07 ;  /* 0x00000004ff527431 */ /* 0x000fe200000001ff */
[----:B------:R-:W-:-:S05]  /*d4d0*/  MOV R34, R39 ;  /* 0x0000002700227202 */ /* 0x000fca0000000f00 */
[----:B------:R-:W-:-:S04]  /*d4e0*/  FADD.FTZ R34, R33, R34 ;  /* 0x0000002221227221 */ /* 0x000fc80000010000 */
[----:B------:R-:W-:-:S07]  /*d4f0*/  IMAD.MOV.U32 R100, RZ, RZ, R34 ;  /* 0x000000ffff647224 */ /* 0x000fce00078e0022 */
[----:B------:R-:W-:Y:S05]  /*d500*/  WARPSYNC.COLLECTIVE R81, `(.L_x_11980) ;  /* 0x0000000051087348 */ /* 0x000fea0003c00000 */
[----:B------:R0:W1:Y:S02]  /*d510*/  SHFL.BFLY P0, R39, R100, R82, R101 ;  /* 0x0c00005264277389 */ /* 0x0000640000000065 */
[----:B01----:R-:W-:Y:S05]  /*d520*/  ENDCOLLECTIVE ;  /* 0x000000000000791b */ /* 0x003fea0003800000 */
.L_x_11980:
[----:B------:R-:W-:Y:S02]  /*d530*/  IMAD.MOV.U32 R82, RZ, RZ, 0x8 ;  /* 0x00000008ff527424 */ /* 0x000fe400078e00ff */
[----:B------:R-:W-:-:S04]  /*d540*/  IMAD.MOV.U32 R35, RZ, RZ, R39 ;  /* 0x000000ffff237224 */ /* 0x000fc800078e0027 */
[----:B------:R-:W-:-:S05]  /*d550*/  FADD.FTZ R35, R34, R35 ;  /* 0x0000002322237221 */ /* 0x000fca0000010000 */
[----:B------:R-:W-:-:S07]  /*d560*/  MOV R100, R35 ;  /* 0x0000002300647202 */ /* 0x000fce0000000f00 */
[----:B------:R-:W-:Y:S05]  /*d570*/  WARPSYNC.COLLECTIVE R81, `(.L_x_11981) ;  /* 0x0000000051087348 */ /* 0x000fea0003c00000 */
[----:B------:R0:W1:Y:S02]  /*d580*/  SHFL.BFLY P0, R39, R100, R82, R101 ;  /* 0x0c00005264277389 */ /* 0x0000640000000065 */
[----:B01----:R-:W-:Y:S05]  /*d590*/  ENDCOLLECTIVE ;  /* 0x000000000000791b */ /* 0x003fea0003800000 */
.L_x_11981:
[----:B------:R-:W-:Y:S01]  /*d5a0*/  HFMA2 R82, -RZ, RZ, 0, 9.5367431640625e-07 ;  /* 0x00000010ff527431 */ /* 0x000fe200000001ff */
[----:B------:R-:W-:-:S05]  /*d5b0*/  MOV R38, R39 ;  /* 0x0000002700267202 */ /* 0x000fca0000000f00 */
[----:B------:R-:W-:-:S04]  /*d5c0*/  FADD.FTZ R38, R35, R38 ;  /* 0x0000002623267221 */ /* 0x000fc80000010000 */
[----:B------:R-:W-:-:S07]  /*d5d0*/  IMAD.MOV.U32 R100, RZ, RZ, R38 ;  /* 0x000000ffff647224 */ /* 0x000fce00078e0026 */
[----:B------:R-:W-:Y:S05]  /*d5e0*/  WARPSYNC.COLLECTIVE R81, `(.L_x_11982) ;  /* 0x0000000051087348 */ /* 0x000fea0003c00000 */
[----:B------:R0:W1:Y:S02]  /*d5f0*/  SHFL.BFLY P0, R39, R100, R82, R101 ;  /* 0x0c00005264277389 */ /* 0x0000640000000065 */
[----:B01----:R-:W-:Y:S05]  /*d600*/  ENDCOLLECTIVE ;  /* 0x000000000000791b */ /* 0x003fea0003800000 */
.L_x_11982:
[----:B------:R-:W-:Y:S05]  /*d610*/  BRA `(.L_x_11983) ;  /* 0xfffffff000e47947 */ /* 0x000fea000383ffff */
.L_x_11984:
        /* <DEDUP_REMOVED lines=14> */
.L_x_20316:


//--------------------- .text._ZN10layer_norm13ln_fwd_kernelINS_13Kernel_traitsI6__halfS2_fS2_fjLj512ELj1ELj4ELj1ELj16ENS_18Kernel_traits_baseILj512ES2_S2_fS2_fjLj128EEEEELb0ELb0ELb0ELb0EEEvNS_9FwdParamsE --------------------------
	.section	.text._ZN10layer_norm13ln_fwd_kernelINS_13Kernel_traitsI6__halfS2_fS2_fjLj512ELj1ELj4ELj1ELj16ENS_18Kernel_traits_baseILj512ES2_S2_fS2_fjLj128EEEEELb0ELb0ELb0ELb0EEEvNS_9FwdParamsE,"ax",@progbits
	.align	128
        .global         _ZN10layer_norm13ln_fwd_kernelINS_13Kernel_traitsI6__halfS2_fS2_fjLj512ELj1ELj4ELj1ELj16ENS_18Kernel_traits_baseILj512ES2_S2_fS2_fjLj128EEEEELb0ELb0ELb0ELb0EEEvNS_9FwdParamsE
        .type           _ZN10layer_norm13ln_fwd_kernelINS_13Kernel_traitsI6__halfS2_fS2_fjLj512ELj1ELj4ELj1ELj16ENS_18Kernel_traits_baseILj512ES2_S2_fS2_fjLj128EEEEELb0ELb0ELb0ELb0EEEvNS_9FwdParamsE,@function
        .size           _ZN10layer_norm13ln_fwd_kernelINS_13Kernel_traitsI6__halfS2_fS2_fjLj512ELj1ELj4ELj1ELj16ENS_18Kernel_traits_baseILj512ES2_S2_fS2_fjLj128EEEEELb0ELb0ELb0ELb0EEEvNS_9FwdParamsE,(.L_x_20317 - _ZN10layer_norm13ln_fwd_kernelINS_13Kernel_traitsI6__halfS2_fS2_fjLj512ELj1ELj4ELj1ELj16ENS_18Kernel_traits_baseILj512ES2_S2_fS2_fjLj128EEEEELb0ELb0ELb0ELb0EEEvNS_9FwdParamsE)
        .other          _ZN10layer_norm13ln_fwd_kernelINS_13Kernel_traitsI6__halfS2_fS2_fjLj512ELj1ELj4ELj1ELj16ENS_18Kernel_traits_baseILj512ES2_S2_fS2_fjLj128EEEEELb0ELb0ELb0ELb0EEEvNS_9FwdParamsE,@"STO_CUDA_ENTRY STV_DEFAULT"
_ZN10layer_norm13ln_fwd_kernelINS_13Kernel_traitsI6__halfS2_fS2_fjLj512ELj1ELj4ELj1ELj16ENS_18Kernel_traits_baseILj512ES2_S2_fS2_fjLj128EEEEELb0ELb0ELb0ELb0EEEvNS_9FwdParamsE:
.text._ZN10layer_norm13ln_fwd_kernelINS_13Kernel_traitsI6__halfS2_fS2_fjLj512ELj1ELj4ELj1ELj16ENS_18Kernel_traits_baseILj512ES2_S2_fS2_fjLj128EEEEELb0ELb0ELb0ELb0EEEvNS_9FwdParamsE:
        /* <DEDUP_REMOVED lines=30> */
.L_x_11988:
[----:B------:R-:W-:Y:S05]  /*01e0*/  BSYNC.RECONVERGENT B1 ;  /* 0x0000000000017941 */ /* 0x000fea0003800200 */
.L_x_11987:
        /* <DEDUP_REMOVED lines=8> */
.L_x_11986:
        /* <DEDUP_REMOVED lines=15> */
.L_x_11989:
[----:B------:R-:W-:Y:S05]  /*0360*/  BSYNC.RECONVERGENT B0 ;  /* 0x0000000000007941 */ /* 0x000fea0003800200 */
.L_x_11985:
        /* <DEDUP_REMOVED lines=11> */
.L_x_12003:
        /* <DEDUP_REMOVED lines=23> */
[--C-:B-----5:R-:W-:Y:S02]  /*0590*/  HADD2.F32 R47, -RZ, R33.reuse.H0_H0 ;  /* 0x20000021ff2f7230 */ /* 0x120fe40000004100 */
[----:B------:R-:W-:Y:S02]  /*05a0*/  HADD2.F32 R44, -RZ, R33.H1_H1 ;  /* 0x30000021ff2c7230 */ /* 0x000fe40000004100 */
[----:B------:R-:W-:Y:S02]  /*05b0*/  HADD2.F32 R45, -RZ, R32.H0_H0 ;  /* 0x20000020ff2d7230 */ /* 0x000fe40000004100 */
[----:B------:R-:W-:-:S02]  /*05c0*/  HADD2.F32 R33, -RZ, R34.H0_H0 ;  /* 0x20000022ff217230 */ /* 0x000fc40000004100 */
[----:B------:R-:W-:Y:S02]  /*05d0*/  HADD2.F32 R32, -RZ, R32.H1_H1 ;  /* 0x30000020ff207230 */ /* 0x000fe40000004100 */
[----:B------:R-:W-:Y:S02]  /*05e0*/  HADD2.F32 R34, -RZ, R34.H1_H1 ;  /* 0x30000022ff227230 */ /* 0x000fe40000004100 */
[--C-:B------:R-:W-:Y:S02]  /*05f0*/  HADD2.F32 R49, -RZ, R35.reuse.H0_H0 ;  /* 0x20000023ff317230 */ /* 0x100fe40000004100 */
[----:B------:R-:W-:Y:S02]  /*0600*/  HADD2.F32 R46, -RZ, R35.H1_H1 ;  /* 0x30000023ff2e7230 */ /* 0x000fe40000004100 */
[-C--:B--2---:R-:W-:Y:S01]  /*0610*/  FFMA.FTZ R36, R45, R41.reuse, R36 ;  /* 0x000000292d247223 */ /* 0x084fe20000010024 */
[-C--:B------:R-:W-:Y:S01]  /*0620*/  FFMA.FTZ R37, R32, R41.reuse, R37 ;  /* 0x0000002920257223 */ /* 0x080fe20000010025 */
[-C--:B------:R-:W-:Y:S01]  /*0630*/  FFMA.FTZ R38, R47, R41.reuse, R38 ;  /* 0x000000292f267223 */ /* 0x080fe20000010026 */
[-C--:B------:R-:W-:Y:S01]  /*0640*/  FFMA.FTZ R39, R44, R41.reuse, R39 ;  /* 0x000000292c277223 */ /* 0x080fe20000010027 */
[-C--:B---3--:R-:W-:Y:S01]  /*0650*/  FFMA.FTZ R28, R33, R41.reuse, R28 ;  /* 0x00000029211c7223 */ /* 0x088fe2000001001c */
[-C--:B------:R-:W-:Y:S01]  /*0660*/  FFMA.FTZ R29, R34, R41.reuse, R29 ;  /* 0x00000029221d7223 */ /* 0x080fe2000001001d */
[-C--:B------:R-:W-:Y:S01]  /*0670*/  FFMA.FTZ R30, R49, R41.reuse, R30 ;  /* 0x00000029311e7223 */ /* 0x080fe2000001001e */
[----:B------:R-:W-:Y:S01]  /*0680*/  FFMA.FTZ R31, R46, R41, R31 ;  /* 0x000000292e1f7223 */ /* 0x000fe2000001001f */
[----:B------:R-:W-:Y:S06]  /*0690*/  BRA `(.L_x_11993) ;  /* 0x0000000000407947 */ /* 0x000fec0003800000 */
.L_x_11992:
[--C-:B-----5:R-:W-:Y:S02]  /*06a0*/  HADD2.F32 R28, -RZ, R33.reuse.H1_H1 ;  /* 0x30000021ff1c7230 */ /* 0x120fe40000004100 */
[----:B------:R-:W-:Y:S02]  /*06b0*/  HADD2.F32 R36, -RZ, R32.H0_H0 ;  /* 0x20000020ff247230 */ /* 0x000fe40000004100 */
        /* <DEDUP_REMOVED lines=14> */
.L_x_11993:
[----:B------:R-:W0:Y:S01]  /*07a0*/  LDC.64 R32, c[0x0][0x3a8] ;  /* 0x0000ea00ff207b82 */ /* 0x000e220000000a00 */
[C---:B------:R-:W-:Y:S01]  /*07b0*/  IADD3 R42, PT, PT, R0.reuse, 0x20, RZ ;  /* 0x00000020002a7810 */ /* 0x040fe20007ffe0ff */
[----:B0-----:R-:W-:-:S05]  /*07c0*/  IMAD.WIDE.U32 R32, R0, 0x20, R32 ;  /* 0x0000002000207825 */ /* 0x001fca00078e0020 */
[----:B------:R0:W-:Y:S04]  /*07d0*/  STG.E.128 desc[UR6][R32.64], R36 ;  /* 0x0000002420007986 */ /* 0x0001e8000c101d06 */
[----:B------:R0:W-:Y:S02]  /*07e0*/  STG.E.128 desc[UR6][R32.64+0x10], R28 ;  /* 0x0000101c20007986 */ /* 0x0001e4000c101d06 */
.L_x_11991:
[----:B------:R-:W-:Y:S05]  /*07f0*/  BSYNC.RECONVERGENT B0 ;  /* 0x0000000000007941 */ /* 0x000fea0003800200 */
.L_x_11990:
        /* <DEDUP_REMOVED lines=11> */
[----:B0-----:R-:W2:Y:S04]  /*08b0*/  LDG.E.128 R32, desc[UR6][R44.64] ;  /* 0x000000062c207981 */ /* 0x001ea8000c1e1d00 */
[----:B------:R-:W3:Y:S01]  /*08c0*/  LDG.E.128 R24, desc[UR6][R44.64+0x10] ;  /* 0x000010062c187981 */ /* 0x000ee2000c1e1d00 */
[--C-:B-----5:R-:W-:Y:S02]  /*08d0*/  HADD2.F32 R43, -RZ, R20.reuse.H0_H0 ;  /* 0x20000014ff2b7230 */ /* 0x120fe40000004100 */
[----:B------:R-:W-:Y:S02]  /*08e0*/  HADD2.F32 R46, -RZ, R20.H1_H1 ;  /* 0x30000014ff2e7230 */ /* 0x000fe40000004100 */
[--C-:B------:R-:W-:Y:S02]  /*08f0*/  HADD2.F32 R47, -RZ, R21.reuse.H0_H0 ;  /* 0x20000015ff2f7230 */ /* 0x100fe40000004100 */
[----:B------:R-:W-:-:S02]  /*0900*/  HADD2.F32 R48, -RZ, R21.H1_H1 ;  /* 0x30000015ff307230 */ /* 0x000fc40000004100 */
[--C-:B------:R-:W-:Y:S02]  /*0910*/  HADD2.F32 R49, -RZ, R22.reuse.H0_H0 ;  /* 0x20000016ff317230 */ /* 0x100fe40000004100 */
        /* <DEDUP_REMOVED lines=12> */
.L_x_11996:
[--C-:B-----5:R-:W-:Y:S02]  /*09e0*/  HADD2.F32 R24, -RZ, R20.reuse.H0_H0 ;  /* 0x20000014ff187230 */ /* 0x120fe40000004100 */
[----:B------:R-:W-:Y:S02]  /*09f0*/  HADD2.F32 R26, -RZ, R20.H1_H1 ;  /* 0x30000014ff1a7230 */ /* 0x000fe40000004100 */
[--C-:B0-----:R-:W-:Y:S02]  /*0a00*/  HADD2.F32 R32, -RZ, R21.reuse.H0_H0 ;  /* 0x20000015ff207230 */ /* 0x101fe40000004100 */
        /* <DEDUP_REMOVED lines=10> */
[-C--:B------:R-:W-:Y:S01]  /*0ab0*/  FMUL.FTZ R25, R46, R41.reuse ;  /* 0x000000292e197220 */ /* 0x080fe20000410000 */
[-C--:B------:R-:W-:Y:S01]  /*0ac0*/  FMUL.FTZ R26, R48, R41.reuse ;  /* 0x00000029301a7220 */ /* 0x080fe20000410000 */
[----:B------:R-:W-:-:S07]  /*0ad0*/  FMUL.FTZ R27, R50, R41 ;  /* 0x00000029321b7220 */ /* 0x000fce0000410000 */
.L_x_11997:
[----:B------:R-:W0:Y:S02]  /*0ae0*/  LDC.64 R32, c[0x0][0x3a8] ;  /* 0x0000ea00ff207b82 */ /* 0x000e240000000a00 */
[----:B0-----:R-:W-:-:S05]  /*0af0*/  IMAD.WIDE.U32 R32, R42, 0x20, R32 ;  /* 0x000000202a207825 */ /* 0x001fca00078e0020 */
[----:B------:R1:W-:Y:S04]  /*0b00*/  STG.E.128 desc[UR6][R32.64], R20 ;  /* 0x0000001420007986 */ /* 0x0003e8000c101d06 */
[----:B------:R1:W-:Y:S02]  /*0b10*/  STG.E.128 desc[UR6][R32.64+0x10], R24 ;  /* 0x0000101820007986 */ /* 0x0003e4000c101d06 */
.L_x_11995:
[----:B------:R-:W-:Y:S05]  /*0b20*/  BSYNC.RECONVERGENT B0 ;  /* 0x0000000000007941 */ /* 0x000fea0003800200 */
.L_x_11994:
        /* <DEDUP_REMOVED lines=75> */
.L_x_12015:
[----:B------:R-:W-:Y:S01]  /*0fe0*/  FMUL.FTZ R32, R33, R33 ;  /* 0x0000002121207220 */ /* 0x000fe20000410000 */
[----:B-1----:R-:W-:Y:S01]  /*0ff0*/  FADD.FTZ R41, R44, R43 ;  /* 0x0000002b2c297221 */ /* 0x002fe20000010000 */
[----:B------:R-:W-:Y:S01]  /*1000*/  BSSY.RECONVERGENT B0, `(.L_x_11999) ;  /* 0x000003d000007945 */ /* 0x000fe20003800200 */
[----:B0-----:R-:W0:Y:S02]  /*1010*/  @!P3 LDC.64 R44, c[0x0][0x3c0] ;  /* 0x0000f000ff2cbb82 */ /* 0x001e240000000a00 */
[----:B------:R-:W-:Y:S01]  /*1020*/  FSEL R35, R32, RZ, P1 ;  /* 0x000000ff20237208 */ /* 0x000fe20000800000 */
[----:B------:R-:W-:-:S04]  /*1030*/  FFMA.FTZ R34, R41, R34, UR5 ;  /* 0x0000000529227e23 */ /* 0x000fc80008010022 */
[----:B------:R-:W-:Y:S01]  /*1040*/  FADD.FTZ R41, R34, R35 ;  /* 0x0000002322297221 */ /* 0x000fe20000010000 */
[----:B------:R-:W1:Y:S05]  /*1050*/  @!P3 LDC.64 R42, c[0x0][0x3c8] ;  /* 0x0000f200ff2abb82 */ /* 0x000e6a0000000a00 */
[----:B------:R-:W2:Y:S01]  /*1060*/  MUFU.RSQ R41, R41 ;  /* 0x0000002900297308 */ /* 0x000ea20000001400 */
[----:B0-----:R-:W-:Y:S01]  /*1070*/  @!P3 IMAD.WIDE R34, R2, 0x4, R44 ;  /* 0x000000040222b825 */ /* 0x001fe200078e022c */
[----:B------:R-:W-:-:S04]  /*1080*/  FSEL R44, R33, RZ, !P1 ;  /* 0x000000ff212c7208 */ /* 0x000fc80004800000 */
[----:B------:R0:W-:Y:S01]  /*1090*/  @!P3 STG.E desc[UR6][R34.64], R33 ;  /* 0x000000212200b986 */ /* 0x0001e2000c101906 */
[----:B-1----:R-:W-:-:S05]  /*10a0*/  @!P3 IMAD.WIDE R42, R2, 0x4, R42 ;  /* 0x00000004022ab825 */ /* 0x002fca00078e022a */
[----:B--2---:R0:W-:Y:S01]  /*10b0*/  @!P3 STG.E desc[UR6][R42.64], R41 ;  /* 0x000000292a00b986 */ /* 0x0041e2000c101906 */
[----:B------:R-:W-:Y:S05]  /*10c0*/  @!P4 BRA `(.L_x_12000) ;  /* 0x0000000000c0c947 */ /* 0x000fea0003800000 */
[--C-:B------:R-:W-:Y:S01]  /*10d0*/  FADD.FTZ R32, R36, -R44.reuse ;  /* 0x8000002c24207221 */ /* 0x100fe20000010000 */
[--C-:B0-----:R-:W-:Y:S01]  /*10e0*/  FADD.FTZ R42, R39, -R44.reuse ;  /* 0x8000002c272a7221 */ /* 0x101fe20000010000 */
[----:B------:R-:W-:Y:S01]  /*10f0*/  FADD.FTZ R34, R38, -R44 ;  /* 0x8000002c26227221 */ /* 0x000fe20000010000 */
[----:B-----5:R-:W-:Y:S02]  /*1100*/  HADD2.F32 R33, -RZ, R16.H0_H0 ;  /* 0x20000010ff217230 */ /* 0x020fe40000004100 */
        /* <DEDUP_REMOVED lines=8> */
[--C-:B------:R-:W-:Y:S01]  /*1190*/  FADD.FTZ R48, R30, -R44.reuse ;  /* 0x8000002c1e307221 */ /* 0x100fe20000010000 */
[----:B------:R-:W-:Y:S02]  /*11a0*/  HADD2.F32 R45, -RZ, R13.H0_H0 ;  /* 0x2000000dff2d7230 */ /* 0x000fe40000004100 */
[----:B------:R-:W-:Y:S01]  /*11b0*/  FFMA.FTZ R46, R42, R47, R49 ;  /* 0x0000002f2a2e7223 */ /* 0x000fe20000010031 */
[--C-:B------:R-:W-:Y:S01]  /*11c0*/  FADD.FTZ R42, R29, -R44.reuse ;  /* 0x8000002c1d2a7221 */ /* 0x100fe20000010000 */
[----:B------:R-:W-:Y:S02]  /*11d0*/  HADD2.F32 R47, -RZ, R14.H1_H1 ;  /* 0x3000000eff2f7230 */ /* 0x000fe40000004100 */
[----:B------:R-:W-:Y:S01]  /*11e0*/  FFMA.FTZ R33, R34, R43, R45 ;  /* 0x0000002b22217223 */ /* 0x000fe2000001002d */
[----:B------:R-:W-:Y:S01]  /*11f0*/  FADD.FTZ R34, R28, -R44 ;  /* 0x8000002c1c227221 */ /* 0x000fe20000010000 */
[----:B------:R-:W-:-:S02]  /*1200*/  HADD2.F32 R45, -RZ, R18.H1_H1 ;  /* 0x30000012ff2d7230 */ /* 0x000fc40000004100 */
[C---:B------:R-:W-:Y:S01]  /*1210*/  FMUL.FTZ R42, R41.reuse, R42 ;  /* 0x0000002a292a7220 */ /* 0x040fe20000410000 */
[----:B------:R-:W-:Y:S02]  /*1220*/  HADD2.F32 R35, -RZ, R18.H0_H0 ;  /* 0x20000012ff237230 */ /* 0x000fe40000004100 */
[C---:B------:R-:W-:Y:S01]  /*1230*/  FMUL.FTZ R34, R41.reuse, R34 ;  /* 0x0000002229227220 */ /* 0x040fe20000410000 */
[----:B------:R-:W-:Y:S02]  /*1240*/  HADD2.F32 R43, -RZ, R14.H0_H0 ;  /* 0x2000000eff2b7230 */ /* 0x000fe40000004100 */
[----:B------:R-:W-:Y:S01]  /*1250*/  FFMA.FTZ R45, R42, R45, R47 ;  /* 0x0000002d2a2d7223 */ /* 0x000fe2000001002f */
[----:B------:R-:W-:Y:S01]  /*1260*/  HADD2.F32 R42, -RZ, R19.H0_H0 ;  /* 0x20000013ff2a7230 */ /* 0x000fe20000004100 */
[----:B------:R-:W-:Y:S01]  /*1270*/  F2FP.F16.F32.PACK_AB R33, R46, R33 ;  /* 0x000000212e21723e */ /* 0x000fe200000000ff */
[----:B------:R-:W-:Y:S02]  /*1280*/  HADD2.F32 R50, -RZ, R15.H0_H0 ;  /* 0x2000000fff327230 */ /* 0x000fe40000004100 */
[----:B------:R-:W-:Y:S01]  /*1290*/  FFMA.FTZ R34, R34, R35, R43 ;  /* 0x0000002322227223 */ /* 0x000fe2000001002b */
[----:B------:R-:W-:Y:S01]  /*12a0*/  FMUL.FTZ R35, R41, R48 ;  /* 0x0000003029237220 */ /* 0x000fe20000410000 */
[----:B------:R-:W-:Y:S01]  /*12b0*/  FADD.FTZ R48, R31, -R44 ;  /* 0x8000002c1f307221 */ /* 0x000fe20000010000 */
[----:B------:R-:W-:-:S02]  /*12c0*/  HADD2.F32 R47, -RZ, R19.H1_H1 ;  /* 0x30000013ff2f7230 */ /* 0x000fc40000004100 */
[----:B------:R-:W-:Y:S01]  /*12d0*/  FFMA.FTZ R35, R35, R42, R50 ;  /* 0x0000002a23237223 */ /* 0x000fe20000010032 */
[----:B------:R-:W-:Y:S01]  /*12e0*/  HADD2.F32 R49, -RZ, R15.H1_H1 ;  /* 0x3000000fff317230 */ /* 0x000fe20000004100 */
[----:B------:R-:W0:Y:S01]  /*12f0*/  LDC.64 R42, c[0x0][0x428] ;  /* 0x00010a00ff2a7b82 */ /* 0x000e220000000a00 */
[----:B------:R-:W-:Y:S01]  /*1300*/  FMUL.FTZ R48, R41, R48 ;  /* 0x0000003029307220 */ /* 0x000fe20000410000 */
[----:B------:R-:W-:-:S03]  /*1310*/  F2FP.F16.F32.PACK_AB R34, R45, R34 ;  /* 0x000000222d22723e */ /* 0x000fc600000000ff */
[----:B------:R-:W-:Y:S01]  /*1320*/  FFMA.FTZ R50, R48, R47, R49 ;  /* 0x0000002f30327223 */ /* 0x000fe20000010031 */
[----:B------:R-:W-:Y:S01]  /*1330*/  FADD.FTZ R48, R37, -R44 ;  /* 0x8000002c25307221 */ /* 0x000fe20000010000 */
[----:B------:R-:W-:Y:S02]  /*1340*/  HADD2.F32 R47, -RZ, R16.H1_H1 ;  /* 0x30000010ff2f7230 */ /* 0x000fe40000004100 */
[----:B------:R-:W-:Y:S02]  /*1350*/  HADD2.F32 R49, -RZ, R12.H1_H1 ;  /* 0x3000000cff317230 */ /* 0x000fe40000004100 */
[----:B------:R-:W-:Y:S01]  /*1360*/  FMUL.FTZ R48, R41, R48 ;  /* 0x0000003029307220 */ /* 0x000fe20000410000 */
[----:B------:R-:W-:-:S03]  /*1370*/  F2FP.F16.F32.PACK_AB R35, R50, R35 ;  /* 0x000000233223723e */ /* 0x000fc600000000ff */
[----:B------:R-:W-:-:S05]  /*1380*/  FFMA.FTZ R47, R48, R47, R49 ;  /* 0x0000002f302f7223 */ /* 0x000fca0000010031 */
[----:B------:R-:W-:Y:S01]  /*1390*/  F2FP.F16.F32.PACK_AB R32, R47, R32 ;  /* 0x000000202f20723e */ /* 0x000fe200000000ff */
[C---:B0-----:R-:W-:Y:S01]  /*13a0*/  IMAD.WIDE.U32 R42, R0.reuse, 0x10, R42 ;  /* 0x00000010002a7825 */ /* 0x041fe200078e002a */
[----:B------:R-:W-:-:S04]  /*13b0*/  IADD3 R0, PT, PT, R0, 0x20, RZ ;  /* 0x0000002000007810 */ /* 0x000fc80007ffe0ff */
[----:B------:R1:W-:Y:S03]  /*13c0*/  STG.E.128 desc[UR6][R42.64], R32 ;  /* 0x000000202a007986 */ /* 0x0003e6000c101d06 */
.L_x_12000:
[----:B------:R-:W-:Y:S05]  /*13d0*/  BSYNC.RECONVERGENT B0 ;  /* 0x0000000000007941 */ /* 0x000fea0003800200 */
.L_x_11999:
[----:B------:R-:W-:Y:S04]  /*13e0*/  BSSY.RECONVERGENT B0, `(.L_x_12001) ;  /* 0x0000031000007945 */ /* 0x000fe80003800200 */
[----:B------:R-:W-:Y:S05]  /*13f0*/  @!P5 BRA `(.L_x_12002) ;  /* 0x0000000000bcd947 */ /* 0x000fea0003800000 */
[--C-:B-1----:R-:W-:Y:S01]  /*1400*/  FADD.FTZ R32, R20, -R44.reuse ;  /* 0x8000002c14207221 */ /* 0x102fe20000010000 */
[----:B-----5:R-:W-:Y:S02]  /*1410*/  HADD2.F32 R45, -RZ, R8.H0_H0 ;  /* 0x20000008ff2d7230 */ /* 0x020fe40000004100 */
[----:B0-----:R-:W-:Y:S01]  /*1420*/  FADD.FTZ R34, R22, -R44 ;  /* 0x8000002c16227221 */ /* 0x001fe20000010000 */
[----:B------:R-:W-:Y:S02]  /*1430*/  HADD2.F32 R33, -RZ, R4.H0_H0 ;  /* 0x20000004ff217230 */ /* 0x000fe40000004100 */
[C---:B------:R-:W-:Y:S01]  /*1440*/  FMUL.FTZ R32, R41.reuse, R32 ;  /* 0x0000002029207220 */ /* 0x040fe20000410000 */
[----:B------:R-:W-:Y:S02]  /*1450*/  HADD2.F32 R47, -RZ, R9.H0_H0 ;  /* 0x20000009ff2f7230 */ /* 0x000fe40000004100 */
[----:B------:R-:W-:Y:S01]  /*1460*/  FMUL.FTZ R34, R41, R34 ;  /* 0x0000002229227220 */ /* 0x000fe20000410000 */
[----:B------:R-:W-:-:S02]  /*1470*/  HADD2.F32 R35, -RZ, R5.H0_H0 ;  /* 0x20000005ff237230 */ /* 0x000fc40000004100 */
[----:B------:R-:W-:Y:S01]  /*1480*/  FFMA.FTZ R45, R32, R45, R33 ;  /* 0x0000002d202d7223 */ /* 0x000fe20000010021 */
[--C-:B------:R-:W-:Y:S01]  /*1490*/  FADD.FTZ R32, R23, -R44.reuse ;  /* 0x8000002c17207221 */ /* 0x100fe20000010000 */
[----:B------:R-:W-:Y:S02]  /*14a0*/  HADD2.F32 R33, -RZ, R9.H1_H1 ;  /* 0x30000009ff217230 */ /* 0x000fe40000004100 */
[--C-:B------:R-:W-:Y:S01]  /*14b0*/  FADD.FTZ R42, R27, -R44.reuse ;  /* 0x8000002c1b2a7221 */ /* 0x100fe20000010000 */
[----:B------:R-:W-:Y:S01]  /*14c0*/  FFMA.FTZ R47, R34, R47, R35 ;  /* 0x0000002f222f7223 */ /* 0x000fe20000010023 */
[----:B------:R-:W-:Y:S02]  /*14d0*/  HADD2.F32 R35, -RZ, R5.H1_H1 ;  /* 0x30000005ff237230 */ /* 0x000fe40000004100 */
[----:B------:R-:W-:Y:S01]  /*14e0*/  FADD.FTZ R34, R24, -R44 ;  /* 0x8000002c18227221 */ /* 0x000fe20000010000 */
[----:B------:R-:W-:Y:S01]  /*14f0*/  FMUL.FTZ R32, R41, R32 ;  /* 0x0000002029207220 */ /* 0x000fe20000410000 */
[----:B------:R-:W-:-:S02]  /*1500*/  HADD2.F32 R49, -RZ, R10.H0_H0 ;  /* 0x2000000aff317230 */ /* 0x000fc40000004100 */
[----:B------:R-:W-:Y:S02]  /*1510*/  HADD2.F32 R43, -RZ, R6.H0_H0 ;  /* 0x20000006ff2b7230 */ /* 0x000fe40000004100 */
[----:B------:R-:W-:Y:S01]  /*1520*/  FMUL.FTZ R34, R41, R34 ;  /* 0x0000002229227220 */ /* 0x000fe20000410000 */
[----:B------:R-:W-:Y:S01]  /*1530*/  FFMA.FTZ R46, R32, R33, R35 ;  /* 0x00000021202e7223 */ /* 0x000fe20000010023 */
[--C-:B------:R-:W-:Y:S01]  /*1540*/  FADD.FTZ R32, R25, -R44.reuse ;  /* 0x8000002c19207221 */ /* 0x100fe20000010000 */
[----:B------:R-:W-:Y:S02]  /*1550*/  HADD2.F32 R33, -RZ, R10.H1_H1 ;  /* 0x3000000aff217230 */ /* 0x000fe40000004100 */
[----:B------:R-:W-:Y:S01]  /*1560*/  FFMA.FTZ R49, R34, R49, R43 ;  /* 0x0000003122317223 */ /* 0x000fe2000001002b */
[----:B------:R-:W-:Y:S01]  /*1570*/  FADD.FTZ R34, R26, -R44 ;  /* 0x8000002c1a227221 */ /* 0x000fe20000010000 */
[----:B------:R-:W-:Y:S02]  /*1580*/  HADD2.F32 R35, -RZ, R6.H1_H1 ;  /* 0x30000006ff237230 */ /* 0x000fe40000004100 */
[----:B------:R-:W-:Y:S01]  /*1590*/  FMUL.FTZ R32, R41, R32 ;  /* 0x0000002029207220 */ /* 0x000fe20000410000 */
[----:B------:R-:W-:-:S02]  /*15a0*/  HADD2.F32 R43, -RZ, R11.H0_H0 ;  /* 0x2000000bff2b7230 */ /* 0x000fc40000004100 */
[----:B------:R-:W-:Y:S01]  /*15b0*/  FMUL.FTZ R48, R41, R34 ;  /* 0x0000002229307220 */ /* 0x000fe20000410000 */
[----:B------:R-:W-:Y:S02]  /*15c0*/  HADD2.F32 R51, -RZ, R7.H0_H0 ;  /* 0x20000007ff337230 */ /* 0x000fe40000004100 */
[----:B------:R-:W-:Y:S01]  /*15d0*/  FFMA.FTZ R34, R32, R33, R35 ;  /* 0x0000002120227223 */ /* 0x000fe20000010023 */
[----:B------:R-:W-:Y:S01]  /*15e0*/  FADD.FTZ R44, R21, -R44 ;  /* 0x8000002c152c7221 */ /* 0x000fe20000010000 */
[----:B------:R-:W0:Y:S01]  /*15f0*/  LDC.64 R32, c[0x0][0x428] ;  /* 0x00010a00ff207b82 */ /* 0x000e220000000a00 */
[C---:B------:R-:W-:Y:S01]  /*1600*/  FMUL.FTZ R35, R41.reuse, R42 ;  /* 0x0000002a29237220 */ /* 0x040fe20000410000 */
[----:B------:R-:W-:Y:S01]  /*1610*/  FFMA.FTZ R48, R48, R43, R51 ;  /* 0x0000002b30307223 */ /* 0x000fe20000010033 */
[----:B------:R-:W-:Y:S01]  /*1620*/  FMUL.FTZ R44, R41, R44 ;  /* 0x0000002c292c7220 */ /* 0x000fe20000410000 */
[----:B------:R-:W-:Y:S01]  /*1630*/  HADD2.F32 R42, -RZ, R11.H1_H1 ;  /* 0x3000000bff2a7230 */ /* 0x000fe20000004100 */
[----:B------:R-:W-:Y:S01]  /*1640*/  F2FP.F16.F32.PACK_AB R34, R34, R49 ;  /* 0x000000312222723e */ /* 0x000fe200000000ff */
[----:B------:R-:W-:-:S02]  /*1650*/  HADD2.F32 R50, -RZ, R7.H1_H1 ;  /* 0x30000007ff327230 */ /* 0x000fc40000004100 */
[----:B------:R-:W-:Y:S02]  /*1660*/  HADD2.F32 R41, -RZ, R8.H1_H1 ;  /* 0x30000008ff297230 */ /* 0x000fe40000004100 */
[----:B------:R-:W-:Y:S02]  /*1670*/  HADD2.F32 R43, -RZ, R4.H1_H1 ;  /* 0x30000004ff2b7230 */ /* 0x000fe40000004100 */
[----:B------:R-:W-:-:S03]  /*1680*/  FFMA.FTZ R35, R35, R42, R50 ;  /* 0x0000002a23237223 */ /* 0x000fc60000010032 */
[----:B------:R-:W-:Y:S02]  /*1690*/  FFMA.FTZ R44, R44, R41, R43 ;  /* 0x000000292c2c7223 */ /* 0x000fe4000001002b */
[----:B------:R-:W-:Y:S01]  /*16a0*/  F2FP.F16.F32.PACK_AB R35, R35, R48 ;  /* 0x000000302323723e */ /* 0x000fe200000000ff */
[----:B0-----:R-:W-:Y:S01]  /*16b0*/  IMAD.WIDE.U32 R42, R0, 0x10, R32 ;  /* 0x00000010002a7825 */ /* 0x001fe200078e0020 */
[----:B------:R-:W-:Y:S02]  /*16c0*/  F2FP.F16.F32.PACK_AB R33, R46, R47 ;  /* 0x0000002f2e21723e */ /* 0x000fe400000000ff */
[----:B------:R-:W-:-:S05]  /*16d0*/  F2FP.F16.F32.PACK_AB R32, R44, R45 ;  /* 0x0000002d2c20723e */ /* 0x000fca00000000ff */
[----:B------:R2:W-:Y:S02]  /*16e0*/  STG.E.128 desc[UR6][R42.64], R32 ;  /* 0x000000202a007986 */ /* 0x0005e4000c101d06 */
.L_x_12002:
[----:B------:R-:W-:Y:S05]  /*16f0*/  BSYNC.RECONVERGENT B0 ;  /* 0x0000000000007941 */ /* 0x000fea0003800200 */
.L_x_12001:
[----:B012---:R-:W0:Y:S02]  /*1700*/  LDC.64 R32, c[0x0][0x380] ;  /* 0x0000e000ff207b82 */ /* 0x007e240000000a00 */
[----:B0-----:R-:W-:-:S04]  /*1710*/  LEA R2, R32, R2, 0x2 ;  /* 0x0000000220027211 */ /* 0x001fc800078e10ff */
[----:B------:R-:W-:-:S13]  /*1720*/  ISETP.GE.AND P2, PT, R2, R33, PT ;  /* 0x000000210200720c */ /* 0x000fda0003f46270 */
[----:B------:R-:W-:Y:S05]  /*1730*/  @!P2 BRA `(.L_x_12003) ;  /* 0xffffffec0038a947 */ /* 0x000fea000383ffff */
[----:B------:R-:W-:Y:S05]  /*1740*/  EXIT ;  /* 0x000000000000794d */ /* 0x000fea0003800000 */
.L_x_11998:
        /* <DEDUP_REMOVED lines=8> */
.L_x_12005:
[----:B------:R-:W-:Y:S05]  /*17d0*/  BSYNC B0 ;  /* 0x0000000000007941 */ /* 0x000fea0003800000 */
.L_x_12004:
        /* <DEDUP_REMOVED lines=10> */
.L_x_12006:
[----:B------:R-:W-:Y:S01]  /*1880*/  HFMA2 R47, -RZ, RZ, 0, 2.384185791015625e-07 ;  /* 0x00000004ff2f7431 */ /* 0x000fe200000001ff */
[----:B------:R-:W-:-:S05]  /*1890*/  MOV R32, R46 ;  /* 0x0000002e00207202 */ /* 0x000fca0000000f00 */
[----:B------:R-:W-:-:S05]  /*18a0*/  FADD.FTZ R41, R35, R32 ;  /* 0x0000002023297221 */ /* 0x000fca0000010000 */
[----:B------:R-:W-:-:S07]  /*18b0*/  MOV R48, R41 ;  /* 0x0000002900307202 */ /* 0x000fce0000000f00 */
[----:B------:R-:W-:Y:S05]  /*18c0*/  WARPSYNC.COLLECTIVE R45, `(.L_x_12007) ;  /* 0x000000002d087348 */ /* 0x000fea0003c00000 */
[----:B------:R0:W1:Y:S02]  /*18d0*/  SHFL.BFLY P6, R46, R48, R47, R50 ;  /* 0x0c00002f302e7389 */ /* 0x00006400000c0032 */
[----:B01----:R-:W-:Y:S05]  /*18e0*/  ENDCOLLECTIVE ;  /* 0x000000000000791b */ /* 0x003fea0003800000 */
.L_x_12007:
[----:B------:R-:W-:Y:S01]  /*18f0*/  HFMA2 R47, -RZ, RZ, 0, 4.76837158203125e-07 ;  /* 0x00000008ff2f7431 */ /* 0x000fe200000001ff */
[----:B------:R-:W-:-:S05]  /*1900*/  MOV R32, R46 ;  /* 0x0000002e00207202 */ /* 0x000fca0000000f00 */
[----:B------:R-:W-:-:S05]  /*1910*/  FADD.FTZ R42, R41, R32 ;  /* 0x00000020292a7221 */ /* 0x000fca0000010000 */
[----:B------:R-:W-:-:S07]  /*1920*/  MOV R48, R42 ;  /* 0x0000002a00307202 */ /* 0x000fce0000000f00 */
[----:B------:R-:W-:Y:S05]  /*1930*/  WARPSYNC.COLLECTIVE R45, `(.L_x_12008) ;  /* 0x000000002d087348 */ /* 0x000fea0003c00000 */
[----:B------:R0:W1:Y:S02]  /*1940*/  SHFL.BFLY P6, R46, R48, R47, R50 ;  /* 0x0c00002f302e7389 */ /* 0x00006400000c0032 */
[----:B01----:R-:W-:Y:S05]  /*1950*/  ENDCOLLECTIVE ;  /* 0x000000000000791b */ /* 0x003fea0003800000 */
.L_x_12008:
[----:B------:R-:W-:Y:S01]  /*1960*/  HFMA2 R47, -RZ, RZ, 0, 9.5367431640625e-07 ;  /* 0x00000010ff2f7431 */ /* 0x000fe200000001ff */
[----:B------:R-:W-:-:S05]  /*1970*/  MOV R43, R46 ;  /* 0x0000002e002b7202 */ /* 0x000fca0000000f00 */
[----:B------:R-:W-:-:S05]  /*1980*/  FADD.FTZ R43, R42, R43 ;  /* 0x0000002b2a2b7221 */ /* 0x000fca0000010000 */
[----:B------:R-:W-:-:S07]  /*1990*/  MOV R48, R43 ;  /* 0x0000002b00307202 */ /* 0x000fce0000000f00 */
[----:B------:R-:W-:Y:S05]  /*19a0*/  WARPSYNC.COLLECTIVE R45, `(.L_x_12009) ;  /* 0x000000002d087348 */ /* 0x000fea0003c00000 */
[----:B------:R0:W1:Y:S02]  /*19b0*/  SHFL.BFLY P6, R46, R48, R47, R50 ;  /* 0x0c00002f302e7389 */ /* 0x00006400000c0032 */
[----:B01----:R-:W-:Y:S05]  /*19c0*/  ENDCOLLECTIVE ;  /* 0x000000000000791b */ /* 0x003fea0003800000 */
.L_x_12009:
        /* <DEDUP_REMOVED lines=41> */
.L_x_12010:
[----:B------:R-:W-:Y:S01]  /*1c60*/  HFMA2 R47, -RZ, RZ, 0, 1.1920928955078125e-07 ;  /* 0x00000002ff2f7431 */ /* 0x000fe200000001ff */
[----:B------:R-:W-:-:S05]  /*1c70*/  MOV R35, R46 ;  /* 0x0000002e00237202 */ /* 0x000fca0000000f00 */
[----:B------:R-:W-:-:S05]  /*1c80*/  FADD.FTZ R35, R32, R35 ;  /* 0x0000002320237221 */ /* 0x000fca0000010000 */
[----:B------:R-:W-:-:S07]  /*1c90*/  MOV R48, R35 ;  /* 0x0000002300307202 */ /* 0x000fce0000000f00 */
[----:B------:R-:W-:Y:S05]  /*1ca0*/  WARPSYNC.COLLECTIVE R45, `(.L_x_12011) ;  /* 0x000000002d087348 */ /* 0x000fea0003c00000 */
[----:B------:R0:W1:Y:S02]  /*1cb0*/  SHFL.BFLY P6, R46, R48, R47, R50 ;  /* 0x0c00002f302e7389 */ /* 0x00006400000c0032 */
[----:B01----:R-:W-:Y:S05]  /*1cc0*/  ENDCOLLECTIVE ;  /* 0x000000000000791b */ /* 0x003fea0003800000 */
.L_x_12011:
[----:B------:R-:W-:Y:S01]  /*1cd0*/  HFMA2 R47, -RZ, RZ, 0, 2.384185791015625e-07 ;  /* 0x00000004ff2f7431 */ /* 0x000fe200000001ff */
[----:B------:R-:W-:-:S05]  /*1ce0*/  MOV R42, R46 ;  /* 0x0000002e002a7202 */ /* 0x000fca0000000f00 */
[----:B------:R-:W-:-:S05]  /*1cf0*/  FADD.FTZ R42, R35, R42 ;  /* 0x0000002a232a7221 */ /* 0x000fca0000010000 */
[----:B------:R-:W-:-:S07]  /*1d00*/  MOV R48, R42 ;  /* 0x0000002a00307202 */ /* 0x000fce0000000f00 */
[----:B------:R-:W-:Y:S05]  /*1d10*/  WARPSYNC.COLLECTIVE R45, `(.L_x_12012) ;  /* 0x000000002d087348 */ /* 0x000fea0003c00000 */
[----:B------:R0:W1:Y:S02]  /*1d20*/  SHFL.BFLY P6, R46, R48, R47, R50 ;  /* 0x0c00002f302e7389 */ /* 0x00006400000c0032 */
[----:B01----:R-:W-:Y:S05]  /*1d30*/  ENDCOLLECTIVE ;  /* 0x000000000000791b */ /* 0x003fea0003800000 */
.L_x_12012:
[----:B------:R-:W-:Y:S01]  /*1d40*/  HFMA2 R47, -RZ, RZ, 0, 4.76837158203125e-07 ;  /* 0x00000008ff2f7431 */ /* 0x000fe200000001ff */
[----:B------:R-:W-:-:S05]  /*1d50*/  MOV R41, R46 ;  /* 0x0000002e00297202 */ /* 0x000fca0000000f00 */
[----:B------:R-:W-:-:S05]  /*1d60*/  FADD.FTZ R41, R42, R41 ;  /* 0x000000292a297221 */ /* 0x000fca0000010000 */
[----:B------:R-:W-:-:S07]  /*1d70*/  MOV R48, R41 ;  /* 0x0000002900307202 */ /* 0x000fce0000000f00 */
[----:B------:R-:W-:Y:S05]  /*1d80*/  WARPSYNC.COLLECTIVE R45, `(.L_x_12013) ;  /* 0x000000002d087348 */ /* 0x000fea0003c00000 */
[----:B------:R0:W1:Y:S02]  /*1d90*/  SHFL.BFLY P6, R46, R48, R47, R50 ;  /* 0x0c00002f302e7389 */ /* 0x00006400000c0032 */
[----:B01----:R-:W-:Y:S05]  /*1da0*/  ENDCOLLECTIVE ;  /* 0x000000000000791b */ /* 0x003fea0003800000 */
.L_x_12013:
[----:B------:R-:W-:Y:S01]  /*1db0*/  HFMA2 R47, -RZ, RZ, 0, 9.5367431640625e-07 ;  /* 0x00000010ff2f7431 */ /* 0x000fe200000001ff */
[----:B------:R-:W-:-:S05]  /*1dc0*/  MOV R44, R46 ;  /* 0x0000002e002c7202 */ /* 0x000fca0000000f00 */
[----:B------:R-:W-:-:S05]  /*1dd0*/  FADD.FTZ R44, R41, R44 ;  /* 0x0000002c292c7221 */ /* 0x000fca0000010000 */
[----:B------:R-:W-:-:S07]  /*1de0*/  MOV R48, R44 ;  /* 0x0000002c00307202 */ /* 0x000fce0000000f00 */
[----:B------:R-:W-:Y:S05]  /*1df0*/  WARPSYNC.COLLECTIVE R45, `(.L_x_12014) ;  /* 0x000000002d087348 */ /* 0x000fea0003c00000 */
[----:B------:R0:W1:Y:S02]  /*1e00*/  SHFL.BFLY P6, R46, R48, R47, R50 ;  /* 0x0c00002f302e7389 */ /* 0x00006400000c0032 */
[----:B01----:R-:W-:Y:S05]  /*1e10*/  ENDCOLLECTIVE ;  /* 0x000000000000791b */ /* 0x003fea0003800000 */
.L_x_12014:
[----:B------:R-:W-:Y:S01]  /*1e20*/  MOV R43, R46 ;  /* 0x0000002e002b7202 */ /* 0x000fe20000000f00 */
[----:B------:R-:W-:Y:S06]  /*1e30*/  BRA `(.L_x_12015) ;  /* 0xfffffff000687947 */ /* 0x000fec000383ffff */
.L_x_12016:
        /* <DEDUP_REMOVED lines=12> */
.L_x_20317:


//--------------------- .text._ZN10layer_norm13ln_fwd_kernelINS_13Kernel_traitsI6__halfS2_fS2_fjLj512ELj1ELj4ELj1ELj16ENS_18Kernel_traits_baseILj512ES2_S2_fS2_fjLj128EEEEELb0ELb0ELb0ELb1EEEvNS_9FwdParamsE --------------------------
	.section	.text._ZN10layer_norm13ln_fwd_kernelINS_13Kernel_traitsI6__halfS2_fS2_fjLj512ELj1ELj4ELj1ELj16ENS_18Kernel_traits_baseILj512ES2_S2_fS2_fjLj128EEEEELb0ELb0ELb0ELb1EEEvNS_9FwdParamsE,"ax",@progbits
	.align	128
        .global         _ZN10layer_norm13ln_fwd_kernelINS_13Kernel_traitsI6__halfS2_fS2_fjLj512ELj1ELj4ELj1ELj16ENS_18Kernel_traits_baseILj512ES2_S2_fS2_fjLj128EEEEELb0ELb0ELb0ELb1EEEvNS_9FwdParamsE
        .type           _ZN10layer_norm13ln_fwd_kernelINS_13Kernel_traitsI6__halfS2_fS2_fjLj512ELj1ELj4ELj1ELj16ENS_18Kernel_traits_baseILj512ES2_S2_fS2_fjLj128EEEEELb0ELb0ELb0ELb1EEEvNS_9FwdParamsE,@function
        .size           _ZN10layer_norm13ln_fwd_kernelINS_13Kernel_traitsI6__halfS2_fS2_fjLj512ELj1ELj4ELj1ELj16ENS_18Kernel_traits_baseILj512ES2_S2_fS2_fjLj128EEEEELb0ELb0ELb0ELb1EEEvNS_9FwdParamsE,(.L_x_20318 - _ZN10layer_norm13ln_fwd_kernelINS_13Kernel_traitsI6__halfS2_fS2_fjLj512ELj1ELj4ELj1ELj16ENS_18Kernel_traits_baseILj512ES2_S2_fS2_fjLj128EEEEELb0ELb0ELb0ELb1EEEvNS_9FwdParamsE)
        .other          _ZN10layer_norm13ln_fwd_kernelINS_13Kernel_traitsI6__halfS2_fS2_fjLj512ELj1ELj4ELj1ELj16ENS_18Kernel_traits_baseILj512ES2_S2_fS2_fjLj128EEEEELb0ELb0ELb0ELb1EEEvNS_9FwdParamsE,@"STO_CUDA_ENTRY STV_DEFAULT"
_ZN10layer_norm13ln_fwd_kernelINS_13Kernel_traitsI6__halfS2_fS2_fjLj512ELj1ELj4ELj1ELj16ENS_18Kernel_traits_baseILj512ES2_S2_fS2_fjLj128EEEEELb0ELb0ELb0ELb1EEEvNS_9FwdParamsE:
.text._ZN10layer_norm13ln_fwd_kernelINS_13Kernel_traitsI6__halfS2_fS2_fjLj512ELj1ELj4ELj1ELj16ENS_18Kernel_traits_baseILj512ES2_S2_fS2_fjLj128EEEEELb0ELb0ELb0ELb1EEEvNS_9FwdParamsE:
        /* <DEDUP_REMOVED lines=33> */
[----:B------:R-:W-:Y:S02]  /*0210*/  @!P0 MOV R45, R37 ;  /* 0x00000025002d8202 */ /* 0x000fe40000000f00 */
[----:B------:R-:W-:-:S02]  /*0220*/  @!P0 MOV R41, R38 ;  /* 0x0000002600298202 */ /* 0x000fc40000000f00 */
[----:B------:R-:W-:Y:S01]  /*0230*/  @!P0 MOV R35, R16 ;  /* 0x0000001000238202 */ /* 0x000fe20000000f00 */
[----:B0-----:R-:W-:Y:S01]  /*0240*/  UISETP.NE.U32.AND UP0, UPT, UR4, URZ, UPT ;  /* 0x000000ff0400728c */ /* 0x001fe2000bf05070 */
[----:B------:R-:W-:Y:S01]  /*0250*/  @!P0 MOV R14, R17 ;  /* 0x00000011000e8202 */ /* 0x000fe20000000f00 */
[----:B------:R-:W0:Y:S01]  /*0260*/  LDCU.U8 UR4, c[0x0][0x410] ;  /* 0x00008200ff0477ac */ /* 0x000e220008000000 */
[----:B------:R-:W-:Y:S02]  /*0270*/  @!P0 MOV R13, R18 ;  /* 0x00000012000d8202 */ /* 0x000fe40000000f00 */
[----:B------:R-:W-:Y:S01]  /*0280*/  @!P0 MOV R12, R19 ;  /* 0x00000013000c8202 */ /* 0x000fe20000000f00 */
[----:B------:R-:W-:-:S09]  /*0290*/  UISETP.NE.AND.EX UP0, UPT, UR5, URZ, UPT, UP0 ;  /* 0x000000ff0500728c */ /* 0x000fd2000bf05300 */
[----:B------:R-:W-:Y:S05]  /*02a0*/  BRA.U UP0, `(.L_x_12017) ;  /* 0x0000001100487547 */ /* 0x000fea000b800000 */
[----:B------:R-:W1:Y:S01]  /*02b0*/  LDCU.64 UR8, c[0x0][0x3a0] ;  /* 0x00007400ff0877ac */ /* 0x000e620008000a00 */
[--C-:B------:R-:W-:Y:S02]  /*02c0*/  HADD2.F32 R60, -RZ, R8.reuse.H0_H0 ;  /* 0x20000008ff3c7230 */ /* 0x100fe40000004100 */
[----:B------:R-:W-:Y:S01]  /*02d0*/  HADD2.F32 R56, -RZ, R8.H1_H1 ;  /* 0x30000008ff387230 */ /* 0x000fe20000004100 */
[----:B------:R-:W2:Y:S01]  /*02e0*/  LDCU UR5, c[0x0][0x388] ;  /* 0x00007100ff0577ac */ /* 0x000ea20008000800 */
[--C-:B------:R-:W-:Y:S02]  /*02f0*/  HADD2.F32 R55, -RZ, R9.reuse.H0_H0 ;  /* 0x20000009ff377230 */ /* 0x100fe40000004100 */
[----:B------:R-:W-:Y:S01]  /*0300*/  HADD2.F32 R54, -RZ, R9.H1_H1 ;  /* 0x30000009ff367230 */ /* 0x000fe20000004100 */
[----:B------:R-:W3:Y:S01]  /*0310*/  LDCU.64 UR10, c[0x0][0x3a0] ;  /* 0x00007400ff0a77ac */ /* 0x000ee20008000a00 */
[--C-:B------:R-:W-:Y:S02]  /*0320*/  HADD2.F32 R53, -RZ, R10.reuse.H0_H0 ;  /* 0x2000000aff357230 */ /* 0x100fe40000004100 */
[----:B------:R-:W-:-:S02]  /*0330*/  HADD2.F32 R52, -RZ, R10.H1_H1 ;  /* 0x3000000aff347230 */ /* 0x000fc40000004100 */
[--C-:B------:R-:W-:Y:S02]  /*0340*/  HADD2.F32 R51, -RZ, R11.reuse.H0_H0 ;  /* 0x2000000bff337230 */ /* 0x100fe40000004100 */
[----:B------:R-:W-:Y:S02]  /*0350*/  HADD2.F32 R50, -RZ, R11.H1_H1 ;  /* 0x3000000bff327230 */ /* 0x000fe40000004100 */
[--C-:B------:R-:W-:Y:S01]  /*0360*/  HADD2.F32 R49, -RZ, R4.reuse.H0_H0 ;  /* 0x20000004ff317230 */ /* 0x100fe20000004100 */
[----:B-1----:R-:W-:Y:S01]  /*0370*/  UISETP.NE.U32.AND UP0, UPT, UR8, URZ, UPT ;  /* 0x000000ff0800728c */ /* 0x002fe2000bf05070 */
[----:B------:R-:W-:Y:S01]  /*0380*/  HADD2.F32 R34, -RZ, R4.H1_H1 ;  /* 0x30000004ff227230 */ /* 0x000fe20000004100 */
[----:B------:R-:W1:Y:S01]  /*0390*/  LDCU UR8, c[0x0][0x448] ;  /* 0x00008900ff0877ac */ /* 0x000e620008000800 */
[--C-:B------:R-:W-:Y:S02]  /*03a0*/  HADD2.F32 R33, -RZ, R5.reuse.H0_H0 ;  /* 0x20000005ff217230 */ /* 0x100fe40000004100 */
[----:B------:R-:W-:Y:S01]  /*03b0*/  HADD2.F32 R32, -RZ, R5.H1_H1 ;  /* 0x30000005ff207230 */ /* 0x000fe20000004100 */
[----:B------:R-:W-:Y:S01]  /*03c0*/  UISETP.NE.AND.EX UP0, UPT, UR9, URZ, UPT, UP0 ;  /* 0x000000ff0900728c */ /* 0x000fe2000bf05300 */
[----:B------:R-:W-:-:S02]  /*03d0*/  HADD2.F32 R11, -RZ, R6.H0_H0 ;  /* 0x20000006ff0b7230 */ /* 0x000fc40000004100 */
[----:B------:R-:W-:Y:S02]  /*03e0*/  HADD2.F32 R10, -RZ, R6.H1_H1 ;  /* 0x30000006ff0a7230 */ /* 0x000fe40000004100 */
[--C-:B------:R-:W-:Y:S01]  /*03f0*/  HADD2.F32 R9, -RZ, R7.reuse.H0_H0 ;  /* 0x20000007ff097230 */ /* 0x100fe20000004100 */
[----:B------:R-:W-:Y:S01]  /*0400*/  PLOP3.LUT P1, PT, PT, PT, UP0, 0x80, 0x8 ;  /* 0x000000000008781c */ /* 0x000fe20003f2f008 */
[----:B------:R-:W-:Y:S02]  /*0410*/  HADD2.F32 R8, -RZ, R7.H1_H1 ;  /* 0x30000007ff087230 */ /* 0x000fe40000004100 */
[----:B------:R-:W-:Y:S02]  /*0420*/  HADD2.F32 R46, -RZ, R45.H0_H0 ;  /* 0x2000002dff2e7230 */ /* 0x000fe40000004100 */
[----:B------:R-:W-:Y:S02]  /*0430*/  HADD2.F32 R42, -RZ, R41.H0_H0 ;  /* 0x20000029ff2a7230 */ /* 0x000fe40000004100 */
[----:B------:R-:W-:-:S02]  /*0440*/  HADD2.F32 R40, -RZ, R39.H0_H0 ;  /* 0x20000027ff287230 */ /* 0x000fc40000004100 */
[----:B------:R-:W-:Y:S02]  /*0450*/  HADD2.F32 R38, -RZ, R35.H0_H0 ;  /* 0x20000023ff267230 */ /* 0x000fe40000004100 */
[--C-:B------:R-:W-:Y:S02]  /*0460*/  HADD2.F32 R48, -RZ, R36.reuse.H0_H0 ;  /* 0x20000024ff307230 */ /* 0x100fe40000004100 */
[----:B------:R-:W-:Y:S02]  /*0470*/  HADD2.F32 R47, -RZ, R36.H1_H1 ;  /* 0x30000024ff2f7230 */ /* 0x000fe40000004100 */
[----:B------:R-:W-:Y:S02]  /*0480*/  HADD2.F32 R45, -RZ, R45.H1_H1 ;  /* 0x3000002dff2d7230 */ /* 0x000fe40000004100 */
[----:B------:R-:W-:Y:S02]  /*0490*/  HADD2.F32 R41, -RZ, R41.H1_H1 ;  /* 0x30000029ff297230 */ /* 0x000fe40000004100 */
[----:B------:R-:W-:-:S02]  /*04a0*/  HADD2.F32 R39, -RZ, R39.H1_H1 ;  /* 0x30000027ff277230 */ /* 0x000fc40000004100 */
[----:B------:R-:W-:Y:S02]  /*04b0*/  HADD2.F32 R35, -RZ, R35.H1_H1 ;  /* 0x30000023ff237230 */ /* 0x000fe40000004100 */
[--C-:B------:R-:W-:Y:S02]  /*04c0*/  HADD2.F32 R7, -RZ, R14.reuse.H0_H0 ;  /* 0x2000000eff077230 */ /* 0x100fe40000004100 */
[----:B------:R-:W-:Y:S02]  /*04d0*/  HADD2.F32 R6, -RZ, R14.H1_H1 ;  /* 0x3000000eff067230 */ /* 0x000fe40000004100 */
[--C-:B------:R-:W-:Y:S02]  /*04e0*/  HADD2.F32 R5, -RZ, R13.reuse.H0_H0 ;  /* 0x2000000dff057230 */ /* 0x100fe40000004100 */
[----:B------:R-:W-:Y:S02]  /*04f0*/  HADD2.F32 R4, -RZ, R13.H1_H1 ;  /* 0x3000000dff047230 */ /* 0x000fe40000004100 */
[----:B------:R-:W-:-:S02]  /*0500*/  HADD2.F32 R3, -RZ, R12.H0_H0 ;  /* 0x2000000cff037230 */ /* 0x000fc40000004100 */
[----:B-123--:R-:W-:-:S07]  /*0510*/  HADD2.F32 R2, -RZ, R12.H1_H1 ;  /* 0x3000000cff027230 */ /* 0x00efce0000004100 */
.L_x_12024:
[----:B---3--:R-:W1:Y:S01]  /*0520*/  LDC.64 R24, c[0x0][0x390] ;  /* 0x0000e400ff187b82 */ /* 0x008e620000000a00 */
        /* <DEDUP_REMOVED lines=20> */
[----:B--2---:R-:W-:Y:S01]  /*0670*/  FADD.FTZ R13, R13, R16 ;  /* 0x000000100d0d7221 */ /* 0x004fe20000010000 */
        /* <DEDUP_REMOVED lines=8> */
.L_x_12019:
[--C-:B-----5:R-:W-:Y:S02]  /*0700*/  HADD2.F32 R12, -RZ, R16.reuse.H0_H0 ;  /* 0x20000010ff0c7230 */ /* 0x120fe40000004100 */
[----:B------:R-:W-:Y:S02]  /*0710*/  HADD2.F32 R13, -RZ, R16.H1_H1 ;  /* 0x30000010ff0d7230 */ /* 0x000fe40000004100 */
[--C-:B------:R-:W-:Y:S02]  /*0720*/  HADD2.F32 R14, -RZ, R17.reuse.H0_H0 ;  /* 0x20000011ff0e7230 */ /* 0x100fe40000004100 */
[----:B------:R-:W-:Y:S02]  /*0730*/  HADD2.F32 R15, -RZ, R17.H1_H1 ;  /* 0x30000011ff0f7230 */ /* 0x000fe40000004100 */
[--C-:B------:R-:W-:Y:S02]  /*0740*/  HADD2.F32 R16, -RZ, R18.reuse.H0_H0 ;  /* 0x20000012ff107230 */ /* 0x100fe40000004100 */
[----:B------:R-:W-:-:S02]  /*0750*/  HADD2.F32 R17, -RZ, R18.H1_H1 ;  /* 0x30000012ff117230 */ /* 0x000fc40000004100 */
[--C-:B------:R-:W-:Y:S02]  /*0760*/  HADD2.F32 R18, -RZ, R19.reuse.H0_H0 ;  /* 0x20000013ff127230 */ /* 0x100fe40000004100 */
[----:B------:R-:W-:-:S07]  /*0770*/  HADD2.F32 R19, -RZ, R19.H1_H1 ;  /* 0x30000013ff137230 */ /* 0x000fce0000004100 */
.L_x_12020:
[----:B0-----:R-:W-:Y:S05]  /*0780*/  BSYNC.RECONVERGENT B0 ;  /* 0x0000000000007941 */ /* 0x001fea0003800200 */
.L_x_12018:
        /* <DEDUP_REMOVED lines=15> */
[--C-:B-----5:R-:W-:Y:S02]  /*0880*/  HADD2.F32 R57, -RZ, R20.reuse.H0_H0 ;  /* 0x20000014ff397230 */ /* 0x120fe40000004100 */
[----:B------:R-:W-:-:S03]  /*0890*/  HADD2.F32 R20, -RZ, R20.H1_H1 ;  /* 0x30000014ff147230 */ /* 0x000fc60000004100 */
[----:B--2---:R-:W-:Y:S02]  /*08a0*/  FADD.FTZ R28, R28, R57 ;  /* 0x000000391c1c7221 */ /* 0x004fe40000010000 */
[----:B------:R-:W-:Y:S01]  /*08b0*/  FADD.FTZ R29, R29, R20 ;  /* 0x000000141d1d7221 */ /* 0x000fe20000010000 */
[--C-:B------:R-:W-:Y:S02]  /*08c0*/  HADD2.F32 R57, -RZ, R21.reuse.H0_H0 ;  /* 0x20000015ff397230 */ /* 0x100fe40000004100 */
[----:B------:R-:W-:Y:S02]  /*08d0*/  HADD2.F32 R20, -RZ, R21.H1_H1 ;  /* 0x30000015ff147230 */ /* 0x000fe40000004100 */
[--C-:B------:R-:W-:Y:S02]  /*08e0*/  HADD2.F32 R21, -RZ, R22.reuse.H0_H0 ;  /* 0x20000016ff157230 */ /* 0x100fe40000004100 */
[----:B------:R-:W-:Y:S01]  /*08f0*/  FADD.FTZ R30, R30, R57 ;  /* 0x000000391e1e7221 */ /* 0x000fe20000010000 */
[----:B------:R-:W-:-:S02]  /*0900*/  HADD2.F32 R22, -RZ, R22.H1_H1 ;  /* 0x30000016ff167230 */ /* 0x000fc40000004100 */
[----:B------:R-:W-:Y:S01]  /*0910*/  FADD.FTZ R31, R31, R20 ;  /* 0x000000141f1f7221 */ /* 0x000fe20000010000 */
[--C-:B------:R-:W-:Y:S02]  /*0920*/  HADD2.F32 R57, -RZ, R23.reuse.H0_H0 ;  /* 0x20000017ff397230 */ /* 0x100fe40000004100 */
[----:B---3--:R-:W-:Y:S01]  /*0930*/  FADD.FTZ R24, R24, R21 ;  /* 0x0000001518187221 */ /* 0x008fe20000010000 */
[----:B------:R-:W-:Y:S02]  /*0940*/  HADD2.F32 R20, -RZ, R23.H1_H1 ;  /* 0x30000017ff147230 */ /* 0x000fe40000004100 */
[----:B------:R-:W-:Y:S01]  /*0950*/  FADD.FTZ R25, R25, R22 ;  /* 0x0000001619197221 */ /* 0x000fe20000010000 */
[----:B------:R-:W-:Y:S02]  /*0960*/  FADD.FTZ R26, R26, R57 ;  /* 0x000000391a1a7221 */ /* 0x000fe40000010000 */
[----:B------:R-:W-:Y:S01]  /*0970*/  FADD.FTZ R27, R27, R20 ;  /* 0x000000141b1b7221 */ /* 0x000fe20000010000 */
[----:B------:R-:W-:Y:S06]  /*0980*/  BRA `(.L_x_12022) ;  /* 0x0000000000207947 */ /* 0x000fec0003800000 */
.L_x_12021:
        /* <DEDUP_REMOVED lines=8> */
.L_x_12022:
        /* <DEDUP_REMOVED lines=75> */
.L_x_12043:
        /* <DEDUP_REMOVED lines=29> */
[----:B------:R-:W-:Y:S01]  /*1090*/  FMUL.FTZ R29, R36, R58 ;  /* 0x0000003a241d7220 */ /* 0x000fe20000410000 */
[----:B------:R-:W-:Y:S01]  /*10a0*/  FFMA.FTZ R15, R18, R40, R51 ;  /* 0x00000028120f7223 */ /* 0x000fe20000010033 */
[----:B------:R-:W-:Y:S01]  /*10b0*/  FFMA.FTZ R18, R19, R39, R50 ;  /* 0x0000002713127223 */ /* 0x000fe20000010032 */
[C---:B------:R-:W-:Y:S01]  /*10c0*/  FMUL.FTZ R19, R36.reuse, R12 ;  /* 0x0000000c24137220 */ /* 0x040fe20000410000 */
[C---:B------:R-:W-:Y:S01]  /*10d0*/  FMUL.FTZ R28, R36.reuse, R59 ;  /* 0x0000003b241c7220 */ /* 0x040fe20000410000 */
[C---:B------:R-:W-:Y:S01]  /*10e0*/  FMUL.FTZ R17, R36.reuse, R17 ;  /* 0x0000001124117220 */ /* 0x040fe20000410000 */
[----:B------:R-:W-:Y:S01]  /*10f0*/  FMUL.FTZ R13, R36, R13 ;  /* 0x0000000d240d7220 */ /* 0x000fe20000410000 */
[----:B------:R-:W-:Y:S01]  /*1100*/  F2FP.F16.F32.PACK_AB R15, R18, R15 ;  /* 0x0000000f120f723e */ /* 0x000fe200000000ff */
[----:B------:R-:W-:Y:S01]  /*1110*/  FFMA.FTZ R12, R19, R48, R60 ;  /* 0x00000030130c7223 */ /* 0x000fe2000001003c */
[----:B------:R-:W-:Y:S01]  /*1120*/  FFMA.FTZ R18, R14, R46, R55 ;  /* 0x0000002e0e127223 */ /* 0x000fe20000010037 */
[----:B------:R-:W-:Y:S01]  /*1130*/  FFMA.FTZ R14, R28, R42, R53 ;  /* 0x0000002a1c0e7223 */ /* 0x000fe20000010035 */
[----:B------:R-:W-:Y:S01]  /*1140*/  FFMA.FTZ R19, R17, R41, R52 ;  /* 0x0000002911137223 */ /* 0x000fe20000010034 */
[----:B------:R-:W-:Y:S01]  /*1150*/  FFMA.FTZ R29, R29, R45, R54 ;  /* 0x0000002d1d1d7223 */ /* 0x000fe20000010036 */
[----:B------:R-:W-:Y:S01]  /*1160*/  FFMA.FTZ R17, R13, R47, R56 ;  /* 0x0000002f0d117223 */ /* 0x000fe20000010038 */
[C---:B------:R-:W-:Y:S01]  /*1170*/  FMUL.FTZ R30, R36.reuse, R30 ;  /* 0x0000001e241e7220 */ /* 0x040fe20000410000 */
[C---:B------:R-:W-:Y:S01]  /*1180*/  FMUL.FTZ R26, R36.reuse, R26 ;  /* 0x0000001a241a7220 */ /* 0x040fe20000410000 */
[----:B------:R-:W-:Y:S01]  /*1190*/  F2FP.F16.F32.PACK_AB R14, R19, R14 ;  /* 0x0000000e130e723e */ /* 0x000fe200000000ff */
[C---:B------:R-:W-:Y:S01]  /*11a0*/  FMUL.FTZ R27, R36.reuse, R27 ;  /* 0x0000001b241b7220 */ /* 0x040fe20000410000 */
[----:B------:R-:W-:Y:S01]  /*11b0*/  F2FP.F16.F32.PACK_AB R13, R29, R18 ;  /* 0x000000121d0d723e */ /* 0x000fe200000000ff */
[C---:B------:R-:W-:Y:S01]  /*11c0*/  FMUL.FTZ R31, R36.reuse, R31 ;  /* 0x0000001f241f7220 */ /* 0x040fe20000410000 */
[C---:B------:R-:W-:Y:S01]  /*11d0*/  FMUL.FTZ R18, R36.reuse, R24 ;  /* 0x0000001824127220 */ /* 0x040fe20000410000 */
[----:B------:R-:W-:Y:S01]  /*11e0*/  FMUL.FTZ R19, R36, R25 ;  /* 0x0000001924137220 */ /* 0x000fe20000410000 */
[----:B------:R-:W-:Y:S01]  /*11f0*/  F2FP.F16.F32.PACK_AB R12, R17, R12 ;  /* 0x0000000c110c723e */ /* 0x000fe200000000ff */
[----:B------:R-:W0:Y:S01]  /*1200*/  @!P2 LDC.64 R28, c[0x0][0x3c0] ;  /* 0x0000f000ff1cab82 */ /* 0x000e220000000a00 */
[----:B-1----:R-:W-:-:S04]  /*1210*/  IMAD.WIDE.U32 R20, R37, 0x10, R22 ;  /* 0x0000001025147825 */ /* 0x002fc800078e0016 */
[----:B------:R-:W-:Y:S01]  /*1220*/  FFMA.FTZ R17, R30, R7, R33 ;  /* 0x000000071e117223 */ /* 0x000fe20000010021 */
[----:B------:R-:W-:Y:S01]  /*1230*/  FFMA.FTZ R30, R26, R3, R9 ;  /* 0x000000031a1e7223 */ /* 0x000fe20000010009 */
[----:B------:R-:W-:Y:S01]  /*1240*/  FFMA.FTZ R37, R27, R2, R8 ;  /* 0x000000021b257223 */ /* 0x000fe20000010008 */
[----:B------:R-:W-:Y:S01]  /*1250*/  FFMA.FTZ R18, R18, R5, R11 ;  /* 0x0000000512127223 */ /* 0x000fe2000001000b */
[----:B------:R-:W-:Y:S01]  /*1260*/  FFMA.FTZ R27, R19, R4, R10 ;  /* 0x00000004131b7223 */ /* 0x000fe2000001000a */
[----:B------:R-:W-:Y:S01]  /*1270*/  FFMA.FTZ R26, R31, R6, R32 ;  /* 0x000000061f1a7223 */ /* 0x000fe20000010020 */
[----:B------:R-:W1:Y:S01]  /*1280*/  @!P0 LDC.64 R24, c[0x0][0x3c8] ;  /* 0x0000f200ff188b82 */ /* 0x000e620000000a00 */
[C---:B------:R-:W-:Y:S01]  /*1290*/  FMUL.FTZ R16, R36.reuse, R16 ;  /* 0x0000001024107220 */ /* 0x040fe20000410000 */
[----:B------:R-:W-:Y:S01]  /*12a0*/  FMUL.FTZ R57, R36, R57 ;  /* 0x0000003924397220 */ /* 0x000fe20000410000 */
[----:B------:R-:W-:Y:S01]  /*12b0*/  F2FP.F16.F32.PACK_AB R18, R27, R18 ;  /* 0x000000121b12723e */ /* 0x000fe200000000ff */
[----:B------:R-:W-:Y:S01]  /*12c0*/  IMAD.WIDE.U32 R22, R43, 0x10, R22 ;  /* 0x000000102b167825 */ /* 0x000fe200078e0016 */
[----:B------:R-:W-:-:S03]  /*12d0*/  F2FP.F16.F32.PACK_AB R17, R26, R17 ;  /* 0x000000111a11723e */ /* 0x000fc600000000ff */
[----:B------:R-:W-:Y:S01]  /*12e0*/  FFMA.FTZ R16, R16, R38, R49 ;  /* 0x0000002610107223 */ /* 0x000fe20000010031 */
[----:B------:R-:W-:Y:S01]  /*12f0*/  FFMA.FTZ R57, R57, R35, R34 ;  /* 0x0000002339397223 */ /* 0x000fe20000010022 */
[----:B------:R-:W2:Y:S01]  /*1300*/  LDC.64 R26, c[0x0][0x380] ;  /* 0x0000e000ff1a7b82 */ /* 0x000ea20000000a00 */
[----:B------:R-:W-:-:S03]  /*1310*/  F2FP.F16.F32.PACK_AB R19, R37, R30 ;  /* 0x0000001e2513723e */ /* 0x000fc600000000ff */
[----:B------:R-:W-:Y:S01]  /*1320*/  F2FP.F16.F32.PACK_AB R16, R57, R16 ;  /* 0x000000103910723e */ /* 0x000fe200000000ff */
        /* <DEDUP_REMOVED lines=10> */
.L_x_12017:
[----:B------:R-:W1:Y:S01]  /*13d0*/  LDCU.64 UR8, c[0x0][0x3a0] ;  /* 0x00007400ff0877ac */ /* 0x000e620008000a00 */
[--C-:B------:R-:W-:Y:S02]  /*13e0*/  HADD2.F32 R49, -RZ, R4.reuse.H0_H0 ;  /* 0x20000004ff317230 */ /* 0x100fe40000004100 */
[----:B------:R-:W-:Y:S01]  /*13f0*/  HADD2.F32 R34, -RZ, R4.H1_H1 ;  /* 0x30000004ff227230 */ /* 0x000fe20000004100 */
[----:B------:R-:W2:Y:S01]  /*1400*/  LDCU UR5, c[0x0][0x388] ;  /* 0x00007100ff0577ac */ /* 0x000ea20008000800 */
[--C-:B------:R-:W-:Y:S02]  /*1410*/  HADD2.F32 R2, -RZ, R5.reuse.H0_H0 ;  /* 0x20000005ff027230 */ /* 0x100fe40000004100 */
[----:B------:R-:W-:Y:S01]  /*1420*/  HADD2.F32 R3, -RZ, R5.H1_H1 ;  /* 0x30000005ff037230 */ /* 0x000fe20000004100 */
[----:B------:R-:W3:Y:S01]  /*1430*/  LDCU UR10, c[0x0][0x448] ;  /* 0x00008900ff0a77ac */ /* 0x000ee20008000800 */
[--C-:B------:R-:W-:Y:S02]  /*1440*/  HADD2.F32 R4, -RZ, R6.reuse.H0_H0 ;  /* 0x20000006ff047230 */ /* 0x100fe40000004100 */
[----:B------:R-:W-:-:S02]  /*1450*/  HADD2.F32 R5, -RZ, R6.H1_H1 ;  /* 0x30000006ff057230 */ /* 0x000fc40000004100 */
[--C-:B------:R-:W-:Y:S02]  /*1460*/  HADD2.F32 R60, -RZ, R8.reuse.H0_H0 ;  /* 0x20000008ff3c7230 */ /* 0x100fe40000004100 */
[----:B------:R-:W-:Y:S02]  /*1470*/  HADD2.F32 R56, -RZ, R8.H1_H1 ;  /* 0x30000008ff387230 */ /* 0x000fe40000004100 */
[--C-:B------:R-:W-:Y:S01]  /*1480*/  HADD2.F32 R55, -RZ, R9.reuse.H0_H0 ;  /* 0x20000009ff377230 */ /* 0x100fe20000004100 */
[----:B-1----:R-:W-:Y:S01]  /*1490*/  UISETP.NE.U32.AND UP0, UPT, UR8, URZ, UPT ;  /* 0x000000ff0800728c */ /* 0x002fe2000bf05070 */
[----:B------:R-:W-:Y:S02]  /*14a0*/  HADD2.F32 R54, -RZ, R9.H1_H1 ;  /* 0x30000009ff367230 */ /* 0x000fe40000004100 */
[--C-:B------:R-:W-:Y:S01]  /*14b0*/  HADD2.F32 R53, -RZ, R10.reuse.H0_H0 ;  /* 0x2000000aff357230 */ /* 0x100fe20000004100 */
[----:B------:R-:W-:Y:S01]  /*14c0*/  UISETP.NE.AND.EX UP0, UPT, UR9, URZ, UPT, UP0 ;  /* 0x000000ff0900728c */ /* 0x000fe2000bf05300 */
[----:B------:R-:W-:Y:S01]  /*14d0*/  HADD2.F32 R52, -RZ, R10.H1_H1 ;  /* 0x3000000aff347230 */ /* 0x000fe20000004100 */
[----:B------:R-:W1:Y:S01]  /*14e0*/  LDCU.64 UR8, c[0x0][0x3a0] ;  /* 0x00007400ff0877ac */ /* 0x000e620008000a00 */
[----:B------:R-:W-:-:S02]  /*14f0*/  HADD2.F32 R51, -RZ, R11.H0_H0 ;  /* 0x2000000bff337230 */ /* 0x000fc40000004100 */
[----:B------:R-:W-:Y:S01]  /*1500*/  HADD2.F32 R50, -RZ, R11.H1_H1 ;  /* 0x3000000bff327230 */ /* 0x000fe20000004100 */
[----:B------:R-:W-:Y:S01]  /*1510*/  PLOP3.LUT P1, PT, PT, PT, UP0, 0x80, 0x8 ;  /* 0x000000000008781c */ /* 0x000fe20003f2f008 */
[----:B------:R-:W-:Y:S02]  /*1520*/  HADD2.F32 R6, -RZ, R7.H0_H0 ;  /* 0x20000007ff067230 */ /* 0x000fe40000004100 */
[----:B------:R-:W-:Y:S02]  /*1530*/  HADD2.F32 R46, -RZ, R45.H0_H0 ;  /* 0x2000002dff2e7230 */ /* 0x000fe40000004100 */
[----:B------:R-:W-:Y:S02]  /*1540*/  HADD2.F32 R42, -RZ, R41.H0_H0 ;  /* 0x20000029ff2a7230 */ /* 0x000fe40000004100 */
[----:B------:R-:W-:Y:S02]  /*1550*/  HADD2.F32 R40, -RZ, R39.H0_H0 ;  /* 0x20000027ff287230 */ /* 0x000fe40000004100 */
        /* <DEDUP_REMOVED lines=14> */
.L_x_12031:
[----:B-1----:R-:W1:Y:S01]  /*1640*/  LDC.64 R12, c[0x0][0x3e0] ;  /* 0x0000f800ff0c7b82 */ /* 0x002e620000000a00 */
[----:B------:R-:W-:-:S05]  /*1650*/  IMAD R14, R0, UR5, RZ ;  /* 0x00000005000e7c24 */ /* 0x000fca000f8e02ff */
[----:B------:R-:W-:Y:S02]  /*1660*/  SHF.R.S32.HI R15, RZ, 0x1f, R14 ;  /* 0x0000001fff0f7819 */ /* 0x000fe4000001140e */
[----:B------:R-:W2:Y:S02]  /*1670*/  LDC.64 R24, c[0x0][0x390] ;  /* 0x0000e400ff187b82 */ /* 0x000ea40000000a00 */
[----:B------:R-:W-:-:S04]  /*1680*/  LEA.HI R14, R15, R14, RZ, 0x3 ;  /* 0x0000000e0f0e7211 */ /* 0x000fc800078f18ff */
[----:B------:R-:W-:Y:S01]  /*1690*/  LEA.HI.SX32 R37, R14, R61, 0x1d ;  /* 0x0000003d0e257211 */ /* 0x000fe200078feaff */
[----:B-1----:R-:W-:-:S05]  /*16a0*/  IMAD.WIDE R12, R0, 0x2, R12 ;  /* 0x00000002000c7825 */ /* 0x002fca00078e020c */
[----:B------:R2:W3:Y:S02]  /*16b0*/  LDG.E.U16 R36, desc[UR6][R12.64] ;  /* 0x000000060c247981 */ /* 0x0004e4000c1e1500 */
[----:B--2---:R-:W-:-:S06]  /*16c0*/  IMAD.WIDE.U32 R12, R37, 0x10, R24 ;  /* 0x00000010250c7825 */ /* 0x004fcc00078e0018 */
[----:B------:R-:W5:Y:S01]  /*16d0*/  LDG.E.128 R12, desc[UR6][R12.64] ;  /* 0x000000060c0c7981 */ /* 0x000f62000c1e1d00 */
[----:B------:R-:W-:Y:S01]  /*16e0*/  BSSY.RECONVERGENT B0, `(.L_x_12025) ;  /* 0x0000028000007945 */ /* 0x000fe20003800200 */
[----:B---3--:R-:W-:-:S03]  /*16f0*/  HADD2.F32 R36, -RZ, R36.H0_H0 ;  /* 0x20000024ff247230 */ /* 0x008fc60000004100 */
        /* <DEDUP_REMOVED lines=22> */
.L_x_12026:
[--C-:B-----5:R-:W-:Y:S02]  /*1860*/  HADD2.F32 R17, -RZ, R12.reuse.H0_H0 ;  /* 0x2000000cff117230 */ /* 0x120fe40000004100 */
[----:B------:R-:W-:Y:S02]  /*1870*/  HADD2.F32 R19, -RZ, R12.H1_H1 ;  /* 0x3000000cff137230 */ /* 0x000fe40000004100 */
[--C-:B------:R-:W-:Y:S02]  /*1880*/  HADD2.F32 R21, -RZ, R13.reuse.H0_H0 ;  /* 0x2000000dff157230 */ /* 0x100fe40000004100 */
[C---:B------:R-:W-:Y:S01]  /*1890*/  FMUL.FTZ R12, R36.reuse, R17 ;  /* 0x00000011240c7220 */ /* 0x040fe20000410000 */
[----:B------:R-:W-:Y:S02]  /*18a0*/  HADD2.F32 R23, -RZ, R13.H1_H1 ;  /* 0x3000000dff177230 */ /* 0x000fe40000004100 */
[----:B------:R-:W-:Y:S01]  /*18b0*/  FMUL.FTZ R13, R36, R19 ;  /* 0x00000013240d7220 */ /* 0x000fe20000410000 */
[----:B------:R-:W-:-:S02]  /*18c0*/  HADD2.F32 R27, -RZ, R14.H0_H0 ;  /* 0x2000000eff1b7230 */ /* 0x000fc40000004100 */
[----:B------:R-:W-:Y:S02]  /*18d0*/  HADD2.F32 R29, -RZ, R14.H1_H1 ;  /* 0x3000000eff1d7230 */ /* 0x000fe40000004100 */
[C---:B------:R-:W-:Y:S01]  /*18e0*/  FMUL.FTZ R14, R36.reuse, R21 ;  /* 0x00000015240e7220 */ /* 0x040fe20000410000 */
[--C-:B------:R-:W-:Y:S02]  /*18f0*/  HADD2.F32 R31, -RZ, R15.reuse.H0_H0 ;  /* 0x2000000fff1f7230 */ /* 0x100fe40000004100 */
[C---:B------:R-:W-:Y:S01]  /*1900*/  FMUL.FTZ R16, R36.reuse, R27 ;  /* 0x0000001b24107220 */ /* 0x040fe20000410000 */
[----:B------:R-:W-:Y:S02]  /*1910*/  HADD2.F32 R43, -RZ, R15.H1_H1 ;  /* 0x3000000fff2b7230 */ /* 0x000fe40000004100 */
[C---:B------:R-:W-:Y:S01]  /*1920*/  FMUL.FTZ R15, R36.reuse, R23 ;  /* 0x00000017240f7220 */ /* 0x040fe20000410000 */
[C---:B------:R-:W-:Y:S01]  /*1930*/  FMUL.FTZ R17, R36.reuse, R29 ;  /* 0x0000001d24117220 */ /* 0x040fe20000410000 */
[C---:B------:R-:W-:Y:S01]  /*1940*/  FMUL.FTZ R18, R36.reuse, R31 ;  /* 0x0000001f24127220 */ /* 0x040fe20000410000 */
[----:B------:R-:W-:-:S07]  /*1950*/  FMUL.FTZ R19, R36, R43 ;  /* 0x0000002b24137220 */ /* 0x000fce0000410000 */
.L_x_12027:
[----:B0-----:R-:W-:Y:S05]  /*1960*/  BSYNC.RECONVERGENT B0 ;  /* 0x0000000000007941 */ /* 0x001fea0003800200 */
.L_x_12025:
        /* <DEDUP_REMOVED lines=17> */
[C---:B--2---:R-:W-:Y:S02]  /*1a80*/  FFMA.FTZ R28, R36.reuse, R57, R28 ;  /* 0x00000039241c7223 */ /* 0x044fe4000001001c */
[C---:B------:R-:W-:Y:S01]  /*1a90*/  FFMA.FTZ R29, R36.reuse, R20, R29 ;  /* 0x00000014241d7223 */ /* 0x040fe2000001001d */
[--C-:B------:R-:W-:Y:S02]  /*1aa0*/  HADD2.F32 R57, -RZ, R21.reuse.H0_H0 ;  /* 0x20000015ff397230 */ /* 0x100fe40000004100 */
[----:B------:R-:W-:Y:S02]  /*1ab0*/  HADD2.F32 R20, -RZ, R21.H1_H1 ;  /* 0x30000015ff147230 */ /* 0x000fe40000004100 */
[----:B------:R-:W-:Y:S02]  /*1ac0*/  HADD2.F32 R21, -RZ, R23.H0_H0 ;  /* 0x20000017ff157230 */ /* 0x000fe40000004100 */
[----:B------:R-:W-:Y:S01]  /*1ad0*/  FFMA.FTZ R30, R36, R57, R30 ;  /* 0x00000039241e7223 */ /* 0x000fe2000001001e */
[----:B------:R-:W-:-:S02]  /*1ae0*/  HADD2.F32 R57, -RZ, R22.H0_H0 ;  /* 0x20000016ff397230 */ /* 0x000fc40000004100 */
[C---:B------:R-:W-:Y:S01]  /*1af0*/  FFMA.FTZ R31, R36.reuse, R20, R31 ;  /* 0x00000014241f7223 */ /* 0x040fe2000001001f */
[----:B------:R-:W-:Y:S02]  /*1b00*/  HADD2.F32 R22, -RZ, R22.H1_H1 ;  /* 0x30000016ff167230 */ /* 0x000fe40000004100 */
[C---:B---3--:R-:W-:Y:S01]  /*1b10*/  FFMA.FTZ R26, R36.reuse, R21, R26 ;  /* 0x00000015241a7223 */ /* 0x048fe2000001001a */
[----:B------:R-:W-:Y:S02]  /*1b20*/  HADD2.F32 R20, -RZ, R23.H1_H1 ;  /* 0x30000017ff147230 */ /* 0x000fe40000004100 */
[C---:B------:R-:W-:Y:S01]  /*1b30*/  FFMA.FTZ R24, R36.reuse, R57, R24 ;  /* 0x0000003924187223 */ /* 0x040fe20000010018 */
[C---:B------:R-:W-:Y:S02]  /*1b40*/  FFMA.FTZ R25, R36.reuse, R22, R25 ;  /* 0x0000001624197223 */ /* 0x040fe40000010019 */
[----:B------:R-:W-:Y:S01]  /*1b50*/  FFMA.FTZ R27, R36, R20, R27 ;  /* 0x00000014241b7223 */ /* 0x000fe2000001001b */
[----:B------:R-:W-:Y:S06]  /*1b60*/  BRA `(.L_x_12029) ;  /* 0x0000000000407947 */ /* 0x000fec0003800000 */
.L_x_12028:
[--C-:B-----5:R-:W-:Y:S02]  /*1b70*/  HADD2.F32 R27, -RZ, R21.reuse.H0_H0 ;  /* 0x20000015ff1b7230 */ /* 0x120fe40000004100 */
[----:B------:R-:W-:Y:S02]  /*1b80*/  HADD2.F32 R31, -RZ, R21.H1_H1 ;  /* 0x30000015ff1f7230 */ /* 0x000fe40000004100 */
[----:B------:R-:W-:Y:S02]  /*1b90*/  HADD2.F32 R25, -RZ, R20.H0_H0 ;  /* 0x20000014ff197230 */ /* 0x000fe40000004100 */
[C---:B------:R-:W-:Y:S01]  /*1ba0*/  FMUL.FTZ R30, R36.reuse, R27 ;  /* 0x0000001b241e7220 */ /* 0x040fe20000410000 */
[----:B------:R-:W-:Y:S02]  /*1bb0*/  HADD2.F32 R57, -RZ, R22.H0_H0 ;  /* 0x20000016ff397230 */ /* 0x000fe40000004100 */
[----:B------:R-:W-:Y:S01]  /*1bc0*/  FMUL.FTZ R31, R36, R31 ;  /* 0x0000001f241f7220 */ /* 0x000fe20000410000 */
        /* <DEDUP_REMOVED lines=8> */
[----:B------:R-:W-:-:S02]  /*1c50*/  FMUL.FTZ R25, R36, R22 ;  /* 0x0000001624197220 */ /* 0x000fc40000410000 */
[----:B------:R-:W-:-:S07]  /*1c60*/  FMUL.FTZ R27, R36, R23 ;  /* 0x00000017241b7220 */ /* 0x000fce0000410000 */
.L_x_12029:
        /* <DEDUP_REMOVED lines=75> */
.L_x_12055:
        /* <DEDUP_REMOVED lines=11> */
[----:B------:R-:W1:Y:S01]  /*21d0*/  MUFU.RSQ R36, R36 ;  /* 0x0000002400247308 */ /* 0x000e620000001400 */
        /* <DEDUP_REMOVED lines=12> */
[----:B------:R-:W0:Y:S01]  /*22a0*/  LDC.64 R22, c[0x0][0x428] ;  /* 0x00010a00ff167b82 */ /* 0x000e220000000a00 */
[C---:B-1----:R-:W-:Y:S01]  /*22b0*/  FMUL.FTZ R18, R36.reuse, R18 ;  /* 0x0000001224127220 */ /* 0x042fe20000410000 */
        /* <DEDUP_REMOVED lines=20> */
[C---:B------:R-:W-:Y:S01]  /*2400*/  FMUL.FTZ R31, R36.reuse, R26 ;  /* 0x0000001a241f7220 */ /* 0x040fe20000410000 */
[----:B------:R-:W-:Y:S01]  /*2410*/  F2FP.F16.F32.PACK_AB R14, R19, R14 ;  /* 0x0000000e130e723e */ /* 0x000fe200000000ff */
[C---:B------:R-:W-:Y:S01]  /*2420*/  FMUL.FTZ R17, R36.reuse, R30 ;  /* 0x0000001e24117220 */ /* 0x040fe20000410000 */
[C---:B------:R-:W-:Y:S01]  /*2430*/  FMUL.FTZ R26, R36.reuse, R27 ;  /* 0x0000001b241a7220 */ /* 0x040fe20000410000 */
[C---:B------:R-:W-:Y:S01]  /*2440*/  FMUL.FTZ R19, R36.reuse, R24 ;  /* 0x0000001824137220 */ /* 0x040fe20000410000 */
[----:B------:R-:W-:Y:S01]  /*2450*/  FMUL.FTZ R30, R36, R25 ;  /* 0x00000019241e7220 */ /* 0x000fe20000410000 */
[----:B------:R-:W1:Y:S01]  /*2460*/  @!P2 LDC.64 R28, c[0x0][0x3c0] ;  /* 0x0000f000ff1cab82 */ /* 0x000e620000000a00 */
[----:B------:R-:W-:Y:S01]  /*2470*/  FFMA.FTZ R58, R26, R33, R7 ;  /* 0x000000211a3a7223 */ /* 0x000fe20000010007 */
[----:B------:R-:W-:Y:S01]  /*2480*/  FFMA.FTZ R17, R17, R8, R2 ;  /* 0x0000000811117223 */ /* 0x000fe20000010002 */
[----:B------:R-:W-:Y:S01]  /*2490*/  FFMA.FTZ R27, R19, R10, R4 ;  /* 0x0000000a131b7223 */ /* 0x000fe20000010004 */
[----:B------:R-:W-:Y:S01]  /*24a0*/  FFMA.FTZ R30, R30, R11, R5 ;  /* 0x0000000b1e1e7223 */ /* 0x000fe20000010005 */
[----:B------:R-:W-:Y:S01]  /*24b0*/  FFMA.FTZ R26, R18, R9, R3 ;  /* 0x00000009121a7223 */ /* 0x000fe20000010003 */
[----:B------:R-:W-:Y:S01]  /*24c0*/  FMUL.FTZ R57, R36, R57 ;  /* 0x0000003924397220 */ /* 0x000fe20000410000 */
[----:B------:R-:W-:Y:S01]  /*24d0*/  FFMA.FTZ R19, R31, R32, R6 ;  /* 0x000000201f137223 */ /* 0x000fe20000010006 */
[----:B------:R-:W2:Y:S01]  /*24e0*/  @!P2 LDC.64 R24, c[0x0][0x3c8] ;  /* 0x0000f200ff18ab82 */ /* 0x000ea20000000a00 */
[----:B------:R-:W-:Y:S01]  /*24f0*/  F2FP.F16.F32.PACK_AB R18, R30, R27 ;  /* 0x0000001b1e12723e */ /* 0x000fe200000000ff */
[----:B------:R-:W-:Y:S01]  /*2500*/  FFMA.FTZ R16, R16, R38, R49 ;  /* 0x0000002610107223 */ /* 0x000fe20000010031 */
[----:B------:R-:W-:Y:S01]  /*2510*/  F2FP.F16.F32.PACK_AB R17, R26, R17 ;  /* 0x000000111a11723e */ /* 0x000fe200000000ff */
[----:B------:R-:W-:Y:S01]  /*2520*/  FFMA.FTZ R57, R57, R35, R34 ;  /* 0x0000002339397223 */ /* 0x000fe20000010022 */
[----:B0-----:R-:W-:Y:S01]  /*2530*/  IMAD.WIDE.U32 R20, R37, 0x10, R22 ;  /* 0x0000001025147825 */ /* 0x001fe200078e0016 */
[----:B------:R-:W-:-:S02]  /*2540*/  F2FP.F16.F32.PACK_AB R19, R58, R19 ;  /* 0x000000133a13723e */ /* 0x000fc400000000ff */
[----:B------:R-:W0:Y:S01]  /*2550*/  LDC.64 R26, c[0x0][0x380] ;  /* 0x0000e000ff1a7b82 */ /* 0x000e220000000a00 */
[----:B------:R-:W-:Y:S01]  /*2560*/  IMAD.WIDE.U32 R22, R43, 0x10, R22 ;  /* 0x000000102b167825 */ /* 0x000fe200078e0016 */
[----:B------:R-:W-:-:S03]  /*2570*/  F2FP.F16.F32.PACK_AB R16, R57, R16 ;  /* 0x000000103910723e */ /* 0x000fc600000000ff */
[----:B-1----:R-:W-:-:S05]  /*2580*/  @!P2 IMAD.WIDE R28, R0, 0x4, R28 ;  /* 0x00000004001ca825 */ /* 0x002fca00078e021c */
[----:B------:R1:W-:Y:S01]  /*2590*/  @!P2 STG.E desc[UR6][R28.64], R44 ;  /* 0x0000002c1c00a986 */ /* 0x0003e2000c101906 */
[----:B--2---:R-:W-:-:S05]  /*25a0*/  @!P2 IMAD.WIDE R24, R0, 0x4, R24 ;  /* 0x000000040018a825 */ /* 0x004fca00078e0218 */
[----:B------:R1:W-:Y:S01]  /*25b0*/  @!P2 STG.E desc[UR6][R24.64], R36 ;  /* 0x000000241800a986 */ /* 0x0003e2000c101906 */
[----:B0-----:R-:W-:-:S03]  /*25c0*/  LEA R0, R26, R0, 0x2 ;  /* 0x000000001a007211 */ /* 0x001fc600078e10ff */
[----:B------:R1:W-:Y:S01]  /*25d0*/  STG.E.128 desc[UR6][R20.64], R12 ;  /* 0x0000000c14007986 */ /* 0x0003e2000c101d06 */
[----:B------:R-:W-:-:S03]  /*25e0*/  ISETP.GE.AND P0, PT, R0, R27, PT ;  /* 0x0000001b0000720c */ /* 0x000fc60003f06270 */
[----:B------:R1:W-:Y:S10]  /*25f0*/  STG.E.128 desc[UR6][R22.64], R16 ;  /* 0x0000001016007986 */ /* 0x0003f4000c101d06 */
[----:B------:R-:W-:Y:S05]  /*2600*/  @!P0 BRA `(.L_x_12031) ;  /* 0xfffffff0000c8947 */ /* 0x000fea000383ffff */
[----:B------:R-:W-:Y:S05]  /*2610*/  EXIT ;  /* 0x000000000000794d */ /* 0x000fea0003800000 */
.L_x_12023:
[----:B------:R-:W-:Y:S01]  /*2620*/  HFMA2 R22, -RZ, RZ, 0, 5.9604644775390625e-08 ;  /* 0x00000001ff167431 */ /* 0x000fe200000001ff */
[----:B------:R-:W-:Y:S01]  /*2630*/  BSSY B0, `(.L_x_12032) ;  /* 0x0000006000007945 */ /* 0x000fe20003800000 */
[----:B0-----:R-:W-:Y:S02]  /*2640*/  MOV R21, 0x1f ;  /* 0x0000001f00157802 */ /* 0x001fe40000000f00 */
[----:B------:R-:W-:-:S07]  /*2650*/  MOV R20, 0xffffffff ;  /* 0xffffffff00147802 */ /* 0x000fce0000000f00 */
[----:B------:R-:W-:Y:S05]  /*2660*/  WARPSYNC.COLLECTIVE R20, `(.L_x_12033) ;  /* 0x0000000014087348 */ /* 0x000fea0003c00000 */
[----:B------:R0:W1:Y:S02]  /*2670*/  SHFL.BFLY P0, R36, R23, R22, R21 ;  /* 0x0c00001617247389 */ /* 0x0000640000000015 */
[----:B01----:R-:W-:Y:S05]  /*2680*/  ENDCOLLECTIVE ;  /* 0x000000000000791b */ /* 0x003fea0003800000 */
.L_x_12033:
[----:B------:R-:W-:Y:S05]  /*2690*/  BSYNC B0 ;  /* 0x0000000000007941 */ /* 0x000fea0003800000 */
.L_x_12032:
        /* <DEDUP_REMOVED lines=8> */
.L_x_12034:
[----:B------:R-:W-:Y:S02]  /*2720*/  HFMA2 R22, -RZ, RZ, 0, 2.384185791015625e-07 ;  /* 0x00000004ff167431 */ /* 0x000fe400000001ff */
[----:B------:R-:W-:-:S05]  /*2730*/  FADD.FTZ R58, R23, R36 ;  /* 0x00000024173a7221 */ /* 0x000fca0000010000 */
[----:B------:R-:W-:-:S07]  /*2740*/  MOV R23, R58 ;  /* 0x0000003a00177202 */ /* 0x000fce0000000f00 */
[----:B------:R-:W-:Y:S05]  /*2750*/  WARPSYNC.COLLECTIVE R20, `(.L_x_12035) ;  /* 0x0000000014087348 */ /* 0x000fea0003c00000 */
[----:B------:R0:W1:Y:S02]  /*2760*/  SHFL.BFLY P0, R36, R23, R22, R21 ;  /* 0x0c00001617247389 */ /* 0x0000640000000015 */
[----:B01----:R-:W-:Y:S05]  /*2770*/  ENDCOLLECTIVE ;  /* 0x000000000000791b */ /* 0x003fea0003800000 */
.L_x_12035:
[----:B------:R-:W-:Y:S02]  /*2780*/  HFMA2 R22, -RZ, RZ, 0, 4.76837158203125e-07 ;  /* 0x00000008ff167431 */ /* 0x000fe400000001ff */
[----:B------:R-:W-:-:S05]  /*2790*/  FADD.FTZ R59, R58, R36 ;  /* 0x000000243a3b7221 */ /* 0x000fca0000010000 */
[----:B------:R-:W-:-:S07]  /*27a0*/  MOV R23, R59 ;  /* 0x0000003b00177202 */ /* 0x000fce0000000f00 */
[----:B------:R-:W-:Y:S05]  /*27b0*/  WARPSYNC.COLLECTIVE R20, `(.L_x_12036) ;  /* 0x0000000014087348 */ /* 0x000fea0003c00000 */
[----:B------:R0:W1:Y:S02]  /*27c0*/  SHFL.BFLY P0, R36, R23, R22, R21 ;  /* 0x0c00001617247389 */ /* 0x0000640000000015 */
[----:B01----:R-:W-:Y:S05]  /*27d0*/  ENDCOLLECTIVE ;  /* 0x000000000000791b */ /* 0x003fea0003800000 */
.L_x_12036:
[----:B------:R-:W-:Y:S02]  /*27e0*/  HFMA2 R22, -RZ, RZ, 0, 9.5367431640625e-07 ;  /* 0x00000010ff167431 */ /* 0x000fe400000001ff */
[----:B------:R-:W-:-:S05]  /*27f0*/  FADD.FTZ R59, R59, R36 ;  /* 0x000000243b3b7221 */ /* 0x000fca0000010000 */
[----:B------:R-:W-:-:S07]  /*2800*/  MOV R23, R59 ;  /* 0x0000003b00177202 */ /* 0x000fce0000000f00 */
[----:B------:R-:W-:Y:S05]  /*2810*/  WARPSYNC.COLLECTIVE R20, `(.L_x_12037) ;  /* 0x0000000014087348 */ /* 0x000fea0003c00000 */
[----:B------:R0:W1:Y:S02]  /*2820*/  SHFL.BFLY P0, R36, R23, R22, R21 ;  /* 0x0c00001617247389 */ /* 0x0000640000000015 */
[----:B01----:R-:W-:Y:S05]  /*2830*/  ENDCOLLECTIVE ;  /* 0x000000000000791b */ /* 0x003fea0003800000 */
.L_x_12037:
        /* <DEDUP_REMOVED lines=39> */
.L_x_12038:
[----:B------:R-:W-:Y:S02]  /*2ab0*/  HFMA2 R22, -RZ, RZ, 0, 1.1920928955078125e-07 ;  /* 0x00000002ff167431 */ /* 0x000fe400000001ff */
[----:B------:R-:W-:-:S05]  /*2ac0*/  FADD.FTZ R58, R23, R36 ;  /* 0x00000024173a7221 */ /* 0x000fca0000010000 */
[----:B------:R-:W-:-:S07]  /*2ad0*/  MOV R23, R58 ;  /* 0x0000003a00177202 */ /* 0x000fce0000000f00 */
[----:B------:R-:W-:Y:S05]  /*2ae0*/  WARPSYNC.COLLECTIVE R20, `(.L_x_12039) ;  /* 0x0000000014087348 */ /* 0x000fea0003c00000 */
[----:B------:R0:W1:Y:S02]  /*2af0*/  SHFL.BFLY P0, R36, R23, R22, R21 ;  /* 0x0c00001617247389 */ /* 0x0000640000000015 */
[----:B01----:R-:W-:Y:S05]  /*2b00*/  ENDCOLLECTIVE ;  /* 0x000000000000791b */ /* 0x003fea0003800000 */
.L_x_12039:
[----:B------:R-:W-:Y:S02]  /*2b10*/  HFMA2 R22, -RZ, RZ, 0, 2.384185791015625e-07 ;  /* 0x00000004ff167431 */ /* 0x000fe400000001ff */
[----:B------:R-:W-:-:S05]  /*2b20*/  FADD.FTZ R59, R58, R36 ;  /* 0x000000243a3b7221 */ /* 0x000fca0000010000 */
[----:B------:R-:W-:-:S07]  /*2b30*/  MOV R23, R59 ;  /* 0x0000003b00177202 */ /* 0x000fce0000000f00 */
[----:B------:R-:W-:Y:S05]  /*2b40*/  WARPSYNC.COLLECTIVE R20, `(.L_x_12040) ;  /* 0x0000000014087348 */ /* 0x000fea0003c00000 */
[----:B------:R0:W1:Y:S02]  /*2b50*/  SHFL.BFLY P0, R36, R23, R22, R21 ;  /* 0x0c00001617247389 */ /* 0x0000640000000015 */
[----:B01----:R-:W-:Y:S05]  /*2b60*/  ENDCOLLECTIVE ;  /* 0x000000000000791b */ /* 0x003fea0003800000 */
.L_x_12040:
[----:B------:R-:W-:Y:S02]  /*2b70*/  HFMA2 R22, -RZ, RZ, 0, 4.76837158203125e-07 ;  /* 0x00000008ff167431 */ /* 0x000fe400000001ff */
[----:B------:R-:W-:-:S05]  /*2b80*/  FADD.FTZ R59, R59, R36 ;  /* 0x000000243b3b7221 */ /* 0x000fca0000010000 */
[----:B------:R-:W-:-:S07]  /*2b90*/  MOV R23, R59 ;  /* 0x0000003b00177202 */ /* 0x000fce0000000f00 */
[----:B------:R-:W-:Y:S05]  /*2ba0*/  WARPSYNC.COLLECTIVE R20, `(.L_x_12041) ;  /* 0x0000000014087348 */ /* 0x000fea0003c00000 */
[----:B------:R0:W1:Y:S02]  /*2bb0*/  SHFL.BFLY P0, R36, R23, R22, R21 ;  /* 0x0c00001617247389 */ /* 0x0000640000000015 */
[----:B01----:R-:W-:Y:S05]  /*2bc0*/  ENDCOLLECTIVE ;  /* 0x000000000000791b */ /* 0x003fea0003800000 */
.L_x_12041:
[----:B------:R-:W-:Y:S02]  /*2bd0*/  HFMA2 R22, -RZ, RZ, 0, 9.5367431640625e-07 ;  /* 0x00000010ff167431 */ /* 0x000fe400000001ff */
[----:B------:R-:W-:-:S05]  /*2be0*/  FADD.FTZ R58, R59, R36 ;  /* 0x000000243b3a7221 */ /* 0x000fca0000010000 */
[----:B------:R-:W-:-:S07]  /*2bf0*/  MOV R23, R58 ;  /* 0x0000003a00177202 */ /* 0x000fce0000000f00 */
[----:B------:R-:W-:Y:S05]  /*2c00*/  WARPSYNC.COLLECTIVE R20, `(.L_x_12042) ;  /* 0x0000000014087348 */ /* 0x000fea0003c00000 */
[----:B------:R0:W1:Y:S02]  /*2c10*/  SHFL.BFLY P0, R36, R23, R22, R21 ;  /* 0x0c00001617247389 */ /* 0x0000640000000015 */
[----:B01----:R-:W-:Y:S05]  /*2c20*/  ENDCOLLECTIVE ;  /* 0x000000000000791b */ /* 0x003fea0003800000 */
.L_x_12042:
[----:B------:R-:W-:Y:S05]  /*2c30*/  BRA `(.L_x_12043) ;  /* 0xffffffe000a07947 */ /* 0x000fea000383ffff */
.L_x_12030:
[----:B0-----:R-:W-:Y:S01]  /*2c40*/  HFMA2 R21, -RZ, RZ, 0, 1.847743988037109375e-06 ;  /* 0x0000001fff157431 */ /* 0x001fe200000001ff */
[----:B------:R-:W-:Y:S01]  /*2c50*/  BSSY B0, `(.L_x_12044) ;  /* 0x0000006000007945 */ /* 0x000fe20003800000 */
[----:B------:R-:W-:Y:S02]  /*2c60*/  MOV R22, 0x1 ;  /* 0x0000000100167802 */ /* 0x000fe40000000f00 */
[----:B------:R-:W-:-:S07]  /*2c70*/  MOV R20, 0xffffffff ;  /* 0xffffffff00147802 */ /* 0x000fce0000000f00 */
[----:B------:R-:W-:Y:S05]  /*2c80*/  WARPSYNC.COLLECTIVE R20, `(.L_x_12045) ;  /* 0x0000000014087348 */ /* 0x000fea0003c00000 */
[----:B------:R0:W1:Y:S02]  /*2c90*/  SHFL.BFLY P0, R36, R23, R22, R21 ;  /* 0x0c00001617247389 */ /* 0x0000640000000015 */
[----:B01----:R-:W-:Y:S05]  /*2ca0*/  ENDCOLLECTIVE ;  /* 0x000000000000791b */ /* 0x003fea0003800000 */
.L_x_12045:
[----:B------:R-:W-:Y:S05]  /*2cb0*/  BSYNC B0 ;  /* 0x0000000000007941 */ /* 0x000fea0003800000 */
.L_x_12044:
        /* <DEDUP_REMOVED lines=8> */
.L_x_12046:
[----:B------:R-:W-:Y:S02]  /*2d40*/  HFMA2 R22, -RZ, RZ, 0, 2.384185791015625e-07 ;  /* 0x00000004ff167431 */ /* 0x000fe400000001ff */
[----:B------:R-:W-:-:S05]  /*2d50*/  FADD.FTZ R58, R23, R36 ;  /* 0x00000024173a7221 */ /* 0x000fca0000010000 */
[----:B------:R-:W-:-:S07]  /*2d60*/  MOV R23, R58 ;  /* 0x0000003a00177202 */ /* 0x000fce0000000f00 */
[----:B------:R-:W-:Y:S05]  /*2d70*/  WARPSYNC.COLLECTIVE R20, `(.L_x_12047) ;  /* 0x0000000014087348 */ /* 0x000fea0003c00000 */
[----:B------:R0:W1:Y:S02]  /*2d80*/  SHFL.BFLY P0, R36, R23, R22, R21 ;  /* 0x0c00001617247389 */ /* 0x0000640000000015 */
[----:B01----:R-:W-:Y:S05]  /*2d90*/  ENDCOLLECTIVE ;  /* 0x000000000000791b */ /* 0x003fea0003800000 */
.L_x_12047:
[----:B------:R-:W-:Y:S02]  /*2da0*/  HFMA2 R22, -RZ, RZ, 0, 4.76837158203125e-07 ;  /* 0x00000008ff167431 */ /* 0x000fe400000001ff */
[----:B------:R-:W-:-:S05]  /*2db0*/  FADD.FTZ R59, R58, R36 ;  /* 0x000000243a3b7221 */ /* 0x000fca0000010000 */
[----:B------:R-:W-:-:S07]  /*2dc0*/  MOV R23, R59 ;  /* 0x0000003b00177202 */ /* 0x000fce0000000f00 */
[----:B------:R-:W-:Y:S05]  /*2dd0*/  WARPSYNC.COLLECTIVE R20, `(.L_x_12048) ;  /* 0x0000000014087348 */ /* 0x000fea0003c00000 */
[----:B------:R0:W1:Y:S02]  /*2de0*/  SHFL.BFLY P0, R36, R23, R22, R21 ;  /* 0x0c00001617247389 */ /* 0x0000640000000015 */
[----:B01----:R-:W-:Y:S05]  /*2df0*/  ENDCOLLECTIVE ;  /* 0x000000000000791b */ /* 0x003fea0003800000 */
.L_x_12048:
[----:B------:R-:W-:Y:S02]  /*2e00*/  HFMA2 R22, -RZ, RZ, 0, 9.5367431640625e-07 ;  /* 0x00000010ff167431 */ /* 0x000fe400000001ff */
[----:B------:R-:W-:-:S05]  /*2e10*/  FADD.FTZ R59, R59, R36 ;  /* 0x000000243b3b7221 */ /* 0x000fca0000010000 */
[----:B------:R-:W-:-:S07]  /*2e20*/  MOV R23, R59 ;  /* 0x0000003b00177202 */ /* 0x000fce0000000f00 */
[----:B------:R-:W-:Y:S05]  /*2e30*/  WARPSYNC.COLLECTIVE R20, `(.L_x_12049) ;  /* 0x0000000014087348 */ /* 0x000fea0003c00000 */
[----:B------:R0:W1:Y:S02]  /*2e40*/  SHFL.BFLY P0, R36, R23, R22, R21 ;  /* 0x0c00001617247389 */ /* 0x0000640000000015 */
[----:B01----:R-:W-:Y:S05]  /*2e50*/  ENDCOLLECTIVE ;  /* 0x000000000000791b */ /* 0x003fea0003800000 */
.L_x_12049:
        /* <DEDUP_REMOVED lines=39> */
.L_x_12050:
[----:B------:R-:W-:Y:S02]  /*30d0*/  HFMA2 R22, -RZ, RZ, 0, 1.1920928955078125e-07 ;  /* 0x00000002ff167431 */ /* 0x000fe400000001ff */
[----:B------:R-:W-:-:S05]  /*30e0*/  FADD.FTZ R58, R23, R36 ;  /* 0x00000024173a7221 */ /* 0x000fca0000010000 */
[----:B------:R-:W-:-:S07]  /*30f0*/  MOV R23, R58 ;  /* 0x0000003a00177202 */ /* 0x000fce0000000f00 */
[----:B------:R-:W-:Y:S05]  /*3100*/  WARPSYNC.COLLECTIVE R20, `(.L_x_12051) ;  /* 0x0000000014087348 */ /* 0x000fea0003c00000 */
[----:B------:R0:W1:Y:S02]  /*3110*/  SHFL.BFLY P0, R36, R23, R22, R21 ;  /* 0x0c00001617247389 */ /* 0x0000640000000015 */
[----:B01----:R-:W-:Y:S05]  /*3120*/  ENDCOLLECTIVE ;  /* 0x000000000000791b */ /* 0x003fea0003800000 */
.L_x_12051:
[----:B------:R-:W-:Y:S02]  /*3130*/  HFMA2 R22, -RZ, RZ, 0, 2.384185791015625e-07 ;  /* 0x00000004ff167431 */ /* 0x000fe400000001ff */
[----:B------:R-:W-:-:S05]  /*3140*/  FADD.FTZ R59, R58, R36 ;  /* 0x000000243a3b7221 */ /* 0x000fca0000010000 */
[----:B------:R-:W-:-:S07]  /*3150*/  MOV R23, R59 ;  /* 0x0000003b00177202 */ /* 0x000fce0000000f00 */
[----:B------:R-:W-:Y:S05]  /*3160*/  WARPSYNC.COLLECTIVE R20, `(.L_x_12052) ;  /* 0x0000000014087348 */ /* 0x000fea0003c00000 */
[----:B------:R0:W1:Y:S02]  /*3170*/  SHFL.BFLY P0, R36, R23, R22, R21 ;  /* 0x0c00001617247389 */ /* 0x0000640000000015 */
[----:B01----:R-:W-:Y:S05]  /*3180*/  ENDCOLLECTIVE ;  /* 0x000000000000791b */ /* 0x003fea0003800000 */
.L_x_12052:
[----:B------:R-:W-:Y:S02]  /*3190*/  HFMA2 R22, -RZ, RZ, 0, 4.76837158203125e-07 ;  /* 0x00000008ff167431 */ /* 0x000fe400000001ff */
[----:B------:R-:W-:-:S05]  /*31a0*/  FADD.FTZ R59, R59, R36 ;  /* 0x000000243b3b7221 */ /* 0x000fca0000010000 */
[----:B------:R-:W-:-:S07]  /*31b0*/  MOV R23, R59 ;  /* 0x0000003b00177202 */ /* 0x000fce0000000f00 */
[----:B------:R-:W-:Y:S05]  /*31c0*/  WARPSYNC.COLLECTIVE R20, `(.L_x_12053) ;  /* 0x0000000014087348 */ /* 0x000fea0003c00000 */
[----:B------:R0:W1:Y:S02]  /*31d0*/  SHFL.BFLY P0, R36, R23, R22, R21 ;  /* 0x0c00001617247389 */ /* 0x0000640000000015 */
[----:B01----:R-:W-:Y:S05]  /*31e0*/  ENDCOLLECTIVE ;  /* 0x000000000000791b */ /* 0x003fea0003800000 */
.L_x_12053:
[----:B------:R-:W-:Y:S02]  /*31f0*/  HFMA2 R22, -RZ, RZ, 0, 9.5367431640625e-07 ;  /* 0x00000010ff167431 */ /* 0x000fe400000001ff */
[----:B------:R-:W-:-:S05]  /*3200*/  FADD.FTZ R58, R59, R36 ;  /* 0x000000243b3a7221 */ /* 0x000fca0000010000 */
[----:B------:R-:W-:-:S07]  /*3210*/  MOV R23, R58 ;  /* 0x0000003a00177202 */ /* 0x000fce0000000f00 */
[----:B------:R-:W-:Y:S05]  /*3220*/  WARPSYNC.COLLECTIVE R20, `(.L_x_12054) ;  /* 0x0000000014087348 */ /* 0x000fea0003c00000 */
[----:B------:R0:W1:Y:S02]  /*3230*/  SHFL.BFLY P0, R36, R23, R22, R21 ;  /* 0x0c00001617247389 */ /* 0x0000640000000015 */
[----:B01----:R-:W-:Y:S05]  /*3240*/  ENDCOLLECTIVE ;  /* 0x000000000000791b */ /* 0x003fea0003800000 */
.L_x_12054:
[----:B------:R-:W-:Y:S05]  /*3250*/  BRA `(.L_x_12055) ;  /* 0xffffffec00b07947 */ /* 0x000fea000383ffff */
.L_x_12056:
        /* <DEDUP_REMOVED lines=10> */
.L_x_20318:


//--------------------- .text._ZN10layer_norm13ln_fwd_kernelINS_13Kernel_traitsI6__halfS2_fS2_fjLj512ELj1ELj4ELj1ELj16ENS_18Kernel_traits_baseILj512ES2_S2_fS2_fjLj128EEEEELb0ELb0ELb1ELb0EEEvNS_9FwdParamsE --------------------------
	.section	.text._ZN10layer_norm13ln_fwd_kernelINS_13Kernel_traitsI6__halfS2_fS2_fjLj512ELj1ELj4ELj1ELj16ENS_18Kernel_traits_baseILj512ES2_S2_fS2_fjLj128EEEEELb0ELb0ELb1ELb0EEEvNS_9FwdParamsE,"ax",@progbits
	.align	128
        .global         _ZN10layer_norm13ln_fwd_kernelINS_13Kernel_traitsI6__halfS2_fS2_fjLj512ELj1ELj4ELj1ELj16ENS_18Kernel_traits_baseILj512ES2_S2_fS2_fjLj128EEEEELb0ELb0ELb1ELb0EEEvNS_9FwdParamsE
        .type           _ZN10layer_norm13ln_fwd_kernelINS_13Kernel_traitsI6__halfS2_fS2_fjLj512ELj1ELj4ELj1ELj16ENS_18Kernel_traits_baseILj512ES2_S2_fS2_fjLj128EEEEELb0ELb0ELb1ELb0EEEvNS_9FwdParamsE,@function
        .size           _ZN10layer_norm13ln_fwd_kernelINS_13Kernel_traitsI6__halfS2_fS2_fjLj512ELj1ELj4ELj1ELj16ENS_18Kernel_traits_baseILj512ES2_S2_fS2_fjLj128EEEEELb0ELb0ELb1ELb0EEEvNS_9FwdParamsE,(.L_x_20319 - _ZN10layer_norm13ln_fwd_kernelINS_13Kernel_traitsI6__halfS2_fS2_fjLj512ELj1ELj4ELj1ELj16ENS_18Kernel_traits_baseILj512ES2_S2_fS2_fjLj128EEEEELb0ELb0ELb1ELb0EEEvNS_9FwdParamsE)
        .other          _ZN10layer_norm13ln_fwd_kernelINS_13Kernel_traitsI6__halfS2_fS2_fjLj512ELj1ELj4ELj1ELj16ENS_18Kernel_traits_baseILj512ES2_S2_fS2_fjLj128EEEEELb0ELb0ELb1ELb0EEEvNS_9FwdParamsE,@"STO_CUDA_ENTRY STV_DEFAULT"
_ZN10layer_norm13ln_fwd_kernelINS_13Kernel_traitsI6__halfS2_fS2_fjLj512ELj1ELj4ELj1ELj16ENS_18Kernel_traits_baseILj512ES2_S2_fS2_fjLj128EEEEELb0ELb0ELb1ELb0EEEvNS_9FwdParamsE:
.text._ZN10layer_norm13ln_fwd_kernelINS_13Kernel_traitsI6__halfS2_fS2_fjLj512ELj1ELj4ELj1ELj16ENS_18Kernel_traits_baseILj512ES2_S2_fS2_fjLj128EEEEELb0ELb0ELb1ELb0EEEvNS_9FwdParamsE:
        /* <DEDUP_REMOVED lines=30> */
.L_x_12060:
[----:B------:R-:W-:Y:S05]  /*01e0*/  BSYNC.RECONVERGENT B1 ;  /* 0x0000000000017941 */ /* 0x000fea0003800200 */
.L_x_12059:
[----:B------:R-:W-:Y:S05]  /*01f0*/  @!P1 BRA `(.L_x_12061) ;  /* 0x0000000000589947 */ /* 0x000fea0003800000 */
[----:B------:R-:W0:Y:S08]  /*0200*/  LDC.64 R12, c[0x0][0x3d0] ;  /* 0x0000f400ff0c7b82 */ /* 0x000e300000000a00 */
[----:B------:R-:W1:Y:S01]  /*0210*/  LDC.64 R16, c[0x0][0x438] ;  /* 0x00010e00ff107b82 */ /* 0x000e620000000a00 */
[----:B0-----:R-:W-:-:S04]  /*0220*/  IMAD.WIDE.U32 R12, R15, 0x10, R12 ;  /* 0x000000100f0c7825 */ /* 0x001fc800078e000c */
[----:B-1----:R-:W-:Y:S02]  /*0230*/  IMAD.WIDE.U32 R16, R15, 0x10, R16 ;  /* 0x000000100f107825 */ /* 0x002fe400078e0010 */
[----:B------:R-:W5:Y:S04]  /*0240*/  LDG.E.128 R12, desc[UR6][R12.64] ;  /* 0x000000060c0c7981 */ /* 0x000f68000c1e1d00 */
[----:B------:R-:W5:Y:S01]  /*0250*/  LD.E.128 R16, desc[UR6][R16.64] ;  /* 0x0000000610107980 */ /* 0x000f62000c101d00 */
[----:B------:R-:W-:Y:S05]  /*0260*/  BRA `(.L_x_12061) ;  /* 0x00000000003c7947 */ /* 0x000fea0003800000 */
.L_x_12058:
        /* <DEDUP_REMOVED lines=15> */
.L_x_12061:
[----:B------:R-:W-:Y:S05]  /*0360*/  BSYNC.RECONVERGENT B0 ;  /* 0x0000000000007941 */ /* 0x000fea0003800200 */
.L_x_12057:
[----:B------:R-:W1:Y:S02]  /*0370*/  LDCU UR4, c[0x0][0x384] ;  /* 0x00007080ff0477ac */ /* 0x000e640008000800 */
[----:B-1----:R-:W-:-:S13]  /*0380*/  ISETP.GE.AND P0, PT, R3, UR4, PT ;  /* 0x0000000403007c0c */ /* 0x002fda000bf06270 */
[----:B------:R-:W-:Y:S05]  /*0390*/  @P0 EXIT ;  /* 0x000000000000094d */ /* 0x000fea0003800000 */
[----:B------:R-:W1:Y:S01]  /*03a0*/  LDCU.U8 UR4, c[0x0][0x410] ;  /* 0x00008200ff0477ac */ /* 0x000e620008000000 */
[----:B------:R-:W2:Y:S01]  /*03b0*/  LDCU UR5, c[0x0][0x448] ;  /* 0x00008900ff0577ac */ /* 0x000ea20008000800 */
[----:B------:R-:W3:Y:S01]  /*03c0*/  LDCU.64 UR8, c[0x0][0x3a0] ;  /* 0x00007400ff0877ac */ /* 0x000ee20008000a00 */
[----:B-1----:R-:W-:-:S13]  /*03d0*/  ISETP.NE.AND P0, PT, RZ, UR4, PT ;  /* 0x00000004ff007c0c */ /* 0x002fda000bf05270 */
.L_x_12079:
[----:B------:R-:W1:Y:S08]  /*03e0*/  LDC.64 R42, c[0x0][0x3f0] ;  /* 0x0000fc00ff2a7b82 */ /* 0x000e700000000a00 */
[----:B------:R-:W4:Y:S08]  /*03f0*/  LDC.64 R46, c[0x0][0x3f8] ;  /* 0x0000fe00ff2e7b82 */ /* 0x000f300000000a00 */
[----:B0-----:R-:W0:Y:S01]  /*0400*/  LDC R40, c[0x0][0x388] ;  /* 0x0000e200ff287b82 */ /* 0x001e220000000800 */
[----:B-1----:R-:W-:-:S06]  /*0410*/  IMAD.WIDE R42, R3, 0x4, R42 ;  /* 0x00000004032a7825 */ /* 0x002fcc00078e022a */
[----:B------:R-:W2:Y:S01]  /*0420*/  LDG.E R42, desc[UR6][R42.64] ;  /* 0x000000062a2a7981 */ /* 0x000ea2000c1e1900 */
[----:B----4-:R-:W-:-:S05]  /*0430*/  IMAD.WIDE R46, R3, 0x4, R46 ;  /* 0x00000004032e7825 */ /* 0x010fca00078e022e */
[----:B-----5:R1:W5:Y:S01]  /*0440*/  LDG.E R41, desc[UR6][R46.64] ;  /* 0x000000062e297981 */ /* 0x020362000c1e1900 */
[----:B------:R-:W-:Y:S01]  /*0450*/  ISETP.GE.U32.AND P1, PT, R0, 0x20, PT ;  /* 0x000000200000780c */ /* 0x000fe20003f26070 */
[----:B------:R-:W-:Y:S01]  /*0460*/  BSSY.RECONVERGENT B0, `(.L_x_12062) ;  /* 0x0000056000007945 */ /* 0x000fe20003800200 */
[----:B--2---:R-:W-:-:S13]  /*0470*/  ISETP.GE.AND P3, PT, R42, 0x1, PT ;  /* 0x000000012a00780c */ /* 0x004fda0003f66270 */
[----:B------:R-:W-:-:S05]  /*0480*/  @P3 IADD3 R45, PT, PT, R42, -0x1, RZ ;  /* 0xffffffff2a2d3810 */ /* 0x000fca0007ffe0ff */
[-C--:B0-----:R-:W-:Y:S02]  /*0490*/  @P3 IMAD R44, R45, R40.reuse, RZ ;  /* 0x000000282d2c3224 */ /* 0x081fe400078e02ff */
        /* <DEDUP_REMOVED lines=11> */
[----:B------:R-:W0:Y:S02]  /*0550*/  LDC.64 R20, c[0x0][0x390] ;  /* 0x0000e400ff147b82 */ /* 0x000e240000000a00 */
[----:B0-----:R-:W-:-:S06]  /*0560*/  IMAD.WIDE.U32 R20, R44, 0x10, R20 ;  /* 0x000000102c147825 */ /* 0x001fcc00078e0014 */
[----:B------:R-:W5:Y:S02]  /*0570*/  LDG.E.128 R20, desc[UR6][R20.64] ;  /* 0x0000000614147981 */ /* 0x000f64000c1e1d00 */
.L_x_12065:
[----:B---3--:R-:W-:Y:S05]  /*0580*/  BSYNC.RECONVERGENT B1 ;  /* 0x0000000000017941 */ /* 0x008fea0003800200 */
.L_x_12064:
        /* <DEDUP_REMOVED lines=9> */
[--C-:B-----5:R-:W-:Y:S02]  /*0620*/  @P2 HADD2.F32 R47, -RZ, R20.reuse.H0_H0 ;  /* 0x20000014ff2f2230 */ /* 0x120fe40000004100 */
[----:B0-----:R-:W-:Y:S02]  /*0630*/  @P2 HADD2.F32 R48, -RZ, R21.H1_H1 ;  /* 0x30000015ff302230 */ /* 0x001fe40000004100 */
[----:B------:R-:W-:-:S03]  /*0640*/  @P2 HADD2.F32 R50, -RZ, R20.H1_H1 ;  /* 0x30000014ff322230 */ /* 0x000fc60000004100 */
[----:B------:R-:W0:Y:S08]  /*0650*/  @P2 LDC R45, c[0x0][0x40c] ;  /* 0x00010300ff2d2b82 */ /* 0x000e300000000800 */
[----:B------:R-:W3:Y:S08]  /*0660*/  @P2 LDC R49, c[0x0][0x40c] ;  /* 0x00010300ff312b82 */ /* 0x000ef00000000800 */
[----:B------:R-:W1:Y:S01]  /*0670*/  @P2 LDC R51, c[0x0][0x40c] ;  /* 0x00010300ff332b82 */ /* 0x000e620000000800 */
[----:B--2---:R-:W-:Y:S01]  /*0680*/  @P2 FFMA.FTZ R24, R47, R46, R24 ;  /* 0x0000002e2f182223 */ /* 0x004fe20000010018 */
[----:B------:R-:W-:-:S06]  /*0690*/  @P2 HADD2.F32 R47, -RZ, R21.H0_H0 ;  /* 0x20000015ff2f2230 */ /* 0x000fcc0000004100 */
[----:B------:R-:W2:Y:S01]  /*06a0*/  @P2 LDC R46, c[0x0][0x40c] ;  /* 0x00010300ff2e2b82 */ /* 0x000ea20000000800 */
[----:B-1----:R-:W-:Y:S01]  /*06b0*/  @P2 FFMA.FTZ R25, R50, R51, R25 ;  /* 0x0000003332192223 */ /* 0x002fe20000010019 */
[----:B0-----:R-:W-:Y:S01]  /*06c0*/  @P2 FFMA.FTZ R26, R47, R45, R26 ;  /* 0x0000002d2f1a2223 */ /* 0x001fe2000001001a */
[----:B------:R-:W-:-:S05]  /*06d0*/  @P2 HADD2.F32 R47, -RZ, R22.H0_H0 ;  /* 0x20000016ff2f2230 */ /* 0x000fca0000004100 */
[----:B------:R-:W0:Y:S01]  /*06e0*/  @P2 LDC R45, c[0x0][0x40c] ;  /* 0x00010300ff2d2b82 */ /* 0x000e220000000800 */
[----:B---3--:R-:W-:Y:S01]  /*06f0*/  @P2 FFMA.FTZ R28, R47, R49, R28 ;  /* 0x000000312f1c2223 */ /* 0x008fe2000001001c */
[----:B------:R-:W-:-:S06]  /*0700*/  @P2 HADD2.F32 R47, -RZ, R23.H0_H0 ;  /* 0x20000017ff2f2230 */ /* 0x000fcc0000004100 */
[----:B------:R-:W1:Y:S01]  /*0710*/  @P2 LDC R49, c[0x0][0x40c] ;  /* 0x00010300ff312b82 */ /* 0x000e620000000800 */
[----:B--2---:R-:W-:Y:S01]  /*0720*/  @P2 FFMA.FTZ R27, R48, R46, R27 ;  /* 0x0000002e301b2223 */ /* 0x004fe2000001001b */
[----:B------:R-:W-:-:S06]  /*0730*/  @P2 HADD2.F32 R46, -RZ, R22.H1_H1 ;  /* 0x30000016ff2e2230 */ /* 0x000fcc0000004100 */
[----:B------:R-:W2:Y:S01]  /*0740*/  @P2 LDC R48, c[0x0][0x40c] ;  /* 0x00010300ff302b82 */ /* 0x000ea20000000800 */
[----:B0-----:R-:W-:Y:S01]  /*0750*/  @P2 FFMA.FTZ R30, R47, R45, R30 ;  /* 0x0000002d2f1e2223 */ /* 0x001fe2000001001e */
[----:B--2---:R-:W-:Y:S01]  /*0760*/  @P2 FFMA.FTZ R29, R46, R48, R29 ;  /* 0x000000302e1d2223 */ /* 0x004fe2000001001d */
[----:B------:R-:W-:-:S05]  /*0770*/  @P2 HADD2.F32 R46, -RZ, R23.H1_H1 ;  /* 0x30000017ff2e2230 */ /* 0x000fca0000004100 */
[----:B-1----:R-:W-:Y:S01]  /*0780*/  @P2 FFMA.FTZ R31, R46, R49, R31 ;  /* 0x000000312e1f2223 */ /* 0x002fe2000001001f */
[----:B------:R-:W-:Y:S06]  /*0790*/  BRA `(.L_x_12067) ;  /* 0x0000000000707947 */ /* 0x000fec0003800000 */
.L_x_12066:
[----:B------:R-:W0:Y:S01]  /*07a0*/  @P3 LDC R29, c[0x0][0x40c] ;  /* 0x00010300ff1d3b82 */ /* 0x000e220000000800 */
[--C-:B-----5:R-:W-:Y:S01]  /*07b0*/  @P3 HADD2.F32 R28, -RZ, R20.reuse.H1_H1 ;  /* 0x30000014ff1c3230 */ /* 0x120fe20000004100 */
[----:B------:R-:W-:Y:S01]  /*07c0*/  CS2R R24, SRZ ;  /* 0x0000000000187805 */ /* 0x000fe2000001ff00 */
[----:B------:R-:W-:-:S05]  /*07d0*/  @P3 HADD2.F32 R26, -RZ, R20.H0_H0 ;  /* 0x20000014ff1a3230 */ /* 0x000fca0000004100 */
[----:B------:R-:W1:Y:S08]  /*07e0*/  @P3 LDC R27, c[0x0][0x40c] ;  /* 0x00010300ff1b3b82 */ /* 0x000e700000000800 */
[----:B------:R-:W2:Y:S08]  /*07f0*/  @P3 LDC R47, c[0x0][0x40c] ;  /* 0x00010300ff2f3b82 */ /* 0x000eb00000000800 */
[----:B------:R-:W3:Y:S01]  /*0800*/  @P3 LDC R48, c[0x0][0x40c] ;  /* 0x00010300ff303b82 */ /* 0x000ee20000000800 */
[----:B0-----:R-:W-:Y:S01]  /*0810*/  @P3 FMUL.FTZ R25, R28, R29 ;  /* 0x0000001d1c193220 */ /* 0x001fe20000410000 */
[----:B------:R-:W-:-:S02]  /*0820*/  @P3 HADD2.F32 R28, -RZ, R21.H0_H0 ;  /* 0x20000015ff1c3230 */ /* 0x000fc40000004100 */
[----:B------:R-:W-:-:S04]  /*0830*/  @P3 HADD2.F32 R29, -RZ, R21.H1_H1 ;  /* 0x30000015ff1d3230 */ /* 0x000fc80000004100 */
[----:B------:R-:W0:Y:S01]  /*0840*/  @P3 LDC R30, c[0x0][0x40c] ;  /* 0x00010300ff1e3b82 */ /* 0x000e220000000800 */
[----:B-1----:R-:W-:Y:S01]  /*0850*/  @P3 FMUL.FTZ R24, R26, R27 ;  /* 0x0000001b1a183220 */ /* 0x002fe20000410000 */
[----:B------:R-:W-:-:S06]  /*0860*/  CS2R R26, SRZ ;  /* 0x00000000001a7805 */ /* 0x000fcc000001ff00 */
[----:B------:R-:W1:Y:S01]  /*0870*/  @P3 LDC R31, c[0x0][0x40c] ;  /* 0x00010300ff1f3b82 */ /* 0x000e620000000800 */
[----:B--2---:R-:W-:Y:S01]  /*0880*/  @P3 FMUL.FTZ R26, R28, R47 ;  /* 0x0000002f1c1a3220 */ /* 0x004fe20000410000 */
[----:B------:R-:W-:-:S06]  /*0890*/  @P3 HADD2.F32 R47, -RZ, R22.H0_H0 ;  /* 0x20000016ff2f3230 */ /* 0x000fcc0000004100 */
[----:B------:R-:W2:Y:S01]  /*08a0*/  @P3 LDC R46, c[0x0][0x40c] ;  /* 0x00010300ff2e3b82 */ /* 0x000ea20000000800 */
[----:B---3--:R-:W-:Y:S01]  /*08b0*/  @P3 FMUL.FTZ R27, R29, R48 ;  /* 0x000000301d1b3220 */ /* 0x008fe20000410000 */
[----:B------:R-:W-:Y:S01]  /*08c0*/  @P3 HADD2.F32 R48, -RZ, R22.H1_H1 ;  /* 0x30000016ff303230 */ /* 0x000fe20000004100 */
[----:B------:R-:W-:-:S05]  /*08d0*/  CS2R R28, SRZ ;  /* 0x00000000001c7805 */ /* 0x000fca000001ff00 */
[----:B------:R-:W3:Y:S01]  /*08e0*/  @P3 LDC R45, c[0x0][0x40c] ;  /* 0x00010300ff2d3b82 */ /* 0x000ee20000000800 */
[----:B0-----:R-:W-:Y:S01]  /*08f0*/  @P3 FMUL.FTZ R28, R47, R30 ;  /* 0x0000001e2f1c3220 */ /* 0x001fe20000410000 */
[--C-:B------:R-:W-:Y:S02]  /*0900*/  @P3 HADD2.F32 R47, -RZ, R23.reuse.H0_H0 ;  /* 0x20000017ff2f3230 */ /* 0x100fe40000004100 */
[----:B-1----:R-:W-:Y:S01]  /*0910*/  @P3 FMUL.FTZ R29, R48, R31 ;  /* 0x0000001f301d3220 */ /* 0x002fe20000410000 */
[----:B------:R-:W-:Y:S01]  /*0920*/  @P3 HADD2.F32 R48, -RZ, R23.H1_H1 ;  /* 0x30000017ff303230 */ /* 0x000fe20000004100 */
[----:B------:R-:W-:Y:S02]  /*0930*/  CS2R R30, SRZ ;  /* 0x00000000001e7805 */ /* 0x000fe4000001ff00 */
[----:B--2---:R-:W-:Y:S02]  /*0940*/  @P3 FMUL.FTZ R30, R47, R46 ;  /* 0x0000002e2f1e3220 */ /* 0x004fe40000410000 */
[----:B---3--:R-:W-:-:S07]  /*0950*/  @P3 FMUL.FTZ R31, R48, R45 ;  /* 0x0000002d301f3220 */ /* 0x008fce0000410000 */
.L_x_12067:
[----:B------:R-:W0:Y:S01]  /*0960*/  LDC.64 R46, c[0x0][0x3a8] ;  /* 0x0000ea00ff2e7b82 */ /* 0x000e220000000a00 */
[----:B------:R-:W-:Y:S01]  /*0970*/  IADD3 R44, PT, PT, R44, 0x20, RZ ;  /* 0x000000202c2c7810 */ /* 0x000fe20007ffe0ff */
[C---:B0-----:R-:W-:Y:S01]  /*0980*/  IMAD.WIDE.U32 R46, R43.reuse, 0x20, R46 ;  /* 0x000000202b2e7825 */ /* 0x041fe200078e002e */
[----:B------:R-:W-:-:S04]  /*0990*/  IADD3 R43, PT, PT, R43, 0x20, RZ ;  /* 0x000000202b2b7810 */ /* 0x000fc80007ffe0ff */
[----:B------:R0:W-:Y:S04]  /*09a0*/  STG.E.128 desc[UR6][R46.64], R24 ;  /* 0x000000182e007986 */ /* 0x0001e8000c101d06 */
[----:B------:R0:W-:Y:S02]  /*09b0*/  STG.E.128 desc[UR6][R46.64+0x10], R28 ;  /* 0x0000101c2e007986 */ /* 0x0001e4000c101d06 */
.L_x_12063:
[----:B---3--:R-:W-:Y:S05]  /*09c0*/  BSYNC.RECONVERGENT B0 ;  /* 0x0000000000007941 */ /* 0x008fea0003800200 */
.L_x_12062:
        /* <DEDUP_REMOVED lines=8> */
.L_x_12071:
[----:B------:R-:W-:Y:S05]  /*0a50*/  BSYNC.RECONVERGENT B1 ;  /* 0x0000000000017941 */ /* 0x000fea0003800200 */
.L_x_12070:
        /* <DEDUP_REMOVED lines=9> */
[----:B0----5:R-:W-:Y:S02]  /*0af0*/  @P3 HADD2.F32 R47, -RZ, R20.H0_H0 ;  /* 0x20000014ff2f3230 */ /* 0x021fe40000004100 */
[----:B-1----:R-:W-:-:S05]  /*0b00*/  @P3 HADD2.F32 R44, -RZ, R22.H1_H1 ;  /* 0x30000016ff2c3230 */ /* 0x002fca0000004100 */
[----:B------:R-:W0:Y:S08]  /*0b10*/  @P3 LDC R46, c[0x0][0x40c] ;  /* 0x00010300ff2e3b82 */ /* 0x000e300000000800 */
[----:B------:R-:W1:Y:S08]  /*0b20*/  @P3 LDC R48, c[0x0][0x40c] ;  /* 0x00010300ff303b82 */ /* 0x000e700000000800 */
[----:B------:R-:W4:Y:S08]  /*0b30*/  @P3 LDC R49, c[0x0][0x40c] ;  /* 0x00010300ff313b82 */ /* 0x000f300000000800 */
[----:B------:R-:W3:Y:S01]  /*0b40*/  @P3 LDC R45, c[0x0][0x40c] ;  /* 0x00010300ff2d3b82 */ /* 0x000ee20000000800 */
[----:B--2---:R-:W-:Y:S01]  /*0b50*/  @P3 FFMA.FTZ R32, R47, R42, R32 ;  /* 0x0000002a2f203223 */ /* 0x004fe20000010020 */
[----:B------:R-:W-:-:S02]  /*0b60*/  @P3 HADD2.F32 R42, -RZ, R20.H1_H1 ;  /* 0x30000014ff2a3230 */ /* 0x000fc40000004100 */
[----:B------:R-:W-:-:S03]  /*0b70*/  @P3 HADD2.F32 R47, -RZ, R21.H0_H0 ;  /* 0x20000015ff2f3230 */ /* 0x000fc60000004100 */
[----:B0-----:R-:W-:Y:S01]  /*0b80*/  @P3 FFMA.FTZ R33, R42, R46, R33 ;  /* 0x0000002e2a213223 */ /* 0x001fe20000010021 */
[----:B------:R-:W-:Y:S01]  /*0b90*/  @P3 HADD2.F32 R42, -RZ, R21.H1_H1 ;  /* 0x30000015ff2a3230 */ /* 0x000fe20000004100 */
[----:B------:R-:W0:Y:S01]  /*0ba0*/  @P3 LDC R46, c[0x0][0x40c] ;  /* 0x00010300ff2e3b82 */ /* 0x000e220000000800 */
[----:B-1----:R-:W-:-:S03]  /*0bb0*/  @P3 FFMA.FTZ R34, R47, R48, R34 ;  /* 0x000000302f223223 */ /* 0x002fc60000010022 */
[----:B----4-:R-:W-:Y:S01]  /*0bc0*/  @P3 FFMA.FTZ R35, R42, R49, R35 ;  /* 0x000000312a233223 */ /* 0x010fe20000010023 */
[----:B------:R-:W-:-:S03]  /*0bd0*/  @P3 HADD2.F32 R49, -RZ, R22.H0_H0 ;  /* 0x20000016ff313230 */ /* 0x000fc60000004100 */
[----:B------:R-:W1:Y:S02]  /*0be0*/  @P3 LDC R47, c[0x0][0x40c] ;  /* 0x00010300ff2f3b82 */ /* 0x000e640000000800 */
[----:B---3--:R-:W-:Y:S01]  /*0bf0*/  @P3 FFMA.FTZ R36, R49, R45, R36 ;  /* 0x0000002d31243223 */ /* 0x008fe20000010024 */
[----:B------:R-:W-:-:S05]  /*0c00*/  @P3 HADD2.F32 R45, -RZ, R23.H0_H0 ;  /* 0x20000017ff2d3230 */ /* 0x000fca0000004100 */
[----:B------:R-:W2:Y:S01]  /*0c10*/  @P3 LDC R42, c[0x0][0x40c] ;  /* 0x00010300ff2a3b82 */ /* 0x000ea20000000800 */
[----:B0-----:R-:W-:Y:S01]  /*0c20*/  @P3 FFMA.FTZ R37, R44, R46, R37 ;  /* 0x0000002e2c253223 */ /* 0x001fe20000010025 */
[----:B------:R-:W-:Y:S02]  /*0c30*/  @P3 HADD2.F32 R44, -RZ, R23.H1_H1 ;  /* 0x30000017ff2c3230 */ /* 0x000fe40000004100 */
[----:B-1----:R-:W-:-:S03]  /*0c40*/  @P3 FFMA.FTZ R38, R45, R47, R38 ;  /* 0x0000002f2d263223 */ /* 0x002fc60000010026 */
[----:B--2---:R-:W-:Y:S01]  /*0c50*/  @P3 FFMA.FTZ R39, R44, R42, R39 ;  /* 0x0000002a2c273223 */ /* 0x004fe20000010027 */
[----:B------:R-:W-:Y:S06]  /*0c60*/  BRA `(.L_x_12073) ;  /* 0x0000000000747947 */ /* 0x000fec0003800000 */
.L_x_12072:
[----:B------:R-:W1:Y:S01]  /*0c70*/  @P3 LDC R37, c[0x0][0x40c] ;  /* 0x00010300ff253b82 */ /* 0x000e620000000800 */
[--C-:B-----5:R-:W-:Y:S01]  /*0c80*/  @P3 HADD2.F32 R36, -RZ, R20.reuse.H1_H1 ;  /* 0x30000014ff243230 */ /* 0x120fe20000004100 */
[----:B------:R-:W-:Y:S01]  /*0c90*/  CS2R R32, SRZ ;  /* 0x0000000000207805 */ /* 0x000fe2000001ff00 */
[----:B------:R-:W-:Y:S02]  /*0ca0*/  @P3 HADD2.F32 R34, -RZ, R20.H0_H0 ;  /* 0x20000014ff223230 */ /* 0x000fe40000004100 */
[----:B------:R-:W-:Y:S02]  /*0cb0*/  @P3 HADD2.F32 R39, -RZ, R21.H1_H1 ;  /* 0x30000015ff273230 */ /* 0x000fe40000004100 */
[----:B0-----:R-:W-:Y:S01]  /*0cc0*/  @P3 HADD2.F32 R47, -RZ, R22.H0_H0 ;  /* 0x20000016ff2f3230 */ /* 0x001fe20000004100 */
[----:B------:R-:W0:Y:S01]  /*0cd0*/  @P3 LDC R35, c[0x0][0x40c] ;  /* 0x00010300ff233b82 */ /* 0x000e220000000800 */
[----:B------:R-:W-:-:S07]  /*0ce0*/  @P3 HADD2.F32 R49, -RZ, R23.H1_H1 ;  /* 0x30000017ff313230 */ /* 0x000fce0000004100 */
[----:B------:R-:W2:Y:S08]  /*0cf0*/  @P3 LDC R38, c[0x0][0x40c] ;  /* 0x00010300ff263b82 */ /* 0x000eb00000000800 */
[----:B------:R-:W3:Y:S01]  /*0d00*/  @P3 LDC R46, c[0x0][0x40c] ;  /* 0x00010300ff2e3b82 */ /* 0x000ee20000000800 */
[----:B-1----:R-:W-:Y:S01]  /*0d10*/  @P3 FMUL.FTZ R33, R36, R37 ;  /* 0x0000002524213220 */ /* 0x002fe20000410000 */
[----:B------:R-:W-:Y:S01]  /*0d20*/  @P3 HADD2.F32 R37, -RZ, R21.H0_H0 ;  /* 0x20000015ff253230 */ /* 0x000fe20000004100 */
[----:B------:R-:W-:-:S05]  /*0d30*/  MOV R36, RZ ;  /* 0x000000ff00247202 */ /* 0x000fca0000000f00 */
[----:B------:R-:W1:Y:S01]  /*0d40*/  @P3 LDC R48, c[0x0][0x40c] ;  /* 0x00010300ff303b82 */ /* 0x000e620000000800 */
[----:B0-----:R-:W-:Y:S01]  /*0d50*/  @P3 FMUL.FTZ R32, R34, R35 ;  /* 0x0000002322203220 */ /* 0x001fe20000410000 */
[----:B------:R-:W-:-:S06]  /*0d60*/  CS2R R34, SRZ ;  /* 0x0000000000227805 */ /* 0x000fcc000001ff00 */
[----:B------:R-:W0:Y:S01]  /*0d70*/  @P3 LDC R45, c[0x0][0x40c] ;  /* 0x00010300ff2d3b82 */ /* 0x000e220000000800 */
[----:B--2---:R-:W-:Y:S01]  /*0d80*/  @P3 FMUL.FTZ R34, R37, R38 ;  /* 0x0000002625223220 */ /* 0x004fe20000410000 */
[----:B------:R-:W-:-:S06]  /*0d90*/  HFMA2 R37, -RZ, RZ, 0, 0 ;  /* 0x00000000ff257431 */ /* 0x000fcc00000001ff */
[----:B------:R-:W2:Y:S01]  /*0da0*/  @P3 LDC R42, c[0x0][0x40c] ;  /* 0x00010300ff2a3b82 */ /* 0x000ea20000000800 */
[----:B---3--:R-:W-:Y:S01]  /*0db0*/  @P3 FMUL.FTZ R35, R39, R46 ;  /* 0x0000002e27233220 */ /* 0x008fe20000410000 */
[----:B------:R-:W-:Y:S01]  /*0dc0*/  @P3 HADD2.F32 R46, -RZ, R22.H1_H1 ;  /* 0x30000016ff2e3230 */ /* 0x000fe20000004100 */
[----:B------:R-:W-:-:S05]  /*0dd0*/  CS2R R38, SRZ ;  /* 0x0000000000267805 */ /* 0x000fca000001ff00 */
[----:B------:R-:W3:Y:S01]  /*0de0*/  @P3 LDC R44, c[0x0][0x40c] ;  /* 0x00010300ff2c3b82 */ /* 0x000ee20000000800 */
[----:B-1----:R-:W-:Y:S01]  /*0df0*/  @P3 FMUL.FTZ R36, R47, R48 ;  /* 0x000000302f243220 */ /* 0x002fe20000410000 */
[----:B------:R-:W-:Y:S02]  /*0e00*/  @P3 HADD2.F32 R47, -RZ, R23.H0_H0 ;  /* 0x20000017ff2f3230 */ /* 0x000fe40000004100 */
[----:B0-----:R-:W-:-:S03]  /*0e10*/  @P3 FMUL.FTZ R37, R46, R45 ;  /* 0x0000002d2e253220 */ /* 0x001fc60000410000 */
[----:B--2---:R-:W-:Y:S01]  /*0e20*/  @P3 FMUL.FTZ R38, R47, R42 ;  /* 0x0000002a2f263220 */ /* 0x004fe20000410000 */
[----:B---3--:R-:W-:-:S07]  /*0e30*/  @P3 FMUL.FTZ R39, R49, R44 ;  /* 0x0000002c31273220 */ /* 0x008fce0000410000 */
.L_x_12073:
[----:B------:R-:W0:Y:S02]  /*0e40*/  LDC.64 R44, c[0x0][0x3a8] ;  /* 0x0000ea00ff2c7b82 */ /* 0x000e240000000a00 */
[----:B0-----:R-:W-:-:S05]  /*0e50*/  IMAD.WIDE.U32 R42, R43, 0x20, R44 ;  /* 0x000000202b2a7825 */ /* 0x001fca00078e002c */
[----:B------:R1:W-:Y:S04]  /*0e60*/  STG.E.128 desc[UR6][R42.64], R32 ;  /* 0x000000202a007986 */ /* 0x0003e8000c101d06 */
[----:B------:R1:W-:Y:S02]  /*0e70*/  STG.E.128 desc[UR6][R42.64+0x10], R36 ;  /* 0x000010242a007986 */ /* 0x0003e4000c101d06 */
.L_x_12069:
[----:B------:R-:W-:Y:S05]  /*0e80*/  BSYNC.RECONVERGENT B0 ;  /* 0x0000000000007941 */ /* 0x000fea0003800200 */
.L_x_12068:
        /* <DEDUP_REMOVED lines=35> */
[--C-:B0-----:R-:W-:Y:S01]  /*10c0*/  FADD.FTZ R47, R26, -R45.reuse ;  /* 0x8000002d1a2f7221 */ /* 0x101fe20000010000 */
        /* <DEDUP_REMOVED lines=39> */
.L_x_12091:
        /* <DEDUP_REMOVED lines=49> */
[----:B0-----:R-:W-:-:S03]  /*1650*/  HADD2.F32 R52, -RZ, R10.H1_H1 ;  /* 0x3000000aff347230 */ /* 0x001fc60000004100 */
        /* <DEDUP_REMOVED lines=21> */
.L_x_12078:
[----:B------:R-:W-:Y:S05]  /*17b0*/  BSYNC.RECONVERGENT B1 ;  /* 0x0000000000017941 */ /* 0x000fea0003800200 */
.L_x_12077:
[----:B------:R-:W-:Y:S05]  /*17c0*/  @!P2 BRA `(.L_x_12076) ;  /* 0x0000000000bca947 */ /* 0x000fea0003800000 */
[--C-:B-1----:R-:W-:Y:S01]  /*17d0*/  FADD.FTZ R41, R32, -R48.reuse ;  /* 0x8000003020297221 */ /* 0x102fe20000010000 */
        /* <DEDUP_REMOVED lines=46> */
.L_x_12076:
[----:B------:R-:W-:Y:S05]  /*1ac0*/  BSYNC.RECONVERGENT B0 ;  /* 0x0000000000007941 */ /* 0x000fea0003800200 */
.L_x_12075:
[----:B-12---:R-:W1:Y:S02]  /*1ad0*/  LDC.64 R40, c[0x0][0x380] ;  /* 0x0000e000ff287b82 */ /* 0x006e640000000a00 */
[----:B-1----:R-:W-:-:S04]  /*1ae0*/  LEA R3, R40, R3, 0x2 ;  /* 0x0000000328037211 */ /* 0x002fc800078e10ff */
[----:B------:R-:W-:-:S13]  /*1af0*/  ISETP.GE.AND P1, PT, R3, R41, PT ;  /* 0x000000290300720c */ /* 0x000fda0003f26270 */
[----:B------:R-:W-:Y:S05]  /*1b00*/  @!P1 BRA `(.L_x_12079) ;  /* 0xffffffe800349947 */ /* 0x000fea000383ffff */
[----:B------:R-:W-:Y:S05]  /*1b10*/  EXIT ;  /* 0x000000000000794d */ /* 0x000fea0003800000 */
.L_x_12074:
        /* <DEDUP_REMOVED lines=8> */
.L_x_12081:
[----:B------:R-:W-:Y:S05]  /*1ba0*/  BSYNC B0 ;  /* 0x0000000000007941 */ /* 0x000fea0003800000 */
.L_x_12080:
        /* <DEDUP_REMOVED lines=9> */
.L_x_12082:
[----:B------:R-:W-:Y:S02]  /*1c40*/  HFMA2 R48, -RZ, RZ, 0, 2.384185791015625e-07 ;  /* 0x00000004ff307431 */ /* 0x000fe400000001ff */
[----:B------:R-:W-:-:S05]  /*1c50*/  FADD.FTZ R51, R50, R49 ;  /* 0x0000003132337221 */ /* 0x000fca0000010000 */
[----:B------:R-:W-:-:S07]  /*1c60*/  MOV R53, R51 ;  /* 0x0000003300357202 */ /* 0x000fce0000000f00 */
[----:B------:R-:W-:Y:S05]  /*1c70*/  WARPSYNC.COLLECTIVE R46, `(.L_x_12083) ;  /* 0x000000002e087348 */ /* 0x000fea0003c00000 */
[----:B------:R0:W1:Y:S02]  /*1c80*/  SHFL.BFLY P5, R49, R53, R48, R47 ;  /* 0x0c00003035317389 */ /* 0x00006400000a002f */
[----:B01----:R-:W-:Y:S05]  /*1c90*/  ENDCOLLECTIVE ;  /* 0x000000000000791b */ /* 0x003fea0003800000 */
.L_x_12083:
[----:B------:R-:W-:Y:S02]  /*1ca0*/  HFMA2 R48, -RZ, RZ, 0, 4.76837158203125e-07 ;  /* 0x00000008ff307431 */ /* 0x000fe400000001ff */
[----:B------:R-:W-:-:S05]  /*1cb0*/  FADD.FTZ R52, R51, R49 ;  /* 0x0000003133347221 */ /* 0x000fca0000010000 */
[----:B------:R-:W-:-:S07]  /*1cc0*/  MOV R53, R52 ;  /* 0x0000003400357202 */ /* 0x000fce0000000f00 */
[----:B------:R-:W-:Y:S05]  /*1cd0*/  WARPSYNC.COLLECTIVE R46, `(.L_x_12084) ;  /* 0x000000002e087348 */ /* 0x000fea0003c00000 */
[----:B------:R0:W1:Y:S02]  /*1ce0*/  SHFL.BFLY P5, R49, R53, R48, R47 ;  /* 0x0c00003035317389 */ /* 0x00006400000a002f */
[----:B01----:R-:W-:Y:S05]  /*1cf0*/  ENDCOLLECTIVE ;  /* 0x000000000000791b */ /* 0x003fea0003800000 */
.L_x_12084:
[----:B------:R-:W-:Y:S01]  /*1d00*/  MOV R48, 0x10 ;  /* 0x0000001000307802 */ /* 0x000fe20000000f00 */
[----:B------:R-:W-:-:S07]  /*1d10*/  FADD.FTZ R53, R52, R49 ;  /* 0x0000003134357221 */ /* 0x000fce0000010000 */
[----:B------:R-:W-:Y:S05]  /*1d20*/  WARPSYNC.COLLECTIVE R46, `(.L_x_12085) ;  /* 0x000000002e087348 */ /* 0x000fea0003c00000 */
[----:B------:R0:W1:Y:S02]  /*1d30*/  SHFL.BFLY P5, R49, R53, R48, R47 ;  /* 0x0c00003035317389 */ /* 0x00006400000a002f */
[----:B01----:R-:W-:Y:S05]  /*1d40*/  ENDCOLLECTIVE ;  /* 0x000000000000791b */ /* 0x003fea0003800000 */
.L_x_12085:
        /* <DEDUP_REMOVED lines=41> */
.L_x_12086:
[----:B------:R-:W-:Y:S02]  /*1fe0*/  HFMA2 R48, -RZ, RZ, 0, 1.1920928955078125e-07 ;  /* 0x00000002ff307431 */ /* 0x000fe400000001ff */
[----:B------:R-:W-:-:S05]  /*1ff0*/  FADD.FTZ R43, R42, R49 ;  /* 0x000000312a2b7221 */ /* 0x000fca0000010000 */
[----:B------:R-:W-:-:S07]  /*2000*/  MOV R53, R43 ;  /* 0x0000002b00357202 */ /* 0x000fce0000000f00 */
[----:B------:R-:W-:Y:S05]  /*2010*/  WARPSYNC.COLLECTIVE R46, `(.L_x_12087) ;  /* 0x000000002e087348 */ /* 0x000fea0003c00000 */
[----:B------:R0:W1:Y:S02]  /*2020*/  SHFL.BFLY P5, R49, R53, R48, R47 ;  /* 0x0c00003035317389 */ /* 0x00006400000a002f */
[----:B01----:R-:W-:Y:S05]  /*2030*/  ENDCOLLECTIVE ;  /* 0x000000000000791b */ /* 0x003fea0003800000 */
.L_x_12087:
[----:B------:R-:W-:Y:S02]  /*2040*/  HFMA2 R48, -RZ, RZ, 0, 2.384185791015625e-07 ;  /* 0x00000004ff307431 */ /* 0x000fe400000001ff */
[----:B------:R-:W-:-:S05]  /*2050*/  FADD.FTZ R50, R43, R49 ;  /* 0x000000312b327221 */ /* 0x000fca0000010000 */
[----:B------:R-:W-:-:S07]  /*2060*/  MOV R53, R50 ;  /* 0x0000003200357202 */ /* 0x000fce0000000f00 */
[----:B------:R-:W-:Y:S05]  /*2070*/  WARPSYNC.COLLECTIVE R46, `(.L_x_12088) ;  /* 0x000000002e087348 */ /* 0x000fea0003c00000 */
[----:B------:R0:W1:Y:S02]  /*2080*/  SHFL.BFLY P5, R49, R53, R48, R47 ;  /* 0x0c00003035317389 */ /* 0x00006400000a002f */
[----:B01----:R-:W-:Y:S05]  /*2090*/  ENDCOLLECTIVE ;  /* 0x000000000000791b */ /* 0x003fea0003800000 */
.L_x_12088:
[----:B------:R-:W-:Y:S02]  /*20a0*/  HFMA2 R48, -RZ, RZ, 0, 4.76837158203125e-07 ;  /* 0x00000008ff307431 */ /* 0x000fe400000001ff */
[----:B------:R-:W-:-:S05]  /*20b0*/  FADD.FTZ R51, R50, R49 ;  /* 0x0000003132337221 */ /* 0x000fca0000010000 */
[----:B------:R-:W-:-:S07]  /*20c0*/  MOV R53, R51 ;  /* 0x0000003300357202 */ /* 0x000fce0000000f00 */
[----:B------:R-:W-:Y:S05]  /*20d0*/  WARPSYNC.COLLECTIVE R46, `(.L_x_12089) ;  /* 0x000000002e087348 */ /* 0x000fea0003c00000 */
[----:B------:R0:W1:Y:S02]  /*20e0*/  SHFL.BFLY P5, R49, R53, R48, R47 ;  /* 0x0c00003035317389 */ /* 0x00006400000a002f */
[----:B01----:R-:W-:Y:S05]  /*20f0*/  ENDCOLLECTIVE ;  /* 0x000000000000791b */ /* 0x003fea0003800000 */
.L_x_12089:
[----:B------:R-:W-:Y:S02]  /*2100*/  HFMA2 R48, -RZ, RZ, 0, 9.5367431640625e-07 ;  /* 0x00000010ff307431 */ /* 0x000fe400000001ff */
[----:B------:R-:W-:-:S05]  /*2110*/  FADD.FTZ R52, R51, R49 ;  /* 0x0000003133347221 */ /* 0x000fca0000010000 */
[----:B------:R-:W-:-:S07]  /*2120*/  MOV R53, R52 ;  /* 0x0000003400357202 */ /* 0x000fce0000000f00 */
[----:B------:R-:W-:Y:S05]  /*2130*/  WARPSYNC.COLLECTIVE R46, `(.L_x_12090) ;  /* 0x000000002e087348 */ /* 0x000fea0003c00000 */
[----:B------:R0:W1:Y:S02]  /*2140*/  SHFL.BFLY P5, R49, R53, R48, R47 ;  /* 0x0c00003035317389 */ /* 0x00006400000a002f */
[----:B01----:R-:W-:Y:S05]  /*2150*/  ENDCOLLECTIVE ;  /* 0x000000000000791b */ /* 0x003fea0003800000 */
.L_x_12090:
[----:B------:R-:W-:Y:S05]  /*2160*/  BRA `(.L_x_12091) ;  /* 0xfffffff000747947 */ /* 0x000fea000383ffff */
.L_x_12092:
        /* <DEDUP_REMOVED lines=9> */
.L_x_20319:


//--------------------- .text._ZN10layer_norm13ln_fwd_kernelINS_13Kernel_traitsI6__halfS2_fS2_fjLj512ELj1ELj4ELj1ELj16ENS_18Kernel_traits_baseILj512ES2_S2_fS2_fjLj128EEEEELb0ELb0ELb1ELb1EEEvNS_9FwdParamsE --------------------------
	.section	.text._ZN10layer_norm13ln_fwd_kernelINS_13Kernel_traitsI6__halfS2_fS2_fjLj512ELj1ELj4ELj1ELj16ENS_18Kernel_traits_baseILj512ES2_S2_fS2_fjLj128EEEEELb0ELb0ELb1ELb1EEEvNS_9FwdParamsE,"ax",@progbits
	.align	128
        .global         _ZN10layer_norm13ln_fwd_kernelINS_13Kernel_traitsI6__halfS2_fS2_fjLj512ELj1ELj4ELj1ELj16ENS_18Kernel_traits_baseILj512ES2_S2_fS2_fjLj128EEEEELb0ELb0ELb1ELb1EEEvNS_9FwdParamsE
        .type           _ZN10layer_norm13ln_fwd_kernelINS_13Kernel_traitsI6__halfS2_fS2_fjLj512ELj1ELj4ELj1ELj16ENS_18Kernel_traits_baseILj512ES2_S2_fS2_fjLj128EEEEELb0ELb0ELb1ELb1EEEvNS_9FwdParamsE,@function
        .size           _ZN10layer_norm13ln_fwd_kernelINS_13Kernel_traitsI6__halfS2_fS2_fjLj512ELj1ELj4ELj1ELj16ENS_18Kernel_traits_baseILj512ES2_S2_fS2_fjLj128EEEEELb0ELb0ELb1ELb1EEEvNS_9FwdParamsE,(.L_x_20320 - _ZN10layer_norm13ln_fwd_kernelINS_13Kernel_traitsI6__halfS2_fS2_fjLj512ELj1ELj4ELj1ELj16ENS_18Kernel_traits_baseILj512ES2_S2_fS2_fjLj128EEEEELb0ELb0ELb1ELb1EEEvNS_9FwdParamsE)
        .other          _ZN10layer_norm13ln_fwd_kernelINS_13Kernel_traitsI6__halfS2_fS2_fjLj512ELj1ELj4ELj1ELj16ENS_18Kernel_traits_baseILj512ES2_S2_fS2_fjLj128EEEEELb0ELb0ELb1ELb1EEEvNS_9FwdParamsE,@"STO_CUDA_ENTRY STV_DEFAULT"
_ZN10layer_norm13ln_fwd_kernelINS_13Kernel_traitsI6__halfS2_fS2_fjLj512ELj1ELj4ELj1ELj16ENS_18Kernel_traits_baseILj512ES2_S2_fS2_fjLj128EEEEELb0ELb0ELb1ELb1EEEvNS_9FwdParamsE:
.text._ZN10layer_norm13ln_fwd_kernelINS_13Kernel_traitsI6__halfS2_fS2_fjLj512ELj1ELj4ELj1ELj16ENS_18Kernel_traits_baseILj512ES2_S2_fS2_fjLj128EEEEELb0ELb0ELb1ELb1EEEvNS_9FwdParamsE:
        /* <DEDUP_REMOVED lines=12> */
[----:B---3--:R-:W3:Y:S01]  /*00c0*/  LDG.E.128 R12, desc[UR6][R2.64] ;  /* 0x00000006020c7981 */ /* 0x008ee2000c1e1d00 */
[----:B------:R-:W-:-:S03]  /*00d0*/  SHF.R.U32.HI R36, RZ, 0x5, R36 ;  /* 0x00000005ff247819 */ /* 0x000fc60000011624 */
[----:B------:R4:W5:Y:S01]  /*00e0*/  LDG.E.128 R8, desc[UR6][R2.64+0x200] ;  /* 0x0002000602087981 */ /* 0x000962000c1e1d00 */
[----:B--2---:R-:W-:-:S05]  /*00f0*/  @P0 IMAD.WIDE.U32 R4, R37, 0x10, R4 ;  /* 0x0000001025040825 */ /* 0x004fca00078e0004 */
[----:B------:R2:W5:Y:S04]  /*0100*/  @P0 LDG.E.128 R28, desc[UR6][R4.64] ;  /* 0x00000006041c0981 */ /* 0x000568000c1e1d00 */
[----:B------:R2:W5:Y:S01]  /*0110*/  @P0 LDG.E.128 R24, desc[UR6][R4.64+0x200] ;  /* 0x0002000604180981 */ /* 0x000562000c1e1d00 */
[----:B0-----:R-:W-:-:S06]  /*0120*/  USHF.L.U32 UR4, UR4, 0x2, URZ ;  /* 0x0000000204047899 */ /* 0x001fcc00080006ff */
[----:B------:R-:W-:-:S04]  /*0130*/  LOP3.LUT R36, R36, UR4, RZ, 0xfc, !PT ;  /* 0x0000000424247c12 */ /* 0x000fc8000f8efcff */
[----:B-1----:R-:W-:Y:S02]  /*0140*/  ISETP.GE.AND P1, PT, R36, UR5, PT ;  /* 0x0000000524007c0c */ /* 0x002fe4000bf26270 */
[-C--:B---3--:R-:W-:Y:S02]  /*0150*/  @P0 MOV R0, R12.reuse ;  /* 0x0000000c00000202 */ /* 0x088fe40000000f00 */
[----:B------:R-:W-:Y:S02]  /*0160*/  @!P0 MOV R0, R12 ;  /* 0x0000000c00008202 */ /* 0x000fe40000000f00 */
[----:B----4-:R-:W-:-:S07]  /*0170*/  @P0 MOV R2, R13 ;  /* 0x0000000d00020202 */ /* 0x010fce0000000f00 */
[----:B--2---:R-:W-:Y:S05]  /*0180*/  @P1 EXIT ;  /* 0x000000000000194d */ /* 0x004fea0003800000 */
        /* <DEDUP_REMOVED lines=21> */
.L_x_12102:
[----:B0-----:R-:W0:Y:S08]  /*02e0*/  LDC.64 R8, c[0x0][0x3f0] ;  /* 0x0000fc00ff087b82 */ /* 0x001e300000000a00 */
[----:B------:R-:W3:Y:S08]  /*02f0*/  LDC R41, c[0x0][0x388] ;  /* 0x0000e200ff297b82 */ /* 0x000ef00000000800 */
[----:B------:R-:W4:Y:S01]  /*0300*/  LDC.64 R12, c[0x0][0x3f8] ;  /* 0x0000fe00ff0c7b82 */ /* 0x000f220000000a00 */
[----:B0-----:R-:W-:-:S05]  /*0310*/  IMAD.WIDE R8, R36, 0x4, R8 ;  /* 0x0000000424087825 */ /* 0x001fca00078e0208 */
[----:B------:R4:W2:Y:S02]  /*0320*/  LDG.E R40, desc[UR6][R8.64] ;  /* 0x0000000608287981 */ /* 0x0008a4000c1e1900 */
[----:B----4-:R-:W-:-:S05]  /*0330*/  IMAD.WIDE R8, R36, 0x4, R12 ;  /* 0x0000000424087825 */ /* 0x010fca00078e020c */
[----:B------:R0:W5:Y:S01]  /*0340*/  LDG.E R39, desc[UR6][R8.64] ;  /* 0x0000000608277981 */ /* 0x000162000c1e1900 */
[----:B--2---:R-:W-:-:S13]  /*0350*/  ISETP.GE.AND P2, PT, R40, 0x1, PT ;  /* 0x000000012800780c */ /* 0x004fda0003f46270 */
[----:B------:R-:W-:Y:S01]  /*0360*/  @P2 IADD3 R10, PT, PT, R40, -0x1, RZ ;  /* 0xffffffff280a2810 */ /* 0x000fe20007ffe0ff */
[----:B------:R-:W2:Y:S04]  /*0370*/  @P2 LDC.64 R14, c[0x0][0x390] ;  /* 0x0000e400ff0e2b82 */ /* 0x000ea80000000a00 */
[----:B---3--:R-:W-:-:S05]  /*0380*/  @P2 IMAD R10, R10, R41, RZ ;  /* 0x000000290a0a2224 */ /* 0x008fca00078e02ff */
[----:B------:R-:W-:-:S04]  /*0390*/  @P2 SHF.R.S32.HI R11, RZ, 0x1f, R10 ;  /* 0x0000001fff0b2819 */ /* 0x000fc8000001140a */
[----:B------:R-:W-:Y:S01]  /*03a0*/  @P2 LEA.HI R16, R11, R10, RZ, 0x3 ;  /* 0x0000000a0b102211 */ /* 0x000fe200078f18ff */
[----:B------:R-:W-:-:S03]  /*03b0*/  HFMA2 R10, -RZ, RZ, 0, 0 ;  /* 0x00000000ff0a7431 */ /* 0x000fc600000001ff */
        /* <DEDUP_REMOVED lines=15> */
[----:B------:R-:W2:Y:S01]  /*04b0*/  @P3 LDC R8, c[0x0][0x40c] ;  /* 0x00010300ff083b82 */ /* 0x000ea20000000800 */
[--C-:B-----5:R-:W-:Y:S02]  /*04c0*/  @P3 HADD2.F32 R9, -RZ, R20.reuse.H0_H0 ;  /* 0x20000014ff093230 */ /* 0x120fe40000004100 */
[----:B------:R-:W-:Y:S02]  /*04d0*/  @P3 HADD2.F32 R34, -RZ, R20.H1_H1 ;  /* 0x30000014ff223230 */ /* 0x000fe40000004100 */
[----:B0-----:R-:W-:-:S03]  /*04e0*/  @P3 HADD2.F32 R33, -RZ, R21.H0_H0 ;  /* 0x20000015ff213230 */ /* 0x001fc60000004100 */
[----:B------:R-:W0:Y:S08]  /*04f0*/  @P3 LDC R35, c[0x0][0x40c] ;  /* 0x00010300ff233b82 */ /* 0x000e300000000800 */
[----:B------:R-:W4:Y:S08]  /*0500*/  @P3 LDC R42, c[0x0][0x40c] ;  /* 0x00010300ff2a3b82 */ /* 0x000f300000000800 */
[----:B------:R-:W1:Y:S08]  /*0510*/  @P3 LDC R43, c[0x0][0x40c] ;  /* 0x00010300ff2b3b82 */ /* 0x000e700000000800 */
[----:B------:R-:W3:Y:S08]  /*0520*/  @P3 LDC R11, c[0x0][0x40c] ;  /* 0x00010300ff0b3b82 */ /* 0x000ef00000000800 */
[----:B------:R-:W3:Y:S01]  /*0530*/  @P3 LDC R32, c[0x0][0x40c] ;  /* 0x00010300ff203b82 */ /* 0x000ee20000000800 */
[----:B--2---:R-:W-:Y:S01]  /*0540*/  @P3 FFMA.FTZ R16, R9, R8, R16 ;  /* 0x0000000809103223 */ /* 0x004fe20000010010 */
[----:B0-----:R-:W-:-:S06]  /*0550*/  @P3 FFMA.FTZ R17, R34, R35, R17 ;  /* 0x0000002322113223 */ /* 0x001fcc0000010011 */
[----:B------:R-:W0:Y:S01]  /*0560*/  @P3 LDC R9, c[0x0][0x40c] ;  /* 0x00010300ff093b82 */ /* 0x000e220000000800 */
[----:B------:R-:W-:Y:S02]  /*0570*/  @P3 HADD2.F32 R34, -RZ, R21.H1_H1 ;  /* 0x30000015ff223230 */ /* 0x000fe40000004100 */
[----:B----4-:R-:W-:Y:S01]  /*0580*/  @P3 FFMA.FTZ R18, R33, R42, R18 ;  /* 0x0000002a21123223 */ /* 0x010fe20000010012 */
[--C-:B------:R-:W-:Y:S02]  /*0590*/  @P3 HADD2.F32 R33, -RZ, R22.reuse.H0_H0 ;  /* 0x20000016ff213230 */ /* 0x100fe40000004100 */
[--C-:B------:R-:W-:Y:S02]  /*05a0*/  @P3 HADD2.F32 R35, -RZ, R23.reuse.H0_H0 ;  /* 0x20000017ff233230 */ /* 0x100fe40000004100 */
[----:B-1----:R-:W-:Y:S01]  /*05b0*/  @P3 FFMA.FTZ R19, R34, R43, R19 ;  /* 0x0000002b22133223 */ /* 0x002fe20000010013 */
[----:B------:R-:W-:Y:S01]  /*05c0*/  @P3 HADD2.F32 R34, -RZ, R22.H1_H1 ;  /* 0x30000016ff223230 */ /* 0x000fe20000004100 */
[----:B------:R-:W1:Y:S01]  /*05d0*/  @P3 LDC R8, c[0x0][0x40c] ;  /* 0x00010300ff083b82 */ /* 0x000e620000000800 */
[----:B------:R-:W-:-:S02]  /*05e0*/  @P3 HADD2.F32 R42, -RZ, R23.H1_H1 ;  /* 0x30000017ff2a3230 */ /* 0x000fc40000004100 */
[----:B---3--:R-:W-:-:S03]  /*05f0*/  @P3 FFMA.FTZ R14, R35, R11, R14 ;  /* 0x0000000b230e3223 */ /* 0x008fc6000001000e */
[----:B------:R-:W-:Y:S01]  /*0600*/  @P3 FFMA.FTZ R15, R42, R32, R15 ;  /* 0x000000202a0f3223 */ /* 0x000fe2000001000f */
[----:B0-----:R-:W-:Y:S01]  /*0610*/  @P3 FFMA.FTZ R12, R33, R9, R12 ;  /* 0x00000009210c3223 */ /* 0x001fe2000001000c */
[----:B-1----:R-:W-:Y:S01]  /*0620*/  @P3 FFMA.FTZ R13, R34, R8, R13 ;  /* 0x00000008220d3223 */ /* 0x002fe2000001000d */
[----:B------:R-:W-:Y:S06]  /*0630*/  BRA `(.L_x_12094) ;  /* 0x0000000000707947 */ /* 0x000fec0003800000 */
.L_x_12093:
[----:B------:R-:W0:Y:S01]  /*0640*/  @P2 LDC R9, c[0x0][0x40c] ;  /* 0x00010300ff092b82 */ /* 0x000e220000000800 */
[--C-:B-----5:R-:W-:Y:S01]  /*0650*/  @P2 HADD2.F32 R8, -RZ, R20.reuse.H0_H0 ;  /* 0x20000014ff082230 */ /* 0x120fe20000004100 */
[----:B------:R-:W-:Y:S01]  /*0660*/  CS2R R16, SRZ ;  /* 0x0000000000107805 */ /* 0x000fe2000001ff00 */
[----:B------:R-:W-:Y:S01]  /*0670*/  @P2 HADD2.F32 R11, -RZ, R20.H1_H1 ;  /* 0x30000014ff0b2230 */ /* 0x000fe20000004100 */
[----:B------:R-:W-:Y:S01]  /*0680*/  CS2R R18, SRZ ;  /* 0x0000000000127805 */ /* 0x000fe2000001ff00 */
[----:B------:R-:W-:Y:S02]  /*0690*/  @P2 HADD2.F32 R13, -RZ, R21.H0_H0 ;  /* 0x20000015ff0d2230 */ /* 0x000fe40000004100 */
[--C-:B------:R-:W-:Y:S01]  /*06a0*/  @P2 HADD2.F32 R35, -RZ, R23.reuse.H0_H0 ;  /* 0x20000017ff232230 */ /* 0x100fe20000004100 */
[----:B------:R-:W2:Y:S01]  /*06b0*/  @P2 LDC R12, c[0x0][0x40c] ;  /* 0x00010300ff0c2b82 */ /* 0x000ea20000000800 */
[----:B------:R-:W-:-:S07]  /*06c0*/  @P2 HADD2.F32 R43, -RZ, R23.H1_H1 ;  /* 0x30000017ff2b2230 */ /* 0x000fce0000004100 */
[----:B------:R-:W3:Y:S08]  /*06d0*/  @P2 LDC R14, c[0x0][0x40c] ;  /* 0x00010300ff0e2b82 */ /* 0x000ef00000000800 */
[----:B------:R-:W4:Y:S01]  /*06e0*/  @P2 LDC R33, c[0x0][0x40c] ;  /* 0x00010300ff212b82 */ /* 0x000f220000000800 */
[----:B0-----:R-:W-:Y:S01]  /*06f0*/  @P2 FMUL.FTZ R16, R8, R9 ;  /* 0x0000000908102220 */ /* 0x001fe20000410000 */
[----:B------:R-:W-:-:S02]  /*0700*/  @P2 HADD2.F32 R8, -RZ, R21.H1_H1 ;  /* 0x30000015ff082230 */ /* 0x000fc40000004100 */
[----:B------:R-:W-:-:S04]  /*0710*/  @P2 HADD2.F32 R9, -RZ, R22.H0_H0 ;  /* 0x20000016ff092230 */ /* 0x000fc80000004100 */
[----:B------:R-:W0:Y:S01]  /*0720*/  @P2 LDC R32, c[0x0][0x40c] ;  /* 0x00010300ff202b82 */ /* 0x000e220000000800 */
[----:B--2---:R-:W-:Y:S01]  /*0730*/  @P2 FMUL.FTZ R17, R11, R12 ;  /* 0x0000000c0b112220 */ /* 0x004fe20000410000 */
[----:B------:R-:W-:-:S06]  /*0740*/  @P2 HADD2.F32 R11, -RZ, R22.H1_H1 ;  /* 0x30000016ff0b2230 */ /* 0x000fcc0000004100 */
[----:B------:R-:W2:Y:S01]  /*0750*/  @P2 LDC R34, c[0x0][0x40c] ;  /* 0x00010300ff222b82 */ /* 0x000ea20000000800 */
[----:B---3--:R-:W-:Y:S01]  /*0760*/  @P2 FMUL.FTZ R18, R13, R14 ;  /* 0x0000000e0d122220 */ /* 0x008fe20000410000 */
[----:B------:R-:W-:Y:S02]  /*0770*/  CS2R R12, SRZ ;  /* 0x00000000000c7805 */ /* 0x000fe4000001ff00 */
[----:B------:R-:W-:-:S04]  /*0780*/  CS2R R14, SRZ ;  /* 0x00000000000e7805 */ /* 0x000fc8000001ff00 */
[----:B------:R-:W3:Y:S01]  /*0790*/  @P2 LDC R42, c[0x0][0x40c] ;  /* 0x00010300ff2a2b82 */ /* 0x000ee20000000800 */
[----:B----4-:R-:W-:-:S07]  /*07a0*/  @P2 FMUL.FTZ R19, R8, R33 ;  /* 0x0000002108132220 */ /* 0x010fce0000410000 */
[----:B------:R-:W4:Y:S01]  /*07b0*/  @P2 LDC R44, c[0x0][0x40c] ;  /* 0x00010300ff2c2b82 */ /* 0x000f220000000800 */
[----:B0-----:R-:W-:Y:S01]  /*07c0*/  @P2 FMUL.FTZ R12, R9, R32 ;  /* 0x00000020090c2220 */ /* 0x001fe20000410000 */
[----:B--2---:R-:W-:Y:S01]  /*07d0*/  @P2 FMUL.FTZ R13, R11, R34 ;  /* 0x000000220b0d2220 */ /* 0x004fe20000410000 */
[----:B---3--:R-:W-:Y:S01]  /*07e0*/  @P2 FMUL.FTZ R14, R35, R42 ;  /* 0x0000002a230e2220 */ /* 0x008fe20000410000 */
[----:B----4-:R-:W-:-:S07]  /*07f0*/  @P2 FMUL.FTZ R15, R43, R44 ;  /* 0x0000002c2b0f2220 */ /* 0x010fce0000410000 */
.L_x_12094:
        /* <DEDUP_REMOVED lines=10> */
.L_x_12096:
[----:B-1----:R-:W-:Y:S05]  /*08a0*/  BSYNC.RECONVERGENT B0 ;  /* 0x0000000000007941 */ /* 0x002fea0003800200 */
.L_x_12095:
[----:B------:R-:W-:Y:S01]  /*08b0*/  IADD3 R45, PT, PT, R45, 0x20, RZ ;  /* 0x000000202d2d7810 */ /* 0x000fe20007ffe0ff */
[----:B------:R-:W-:Y:S06]  /*08c0*/  @!P0 BRA `(.L_x_12097) ;  /* 0x0000000000788947 */ /* 0x000fec0003800000 */
[----:B------:R-:W1:Y:S02]  /*08d0*/  LDC.64 R46, c[0x0][0x3a0] ;  /* 0x0000e800ff2e7b82 */ /* 0x000e640000000a00 */
[----:B-1----:R-:W-:-:S05]  /*08e0*/  IMAD.WIDE.U32 R46, R45, 0x20, R46 ;  /* 0x000000202d2e7825 */ /* 0x002fca00078e002e */
[----:B0-----:R-:W2:Y:S04]  /*08f0*/  LDG.E.128 R8, desc[UR6][R46.64] ;  /* 0x000000062e087981 */ /* 0x001ea8000c1e1d00 */
[----:B------:R0:W3:Y:S01]  /*0900*/  LDG.E.128 R32, desc[UR6][R46.64+0x10] ;  /* 0x000010062e207981 */ /* 0x0000e2000c1e1d00 */
[----:B------:R-:W-:-:S13]  /*0910*/  ISETP.GT.AND P0, PT, R40, RZ, PT ;  /* 0x000000ff2800720c */ /* 0x000fda0003f04270 */
[----:B------:R-:W2:Y:S01]  /*0920*/  @P0 LDC R40, c[0x0][0x40c] ;  /* 0x00010300ff280b82 */ /* 0x000ea20000000800 */
[--C-:B-----5:R-:W-:Y:S02]  /*0930*/  @P0 HADD2.F32 R51, -RZ, R20.reuse.H0_H0 ;  /* 0x20000014ff330230 */ /* 0x120fe40000004100 */
[----:B------:R-:W-:Y:S02]  /*0940*/  @P0 HADD2.F32 R44, -RZ, R20.H1_H1 ;  /* 0x30000014ff2c0230 */ /* 0x000fe40000004100 */
[----:B0-----:R-:W-:-:S03]  /*0950*/  @P0 HADD2.F32 R46, -RZ, R21.H1_H1 ;  /* 0x30000015ff2e0230 */ /* 0x001fc60000004100 */
[----:B------:R-:W0:Y:S08]  /*0960*/  @P0 LDC R48, c[0x0][0x40c] ;  /* 0x00010300ff300b82 */ /* 0x000e300000000800 */
[----:B------:R-:W1:Y:S08]  /*0970*/  @P0 LDC R49, c[0x0][0x40c] ;  /* 0x00010300ff310b82 */ /* 0x000e700000000800 */
[----:B------:R-:W3:Y:S01]  /*0980*/  @P0 LDC R47, c[0x0][0x40c] ;  /* 0x00010300ff2f0b82 */ /* 0x000ee20000000800 */
[----:B--2---:R-:W-:Y:S01]  /*0990*/  @P0 FFMA.FTZ R8, R51, R40, R8 ;  /* 0x0000002833080223 */ /* 0x004fe20000010008 */
[----:B0-----:R-:W-:-:S06]  /*09a0*/  @P0 FFMA.FTZ R9, R44, R48, R9 ;  /* 0x000000302c090223 */ /* 0x001fcc0000010009 */
[----:B------:R-:W0:Y:S01]  /*09b0*/  @P0 LDC R40, c[0x0][0x40c] ;  /* 0x00010300ff280b82 */ /* 0x000e220000000800 */
[----:B------:R-:W-:-:S05]  /*09c0*/  @P0 HADD2.F32 R51, -RZ, R21.H0_H0 ;  /* 0x20000015ff330230 */ /* 0x000fca0000004100 */
[----:B-1----:R-:W-:Y:S01]  /*09d0*/  @P0 FFMA.FTZ R10, R51, R49, R10 ;  /* 0x00000031330a0223 */ /* 0x002fe2000001000a */
[----:B------:R-:W-:Y:S01]  /*09e0*/  @P0 HADD2.F32 R49, -RZ, R22.H0_H0 ;  /* 0x20000016ff310230 */ /* 0x000fe20000004100 */
[----:B------:R-:W1:Y:S04]  /*09f0*/  @P0 LDC R44, c[0x0][0x40c] ;  /* 0x00010300ff2c0b82 */ /* 0x000e680000000800 */
[----:B---3--:R-:W-:Y:S01]  /*0a00*/  @P0 FFMA.FTZ R32, R49, R47, R32 ;  /* 0x0000002f31200223 */ /* 0x008fe20000010020 */
[----:B------:R-:W-:-:S03]  /*0a10*/  @P0 HADD2.F32 R47, -RZ, R23.H0_H0 ;  /* 0x20000017ff2f0230 */ /* 0x000fc60000004100 */
[----:B------:R-:W2:Y:S01]  /*0a20*/  @P0 LDC R48, c[0x0][0x40c] ;  /* 0x00010300ff300b82 */ /* 0x000ea20000000800 */
[----:B0-----:R-:W-:Y:S01]  /*0a30*/  @P0 FFMA.FTZ R11, R46, R40, R11 ;  /* 0x000000282e0b0223 */ /* 0x001fe2000001000b */
[----:B------:R-:W-:-:S06]  /*0a40*/  @P0 HADD2.F32 R40, -RZ, R22.H1_H1 ;  /* 0x30000016ff280230 */ /* 0x000fcc0000004100 */
[----:B------:R-:W0:Y:S01]  /*0a50*/  @P0 LDC R46, c[0x0][0x40c] ;  /* 0x00010300ff2e0b82 */ /* 0x000e220000000800 */
[----:B-1----:R-:W-:Y:S01]  /*0a60*/  @P0 FFMA.FTZ R33, R40, R44, R33 ;  /* 0x0000002c28210223 */ /* 0x002fe20000010021 */
[----:B------:R-:W-:-:S05]  /*0a70*/  @P0 HADD2.F32 R40, -RZ, R23.H1_H1 ;  /* 0x30000017ff280230 */ /* 0x000fca0000004100 */
[----:B--2---:R-:W-:Y:S01]  /*0a80*/  @P0 FFMA.FTZ R35, R40, R48, R35 ;  /* 0x0000003028230223 */ /* 0x004fe20000010023 */
[----:B0-----:R-:W-:Y:S01]  /*0a90*/  @P0 FFMA.FTZ R34, R47, R46, R34 ;  /* 0x0000002e2f220223 */ /* 0x001fe20000010022 */
[----:B------:R-:W-:Y:S06]  /*0aa0*/  BRA `(.L_x_12098) ;  /* 0x0000000000707947 */ /* 0x000fec0003800000 */
.L_x_12097:
[----:B------:R-:W1:Y:S01]  /*0ab0*/  @P2 LDC R33, c[0x0][0x40c] ;  /* 0x00010300ff212b82 */ /* 0x000e620000000800 */
[--C-:B-----5:R-:W-:Y:S01]  /*0ac0*/  @P2 HADD2.F32 R32, -RZ, R20.reuse.H1_H1 ;  /* 0x30000014ff202230 */ /* 0x120fe20000004100 */
[----:B0-----:R-:W-:Y:S01]  /*0ad0*/  CS2R R8, SRZ ;  /* 0x0000000000087805 */ /* 0x001fe2000001ff00 */
[----:B------:R-:W-:Y:S02]  /*0ae0*/  @P2 HADD2.F32 R10, -RZ, R20.H0_H0 ;  /* 0x20000014ff0a2230 */ /* 0x000fe40000004100 */
[----:B------:R-:W-:-:S03]  /*0af0*/  @P2 HADD2.F32 R49, -RZ, R23.H1_H1 ;  /* 0x30000017ff312230 */ /* 0x000fc60000004100 */
[----:B------:R-:W0:Y:S08]  /*0b00*/  @P2 LDC R11, c[0x0][0x40c] ;  /* 0x00010300ff0b2b82 */ /* 0x000e300000000800 */
[----:B------:R-:W2:Y:S08]  /*0b10*/  @P2 LDC R47, c[0x0][0x40c] ;  /* 0x00010300ff2f2b82 */ /* 0x000eb00000000800 */
[----:B------:R-:W3:Y:S01]  /*0b20*/  @P2 LDC R46, c[0x0][0x40c] ;  /* 0x00010300ff2e2b82 */ /* 0x000ee20000000800 */
[----:B-1----:R-:W-:Y:S01]  /*0b30*/  @P2 FMUL.FTZ R9, R32, R33 ;  /* 0x0000002120092220 */ /* 0x002fe20000410000 */
[----:B------:R-:W-:-:S02]  /*0b40*/  @P2 HADD2.F32 R32, -RZ, R21.H0_H0 ;  /* 0x20000015ff202230 */ /* 0x000fc40000004100 */
[----:B------:R-:W-:-:S04]  /*0b50*/  @P2 HADD2.F32 R33, -RZ, R21.H1_H1 ;  /* 0x30000015ff212230 */ /* 0x000fc80000004100 */
[----:B------:R-:W1:Y:S01]  /*0b60*/  @P2 LDC R34, c[0x0][0x40c] ;  /* 0x00010300ff222b82 */ /* 0x000e620000000800 */
[----:B0-----:R-:W-:Y:S01]  /*0b70*/  @P2 FMUL.FTZ R8, R10, R11 ;  /* 0x0000000b0a082220 */ /* 0x001fe20000410000 */
[----:B------:R-:W-:-:S06]  /*0b80*/  CS2R R10, SRZ ;  /* 0x00000000000a7805 */ /* 0x000fcc000001ff00 */
[----:B------:R-:W0:Y:S01]  /*0b90*/  @P2 LDC R35, c[0x0][0x40c] ;  /* 0x00010300ff232b82 */ /* 0x000e220000000800 */
[----:B--2---:R-:W-:Y:S01]  /*0ba0*/  @P2 FMUL.FTZ R10, R32, R47 ;  /* 0x0000002f200a2220 */ /* 0x004fe20000410000 */
[----:B------:R-:W-:-:S06]  /*0bb0*/  @P2 HADD2.F32 R47, -RZ, R22.H0_H0 ;  /* 0x20000016ff2f2230 */ /* 0x000fcc0000004100 */
[----:B------:R-:W2:Y:S01]  /*0bc0*/  @P2 LDC R40, c[0x0][0x40c] ;  /* 0x00010300ff282b82 */ /* 0x000ea20000000800 */
[----:B---3--:R-:W-:Y:S01]  /*0bd0*/  @P2 FMUL.FTZ R11, R33, R46 ;  /* 0x0000002e210b2220 */ /* 0x008fe20000410000 */
[----:B------:R-:W-:Y:S01]  /*0be0*/  @P2 HADD2.F32 R46, -RZ, R22.H1_H1 ;  /* 0x30000016ff2e2230 */ /* 0x000fe20000004100 */
[----:B------:R-:W-:-:S05]  /*0bf0*/  CS2R R32, SRZ ;  /* 0x0000000000207805 */ /* 0x000fca000001ff00 */
[----:B------:R-:W3:Y:S01]  /*0c00*/  @P2 LDC R44, c[0x0][0x40c] ;  /* 0x00010300ff2c2b82 */ /* 0x000ee20000000800 */
[----:B-1----:R-:W-:Y:S01]  /*0c10*/  @P2 FMUL.FTZ R32, R47, R34 ;  /* 0x000000222f202220 */ /* 0x002fe20000410000 */
[----:B------:R-:W-:Y:S02]  /*0c20*/  @P2 HADD2.F32 R47, -RZ, R23.H0_H0 ;  /* 0x20000017ff2f2230 */ /* 0x000fe40000004100 */
[----:B0-----:R-:W-:Y:S01]  /*0c30*/  @P2 FMUL.FTZ R33, R46, R35 ;  /* 0x000000232e212220 */ /* 0x001fe20000410000 */
[----:B------:R-:W-:Y:S02]  /*0c40*/  CS2R R34, SRZ ;  /* 0x0000000000227805 */ /* 0x000fe4000001ff00 */
[----:B--2---:R-:W-:Y:S01]  /*0c50*/  @P2 FMUL.FTZ R34, R47, R40 ;  /* 0x000000282f222220 */ /* 0x004fe20000410000 */
[----:B---3--:R-:W-:-:S07]  /*0c60*/  @P2 FMUL.FTZ R35, R49, R44 ;  /* 0x0000002c31232220 */ /* 0x008fce0000410000 */
.L_x_12098:
        /* <DEDUP_REMOVED lines=75> */
.L_x_12114:
        /* <DEDUP_REMOVED lines=16> */
[----:B------:R-:W-:Y:S02]  /*1220*/  HADD2.F32 R43, -RZ, R0.H0_H0 ;  /* 0x20000000ff2b7230 */ /* 0x000fe40000004100 */
[----:B------:R-:W-:Y:S02]  /*1230*/  HADD2.F32 R45, -RZ, R28.H0_H0 ;  /* 0x2000001cff2d7230 */ /* 0x000fe40000004100 */
[C---:B------:R-:W-:Y:S01]  /*1240*/  FADD.FTZ R16, -R44.reuse, R16 ;  /* 0x000000102c107221 */ /* 0x040fe20000010100 */
[C---:B------:R-:W-:Y:S01]  /*1250*/  FADD.FTZ R40, -R44.reuse, R17 ;  /* 0x000000112c287221 */ /* 0x040fe20000010100 */
[----:B------:R-:W-:Y:S02]  /*1260*/  HADD2.F32 R17, -RZ, R0.H1_H1 ;  /* 0x30000000ff117230 */ /* 0x000fe40000004100 */
[----:B------:R-:W-:Y:S01]  /*1270*/  FADD.FTZ R18, -R44, R18 ;  /* 0x000000122c127221 */ /* 0x000fe20000010100 */
[----:B------:R-:W-:-:S02]  /*1280*/  HADD2.F32 R49, -RZ, R28.H1_H1 ;  /* 0x3000001cff317230 */ /* 0x000fc40000004100 */
[C---:B------:R-:W-:Y:S01]  /*1290*/  FMUL.FTZ R16, R47.reuse, R16 ;  /* 0x000000102f107220 */ /* 0x040fe20000410000 */
[C---:B------:R-:W-:Y:S01]  /*12a0*/  FMUL.FTZ R40, R47.reuse, R40 ;  /* 0x000000282f287220 */ /* 0x040fe20000410000 */
[----:B------:R-:W-:Y:S01]  /*12b0*/  FADD.FTZ R42, -R44, R19 ;  /* 0x000000132c2a7221 */ /* 0x000fe20000010100 */
[--C-:B------:R-:W-:Y:S02]  /*12c0*/  HADD2.F32 R19, -RZ, R2.reuse.H1_H1 ;  /* 0x30000002ff137230 */ /* 0x100fe40000004100 */
[----:B------:R-:W-:Y:S01]  /*12d0*/  FFMA.FTZ R43, R16, R43, R45 ;  /* 0x0000002b102b7223 */ /* 0x000fe2000001002d */
[----:B------:R-:W-:Y:S01]  /*12e0*/  FFMA.FTZ R40, R40, R17, R49 ;  /* 0x0000001128287223 */ /* 0x000fe20000010031 */
[----:B------:R-:W-:Y:S02]  /*12f0*/  HADD2.F32 R45, -RZ, R2.H0_H0 ;  /* 0x20000002ff2d7230 */ /* 0x000fe40000004100 */
[----:B------:R-:W-:Y:S01]  /*1300*/  FMUL.FTZ R18, R47, R18 ;  /* 0x000000122f127220 */ /* 0x000fe20000410000 */
[----:B------:R-:W-:-:S02]  /*1310*/  HADD2.F32 R17, -RZ, R29.H0_H0 ;  /* 0x2000001dff117230 */ /* 0x000fc40000004100 */
[C---:B------:R-:W-:Y:S01]  /*1320*/  FMUL.FTZ R42, R47.reuse, R42 ;  /* 0x0000002a2f2a7220 */ /* 0x040fe20000410000 */
[----:B------:R-:W-:Y:S02]  /*1330*/  HADD2.F32 R49, -RZ, R29.H1_H1 ;  /* 0x3000001dff317230 */ /* 0x000fe40000004100 */
[C---:B------:R-:W-:Y:S01]  /*1340*/  FADD.FTZ R12, -R44.reuse, R12 ;  /* 0x0000000c2c0c7221 */ /* 0x040fe20000010100 */
[----:B------:R-:W-:Y:S01]  /*1350*/  FADD.FTZ R16, -R44, R13 ;  /* 0x0000000d2c107221 */ /* 0x000fe20000010100 */
[----:B------:R-:W-:Y:S01]  /*1360*/  FFMA.FTZ R45, R18, R45, R17 ;  /* 0x0000002d122d7223 */ /* 0x000fe20000010011 */
[--C-:B------:R-:W-:Y:S02]  /*1370*/  HADD2.F32 R17, -RZ, R3.reuse.H0_H0 ;  /* 0x20000003ff117230 */ /* 0x100fe40000004100 */
[----:B------:R-:W-:Y:S01]  /*1380*/  FFMA.FTZ R42, R42, R19, R49 ;  /* 0x000000132a2a7223 */ /* 0x000fe20000010031 */
[----:B------:R-:W-:Y:S02]  /*1390*/  HADD2.F32 R19, -RZ, R30.H0_H0 ;  /* 0x2000001eff137230 */ /* 0x000fe40000004100 */
[----:B------:R-:W-:Y:S01]  /*13a0*/  FMUL.FTZ R12, R47, R12 ;  /* 0x0000000c2f0c7220 */ /* 0x000fe20000410000 */
[----:B------:R-:W-:-:S02]  /*13b0*/  HADD2.F32 R13, -RZ, R3.H1_H1 ;  /* 0x30000003ff0d7230 */ /* 0x000fc40000004100 */
        /* <DEDUP_REMOVED lines=12> */
[----:B------:R-:W-:Y:S01]  /*1480*/  FADD.FTZ R8, -R44, R8 ;  /* 0x000000082c087221 */ /* 0x000fe20000010100 */
[----:B------:R-:W-:Y:S01]  /*1490*/  FFMA.FTZ R51, R18, R51, R13 ;  /* 0x0000003312337223 */ /* 0x000fe2000001000d */
[----:B------:R-:W-:Y:S02]  /*14a0*/  HADD2.F32 R13, -RZ, R5.H0_H0 ;  /* 0x20000005ff0d7230 */ /* 0x000fe40000004100 */
[----:B------:R-:W-:Y:S01]  /*14b0*/  FADD.FTZ R12, -R44, R9 ;  /* 0x000000092c0c7221 */ /* 0x000fe20000010100 */
[----:B0-----:R-:W-:Y:S01]  /*14c0*/  FFMA.FTZ R48, R46, R17, R19 ;  /* 0x000000112e307223 */ /* 0x001fe20000010013 */
[----:B------:R-:W-:Y:S02]  /*14d0*/  HADD2.F32 R17, -RZ, R24.H0_H0 ;  /* 0x20000018ff117230 */ /* 0x000fe40000004100 */
[C---:B------:R-:W-:Y:S01]  /*14e0*/  FMUL.FTZ R8, R47.reuse, R8 ;  /* 0x000000082f087220 */ /* 0x040fe20000410000 */
[----:B------:R-:W-:Y:S01]  /*14f0*/  FADD.FTZ R10, -R44, R10 ;  /* 0x0000000a2c0a7221 */ /* 0x000fe20000010100 */
[----:B------:R-:W-:Y:S01]  /*1500*/  FMUL.FTZ R49, R47, R12 ;  /* 0x0000000c2f317220 */ /* 0x000fe20000410000 */
[----:B------:R-:W-:-:S02]  /*1510*/  HADD2.F32 R9, -RZ, R25.H0_H0 ;  /* 0x20000019ff097230 */ /* 0x000fc40000004100 */
[----:B------:R-:W-:Y:S01]  /*1520*/  FFMA.FTZ R12, R8, R13, R17 ;  /* 0x0000000d080c7223 */ /* 0x000fe20000010011 */
[--C-:B------:R-:W-:Y:S02]  /*1530*/  HADD2.F32 R13, -RZ, R38.reuse.H0_H0 ;  /* 0x20000026ff0d7230 */ /* 0x100fe40000004100 */
[----:B------:R-:W-:Y:S01]  /*1540*/  FMUL.FTZ R10, R47, R10 ;  /* 0x0000000a2f0a7220 */ /* 0x000fe20000410000 */
[C---:B------:R-:W-:Y:S01]  /*1550*/  FADD.FTZ R46, -R44.reuse, R11 ;  /* 0x0000000b2c2e7221 */ /* 0x040fe20000010100 */
[----:B------:R-:W-:Y:S02]  /*1560*/  HADD2.F32 R11, -RZ, R38.H1_H1 ;  /* 0x30000026ff0b7230 */ /* 0x000fe40000004100 */
[----:B------:R-:W-:Y:S01]  /*1570*/  FADD.FTZ R32, -R44, R32 ;  /* 0x000000202c207221 */ /* 0x000fe20000010100 */
[----:B------:R-:W-:Y:S01]  /*1580*/  FFMA.FTZ R13, R10, R13, R9 ;  /* 0x0000000d0a0d7223 */ /* 0x000fe20000010009 */
[----:B------:R-:W-:Y:S01]  /*1590*/  IADD3 R10, PT, PT, R39, -0x1, RZ ;  /* 0xffffffff270a7810 */ /* 0x000fe20007ffe0ff */
[----:B------:R-:W0:Y:S01]  /*15a0*/  LDC.64 R8, c[0x0][0x428] ;  /* 0x00010a00ff087b82 */ /* 0x000e220000000a00 */
[----:B------:R-:W-:-:S02]  /*15b0*/  HADD2.F32 R17, -RZ, R25.H1_H1 ;  /* 0x30000019ff117230 */ /* 0x000fc40000004100 */
[C---:B------:R-:W-:Y:S01]  /*15c0*/  FMUL.FTZ R46, R47.reuse, R46 ;  /* 0x0000002e2f2e7220 */ /* 0x040fe20000410000 */
[----:B------:R-:W-:Y:S02]  /*15d0*/  HADD2.F32 R16, -RZ, R5.H1_H1 ;  /* 0x30000005ff107230 */ /* 0x000fe40000004100 */
[C---:B------:R-:W-:Y:S01]  /*15e0*/  FMUL.FTZ R32, R47.reuse, R32 ;  /* 0x000000202f207220 */ /* 0x040fe20000410000 */
[----:B------:R-:W-:Y:S02]  /*15f0*/  IMAD R41, R10, R41, RZ ;  /* 0x000000290a297224 */ /* 0x000fe400078e02ff */
[----:B------:R-:W-:Y:S01]  /*1600*/  FADD.FTZ R10, -R44, R33 ;  /* 0x000000212c0a7221 */ /* 0x000fe20000010100 */
[----:B------:R-:W-:Y:S01]  /*1610*/  FFMA.FTZ R46, R46, R11, R17 ;  /* 0x0000000b2e2e7223 */ /* 0x000fe20000010011 */
[----:B------:R-:W-:Y:S02]  /*1620*/  HADD2.F32 R11, -RZ, R6.H0_H0 ;  /* 0x20000006ff0b7230 */ /* 0x000fe40000004100 */
[----:B------:R-:W-:Y:S01]  /*1630*/  FADD.FTZ R34, -R44, R34 ;  /* 0x000000222c227221 */ /* 0x000fe20000010100 */
[----:B------:R-:W-:Y:S01]  /*1640*/  FMUL.FTZ R33, R47, R10 ;  /* 0x0000000a2f217220 */ /* 0x000fe20000410000 */
[----:B------:R-:W-:Y:S01]  /*1650*/  SHF.R.S32.HI R10, RZ, 0x1f, R41 ;  /* 0x0000001fff0a7819 */ /* 0x000fe20000011429 */
[----:B------:R-:W-:-:S02]  /*1660*/  HADD2.F32 R17, -RZ, R26.H0_H0 ;  /* 0x2000001aff117230 */ /* 0x000fc40000004100 */
[----:B------:R-:W-:Y:S01]  /*1670*/  FADD.FTZ R44, -R44, R35 ;  /* 0x000000232c2c7221 */ /* 0x000fe20000010100 */
[----:B------:R-:W-:Y:S01]  /*1680*/  HADD2.F32 R18, -RZ, R24.H1_H1 ;  /* 0x30000018ff127230 */ /* 0x000fe20000004100 */
[----:B------:R-:W-:Y:S01]  /*1690*/  LEA.HI R10, R10, R41, RZ, 0x3 ;  /* 0x000000290a0a7211 */ /* 0x000fe200078f18ff */
[----:B------:R-:W-:Y:S02]  /*16a0*/  HADD2.F32 R35, -RZ, R27.H0_H0 ;  /* 0x2000001bff237230 */ /* 0x000fe40000004100 */
[----:B------:R-:W-:Y:S01]  /*16b0*/  FFMA.FTZ R32, R32, R11, R17 ;  /* 0x0000000b20207223 */ /* 0x000fe20000010011 */
[----:B------:R-:W-:Y:S02]  /*16c0*/  HADD2.F32 R11, -RZ, R7.H0_H0 ;  /* 0x20000007ff0b7230 */ /* 0x000fe40000004100 */
[----:B------:R-:W-:Y:S01]  /*16d0*/  FFMA.FTZ R49, R49, R16, R18 ;  /* 0x0000001031317223 */ /* 0x000fe20000010012 */
[----:B------:R-:W-:Y:S01]  /*16e0*/  LEA.HI.SX32 R17, R10, R37, 0x1d ;  /* 0x000000250a117211 */ /* 0x000fe200078feaff */
[----:B------:R-:W-:-:S02]  /*16f0*/  HADD2.F32 R16, -RZ, R6.H1_H1 ;  /* 0x30000006ff107230 */ /* 0x000fc40000004100 */
[C---:B------:R-:W-:Y:S01]  /*1700*/  FMUL.FTZ R34, R47.reuse, R34 ;  /* 0x000000222f227220 */ /* 0x040fe20000410000 */
[----:B------:R-:W-:Y:S02]  /*1710*/  HADD2.F32 R18, -RZ, R26.H1_H1 ;  /* 0x3000001aff127230 */ /* 0x000fe40000004100 */
[----:B------:R-:W-:Y:S01]  /*1720*/  FMUL.FTZ R44, R47, R44 ;  /* 0x0000002c2f2c7220 */ /* 0x000fe20000410000 */
[----:B------:R-:W-:Y:S01]  /*1730*/  HADD2.F32 R39, -RZ, R7.H1_H1 ;  /* 0x30000007ff277230 */ /* 0x000fe20000004100 */
[----:B------:R-:W-:Y:S01]  /*1740*/  IADD3 R19, PT, PT, R17, 0x20, RZ ;  /* 0x0000002011137810 */ /* 0x000fe20007ffe0ff */
[----:B------:R-:W-:Y:S02]  /*1750*/  HADD2.F32 R41, -RZ, R27.H1_H1 ;  /* 0x3000001bff297230 */ /* 0x000fe40000004100 */
[----:B------:R-:W-:Y:S01]  /*1760*/  FFMA.FTZ R33, R33, R16, R18 ;  /* 0x0000001021217223 */ /* 0x000fe20000010012 */
[----:B------:R-:W-:Y:S01]  /*1770*/  FFMA.FTZ R34, R34, R11, R35 ;  /* 0x0000000b22227223 */ /* 0x000fe20000010023 */
[----:B0-----:R-:W-:Y:S01]  /*1780*/  IMAD.WIDE.U32 R16, R17, 0x10, R8 ;  /* 0x0000001011107825 */ /* 0x001fe200078e0008 */
[----:B------:R-:W-:-:S03]  /*1790*/  F2FP.F16.F32.PACK_AB R11, R48, R51 ;  /* 0x00000033300b723e */ /* 0x000fc600000000ff */
[----:B------:R-:W-:Y:S01]  /*17a0*/  FFMA.FTZ R39, R44, R39, R41 ;  /* 0x000000272c277223 */ /* 0x000fe20000010029 */
[----:B------:R-:W-:Y:S01]  /*17b0*/  F2FP.F16.F32.PACK_AB R10, R14, R15 ;  /* 0x0000000f0e0a723e */ /* 0x000fe200000000ff */
[----:B------:R-:W-:Y:S01]  /*17c0*/  IMAD.WIDE.U32 R18, R19, 0x10, R8 ;  /* 0x0000001013127825 */ /* 0x000fe200078e0008 */
[----:B------:R-:W-:Y:S02]  /*17d0*/  F2FP.F16.F32.PACK_AB R9, R42, R45 ;  /* 0x0000002d2a09723e */ /* 0x000fe400000000ff */
[----:B------:R-:W-:Y:S02]  /*17e0*/  F2FP.F16.F32.PACK_AB R8, R40, R43 ;  /* 0x0000002b2808723e */ /* 0x000fe400000000ff */
[----:B------:R-:W-:Y:S02]  /*17f0*/  F2FP.F16.F32.PACK_AB R15, R39, R34 ;  /* 0x00000022270f723e */ /* 0x000fe400000000ff */
[----:B------:R-:W-:Y:S01]  /*1800*/  F2FP.F16.F32.PACK_AB R14, R33, R32 ;  /* 0x00000020210e723e */ /* 0x000fe200000000ff */
[----:B------:R1:W-:Y:S01]  /*1810*/  STG.E.128 desc[UR6][R16.64], R8 ;  /* 0x0000000810007986 */ /* 0x0003e2000c101d06 */
[----:B------:R-:W-:-:S02]  /*1820*/  F2FP.F16.F32.PACK_AB R13, R46, R13 ;  /* 0x0000000d2e0d723e */ /* 0x000fc400000000ff */
[----:B------:R-:W-:-:S05]  /*1830*/  F2FP.F16.F32.PACK_AB R12, R49, R12 ;  /* 0x0000000c310c723e */ /* 0x000fca00000000ff */
[----:B------:R1:W-:Y:S02]  /*1840*/  STG.E.128 desc[UR6][R18.64], R12 ;  /* 0x0000000c12007986 */ /* 0x0003e4000c101d06 */
.L_x_12101:
[----:B------:R-:W-:Y:S05]  /*1850*/  BSYNC.RECONVERGENT B0 ;  /* 0x0000000000007941 */ /* 0x000fea0003800200 */
.L_x_12100:
[----:B-1----:R-:W1:Y:S02]  /*1860*/  LDC.64 R8, c[0x0][0x380] ;  /* 0x0000e000ff087b82 */ /* 0x002e640000000a00 */
[----:B-1----:R-:W-:-:S04]  /*1870*/  LEA R36, R8, R36, 0x2 ;  /* 0x0000002408247211 */ /* 0x002fc800078e10ff */
[----:B------:R-:W-:-:S13]  /*1880*/  ISETP.GE.AND P0, PT, R36, R9, PT ;  /* 0x000000092400720c */ /* 0x000fda0003f06270 */
[----:B------:R-:W-:Y:S05]  /*1890*/  @!P0 BRA `(.L_x_12102) ;  /* 0xffffffe800908947 */ /* 0x000fea000383ffff */
[----:B------:R-:W-:Y:S05]  /*18a0*/  EXIT ;  /* 0x000000000000794d */ /* 0x000fea0003800000 */
.L_x_12099:
        /* <DEDUP_REMOVED lines=8> */
.L_x_12104:
[----:B------:R-:W-:Y:S05]  /*1930*/  BSYNC B0 ;  /* 0x0000000000007941 */ /* 0x000fea0003800000 */
.L_x_12103:
[----:B------:R-:W-:Y:S01]  /*1940*/  MOV R43, R53 ;  /* 0x00000035002b7202 */ /* 0x000fe20000000f00 */
[----:B------:R-:W-:Y:S01]  /*1950*/  HFMA2 R45, -RZ, RZ, 0, 1.1920928955078125e-07 ;  /* 0x00000002ff2d7431 */ /* 0x000fe200000001ff */
[----:B------:R-:W-:-:S03]  /*1960*/  MOV R44, 0x1f ;  /* 0x0000001f002c7802 */ /* 0x000fc60000000f00 */
[----:B------:R-:W-:Y:S01]  /*1970*/  FADD.FTZ R46, R40, R43 ;  /* 0x0000002b282e7221 */ /* 0x000fe20000010000 */
[----:B------:R-:W-:-:S04]  /*1980*/  MOV R43, 0xffffffff ;  /* 0xffffffff002b7802 */ /* 0x000fc80000000f00 */
[----:B------:R-:W-:-:S07]  /*1990*/  MOV R52, R46 ;  /* 0x0000002e00347202 */ /* 0x000fce0000000f00 */
[----:B------:R-:W-:Y:S05]  /*19a0*/  WARPSYNC.COLLECTIVE R43, `(.L_x_12105) ;  /* 0x000000002b087348 */ /* 0x000fea0003c00000 */
[----:B------:R0:W1:Y:S02]  /*19b0*/  SHFL.BFLY P2, R53, R52, R45, R44 ;  /* 0x0c00002d34357389 */ /* 0x000064000004002c */
[----:B01----:R-:W-:Y:S05]  /*19c0*/  ENDCOLLECTIVE ;  /* 0x000000000000791b */ /* 0x003fea0003800000 */
.L_x_12105:
[----:B------:R-:W-:Y:S01]  /*19d0*/  HFMA2 R45, -RZ, RZ, 0, 2.384185791015625e-07 ;  /* 0x00000004ff2d7431 */ /* 0x000fe200000001ff */
[----:B------:R-:W-:-:S05]  /*19e0*/  MOV R47, R53 ;  /* 0x00000035002f7202 */ /* 0x000fca0000000f00 */
[----:B------:R-:W-:-:S05]  /*19f0*/  FADD.FTZ R47, R46, R47 ;  /* 0x0000002f2e2f7221 */ /* 0x000fca0000010000 */
[----:B------:R-:W-:-:S07]  /*1a00*/  MOV R52, R47 ;  /* 0x0000002f00347202 */ /* 0x000fce0000000f00 */
[----:B------:R-:W-:Y:S05]  /*1a10*/  WARPSYNC.COLLECTIVE R43, `(.L_x_12106) ;  /* 0x000000002b087348 */ /* 0x000fea0003c00000 */
[----:B------:R0:W1:Y:S02]  /*1a20*/  SHFL.BFLY P2, R53, R52, R45, R44 ;  /* 0x0c00002d34357389 */ /* 0x000064000004002c */
[----:B01----:R-:W-:Y:S05]  /*1a30*/  ENDCOLLECTIVE ;  /* 0x000000000000791b */ /* 0x003fea0003800000 */
.L_x_12106:
        /* <DEDUP_REMOVED lines=8> */
.L_x_12107:
[----:B------:R-:W-:Y:S01]  /*1ac0*/  HFMA2 R45, -RZ, RZ, 0, 9.5367431640625e-07 ;  /* 0x00000010ff2d7431 */ /* 0x000fe200000001ff */
[----:B------:R-:W-:-:S05]  /*1ad0*/  MOV R49, R53 ;  /* 0x0000003500317202 */ /* 0x000fca0000000f00 */
[----:B------:R-:W-:-:S05]  /*1ae0*/  FADD.FTZ R50, R48, R49 ;  /* 0x0000003130327221 */ /* 0x000fca0000010000 */
[----:B------:R-:W-:-:S07]  /*1af0*/  MOV R52, R50 ;  /* 0x0000003200347202 */ /* 0x000fce0000000f00 */
[----:B------:R-:W-:Y:S05]  /*1b00*/  WARPSYNC.COLLECTIVE R43, `(.L_x_12108) ;  /* 0x000000002b087348 */ /* 0x000fea0003c00000 */
[----:B------:R0:W1:Y:S02]  /*1b10*/  SHFL.BFLY P2, R53, R52, R45, R44 ;  /* 0x0c00002d34357389 */ /* 0x000064000004002c */
[----:B01----:R-:W-:Y:S05]  /*1b20*/  ENDCOLLECTIVE ;  /* 0x000000000000791b */ /* 0x003fea0003800000 */
.L_x_12108:
        /* <DEDUP_REMOVED lines=41> */
.L_x_12109:
[----:B------:R-:W-:Y:S01]  /*1dc0*/  HFMA2 R45, -RZ, RZ, 0, 1.1920928955078125e-07 ;  /* 0x00000002ff2d7431 */ /* 0x000fe200000001ff */
[----:B------:R-:W-:-:S05]  /*1dd0*/  MOV R47, R53 ;  /* 0x00000035002f7202 */ /* 0x000fca0000000f00 */
[----:B------:R-:W-:-:S05]  /*1de0*/  FADD.FTZ R47, R40, R47 ;  /* 0x0000002f282f7221 */ /* 0x000fca0000010000 */
[----:B------:R-:W-:-:S07]  /*1df0*/  MOV R52, R47 ;  /* 0x0000002f00347202 */ /* 0x000fce0000000f00 */
[----:B------:R-:W-:Y:S05]  /*1e00*/  WARPSYNC.COLLECTIVE R43, `(.L_x_12110) ;  /* 0x000000002b087348 */ /* 0x000fea0003c00000 */
[----:B------:R0:W1:Y:S02]  /*1e10*/  SHFL.BFLY P2, R53, R52, R45, R44 ;  /* 0x0c00002d34357389 */ /* 0x000064000004002c */
[----:B01----:R-:W-:Y:S05]  /*1e20*/  ENDCOLLECTIVE ;  /* 0x000000000000791b */ /* 0x003fea0003800000 */
.L_x_12110:
[----:B------:R-:W-:Y:S01]  /*1e30*/  HFMA2 R45, -RZ, RZ, 0, 2.384185791015625e-07 ;  /* 0x00000004ff2d7431 */ /* 0x000fe200000001ff */
[----:B------:R-:W-:-:S05]  /*1e40*/  MOV R46, R53 ;  /* 0x00000035002e7202 */ /* 0x000fca0000000f00 */
[----:B------:R-:W-:-:S05]  /*1e50*/  FADD.FTZ R46, R47, R46 ;  /* 0x0000002e2f2e7221 */ /* 0x000fca0000010000 */
[----:B------:R-:W-:-:S07]  /*1e60*/  MOV R52, R46 ;  /* 0x0000002e00347202 */ /* 0x000fce0000000f00 */
[----:B------:R-:W-:Y:S05]  /*1e70*/  WARPSYNC.COLLECTIVE R43, `(.L_x_12111) ;  /* 0x000000002b087348 */ /* 0x000fea0003c00000 */
[----:B------:R0:W1:Y:S02]  /*1e80*/  SHFL.BFLY P2, R53, R52, R45, R44 ;  /* 0x0c00002d34357389 */ /* 0x000064000004002c */
[----:B01----:R-:W-:Y:S05]  /*1e90*/  ENDCOLLECTIVE ;  /* 0x000000000000791b */ /* 0x003fea0003800000 */
.L_x_12111:
[----:B------:R-:W-:Y:S01]  /*1ea0*/  HFMA2 R45, -RZ, RZ, 0, 4.76837158203125e-07 ;  /* 0x00000008ff2d7431 */ /* 0x000fe200000001ff */
[----:B------:R-:W-:-:S05]  /*1eb0*/  MOV R51, R53 ;  /* 0x0000003500337202 */ /* 0x000fca0000000f00 */
[----:B------:R-:W-:-:S05]  /*1ec0*/  FADD.FTZ R51, R46, R51 ;  /* 0x000000332e337221 */ /* 0x000fca0000010000 */
[----:B------:R-:W-:-:S07]  /*1ed0*/  MOV R52, R51 ;  /* 0x0000003300347202 */ /* 0x000fce0000000f00 */
[----:B------:R-:W-:Y:S05]  /*1ee0*/  WARPSYNC.COLLECTIVE R43, `(.L_x_12112) ;  /* 0x000000002b087348 */ /* 0x000fea0003c00000 */
[----:B------:R0:W1:Y:S02]  /*1ef0*/  SHFL.BFLY P2, R53, R52, R45, R44 ;  /* 0x0c00002d34357389 */ /* 0x000064000004002c */
[----:B01----:R-:W-:Y:S05]  /*1f00*/  ENDCOLLECTIVE ;  /* 0x000000000000791b */ /* 0x003fea0003800000 */
.L_x_12112:
[----:B------:R-:W-:Y:S01]  /*1f10*/  HFMA2 R45, -RZ, RZ, 0, 9.5367431640625e-07 ;  /* 0x00000010ff2d7431 */ /* 0x000fe200000001ff */
[----:B------:R-:W-:-:S05]  /*1f20*/  MOV R48, R53 ;  /* 0x0000003500307202 */ /* 0x000fca0000000f00 */
[----:B------:R-:W-:-:S05]  /*1f30*/  FADD.FTZ R48, R51, R48 ;  /* 0x0000003033307221 */ /* 0x000fca0000010000 */
[----:B------:R-:W-:-:S07]  /*1f40*/  MOV R52, R48 ;  /* 0x0000003000347202 */ /* 0x000fce0000000f00 */
[----:B------:R-:W-:Y:S05]  /*1f50*/  WARPSYNC.COLLECTIVE R43, `(.L_x_12113) ;  /* 0x000000002b087348 */ /* 0x000fea0003c00000 */
[----:B------:R0:W1:Y:S02]  /*1f60*/  SHFL.BFLY P2, R53, R52, R45, R44 ;  /* 0x0c00002d34357389 */ /* 0x000064000004002c */
[----:B01----:R-:W-:Y:S05]  /*1f70*/  ENDCOLLECTIVE ;  /* 0x000000000000791b */ /* 0x003fea0003800000 */
.L_x_12113:
[----:B------:R-:W-:Y:S05]  /*1f80*/  BRA `(.L_x_12114) ;  /* 0xfffffff000647947 */ /* 0x000fea000383ffff */
.L_x_12115:
        /* <DEDUP_REMOVED lines=15> */
.L_x_20320:


//--------------------- .text._ZN10layer_norm13ln_fwd_kernelINS_13Kernel_traitsI6__halfS2_fS2_fjLj512ELj1ELj4ELj1ELj16ENS_18Kernel_traits_baseILj512ES2_S2_fS2_fjLj128EEEEELb0ELb1ELb0ELb0EEEvNS_9FwdParamsE --------------------------
	.section	.text._ZN10layer_norm13ln_fwd_kernelINS_13Kernel_traitsI6__halfS2_fS2_fjLj512ELj1ELj4ELj1ELj16ENS_18Kernel_traits_baseILj512ES2_S2_fS2_fjLj128EEEEELb0ELb1ELb0ELb0EEEvNS_9FwdParamsE,"ax",@progbits
	.align	128
        .global         _ZN10layer_norm13ln_fwd_kernelINS_13Kernel_traitsI6__halfS2_fS2_fjLj512ELj1ELj4ELj1ELj16ENS_18Kernel_traits_baseILj512ES2_S2_fS2_fjLj128EEEEELb0ELb1ELb0ELb0EEEvNS_9FwdParamsE
        .type           _ZN10layer_norm13ln_fwd_kernelINS_13Kernel_traitsI6__halfS2_fS2_fjLj512ELj1ELj4ELj1ELj16ENS_18Kernel_traits_baseILj512ES2_S2_fS2_fjLj128EEEEELb0ELb1ELb0ELb0EEEvNS_9FwdParamsE,@function
        .size           _ZN10layer_norm13ln_fwd_kernelINS_13Kernel_traitsI6__halfS2_fS2_fjLj512ELj1ELj4ELj1ELj16ENS_18Kernel_traits_baseILj512ES2_S2_fS2_fjLj128EEEEELb0ELb1ELb0ELb0EEEvNS_9FwdParamsE,(.L_x_20321 - _ZN10layer_norm13ln_fwd_kernelINS_13Kernel_traitsI6__halfS2_fS2_fjLj512ELj1ELj4ELj1ELj16ENS_18Kernel_traits_baseILj512ES2_S2_fS2_fjLj128EEEEELb0ELb1ELb0ELb0EEEvNS_9FwdParamsE)
        .other          _ZN10layer_norm13ln_fwd_kernelINS_13Kernel_traitsI6__halfS2_fS2_fjLj512ELj1ELj4ELj1ELj16ENS_18Kernel_traits_baseILj512ES2_S2_fS2_fjLj128EEEEELb0ELb1ELb0ELb0EEEvNS_9FwdParamsE,@"STO_CUDA_ENTRY STV_DEFAULT"
_ZN10layer_norm13ln_fwd_kernelINS_13Kernel_traitsI6__halfS2_fS2_fjLj512ELj1ELj4ELj1ELj16ENS_18Kernel_traits_baseILj512ES2_S2_fS2_fjLj128EEEEELb0ELb1ELb0ELb0EEEvNS_9FwdParamsE:
.text._ZN10layer_norm13ln_fwd_kernelINS_13Kernel_traitsI6__halfS2_fS2_fjLj512ELj1ELj4ELj1ELj16ENS_18Kernel_traits_baseILj512ES2_S2_fS2_fjLj128EEEEELb0ELb1ELb0ELb0EEEvNS_9FwdParamsE:
        /* <DEDUP_REMOVED lines=33> */
.L_x_12119:
[----:B------:R-:W-:Y:S05]  /*0210*/  BSYNC.RECONVERGENT B1 ;  /* 0x0000000000017941 */ /* 0x000fea0003800200 */
.L_x_12118:
[----:B------:R-:W-:Y:S05]  /*0220*/  @!P1 BRA `(.L_x_12120) ;  /* 0x00000000007c9947 */ /* 0x000fea0003800000 */
[----:B------:R-:W0:Y:S08]  /*0230*/  LDC.64 R16, c[0x0][0x3d0] ;  /* 0x0000f400ff107b82 */ /* 0x000e300000000a00 */
[----:B------:R-:W1:Y:S08]  /*0240*/  LDC.64 R20, c[0x0][0x438] ;  /* 0x00010e00ff147b82 */ /* 0x000e700000000a00 */
[----:B------:R-:W2:Y:S01]  /*0250*/  LDC.64 R24, c[0x0][0x3e8] ;  /* 0x0000fa00ff187b82 */ /* 0x000ea20000000a00 */
[----:B0-----:R-:W-:-:S04]  /*0260*/  IMAD.WIDE.U32 R16, R19, 0x10, R16 ;  /* 0x0000001013107825 */ /* 0x001fc800078e0010 */
[----:B-1----:R-:W-:-:S06]  /*0270*/  IMAD.WIDE.U32 R20, R19, 0x10, R20 ;  /* 0x0000001013147825 */ /* 0x002fcc00078e0014 */
[----:B------:R-:W5:Y:S01]  /*0280*/  LD.E.128 R20, desc[UR6][R20.64] ;  /* 0x0000000614147980 */ /* 0x000f62000c101d00 */
[----:B--2---:R-:W-:-:S03]  /*0290*/  IMAD.WIDE.U32 R24, R19, 0x10, R24 ;  /* 0x0000001013187825 */ /* 0x004fc600078e0018 */
[----:B------:R-:W5:Y:S04]  /*02a0*/  LDG.E.128 R16, desc[UR6][R16.64] ;  /* 0x0000000610107981 */ /* 0x000f68000c1e1d00 */
[----:B------:R-:W5:Y:S01]  /*02b0*/  LDG.E.128 R24, desc[UR6][R24.64] ;  /* 0x0000000618187981 */ /* 0x000f62000c1e1d00 */
[----:B------:R-:W-:Y:S05]  /*02c0*/  BRA `(.L_x_12120) ;  /* 0x0000000000547947 */ /* 0x000fea0003800000 */
.L_x_12117:
        /* <DEDUP_REMOVED lines=21> */
.L_x_12120:
[----:B------:R-:W-:Y:S05]  /*0420*/  BSYNC.RECONVERGENT B0 ;  /* 0x0000000000007941 */ /* 0x000fea0003800200 */
.L_x_12116:
[----:B------:R-:W1:Y:S02]  /*0430*/  LDCU UR4, c[0x0][0x384] ;  /* 0x00007080ff0477ac */ /* 0x000e640008000800 */
[----:B-1----:R-:W-:-:S13]  /*0440*/  ISETP.GE.AND P0, PT, R2, UR4, PT ;  /* 0x0000000402007c0c */ /* 0x002fda000bf06270 */
[----:B------:R-:W-:Y:S05]  /*0450*/  @P0 EXIT ;  /* 0x000000000000094d */ /* 0x000fea0003800000 */
[----:B------:R-:W1:Y:S01]  /*0460*/  LDCU.64 UR4, c[0x0][0x3e0] ;  /* 0x00007c00ff0477ac */ /* 0x000e620008000a00 */
[----:B------:R-:W2:Y:S01]  /*0470*/  LDCU UR12, c[0x0][0x388] ;  /* 0x00007100ff0c77ac */ /* 0x000ea20008000800 */
[----:B------:R-:W3:Y:S01]  /*0480*/  LDCU.U8 UR10, c[0x0][0x410] ;  /* 0x00008200ff0a77ac */ /* 0x000ee20008000000 */
[----:B------:R-:W4:Y:S01]  /*0490*/  LDCU UR11, c[0x0][0x448] ;  /* 0x00008900ff0b77ac */ /* 0x000f220008000800 */
[----:B------:R-:W0:Y:S01]  /*04a0*/  LDCU.64 UR8, c[0x0][0x3a0] ;  /* 0x00007400ff0877ac */ /* 0x000e220008000a00 */
[----:B-1----:R-:W-:-:S04]  /*04b0*/  ISETP.NE.U32.AND P0, PT, RZ, UR4, PT ;  /* 0x00000004ff007c0c */ /* 0x002fc8000bf05070 */
[----:B0-234-:R-:W-:-:S13]  /*04c0*/  ISETP.NE.AND.EX P0, PT, RZ, UR5, PT, P0 ;  /* 0x00000005ff007c0c */ /* 0x01dfda000bf05300 */
.L_x_12134:
        /* <DEDUP_REMOVED lines=22> */
[----:B------:R0:W3:Y:S01]  /*0630*/  LDG.E.128 R32, desc[UR6][R58.64+0x10] ;  /* 0x000010063a207981 */ /* 0x0000e2000c1e1d00 */
[----:B-----5:R-:W-:Y:S02]  /*0640*/  HADD2.F32 R63, -RZ, R36.H1_H1 ;  /* 0x30000024ff3f7230 */ /* 0x020fe40000004100 */
[--C-:B------:R-:W-:Y:S02]  /*0650*/  HADD2.F32 R65, -RZ, R37.reuse.H0_H0 ;  /* 0x20000025ff417230 */ /* 0x100fe40000004100 */
[----:B------:R-:W-:Y:S02]  /*0660*/  HADD2.F32 R67, -RZ, R37.H1_H1 ;  /* 0x30000025ff437230 */ /* 0x000fe40000004100 */
        /* <DEDUP_REMOVED lines=8> */
[----:B------:R-:W-:-:S02]  /*06f0*/  HADD2.F32 R37, -RZ, R12.H1_H1 ;  /* 0x3000000cff257230 */ /* 0x000fc40000004100 */
[--C-:B------:R-:W-:Y:S02]  /*0700*/  HADD2.F32 R39, -RZ, R13.reuse.H0_H0 ;  /* 0x2000000dff277230 */ /* 0x100fe40000004100 */
[-C--:B0-----:R-:W-:Y:S01]  /*0710*/  FMUL.FTZ R58, R43, R0.reuse ;  /* 0x000000002b3a7220 */ /* 0x081fe20000410000 */
[----:B------:R-:W-:Y:S02]  /*0720*/  HADD2.F32 R42, -RZ, R13.H1_H1 ;  /* 0x3000000dff2a7230 */ /* 0x000fe40000004100 */
[----:B------:R-:W-:Y:S02]  /*0730*/  HADD2.F32 R61, -RZ, R36.H0_H0 ;  /* 0x20000024ff3d7230 */ /* 0x000fe40000004100 */
[----:B------:R-:W-:Y:S02]  /*0740*/  HADD2.F32 R52, -RZ, R14.H1_H1 ;  /* 0x3000000eff347230 */ /* 0x000fe40000004100 */
[----:B------:R-:W-:Y:S02]  /*0750*/  HADD2.F32 R36, -RZ, R12.H0_H0 ;  /* 0x2000000cff247230 */ /* 0x000fe40000004100 */
[----:B------:R-:W-:Y:S01]  /*0760*/  FMUL.FTZ R61, R61, R0 ;  /* 0x000000003d3d7220 */ /* 0x000fe20000410000 */
[----:B------:R-:W-:-:S02]  /*0770*/  HADD2.F32 R54, -RZ, R15.H0_H0 ;  /* 0x2000000fff367230 */ /* 0x000fc40000004100 */
[----:B------:R-:W-:Y:S02]  /*0780*/  HADD2.F32 R59, -RZ, R15.H1_H1 ;  /* 0x3000000fff3b7230 */ /* 0x000fe40000004100 */
[----:B--2---:R-:W-:Y:S01]  /*0790*/  FFMA.FTZ R37, R38, R37, R29 ;  /* 0x0000002526257223 */ /* 0x004fe2000001001d */
[----:B------:R-:W-:Y:S01]  /*07a0*/  FFMA.FTZ R38, R65, R39, R30 ;  /* 0x0000002741267223 */ /* 0x000fe2000001001e */
[----:B------:R-:W-:Y:S01]  /*07b0*/  FFMA.FTZ R39, R40, R42, R31 ;  /* 0x0000002a28277223 */ /* 0x000fe2000001001f */
[----:B------:R-:W-:Y:S02]  /*07c0*/  HADD2.F32 R40, -RZ, R14.H0_H0 ;  /* 0x2000000eff287230 */ /* 0x000fe40000004100 */
[-C--:B------:R-:W-:Y:S01]  /*07d0*/  FMUL.FTZ R42, R55, R0.reuse ;  /* 0x00000000372a7220 */ /* 0x080fe20000410000 */
[----:B------:R-:W-:Y:S01]  /*07e0*/  FMUL.FTZ R55, R41, R0 ;  /* 0x0000000029377220 */ /* 0x000fe20000410000 */
[----:B------:R-:W-:Y:S01]  /*07f0*/  FFMA.FTZ R36, R61, R36, R28 ;  /* 0x000000243d247223 */ /* 0x000fe2000001001c */
[----:B---3--:R-:W-:Y:S01]  /*0800*/  FFMA.FTZ R43, R58, R59, R35 ;  /* 0x0000003b3a2b7223 */ /* 0x008fe20000010023 */
[----:B------:R-:W-:Y:S01]  /*0810*/  FFMA.FTZ R41, R42, R52, R33 ;  /* 0x000000342a297223 */ /* 0x000fe20000010021 */
[----:B------:R-:W-:Y:S01]  /*0820*/  FFMA.FTZ R40, R53, R40, R32 ;  /* 0x0000002835287223 */ /* 0x000fe20000010020 */
[----:B------:R-:W-:Y:S01]  /*0830*/  FFMA.FTZ R42, R55, R54, R34 ;  /* 0x00000036372a7223 */ /* 0x000fe20000010022 */
[----:B------:R-:W-:Y:S06]  /*0840*/  BRA `(.L_x_12124) ;  /* 0x0000000000807947 */ /* 0x000fec0003800000 */
.L_x_12123:
[--C-:B-----5:R-:W-:Y:S02]  /*0850*/  HADD2.F32 R63, -RZ, R37.reuse.H0_H0 ;  /* 0x20000025ff3f7230 */ /* 0x120fe40000004100 */
[--C-:B------:R-:W-:Y:S02]  /*0860*/  HADD2.F32 R61, -RZ, R36.reuse.H1_H1 ;  /* 0x30000024ff3d7230 */ /* 0x100fe40000004100 */
[----:B------:R-:W-:Y:S02]  /*0870*/  HADD2.F32 R37, -RZ, R37.H1_H1 ;  /* 0x30000025ff257230 */ /* 0x000fe40000004100 */
[-C--:B------:R-:W-:Y:S01]  /*0880*/  FMUL.FTZ R63, R63, R0.reuse ;  /* 0x000000003f3f7220 */ /* 0x080fe20000410000 */
[----:B------:R-:W-:Y:S02]  /*0890*/  HADD2.F32 R59, -RZ, R36.H0_H0 ;  /* 0x20000024ff3b7230 */ /* 0x000fe40000004100 */
        /* <DEDUP_REMOVED lines=8> */
[----:B------:R-:W-:Y:S02]  /*0920*/  HADD2.F32 R38, -RZ, R12.H1_H1 ;  /* 0x3000000cff267230 */ /* 0x000fe40000004100 */
[----:B------:R-:W-:Y:S01]  /*0930*/  FMUL.FTZ R55, R55, R0 ;  /* 0x0000000037377220 */ /* 0x000fe20000410000 */
[----:B------:R-:W-:-:S02]  /*0940*/  HADD2.F32 R42, -RZ, R13.H1_H1 ;  /* 0x3000000dff2a7230 */ /* 0x000fc40000004100 */
[----:B------:R-:W-:Y:S01]  /*0950*/  FMUL.FTZ R52, R41, R0 ;  /* 0x0000000029347220 */ /* 0x000fe20000410000 */
[----:B------:R-:W-:Y:S02]  /*0960*/  HADD2.F32 R36, -RZ, R12.H0_H0 ;  /* 0x2000000cff247230 */ /* 0x000fe40000004100 */
[----:B------:R-:W-:Y:S01]  /*0970*/  FMUL.FTZ R37, R61, R38 ;  /* 0x000000263d257220 */ /* 0x000fe20000410000 */
[----:B------:R-:W-:Y:S02]  /*0980*/  HADD2.F32 R40, -RZ, R13.H0_H0 ;  /* 0x2000000dff287230 */ /* 0x000fe40000004100 */
[----:B------:R-:W-:Y:S01]  /*0990*/  FMUL.FTZ R39, R39, R42 ;  /* 0x0000002a27277220 */ /* 0x000fe20000410000 */
[----:B------:R-:W-:Y:S02]  /*09a0*/  HADD2.F32 R42, -RZ, R14.H1_H1 ;  /* 0x3000000eff2a7230 */ /* 0x000fe40000004100 */
[----:B------:R-:W-:Y:S01]  /*09b0*/  FMUL.FTZ R36, R59, R36 ;  /* 0x000000243b247220 */ /* 0x000fe20000410000 */
[----:B------:R-:W-:-:S02]  /*09c0*/  HADD2.F32 R59, -RZ, R15.H0_H0 ;  /* 0x2000000fff3b7230 */ /* 0x000fc40000004100 */
[----:B------:R-:W-:Y:S01]  /*09d0*/  FMUL.FTZ R38, R63, R40 ;  /* 0x000000283f267220 */ /* 0x000fe20000410000 */
[----:B------:R-:W-:Y:S02]  /*09e0*/  HADD2.F32 R40, -RZ, R14.H0_H0 ;  /* 0x2000000eff287230 */ /* 0x000fe40000004100 */
[----:B------:R-:W-:Y:S01]  /*09f0*/  FMUL.FTZ R43, R43, R0 ;  /* 0x000000002b2b7220 */ /* 0x000fe20000410000 */
[----:B------:R-:W-:Y:S02]  /*0a00*/  HADD2.F32 R54, -RZ, R15.H1_H1 ;  /* 0x3000000fff367230 */ /* 0x000fe40000004100 */
[----:B------:R-:W-:Y:S01]  /*0a10*/  FMUL.FTZ R41, R55, R42 ;  /* 0x0000002a37297220 */ /* 0x000fe20000410000 */
[----:B------:R-:W-:Y:S01]  /*0a20*/  FMUL.FTZ R42, R52, R59 ;  /* 0x0000003b342a7220 */ /* 0x000fe20000410000 */
[----:B------:R-:W-:Y:S01]  /*0a30*/  FMUL.FTZ R40, R53, R40 ;  /* 0x0000002835287220 */ /* 0x000fe20000410000 */
[----:B------:R-:W-:-:S07]  /*0a40*/  FMUL.FTZ R43, R43, R54 ;  /* 0x000000362b2b7220 */ /* 0x000fce0000410000 */
.L_x_12124:
[----:B------:R-:W0:Y:S01]  /*0a50*/  LDC.64 R54, c[0x0][0x3a8] ;  /* 0x0000ea00ff367b82 */ /* 0x000e220000000a00 */
[C---:B------:R-:W-:Y:S01]  /*0a60*/  IADD3 R52, PT, PT, R57.reuse, 0x20, RZ ;  /* 0x0000002039347810 */ /* 0x040fe20007ffe0ff */
[----:B0-----:R-:W-:-:S05]  /*0a70*/  IMAD.WIDE.U32 R54, R57, 0x20, R54 ;  /* 0x0000002039367825 */ /* 0x001fca00078e0036 */
[----:B------:R0:W-:Y:S04]  /*0a80*/  STG.E.128 desc[UR6][R54.64], R36 ;  /* 0x0000002436007986 */ /* 0x0001e8000c101d06 */
[----:B------:R0:W-:Y:S02]  /*0a90*/  STG.E.128 desc[UR6][R54.64+0x10], R40 ;  /* 0x0000102836007986 */ /* 0x0001e4000c101d06 */
.L_x_12122:
[----:B------:R-:W-:Y:S05]  /*0aa0*/  BSYNC.RECONVERGENT B0 ;  /* 0x0000000000007941 */ /* 0x000fea0003800200 */
.L_x_12121:
        /* <DEDUP_REMOVED lines=13> */
[--C-:B-1---5:R-:W-:Y:S02]  /*0b80*/  HADD2.F32 R49, -RZ, R44.reuse.H0_H0 ;  /* 0x2000002cff317230 */ /* 0x122fe40000004100 */
[----:B------:R-:W-:Y:S02]  /*0b90*/  HADD2.F32 R51, -RZ, R44.H1_H1 ;  /* 0x3000002cff337230 */ /* 0x000fe40000004100 */
[--C-:B------:R-:W-:Y:S02]  /*0ba0*/  HADD2.F32 R53, -RZ, R45.reuse.H0_H0 ;  /* 0x2000002dff357230 */ /* 0x100fe40000004100 */
[-C--:B------:R-:W-:Y:S01]  /*0bb0*/  FMUL.FTZ R49, R49, R0.reuse ;  /* 0x0000000031317220 */ /* 0x080fe20000410000 */
[----:B0-----:R-:W-:Y:S02]  /*0bc0*/  HADD2.F32 R55, -RZ, R45.H1_H1 ;  /* 0x3000002dff377230 */ /* 0x001fe40000004100 */
        /* <DEDUP_REMOVED lines=8> */
[--C-:B------:R-:W-:Y:S02]  /*0c50*/  HADD2.F32 R44, -RZ, R24.reuse.H0_H0 ;  /* 0x20000018ff2c7230 */ /* 0x100fe40000004100 */
[----:B------:R-:W-:Y:S01]  /*0c60*/  FMUL.FTZ R50, R61, R0 ;  /* 0x000000003d327220 */ /* 0x000fe20000410000 */
[----:B------:R-:W-:-:S02]  /*0c70*/  HADD2.F32 R45, -RZ, R24.H1_H1 ;  /* 0x30000018ff2d7230 */ /* 0x000fc40000004100 */
[----:B------:R-:W-:Y:S01]  /*0c80*/  FMUL.FTZ R63, R63, R0 ;  /* 0x000000003f3f7220 */ /* 0x000fe20000410000 */
[--C-:B------:R-:W-:Y:S02]  /*0c90*/  HADD2.F32 R47, -RZ, R25.reuse.H0_H0 ;  /* 0x20000019ff2f7230 */ /* 0x100fe40000004100 */
[----:B------:R-:W-:Y:S01]  /*0ca0*/  FFMA.FTZ R44, R49, R44, R28 ;  /* 0x0000002c312c7223 */ /* 0x000fe2000001001c */
[----:B------:R-:W-:Y:S02]  /*0cb0*/  HADD2.F32 R49, -RZ, R26.H1_H1 ;  /* 0x3000001aff317230 */ /* 0x000fe40000004100 */
[----:B------:R-:W-:Y:S01]  /*0cc0*/  FFMA.FTZ R45, R46, R45, R29 ;  /* 0x0000002d2e2d7223 */ /* 0x000fe2000001001d */
[----:B------:R-:W-:Y:S01]  /*0cd0*/  FMUL.FTZ R54, R65, R0 ;  /* 0x0000000041367220 */ /* 0x000fe20000410000 */
[----:B------:R-:W-:Y:S01]  /*0ce0*/  FFMA.FTZ R46, R53, R47, R30 ;  /* 0x0000002f352e7223 */ /* 0x000fe2000001001e */
[----:B------:R-:W-:Y:S02]  /*0cf0*/  HADD2.F32 R47, -RZ, R25.H1_H1 ;  /* 0x30000019ff2f7230 */ /* 0x000fe40000004100 */
[----:B------:R-:W-:Y:S01]  /*0d00*/  FFMA.FTZ R49, R50, R49, R33 ;  /* 0x0000003132317223 */ /* 0x000fe20000010021 */
[----:B------:R-:W-:-:S02]  /*0d10*/  HADD2.F32 R51, -RZ, R27.H0_H0 ;  /* 0x2000001bff337230 */ /* 0x000fc40000004100 */
[----:B------:R-:W-:Y:S02]  /*0d20*/  HADD2.F32 R0, -RZ, R26.H0_H0 ;  /* 0x2000001aff007230 */ /* 0x000fe40000004100 */
[----:B------:R-:W-:Y:S01]  /*0d30*/  FFMA.FTZ R47, R48, R47, R31 ;  /* 0x0000002f302f7223 */ /* 0x000fe2000001001f */
[----:B------:R-:W-:Y:S02]  /*0d40*/  HADD2.F32 R53, -RZ, R27.H1_H1 ;  /* 0x3000001bff357230 */ /* 0x000fe40000004100 */
[----:B------:R-:W-:Y:S01]  /*0d50*/  FFMA.FTZ R50, R63, R51, R34 ;  /* 0x000000333f327223 */ /* 0x000fe20000010022 */
[----:B------:R-:W-:Y:S02]  /*0d60*/  FFMA.FTZ R48, R59, R0, R32 ;  /* 0x000000003b307223 */ /* 0x000fe40000010020 */
[----:B------:R-:W-:Y:S01]  /*0d70*/  FFMA.FTZ R51, R54, R53, R35 ;  /* 0x0000003536337223 */ /* 0x000fe20000010023 */
[----:B------:R-:W-:Y:S06]  /*0d80*/  BRA `(.L_x_12128) ;  /* 0x0000000000807947 */ /* 0x000fec0003800000 */
.L_x_12127:
[----:B-----5:R-:W-:Y:S02]  /*0d90*/  HADD2.F32 R51, -RZ, R44.H1_H1 ;  /* 0x3000002cff337230 */ /* 0x020fe40000004100 */
[--C-:B------:R-:W-:Y:S02]  /*0da0*/  HADD2.F32 R53, -RZ, R45.reuse.H0_H0 ;  /* 0x2000002dff357230 */ /* 0x100fe40000004100 */
[----:B------:R-:W-:Y:S02]  /*0db0*/  HADD2.F32 R45, -RZ, R45.H1_H1 ;  /* 0x3000002dff2d7230 */ /* 0x000fe40000004100 */
[-C--:B------:R-:W-:Y:S01]  /*0dc0*/  FMUL.FTZ R51, R51, R0.reuse ;  /* 0x0000000033337220 */ /* 0x080fe20000410000 */
[--C-:B0-----:R-:W-:Y:S02]  /*0dd0*/  HADD2.F32 R55, -RZ, R46.reuse.H0_H0 ;  /* 0x2000002eff377230 */ /* 0x101fe40000004100 */
[----:B------:R-:W-:Y:S01]  /*0de0*/  FMUL.FTZ R53, R53, R0 ;  /* 0x0000000035357220 */ /* 0x000fe20000410000 */
[----:B------:R-:W-:-:S02]  /*0df0*/  HADD2.F32 R59, -RZ, R46.H1_H1 ;  /* 0x3000002eff3b7230 */ /* 0x000fc40000004100 */
[----:B------:R-:W-:Y:S02]  /*0e00*/  HADD2.F32 R46, -RZ, R24.H1_H1 ;  /* 0x30000018ff2e7230 */ /* 0x000fe40000004100 */
[-C--:B------:R-:W-:Y:S01]  /*0e10*/  FMUL.FTZ R55, R55, R0.reuse ;  /* 0x0000000037377220 */ /* 0x080fe20000410000 */
[----:B-1----:R-:W-:Y:S02]  /*0e20*/  HADD2.F32 R49, -RZ, R44.H0_H0 ;  /* 0x2000002cff317230 */ /* 0x002fe40000004100 */
[-C--:B------:R-:W-:Y:S01]  /*0e30*/  FMUL.FTZ R59, R59, R0.reuse ;  /* 0x000000003b3b7220 */ /* 0x080fe20000410000 */
[--C-:B------:R-:W-:Y:S02]  /*0e40*/  HADD2.F32 R61, -RZ, R47.reuse.H0_H0 ;  /* 0x2000002fff3d7230 */ /* 0x100fe40000004100 */
[----:B------:R-:W-:Y:S02]  /*0e50*/  HADD2.F32 R63, -RZ, R47.H1_H1 ;  /* 0x3000002fff3f7230 */ /* 0x000fe40000004100 */
[----:B------:R-:W-:Y:S01]  /*0e60*/  FMUL.FTZ R47, R45, R0 ;  /* 0x000000002d2f7220 */ /* 0x000fe20000410000 */
[----:B------:R-:W-:-:S02]  /*0e70*/  HADD2.F32 R48, -RZ, R25.H0_H0 ;  /* 0x20000019ff307230 */ /* 0x000fc40000004100 */
[----:B------:R-:W-:Y:S01]  /*0e80*/  FMUL.FTZ R45, R51, R46 ;  /* 0x0000002e332d7220 */ /* 0x000fe20000410000 */
[----:B------:R-:W-:Y:S02]  /*0e90*/  HADD2.F32 R44, -RZ, R24.H0_H0 ;  /* 0x20000018ff2c7230 */ /* 0x000fe40000004100 */
[-C--:B------:R-:W-:Y:S01]  /*0ea0*/  FMUL.FTZ R49, R49, R0.reuse ;  /* 0x0000000031317220 */ /* 0x080fe20000410000 */
[-C--:B------:R-:W-:Y:S01]  /*0eb0*/  FMUL.FTZ R61, R61, R0.reuse ;  /* 0x000000003d3d7220 */ /* 0x080fe20000410000 */
[----:B------:R-:W-:Y:S01]  /*0ec0*/  FMUL.FTZ R63, R63, R0 ;  /* 0x000000003f3f7220 */ /* 0x000fe20000410000 */
[----:B------:R-:W-:Y:S01]  /*0ed0*/  FMUL.FTZ R46, R53, R48 ;  /* 0x00000030352e7220 */ /* 0x000fe20000410000 */
[----:B------:R-:W-:Y:S02]  /*0ee0*/  HADD2.F32 R50, -RZ, R26.H1_H1 ;  /* 0x3000001aff327230 */ /* 0x000fe40000004100 */
[----:B------:R-:W-:Y:S01]  /*0ef0*/  FMUL.FTZ R44, R49, R44 ;  /* 0x0000002c312c7220 */ /* 0x000fe20000410000 */
[----:B------:R-:W-:-:S02]  /*0f00*/  HADD2.F32 R0, -RZ, R25.H1_H1 ;  /* 0x30000019ff007230 */ /* 0x000fc40000004100 */
[----:B------:R-:W-:Y:S02]  /*0f10*/  HADD2.F32 R48, -RZ, R26.H0_H0 ;  /* 0x2000001aff307230 */ /* 0x000fe40000004100 */
[----:B------:R-:W-:Y:S01]  /*0f20*/  FMUL.FTZ R49, R59, R50 ;  /* 0x000000323b317220 */ /* 0x000fe20000410000 */
[--C-:B------:R-:W-:Y:S02]  /*0f30*/  HADD2.F32 R54, -RZ, R27.reuse.H0_H0 ;  /* 0x2000001bff367230 */ /* 0x100fe40000004100 */
[----:B------:R-:W-:Y:S01]  /*0f40*/  FMUL.FTZ R47, R47, R0 ;  /* 0x000000002f2f7220 */ /* 0x000fe20000410000 */
[----:B------:R-:W-:Y:S02]  /*0f50*/  HADD2.F32 R58, -RZ, R27.H1_H1 ;  /* 0x3000001bff3a7230 */ /* 0x000fe40000004100 */
[----:B------:R-:W-:Y:S01]  /*0f60*/  FMUL.FTZ R48, R55, R48 ;  /* 0x0000003037307220 */ /* 0x000fe20000410000 */
[----:B------:R-:W-:Y:S02]  /*0f70*/  FMUL.FTZ R50, R61, R54 ;  /* 0x000000363d327220 */ /* 0x000fe40000410000 */
[----:B------:R-:W-:-:S07]  /*0f80*/  FMUL.FTZ R51, R63, R58 ;  /* 0x0000003a3f337220 */ /* 0x000fce0000410000 */
.L_x_12128:
[----:B------:R-:W0:Y:S02]  /*0f90*/  LDC.64 R54, c[0x0][0x3a8] ;  /* 0x0000ea00ff367b82 */ /* 0x000e240000000a00 */
[----:B0-----:R-:W-:-:S05]  /*0fa0*/  IMAD.WIDE.U32 R52, R52, 0x20, R54 ;  /* 0x0000002034347825 */ /* 0x001fca00078e0036 */
[----:B------:R1:W-:Y:S04]  /*0fb0*/  STG.E.128 desc[UR6][R52.64], R44 ;  /* 0x0000002c34007986 */ /* 0x0003e8000c101d06 */
[----:B------:R1:W-:Y:S02]  /*0fc0*/  STG.E.128 desc[UR6][R52.64+0x10], R48 ;  /* 0x0000103034007986 */ /* 0x0003e4000c101d06 */
.L_x_12126:
[----:B------:R-:W-:Y:S05]  /*0fd0*/  BSYNC.RECONVERGENT B0 ;  /* 0x0000000000007941 */ /* 0x000fea0003800200 */
.L_x_12125:
[----:B------:R-:W-:Y:S01]  /*0fe0*/  FADD.FTZ R0, RZ, R36 ;  /* 0x00000024ff007221 */ /* 0x000fe20000010000 */
[----:B------:R-:W-:Y:S01]  /*0ff0*/  ISETP.GT.U32.AND P4, PT, R56, 0x3f, PT ;  /* 0x0000003f3800780c */ /* 0x000fe20003f84070 */
[----:B------:R-:W-:Y:S01]  /*1000*/  UMOV UR4, 0xffffffff ;  /* 0xffffffff00047882 */ /* 0x000fe20000000000 */
[----:B------:R-:W-:Y:S01]  /*1010*/  ISETP.NE.AND P1, PT, R3, RZ, PT ;  /* 0x000000ff0300720c */ /* 0x000fe20003f25270 */
[----:B-1----:R-:W-:-:S04]  /*1020*/  FADD.FTZ R53, R37, R0 ;  /* 0x0000000025357221 */ /* 0x002fc80000010000 */
        /* <DEDUP_REMOVED lines=70> */
.L_x_12146:
        /* <DEDUP_REMOVED lines=11> */
[----:B-1----:R-:W-:-:S04]  /*1540*/  @!P1 IMAD.WIDE R54, R2, 0x4, R54 ;  /* 0x0000000402369825 */ /* 0x002fc800078e0236 */
[----:B0-----:R-:W-:-:S05]  /*1550*/  @!P1 IMAD.WIDE R58, R2, 0x4, R58 ;  /* 0x00000004023a9825 */ /* 0x001fca00078e023a */
[----:B------:R0:W-:Y:S04]  /*1560*/  @!P1 STG.E desc[UR6][R58.64], R52 ;  /* 0x000000343a009986 */ /* 0x0001e8000c101906 */
[----:B--2---:R0:W-:Y:S01]  /*1570*/  @!P1 STG.E desc[UR6][R54.64], R0 ;  /* 0x0000000036009986 */ /* 0x0041e2000c101906 */
[----:B------:R-:W-:Y:S05]  /*1580*/  @!P3 BRA `(.L_x_12131) ;  /* 0x0000000000c0b947 */ /* 0x000fea0003800000 */
[--C-:B------:R-:W-:Y:S01]  /*1590*/  FADD.FTZ R53, R36, -R60.reuse ;  /* 0x8000003c24357221 */ /* 0x100fe20000010000 */
[----:B0----5:R-:W-:Y:S02]  /*15a0*/  HADD2.F32 R55, -RZ, R4.H0_H0 ;  /* 0x20000004ff377230 */ /* 0x021fe40000004100 */
[----:B------:R-:W-:Y:S02]  /*15b0*/  HADD2.F32 R59, -RZ, R8.H0_H0 ;  /* 0x20000008ff3b7230 */ /* 0x000fe40000004100 */
[----:B------:R-:W-:Y:S01]  /*15c0*/  FMUL.FTZ R52, R0, R53 ;  /* 0x0000003500347220 */ /* 0x000fe20000410000 */
[--C-:B------:R-:W-:Y:S01]  /*15d0*/  FADD.FTZ R53, R37, -R60.reuse ;  /* 0x8000003c25357221 */ /* 0x100fe20000010000 */
[----:B------:R-:W-:Y:S02]  /*15e0*/  HADD2.F32 R54, -RZ, R4.H1_H1 ;  /* 0x30000004ff367230 */ /* 0x000fe40000004100 */
[----:B------:R-:W-:Y:S01]  /*15f0*/  FFMA.FTZ R52, R52, R55, R59 ;  /* 0x0000003734347223 */ /* 0x000fe2000001003b */
[----:B------:R-:W-:Y:S01]  /*1600*/  FADD.FTZ R55, R38, -R60 ;  /* 0x8000003c26377221 */ /* 0x000fe20000010000 */
[----:B------:R-:W-:-:S02]  /*1610*/  HADD2.F32 R58, -RZ, R8.H1_H1 ;  /* 0x30000008ff3a7230 */ /* 0x000fc40000004100 */
[C---:B------:R-:W-:Y:S01]  /*1620*/  FMUL.FTZ R53, R0.reuse, R53 ;  /* 0x0000003500357220 */ /* 0x040fe20000410000 */
[----:B------:R-:W-:Y:S02]  /*1630*/  HADD2.F32 R62, -RZ, R5.H0_H0 ;  /* 0x20000005ff3e7230 */ /* 0x000fe40000004100 */
[----:B------:R-:W-:Y:S01]  /*1640*/  FMUL.FTZ R55, R0, R55 ;  /* 0x0000003700377220 */ /* 0x000fe20000410000 */
[--C-:B------:R-:W-:Y:S02]  /*1650*/  HADD2.F32 R64, -RZ, R9.reuse.H0_H0 ;  /* 0x20000009ff407230 */ /* 0x100fe40000004100 */
[----:B------:R-:W-:Y:S01]  /*1660*/  FADD.FTZ R59, R39, -R60 ;  /* 0x8000003c273b7221 */ /* 0x000fe20000010000 */
[----:B------:R-:W-:Y:S01]  /*1670*/  FFMA.FTZ R61, R53, R54, R58 ;  /* 0x00000036353d7223 */ /* 0x000fe2000001003a */
[----:B------:R-:W-:Y:S02]  /*1680*/  HADD2.F32 R54, -RZ, R9.H1_H1 ;  /* 0x30000009ff367230 */ /* 0x000fe40000004100 */
[----:B------:R-:W-:Y:S01]  /*1690*/  FFMA.FTZ R53, R55, R62, R64 ;  /* 0x0000003e37357223 */ /* 0x000fe20000010040 */
[----:B------:R-:W-:-:S02]  /*16a0*/  HADD2.F32 R62, -RZ, R5.H1_H1 ;  /* 0x30000005ff3e7230 */ /* 0x000fc40000004100 */
[----:B------:R-:W-:Y:S01]  /*16b0*/  FMUL.FTZ R59, R0, R59 ;  /* 0x0000003b003b7220 */ /* 0x000fe20000410000 */
[----:B------:R-:W-:Y:S01]  /*16c0*/  FADD.FTZ R55, R40, -R60 ;  /* 0x8000003c28377221 */ /* 0x000fe20000010000 */
[----:B------:R-:W-:Y:S01]  /*16d0*/  HADD2.F32 R63, -RZ, R10.H0_H0 ;  /* 0x2000000aff3f7230 */ /* 0x000fe20000004100 */
[----:B------:R-:W-:Y:S01]  /*16e0*/  F2FP.F16.F32.PACK_AB R52, R61, R52 ;  /* 0x000000343d34723e */ /* 0x000fe200000000ff */
[----:B------:R-:W-:Y:S01]  /*16f0*/  FFMA.FTZ R62, R59, R62, R54 ;  /* 0x0000003e3b3e7223 */ /* 0x000fe20000010036 */
[C---:B------:R-:W-:Y:S01]  /*1700*/  FMUL.FTZ R54, R0.reuse, R55 ;  /* 0x0000003700367220 */ /* 0x040fe20000410000 */
[----:B------:R-:W-:Y:S01]  /*1710*/  FADD.FTZ R55, R41, -R60 ;  /* 0x8000003c29377221 */ /* 0x000fe20000010000 */
[--C-:B------:R-:W-:Y:S02]  /*1720*/  HADD2.F32 R59, -RZ, R6.reuse.H0_H0 ;  /* 0x20000006ff3b7230 */ /* 0x100fe40000004100 */
[----:B------:R-:W-:Y:S02]  /*1730*/  HADD2.F32 R58, -RZ, R6.H1_H1 ;  /* 0x30000006ff3a7230 */ /* 0x000fe40000004100 */
[----:B------:R-:W-:Y:S01]  /*1740*/  FMUL.FTZ R55, R0, R55 ;  /* 0x0000003700377220 */ /* 0x000fe20000410000 */
[----:B------:R-:W-:-:S02]  /*1750*/  HADD2.F32 R64, -RZ, R10.H1_H1 ;  /* 0x3000000aff407230 */ /* 0x000fc40000004100 */
[----:B------:R-:W-:Y:S01]  /*1760*/  FFMA.FTZ R54, R54, R59, R63 ;  /* 0x0000003b36367223 */ /* 0x000fe2000001003f */
[----:B------:R-:W-:Y:S01]  /*1770*/  FADD.FTZ R59, R43, -R60 ;  /* 0x8000003c2b3b7221 */ /* 0x000fe20000010000 */
[----:B------:R-:W-:Y:S01]  /*1780*/  F2FP.F16.F32.PACK_AB R53, R62, R53 ;  /* 0x000000353e35723e */ /* 0x000fe200000000ff */
[----:B------:R-:W-:Y:S01]  /*1790*/  FFMA.FTZ R63, R55, R58, R64 ;  /* 0x0000003a373f7223 */ /* 0x000fe20000010040 */
[----:B------:R-:W-:Y:S01]  /*17a0*/  FADD.FTZ R55, R42, -R60 ;  /* 0x8000003c2a377221 */ /* 0x000fe20000010000 */
[----:B------:R-:W-:Y:S02]  /*17b0*/  HADD2.F32 R58, -RZ, R7.H0_H0 ;  /* 0x20000007ff3a7230 */ /* 0x000fe40000004100 */
[C---:B------:R-:W-:Y:S01]  /*17c0*/  FMUL.FTZ R59, R0.reuse, R59 ;  /* 0x0000003b003b7220 */ /* 0x040fe20000410000 */
[----:B------:R-:W-:Y:S02]  /*17d0*/  HADD2.F32 R64, -RZ, R11.H0_H0 ;  /* 0x2000000bff407230 */ /* 0x000fe40000004100 */
[----:B------:R-:W-:Y:S01]  /*17e0*/  FMUL.FTZ R55, R0, R55 ;  /* 0x0000003700377220 */ /* 0x000fe20000410000 */
[----:B------:R-:W-:-:S03]  /*17f0*/  F2FP.F16.F32.PACK_AB R54, R63, R54 ;  /* 0x000000363f36723e */ /* 0x000fc600000000ff */
[----:B------:R-:W-:Y:S01]  /*1800*/  FFMA.FTZ R55, R55, R58, R64 ;  /* 0x0000003a37377223 */ /* 0x000fe20000010040 */
[----:B------:R-:W-:Y:S02]  /*1810*/  HADD2.F32 R58, -RZ, R7.H1_H1 ;  /* 0x30000007ff3a7230 */ /* 0x000fe40000004100 */
[----:B------:R-:W-:-:S05]  /*1820*/  HADD2.F32 R64, -RZ, R11.H1_H1 ;  /* 0x3000000bff407230 */ /* 0x000fca0000004100 */
[----:B------:R-:W-:Y:S02]  /*1830*/  FFMA.FTZ R64, R59, R58, R64 ;  /* 0x0000003a3b407223 */ /* 0x000fe40000010040 */
[----:B------:R-:W0:Y:S03]  /*1840*/  LDC.64 R58, c[0x0][0x428] ;  /* 0x00010a00ff3a7b82 */ /* 0x000e260000000a00 */
[----:B------:R-:W-:Y:S01]  /*1850*/  F2FP.F16.F32.PACK_AB R55, R64, R55 ;  /* 0x000000374037723e */ /* 0x000fe200000000ff */
[C---:B0-----:R-:W-:Y:S01]  /*1860*/  IMAD.WIDE.U32 R58, R57.reuse, 0x10, R58 ;  /* 0x00000010393a7825 */ /* 0x041fe200078e003a */
[----:B------:R-:W-:-:S04]  /*1870*/  IADD3 R57, PT, PT, R57, 0x20, RZ ;  /* 0x0000002039397810 */ /* 0x000fc80007ffe0ff */
[----:B------:R1:W-:Y:S03]  /*1880*/  STG.E.128 desc[UR6][R58.64], R52 ;  /* 0x000000343a007986 */ /* 0x0003e6000c101d06 */
.L_x_12131:
[----:B------:R-:W-:Y:S05]  /*1890*/  BSYNC.RECONVERGENT B0 ;  /* 0x0000000000007941 */ /* 0x000fea0003800200 */
.L_x_12130:
[----:B------:R-:W-:Y:S04]  /*18a0*/  BSSY.RECONVERGENT B0, `(.L_x_12132) ;  /* 0x0000031000007945 */ /* 0x000fe80003800200 */
[----:B------:R-:W-:Y:S05]  /*18b0*/  @!P2 BRA `(.L_x_12133) ;  /* 0x0000000000bca947 */ /* 0x000fea0003800000 */
[--C-:B-1----:R-:W-:Y:S01]  /*18c0*/  FADD.FTZ R53, R44, -R60.reuse ;  /* 0x8000003c2c357221 */ /* 0x102fe20000010000 */
[----:B0----5:R-:W-:Y:S02]  /*18d0*/  HADD2.F32 R52, -RZ, R16.H0_H0 ;  /* 0x20000010ff347230 */ /* 0x021fe40000004100 */
[----:B------:R-:W-:Y:S01]  /*18e0*/  FADD.FTZ R55, R46, -R60 ;  /* 0x8000003c2e377221 */ /* 0x000fe20000010000 */
[----:B------:R-:W-:Y:S02]  /*18f0*/  HADD2.F32 R54, -RZ, R20.H0_H0 ;  /* 0x20000014ff367230 */ /* 0x000fe40000004100 */
[C---:B------:R-:W-:Y:S01]  /*1900*/  FMUL.FTZ R53, R0.reuse, R53 ;  /* 0x0000003500357220 */ /* 0x040fe20000410000 */
[--C-:B------:R-:W-:Y:S02]  /*1910*/  HADD2.F32 R58, -RZ, R17.reuse.H0_H0 ;  /* 0x20000011ff3a7230 */ /* 0x100fe40000004100 */
[----:B------:R-:W-:Y:S01]  /*1920*/  FMUL.FTZ R55, R0, R55 ;  /* 0x0000003700377220 */ /* 0x000fe20000410000 */
[----:B------:R-:W-:-:S02]  /*1930*/  HADD2.F32 R62, -RZ, R17.H1_H1 ;  /* 0x30000011ff3e7230 */ /* 0x000fc40000004100 */
[----:B------:R-:W-:Y:S01]  /*1940*/  FFMA.FTZ R61, R53, R52, R54 ;  /* 0x00000034353d7223 */ /* 0x000fe20000010036 */
[--C-:B------:R-:W-:Y:S02]  /*1950*/  HADD2.F32 R52, -RZ, R21.reuse.H0_H0 ;  /* 0x20000015ff347230 */ /* 0x100fe40000004100 */
[----:B------:R-:W-:Y:S01]  /*1960*/  FADD.FTZ R53, R47, -R60 ;  /* 0x8000003c2f357221 */ /* 0x000fe20000010000 */
[----:B------:R-:W-:Y:S02]  /*1970*/  HADD2.F32 R54, -RZ, R21.H1_H1 ;  /* 0x30000015ff367230 */ /* 0x000fe40000004100 */
[----:B------:R-:W-:Y:S02]  /*1980*/  HADD2.F32 R59, -RZ, R19.H1_H1 ;  /* 0x30000013ff3b7230 */ /* 0x000fe40000004100 */
[----:B------:R-:W-:Y:S01]  /*1990*/  FMUL.FTZ R53, R0, R53 ;  /* 0x0000003500357220 */ /* 0x000fe20000410000 */
[----:B------:R-:W-:Y:S01]  /*19a0*/  FFMA.FTZ R63, R55, R58, R52 ;  /* 0x0000003a373f7223 */ /* 0x000fe20000010034 */
[----:B------:R-:W-:Y:S01]  /*19b0*/  FADD.FTZ R55, R48, -R60 ;  /* 0x8000003c30377221 */ /* 0x000fe20000010000 */
[----:B------:R-:W-:-:S02]  /*19c0*/  HADD2.F32 R52, -RZ, R18.H0_H0 ;  /* 0x20000012ff347230 */ /* 0x000fc40000004100 */
[----:B------:R-:W-:Y:S01]  /*19d0*/  FFMA.FTZ R62, R53, R62, R54 ;  /* 0x0000003e353e7223 */ /* 0x000fe20000010036 */
[----:B------:R-:W-:Y:S02]  /*19e0*/  HADD2.F32 R54, -RZ, R22.H0_H0 ;  /* 0x20000016ff367230 */ /* 0x000fe40000004100 */
[C---:B------:R-:W-:Y:S01]  /*19f0*/  FMUL.FTZ R55, R0.reuse, R55 ;  /* 0x0000003700377220 */ /* 0x040fe20000410000 */
[----:B------:R-:W-:Y:S01]  /*1a00*/  FADD.FTZ R53, R49, -R60 ;  /* 0x8000003c31357221 */ /* 0x000fe20000010000 */
[----:B------:R-:W-:Y:S02]  /*1a10*/  HADD2.F32 R58, -RZ, R23.H0_H0 ;  /* 0x20000017ff3a7230 */ /* 0x000fe40000004100 */
[----:B------:R-:W-:Y:S01]  /*1a20*/  FFMA.FTZ R65, R55, R52, R54 ;  /* 0x0000003437417223 */ /* 0x000fe20000010036 */
[----:B------:R-:W-:Y:S02]  /*1a30*/  HADD2.F32 R54, -RZ, R18.H1_H1 ;  /* 0x30000012ff367230 */ /* 0x000fe40000004100 */
[----:B------:R-:W-:Y:S01]  /*1a40*/  FMUL.FTZ R53, R0, R53 ;  /* 0x0000003500357220 */ /* 0x000fe20000410000 */
[----:B------:R-:W-:-:S02]  /*1a50*/  HADD2.F32 R52, -RZ, R22.H1_H1 ;  /* 0x30000016ff347230 */ /* 0x000fc40000004100 */
[----:B------:R-:W-:Y:S01]  /*1a60*/  FADD.FTZ R55, R50, -R60 ;  /* 0x8000003c32377221 */ /* 0x000fe20000010000 */
[----:B------:R-:W-:Y:S02]  /*1a70*/  HADD2.F32 R67, -RZ, R23.H1_H1 ;  /* 0x30000017ff437230 */ /* 0x000fe40000004100 */
[----:B------:R-:W-:Y:S01]  /*1a80*/  FFMA.FTZ R54, R53, R54, R52 ;  /* 0x0000003635367223 */ /* 0x000fe20000010034 */
[----:B------:R-:W-:Y:S02]  /*1a90*/  HADD2.F32 R52, -RZ, R19.H0_H0 ;  /* 0x20000013ff347230 */ /* 0x000fe40000004100 */
[----:B------:R-:W-:Y:S01]  /*1aa0*/  FMUL.FTZ R55, R0, R55 ;  /* 0x0000003700377220 */ /* 0x000fe20000410000 */
[----:B------:R-:W-:Y:S01]  /*1ab0*/  FADD.FTZ R53, R51, -R60 ;  /* 0x8000003c33357221 */ /* 0x000fe20000010000 */
[----:B------:R-:W-:Y:S02]  /*1ac0*/  F2FP.F16.F32.PACK_AB R54, R54, R65 ;  /* 0x000000413636723e */ /* 0x000fe400000000ff */
[----:B------:R-:W-:Y:S01]  /*1ad0*/  FFMA.FTZ R55, R55, R52, R58 ;  /* 0x0000003437377223 */ /* 0x000fe2000001003a */
[----:B------:R-:W-:-:S02]  /*1ae0*/  FMUL.FTZ R58, R0, R53 ;  /* 0x00000035003a7220 */ /* 0x000fc40000410000 */
[----:B------:R-:W0:Y:S02]  /*1af0*/  LDC.64 R52, c[0x0][0x428] ;  /* 0x00010a00ff347b82 */ /* 0x000e240000000a00 */
[----:B------:R-:W-:Y:S01]  /*1b00*/  FFMA.FTZ R64, R58, R59, R67 ;  /* 0x0000003b3a407223 */ /* 0x000fe20000010043 */
[----:B------:R-:W-:Y:S01]  /*1b10*/  FADD.FTZ R59, R45, -R60 ;  /* 0x8000003c2d3b7221 */ /* 0x000fe20000010000 */
[----:B------:R-:W-:-:S03]  /*1b20*/  HADD2.F32 R58, -RZ, R20.H1_H1 ;  /* 0x30000014ff3a7230 */ /* 0x000fc60000004100 */
[----:B------:R-:W-:Y:S01]  /*1b30*/  FMUL.FTZ R59, R0, R59 ;  /* 0x0000003b003b7220 */ /* 0x000fe20000410000 */
[----:B------:R-:W-:Y:S01]  /*1b40*/  HADD2.F32 R0, -RZ, R16.H1_H1 ;  /* 0x30000010ff007230 */ /* 0x000fe20000004100 */
[----:B------:R-:W-:-:S04]  /*1b50*/  F2FP.F16.F32.PACK_AB R55, R64, R55 ;  /* 0x000000374037723e */ /* 0x000fc800000000ff */
[----:B------:R-:W-:Y:S01]  /*1b60*/  FFMA.FTZ R0, R59, R0, R58 ;  /* 0x000000003b007223 */ /* 0x000fe2000001003a */
[----:B0-----:R-:W-:Y:S01]  /*1b70*/  IMAD.WIDE.U32 R58, R57, 0x10, R52 ;  /* 0x00000010393a7825 */ /* 0x001fe200078e0034 */
[----:B------:R-:W-:-:S03]  /*1b80*/  F2FP.F16.F32.PACK_AB R53, R62, R63 ;  /* 0x0000003f3e35723e */ /* 0x000fc600000000ff */
[----:B------:R-:W-:-:S05]  /*1b90*/  F2FP.F16.F32.PACK_AB R52, R0, R61 ;  /* 0x0000003d0034723e */ /* 0x000fca00000000ff */
[----:B------:R2:W-:Y:S02]  /*1ba0*/  STG.E.128 desc[UR6][R58.64], R52 ;  /* 0x000000343a007986 */ /* 0x0005e4000c101d06 */
.L_x_12133:
[----:B------:R-:W-:Y:S05]  /*1bb0*/  BSYNC.RECONVERGENT B0 ;  /* 0x0000000000007941 */ /* 0x000fea0003800200 */
.L_x_12132:
[----:B012---:R-:W0:Y:S02]  /*1bc0*/  LDC.64 R52, c[0x0][0x380] ;  /* 0x0000e000ff347b82 */ /* 0x007e240000000a00 */
[----:B0-----:R-:W-:-:S04]  /*1bd0*/  LEA R2, R52, R2, 0x2 ;  /* 0x0000000234027211 */ /* 0x001fc800078e10ff */
[----:B------:R-:W-:-:S13]  /*1be0*/  ISETP.GE.AND P1, PT, R2, R53, PT ;  /* 0x000000350200720c */ /* 0x000fda0003f26270 */
[----:B------:R-:W-:Y:S05]  /*1bf0*/  @!P1 BRA `(.L_x_12134) ;  /* 0xffffffe800349947 */ /* 0x000fea000383ffff */
[----:B------:R-:W-:Y:S05]  /*1c00*/  EXIT ;  /* 0x000000000000794d */ /* 0x000fea0003800000 */
.L_x_12129:
        /* <DEDUP_REMOVED lines=8> */
.L_x_12136:
[----:B------:R-:W-:Y:S05]  /*1c90*/  BSYNC B0 ;  /* 0x0000000000007941 */ /* 0x000fea0003800000 */
.L_x_12135:
        /* <DEDUP_REMOVED lines=9> */
.L_x_12137:
[----:B------:R-:W-:Y:S01]  /*1d30*/  HFMA2 R64, -RZ, RZ, 0, 2.384185791015625e-07 ;  /* 0x00000004ff407431 */ /* 0x000fe200000001ff */
[----:B------:R-:W-:-:S05]  /*1d40*/  MOV R53, R61 ;  /* 0x0000003d00357202 */ /* 0x000fca0000000f00 */
[----:B------:R-:W-:-:S05]  /*1d50*/  FADD.FTZ R58, R54, R53 ;  /* 0x00000035363a7221 */ /* 0x000fca0000010000 */
[----:B------:R-:W-:-:S07]  /*1d60*/  MOV R63, R58 ;  /* 0x0000003a003f7202 */ /* 0x000fce0000000f00 */
[----:B------:R-:W-:Y:S05]  /*1d70*/  WARPSYNC.COLLECTIVE R62, `(.L_x_12138) ;  /* 0x000000003e087348 */ /* 0x000fea0003c00000 */
[----:B------:R0:W1:Y:S02]  /*1d80*/  SHFL.BFLY P5, R61, R63, R64, R65 ;  /* 0x0c0000403f3d7389 */ /* 0x00006400000a0041 */
[----:B01----:R-:W-:Y:S05]  /*1d90*/  ENDCOLLECTIVE ;  /* 0x000000000000791b */ /* 0x003fea0003800000 */
.L_x_12138:
        /* <DEDUP_REMOVED lines=8> */
.L_x_12139:
[----:B------:R-:W-:Y:S01]  /*1e20*/  HFMA2 R64, -RZ, RZ, 0, 9.5367431640625e-07 ;  /* 0x00000010ff407431 */ /* 0x000fe200000001ff */
[----:B------:R-:W-:-:S05]  /*1e30*/  MOV R0, R61 ;  /* 0x0000003d00007202 */ /* 0x000fca0000000f00 */
[----:B------:R-:W-:-:S05]  /*1e40*/  FADD.FTZ R60, R59, R0 ;  /* 0x000000003b3c7221 */ /* 0x000fca0000010000 */
[----:B------:R-:W-:-:S07]  /*1e50*/  MOV R63, R60 ;  /* 0x0000003c003f7202 */ /* 0x000fce0000000f00 */
[----:B------:R-:W-:Y:S05]  /*1e60*/  WARPSYNC.COLLECTIVE R62, `(.L_x_12140) ;  /* 0x000000003e087348 */ /* 0x000fea0003c00000 */
[----:B------:R0:W1:Y:S02]  /*1e70*/  SHFL.BFLY P5, R61, R63, R64, R65 ;  /* 0x0c0000403f3d7389 */ /* 0x00006400000a0041 */
[----:B01----:R-:W-:Y:S05]  /*1e80*/  ENDCOLLECTIVE ;  /* 0x000000000000791b */ /* 0x003fea0003800000 */
.L_x_12140:
        /* <DEDUP_REMOVED lines=40> */
.L_x_12141:
[----:B------:R-:W-:Y:S01]  /*2110*/  HFMA2 R64, -RZ, RZ, 0, 1.1920928955078125e-07 ;  /* 0x00000002ff407431 */ /* 0x000fe200000001ff */
[----:B------:R-:W-:-:S05]  /*2120*/  MOV R55, R61 ;  /* 0x0000003d00377202 */ /* 0x000fca0000000f00 */
[----:B------:R-:W-:-:S05]  /*2130*/  FADD.FTZ R55, R0, R55 ;  /* 0x0000003700377221 */ /* 0x000fca0000010000 */
[----:B------:R-:W-:-:S07]  /*2140*/  MOV R63, R55 ;  /* 0x00000037003f7202 */ /* 0x000fce0000000f00 */
[----:B------:R-:W-:Y:S05]  /*2150*/  WARPSYNC.COLLECTIVE R62, `(.L_x_12142) ;  /* 0x000000003e087348 */ /* 0x000fea0003c00000 */
[----:B------:R0:W1:Y:S02]  /*2160*/  SHFL.BFLY P5, R61, R63, R64, R65 ;  /* 0x0c0000403f3d7389 */ /* 0x00006400000a0041 */
[----:B01----:R-:W-:Y:S05]  /*2170*/  ENDCOLLECTIVE ;  /* 0x000000000000791b */ /* 0x003fea0003800000 */
.L_x_12142:
[----:B------:R-:W-:Y:S01]  /*2180*/  HFMA2 R64, -RZ, RZ, 0, 2.384185791015625e-07 ;  /* 0x00000004ff407431 */ /* 0x000fe200000001ff */
[----:B------:R-:W-:-:S05]  /*2190*/  MOV R54, R61 ;  /* 0x0000003d00367202 */ /* 0x000fca0000000f00 */
[----:B------:R-:W-:-:S05]  /*21a0*/  FADD.FTZ R54, R55, R54 ;  /* 0x0000003637367221 */ /* 0x000fca0000010000 */
[----:B------:R-:W-:-:S07]  /*21b0*/  MOV R63, R54 ;  /* 0x00000036003f7202 */ /* 0x000fce0000000f00 */
[----:B------:R-:W-:Y:S05]  /*21c0*/  WARPSYNC.COLLECTIVE R62, `(.L_x_12143) ;  /* 0x000000003e087348 */ /* 0x000fea0003c00000 */
[----:B------:R0:W1:Y:S02]  /*21d0*/  SHFL.BFLY P5, R61, R63, R64, R65 ;  /* 0x0c0000403f3d7389 */ /* 0x00006400000a0041 */
[----:B01----:R-:W-:Y:S05]  /*21e0*/  ENDCOLLECTIVE ;  /* 0x000000000000791b */ /* 0x003fea0003800000 */
.L_x_12143:
[----:B------:R-:W-:Y:S01]  /*21f0*/  HFMA2 R64, -RZ, RZ, 0, 4.76837158203125e-07 ;  /* 0x00000008ff407431 */ /* 0x000fe200000001ff */
[----:B------:R-:W-:-:S05]  /*2200*/  MOV R59, R61 ;  /* 0x0000003d003b7202 */ /* 0x000fca0000000f00 */
[----:B------:R-:W-:-:S05]  /*2210*/  FADD.FTZ R59, R54, R59 ;  /* 0x0000003b363b7221 */ /* 0x000fca0000010000 */
[----:B------:R-:W-:-:S07]  /*2220*/  MOV R63, R59 ;  /* 0x0000003b003f7202 */ /* 0x000fce0000000f00 */
[----:B------:R-:W-:Y:S05]  /*2230*/  WARPSYNC.COLLECTIVE R62, `(.L_x_12144) ;  /* 0x000000003e087348 */ /* 0x000fea0003c00000 */
[----:B------:R0:W1:Y:S02]  /*2240*/  SHFL.BFLY P5, R61, R63, R64, R65 ;  /* 0x0c0000403f3d7389 */ /* 0x00006400000a0041 */
[----:B01----:R-:W-:Y:S05]  /*2250*/  ENDCOLLECTIVE ;  /* 0x000000000000791b */ /* 0x003fea0003800000 */
.L_x_12144:
[----:B------:R-:W-:Y:S01]  /*2260*/  HFMA2 R64, -RZ, RZ, 0, 9.5367431640625e-07 ;  /* 0x00000010ff407431 */ /* 0x000fe200000001ff */
[----:B------:R-:W-:-:S05]  /*2270*/  MOV R58, R61 ;  /* 0x0000003d003a7202 */ /* 0x000fca0000000f00 */
[----:B------:R-:W-:-:S05]  /*2280*/  FADD.FTZ R58, R59, R58 ;  /* 0x0000003a3b3a7221 */ /* 0x000fca0000010000 */
[----:B------:R-:W-:-:S07]  /*2290*/  MOV R63, R58 ;  /* 0x0000003a003f7202 */ /* 0x000fce0000000f00 */
[----:B------:R-:W-:Y:S05]  /*22a0*/  WARPSYNC.COLLECTIVE R62, `(.L_x_12145) ;  /* 0x000000003e087348 */ /* 0x000fea0003c00000 */
[----:B------:R0:W1:Y:S02]  /*22b0*/  SHFL.BFLY P5, R61, R63, R64, R65 ;  /* 0x0c0000403f3d7389 */ /* 0x00006400000a0041 */
[----:B01----:R-:W-:Y:S05]  /*22c0*/  ENDCOLLECTIVE ;  /* 0x000000000000791b */ /* 0x003fea0003800000 */
.L_x_12145:
[----:B------:R-:W-:Y:S05]  /*22d0*/  BRA `(.L_x_12146) ;  /* 0xfffffff0006c7947 */ /* 0x000fea000383ffff */
.L_x_12147:
        /* <DEDUP_REMOVED lines=10> */
.L_x_20321:


//--------------------- .text._ZN10layer_norm13ln_fwd_kernelINS_13Kernel_traitsI6__halfS2_fS2_fjLj512ELj1ELj4ELj1ELj16ENS_18Kernel_traits_baseILj512ES2_S2_fS2_fjLj128EEEEELb0ELb1ELb0ELb1EEEvNS_9FwdParamsE --------------------------
	.section	.text._ZN10layer_norm13ln_fwd_kernelINS_13Kernel_traitsI6__halfS2_fS2_fjLj512ELj1ELj4ELj1ELj16ENS_18Kernel_traits_baseILj512ES2_S2_fS2_fjLj128EEEEELb0ELb1ELb0ELb1EEEvNS_9FwdParamsE,"ax",@progbits
	.align	128
        .global         _ZN10layer_norm13ln_fwd_kernelINS_13Kernel_traitsI6__halfS2_fS2_fjLj512ELj1ELj4ELj1ELj16ENS_18Kernel_traits_baseILj512ES2_S2_fS2_fjLj128EEEEELb0ELb1ELb0ELb1EEEvNS_9FwdParamsE
        .type           _ZN10layer_norm13ln_fwd_kernelINS_13Kernel_traitsI6__halfS2_fS2_fjLj512ELj1ELj4ELj1ELj16ENS_18Kernel_traits_baseILj512ES2_S2_fS2_fjLj128EEEEELb0ELb1ELb0ELb1EEEvNS_9FwdParamsE,@function
        .size           _ZN10layer_norm13ln_fwd_kernelINS_13Kernel_traitsI6__halfS2_fS2_fjLj512ELj1ELj4ELj1ELj16ENS_18Kernel_traits_baseILj512ES2_S2_fS2_fjLj128EEEEELb0ELb1ELb0ELb1EEEvNS_9FwdParamsE,(.L_x_20322 - _ZN10layer_norm13ln_fwd_kernelINS_13Kernel_traitsI6__halfS2_fS2_fjLj512ELj1ELj4ELj1ELj16ENS_18Kernel_traits_baseILj512ES2_S2_fS2_fjLj128EEEEELb0ELb1ELb0ELb1EEEvNS_9FwdParamsE)
        .other          _ZN10layer_norm13ln_fwd_kernelINS_13Kernel_traitsI6__halfS2_fS2_fjLj512ELj1ELj4ELj1ELj16ENS_18Kernel_traits_baseILj512ES2_S2_fS2_fjLj128EEEEELb0ELb1ELb0ELb1EEEvNS_9FwdParamsE,@"STO_CUDA_ENTRY STV_DEFAULT"
_ZN10layer_norm13ln_fwd_kernelINS_13Kernel_traitsI6__halfS2_fS2_fjLj512ELj1ELj4ELj1ELj16ENS_18Kernel_traits_baseILj512ES2_S2_fS2_fjLj128EEEEELb0ELb1ELb0ELb1EEEvNS_9FwdParamsE:
.text._ZN10layer_norm13ln_fwd_kernelINS_13Kernel_traitsI6__halfS2_fS2_fjLj512ELj1ELj4ELj1ELj16ENS_18Kernel_traits_baseILj512ES2_S2_fS2_fjLj128EEEEELb0ELb1ELb0ELb1EEEvNS_9FwdParamsE:
        /* <DEDUP_REMOVED lines=39> */
[----:B------:R-:W-:Y:S02]  /*0270*/  @P0 MOV R3, R24 ;  /* 0x0000001800030202 */ /* 0x000fe40000000f00 */
        /* <DEDUP_REMOVED lines=19> */
[----:B------:R-:W-:Y:S01]  /*03b0*/  @!P0 MOV R23, RZ ;  /* 0x000000ff00178202 */ /* 0x000fe20000000f00 */
[----:B--2---:R-:W-:Y:S06]  /*03c0*/  @P1 EXIT ;  /* 0x000000000000194d */ /* 0x004fec0003800000 */
[----:B------:R-:W0:Y:S01]  /*03d0*/  LDCU.64 UR8, c[0x0][0x3e0] ;  /* 0x00007c00ff0877ac */ /* 0x000e220008000a00 */
[----:B-----5:R-:W-:Y:S02]  /*03e0*/  @!P0 CS2R R20, SRZ ;  /* 0x0000000000148805 */ /* 0x020fe4000001ff00 */
[----:B------:R-:W-:Y:S01]  /*03f0*/  @!P0 MOV R22, RZ ;  /* 0x000000ff00168202 */ /* 0x000fe20000000f00 */
[----:B------:R-:W-:Y:S01]  /*0400*/  HADD2.F32 R65, -RZ, R66.H0_H0 ;  /* 0x20000042ff417230 */ /* 0x000fe20000004100 */
[----:B------:R-:W1:Y:S01]  /*0410*/  LDCU.U8 UR4, c[0x0][0x410] ;  /* 0x00008200ff0477ac */ /* 0x000e620008000000 */
[----:B------:R-:W-:Y:S02]  /*0420*/  HADD2.F32 R61, -RZ, R64.H0_H0 ;  /* 0x20000040ff3d7230 */ /* 0x000fe40000004100 */
[----:B------:R-:W-:Y:S01]  /*0430*/  HADD2.F32 R59, -RZ, R62.H0_H0 ;  /* 0x2000003eff3b7230 */ /* 0x000fe20000004100 */
[----:B------:R-:W2:Y:S01]  /*0440*/  LDCU UR5, c[0x0][0x388] ;  /* 0x00007100ff0577ac */ /* 0x000ea20008000800 */
[----:B------:R-:W-:-:S02]  /*0450*/  HADD2.F32 R51, -RZ, R50.H0_H0 ;  /* 0x20000032ff337230 */ /* 0x000fc40000004100 */
[----:B------:R-:W-:Y:S01]  /*0460*/  HADD2.F32 R53, -RZ, R52.H0_H0 ;  /* 0x20000034ff357230 */ /* 0x000fe20000004100 */
[----:B------:R-:W3:Y:S01]  /*0470*/  LDCU UR10, c[0x0][0x448] ;  /* 0x00008900ff0a77ac */ /* 0x000ee20008000800 */
[----:B------:R-:W-:Y:S02]  /*0480*/  HADD2.F32 R55, -RZ, R54.H0_H0 ;  /* 0x20000036ff377230 */ /* 0x000fe40000004100 */
[----:B------:R-:W-:Y:S02]  /*0490*/  HADD2.F32 R56, -RZ, R58.H0_H0 ;  /* 0x2000003aff387230 */ /* 0x000fe40000004100 */
[----:B------:R-:W-:Y:S01]  /*04a0*/  HADD2.F32 R60, -RZ, R57.H0_H0 ;  /* 0x20000039ff3c7230 */ /* 0x000fe20000004100 */
[----:B0-----:R-:W-:Y:S01]  /*04b0*/  ISETP.NE.U32.AND P0, PT, RZ, UR8, PT ;  /* 0x00000008ff007c0c */ /* 0x001fe2000bf05070 */
[--C-:B------:R-:W-:Y:S02]  /*04c0*/  HADD2.F32 R11, -RZ, R19.reuse.H0_H0 ;  /* 0x20000013ff0b7230 */ /* 0x100fe40000004100 */
[----:B------:R-:W-:Y:S01]  /*04d0*/  HADD2.F32 R12, -RZ, R19.H1_H1 ;  /* 0x30000013ff0c7230 */ /* 0x000fe20000004100 */
[----:B-1----:R-:W-:Y:S01]  /*04e0*/  ISETP.NE.AND P2, PT, RZ, UR4, PT ;  /* 0x00000004ff007c0c */ /* 0x002fe2000bf45270 */
[--C-:B------:R-:W-:Y:S01]  /*04f0*/  HADD2.F32 R13, -RZ, R18.reuse.H0_H0 ;  /* 0x20000012ff0d7230 */ /* 0x100fe20000004100 */
[----:B------:R-:W-:Y:S01]  /*0500*/  ISETP.NE.AND.EX P0, PT, RZ, UR9, PT, P0 ;  /* 0x00000009ff007c0c */ /* 0x000fe2000bf05300 */
[----:B------:R-:W-:Y:S01]  /*0510*/  HADD2.F32 R15, -RZ, R18.H1_H1 ;  /* 0x30000012ff0f7230 */ /* 0x000fe20000004100 */
[----:B------:R-:W0:Y:S01]  /*0520*/  LDCU.64 UR8, c[0x0][0x3a0] ;  /* 0x00007400ff0877ac */ /* 0x000e220008000a00 */
        /* <DEDUP_REMOVED lines=19> */
[----:B0-23--:R-:W-:-:S07]  /*0660*/  HADD2.F32 R57, -RZ, R57.H1_H1 ;  /* 0x30000039ff397230 */ /* 0x00dfce0000004100 */
.L_x_12153:
        /* <DEDUP_REMOVED lines=10> */
[----:B------:R-:W-:Y:S01]  /*0710*/  ISETP.NE.U32.AND P1, PT, RZ, UR8, PT ;  /* 0x00000008ff007c0c */ /* 0x000fe2000bf25070 */
[----:B------:R-:W-:-:S03]  /*0720*/  HFMA2 R38, -RZ, RZ, 1.875, 0 ;  /* 0x3f800000ff267431 */ /* 0x000fc600000001ff */
[----:B------:R-:W-:Y:S01]  /*0730*/  ISETP.NE.AND.EX P1, PT, RZ, UR9, PT, P1 ;  /* 0x00000009ff007c0c */ /* 0x000fe2000bf25310 */
[----:B--2---:R-:W-:-:S12]  /*0740*/  @P0 HADD2.F32 R38, -RZ, R28.H0_H0 ;  /* 0x2000001cff260230 */ /* 0x004fd80000004100 */
[----:B------:R-:W-:Y:S05]  /*0750*/  @!P1 BRA `(.L_x_12148) ;  /* 0x0000000000949947 */ /* 0x000fea0003800000 */
        /* <DEDUP_REMOVED lines=12> */
[-C--:B0-----:R-:W-:Y:S01]  /*0820*/  FMUL.FTZ R28, R75, R38.reuse ;  /* 0x000000264b1c7220 */ /* 0x081fe20000410000 */
[----:B------:R-:W-:Y:S02]  /*0830*/  HADD2.F32 R39, -RZ, R27.H1_H1 ;  /* 0x3000001bff277230 */ /* 0x000fe40000004100 */
[----:B------:R-:W-:Y:S01]  /*0840*/  FMUL.FTZ R30, R35, R38 ;  /* 0x00000026231e7220 */ /* 0x000fe20000410000 */
[----:B------:R-:W-:-:S02]  /*0850*/  HADD2.F32 R25, -RZ, R3.H1_H1 ;  /* 0x30000003ff197230 */ /* 0x000fc40000004100 */
[-C--:B------:R-:W-:Y:S01]  /*0860*/  FMUL.FTZ R31, R31, R38.reuse ;  /* 0x000000261f1f7220 */ /* 0x080fe20000410000 */
[--C-:B------:R-:W-:Y:S02]  /*0870*/  HADD2.F32 R27, -RZ, R4.reuse.H0_H0 ;  /* 0x20000004ff1b7230 */ /* 0x100fe40000004100 */
[-C--:B------:R-:W-:Y:S01]  /*0880*/  FMUL.FTZ R37, R37, R38.reuse ;  /* 0x0000002625257220 */ /* 0x080fe20000410000 */
[----:B------:R-:W-:Y:S02]  /*0890*/  HADD2.F32 R29, -RZ, R4.H1_H1 ;  /* 0x30000004ff1d7230 */ /* 0x000fe40000004100 */
[----:B------:R-:W-:Y:S01]  /*08a0*/  FMUL.FTZ R36, R39, R38 ;  /* 0x0000002627247220 */ /* 0x000fe20000410000 */
[----:B------:R-:W-:Y:S02]  /*08b0*/  HADD2.F32 R69, -RZ, R24.H0_H0 ;  /* 0x20000018ff457230 */ /* 0x000fe40000004100 */
[----:B------:R-:W-:Y:S02]  /*08c0*/  HADD2.F32 R34, -RZ, R6.H0_H0 ;  /* 0x20000006ff227230 */ /* 0x000fe40000004100 */
[----:B------:R-:W-:-:S02]  /*08d0*/  HADD2.F32 R24, -RZ, R3.H0_H0 ;  /* 0x20000003ff187230 */ /* 0x000fc40000004100 */
[----:B------:R-:W-:Y:S01]  /*08e0*/  FMUL.FTZ R69, R69, R38 ;  /* 0x0000002645457220 */ /* 0x000fe20000410000 */
[----:B------:R-:W-:Y:S02]  /*08f0*/  HADD2.F32 R68, -RZ, R6.H1_H1 ;  /* 0x30000006ff447230 */ /* 0x000fe40000004100 */
[----:B--2---:R-:W-:Y:S01]  /*0900*/  FFMA.FTZ R25, R26, R25, R17 ;  /* 0x000000191a197223 */ /* 0x004fe20000010011 */
[----:B------:R-:W-:Y:S01]  /*0910*/  FFMA.FTZ R26, R73, R27, R18 ;  /* 0x0000001b491a7223 */ /* 0x000fe20000010012 */
[----:B------:R-:W-:Y:S01]  /*0920*/  FFMA.FTZ R27, R28, R29, R19 ;  /* 0x0000001d1c1b7223 */ /* 0x000fe20000010013 */
[--C-:B------:R-:W-:Y:S02]  /*0930*/  HADD2.F32 R29, -RZ, R5.reuse.H1_H1 ;  /* 0x30000005ff1d7230 */ /* 0x100fe40000004100 */
[----:B------:R-:W-:Y:S01]  /*0940*/  FFMA.FTZ R24, R69, R24, R16 ;  /* 0x0000001845187223 */ /* 0x000fe20000010010 */
[----:B------:R-:W-:Y:S02]  /*0950*/  HADD2.F32 R28, -RZ, R5.H0_H0 ;  /* 0x20000005ff1c7230 */ /* 0x000fe40000004100 */
[----:B---3--:R-:W-:Y:S01]  /*0960*/  FFMA.FTZ R29, R30, R29, R21 ;  /* 0x0000001d1e1d7223 */ /* 0x008fe20000010015 */
[----:B------:R-:W-:-:S02]  /*0970*/  FFMA.FTZ R30, R31, R34, R22 ;  /* 0x000000221f1e7223 */ /* 0x000fc40000010016 */
[----:B------:R-:W-:Y:S01]  /*0980*/  FFMA.FTZ R28, R37, R28, R20 ;  /* 0x0000001c251c7223 */ /* 0x000fe20000010014 */
[----:B------:R-:W-:Y:S01]  /*0990*/  FFMA.FTZ R31, R36, R68, R23 ;  /* 0x00000044241f7223 */ /* 0x000fe20000010017 */
[----:B------:R-:W-:Y:S06]  /*09a0*/  BRA `(.L_x_12149) ;  /* 0x0000000000807947 */ /* 0x000fec0003800000 */
.L_x_12148:
        /* <DEDUP_REMOVED lines=32> */
.L_x_12149:
        /* <DEDUP_REMOVED lines=12> */
[--C-:B0----5:R-:W-:Y:S02]  /*0c70*/  HADD2.F32 R37, -RZ, R32.reuse.H0_H0 ;  /* 0x20000020ff257230 */ /* 0x121fe40000004100 */
[----:B------:R-:W-:Y:S02]  /*0c80*/  HADD2.F32 R75, -RZ, R32.H1_H1 ;  /* 0x30000020ff4b7230 */ /* 0x000fe40000004100 */
[--C-:B------:R-:W-:Y:S02]  /*0c90*/  HADD2.F32 R32, -RZ, R34.reuse.H0_H0 ;  /* 0x20000022ff207230 */ /* 0x100fe40000004100 */
[--C-:B------:R-:W-:Y:S02]  /*0ca0*/  HADD2.F32 R77, -RZ, R33.reuse.H0_H0 ;  /* 0x20000021ff4d7230 */ /* 0x100fe40000004100 */
        /* <DEDUP_REMOVED lines=10> */
[-C--:B------:R-:W-:Y:S01]  /*0d50*/  FMUL.FTZ R39, R39, R38.reuse ;  /* 0x0000002627277220 */ /* 0x080fe20000410000 */
[----:B------:R-:W-:Y:S01]  /*0d60*/  FMUL.FTZ R72, R73, R38 ;  /* 0x0000002649487220 */ /* 0x000fe20000410000 */
[----:B------:R-:W-:-:S02]  /*0d70*/  HADD2.F32 R32, -RZ, R7.H0_H0 ;  /* 0x20000007ff207230 */ /* 0x000fc40000004100 */
[----:B------:R-:W-:-:S03]  /*0d80*/  HADD2.F32 R38, -RZ, R7.H1_H1 ;  /* 0x30000007ff267230 */ /* 0x000fc60000004100 */
[----:B------:R-:W-:Y:S02]  /*0d90*/  FFMA.FTZ R32, R33, R32, R16 ;  /* 0x0000002021207223 */ /* 0x000fe40000010010 */
[----:B------:R-:W-:Y:S01]  /*0da0*/  FFMA.FTZ R33, R34, R38, R17 ;  /* 0x0000002622217223 */ /* 0x000fe20000010011 */
[--C-:B------:R-:W-:Y:S02]  /*0db0*/  HADD2.F32 R34, -RZ, R8.reuse.H0_H0 ;  /* 0x20000008ff227230 */ /* 0x100fe40000004100 */
        /* <DEDUP_REMOVED lines=11> */
[----:B------:R-:W-:Y:S06]  /*0e70*/  BRA `(.L_x_12151) ;  /* 0x0000000000807947 */ /* 0x000fec0003800000 */
.L_x_12150:
[--C-:B0----5:R-:W-:Y:S02]  /*0e80*/  HADD2.F32 R36, -RZ, R33.reuse.H1_H1 ;  /* 0x30000021ff247230 */ /* 0x121fe40000004100 */
[----:B------:R-:W-:Y:S02]  /*0e90*/  HADD2.F32 R37, -RZ, R32.H0_H0 ;  /* 0x20000020ff257230 */ /* 0x000fe40000004100 */
[----:B------:R-:W-:Y:S02]  /*0ea0*/  HADD2.F32 R68, -RZ, R34.H0_H0 ;  /* 0x20000022ff447230 */ /* 0x000fe40000004100 */
[----:B------:R-:W-:Y:S02]  /*0eb0*/  HADD2.F32 R75, -RZ, R32.H1_H1 ;  /* 0x30000020ff4b7230 */ /* 0x000fe40000004100 */
[----:B------:R-:W-:Y:S01]  /*0ec0*/  FMUL.FTZ R32, R37, R38 ;  /* 0x0000002625207220 */ /* 0x000fe20000410000 */
[----:B------:R-:W-:Y:S02]  /*0ed0*/  HADD2.F32 R77, -RZ, R33.H0_H0 ;  /* 0x20000021ff4d7230 */ /* 0x000fe40000004100 */
        /* <DEDUP_REMOVED lines=10> */
[----:B------:R-:W-:-:S02]  /*0f80*/  HADD2.F32 R38, -RZ, R7.H1_H1 ;  /* 0x30000007ff267230 */ /* 0x000fc40000004100 */
[----:B------:R-:W-:-:S03]  /*0f90*/  HADD2.F32 R73, -RZ, R7.H0_H0 ;  /* 0x20000007ff497230 */ /* 0x000fc60000004100 */
[----:B------:R-:W-:Y:S01]  /*0fa0*/  FMUL.FTZ R33, R33, R38 ;  /* 0x0000002621217220 */ /* 0x000fe20000410000 */
[--C-:B------:R-:W-:Y:S02]  /*0fb0*/  HADD2.F32 R38, -RZ, R8.reuse.H1_H1 ;  /* 0x30000008ff267230 */ /* 0x100fe40000004100 */
[----:B------:R-:W-:Y:S01]  /*0fc0*/  FMUL.FTZ R32, R32, R73 ;  /* 0x0000004920207220 */ /* 0x000fe20000410000 */
[----:B------:R-:W-:Y:S02]  /*0fd0*/  HADD2.F32 R73, -RZ, R8.H0_H0 ;  /* 0x20000008ff497230 */ /* 0x000fe40000004100 */
[----:B------:R-:W-:Y:S01]  /*0fe0*/  FMUL.FTZ R35, R35, R38 ;  /* 0x0000002623237220 */ /* 0x000fe20000410000 */
[--C-:B------:R-:W-:Y:S02]  /*0ff0*/  HADD2.F32 R38, -RZ, R9.reuse.H1_H1 ;  /* 0x30000009ff267230 */ /* 0x100fe40000004100 */
[----:B------:R-:W-:Y:S01]  /*1000*/  FMUL.FTZ R34, R34, R73 ;  /* 0x0000004922227220 */ /* 0x000fe20000410000 */
[----:B------:R-:W-:-:S02]  /*1010*/  HADD2.F32 R73, -RZ, R9.H0_H0 ;  /* 0x20000009ff497230 */ /* 0x000fc40000004100 */
[----:B------:R-:W-:Y:S01]  /*1020*/  FMUL.FTZ R37, R37, R38 ;  /* 0x0000002625257220 */ /* 0x000fe20000410000 */
[--C-:B------:R-:W-:Y:S02]  /*1030*/  HADD2.F32 R38, -RZ, R10.reuse.H0_H0 ;  /* 0x2000000aff267230 */ /* 0x100fe40000004100 */
[----:B------:R-:W-:Y:S01]  /*1040*/  FMUL.FTZ R36, R36, R73 ;  /* 0x0000004924247220 */ /* 0x000fe20000410000 */
[----:B------:R-:W-:Y:S02]  /*1050*/  HADD2.F32 R73, -RZ, R10.H1_H1 ;  /* 0x3000000aff497230 */ /* 0x000fe40000004100 */
[----:B------:R-:W-:-:S03]  /*1060*/  FMUL.FTZ R38, R39, R38 ;  /* 0x0000002627267220 */ /* 0x000fc60000410000 */
[----:B------:R-:W-:-:S07]  /*1070*/  FMUL.FTZ R39, R68, R73 ;  /* 0x0000004944277220 */ /* 0x000fce0000410000 */
.L_x_12151:
[----:B------:R-:W-:Y:S01]  /*1080*/  FADD.FTZ R68, RZ, R24 ;  /* 0x00000018ff447221 */ /* 0x000fe20000010000 */
[----:B------:R-:W-:Y:S01]  /*1090*/  IMAD.WIDE.U32 R70, R69, 0x20, R70 ;  /* 0x0000002045467825 */ /* 0x000fe200078e0046 */
        /* <DEDUP_REMOVED lines=73> */
.L_x_12165:
[----:B------:R-:W2:Y:S01]  /*1530*/  @!P1 LDC.64 R70, c[0x0][0x3c0] ;  /* 0x0000f000ff469b82 */ /* 0x000ea20000000a00 */
[----:B01----:R-:W-:Y:S01]  /*1540*/  FADD.FTZ R75, R75, R68 ;  /* 0x000000444b4b7221 */ /* 0x003fe20000010000 */
[----:B------:R-:W-:-:S03]  /*1550*/  FMUL.FTZ R68, R74, R74 ;  /* 0x0000004a4a447220 */ /* 0x000fc60000410000 */
[----:B------:R-:W-:Y:S01]  /*1560*/  FFMA.FTZ R72, R75, R72, UR10 ;  /* 0x0000000a4b487e23 */ /* 0x000fe20008010048 */
[----:B--2---:R-:W-:Y:S01]  /*1570*/  @!P1 IMAD.WIDE R76, R0, 0x4, R70 ;  /* 0x00000004004c9825 */ /* 0x004fe200078e0246 */
[----:B------:R-:W-:-:S04]  /*1580*/  FSEL R71, R68, RZ, P2 ;  /* 0x000000ff44477208 */ /* 0x000fc80001000000 */
[----:B------:R0:W-:Y:S01]  /*1590*/  @!P1 STG.E desc[UR6][R76.64], R74 ;  /* 0x0000004a4c009986 */ /* 0x0001e2000c101906 */
[----:B------:R-:W-:Y:S01]  /*15a0*/  FADD.FTZ R68, R72, R71 ;  /* 0x0000004748447221 */ /* 0x000fe20000010000 */
[----:B------:R-:W-:Y:S01]  /*15b0*/  FSEL R72, R74, RZ, !P2 ;  /* 0x000000ff4a487208 */ /* 0x000fe20005000000 */
[----:B------:R-:W1:Y:S04]  /*15c0*/  LDC.64 R70, c[0x0][0x428] ;  /* 0x00010a00ff467b82 */ /* 0x000e680000000a00 */
[----:B------:R-:W2:Y:S01]  /*15d0*/  MUFU.RSQ R68, R68 ;  /* 0x0000004400447308 */ /* 0x000ea20000001400 */
        /* <DEDUP_REMOVED lines=18> */
[----:B------:R-:W-:Y:S01]  /*1700*/  FMUL.FTZ R32, R68, R32 ;  /* 0x0000002044207220 */ /* 0x000fe20000410000 */
[----:B-1----:R-:W-:-:S04]  /*1710*/  IMAD.WIDE.U32 R36, R67, 0x10, R70 ;  /* 0x0000001043247825 */ /* 0x002fc800078e0046 */
[C---:B------:R-:W-:Y:S01]  /*1720*/  FMUL.FTZ R67, R68.reuse, R30 ;  /* 0x0000001e44437220 */ /* 0x040fe20000410000 */
[C---:B------:R-:W-:Y:S01]  /*1730*/  FMUL.FTZ R30, R68.reuse, R31 ;  /* 0x0000001f441e7220 */ /* 0x040fe20000410000 */
[----:B------:R-:W-:Y:S01]  /*1740*/  FFMA.FTZ R28, R27, R59, R44 ;  /* 0x0000003b1b1c7223 */ /* 0x000fe2000001002c */
[----:B------:R-:W-:Y:S01]  /*1750*/  FMUL.FTZ R34, R68, R34 ;  /* 0x0000002244227220 */ /* 0x000fe20000410000 */
[----:B------:R-:W-:Y:S01]  /*1760*/  FFMA.FTZ R27, R67, R51, R42 ;  /* 0x00000033431b7223 */ /* 0x000fe2000001002a */
[----:B------:R-:W-:Y:S01]  /*1770*/  FFMA.FTZ R30, R30, R50, R45 ;  /* 0x000000321e1e7223 */ /* 0x000fe2000001002d */
[----:B------:R-:W-:Y:S01]  /*1780*/  FMUL.FTZ R67, R68, R39 ;  /* 0x0000002744437220 */ /* 0x000fe20000410000 */
[----:B------:R-:W-:-:S04]  /*1790*/  IMAD.WIDE.U32 R70, R69, 0x10, R70 ;  /* 0x0000001045467825 */ /* 0x000fc800078e0046 */
[C---:B------:R-:W-:Y:S01]  /*17a0*/  FMUL.FTZ R24, R68.reuse, R24 ;  /* 0x0000001844187220 */ /* 0x040fe20000410000 */
[----:B------:R-:W-:Y:S01]  /*17b0*/  FMUL.FTZ R72, R68, R38 ;  /* 0x0000002644487220 */ /* 0x000fe20000410000 */
[----:B------:R-:W-:Y:S01]  /*17c0*/  F2FP.F16.F32.PACK_AB R27, R30, R27 ;  /* 0x0000001b1e1b723e */ /* 0x000fe200000000ff */
        /* <DEDUP_REMOVED lines=8> */
[----:B------:R-:W-:Y:S01]  /*1850*/  F2FP.F16.F32.PACK_AB R30, R67, R30 ;  /* 0x0000001e431e723e */ /* 0x000fe200000000ff */
[----:B------:R-:W-:Y:S01]  /*1860*/  FFMA.FTZ R25, R25, R61, R46 ;  /* 0x0000003d19197223 */ /* 0x000fe2000001002e */
[C---:B------:R-:W-:Y:S01]  /*1870*/  FMUL.FTZ R67, R68.reuse, R33 ;  /* 0x0000002144437220 */ /* 0x040fe20000410000 */
[----:B------:R-:W-:Y:S01]  /*1880*/  F2FP.F16.F32.PACK_AB R26, R31, R28 ;  /* 0x0000001c1f1a723e */ /* 0x000fe200000000ff */
[----:B------:R-:W1:Y:S01]  /*1890*/  LDC.64 R32, c[0x0][0x380] ;  /* 0x0000e000ff207b82 */ /* 0x000e620000000a00 */
[----:B------:R-:W-:Y:S01]  /*18a0*/  FMUL.FTZ R28, R68, R75 ;  /* 0x0000004b441c7220 */ /* 0x000fe20000410000 */
[----:B------:R-:W-:Y:S01]  /*18b0*/  F2FP.F16.F32.PACK_AB R25, R24, R25 ;  /* 0x000000191819723e */ /* 0x000fe200000000ff */
[----:B------:R-:W-:Y:S01]  /*18c0*/  FFMA.FTZ R24, R73, R65, R48 ;  /* 0x0000004149187223 */ /* 0x000fe20000010030 */
[----:B------:R-:W-:Y:S01]  /*18d0*/  FFMA.FTZ R72, R72, R60, R11 ;  /* 0x0000003c48487223 */ /* 0x000fe2000001000b */
[----:B------:R-:W-:Y:S01]  /*18e0*/  FFMA.FTZ R31, R28, R66, R63 ;  /* 0x000000421c1f7223 */ /* 0x000fe2000001003f */
[C---:B------:R-:W-:Y:S01]  /*18f0*/  FMUL.FTZ R28, R68.reuse, R35 ;  /* 0x00000023441c7220 */ /* 0x040fe20000410000 */
[C---:B------:R-:W-:Y:S01]  /*1900*/  FMUL.FTZ R29, R68.reuse, R29 ;  /* 0x0000001d441d7220 */ /* 0x040fe20000410000 */
[----:B------:R-:W-:Y:S01]  /*1910*/  FMUL.FTZ R34, R68, R77 ;  /* 0x0000004d44227220 */ /* 0x000fe20000410000 */
[----:B------:R-:W-:Y:S01]  /*1920*/  FFMA.FTZ R67, R67, R55, R14 ;  /* 0x0000003743437223 */ /* 0x000fe2000001000e */
[----:B------:R-:W-:-:S02]  /*1930*/  F2FP.F16.F32.PACK_AB R24, R31, R24 ;  /* 0x000000181f18723e */ /* 0x000fc400000000ff */
[----:B------:R-:W-:Y:S01]  /*1940*/  F2FP.F16.F32.PACK_AB R31, R69, R72 ;  /* 0x00000048451f723e */ /* 0x000fe200000000ff */
[----:B------:R-:W-:Y:S01]  /*1950*/  FFMA.FTZ R72, R28, R54, R41 ;  /* 0x000000361c487223 */ /* 0x000fe20000010029 */
[----:B------:R-:W-:Y:S01]  /*1960*/  FFMA.FTZ R28, R29, R53, R40 ;  /* 0x000000351d1c7223 */ /* 0x000fe20000010028 */
[----:B------:R-:W-:Y:S01]  /*1970*/  FFMA.FTZ R35, R34, R52, R43 ;  /* 0x0000003422237223 */ /* 0x000fe2000001002b */
[----:B0-----:R-:W-:Y:S02]  /*1980*/  @!P1 IMAD.WIDE R38, R0, 0x4, R38 ;  /* 0x0000000400269825 */ /* 0x001fe400078e0226 */
[----:B------:R-:W-:Y:S02]  /*1990*/  F2FP.F16.F32.PACK_AB R29, R72, R67 ;  /* 0x00000043481d723e */ /* 0x000fe400000000ff */
[----:B------:R-:W-:Y:S01]  /*19a0*/  F2FP.F16.F32.PACK_AB R28, R35, R28 ;  /* 0x0000001c231c723e */ /* 0x000fe200000000ff */
[----:B------:R0:W-:Y:S01]  /*19b0*/  @!P1 STG.E desc[UR6][R38.64], R68 ;  /* 0x0000004426009986 */ /* 0x0001e2000c101906 */
[----:B-1----:R-:W-:-:S03]  /*19c0*/  LEA R0, R32, R0, 0x2 ;  /* 0x0000000020007211 */ /* 0x002fc600078e10ff */
[----:B------:R0:W-:Y:S01]  /*19d0*/  STG.E.128 desc[UR6][R36.64], R24 ;  /* 0x0000001824007986 */ /* 0x0001e2000c101d06 */
[----:B------:R-:W-:-:S03]  /*19e0*/  ISETP.GE.AND P1, PT, R0, R33, PT ;  /* 0x000000210000720c */ /* 0x000fc60003f26270 */
[----:B------:R0:W-:Y:S10]  /*19f0*/  STG.E.128 desc[UR6][R70.64], R28 ;  /* 0x0000001c46007986 */ /* 0x0001f4000c101d06 */
[----:B------:R-:W-:Y:S05]  /*1a00*/  @!P1 BRA `(.L_x_12153) ;  /* 0xffffffec00189947 */ /* 0x000fea000383ffff */
[----:B------:R-:W-:Y:S05]  /*1a10*/  EXIT ;  /* 0x000000000000794d */ /* 0x000fea0003800000 */
.L_x_12152:
        /* <DEDUP_REMOVED lines=8> */
.L_x_12155:
[----:B------:R-:W-:Y:S05]  /*1aa0*/  BSYNC B0 ;  /* 0x0000000000007941 */ /* 0x000fea0003800000 */
.L_x_12154:
        /* <DEDUP_REMOVED lines=9> */
.L_x_12156:
[----:B------:R-:W-:Y:S02]  /*1b40*/  HFMA2 R73, -RZ, RZ, 0, 2.384185791015625e-07 ;  /* 0x00000004ff497431 */ /* 0x000fe400000001ff */
[----:B------:R-:W-:-:S07]  /*1b50*/  FADD.FTZ R76, R75, R68 ;  /* 0x000000444b4c7221 */ /* 0x000fce0000010000 */
[----:B------:R-:W-:Y:S05]  /*1b60*/  WARPSYNC.COLLECTIVE R70, `(.L_x_12157) ;  /* 0x0000000046087348 */ /* 0x000fea0003c00000 */
[----:B------:R0:W1:Y:S02]  /*1b70*/  SHFL.BFLY P3, R68, R76, R73, R71 ;  /* 0x0c0000494c447389 */ /* 0x0000640000060047 */
[----:B01----:R-:W-:Y:S05]  /*1b80*/  ENDCOLLECTIVE ;  /* 0x000000000000791b */ /* 0x003fea0003800000 */
.L_x_12157:
[----:B------:R-:W-:Y:S02]  /*1b90*/  HFMA2 R73, -RZ, RZ, 0, 4.76837158203125e-07 ;  /* 0x00000008ff497431 */ /* 0x000fe400000001ff */
[----:B------:R-:W-:-:S05]  /*1ba0*/  FADD.FTZ R77, R76, R68 ;  /* 0x000000444c4d7221 */ /* 0x000fca0000010000 */
[----:B------:R-:W-:-:S07]  /*1bb0*/  MOV R76, R77 ;  /* 0x0000004d004c7202 */ /* 0x000fce0000000f00 */
[----:B------:R-:W-:Y:S05]  /*1bc0*/  WARPSYNC.COLLECTIVE R70, `(.L_x_12158) ;  /* 0x0000000046087348 */ /* 0x000fea0003c00000 */
[----:B------:R0:W1:Y:S02]  /*1bd0*/  SHFL.BFLY P3, R68, R76, R73, R71 ;  /* 0x0c0000494c447389 */ /* 0x0000640000060047 */
[----:B01----:R-:W-:Y:S05]  /*1be0*/  ENDCOLLECTIVE ;  /* 0x000000000000791b */ /* 0x003fea0003800000 */
.L_x_12158:
[----:B------:R-:W-:Y:S02]  /*1bf0*/  HFMA2 R73, -RZ, RZ, 0, 9.5367431640625e-07 ;  /* 0x00000010ff497431 */ /* 0x000fe400000001ff */
[----:B------:R-:W-:-:S05]  /*1c00*/  FADD.FTZ R77, R77, R68 ;  /* 0x000000444d4d7221 */ /* 0x000fca0000010000 */
[----:B------:R-:W-:-:S07]  /*1c10*/  MOV R76, R77 ;  /* 0x0000004d004c7202 */ /* 0x000fce0000000f00 */
[----:B------:R-:W-:Y:S05]  /*1c20*/  WARPSYNC.COLLECTIVE R70, `(.L_x_12159) ;  /* 0x0000000046087348 */ /* 0x000fea0003c00000 */
[----:B------:R0:W1:Y:S02]  /*1c30*/  SHFL.BFLY P3, R68, R76, R73, R71 ;  /* 0x0c0000494c447389 */ /* 0x0000640000060047 */
[----:B01----:R-:W-:Y:S05]  /*1c40*/  ENDCOLLECTIVE ;  /* 0x000000000000791b */ /* 0x003fea0003800000 */
.L_x_12159:
        /* <DEDUP_REMOVED lines=40> */
.L_x_12160:
[----:B------:R-:W-:Y:S02]  /*1ed0*/  HFMA2 R73, -RZ, RZ, 0, 1.1920928955078125e-07 ;  /* 0x00000002ff497431 */ /* 0x000fe400000001ff */
[----:B------:R-:W-:-:S07]  /*1ee0*/  FADD.FTZ R76, R75, R68 ;  /* 0x000000444b4c7221 */ /* 0x000fce0000010000 */
[----:B------:R-:W-:Y:S05]  /*1ef0*/  WARPSYNC.COLLECTIVE R70, `(.L_x_12161) ;  /* 0x0000000046087348 */ /* 0x000fea0003c00000 */
[----:B------:R0:W1:Y:S02]  /*1f00*/  SHFL.BFLY P3, R68, R76, R73, R71 ;  /* 0x0c0000494c447389 */ /* 0x0000640000060047 */
[----:B01----:R-:W-:Y:S05]  /*1f10*/  ENDCOLLECTIVE ;  /* 0x000000000000791b */ /* 0x003fea0003800000 */
.L_x_12161:
[----:B------:R-:W-:Y:S02]  /*1f20*/  HFMA2 R73, -RZ, RZ, 0, 2.384185791015625e-07 ;  /* 0x00000004ff497431 */ /* 0x000fe400000001ff */
[----:B------:R-:W-:-:S05]  /*1f30*/  FADD.FTZ R77, R76, R68 ;  /* 0x000000444c4d7221 */ /* 0x000fca0000010000 */
[----:B------:R-:W-:-:S07]  /*1f40*/  MOV R76, R77 ;  /* 0x0000004d004c7202 */ /* 0x000fce0000000f00 */
[----:B------:R-:W-:Y:S05]  /*1f50*/  WARPSYNC.COLLECTIVE R70, `(.L_x_12162) ;  /* 0x0000000046087348 */ /* 0x000fea0003c00000 */
[----:B------:R0:W1:Y:S02]  /*1f60*/  SHFL.BFLY P3, R68, R76, R73, R71 ;  /* 0x0c0000494c447389 */ /* 0x0000640000060047 */
[----:B01----:R-:W-:Y:S05]  /*1f70*/  ENDCOLLECTIVE ;  /* 0x000000000000791b */ /* 0x003fea0003800000 */
.L_x_12162:
[----:B------:R-:W-:Y:S02]  /*1f80*/  HFMA2 R73, -RZ, RZ, 0, 4.76837158203125e-07 ;  /* 0x00000008ff497431 */ /* 0x000fe400000001ff */
[----:B------:R-:W-:-:S05]  /*1f90*/  FADD.FTZ R77, R77, R68 ;  /* 0x000000444d4d7221 */ /* 0x000fca0000010000 */
[----:B------:R-:W-:-:S07]  /*1fa0*/  MOV R76, R77 ;  /* 0x0000004d004c7202 */ /* 0x000fce0000000f00 */
[----:B------:R-:W-:Y:S05]  /*1fb0*/  WARPSYNC.COLLECTIVE R70, `(.L_x_12163) ;  /* 0x0000000046087348 */ /* 0x000fea0003c00000 */
[----:B------:R0:W1:Y:S02]  /*1fc0*/  SHFL.BFLY P3, R68, R76, R73, R71 ;  /* 0x0c0000494c447389 */ /* 0x0000640000060047 */
[----:B01----:R-:W-:Y:S05]  /*1fd0*/  ENDCOLLECTIVE ;  /* 0x000000000000791b */ /* 0x003fea0003800000 */
.L_x_12163:
[----:B------:R-:W-:Y:S02]  /*1fe0*/  HFMA2 R73, -RZ, RZ, 0, 9.5367431640625e-07 ;  /* 0x00000010ff497431 */ /* 0x000fe400000001ff */
[----:B------:R-:W-:-:S05]  /*1ff0*/  FADD.FTZ R75, R77, R68 ;  /* 0x000000444d4b7221 */ /* 0x000fca0000010000 */
[----:B------:R-:W-:-:S07]  /*2000*/  MOV R76, R75 ;  /* 0x0000004b004c7202 */ /* 0x000fce0000000f00 */
[----:B------:R-:W-:Y:S05]  /*2010*/  WARPSYNC.COLLECTIVE R70, `(.L_x_12164) ;  /* 0x0000000046087348 */ /* 0x000fea0003c00000 */
[----:B------:R0:W1:Y:S02]  /*2020*/  SHFL.BFLY P3, R68, R76, R73, R71 ;  /* 0x0c0000494c447389 */ /* 0x0000640000060047 */
[----:B01----:R-:W-:Y:S05]  /*2030*/  ENDCOLLECTIVE ;  /* 0x000000000000791b */ /* 0x003fea0003800000 */
.L_x_12164:
[----:B------:R-:W-:Y:S05]  /*2040*/  BRA `(.L_x_12165) ;  /* 0xfffffff400387947 */ /* 0x000fea000383ffff */
.L_x_12166:
        /* <DEDUP_REMOVED lines=11> */
.L_x_20322:


//--------------------- .text._ZN10layer_norm13ln_fwd_kernelINS_13Kernel_traitsI6__halfS2_fS2_fjLj512ELj1ELj4ELj1ELj16ENS_18Kernel_traits_baseILj512ES2_S2_fS2_fjLj128EEEEELb0ELb1ELb1ELb0EEEvNS_9FwdParamsE --------------------------
	.section	.text._ZN10layer_norm13ln_fwd_kernelINS_13Kernel_traitsI6__halfS2_fS2_fjLj512ELj1ELj4ELj1ELj16ENS_18Kernel_traits_baseILj512ES2_S2_fS2_fjLj128EEEEELb0ELb1ELb1ELb0EEEvNS_9FwdParamsE,"ax",@progbits
	.align	128
        .global         _ZN10layer_norm13ln_fwd_kernelINS_13Kernel_traitsI6__halfS2_fS2_fjLj512ELj1ELj4ELj1ELj16ENS_18Kernel_traits_baseILj512ES2_S2_fS2_fjLj128EEEEELb0ELb1ELb1ELb0EEEvNS_9FwdParamsE
        .type           _ZN10layer_norm13ln_fwd_kernelINS_13Kernel_traitsI6__halfS2_fS2_fjLj512ELj1ELj4ELj1ELj16ENS_18Kernel_traits_baseILj512ES2_S2_fS2_fjLj128EEEEELb0ELb1ELb1ELb0EEEvNS_9FwdParamsE,@function
        .size           _ZN10layer_norm13ln_fwd_kernelINS_13Kernel_traitsI6__halfS2_fS2_fjLj512ELj1ELj4ELj1ELj16ENS_18Kernel_traits_baseILj512ES2_S2_fS2_fjLj128EEEEELb0ELb1ELb1ELb0EEEvNS_9FwdParamsE,(.L_x_20323 - _ZN10layer_norm13ln_fwd_kernelINS_13Kernel_traitsI6__halfS2_fS2_fjLj512ELj1ELj4ELj1ELj16ENS_18Kernel_traits_baseILj512ES2_S2_fS2_fjLj128EEEEELb0ELb1ELb1ELb0EEEvNS_9FwdParamsE)
        .other          _ZN10layer_norm13ln_fwd_kernelINS_13Kernel_traitsI6__halfS2_fS2_fjLj512ELj1ELj4ELj1ELj16ENS_18Kernel_traits_baseILj512ES2_S2_fS2_fjLj128EEEEELb0ELb1ELb1ELb0EEEvNS_9FwdParamsE,@"STO_CUDA_ENTRY STV_DEFAULT"
_ZN10layer_norm13ln_fwd_kernelINS_13Kernel_traitsI6__halfS2_fS2_fjLj512ELj1ELj4ELj1ELj16ENS_18Kernel_traits_baseILj512ES2_S2_fS2_fjLj128EEEEELb0ELb1ELb1ELb0EEEvNS_9FwdParamsE:
.text._ZN10layer_norm13ln_fwd_kernelINS_13Kernel_traitsI6__halfS2_fS2_fjLj512ELj1ELj4ELj1ELj16ENS_18Kernel_traits_baseILj512ES2_S2_fS2_fjLj128EEEEELb0ELb1ELb1ELb0EEEvNS_9FwdParamsE:
        /* <DEDUP_REMOVED lines=33> */
.L_x_12170:
[----:B------:R-:W-:Y:S05]  /*0210*/  BSYNC.RECONVERGENT B1 ;  /* 0x0000000000017941 */ /* 0x000fea0003800200 */
.L_x_12169:
        /* <DEDUP_REMOVED lines=11> */
.L_x_12168:
        /* <DEDUP_REMOVED lines=21> */
.L_x_12171:
[----:B------:R-:W-:Y:S05]  /*0420*/  BSYNC.RECONVERGENT B0 ;  /* 0x0000000000007941 */ /* 0x000fea0003800200 */
.L_x_12167:
[----:B------:R-:W1:Y:S01]  /*0430*/  LDCU UR4, c[0x0][0x384] ;  /* 0x00007080ff0477ac */ /* 0x000e620008000800 */
[----:B------:R-:W2:Y:S01]  /*0440*/  LDCU UR11, c[0x0][0x40c] ;  /* 0x00008180ff0b77ac */ /* 0x000ea20008000800 */
[----:B------:R-:W3:Y:S01]  /*0450*/  LDCU.U8 UR5, c[0x0][0x410] ;  /* 0x00008200ff0577ac */ /* 0x000ee20008000000 */
[----:B------:R-:W4:Y:S01]  /*0460*/  LDCU UR10, c[0x0][0x448] ;  /* 0x00008900ff0a77ac */ /* 0x000f220008000800 */
[----:B------:R-:W0:Y:S01]  /*0470*/  LDCU.64 UR8, c[0x0][0x3a0] ;  /* 0x00007400ff0877ac */ /* 0x000e220008000a00 */
[----:B-1----:R-:W-:-:S13]  /*0480*/  ISETP.GE.AND P0, PT, R60, UR4, PT ;  /* 0x000000043c007c0c */ /* 0x002fda000bf06270 */
[----:B0-234-:R-:W-:Y:S05]  /*0490*/  @P0 EXIT ;  /* 0x000000000000094d */ /* 0x01dfea0003800000 */
.L_x_12189:
[----:B0-----:R-:W0:Y:S08]  /*04a0*/  LDC.64 R56, c[0x0][0x3f0] ;  /* 0x0000fc00ff387b82 */ /* 0x001e300000000a00 */
[----:B------:R-:W1:Y:S08]  /*04b0*/  LDC R59, c[0x0][0x388] ;  /* 0x0000e200ff3b7b82 */ /* 0x000e700000000800 */
[----:B------:R-:W2:Y:S01]  /*04c0*/  LDC.64 R62, c[0x0][0x3f8] ;  /* 0x0000fe00ff3e7b82 */ /* 0x000ea20000000a00 */
[----:B0-----:R-:W-:-:S05]  /*04d0*/  IMAD.WIDE R56, R60, 0x4, R56 ;  /* 0x000000043c387825 */ /* 0x001fca00078e0238 */
[----:B------:R-:W3:Y:S01]  /*04e0*/  LDG.E R0, desc[UR6][R56.64] ;  /* 0x0000000638007981 */ /* 0x000ee2000c1e1900 */
[----:B------:R-:W-:Y:S01]  /*04f0*/  ISETP.GE.U32.AND P2, PT, R2, 0x20, PT ;  /* 0x000000200200780c */ /* 0x000fe20003f46070 */
[C---:B-1----:R-:W-:Y:S01]  /*0500*/  IMAD R61, R60.reuse, R59, RZ ;  /* 0x0000003b3c3d7224 */ /* 0x042fe200078e02ff */
[----:B------:R-:W-:Y:S01]  /*0510*/  BSSY.RECONVERGENT B0, `(.L_x_12172) ;  /* 0x0000084000007945 */ /* 0x000fe20003800200 */
[----:B--2---:R-:W-:-:S05]  /*0520*/  IMAD.WIDE R62, R60, 0x4, R62 ;  /* 0x000000043c3e7825 */ /* 0x004fca00078e023e */
[----:B-----5:R0:W5:Y:S01]  /*0530*/  LDG.E R58, desc[UR6][R62.64] ;  /* 0x000000063e3a7981 */ /* 0x020162000c1e1900 */
[----:B---3--:R-:W-:-:S13]  /*0540*/  ISETP.GE.AND P3, PT, R0, 0x1, PT ;  /* 0x000000010000780c */ /* 0x008fda0003f66270 */
[----:B------:R-:W-:-:S05]  /*0550*/  @P3 IADD3 R64, PT, PT, R0, -0x1, RZ ;  /* 0xffffffff00403810 */ /* 0x000fca0007ffe0ff */
[----:B------:R-:W-:Y:S01]  /*0560*/  @P3 IMAD R65, R64, R59, RZ ;  /* 0x0000003b40413224 */ /* 0x000fe200078e02ff */
[----:B------:R-:W-:-:S04]  /*0570*/  SHF.R.S32.HI R64, RZ, 0x1f, R61 ;  /* 0x0000001fff407819 */ /* 0x000fc8000001143d */
[----:B------:R-:W-:Y:S02]  /*0580*/  @P3 SHF.R.S32.HI R66, RZ, 0x1f, R65 ;  /* 0x0000001fff423819 */ /* 0x000fe40000011441 */
[----:B------:R-:W-:Y:S01]  /*0590*/  LEA.HI R64, R64, R61, RZ, 0x3 ;  /* 0x0000003d40407211 */ /* 0x000fe200078f18ff */
[----:B------:R-:W-:Y:S01]  /*05a0*/  HFMA2 R61, -RZ, RZ, 0, 0 ;  /* 0x00000000ff3d7431 */ /* 0x000fe200000001ff */
[----:B------:R-:W-:Y:S02]  /*05b0*/  @P3 LEA.HI R66, R66, R65, RZ, 0x3 ;  /* 0x0000004142423211 */ /* 0x000fe400078f18ff */
[-C--:B0-----:R-:W-:Y:S02]  /*05c0*/  LEA.HI.SX32 R63, R64, R3.reuse, 0x1d ;  /* 0x00000003403f7211 */ /* 0x081fe400078feaff */
[----:B------:R-:W-:Y:S01]  /*05d0*/  @P3 LEA.HI.SX32 R61, R66, R3, 0x1d ;  /* 0x00000003423d3211 */ /* 0x000fe200078feaff */
[----:B------:R-:W-:Y:S06]  /*05e0*/  @!P2 BRA `(.L_x_12173) ;  /* 0x0000000400d8a947 */ /* 0x000fec0003800000 */
[----:B------:R-:W-:Y:S04]  /*05f0*/  BSSY.RECONVERGENT B1, `(.L_x_12174) ;  /* 0x0000005000017945 */ /* 0x000fe80003800200 */
[----:B------:R-:W-:Y:S05]  /*0600*/  @!P3 BRA `(.L_x_12175) ;  /* 0x00000000000cb947 */ /* 0x000fea0003800000 */
[----:B------:R-:W0:Y:S02]  /*0610*/  LDC.64 R28, c[0x0][0x390] ;  /* 0x0000e400ff1c7b82 */ /* 0x000e240000000a00 */
[----:B0-----:R-:W-:-:S06]  /*0620*/  IMAD.WIDE.U32 R28, R61, 0x10, R28 ;  /* 0x000000103d1c7825 */ /* 0x001fcc00078e001c */
[----:B------:R-:W5:Y:S02]  /*0630*/  LDG.E.128 R28, desc[UR6][R28.64] ;  /* 0x000000061c1c7981 */ /* 0x000f64000c1e1d00 */
.L_x_12175:
[----:B------:R-:W-:Y:S05]  /*0640*/  BSYNC.RECONVERGENT B1 ;  /* 0x0000000000017941 */ /* 0x000fea0003800200 */
.L_x_12174:
        /* <DEDUP_REMOVED lines=10> */
[----:B-----5:R-:W-:Y:S02]  /*06f0*/  @P0 HADD2.F32 R41, -RZ, R28.H0_H0 ;  /* 0x2000001cff290230 */ /* 0x020fe40000004100 */
[--C-:B------:R-:W-:Y:S02]  /*0700*/  @P0 HADD2.F32 R42, -RZ, R12.reuse.H0_H0 ;  /* 0x2000000cff2a0230 */ /* 0x100fe40000004100 */
[----:B0-----:R-:W-:Y:S02]  /*0710*/  @P0 HADD2.F32 R45, -RZ, R12.H1_H1 ;  /* 0x3000000cff2d0230 */ /* 0x001fe40000004100 */
[----:B------:R-:W-:Y:S01]  /*0720*/  @P0 HADD2.F32 R56, -RZ, R29.H1_H1 ;  /* 0x3000001dff380230 */ /* 0x000fe20000004100 */
[----:B------:R-:W0:Y:S08]  /*0730*/  @P0 LDC R47, c[0x0][0x40c] ;  /* 0x00010300ff2f0b82 */ /* 0x000e300000000800 */
[----:B------:R-:W4:Y:S01]  /*0740*/  @P0 LDC R57, c[0x0][0x40c] ;  /* 0x00010300ff390b82 */ /* 0x000f220000000800 */
[----:B-1----:R-:W-:-:S07]  /*0750*/  @P0 FMUL.FTZ R41, R41, R46 ;  /* 0x0000002e29290220 */ /* 0x002fce0000410000 */
[----:B------:R-:W1:Y:S01]  /*0760*/  @P0 LDC R43, c[0x0][0x40c] ;  /* 0x00010300ff2b0b82 */ /* 0x000e620000000800 */
[----:B------:R-:W-:-:S07]  /*0770*/  @P0 HADD2.F32 R46, -RZ, R29.H0_H0 ;  /* 0x2000001dff2e0230 */ /* 0x000fce0000004100 */
[----:B------:R-:W4:Y:S01]  /*0780*/  @P0 LDC R44, c[0x0][0x40c] ;  /* 0x00010300ff2c0b82 */ /* 0x000f220000000800 */
[----:B-1----:R-:W-:Y:S01]  /*0790*/  @P0 FMUL.FTZ R56, R56, R43 ;  /* 0x0000002b38380220 */ /* 0x002fe20000410000 */
[----:B--2---:R-:W-:Y:S01]  /*07a0*/  @!P0 MOV R40, R32 ;  /* 0x0000002000288202 */ /* 0x004fe20000000f00 */
[----:B------:R-:W-:Y:S01]  /*07b0*/  @P0 FFMA.FTZ R40, R41, R42, R32 ;  /* 0x0000002a29280223 */ /* 0x000fe20000010020 */
[----:B------:R-:W-:Y:S01]  /*07c0*/  @P0 HADD2.F32 R42, -RZ, R28.H1_H1 ;  /* 0x3000001cff2a0230 */ /* 0x000fe20000004100 */
[----:B------:R-:W-:Y:S02]  /*07d0*/  MOV R41, R33 ;  /* 0x0000002100297202 */ /* 0x000fe40000000f00 */
[----:B------:R-:W-:Y:S02]  /*07e0*/  MOV R43, R35 ;  /* 0x00000023002b7202 */ /* 0x000fe40000000f00 */
[----:B0-----:R-:W-:Y:S01]  /*07f0*/  @P0 FMUL.FTZ R42, R42, R47 ;  /* 0x0000002f2a2a0220 */ /* 0x001fe20000410000 */
[----:B----4-:R-:W-:Y:S01]  /*0800*/  @P0 FMUL.FTZ R47, R46, R57 ;  /* 0x000000392e2f0220 */ /* 0x010fe20000410000 */
[----:B------:R-:W-:-:S02]  /*0810*/  @P0 HADD2.F32 R46, -RZ, R13.H0_H0 ;  /* 0x2000000dff2e0230 */ /* 0x000fc40000004100 */
[----:B------:R-:W-:Y:S01]  /*0820*/  @P0 FFMA.FTZ R41, R42, R45, R33 ;  /* 0x0000002d2a290223 */ /* 0x000fe20000010021 */
[----:B------:R-:W-:Y:S01]  /*0830*/  MOV R42, R34 ;  /* 0x00000022002a7202 */ /* 0x000fe20000000f00 */
[----:B------:R-:W0:Y:S01]  /*0840*/  @P0 LDC R45, c[0x0][0x40c] ;  /* 0x00010300ff2d0b82 */ /* 0x000e220000000800 */
[----:B------:R-:W-:Y:S01]  /*0850*/  @P0 FFMA.FTZ R42, R47, R46, R34 ;  /* 0x0000002e2f2a0223 */ /* 0x000fe20000010022 */
[----:B------:R-:W-:Y:S02]  /*0860*/  @P0 HADD2.F32 R47, -RZ, R13.H1_H1 ;  /* 0x3000000dff2f0230 */ /* 0x000fe40000004100 */
[----:B------:R-:W-:-:S03]  /*0870*/  @P0 HADD2.F32 R57, -RZ, R30.H0_H0 ;  /* 0x2000001eff390230 */ /* 0x000fc60000004100 */
[----:B------:R-:W-:Y:S01]  /*0880*/  @P0 FFMA.FTZ R43, R56, R47, R35 ;  /* 0x0000002f382b0223 */ /* 0x000fe20000010023 */
[----:B------:R-:W1:Y:S01]  /*0890*/  @P0 LDC R46, c[0x0][0x40c] ;  /* 0x00010300ff2e0b82 */ /* 0x000e620000000800 */
[----:B------:R-:W-:Y:S02]  /*08a0*/  @P0 HADD2.F32 R47, -RZ, R14.H0_H0 ;  /* 0x2000000eff2f0230 */ /* 0x000fe40000004100 */
[----:B------:R-:W-:Y:S01]  /*08b0*/  @P0 FMUL.FTZ R57, R57, R44 ;  /* 0x0000002c39390220 */ /* 0x000fe20000410000 */
[----:B------:R-:W-:Y:S01]  /*08c0*/  @P0 HADD2.F32 R56, -RZ, R30.H1_H1 ;  /* 0x3000001eff380230 */ /* 0x000fe20000004100 */
[----:B---3--:R-:W-:Y:S02]  /*08d0*/  MOV R44, R36 ;  /* 0x00000024002c7202 */ /* 0x008fe40000000f00 */
[----:B------:R-:W-:Y:S01]  /*08e0*/  @P0 FFMA.FTZ R44, R57, R47, R36 ;  /* 0x0000002f392c0223 */ /* 0x000fe20000010024 */
[----:B------:R-:W-:Y:S02]  /*08f0*/  @P0 HADD2.F32 R47, -RZ, R14.H1_H1 ;  /* 0x3000000eff2f0230 */ /* 0x000fe40000004100 */
[----:B------:R-:W-:-:S02]  /*0900*/  @P0 HADD2.F32 R57, -RZ, R31.H0_H0 ;  /* 0x2000001fff390230 */ /* 0x000fc40000004100 */
[----:B0-----:R-:W-:Y:S01]  /*0910*/  @P0 FMUL.FTZ R56, R56, R45 ;  /* 0x0000002d38380220 */ /* 0x001fe20000410000 */
[----:B------:R-:W-:-:S03]  /*0920*/  MOV R45, R37 ;  /* 0x00000025002d7202 */ /* 0x000fc60000000f00 */
[----:B------:R-:W-:Y:S01]  /*0930*/  @P0 FFMA.FTZ R45, R56, R47, R37 ;  /* 0x0000002f382d0223 */ /* 0x000fe20000010025 */
[----:B------:R-:W-:Y:S02]  /*0940*/  @P0 HADD2.F32 R47, -RZ, R15.H0_H0 ;  /* 0x2000000fff2f0230 */ /* 0x000fe40000004100 */
[----:B-1----:R-:W-:Y:S01]  /*0950*/  @P0 FMUL.FTZ R57, R57, R46 ;  /* 0x0000002e39390220 */ /* 0x002fe20000410000 */
[----:B------:R-:W-:-:S03]  /*0960*/  MOV R46, R38 ;  /* 0x00000026002e7202 */ /* 0x000fc60000000f00 */
[----:B------:R-:W-:Y:S01]  /*0970*/  @P0 FFMA.FTZ R46, R57, R47, R38 ;  /* 0x0000002f392e0223 */ /* 0x000fe20000010026 */
[----:B------:R-:W-:Y:S01]  /*0980*/  MOV R47, R39 ;  /* 0x00000027002f7202 */ /* 0x000fe20000000f00 */
[----:B------:R-:W-:Y:S06]  /*0990*/  @!P0 BRA `(.L_x_12178) ;  /* 0x0000000000d08947 */ /* 0x000fec0003800000 */
[----:B------:R-:W-:Y:S02]  /*09a0*/  HADD2.F32 R47, -RZ, R31.H1_H1 ;  /* 0x3000001fff2f7230 */ /* 0x000fe40000004100 */
[----:B------:R-:W-:-:S03]  /*09b0*/  HADD2.F32 R57, -RZ, R15.H1_H1 ;  /* 0x3000000fff397230 */ /* 0x000fc60000004100 */
[----:B------:R-:W-:-:S04]  /*09c0*/  FMUL.FTZ R56, R47, UR11 ;  /* 0x0000000b2f387c20 */ /* 0x000fc80008410000 */
[----:B------:R-:W-:Y:S01]  /*09d0*/  FFMA.FTZ R47, R56, R57, R39 ;  /* 0x00000039382f7223 */ /* 0x000fe20000010027 */
[----:B------:R-:W-:Y:S06]  /*09e0*/  BRA `(.L_x_12178) ;  /* 0x0000000000bc7947 */ /* 0x000fec0003800000 */
.L_x_12177:
[----:B------:R-:W0:Y:S01]  /*09f0*/  @P3 LDC R46, c[0x0][0x40c] ;  /* 0x00010300ff2e3b82 */ /* 0x000e220000000800 */
[--C-:B-----5:R-:W-:Y:S02]  /*0a00*/  @P3 HADD2.F32 R43, -RZ, R28.reuse.H1_H1 ;  /* 0x3000001cff2b3230 */ /* 0x120fe40000004100 */
[----:B------:R-:W-:Y:S02]  /*0a10*/  @P3 HADD2.F32 R40, -RZ, R28.H0_H0 ;  /* 0x2000001cff283230 */ /* 0x000fe40000004100 */
[----:B------:R-:W-:Y:S02]  /*0a20*/  @P3 HADD2.F32 R47, -RZ, R12.H1_H1 ;  /* 0x3000000cff2f3230 */ /* 0x000fe40000004100 */
[--C-:B------:R-:W-:Y:S01]  /*0a30*/  @P3 HADD2.F32 R62, -RZ, R13.reuse.H0_H0 ;  /* 0x2000000dff3e3230 */ /* 0x100fe20000004100 */
[----:B------:R-:W1:Y:S01]  /*0a40*/  @P3 LDC R41, c[0x0][0x40c] ;  /* 0x00010300ff293b82 */ /* 0x000e620000000800 */
[----:B------:R-:W-:-:S07]  /*0a50*/  @P3 HADD2.F32 R57, -RZ, R13.H1_H1 ;  /* 0x3000000dff393230 */ /* 0x000fce0000004100 */
[----:B------:R-:W2:Y:S08]  /*0a60*/  @P3 LDC R56, c[0x0][0x40c] ;  /* 0x00010300ff383b82 */ /* 0x000eb00000000800 */
[----:B------:R-:W3:Y:S01]  /*0a70*/  @P3 LDC R44, c[0x0][0x40c] ;  /* 0x00010300ff2c3b82 */ /* 0x000ee20000000800 */
[----:B0-----:R-:W-:Y:S01]  /*0a80*/  @P3 FMUL.FTZ R46, R43, R46 ;  /* 0x0000002e2b2e3220 */ /* 0x001fe20000410000 */
[----:B------:R-:W-:-:S02]  /*0a90*/  @P3 HADD2.F32 R43, -RZ, R12.H0_H0 ;  /* 0x2000000cff2b3230 */ /* 0x000fc40000004100 */
[----:B-1----:R-:W-:Y:S01]  /*0aa0*/  @P3 FMUL.FTZ R42, R40, R41 ;  /* 0x00000029282a3220 */ /* 0x002fe20000410000 */
[----:B------:R-:W-:-:S03]  /*0ab0*/  CS2R R40, SRZ ;  /* 0x0000000000287805 */ /* 0x000fc6000001ff00 */
[----:B------:R-:W0:Y:S01]  /*0ac0*/  @P3 LDC R45, c[0x0][0x40c] ;  /* 0x00010300ff2d3b82 */ /* 0x000e220000000800 */
[----:B------:R-:W-:Y:S01]  /*0ad0*/  @P3 FMUL.FTZ R41, R46, R47 ;  /* 0x0000002f2e293220 */ /* 0x000fe20000410000 */
[----:B------:R-:W-:Y:S01]  /*0ae0*/  @P3 FMUL.FTZ R40, R42, R43 ;  /* 0x0000002b2a283220 */ /* 0x000fe20000410000 */
[--C-:B------:R-:W-:Y:S02]  /*0af0*/  @P3 HADD2.F32 R43, -RZ, R29.reuse.H0_H0 ;  /* 0x2000001dff2b3230 */ /* 0x100fe40000004100 */
[----:B------:R-:W-:Y:S02]  /*0b00*/  HFMA2 R42, -RZ, RZ, 0, 0 ;  /* 0x00000000ff2a7431 */ /* 0x000fe400000001ff */
[----:B------:R-:W-:Y:S01]  /*0b10*/  @P3 HADD2.F32 R47, -RZ, R29.H1_H1 ;  /* 0x3000001dff2f3230 */ /* 0x000fe20000004100 */
[----:B------:R-:W1:Y:S01]  /*0b20*/  @P3 LDC R46, c[0x0][0x40c] ;  /* 0x00010300ff2e3b82 */ /* 0x000e620000000800 */
[----:B--2---:R-:W-:Y:S01]  /*0b30*/  @P3 FMUL.FTZ R43, R43, R56 ;  /* 0x000000382b2b3220 */ /* 0x004fe20000410000 */
[----:B------:R-:W-:-:S03]  /*0b40*/  @P3 HADD2.F32 R56, -RZ, R30.H0_H0 ;  /* 0x2000001eff383230 */ /* 0x000fc60000004100 */
[----:B------:R-:W-:Y:S01]  /*0b50*/  @P3 FMUL.FTZ R42, R43, R62 ;  /* 0x0000003e2b2a3220 */ /* 0x000fe20000410000 */
[----:B---3--:R-:W-:Y:S01]  /*0b60*/  @P3 FMUL.FTZ R44, R47, R44 ;  /* 0x0000002c2f2c3220 */ /* 0x008fe20000410000 */
[----:B------:R-:W-:Y:S01]  /*0b70*/  MOV R43, RZ ;  /* 0x000000ff002b7202 */ /* 0x000fe20000000f00 */
[----:B------:R-:W-:Y:S01]  /*0b80*/  @P3 HADD2.F32 R47, -RZ, R30.H1_H1 ;  /* 0x3000001eff2f3230 */ /* 0x000fe20000004100 */
[----:B------:R-:W2:Y:S01]  /*0b90*/  @P3 LDC R62, c[0x0][0x40c] ;  /* 0x00010300ff3e3b82 */ /* 0x000ea20000000800 */
[----:B------:R-:W-:Y:S01]  /*0ba0*/  @P3 FMUL.FTZ R43, R44, R57 ;  /* 0x000000392c2b3220 */ /* 0x000fe20000410000 */
[----:B------:R-:W-:Y:S02]  /*0bb0*/  HFMA2 R44, -RZ, RZ, 0, 0 ;  /* 0x00000000ff2c7431 */ /* 0x000fe400000001ff */
[----:B0-----:R-:W-:-:S04]  /*0bc0*/  @P3 FMUL.FTZ R45, R56, R45 ;  /* 0x0000002d382d3220 */ /* 0x001fc80000410000 */
[----:B------:R-:W0:Y:S01]  /*0bd0*/  @P3 LDC R57, c[0x0][0x40c] ;  /* 0x00010300ff393b82 */ /* 0x000e220000000800 */
[----:B------:R-:W-:-:S05]  /*0be0*/  @P3 HADD2.F32 R56, -RZ, R14.H0_H0 ;  /* 0x2000000eff383230 */ /* 0x000fca0000004100 */
[----:B------:R-:W-:Y:S01]  /*0bf0*/  @P3 FMUL.FTZ R44, R45, R56 ;  /* 0x000000382d2c3220 */ /* 0x000fe20000410000 */
[----:B-1----:R-:W-:Y:S01]  /*0c00*/  @P3 FMUL.FTZ R46, R47, R46 ;  /* 0x0000002e2f2e3220 */ /* 0x002fe20000410000 */
[----:B------:R-:W-:Y:S01]  /*0c10*/  @P3 HADD2.F32 R47, -RZ, R14.H1_H1 ;  /* 0x3000000eff2f3230 */ /* 0x000fe20000004100 */
[----:B------:R-:W-:Y:S01]  /*0c20*/  MOV R45, RZ ;  /* 0x000000ff002d7202 */ /* 0x000fe20000000f00 */
[----:B------:R-:W-:-:S03]  /*0c30*/  @P3 HADD2.F32 R56, -RZ, R15.H0_H0 ;  /* 0x2000000fff383230 */ /* 0x000fc60000004100 */
[----:B------:R-:W-:Y:S01]  /*0c40*/  @P3 FMUL.FTZ R45, R46, R47 ;  /* 0x0000002f2e2d3220 */ /* 0x000fe20000410000 */
[--C-:B------:R-:W-:Y:S02]  /*0c50*/  @P3 HADD2.F32 R46, -RZ, R31.reuse.H0_H0 ;  /* 0x2000001fff2e3230 */ /* 0x100fe40000004100 */
[----:B------:R-:W-:-:S05]  /*0c60*/  @P3 HADD2.F32 R47, -RZ, R31.H1_H1 ;  /* 0x3000001fff2f3230 */ /* 0x000fca0000004100 */
[----:B--2---:R-:W-:Y:S01]  /*0c70*/  @P3 FMUL.FTZ R62, R47, R62 ;  /* 0x0000003e2f3e3220 */ /* 0x004fe20000410000 */
[----:B------:R-:W-:Y:S01]  /*0c80*/  MOV R47, RZ ;  /* 0x000000ff002f7202 */ /* 0x000fe20000000f00 */
[----:B0-----:R-:W-:Y:S01]  /*0c90*/  @P3 FMUL.FTZ R57, R46, R57 ;  /* 0x000000392e393220 */ /* 0x001fe20000410000 */
[----:B------:R-:W-:-:S03]  /*0ca0*/  HFMA2 R46, -RZ, RZ, 0, 0 ;  /* 0x00000000ff2e7431 */ /* 0x000fc600000001ff */
[----:B------:R-:W-:Y:S01]  /*0cb0*/  @P3 FMUL.FTZ R46, R57, R56 ;  /* 0x00000038392e3220 */ /* 0x000fe20000410000 */
[----:B------:R-:W-:-:S05]  /*0cc0*/  @P3 HADD2.F32 R57, -RZ, R15.H1_H1 ;  /* 0x3000000fff393230 */ /* 0x000fca0000004100 */
[----:B------:R-:W-:-:S07]  /*0cd0*/  @P3 FMUL.FTZ R47, R62, R57 ;  /* 0x000000393e2f3220 */ /* 0x000fce0000410000 */
.L_x_12178:
[----:B------:R-:W-:Y:S05]  /*0ce0*/  BSYNC.RECONVERGENT B1 ;  /* 0x0000000000017941 */ /* 0x000fea0003800200 */
.L_x_12176:
[----:B------:R-:W0:Y:S01]  /*0cf0*/  LDC.64 R56, c[0x0][0x3a8] ;  /* 0x0000ea00ff387b82 */ /* 0x000e220000000a00 */
[----:B------:R-:W-:Y:S01]  /*0d00*/  IADD3 R61, PT, PT, R61, 0x20, RZ ;  /* 0x000000203d3d7810 */ /* 0x000fe20007ffe0ff */
[C---:B0-----:R-:W-:Y:S01]  /*0d10*/  IMAD.WIDE.U32 R56, R63.reuse, 0x20, R56 ;  /* 0x000000203f387825 */ /* 0x041fe200078e0038 */
[----:B------:R-:W-:-:S04]  /*0d20*/  IADD3 R63, PT, PT, R63, 0x20, RZ ;  /* 0x000000203f3f7810 */ /* 0x000fc80007ffe0ff */
[----:B------:R0:W-:Y:S04]  /*0d30*/  STG.E.128 desc[UR6][R56.64], R40 ;  /* 0x0000002838007986 */ /* 0x0001e8000c101d06 */
[----:B------:R0:W-:Y:S02]  /*0d40*/  STG.E.128 desc[UR6][R56.64+0x10], R44 ;  /* 0x0000102c38007986 */ /* 0x0001e4000c101d06 */
.L_x_12173:
[----:B------:R-:W-:Y:S05]  /*0d50*/  BSYNC.RECONVERGENT B0 ;  /* 0x0000000000007941 */ /* 0x000fea0003800200 */
.L_x_12172:
        /* <DEDUP_REMOVED lines=14> */
[----:B------:R-:W-:Y:S02]  /*0e40*/  ISETP.GT.AND P0, PT, R0, RZ, PT ;  /* 0x000000ff0000720c */ /* 0x000fe40003f04270 */
[----:B-1---5:R-:W-:-:S11]  /*0e50*/  MOV R48, R32 ;  /* 0x0000002000307202 */ /* 0x022fd60000000f00 */
[----:B------:R-:W1:Y:S01]  /*0e60*/  @P0 LDC R54, c[0x0][0x40c] ;  /* 0x00010300ff360b82 */ /* 0x000e620000000800 */
[--C-:B------:R-:W-:Y:S02]  /*0e70*/  @P0 HADD2.F32 R53, -RZ, R28.reuse.H1_H1 ;  /* 0x3000001cff350230 */ /* 0x100fe40000004100 */
[----:B------:R-:W-:Y:S02]  /*0e80*/  @P0 HADD2.F32 R50, -RZ, R28.H0_H0 ;  /* 0x2000001cff320230 */ /* 0x000fe40000004100 */
[----:B------:R-:W-:Y:S02]  /*0e90*/  @P0 HADD2.F32 R49, -RZ, R24.H0_H0 ;  /* 0x20000018ff310230 */ /* 0x000fe40000004100 */
[--C-:B------:R-:W-:Y:S01]  /*0ea0*/  @P0 HADD2.F32 R55, -RZ, R29.reuse.H0_H0 ;  /* 0x2000001dff370230 */ /* 0x100fe20000004100 */
[----:B------:R-:W2:Y:S01]  /*0eb0*/  @P0 LDC R51, c[0x0][0x40c] ;  /* 0x00010300ff330b82 */ /* 0x000ea20000000800 */
[----:B0-----:R-:W-:Y:S02]  /*0ec0*/  @P0 HADD2.F32 R57, -RZ, R29.H1_H1 ;  /* 0x3000001dff390230 */ /* 0x001fe40000004100 */
[----:B------:R-:W-:-:S05]  /*0ed0*/  @P0 HADD2.F32 R61, -RZ, R31.H0_H0 ;  /* 0x2000001fff3d0230 */ /* 0x000fca0000004100 */
[----:B------:R-:W0:Y:S08]  /*0ee0*/  @P0 LDC R56, c[0x0][0x40c] ;  /* 0x00010300ff380b82 */ /* 0x000e300000000800 */
[----:B------:R-:W3:Y:S01]  /*0ef0*/  @P0 LDC R0, c[0x0][0x40c] ;  /* 0x00010300ff000b82 */ /* 0x000ee20000000800 */
[----:B-1----:R-:W-:-:S07]  /*0f00*/  @P0 FMUL.FTZ R62, R53, R54 ;  /* 0x00000036353e0220 */ /* 0x002fce0000410000 */
[----:B------:R-:W1:Y:S01]  /*0f10*/  @P0 LDC R52, c[0x0][0x40c] ;  /* 0x00010300ff340b82 */ /* 0x000e620000000800 */
[----:B--2---:R-:W-:Y:S01]  /*0f20*/  @P0 FMUL.FTZ R51, R50, R51 ;  /* 0x0000003332330220 */ /* 0x004fe20000410000 */
[----:B------:R-:W-:-:S03]  /*0f30*/  MOV R50, R34 ;  /* 0x0000002200327202 */ /* 0x000fc60000000f00 */
[----:B------:R-:W-:Y:S01]  /*0f40*/  @P0 FFMA.FTZ R48, R51, R49, R32 ;  /* 0x0000003133300223 */ /* 0x000fe20000010020 */
[----:B------:R-:W-:Y:S01]  /*0f50*/  @P0 HADD2.F32 R51, -RZ, R25.H0_H0 ;  /* 0x20000019ff330230 */ /* 0x000fe20000004100 */
[----:B------:R-:W-:Y:S01]  /*0f60*/  MOV R49, R33 ;  /* 0x0000002100317202 */ /* 0x000fe20000000f00 */
[----:B------:R-:W2:Y:S01]  /*0f70*/  @P0 LDC R53, c[0x0][0x40c] ;  /* 0x00010300ff350b82 */ /* 0x000ea20000000800 */
[----:B0-----:R-:W-:Y:S01]  /*0f80*/  @P0 FMUL.FTZ R55, R55, R56 ;  /* 0x0000003837370220 */ /* 0x001fe20000410000 */
[----:B------:R-:W-:-:S03]  /*0f90*/  @P0 HADD2.F32 R56, -RZ, R24.H1_H1 ;  /* 0x30000018ff380230 */ /* 0x000fc60000004100 */
[----:B------:R-:W-:Y:S01]  /*0fa0*/  @P0 FFMA.FTZ R50, R55, R51, R34 ;  /* 0x0000003337320223 */ /* 0x000fe20000010022 */
[----:B------:R-:W-:Y:S02]  /*0fb0*/  @P0 HADD2.F32 R55, -RZ, R30.H0_H0 ;  /* 0x2000001eff370230 */ /* 0x000fe40000004100 */
[----:B------:R-:W-:Y:S01]  /*0fc0*/  @P0 FFMA.FTZ R49, R62, R56, R33 ;  /* 0x000000383e310223 */ /* 0x000fe20000010021 */
[----:B------:R-:W0:Y:S01]  /*0fd0*/  @P0 LDC R54, c[0x0][0x40c] ;  /* 0x00010300ff360b82 */ /* 0x000e220000000800 */
[----:B------:R-:W-:Y:S02]  /*0fe0*/  @P0 HADD2.F32 R56, -RZ, R25.H1_H1 ;  /* 0x30000019ff380230 */ /* 0x000fe40000004100 */
[----:B---3--:R-:W-:Y:S01]  /*0ff0*/  @P0 FMUL.FTZ R0, R57, R0 ;  /* 0x0000000039000220 */ /* 0x008fe20000410000 */
[----:B------:R-:W-:-:S03]  /*1000*/  MOV R51, R35 ;  /* 0x0000002300337202 */ /* 0x000fc60000000f00 */
[----:B------:R-:W-:Y:S01]  /*1010*/  @P0 FFMA.FTZ R51, R0, R56, R35 ;  /* 0x0000003800330223 */ /* 0x000fe20000010023 */
[----:B------:R-:W-:Y:S02]  /*1020*/  @P0 HADD2.F32 R0, -RZ, R30.H1_H1 ;  /* 0x3000001eff000230 */ /* 0x000fe40000004100 */
[----:B-1----:R-:W-:Y:S01]  /*1030*/  @P0 FMUL.FTZ R57, R55, R52 ;  /* 0x0000003437390220 */ /* 0x002fe20000410000 */
[----:B------:R-:W-:Y:S01]  /*1040*/  @P0 HADD2.F32 R55, -RZ, R26.H0_H0 ;  /* 0x2000001aff370230 */ /* 0x000fe20000004100 */
[----:B------:R-:W-:-:S04]  /*1050*/  MOV R52, R36 ;  /* 0x0000002400347202 */ /* 0x000fc80000000f00 */
[----:B------:R-:W-:Y:S01]  /*1060*/  @P0 FFMA.FTZ R52, R57, R55, R36 ;  /* 0x0000003739340223 */ /* 0x000fe20000010024 */
[----:B------:R-:W-:Y:S02]  /*1070*/  @P0 HADD2.F32 R55, -RZ, R27.H0_H0 ;  /* 0x2000001bff370230 */ /* 0x000fe40000004100 */
[----:B--2---:R-:W-:Y:S01]  /*1080*/  @P0 FMUL.FTZ R56, R0, R53 ;  /* 0x0000003500380220 */ /* 0x004fe20000410000 */
[----:B------:R-:W-:Y:S01]  /*1090*/  @P0 HADD2.F32 R0, -RZ, R26.H1_H1 ;  /* 0x3000001aff000230 */ /* 0x000fe20000004100 */
[----:B------:R-:W-:-:S04]  /*10a0*/  MOV R53, R37 ;  /* 0x0000002500357202 */ /* 0x000fc80000000f00 */
[----:B------:R-:W-:Y:S01]  /*10b0*/  @P0 FFMA.FTZ R53, R56, R0, R37 ;  /* 0x0000000038350223 */ /* 0x000fe20000010025 */
[----:B0-----:R-:W-:Y:S01]  /*10c0*/  @P0 FMUL.FTZ R61, R61, R54 ;  /* 0x000000363d3d0220 */ /* 0x001fe20000410000 */
        /* <DEDUP_REMOVED lines=9> */
.L_x_12182:
[----:B-1----:R-:W1:Y:S01]  /*1160*/  @P3 LDC R49, c[0x0][0x40c] ;  /* 0x00010300ff313b82 */ /* 0x002e620000000800 */
[----:B-----5:R-:W-:Y:S02]  /*1170*/  @P3 HADD2.F32 R0, -RZ, R28.H0_H0 ;  /* 0x2000001cff003230 */ /* 0x020fe40000004100 */
[----:B------:R-:W-:Y:S02]  /*1180*/  HFMA2 R48, -RZ, RZ, 0, 0 ;  /* 0x00000000ff307431 */ /* 0x000fe400000001ff */
[----:B------:R-:W-:Y:S02]  /*1190*/  @P3 HADD2.F32 R50, -RZ, R24.H0_H0 ;  /* 0x20000018ff323230 */ /* 0x000fe40000004100 */
[----:B------:R-:W-:Y:S02]  /*11a0*/  @P3 HADD2.F32 R53, -RZ, R29.H0_H0 ;  /* 0x2000001dff353230 */ /* 0x000fe40000004100 */
[----:B------:R-:W-:Y:S01]  /*11b0*/  @P3 HADD2.F32 R55, -RZ, R25.H0_H0 ;  /* 0x20000019ff373230 */ /* 0x000fe20000004100 */
[----:B------:R-:W2:Y:S01]  /*11c0*/  @P3 LDC R54, c[0x0][0x40c] ;  /* 0x00010300ff363b82 */ /* 0x000ea20000000800 */
[----:B------:R-:W-:-:S02]  /*11d0*/  @P3 HADD2.F32 R51, -RZ, R28.H1_H1 ;  /* 0x3000001cff333230 */ /* 0x000fc40000004100 */
[----:B0-----:R-:W-:Y:S02]  /*11e0*/  @P3 HADD2.F32 R56, -RZ, R29.H1_H1 ;  /* 0x3000001dff383230 */ /* 0x001fe40000004100 */
[----:B------:R-:W-:-:S03]  /*11f0*/  @P3 HADD2.F32 R61, -RZ, R30.H0_H0 ;  /* 0x2000001eff3d3230 */ /* 0x000fc60000004100 */
[----:B------:R-:W0:Y:S08]  /*1200*/  @P3 LDC R52, c[0x0][0x40c] ;  /* 0x00010300ff343b82 */ /* 0x000e300000000800 */
[----:B------:R-:W3:Y:S01]  /*1210*/  @P3 LDC R57, c[0x0][0x40c] ;  /* 0x00010300ff393b82 */ /* 0x000ee20000000800 */
[----:B-1----:R-:W-:-:S04]  /*1220*/  @P3 FMUL.FTZ R49, R0, R49 ;  /* 0x0000003100313220 */ /* 0x002fc80000410000 */
[----:B------:R-:W-:Y:S01]  /*1230*/  @P3 FMUL.FTZ R48, R49, R50 ;  /* 0x0000003231303220 */ /* 0x000fe20000410000 */
[----:B------:R-:W-:Y:S01]  /*1240*/  HFMA2 R50, -RZ, RZ, 0, 0 ;  /* 0x00000000ff327431 */ /* 0x000fe200000001ff */
[----:B------:R-:W-:Y:S01]  /*1250*/  MOV R49, RZ ;  /* 0x000000ff00317202 */ /* 0x000fe20000000f00 */
[----:B------:R-:W1:Y:S01]  /*1260*/  @P3 LDC R0, c[0x0][0x40c] ;  /* 0x00010300ff003b82 */ /* 0x000e620000000800 */
[----:B--2---:R-:W-:-:S04]  /*1270*/  @P3 FMUL.FTZ R54, R53, R54 ;  /* 0x0000003635363220 */ /* 0x004fc80000410000 */
[----:B------:R-:W-:-:S03]  /*1280*/  @P3 FMUL.FTZ R50, R54, R55 ;  /* 0x0000003736323220 */ /* 0x000fc60000410000 */
[----:B------:R-:W2:Y:S01]  /*1290*/  @P3 LDC R53, c[0x0][0x40c] ;  /* 0x00010300ff353b82 */ /* 0x000ea20000000800 */
[----:B0-----:R-:W-:Y:S01]  /*12a0*/  @P3 FMUL.FTZ R51, R51, R52 ;  /* 0x0000003433333220 */ /* 0x001fe20000410000 */
[----:B------:R-:W-:-:S05]  /*12b0*/  @P3 HADD2.F32 R52, -RZ, R24.H1_H1 ;  /* 0x30000018ff343230 */ /* 0x000fca0000004100 */
[----:B------:R-:W-:Y:S01]  /*12c0*/  @P3 FMUL.FTZ R49, R51, R52 ;  /* 0x0000003433313220 */ /* 0x000fe20000410000 */
[----:B------:R-:W0:Y:S01]  /*12d0*/  @P3 LDC R55, c[0x0][0x40c] ;  /* 0x00010300ff373b82 */ /* 0x000e220000000800 */
[----:B---3--:R-:W-:Y:S01]  /*12e0*/  @P3 FMUL.FTZ R56, R56, R57 ;  /* 0x0000003938383220 */ /* 0x008fe20000410000 */
[----:B------:R-:W-:Y:S01]  /*12f0*/  @P3 HADD2.F32 R57, -RZ, R25.H1_H1 ;  /* 0x30000019ff393230 */ /* 0x000fe20000004100 */
[----:B------:R-:W-:Y:S01]  /*1300*/  MOV R51, RZ ;  /* 0x000000ff00337202 */ /* 0x000fe20000000f00 */
[----:B------:R-:W-:-:S03]  /*1310*/  HFMA2 R52, -RZ, RZ, 0, 0 ;  /* 0x00000000ff347431 */ /* 0x000fc600000001ff */
[----:B------:R-:W-:Y:S01]  /*1320*/  @P3 FMUL.FTZ R51, R56, R57 ;  /* 0x0000003938333220 */ /* 0x000fe20000410000 */
[----:B------:R-:W3:Y:S01]  /*1330*/  @P3 LDC R54, c[0x0][0x40c] ;  /* 0x00010300ff363b82 */ /* 0x000ee20000000800 */
[----:B------:R-:W-:Y:S02]  /*1340*/  @P3 HADD2.F32 R57, -RZ, R26.H0_H0 ;  /* 0x2000001aff393230 */ /* 0x000fe40000004100 */
[----:B-1----:R-:W-:Y:S01]  /*1350*/  @P3 FMUL.FTZ R0, R61, R0 ;  /* 0x000000003d003220 */ /* 0x002fe20000410000 */
[----:B------:R-:W-:Y:S02]  /*1360*/  @P3 HADD2.F32 R56, -RZ, R30.H1_H1 ;  /* 0x3000001eff383230 */ /* 0x000fe40000004100 */
[----:B------:R-:W-:Y:S02]  /*1370*/  @P3 HADD2.F32 R61, -RZ, R31.H1_H1 ;  /* 0x3000001fff3d3230 */ /* 0x000fe40000004100 */
[----:B------:R-:W-:Y:S01]  /*1380*/  @P3 FMUL.FTZ R52, R0, R57 ;  /* 0x0000003900343220 */ /* 0x000fe20000410000 */
[----:B------:R-:W-:-:S02]  /*1390*/  @P3 HADD2.F32 R57, -RZ, R26.H1_H1 ;  /* 0x3000001aff393230 */ /* 0x000fc40000004100 */
[----:B--2---:R-:W-:Y:S01]  /*13a0*/  @P3 FMUL.FTZ R56, R56, R53 ;  /* 0x0000003538383220 */ /* 0x004fe20000410000 */
[----:B------:R-:W-:Y:S01]  /*13b0*/  @P3 HADD2.F32 R0, -RZ, R31.H0_H0 ;  /* 0x2000001fff003230 */ /* 0x000fe20000004100 */
[----:B------:R-:W-:Y:S02]  /*13c0*/  MOV R53, RZ ;  /* 0x000000ff00357202 */ /* 0x000fe40000000f00 */
[----:B------:R-:W-:Y:S01]  /*13d0*/  @P3 FMUL.FTZ R53, R56, R57 ;  /* 0x0000003938353220 */ /* 0x000fe20000410000 */
[--C-:B------:R-:W-:Y:S02]  /*13e0*/  @P3 HADD2.F32 R57, -RZ, R27.reuse.H0_H0 ;  /* 0x2000001bff393230 */ /* 0x100fe40000004100 */
[----:B------:R-:W-:Y:S02]  /*13f0*/  @P3 HADD2.F32 R56, -RZ, R27.H1_H1 ;  /* 0x3000001bff383230 */ /* 0x000fe40000004100 */
[----:B0-----:R-:W-:Y:S01]  /*1400*/  @P3 FMUL.FTZ R0, R0, R55 ;  /* 0x0000003700003220 */ /* 0x001fe20000410000 */
[----:B---3--:R-:W-:Y:S01]  /*1410*/  @P3 FMUL.FTZ R61, R61, R54 ;  /* 0x000000363d3d3220 */ /* 0x008fe20000410000 */
[----:B------:R-:W-:-:S02]  /*1420*/  CS2R R54, SRZ ;  /* 0x0000000000367805 */ /* 0x000fc4000001ff00 */
[----:B------:R-:W-:Y:S01]  /*1430*/  @P3 FMUL.FTZ R54, R0, R57 ;  /* 0x0000003900363220 */ /* 0x000fe20000410000 */
[----:B------:R-:W-:-:S07]  /*1440*/  @P3 FMUL.FTZ R55, R61, R56 ;  /* 0x000000383d373220 */ /* 0x000fce0000410000 */
.L_x_12183:
[----:B------:R-:W-:Y:S05]  /*1450*/  BSYNC.RECONVERGENT B1 ;  /* 0x0000000000017941 */ /* 0x000fea0003800200 */
.L_x_12181:
[----:B------:R-:W0:Y:S02]  /*1460*/  LDC.64 R56, c[0x0][0x3a8] ;  /* 0x0000ea00ff387b82 */ /* 0x000e240000000a00 */
[----:B0-----:R-:W-:-:S05]  /*1470*/  IMAD.WIDE.U32 R56, R63, 0x20, R56 ;  /* 0x000000203f387825 */ /* 0x001fca00078e0038 */
[----:B------:R1:W-:Y:S04]  /*1480*/  STG.E.128 desc[UR6][R56.64], R48 ;  /* 0x0000003038007986 */ /* 0x0003e8000c101d06 */
[----:B------:R1:W-:Y:S02]  /*1490*/  STG.E.128 desc[UR6][R56.64+0x10], R52 ;  /* 0x0000103438007986 */ /* 0x0003e4000c101d06 */
.L_x_12180:
[----:B------:R-:W-:Y:S05]  /*14a0*/  BSYNC.RECONVERGENT B0 ;  /* 0x0000000000007941 */ /* 0x000fea0003800200 */
.L_x_12179:
[----:B------:R-:W-:Y:S01]  /*14b0*/  FADD.FTZ R0, RZ, R40 ;  /* 0x00000028ff007221 */ /* 0x000fe20000010000 */
[----:B------:R-:W-:Y:S01]  /*14c0*/  ISETP.GT.U32.AND P3, PT, R2, 0x3f, PT ;  /* 0x0000003f0200780c */ /* 0x000fe20003f64070 */
[----:B------:R-:W-:Y:S01]  /*14d0*/  UMOV UR4, 0xffffffff ;  /* 0xffffffff00047882 */ /* 0x000fe20000000000 */
[----:B------:R-:W-:Y:S01]  /*14e0*/  ISETP.NE.AND P0, PT, R3, RZ, PT ;  /* 0x000000ff0300720c */ /* 0x000fe20003f05270 */
[----:B01----:R-:W-:-:S04]  /*14f0*/  FADD.FTZ R57, R41, R0 ;  /* 0x0000000029397221 */ /* 0x003fc80000010000 */
        /* <DEDUP_REMOVED lines=70> */
.L_x_12201:
[----:B-1----:R-:W-:Y:S01]  /*1960*/  FADD.FTZ R65, R68, R65 ;  /* 0x0000004144417221 */ /* 0x002fe20000010000 */
[----:B------:R-:W-:Y:S01]  /*1970*/  ISETP.NE.AND P3, PT, RZ, UR5, PT ;  /* 0x00000005ff007c0c */ /* 0x000fe2000bf65270 */
[----:B------:R-:W1:Y:S01]  /*1980*/  @!P0 LDC.64 R62, c[0x0][0x3c0] ;  /* 0x0000f000ff3e8b82 */ /* 0x000e620000000a00 */
[----:B------:R-:W-:Y:S01]  /*1990*/  BSSY.RECONVERGENT B0, `(.L_x_12185) ;  /* 0x0000076000007945 */ /* 0x000fe20003800200 */
        /* <DEDUP_REMOVED lines=24> */
[----:B------:R-:W-:Y:S01]  /*1b20*/  FMUL.FTZ R57, R0, R57 ;  /* 0x0000003900397220 */ /* 0x000fe20000410000 */
[----:B------:R-:W-:Y:S02]  /*1b30*/  HADD2.F32 R62, -RZ, R9.H0_H0 ;  /* 0x20000009ff3e7230 */ /* 0x000fe40000004100 */
[----:B------:R-:W-:Y:S01]  /*1b40*/  FADD.FTZ R67, R47, -R64 ;  /* 0x800000402f437221 */ /* 0x000fe20000010000 */
[----:B------:R-:W-:-:S02]  /*1b50*/  HADD2.F32 R63, -RZ, R10.H0_H0 ;  /* 0x2000000aff3f7230 */ /* 0x000fc40000004100 */
[----:B------:R-:W-:Y:S01]  /*1b60*/  FFMA.FTZ R65, R57, R56, R58 ;  /* 0x0000003839417223 */ /* 0x000fe2000001003a */
[C---:B------:R-:W-:Y:S01]  /*1b70*/  FMUL.FTZ R56, R0.reuse, R59 ;  /* 0x0000003b00387220 */ /* 0x040fe20000410000 */
[----:B------:R-:W-:Y:S02]  /*1b80*/  HADD2.F32 R57, -RZ, R4.H1_H1 ;  /* 0x30000004ff397230 */ /* 0x000fe40000004100 */
[----:B------:R-:W-:Y:S01]  /*1b90*/  FMUL.FTZ R67, R0, R67 ;  /* 0x0000004300437220 */ /* 0x000fe20000410000 */
[----:B------:R-:W-:Y:S02]  /*1ba0*/  HADD2.F32 R59, -RZ, R8.H1_H1 ;  /* 0x30000008ff3b7230 */ /* 0x000fe40000004100 */
[----:B------:R-:W-:Y:S02]  /*1bb0*/  HADD2.F32 R58, -RZ, R5.H0_H0 ;  /* 0x20000005ff3a7230 */ /* 0x000fe40000004100 */
[----:B------:R-:W-:Y:S02]  /*1bc0*/  HADD2.F32 R66, -RZ, R6.H1_H1 ;  /* 0x30000006ff427230 */ /* 0x000fe40000004100 */
[----:B------:R-:W-:Y:S01]  /*1bd0*/  FFMA.FTZ R56, R56, R57, R59 ;  /* 0x0000003938387223 */ /* 0x000fe2000001003b */
[--C-:B------:R-:W-:Y:S01]  /*1be0*/  FADD.FTZ R57, R42, -R64.reuse ;  /* 0x800000402a397221 */ /* 0x100fe20000010000 */
[----:B------:R-:W-:Y:S01]  /*1bf0*/  FADD.FTZ R59, R43, -R64 ;  /* 0x800000402b3b7221 */ /* 0x000fe20000010000 */
[----:B0-----:R-:W-:-:S02]  /*1c00*/  HADD2.F32 R68, -RZ, R10.H1_H1 ;  /* 0x3000000aff447230 */ /* 0x001fc40000004100 */
[C---:B------:R-:W-:Y:S01]  /*1c10*/  FMUL.FTZ R57, R0.reuse, R57 ;  /* 0x0000003900397220 */ /* 0x040fe20000410000 */
[----:B------:R-:W-:Y:S01]  /*1c20*/  FMUL.FTZ R59, R0, R59 ;  /* 0x0000003b003b7220 */ /* 0x000fe20000410000 */
[----:B------:R-:W-:Y:S02]  /*1c30*/  F2FP.F16.F32.PACK_AB R56, R56, R65 ;  /* 0x000000413838723e */ /* 0x000fe400000000ff */
[----:B------:R-:W-:Y:S01]  /*1c40*/  FFMA.FTZ R57, R57, R58, R62 ;  /* 0x0000003a39397223 */ /* 0x000fe2000001003e */
[----:B------:R-:W-:Y:S02]  /*1c50*/  HADD2.F32 R62, -RZ, R5.H1_H1 ;  /* 0x30000005ff3e7230 */ /* 0x000fe40000004100 */
[----:B------:R-:W-:-:S05]  /*1c60*/  HADD2.F32 R58, -RZ, R9.H1_H1 ;  /* 0x30000009ff3a7230 */ /* 0x000fca0000004100 */
[----:B------:R-:W-:Y:S01]  /*1c70*/  FFMA.FTZ R62, R59, R62, R58 ;  /* 0x0000003e3b3e7223 */ /* 0x000fe2000001003a */
[----:B------:R-:W-:-:S04]  /*1c80*/  FADD.FTZ R59, R44, -R64 ;  /* 0x800000402c3b7221 */ /* 0x000fc80000010000 */
        /* <DEDUP_REMOVED lines=9> */
[----:B------:R-:W-:Y:S01]  /*1d20*/  HADD2.F32 R68, -RZ, R11.H0_H0 ;  /* 0x2000000bff447230 */ /* 0x000fe20000004100 */
[----:B------:R-:W-:Y:S01]  /*1d30*/  F2FP.F16.F32.PACK_AB R58, R63, R58 ;  /* 0x0000003a3f3a723e */ /* 0x000fe200000000ff */
[----:B------:R-:W-:Y:S01]  /*1d40*/  FMUL.FTZ R59, R0, R59 ;  /* 0x0000003b003b7220 */ /* 0x000fe20000410000 */
[----:B------:R-:W0:Y:S03]  /*1d50*/  LDC.64 R62, c[0x0][0x428] ;  /* 0x00010a00ff3e7b82 */ /* 0x000e260000000a00 */
[----:B------:R-:W-:Y:S01]  /*1d60*/  FFMA.FTZ R59, R59, R66, R68 ;  /* 0x000000423b3b7223 */ /* 0x000fe20000010044 */
[----:B------:R-:W-:-:S02]  /*1d70*/  HADD2.F32 R66, -RZ, R7.H1_H1 ;  /* 0x30000007ff427230 */ /* 0x000fc40000004100 */
[----:B------:R-:W-:-:S05]  /*1d80*/  HADD2.F32 R68, -RZ, R11.H1_H1 ;  /* 0x3000000bff447230 */ /* 0x000fca0000004100 */
[----:B------:R-:W-:-:S05]  /*1d90*/  FFMA.FTZ R66, R67, R66, R68 ;  /* 0x0000004243427223 */ /* 0x000fca0000010044 */
[----:B------:R-:W-:Y:S01]  /*1da0*/  F2FP.F16.F32.PACK_AB R59, R66, R59 ;  /* 0x0000003b423b723e */ /* 0x000fe200000000ff */
[C---:B0-----:R-:W-:Y:S01]  /*1db0*/  IMAD.WIDE.U32 R62, R61.reuse, 0x10, R62 ;  /* 0x000000103d3e7825 */ /* 0x041fe200078e003e */
[----:B------:R-:W-:-:S04]  /*1dc0*/  IADD3 R61, PT, PT, R61, 0x20, RZ ;  /* 0x000000203d3d7810 */ /* 0x000fc80007ffe0ff */
[----:B------:R1:W-:Y:S03]  /*1dd0*/  STG.E.128 desc[UR6][R62.64], R56 ;  /* 0x000000383e007986 */ /* 0x0003e6000c101d06 */
.L_x_12188:
[----:B------:R-:W-:Y:S05]  /*1de0*/  BSYNC.RECONVERGENT B1 ;  /* 0x0000000000017941 */ /* 0x000fea0003800200 */
.L_x_12187:
[----:B------:R-:W-:Y:S05]  /*1df0*/  @!P1 BRA `(.L_x_12186) ;  /* 0x0000000000bc9947 */ /* 0x000fea0003800000 */
[--C-:B-1----:R-:W-:Y:S01]  /*1e00*/  FADD.FTZ R57, R48, -R64.reuse ;  /* 0x8000004030397221 */ /* 0x102fe20000010000 */
[----:B------:R-:W-:Y:S02]  /*1e10*/  HADD2.F32 R56, -RZ, R16.H0_H0 ;  /* 0x20000010ff387230 */ /* 0x000fe40000004100 */
[----:B------:R-:W-:Y:S01]  /*1e20*/  FADD.FTZ R59, R49, -R64 ;  /* 0x80000040313b7221 */ /* 0x000fe20000010000 */
[----:B------:R-:W-:Y:S02]  /*1e30*/  HADD2.F32 R58, -RZ, R20.H0_H0 ;  /* 0x20000014ff3a7230 */ /* 0x000fe40000004100 */
[C---:B------:R-:W-:Y:S01]  /*1e40*/  FMUL.FTZ R57, R0.reuse, R57 ;  /* 0x0000003900397220 */ /* 0x040fe20000410000 */
[----:B------:R-:W-:Y:S02]  /*1e50*/  HADD2.F32 R62, -RZ, R21.H0_H0 ;  /* 0x20000015ff3e7230 */ /* 0x000fe40000004100 */
[----:B------:R-:W-:Y:S02]  /*1e60*/  HADD2.F32 R66, -RZ, R17.H1_H1 ;  /* 0x30000011ff427230 */ /* 0x000fe40000004100 */
[----:B------:R-:W-:Y:S01]  /*1e70*/  FFMA.FTZ R65, R57, R56, R58 ;  /* 0x0000003839417223 */ /* 0x000fe2000001003a */
[----:B------:R-:W-:Y:S01]  /*1e80*/  FMUL.FTZ R56, R0, R59 ;  /* 0x0000003b00387220 */ /* 0x000fe20000410000 */
[----:B------:R-:W-:-:S02]  /*1e90*/  HADD2.F32 R57, -RZ, R16.H1_H1 ;  /* 0x30000010ff397230 */ /* 0x000fc40000004100 */
[----:B------:R-:W-:Y:S02]  /*1ea0*/  HADD2.F32 R59, -RZ, R20.H1_H1 ;  /* 0x30000014ff3b7230 */ /* 0x000fe40000004100 */
[----:B------:R-:W-:Y:S02]  /*1eb0*/  HADD2.F32 R58, -RZ, R17.H0_H0 ;  /* 0x20000011ff3a7230 */ /* 0x000fe40000004100 */
[--C-:B------:R-:W-:Y:S02]  /*1ec0*/  HADD2.F32 R63, -RZ, R22.reuse.H0_H0 ;  /* 0x20000016ff3f7230 */ /* 0x100fe40000004100 */
[----:B------:R-:W-:Y:S01]  /*1ed0*/  FFMA.FTZ R56, R56, R57, R59 ;  /* 0x0000003938387223 */ /* 0x000fe2000001003b */
[--C-:B------:R-:W-:Y:S01]  /*1ee0*/  FADD.FTZ R57, R50, -R64.reuse ;  /* 0x8000004032397221 */ /* 0x100fe20000010000 */
[----:B------:R-:W-:Y:S01]  /*1ef0*/  FADD.FTZ R59, R51, -R64 ;  /* 0x80000040333b7221 */ /* 0x000fe20000010000 */
[----:B0-----:R-:W-:Y:S02]  /*1f00*/  HADD2.F32 R68, -RZ, R22.H1_H1 ;  /* 0x30000016ff447230 */ /* 0x001fe40000004100 */
[C---:B------:R-:W-:Y:S01]  /*1f10*/  FMUL.FTZ R57, R0.reuse, R57 ;  /* 0x0000003900397220 */ /* 0x040fe20000410000 */
[----:B------:R-:W-:Y:S01]  /*1f20*/  FMUL.FTZ R59, R0, R59 ;  /* 0x0000003b003b7220 */ /* 0x000fe20000410000 */
[----:B------:R-:W-:-:S02]  /*1f30*/  F2FP.F16.F32.PACK_AB R56, R56, R65 ;  /* 0x000000413838723e */ /* 0x000fc400000000ff */
[----:B------:R-:W-:Y:S01]  /*1f40*/  FFMA.FTZ R57, R57, R58, R62 ;  /* 0x0000003a39397223 */ /* 0x000fe2000001003e */
[----:B------:R-:W-:Y:S02]  /*1f50*/  HADD2.F32 R58, -RZ, R21.H1_H1 ;  /* 0x30000015ff3a7230 */ /* 0x000fe40000004100 */
[----:B------:R-:W-:-:S03]  /*1f60*/  HADD2.F32 R62, -RZ, R18.H1_H1 ;  /* 0x30000012ff3e7230 */ /* 0x000fc60000004100 */
[----:B------:R-:W-:Y:S01]  /*1f70*/  FFMA.FTZ R66, R59, R66, R58 ;  /* 0x000000423b427223 */ /* 0x000fe2000001003a */
[----:B------:R-:W-:-:S04]  /*1f80*/  FADD.FTZ R59, R52, -R64 ;  /* 0x80000040343b7221 */ /* 0x000fc80000010000 */
        /* <DEDUP_REMOVED lines=22> */
.L_x_12186:
[----:B------:R-:W-:Y:S05]  /*20f0*/  BSYNC.RECONVERGENT B0 ;  /* 0x0000000000007941 */ /* 0x000fea0003800200 */
.L_x_12185:
[----:B-12---:R-:W1:Y:S02]  /*2100*/  LDC.64 R56, c[0x0][0x380] ;  /* 0x0000e000ff387b82 */ /* 0x006e640000000a00 */
[----:B-1----:R-:W-:-:S04]  /*2110*/  LEA R60, R56, R60, 0x2 ;  /* 0x0000003c383c7211 */ /* 0x002fc800078e10ff */
[----:B------:R-:W-:-:S13]  /*2120*/  ISETP.GE.AND P0, PT, R60, R57, PT ;  /* 0x000000393c00720c */ /* 0x000fda0003f06270 */
[----:B------:R-:W-:Y:S05]  /*2130*/  @!P0 BRA `(.L_x_12189) ;  /* 0xffffffe000d88947 */ /* 0x000fea000383ffff */
[----:B------:R-:W-:Y:S05]  /*2140*/  EXIT ;  /* 0x000000000000794d */ /* 0x000fea0003800000 */
.L_x_12184:
        /* <DEDUP_REMOVED lines=8> */
.L_x_12191:
[----:B------:R-:W-:Y:S05]  /*21d0*/  BSYNC B0 ;  /* 0x0000000000007941 */ /* 0x000fea0003800000 */
.L_x_12190:
        /* <DEDUP_REMOVED lines=9> */
.L_x_12192:
[----:B------:R-:W-:Y:S02]  /*2270*/  HFMA2 R64, -RZ, RZ, 0, 2.384185791015625e-07 ;  /* 0x00000004ff407431 */ /* 0x000fe400000001ff */
[----:B------:R-:W-:-:S05]  /*2280*/  FADD.FTZ R67, R66, R65 ;  /* 0x0000004142437221 */ /* 0x000fca0000010000 */
[----:B------:R-:W-:-:S07]  /*2290*/  MOV R69, R67 ;  /* 0x0000004300457202 */ /* 0x000fce0000000f00 */
[----:B------:R-:W-:Y:S05]  /*22a0*/  WARPSYNC.COLLECTIVE R62, `(.L_x_12193) ;  /* 0x000000003e087348 */ /* 0x000fea0003c00000 */
[----:B------:R0:W1:Y:S02]  /*22b0*/  SHFL.BFLY P4, R65, R69, R64, R63 ;  /* 0x0c00004045417389 */ /* 0x000064000008003f */
[----:B01----:R-:W-:Y:S05]  /*22c0*/  ENDCOLLECTIVE ;  /* 0x000000000000791b */ /* 0x003fea0003800000 */
.L_x_12193:
[----:B------:R-:W-:Y:S02]  /*22d0*/  HFMA2 R64, -RZ, RZ, 0, 4.76837158203125e-07 ;  /* 0x00000008ff407431 */ /* 0x000fe400000001ff */
[----:B------:R-:W-:-:S05]  /*22e0*/  FADD.FTZ R68, R67, R65 ;  /* 0x0000004143447221 */ /* 0x000fca0000010000 */
[----:B------:R-:W-:-:S07]  /*22f0*/  MOV R69, R68 ;  /* 0x0000004400457202 */ /* 0x000fce0000000f00 */
[----:B------:R-:W-:Y:S05]  /*2300*/  WARPSYNC.COLLECTIVE R62, `(.L_x_12194) ;  /* 0x000000003e087348 */ /* 0x000fea0003c00000 */
[----:B------:R0:W1:Y:S02]  /*2310*/  SHFL.BFLY P4, R65, R69, R64, R63 ;  /* 0x0c00004045417389 */ /* 0x000064000008003f */
[----:B01----:R-:W-:Y:S05]  /*2320*/  ENDCOLLECTIVE ;  /* 0x000000000000791b */ /* 0x003fea0003800000 */
.L_x_12194:
[----:B------:R-:W-:Y:S01]  /*2330*/  MOV R64, 0x10 ;  /* 0x0000001000407802 */ /* 0x000fe20000000f00 */
[----:B------:R-:W-:-:S07]  /*2340*/  FADD.FTZ R69, R68, R65 ;  /* 0x0000004144457221 */ /* 0x000fce0000010000 */
[----:B------:R-:W-:Y:S05]  /*2350*/  WARPSYNC.COLLECTIVE R62, `(.L_x_12195) ;  /* 0x000000003e087348 */ /* 0x000fea0003c00000 */
[----:B------:R0:W1:Y:S02]  /*2360*/  SHFL.BFLY P4, R65, R69, R64, R63 ;  /* 0x0c00004045417389 */ /* 0x000064000008003f */
[----:B01----:R-:W-:Y:S05]  /*2370*/  ENDCOLLECTIVE ;  /* 0x000000000000791b */ /* 0x003fea0003800000 */
.L_x_12195:
        /* <DEDUP_REMOVED lines=41> */
.L_x_12196:
[----:B------:R-:W-:Y:S02]  /*2610*/  HFMA2 R64, -RZ, RZ, 0, 1.1920928955078125e-07 ;  /* 0x00000002ff407431 */ /* 0x000fe400000001ff */
[----:B------:R-:W-:-:S05]  /*2620*/  FADD.FTZ R57, R0, R65 ;  /* 0x0000004100397221 */ /* 0x000fca0000010000 */
[----:B------:R-:W-:-:S07]  /*2630*/  MOV R69, R57 ;  /* 0x0000003900457202 */ /* 0x000fce0000000f00 */
[----:B------:R-:W-:Y:S05]  /*2640*/  WARPSYNC.COLLECTIVE R62, `(.L_x_12197) ;  /* 0x000000003e087348 */ /* 0x000fea0003c00000 */
[----:B------:R0:W1:Y:S02]  /*2650*/  SHFL.BFLY P4, R65, R69, R64, R63 ;  /* 0x0c00004045417389 */ /* 0x000064000008003f */
[----:B01----:R-:W-:Y:S05]  /*2660*/  ENDCOLLECTIVE ;  /* 0x000000000000791b */ /* 0x003fea0003800000 */
.L_x_12197:
[----:B------:R-:W-:Y:S02]  /*2670*/  HFMA2 R64, -RZ, RZ, 0, 2.384185791015625e-07 ;  /* 0x00000004ff407431 */ /* 0x000fe400000001ff */
[----:B------:R-:W-:-:S05]  /*2680*/  FADD.FTZ R66, R57, R65 ;  /* 0x0000004139427221 */ /* 0x000fca0000010000 */
[----:B------:R-:W-:-:S07]  /*2690*/  MOV R69, R66 ;  /* 0x0000004200457202 */ /* 0x000fce0000000f00 */
[----:B------:R-:W-:Y:S05]  /*26a0*/  WARPSYNC.COLLECTIVE R62, `(.L_x_12198) ;  /* 0x000000003e087348 */ /* 0x000fea0003c00000 */
[----:B------:R0:W1:Y:S02]  /*26b0*/  SHFL.BFLY P4, R65, R69, R64, R63 ;  /* 0x0c00004045417389 */ /* 0x000064000008003f */
[----:B01----:R-:W-:Y:S05]  /*26c0*/  ENDCOLLECTIVE ;  /* 0x000000000000791b */ /* 0x003fea0003800000 */
.L_x_12198:
[----:B------:R-:W-:Y:S02]  /*26d0*/  HFMA2 R64, -RZ, RZ, 0, 4.76837158203125e-07 ;  /* 0x00000008ff407431 */ /* 0x000fe400000001ff */
[----:B------:R-:W-:-:S05]  /*26e0*/  FADD.FTZ R67, R66, R65 ;  /* 0x0000004142437221 */ /* 0x000fca0000010000 */
[----:B------:R-:W-:-:S07]  /*26f0*/  MOV R69, R67 ;  /* 0x0000004300457202 */ /* 0x000fce0000000f00 */
[----:B------:R-:W-:Y:S05]  /*2700*/  WARPSYNC.COLLECTIVE R62, `(.L_x_12199) ;  /* 0x000000003e087348 */ /* 0x000fea0003c00000 */
[----:B------:R0:W1:Y:S02]  /*2710*/  SHFL.BFLY P4, R65, R69, R64, R63 ;  /* 0x0c00004045417389 */ /* 0x000064000008003f */
[----:B01----:R-:W-:Y:S05]  /*2720*/  ENDCOLLECTIVE ;  /* 0x000000000000791b */ /* 0x003fea0003800000 */
.L_x_12199:
[----:B------:R-:W-:Y:S02]  /*2730*/  HFMA2 R64, -RZ, RZ, 0, 9.5367431640625e-07 ;  /* 0x00000010ff407431 */ /* 0x000fe400000001ff */
[----:B------:R-:W-:-:S05]  /*2740*/  FADD.FTZ R68, R67, R65 ;  /* 0x0000004143447221 */ /* 0x000fca0000010000 */
[----:B------:R-:W-:-:S07]  /*2750*/  MOV R69, R68 ;  /* 0x0000004400457202 */ /* 0x000fce0000000f00 */
[----:B------:R-:W-:Y:S05]  /*2760*/  WARPSYNC.COLLECTIVE R62, `(.L_x_12200) ;  /* 0x000000003e087348 */ /* 0x000fea0003c00000 */
[----:B------:R0:W1:Y:S02]  /*2770*/  SHFL.BFLY P4, R65, R69, R64, R63 ;  /* 0x0c00004045417389 */ /* 0x000064000008003f */
[----:B01----:R-:W-:Y:S05]  /*2780*/  ENDCOLLECTIVE ;  /* 0x000000000000791b */ /* 0x003fea0003800000 */
.L_x_12200:
[----:B------:R-:W-:Y:S05]  /*2790*/  BRA `(.L_x_12201) ;  /* 0xfffffff000707947 */ /* 0x000fea000383ffff */
.L_x_12202:
        /* <DEDUP_REMOVED lines=14> */
.L_x_20323:


//--------------------- .text._ZN10layer_norm13ln_fwd_kernelINS_13Kernel_traitsI6__halfS2_fS2_fjLj512ELj1ELj4ELj1ELj16ENS_18Kernel_traits_baseILj512ES2_S2_fS2_fjLj128EEEEELb0ELb1ELb1ELb1EEEvNS_9FwdParamsE --------------------------
	.section	.text._ZN10layer_norm13ln_fwd_kernelINS_13Kernel_traitsI6__halfS2_fS2_fjLj512ELj1ELj4ELj1ELj16ENS_18Kernel_traits_baseILj512ES2_S2_fS2_fjLj128EEEEELb0ELb1ELb1ELb1EEEvNS_9FwdParamsE,"ax",@progbits
	.align	128
        .global         _ZN10layer_norm13ln_fwd_kernelINS_13Kernel_traitsI6__halfS2_fS2_fjLj512ELj1ELj4ELj1ELj16ENS_18Kernel_traits_baseILj512ES2_S2_fS2_fjLj128EEEEELb0ELb1ELb1ELb1EEEvNS_9FwdParamsE
        .type           _ZN10layer_norm13ln_fwd_kernelINS_13Kernel_traitsI6__halfS2_fS2_fjLj512ELj1ELj4ELj1ELj16ENS_18Kernel_traits_baseILj512ES2_S2_fS2_fjLj128EEEEELb0ELb1ELb1ELb1EEEvNS_9FwdParamsE,@function
        .size           _ZN10layer_norm13ln_fwd_kernelINS_13Kernel_traitsI6__halfS2_fS2_fjLj512ELj1ELj4ELj1ELj16ENS_18Kernel_traits_baseILj512ES2_S2_fS2_fjLj128EEEEELb0ELb1ELb1ELb1EEEvNS_9FwdParamsE,(.L_x_20324 - _ZN10layer_norm13ln_fwd_kernelINS_13Kernel_traitsI6__halfS2_fS2_fjLj512ELj1ELj4ELj1ELj16ENS_18Kernel_traits_baseILj512ES2_S2_fS2_fjLj128EEEEELb0ELb1ELb1ELb1EEEvNS_9FwdParamsE)
        .other          _ZN10layer_norm13ln_fwd_kernelINS_13Kernel_traitsI6__halfS2_fS2_fjLj512ELj1ELj4ELj1ELj16ENS_18Kernel_traits_baseILj512ES2_S2_fS2_fjLj128EEEEELb0ELb1ELb1ELb1EEEvNS_9FwdParamsE,@"STO_CUDA_ENTRY STV_DEFAULT"
_ZN10layer_norm13ln_fwd_kernelINS_13Kernel_traitsI6__halfS2_fS2_fjLj512ELj1ELj4ELj1ELj16ENS_18Kernel_traits_baseILj512ES2_S2_fS2_fjLj128EEEEELb0ELb1ELb1ELb1EEEvNS_9FwdParamsE:
.text._ZN10layer_norm13ln_fwd_kernelINS_13Kernel_traitsI6__halfS2_fS2_fjLj512ELj1ELj4ELj1ELj16ENS_18Kernel_traits_baseILj512ES2_S2_fS2_fjLj128EEEEELb0ELb1ELb1ELb1EEEvNS_9FwdParamsE:
        /* <DEDUP_REMOVED lines=20> */
[----:B------:R0:W3:Y:S04]  /*0140*/  LDG.E.128 R20, desc[UR6][R2.64+0x200] ;  /* 0x0002000602147981 */ /* 0x0000e8000c1e1d00 */
[----:B------:R-:W3:Y:S01]  /*0150*/  LDG.E.128 R16, desc[UR6][R26.64+0x200] ;  /* 0x000200061a107981 */ /* 0x000ee2000c1e1d00 */
[----:B--2---:R-:W-:-:S05]  /*0160*/  @P0 IMAD.WIDE.U32 R24, R8, 0x10, R24 ;  /* 0x0000001008180825 */ /* 0x004fca00078e0018 */
[----:B------:R2:W5:Y:S04]  /*0170*/  @P0 LDG.E.128 R12, desc[UR6][R24.64] ;  /* 0x00000006180c0981 */ /* 0x000568000c1e1d00 */
[----:B------:R2:W5:Y:S01]  /*0180*/  @P0 LDG.E.128 R8, desc[UR6][R24.64+0x200] ;  /* 0x0002000618080981 */ /* 0x000562000c1e1d00 */
[----:B-1----:R-:W-:Y:S01]  /*0190*/  USHF.L.U32 UR4, UR4, 0x2, URZ ;  /* 0x0000000204047899 */ /* 0x002fe200080006ff */
[----:B0-----:R-:W-:-:S05]  /*01a0*/  SHF.R.U32.HI R2, RZ, 0x5, R0 ;  /* 0x00000005ff027819 */ /* 0x001fca0000011600 */
[----:B------:R-:W-:-:S04]  /*01b0*/  LOP3.LUT R2, R2, UR4, RZ, 0xfc, !PT ;  /* 0x0000000402027c12 */ /* 0x000fc8000f8efcff */
[----:B----4-:R-:W-:Y:S02]  /*01c0*/  ISETP.GE.AND P1, PT, R2, UR5, PT ;  /* 0x0000000502007c0c */ /* 0x010fe4000bf26270 */
[----:B---3--:R-:W-:Y:S02]  /*01d0*/  @P0 MOV R61, R52 ;  /* 0x00000034003d0202 */ /* 0x008fe40000000f00 */
        /* <DEDUP_REMOVED lines=32> */
.L_x_12212:
[----:B------:R-:W0:Y:S08]  /*03e0*/  LDC.64 R42, c[0x0][0x3f0] ;  /* 0x0000fc00ff2a7b82 */ /* 0x000e300000000a00 */
[----:B------:R-:W1:Y:S08]  /*03f0*/  LDC R35, c[0x0][0x388] ;  /* 0x0000e200ff237b82 */ /* 0x000e700000000800 */
[----:B------:R-:W2:Y:S01]  /*0400*/  LDC.64 R30, c[0x0][0x3f8] ;  /* 0x0000fe00ff1e7b82 */ /* 0x000ea20000000a00 */
[----:B0-----:R-:W-:-:S06]  /*0410*/  IMAD.WIDE R42, R2, 0x4, R42 ;  /* 0x00000004022a7825 */ /* 0x001fcc00078e022a */
[----:B------:R-:W3:Y:S01]  /*0420*/  LDG.E R42, desc[UR6][R42.64] ;  /* 0x000000062a2a7981 */ /* 0x000ee2000c1e1900 */
[----:B------:R-:W-:Y:S01]  /*0430*/  HFMA2 R38, -RZ, RZ, 0, 0 ;  /* 0x00000000ff267431 */ /* 0x000fe200000001ff */
[----:B------:R-:W0:Y:S01]  /*0440*/  S2R R34, SR_TID.X ;  /* 0x0000000000227919 */ /* 0x000e220000002100 */
[----:B--2---:R-:W-:-:S05]  /*0450*/  IMAD.WIDE R30, R2, 0x4, R30 ;  /* 0x00000004021e7825 */ /* 0x004fca00078e021e */
[----:B-----5:R2:W5:Y:S01]  /*0460*/  LDG.E R53, desc[UR6][R30.64] ;  /* 0x000000061e357981 */ /* 0x020562000c1e1900 */
[----:B0-----:R-:W-:Y:S02]  /*0470*/  LOP3.LUT R34, R34, 0x1f, RZ, 0xc0, !PT ;  /* 0x0000001f22227812 */ /* 0x001fe400078ec0ff */
[----:B---3--:R-:W-:-:S13]  /*0480*/  ISETP.GE.AND P1, PT, R42, 0x1, PT ;  /* 0x000000012a00780c */ /* 0x008fda0003f26270 */
[----:B------:R-:W0:Y:S01]  /*0490*/  @P1 LDC.64 R28, c[0x0][0x390] ;  /* 0x0000e400ff1c1b82 */ /* 0x000e220000000a00 */
[----:B------:R-:W-:-:S05]  /*04a0*/  @P1 IADD3 R32, PT, PT, R42, -0x1, RZ ;  /* 0xffffffff2a201810 */ /* 0x000fca0007ffe0ff */
[----:B-1----:R-:W-:-:S05]  /*04b0*/  @P1 IMAD R32, R32, R35, RZ ;  /* 0x0000002320201224 */ /* 0x002fca00078e02ff */
[----:B------:R-:W-:-:S04]  /*04c0*/  @P1 SHF.R.S32.HI R33, RZ, 0x1f, R32 ;  /* 0x0000001fff211819 */ /* 0x000fc80000011420 */
[----:B------:R-:W-:-:S04]  /*04d0*/  @P1 LEA.HI R33, R33, R32, RZ, 0x3 ;  /* 0x0000002021211211 */ /* 0x000fc800078f18ff */
[----:B------:R-:W-:-:S05]  /*04e0*/  @P1 LEA.HI.SX32 R38, R33, R34, 0x1d ;  /* 0x0000002221261211 */ /* 0x000fca00078feaff */
[----:B0-----:R-:W-:-:S05]  /*04f0*/  @P1 IMAD.WIDE.U32 R28, R38, 0x10, R28 ;  /* 0x00000010261c1825 */ /* 0x001fca00078e001c */
        /* <DEDUP_REMOVED lines=8> */
[----:B--2---:R-:W-:Y:S05]  /*0580*/  @!P0 BRA `(.L_x_12204) ;  /* 0x0000000000d88947 */ /* 0x004fea0003800000 */
[----:B------:R-:W0:Y:S02]  /*0590*/  LDC.64 R24, c[0x0][0x3a0] ;  /* 0x0000e800ff187b82 */ /* 0x000e240000000a00 */
[----:B0-----:R-:W-:-:S05]  /*05a0*/  IMAD.WIDE.U32 R24, R39, 0x20, R24 ;  /* 0x0000002027187825 */ /* 0x001fca00078e0018 */
[----:B------:R-:W2:Y:S04]  /*05b0*/  LDG.E.128 R20, desc[UR6][R24.64] ;  /* 0x0000000618147981 */ /* 0x000ea8000c1e1d00 */
[----:B------:R-:W3:Y:S01]  /*05c0*/  LDG.E.128 R24, desc[UR6][R24.64+0x10] ;  /* 0x0000100618187981 */ /* 0x000ee2000c1e1d00 */
[----:B------:R-:W-:-:S13]  /*05d0*/  ISETP.GT.AND P2, PT, R42, RZ, PT ;  /* 0x000000ff2a00720c */ /* 0x000fda0003f44270 */
[----:B------:R-:W0:Y:S01]  /*05e0*/  @P2 LDC R33, c[0x0][0x40c] ;  /* 0x00010300ff212b82 */ /* 0x000e220000000800 */
[--C-:B-----5:R-:W-:Y:S02]  /*05f0*/  @P2 HADD2.F32 R36, -RZ, R17.reuse.H1_H1 ;  /* 0x30000011ff242230 */ /* 0x120fe40000004100 */
[----:B------:R-:W-:Y:S02]  /*0600*/  @P2 HADD2.F32 R35, -RZ, R17.H0_H0 ;  /* 0x20000011ff232230 */ /* 0x000fe40000004100 */
[----:B------:R-:W-:Y:S02]  /*0610*/  @P2 HADD2.F32 R30, -RZ, R16.H1_H1 ;  /* 0x30000010ff1e2230 */ /* 0x000fe40000004100 */
[----:B------:R-:W-:Y:S01]  /*0620*/  @P2 HADD2.F32 R43, -RZ, R18.H1_H1 ;  /* 0x30000012ff2b2230 */ /* 0x000fe20000004100 */
[----:B------:R-:W1:Y:S01]  /*0630*/  @P2 LDC R32, c[0x0][0x40c] ;  /* 0x00010300ff202b82 */ /* 0x000e620000000800 */
[----:B------:R-:W-:Y:S02]  /*0640*/  @P2 HADD2.F32 R31, -RZ, R16.H0_H0 ;  /* 0x20000010ff1f2230 */ /* 0x000fe40000004100 */
[----:B------:R-:W-:-:S02]  /*0650*/  @P2 HADD2.F32 R48, -RZ, R19.H0_H0 ;  /* 0x20000013ff302230 */ /* 0x000fc40000004100 */
[----:B------:R-:W-:Y:S02]  /*0660*/  @P2 HADD2.F32 R34, -RZ, R18.H0_H0 ;  /* 0x20000012ff222230 */ /* 0x000fe40000004100 */
[--C-:B------:R-:W-:Y:S01]  /*0670*/  @P2 HADD2.F32 R49, -RZ, R44.reuse.H0_H0 ;  /* 0x2000002cff312230 */ /* 0x100fe20000004100 */
[----:B------:R-:W4:Y:S01]  /*0680*/  @P2 LDC R29, c[0x0][0x40c] ;  /* 0x00010300ff1d2b82 */ /* 0x000f220000000800 */
[----:B------:R-:W-:Y:S02]  /*0690*/  @P2 HADD2.F32 R50, -RZ, R44.H1_H1 ;  /* 0x3000002cff322230 */ /* 0x000fe40000004100 */
[----:B------:R-:W-:-:S05]  /*06a0*/  @P2 HADD2.F32 R51, -RZ, R7.H0_H0 ;  /* 0x20000007ff332230 */ /* 0x000fca0000004100 */
[----:B------:R-:W4:Y:S01]  /*06b0*/  @P2 LDC R40, c[0x0][0x40c] ;  /* 0x00010300ff282b82 */ /* 0x000f220000000800 */
[----:B0-----:R-:W-:Y:S01]  /*06c0*/  @P2 FMUL.FTZ R36, R36, R33 ;  /* 0x0000002124242220 */ /* 0x001fe20000410000 */
[----:B------:R-:W-:-:S06]  /*06d0*/  @P2 HADD2.F32 R33, -RZ, R46.H1_H1 ;  /* 0x3000002eff212230 */ /* 0x000fcc0000004100 */
[----:B------:R-:W0:Y:S01]  /*06e0*/  @P2 LDC R28, c[0x0][0x40c] ;  /* 0x00010300ff1c2b82 */ /* 0x000e220000000800 */
[----:B-1----:R-:W-:Y:S01]  /*06f0*/  @P2 FMUL.FTZ R35, R35, R32 ;  /* 0x0000002023232220 */ /* 0x002fe20000410000 */
[----:B------:R-:W-:-:S06]  /*0700*/  @P2 HADD2.F32 R32, -RZ, R46.H0_H0 ;  /* 0x2000002eff202230 */ /* 0x000fcc0000004100 */
[----:B------:R-:W1:Y:S01]  /*0710*/  @P2 LDC R41, c[0x0][0x40c] ;  /* 0x00010300ff292b82 */ /* 0x000e620000000800 */
[----:B----4-:R-:W-:-:S07]  /*0720*/  @P2 FMUL.FTZ R30, R30, R29 ;  /* 0x0000001d1e1e2220 */ /* 0x010fce0000410000 */
[----:B------:R-:W4:Y:S01]  /*0730*/  @P2 LDC R37, c[0x0][0x40c] ;  /* 0x00010300ff252b82 */ /* 0x000f220000000800 */
[----:B------:R-:W-:Y:S01]  /*0740*/  @P2 FMUL.FTZ R40, R43, R40 ;  /* 0x000000282b282220 */ /* 0x000fe20000410000 */
[--C-:B------:R-:W-:Y:S02]  /*0750*/  @P2 HADD2.F32 R43, -RZ, R45.reuse.H0_H0 ;  /* 0x2000002dff2b2230 */ /* 0x100fe40000004100 */
[----:B0-----:R-:W-:Y:S01]  /*0760*/  @P2 FMUL.FTZ R31, R31, R28 ;  /* 0x0000001c1f1f2220 */ /* 0x001fe20000410000 */
[----:B-1----:R-:W-:Y:S01]  /*0770*/  @P2 FMUL.FTZ R41, R48, R41 ;  /* 0x0000002930292220 */ /* 0x002fe20000410000 */
[----:B------:R-:W-:Y:S02]  /*0780*/  @P2 HADD2.F32 R48, -RZ, R45.H1_H1 ;  /* 0x3000002dff302230 */ /* 0x000fe40000004100 */
        /* <DEDUP_REMOVED lines=22> */
.L_x_12204:
[----:B------:R-:W0:Y:S01]  /*08f0*/  @P1 LDC R40, c[0x0][0x40c] ;  /* 0x00010300ff281b82 */ /* 0x000e220000000800 */
[----:B-----5:R-:W-:Y:S02]  /*0900*/  @P1 HADD2.F32 R37, -RZ, R18.H0_H0 ;  /* 0x20000012ff251230 */ /* 0x020fe40000004100 */
[--C-:B------:R-:W-:Y:S02]  /*0910*/  @P1 HADD2.F32 R33, -RZ, R16.reuse.H0_H0 ;  /* 0x20000010ff211230 */ /* 0x100fe40000004100 */
[----:B------:R-:W-:Y:S02]  /*0920*/  @P1 HADD2.F32 R34, -RZ, R16.H1_H1 ;  /* 0x30000010ff221230 */ /* 0x000fe40000004100 */
[--C-:B------:R-:W-:Y:S01]  /*0930*/  @P1 HADD2.F32 R43, -RZ, R17.reuse.H1_H1 ;  /* 0x30000011ff2b1230 */ /* 0x100fe20000004100 */
[----:B------:R-:W1:Y:S01]  /*0940*/  @P1 LDC R28, c[0x0][0x40c] ;  /* 0x00010300ff1c1b82 */ /* 0x000e620000000800 */
[----:B------:R-:W-:Y:S02]  /*0950*/  @P1 HADD2.F32 R35, -RZ, R17.H0_H0 ;  /* 0x20000011ff231230 */ /* 0x000fe40000004100 */
[----:B------:R-:W-:-:S02]  /*0960*/  @P1 HADD2.F32 R49, -RZ, R46.H1_H1 ;  /* 0x3000002eff311230 */ /* 0x000fc40000004100 */
[----:B------:R-:W-:Y:S02]  /*0970*/  @P1 HADD2.F32 R48, -RZ, R46.H0_H0 ;  /* 0x2000002eff301230 */ /* 0x000fe40000004100 */
[--C-:B------:R-:W-:Y:S01]  /*0980*/  @P1 HADD2.F32 R50, -RZ, R45.reuse.H0_H0 ;  /* 0x2000002dff321230 */ /* 0x100fe20000004100 */
[----:B------:R-:W2:Y:S01]  /*0990*/  @P1 LDC R29, c[0x0][0x40c] ;  /* 0x00010300ff1d1b82 */ /* 0x000ea20000000800 */
[----:B------:R-:W-:Y:S02]  /*09a0*/  @P1 HADD2.F32 R56, -RZ, R45.H1_H1 ;  /* 0x3000002dff381230 */ /* 0x000fe40000004100 */
[----:B------:R-:W-:Y:S02]  /*09b0*/  @P1 HADD2.F32 R41, -RZ, R19.H0_H0 ;  /* 0x20000013ff291230 */ /* 0x000fe40000004100 */
[----:B------:R-:W-:-:S03]  /*09c0*/  @P1 HADD2.F32 R51, -RZ, R7.H1_H1 ;  /* 0x30000007ff331230 */ /* 0x000fc60000004100 */
[----:B------:R-:W3:Y:S01]  /*09d0*/  @P1 LDC R36, c[0x0][0x40c] ;  /* 0x00010300ff241b82 */ /* 0x000ee20000000800 */
[----:B0-----:R-:W-:-:S07]  /*09e0*/  @P1 FMUL.FTZ R37, R37, R40 ;  /* 0x0000002825251220 */ /* 0x001fce0000410000 */
[----:B------:R-:W0:Y:S01]  /*09f0*/  @P1 LDC R31, c[0x0][0x40c] ;  /* 0x00010300ff1f1b82 */ /* 0x000e220000000800 */
[----:B-1----:R-:W-:Y:S01]  /*0a00*/  @P1 FMUL.FTZ R33, R33, R28 ;  /* 0x0000001c21211220 */ /* 0x002fe20000410000 */
[----:B------:R-:W-:-:S06]  /*0a10*/  @P1 HADD2.F32 R28, -RZ, R18.H1_H1 ;  /* 0x30000012ff1c1230 */ /* 0x000fcc0000004100 */
[----:B------:R-:W1:Y:S01]  /*0a20*/  @P1 LDC R30, c[0x0][0x40c] ;  /* 0x00010300ff1e1b82 */ /* 0x000e620000000800 */
[----:B--2---:R-:W-:-:S07]  /*0a30*/  @P1 FMUL.FTZ R34, R34, R29 ;  /* 0x0000001d22221220 */ /* 0x004fce0000410000 */
[----:B------:R-:W2:Y:S01]  /*0a40*/  @P1 LDC R32, c[0x0][0x40c] ;  /* 0x00010300ff201b82 */ /* 0x000ea20000000800 */
[----:B---3--:R-:W-:-:S07]  /*0a50*/  @P1 FMUL.FTZ R43, R43, R36 ;  /* 0x000000242b2b1220 */ /* 0x008fce0000410000 */
[----:B------:R-:W3:Y:S01]  /*0a60*/  @P1 LDC R40, c[0x0][0x40c] ;  /* 0x00010300ff281b82 */ /* 0x000ee20000000800 */
[----:B0-----:R-:W-:Y:S01]  /*0a70*/  @P1 FMUL.FTZ R36, R28, R31 ;  /* 0x0000001f1c241220 */ /* 0x001fe20000410000 */
[----:B------:R-:W-:Y:S02]  /*0a80*/  CS2R R28, SRZ ;  /* 0x00000000001c7805 */ /* 0x000fe4000001ff00 */
[----:B------:R-:W-:Y:S01]  /*0a90*/  @P1 FMUL.FTZ R29, R34, R49 ;  /* 0x00000031221d1220 */ /* 0x000fe20000410000 */
[----:B------:R-:W-:Y:S02]  /*0aa0*/  @P1 HADD2.F32 R49, -RZ, R19.H1_H1 ;  /* 0x30000013ff311230 */ /* 0x000fe40000004100 */
[----:B------:R-:W-:Y:S01]  /*0ab0*/  @P1 FMUL.FTZ R28, R33, R48 ;  /* 0x00000030211c1220 */ /* 0x000fe20000410000 */
[----:B------:R-:W-:Y:S02]  /*0ac0*/  @P1 HADD2.F32 R48, -RZ, R44.H0_H0 ;  /* 0x2000002cff301230 */ /* 0x000fe40000004100 */
[----:B-1----:R-:W-:Y:S01]  /*0ad0*/  @P1 FMUL.FTZ R35, R35, R30 ;  /* 0x0000001e23231220 */ /* 0x002fe20000410000 */
[----:B------:R-:W-:-:S02]  /*0ae0*/  CS2R R30, SRZ ;  /* 0x00000000001e7805 */ /* 0x000fc4000001ff00 */
[----:B------:R-:W-:Y:S01]  /*0af0*/  @P1 FMUL.FTZ R31, R43, R56 ;  /* 0x000000382b1f1220 */ /* 0x000fe20000410000 */
[----:B------:R-:W-:Y:S01]  /*0b00*/  @P1 FMUL.FTZ R30, R35, R50 ;  /* 0x00000032231e1220 */ /* 0x000fe20000410000 */
[----:B------:R-:W-:Y:S01]  /*0b10*/  @P1 HADD2.F32 R43, -RZ, R44.H1_H1 ;  /* 0x3000002cff2b1230 */ /* 0x000fe20000004100 */
[----:B------:R-:W-:Y:S01]  /*0b20*/  CS2R R34, SRZ ;  /* 0x0000000000227805 */ /* 0x000fe2000001ff00 */
[----:B------:R-:W-:Y:S02]  /*0b30*/  @P1 HADD2.F32 R50, -RZ, R7.H0_H0 ;  /* 0x20000007ff321230 */ /* 0x000fe40000004100 */
[----:B--2---:R-:W-:Y:S01]  /*0b40*/  @P1 FMUL.FTZ R41, R41, R32 ;  /* 0x0000002029291220 */ /* 0x004fe20000410000 */
[----:B------:R-:W-:Y:S02]  /*0b50*/  CS2R R32, SRZ ;  /* 0x0000000000207805 */ /* 0x000fe4000001ff00 */
[----:B------:R-:W-:Y:S01]  /*0b60*/  @P1 FMUL.FTZ R32, R37, R48 ;  /* 0x0000003025201220 */ /* 0x000fe20000410000 */
[----:B------:R-:W-:Y:S01]  /*0b70*/  @P1 FMUL.FTZ R33, R36, R43 ;  /* 0x0000002b24211220 */ /* 0x000fe20000410000 */
[----:B------:R-:W-:Y:S01]  /*0b80*/  @P1 FMUL.FTZ R34, R41, R50 ;  /* 0x0000003229221220 */ /* 0x000fe20000410000 */
[----:B---3--:R-:W-:-:S04]  /*0b90*/  @P1 FMUL.FTZ R40, R49, R40 ;  /* 0x0000002831281220 */ /* 0x008fc80000410000 */
[----:B------:R-:W-:-:S07]  /*0ba0*/  @P1 FMUL.FTZ R35, R40, R51 ;  /* 0x0000003328231220 */ /* 0x000fce0000410000 */
.L_x_12205:
[----:B------:R-:W-:Y:S05]  /*0bb0*/  BSYNC.RECONVERGENT B0 ;  /* 0x0000000000007941 */ /* 0x000fea0003800200 */
.L_x_12203:
        /* <DEDUP_REMOVED lines=17> */
[--C-:B-----5:R-:W-:Y:S02]  /*0cd0*/  @P0 HADD2.F32 R41, -RZ, R16.reuse.H0_H0 ;  /* 0x20000010ff290230 */ /* 0x120fe40000004100 */
[----:B------:R-:W-:Y:S02]  /*0ce0*/  @P0 HADD2.F32 R38, -RZ, R16.H1_H1 ;  /* 0x30000010ff260230 */ /* 0x000fe40000004100 */
[--C-:B------:R-:W-:Y:S02]  /*0cf0*/  @P0 HADD2.F32 R40, -RZ, R4.reuse.H0_H0 ;  /* 0x20000004ff280230 */ /* 0x100fe40000004100 */
[----:B------:R-:W-:Y:S01]  /*0d00*/  @P0 HADD2.F32 R42, -RZ, R4.H1_H1 ;  /* 0x30000004ff2a0230 */ /* 0x000fe20000004100 */
[----:B------:R-:W1:Y:S01]  /*0d10*/  @P0 LDC R37, c[0x0][0x40c] ;  /* 0x00010300ff250b82 */ /* 0x000e620000000800 */
[----:B------:R-:W-:Y:S02]  /*0d20*/  @P0 HADD2.F32 R56, -RZ, R17.H0_H0 ;  /* 0x20000011ff380230 */ /* 0x000fe40000004100 */
[----:B------:R-:W-:-:S05]  /*0d30*/  @P0 HADD2.F32 R57, -RZ, R0.H0_H0 ;  /* 0x20000000ff390230 */ /* 0x000fca0000004100 */
[----:B------:R-:W2:Y:S08]  /*0d40*/  @P0 LDC R43, c[0x0][0x40c] ;  /* 0x00010300ff2b0b82 */ /* 0x000eb00000000800 */
[----:B------:R-:W3:Y:S01]  /*0d50*/  @P0 LDC R39, c[0x0][0x40c] ;  /* 0x00010300ff270b82 */ /* 0x000ee20000000800 */
[----:B0-----:R-:W-:Y:S01]  /*0d60*/  @P0 FMUL.FTZ R41, R41, R36 ;  /* 0x0000002429290220 */ /* 0x001fe20000410000 */
[----:B------:R-:W-:-:S03]  /*0d70*/  MOV R36, R20 ;  /* 0x0000001400247202 */ /* 0x000fc60000000f00 */
[----:B------:R-:W-:Y:S01]  /*0d80*/  @P0 FFMA.FTZ R36, R41, R40, R20 ;  /* 0x0000002829240223 */ /* 0x000fe20000010014 */
[----:B------:R-:W-:Y:S02]  /*0d90*/  @P0 HADD2.F32 R40, -RZ, R17.H1_H1 ;  /* 0x30000011ff280230 */ /* 0x000fe40000004100 */
[----:B------:R-:W0:Y:S01]  /*0da0*/  @P0 LDC R49, c[0x0][0x40c] ;  /* 0x00010300ff310b82 */ /* 0x000e220000000800 */
[----:B-1----:R-:W-:Y:S01]  /*0db0*/  @P0 FMUL.FTZ R38, R38, R37 ;  /* 0x0000002526260220 */ /* 0x002fe20000410000 */
[----:B------:R-:W-:-:S03]  /*0dc0*/  MOV R37, R21 ;  /* 0x0000001500257202 */ /* 0x000fc60000000f00 */
[----:B------:R-:W-:Y:S01]  /*0dd0*/  @P0 FFMA.FTZ R37, R38, R42, R21 ;  /* 0x0000002a26250223 */ /* 0x000fe20000010015 */
[----:B------:R-:W-:Y:S02]  /*0de0*/  MOV R38, R22 ;  /* 0x0000001600267202 */ /* 0x000fe40000000f00 */
[----:B------:R-:W1:Y:S01]  /*0df0*/  @P0 LDC R41, c[0x0][0x40c] ;  /* 0x00010300ff290b82 */ /* 0x000e620000000800 */
[----:B--2---:R-:W-:Y:S01]  /*0e00*/  @P0 FMUL.FTZ R43, R56, R43 ;  /* 0x0000002b382b0220 */ /* 0x004fe20000410000 */
[----:B------:R-:W-:-:S05]  /*0e10*/  @P0 HADD2.F32 R56, -RZ, R3.H0_H0 ;  /* 0x20000003ff380230 */ /* 0x000fca0000004100 */
[----:B------:R-:W-:Y:S01]  /*0e20*/  @P0 FFMA.FTZ R38, R43, R56, R22 ;  /* 0x000000382b260223 */ /* 0x000fe20000010016 */
[----:B------:R-:W2:Y:S01]  /*0e30*/  @P0 LDC R42, c[0x0][0x40c] ;  /* 0x00010300ff2a0b82 */ /* 0x000ea20000000800 */
[----:B------:R-:W-:Y:S02]  /*0e40*/  @P0 HADD2.F32 R56, -RZ, R18.H0_H0 ;  /* 0x20000012ff380230 */ /* 0x000fe40000004100 */
[----:B---3--:R-:W-:Y:S01]  /*0e50*/  @P0 FMUL.FTZ R40, R40, R39 ;  /* 0x0000002728280220 */ /* 0x008fe20000410000 */
[----:B------:R-:W-:Y:S01]  /*0e60*/  @P0 HADD2.F32 R43, -RZ, R3.H1_H1 ;  /* 0x30000003ff2b0230 */ /* 0x000fe20000004100 */
[----:B------:R-:W-:Y:S01]  /*0e70*/  MOV R39, R23 ;  /* 0x0000001700277202 */ /* 0x000fe20000000f00 */
[----:B0-----:R-:W-:-:S03]  /*0e80*/  @P0 FMUL.FTZ R49, R56, R49 ;  /* 0x0000003138310220 */ /* 0x001fc60000410000 */
[----:B------:R-:W-:Y:S01]  /*0e90*/  @P0 FFMA.FTZ R39, R40, R43, R23 ;  /* 0x0000002b28270223 */ /* 0x000fe20000010017 */
[----:B------:R-:W-:Y:S01]  /*0ea0*/  @P0 HADD2.F32 R43, -RZ, R18.H1_H1 ;  /* 0x30000012ff2b0230 */ /* 0x000fe20000004100 */
[----:B------:R-:W-:Y:S01]  /*0eb0*/  MOV R40, R24 ;  /* 0x0000001800287202 */ /* 0x000fe20000000f00 */
[----:B------:R-:W-:Y:S02]  /*0ec0*/  @P0 HADD2.F32 R56, -RZ, R19.H0_H0 ;  /* 0x20000013ff380230 */ /* 0x000fe40000004100 */
[----:B------:R-:W-:Y:S01]  /*0ed0*/  @P0 FFMA.FTZ R40, R49, R57, R24 ;  /* 0x0000003931280223 */ /* 0x000fe20000010018 */
[----:B------:R-:W-:Y:S02]  /*0ee0*/  @P0 HADD2.F32 R49, -RZ, R0.H1_H1 ;  /* 0x30000000ff310230 */ /* 0x000fe40000004100 */
[----:B-1----:R-:W-:Y:S01]  /*0ef0*/  @P0 FMUL.FTZ R43, R43, R41 ;  /* 0x000000292b2b0220 */ /* 0x002fe20000410000 */
[----:B------:R-:W-:Y:S01]  /*0f00*/  @P0 HADD2.F32 R57, -RZ, R47.H0_H0 ;  /* 0x2000002fff390230 */ /* 0x000fe20000004100 */
[----:B------:R-:W-:-:S02]  /*0f10*/  MOV R41, R25 ;  /* 0x0000001900297202 */ /* 0x000fc40000000f00 */
[----:B------:R-:W-:Y:S01]  /*0f20*/  @P0 FFMA.FTZ R41, R43, R49, R25 ;  /* 0x000000312b290223 */ /* 0x000fe20000010019 */
[----:B------:R-:W-:Y:S01]  /*0f30*/  MOV R43, R27 ;  /* 0x0000001b002b7202 */ /* 0x000fe20000000f00 */
[----:B--2---:R-:W-:Y:S01]  /*0f40*/  @P0 FMUL.FTZ R56, R56, R42 ;  /* 0x0000002a38380220 */ /* 0x004fe20000410000 */
[----:B------:R-:W-:-:S03]  /*0f50*/  MOV R42, R26 ;  /* 0x0000001a002a7202 */ /* 0x000fc60000000f00 */
[----:B------:R-:W-:Y:S01]  /*0f60*/  @P0 FFMA.FTZ R42, R56, R57, R26 ;  /* 0x00000039382a0223 */ /* 0x000fe2000001001a */
[----:B------:R-:W-:Y:S06]  /*0f70*/  @!P0 BRA `(.L_x_12208) ;  /* 0x0000000000d08947 */ /* 0x000fec0003800000 */
[----:B------:R-:W-:Y:S02]  /*0f80*/  HADD2.F32 R43, -RZ, R19.H1_H1 ;  /* 0x30000013ff2b7230 */ /* 0x000fe40000004100 */
[----:B------:R-:W-:-:S03]  /*0f90*/  HADD2.F32 R56, -RZ, R47.H1_H1 ;  /* 0x3000002fff387230 */ /* 0x000fc60000004100 */
[----:B------:R-:W-:-:S04]  /*0fa0*/  FMUL.FTZ R58, R43, UR12 ;  /* 0x0000000c2b3a7c20 */ /* 0x000fc80008410000 */
[----:B------:R-:W-:Y:S01]  /*0fb0*/  FFMA.FTZ R43, R58, R56, R27 ;  /* 0x000000383a2b7223 */ /* 0x000fe2000001001b */
[----:B------:R-:W-:Y:S06]  /*0fc0*/  BRA `(.L_x_12208) ;  /* 0x0000000000bc7947 */ /* 0x000fec0003800000 */
.L_x_12207:
[----:B0-----:R-:W0:Y:S01]  /*0fd0*/  @P1 LDC R36, c[0x0][0x40c] ;  /* 0x00010300ff241b82 */ /* 0x001e220000000800 */
[----:B-----5:R-:W-:Y:S02]  /*0fe0*/  @P1 HADD2.F32 R43, -RZ, R16.H0_H0 ;  /* 0x20000010ff2b1230 */ /* 0x020fe40000004100 */
[----:B------:R-:W-:Y:S02]  /*0ff0*/  @P1 HADD2.F32 R56, -RZ, R4.H0_H0 ;  /* 0x20000004ff381230 */ /* 0x000fe40000004100 */
[----:B------:R-:W-:Y:S02]  /*1000*/  @P1 HADD2.F32 R49, -RZ, R16.H1_H1 ;  /* 0x30000010ff311230 */ /* 0x000fe40000004100 */
[----:B------:R-:W-:Y:S01]  /*1010*/  @P1 HADD2.F32 R41, -RZ, R4.H1_H1 ;  /* 0x30000004ff291230 */ /* 0x000fe20000004100 */
[----:B------:R-:W1:Y:S01]  /*1020*/  @P1 LDC R38, c[0x0][0x40c] ;  /* 0x00010300ff261b82 */ /* 0x000e620000000800 */
[----:B------:R-:W-:-:S07]  /*1030*/  @P1 HADD2.F32 R57, -RZ, R18.H1_H1 ;  /* 0x30000012ff391230 */ /* 0x000fce0000004100 */
[----:B------:R-:W2:Y:S08]  /*1040*/  @P1 LDC R39, c[0x0][0x40c] ;  /* 0x00010300ff271b82 */ /* 0x000eb00000000800 */
[----:B------:R-:W3:Y:S01]  /*1050*/  @P1 LDC R40, c[0x0][0x40c] ;  /* 0x00010300ff281b82 */ /* 0x000ee20000000800 */
[----:B0-----:R-:W-:Y:S01]  /*1060*/  @P1 FMUL.FTZ R43, R43, R36 ;  /* 0x000000242b2b1220 */ /* 0x001fe20000410000 */
[----:B------:R-:W-:-:S03]  /*1070*/  CS2R R36, SRZ ;  /* 0x0000000000247805 */ /* 0x000fc6000001ff00 */
[----:B------:R-:W-:Y:S01]  /*1080*/  @P1 FMUL.FTZ R36, R43, R56 ;  /* 0x000000382b241220 */ /* 0x000fe20000410000 */
[----:B------:R-:W-:Y:S02]  /*1090*/  @P1 HADD2.F32 R56, -RZ, R17.H0_H0 ;  /* 0x20000011ff381230 */ /* 0x000fe40000004100 */
[----:B------:R-:W0:Y:S01]  /*10a0*/  @P1 LDC R42, c[0x0][0x40c] ;  /* 0x00010300ff2a1b82 */ /* 0x000e220000000800 */
[----:B-1----:R-:W-:Y:S01]  /*10b0*/  @P1 FMUL.FTZ R38, R49, R38 ;  /* 0x0000002631261220 */ /* 0x002fe20000410000 */
[----:B------:R-:W-:Y:S02]  /*10c0*/  @P1 HADD2.F32 R43, -RZ, R3.H0_H0 ;  /* 0x20000003ff2b1230 */ /* 0x000fe40000004100 */
[----:B------:R-:W-:Y:S02]  /*10d0*/  @P1 HADD2.F32 R49, -RZ, R17.H1_H1 ;  /* 0x30000011ff311230 */ /* 0x000fe40000004100 */
[----:B------:R-:W-:Y:S01]  /*10e0*/  @P1 FMUL.FTZ R37, R38, R41 ;  /* 0x0000002926251220 */ /* 0x000fe20000410000 */
[----:B------:R-:W-:-:S02]  /*10f0*/  HFMA2 R38, -RZ, RZ, 0, 0 ;  /* 0x00000000ff267431 */ /* 0x000fc400000001ff */
[----:B--2---:R-:W-:Y:S01]  /*1100*/  @P1 FMUL.FTZ R56, R56, R39 ;  /* 0x0000002738381220 */ /* 0x004fe20000410000 */
[----:B------:R-:W1:Y:S01]  /*1110*/  @P1 LDC R41, c[0x0][0x40c] ;  /* 0x00010300ff291b82 */ /* 0x000e620000000800 */
[----:B------:R-:W-:Y:S02]  /*1120*/  MOV R39, RZ ;  /* 0x000000ff00277202 */ /* 0x000fe40000000f00 */
[----:B------:R-:W-:Y:S01]  /*1130*/  @P1 FMUL.FTZ R38, R56, R43 ;  /* 0x0000002b38261220 */ /* 0x000fe20000410000 */
[----:B------:R-:W-:Y:S02]  /*1140*/  @P1 HADD2.F32 R43, -RZ, R3.H1_H1 ;  /* 0x30000003ff2b1230 */ /* 0x000fe40000004100 */
[----:B---3--:R-:W-:Y:S02]  /*1150*/  @P1 FMUL.FTZ R40, R49, R40 ;  /* 0x0000002831281220 */ /* 0x008fe40000410000 */
[----:B------:R-:W2:Y:S01]  /*1160*/  @P1 LDC R56, c[0x0][0x40c] ;  /* 0x00010300ff381b82 */ /* 0x000ea20000000800 */
[----:B------:R-:W-:-:S02]  /*1170*/  @P1 HADD2.F32 R49, -RZ, R18.H0_H0 ;  /* 0x20000012ff311230 */ /* 0x000fc40000004100 */
[----:B------:R-:W-:Y:S01]  /*1180*/  @P1 FMUL.FTZ R39, R40, R43 ;  /* 0x0000002b28271220 */ /* 0x000fe20000410000 */
[----:B------:R-:W-:Y:S02]  /*1190*/  HFMA2 R40, -RZ, RZ, 0, 0 ;  /* 0x00000000ff287431 */ /* 0x000fe400000001ff */
[--C-:B------:R-:W-:Y:S02]  /*11a0*/  @P1 HADD2.F32 R43, -RZ, R0.reuse.H0_H0 ;  /* 0x20000000ff2b1230 */ /* 0x100fe40000004100 */
[----:B0-----:R-:W-:Y:S02]  /*11b0*/  @P1 FMUL.FTZ R42, R49, R42 ;  /* 0x0000002a312a1220 */ /* 0x001fe40000410000 */
[----:B------:R-:W0:Y:S02]  /*11c0*/  @P1 LDC R49, c[0x0][0x40c] ;  /* 0x00010300ff311b82 */ /* 0x000e240000000800 */
[----:B------:R-:W-:Y:S01]  /*11d0*/  @P1 FMUL.FTZ R40, R42, R43 ;  /* 0x0000002b2a281220 */ /* 0x000fe20000410000 */
[----:B------:R-:W-:-:S02]  /*11e0*/  @P1 HADD2.F32 R42, -RZ, R0.H1_H1 ;  /* 0x30000000ff2a1230 */ /* 0x000fc40000004100 */
[----:B------:R-:W-:Y:S02]  /*11f0*/  @P1 HADD2.F32 R43, -RZ, R19.H0_H0 ;  /* 0x20000013ff2b1230 */ /* 0x000fe40000004100 */
[----:B-1----:R-:W-:Y:S01]  /*1200*/  @P1 FMUL.FTZ R57, R57, R41 ;  /* 0x0000002939391220 */ /* 0x002fe20000410000 */
[----:B------:R-:W-:-:S03]  /*1210*/  MOV R41, RZ ;  /* 0x000000ff00297202 */ /* 0x000fc60000000f00 */
[----:B------:R-:W-:Y:S01]  /*1220*/  @P1 FMUL.FTZ R41, R57, R42 ;  /* 0x0000002a39291220 */ /* 0x000fe20000410000 */
[----:B------:R-:W-:Y:S02]  /*1230*/  HFMA2 R42, -RZ, RZ, 0, 0 ;  /* 0x00000000ff2a7431 */ /* 0x000fe400000001ff */
[----:B------:R-:W-:Y:S02]  /*1240*/  @P1 HADD2.F32 R57, -RZ, R19.H1_H1 ;  /* 0x30000013ff391230 */ /* 0x000fe40000004100 */
[----:B--2---:R-:W-:Y:S01]  /*1250*/  @P1 FMUL.FTZ R43, R43, R56 ;  /* 0x000000382b2b1220 */ /* 0x004fe20000410000 */
[----:B------:R-:W-:-:S05]  /*1260*/  @P1 HADD2.F32 R56, -RZ, R47.H0_H0 ;  /* 0x2000002fff381230 */ /* 0x000fca0000004100 */
[----:B------:R-:W-:Y:S01]  /*1270*/  @P1 FMUL.FTZ R42, R43, R56 ;  /* 0x000000382b2a1220 */ /* 0x000fe20000410000 */
[----:B------:R-:W-:Y:S01]  /*1280*/  @P1 HADD2.F32 R56, -RZ, R47.H1_H1 ;  /* 0x3000002fff381230 */ /* 0x000fe20000004100 */
[----:B------:R-:W-:Y:S01]  /*1290*/  MOV R43, RZ ;  /* 0x000000ff002b7202 */ /* 0x000fe20000000f00 */
[----:B0-----:R-:W-:-:S04]  /*12a0*/  @P1 FMUL.FTZ R49, R57, R49 ;  /* 0x0000003139311220 */ /* 0x001fc80000410000 */
[----:B------:R-:W-:-:S07]  /*12b0*/  @P1 FMUL.FTZ R43, R49, R56 ;  /* 0x00000038312b1220 */ /* 0x000fce0000410000 */
.L_x_12208:
[----:B------:R-:W-:Y:S05]  /*12c0*/  BSYNC.RECONVERGENT B0 ;  /* 0x0000000000007941 */ /* 0x000fea0003800200 */
.L_x_12206:
[----:B------:R-:W-:Y:S01]  /*12d0*/  FADD.FTZ R56, RZ, R28 ;  /* 0x0000001cff387221 */ /* 0x000fe20000010000 */
[----:B------:R-:W0:Y:S01]  /*12e0*/  S2R R57, SR_TID.X ;  /* 0x0000000000397919 */ /* 0x000e220000002100 */
[----:B------:R-:W-:Y:S02]  /*12f0*/  UMOV UR4, 0xffffffff ;  /* 0xffffffff00047882 */ /* 0x000fe40000000000 */
        /* <DEDUP_REMOVED lines=8> */
[----:B------:R-:W-:Y:S01]  /*1380*/  IMAD.WIDE.U32 R48, R48, 0x20, R50 ;  /* 0x0000002030307825 */ /* 0x000fe200078e0032 */
[----:B0-----:R-:W-:-:S03]  /*1390*/  LOP3.LUT R57, R57, 0x1f, RZ, 0xc0, !PT ;  /* 0x0000001f39397812 */ /* 0x001fc600078ec0ff */
[----:B------:R-:W-:Y:S01]  /*13a0*/  FADD.FTZ R56, R56, R37 ;  /* 0x0000002538387221 */ /* 0x000fe20000010000 */
[----:B------:R0:W-:Y:S01]  /*13b0*/  STG.E.128 desc[UR6][R48.64], R36 ;  /* 0x0000002430007986 */ /* 0x0001e2000c101d06 */
[----:B------:R-:W-:Y:S02]  /*13c0*/  ISETP.NE.AND P1, PT, R57, RZ, PT ;  /* 0x000000ff3900720c */ /* 0x000fe40003f25270 */
[----:B------:R-:W-:Y:S01]  /*13d0*/  FADD.FTZ R56, R56, R38 ;  /* 0x0000002638387221 */ /* 0x000fe20000010000 */
[----:B------:R0:W-:Y:S03]  /*13e0*/  STG.E.128 desc[UR6][R48.64+0x10], R40 ;  /* 0x0000102830007986 */ /* 0x0001e6000c101d06 */
        /* <DEDUP_REMOVED lines=59> */
.L_x_12224:
        /* <DEDUP_REMOVED lines=17> */
[----:B------:R-:W-:Y:S02]  /*18b0*/  HADD2.F32 R49, -RZ, R61.H0_H0 ;  /* 0x2000003dff317230 */ /* 0x000fe40000004100 */
[--C-:B------:R-:W-:Y:S02]  /*18c0*/  HADD2.F32 R48, -RZ, R12.reuse.H1_H1 ;  /* 0x3000000cff307230 */ /* 0x100fe40000004100 */
[C---:B------:R-:W-:Y:S01]  /*18d0*/  FADD.FTZ R51, -R50.reuse, R28 ;  /* 0x0000001c32337221 */ /* 0x040fe20000010100 */
[----:B------:R-:W-:Y:S02]  /*18e0*/  HADD2.F32 R28, -RZ, R12.H0_H0 ;  /* 0x2000000cff1c7230 */ /* 0x000fe40000004100 */
[C---:B------:R-:W-:Y:S01]  /*18f0*/  FADD.FTZ R29, -R50.reuse, R29 ;  /* 0x0000001d321d7221 */ /* 0x040fe20000010100 */
[----:B------:R-:W-:Y:S01]  /*1900*/  FADD.FTZ R31, -R50, R31 ;  /* 0x0000001f321f7221 */ /* 0x000fe20000010100 */
[----:B------:R-:W-:Y:S01]  /*1910*/  FMUL.FTZ R51, R56, R51 ;  /* 0x0000003338337220 */ /* 0x000fe20000410000 */
[----:B------:R-:W-:-:S02]  /*1920*/  HADD2.F32 R58, -RZ, R59.H1_H1 ;  /* 0x3000003bff3a7230 */ /* 0x000fc40000004100 */
[C---:B------:R-:W-:Y:S01]  /*1930*/  FADD.FTZ R35, -R50.reuse, R35 ;  /* 0x0000002332237221 */ /* 0x040fe20000010100 */
[----:B------:R-:W-:Y:S01]  /*1940*/  FADD.FTZ R37, -R50, R37 ;  /* 0x0000002532257221 */ /* 0x000fe20000010100 */
[----:B------:R-:W-:Y:S01]  /*1950*/  FFMA.FTZ R28, R51, R49, R28 ;  /* 0x00000031331c7223 */ /* 0x000fe2000001001c */
[----:B------:R-:W-:Y:S02]  /*1960*/  HADD2.F32 R49, -RZ, R61.H1_H1 ;  /* 0x3000003dff317230 */ /* 0x000fe40000004100 */
[----:B------:R-:W-:Y:S01]  /*1970*/  FMUL.FTZ R51, R56, R29 ;  /* 0x0000001d38337220 */ /* 0x000fe20000410000 */
[C---:B------:R-:W-:Y:S01]  /*1980*/  FADD.FTZ R29, -R50.reuse, R30 ;  /* 0x0000001e321d7221 */ /* 0x040fe20000010100 */
[----:B------:R-:W-:Y:S02]  /*1990*/  HADD2.F32 R30, -RZ, R13.H0_H0 ;  /* 0x2000000dff1e7230 */ /* 0x000fe40000004100 */
[----:B------:R-:W-:Y:S01]  /*19a0*/  FADD.FTZ R38, -R50, R38 ;  /* 0x0000002632267221 */ /* 0x000fe20000010100 */
[----:B------:R-:W-:Y:S01]  /*19b0*/  FFMA.FTZ R48, R51, R49, R48 ;  /* 0x0000003133307223 */ /* 0x000fe20000010030 */
[----:B------:R-:W-:-:S02]  /*19c0*/  HADD2.F32 R49, -RZ, R60.H0_H0 ;  /* 0x2000003cff317230 */ /* 0x000fc40000004100 */
[C---:B------:R-:W-:Y:S01]  /*19d0*/  FMUL.FTZ R29, R56.reuse, R29 ;  /* 0x0000001d381d7220 */ /* 0x040fe20000410000 */
[----:B------:R-:W-:Y:S01]  /*19e0*/  FMUL.FTZ R51, R56, R31 ;  /* 0x0000001f38337220 */ /* 0x000fe20000410000 */
[----:B------:R-:W-:Y:S01]  /*19f0*/  FADD.FTZ R31, -R50, R32 ;  /* 0x00000020321f7221 */ /* 0x000fe20000010100 */
[----:B------:R-:W-:Y:S02]  /*1a00*/  HADD2.F32 R57, -RZ, R52.H0_H0 ;  /* 0x20000034ff397230 */ /* 0x000fe40000004100 */
[----:B------:R-:W-:Y:S01]  /*1a10*/  FFMA.FTZ R29, R29, R49, R30 ;  /* 0x000000311d1d7223 */ /* 0x000fe2000001001e */
[----:B------:R-:W-:Y:S02]  /*1a20*/  HADD2.F32 R49, -RZ, R60.H1_H1 ;  /* 0x3000003cff317230 */ /* 0x000fe40000004100 */
[----:B------:R-:W-:Y:S01]  /*1a30*/  FMUL.FTZ R38, R56, R38 ;  /* 0x0000002638267220 */ /* 0x000fe20000410000 */
[----:B------:R-:W-:Y:S02]  /*1a40*/  HADD2.F32 R30, -RZ, R13.H1_H1 ;  /* 0x3000000dff1e7230 */ /* 0x000fe40000004100 */
[----:B------:R-:W-:Y:S01]  /*1a50*/  FADD.FTZ R43, -R50, R43 ;  /* 0x0000002b322b7221 */ /* 0x000fe20000010100 */
[----:B------:R-:W-:-:S02]  /*1a60*/  F2FP.F16.F32.PACK_AB R28, R48, R28 ;  /* 0x0000001c301c723e */ /* 0x000fc400000000ff */
[----:B------:R-:W-:Y:S01]  /*1a70*/  FFMA.FTZ R32, R51, R49, R30 ;  /* 0x0000003133207223 */ /* 0x000fe2000001001e */
[----:B------:R-:W-:Y:S02]  /*1a80*/  HADD2.F32 R49, -RZ, R59.H0_H0 ;  /* 0x2000003bff317230 */ /* 0x000fe40000004100 */
[----:B------:R-:W-:Y:S01]  /*1a90*/  FMUL.FTZ R51, R56, R31 ;  /* 0x0000001f38337220 */ /* 0x000fe20000410000 */
[--C-:B------:R-:W-:Y:S02]  /*1aa0*/  HADD2.F32 R30, -RZ, R14.reuse.H0_H0 ;  /* 0x2000000eff1e7230 */ /* 0x100fe40000004100 */
[----:B------:R-:W-:Y:S01]  /*1ab0*/  FADD.FTZ R31, -R50, R33 ;  /* 0x00000021321f7221 */ /* 0x000fe20000010100 */
[----:B------:R-:W-:Y:S01]  /*1ac0*/  HADD2.F32 R33, -RZ, R14.H1_H1 ;  /* 0x3000000eff217230 */ /* 0x000fe20000004100 */
[----:B------:R-:W-:Y:S01]  /*1ad0*/  F2FP.F16.F32.PACK_AB R29, R32, R29 ;  /* 0x0000001d201d723e */ /* 0x000fe200000000ff */
[----:B------:R-:W-:Y:S01]  /*1ae0*/  FFMA.FTZ R30, R51, R49, R30 ;  /* 0x00000031331e7223 */ /* 0x000fe2000001001e */
[----:B------:R-:W-:Y:S01]  /*1af0*/  FMUL.FTZ R49, R56, R31 ;  /* 0x0000001f38317220 */ /* 0x000fe20000410000 */
[----:B------:R-:W-:Y:S01]  /*1b00*/  FADD.FTZ R31, -R50, R34 ;  /* 0x00000022321f7221 */ /* 0x000fe20000010100 */
[----:B------:R-:W-:-:S02]  /*1b10*/  HADD2.F32 R34, -RZ, R15.H0_H0 ;  /* 0x2000000fff227230 */ /* 0x000fc40000004100 */
[C---:B------:R-:W-:Y:S01]  /*1b20*/  FMUL.FTZ R51, R56.reuse, R35 ;  /* 0x0000002338337220 */ /* 0x040fe20000410000 */
[----:B------:R-:W-:Y:S01]  /*1b30*/  FFMA.FTZ R33, R49, R58, R33 ;  /* 0x0000003a31217223 */ /* 0x000fe20000010021 */
[--C-:B------:R-:W-:Y:S02]  /*1b40*/  HADD2.F32 R49, -RZ, R55.reuse.H0_H0 ;  /* 0x20000037ff317230 */ /* 0x100fe40000004100 */
[----:B------:R-:W-:Y:S01]  /*1b50*/  FMUL.FTZ R31, R56, R31 ;  /* 0x0000001f381f7220 */ /* 0x000fe20000410000 */
[----:B------:R-:W-:Y:S01]  /*1b60*/  FADD.FTZ R35, -R50, R36 ;  /* 0x0000002432237221 */ /* 0x000fe20000010100 */
[----:B------:R-:W-:Y:S01]  /*1b70*/  HADD2.F32 R36, -RZ, R54.H0_H0 ;  /* 0x20000036ff247230 */ /* 0x000fe20000004100 */
[----:B------:R-:W-:Y:S01]  /*1b80*/  F2FP.F16.F32.PACK_AB R30, R33, R30 ;  /* 0x0000001e211e723e */ /* 0x000fe200000000ff */
[----:B------:R-:W-:Y:S01]  /*1b90*/  FFMA.FTZ R31, R31, R49, R34 ;  /* 0x000000311f1f7223 */ /* 0x000fe20000010022 */
[----:B------:R-:W-:Y:S02]  /*1ba0*/  HADD2.F32 R49, -RZ, R55.H1_H1 ;  /* 0x30000037ff317230 */ /* 0x000fe40000004100 */
[----:B------:R-:W-:Y:S01]  /*1bb0*/  FMUL.FTZ R58, R56, R35 ;  /* 0x00000023383a7220 */ /* 0x000fe20000410000 */
[----:B------:R-:W-:-:S02]  /*1bc0*/  HADD2.F32 R34, -RZ, R15.H1_H1 ;  /* 0x3000000fff227230 */ /* 0x000fc40000004100 */
[----:B------:R-:W-:-:S03]  /*1bd0*/  HADD2.F32 R35, -RZ, R8.H1_H1 ;  /* 0x30000008ff237230 */ /* 0x000fc60000004100 */
[----:B------:R-:W-:Y:S01]  /*1be0*/  FFMA.FTZ R34, R51, R49, R34 ;  /* 0x0000003133227223 */ /* 0x000fe20000010022 */
[----:B------:R-:W-:Y:S02]  /*1bf0*/  HADD2.F32 R49, -RZ, R8.H0_H0 ;  /* 0x20000008ff317230 */ /* 0x000fe40000004100 */
[----:B------:R-:W-:Y:S02]  /*1c00*/  HADD2.F32 R51, -RZ, R54.H1_H1 ;  /* 0x30000036ff337230 */ /* 0x000fe40000004100 */
[----:B------:R-:W-:Y:S01]  /*1c10*/  F2FP.F16.F32.PACK_AB R31, R34, R31 ;  /* 0x0000001f221f723e */ /* 0x000fe200000000ff */
[----:B------:R-:W-:Y:S01]  /*1c20*/  FFMA.FTZ R49, R58, R36, R49 ;  /* 0x000000243a317223 */ /* 0x000fe20000010031 */
[----:B------:R-:W-:Y:S01]  /*1c30*/  FMUL.FTZ R36, R56, R37 ;  /* 0x0000002538247220 */ /* 0x000fe20000410000 */
[----:B------:R-:W-:Y:S01]  /*1c40*/  FADD.FTZ R58, -R50, R39 ;  /* 0x00000027323a7221 */ /* 0x000fe20000010100 */
[----:B------:R-:W-:Y:S01]  /*1c50*/  HADD2.F32 R37, -RZ, R9.H0_H0 ;  /* 0x20000009ff257230 */ /* 0x000fe20000004100 */
[----:B------:R-:W0:Y:S01]  /*1c60*/  LDC R39, c[0x0][0x388] ;  /* 0x0000e200ff277b82 */ /* 0x000e220000000800 */
[----:B------:R-:W-:Y:S01]  /*1c70*/  FFMA.FTZ R51, R36, R51, R35 ;  /* 0x0000003324337223 */ /* 0x000fe20000010023 */
[----:B------:R-:W-:-:S02]  /*1c80*/  HADD2.F32 R35, -RZ, R52.H1_H1 ;  /* 0x30000034ff237230 */ /* 0x000fc40000004100 */
[----:B------:R-:W-:Y:S01]  /*1c90*/  FMUL.FTZ R58, R56, R58 ;  /* 0x0000003a383a7220 */ /* 0x000fe20000410000 */
[----:B------:R-:W-:Y:S02]  /*1ca0*/  HADD2.F32 R36, -RZ, R9.H1_H1 ;  /* 0x30000009ff247230 */ /* 0x000fe40000004100 */
[----:B------:R-:W-:Y:S01]  /*1cb0*/  FFMA.FTZ R57, R38, R57, R37 ;  /* 0x0000003926397223 */ /* 0x000fe20000010025 */
[----:B------:R-:W-:Y:S01]  /*1cc0*/  HADD2.F32 R37, -RZ, R10.H0_H0 ;  /* 0x2000000aff257230 */ /* 0x000fe20000004100 */
[----:B------:R-:W-:Y:S01]  /*1cd0*/  F2FP.F16.F32.PACK_AB R32, R51, R49 ;  /* 0x000000313320723e */ /* 0x000fe200000000ff */
[----:B------:R-:W-:Y:S01]  /*1ce0*/  FFMA.FTZ R58, R58, R35, R36 ;  /* 0x000000233a3a7223 */ /* 0x000fe20000010024 */
[----:B------:R-:W-:Y:S01]  /*1cf0*/  IADD3 R36, PT, PT, R53, -0x1, RZ ;  /* 0xffffffff35247810 */ /* 0x000fe20007ffe0ff */
[----:B------:R-:W-:Y:S01]  /*1d00*/  FADD.FTZ R35, -R50, R40 ;  /* 0x0000002832237221 */ /* 0x000fe20000010100 */
[----:B------:R-:W1:Y:S01]  /*1d10*/  S2R R53, SR_TID.X ;  /* 0x0000000000357919 */ /* 0x000e620000002100 */
[----:B------:R-:W-:Y:S01]  /*1d20*/  HADD2.F32 R40, -RZ, R6.H0_H0 ;  /* 0x20000006ff287230 */ /* 0x000fe20000004100 */
[----:B------:R-:W-:Y:S01]  /*1d30*/  F2FP.F16.F32.PACK_AB R33, R58, R57 ;  /* 0x000000393a21723e */ /* 0x000fe200000000ff */
[----:B------:R-:W-:Y:S01]  /*1d40*/  FMUL.FTZ R38, R56, R35 ;  /* 0x0000002338267220 */ /* 0x000fe20000410000 */
[----:B------:R-:W-:Y:S01]  /*1d50*/  FADD.FTZ R35, -R50, R41 ;  /* 0x0000002932237221 */ /* 0x000fe20000010100 */
[----:B------:R-:W-:-:S02]  /*1d60*/  HADD2.F32 R41, -RZ, R10.H1_H1 ;  /* 0x3000000aff297230 */ /* 0x000fc40000004100 */
[----:B------:R-:W-:Y:S01]  /*1d70*/  FFMA.FTZ R40, R38, R40, R37 ;  /* 0x0000002826287223 */ /* 0x000fe20000010025 */
[----:B------:R-:W-:Y:S02]  /*1d80*/  HADD2.F32 R37, -RZ, R6.H1_H1 ;  /* 0x30000006ff257230 */ /* 0x000fe40000004100 */
[----:B------:R-:W-:Y:S01]  /*1d90*/  FMUL.FTZ R35, R56, R35 ;  /* 0x0000002338237220 */ /* 0x000fe20000410000 */
[----:B0-----:R-:W-:-:S03]  /*1da0*/  IMAD R36, R36, R39, RZ ;  /* 0x0000002724247224 */ /* 0x001fc600078e02ff */
[----:B------:R-:W-:Y:S01]  /*1db0*/  FFMA.FTZ R41, R35, R37, R41 ;  /* 0x0000002523297223 */ /* 0x000fe20000010029 */
[----:B------:R-:W0:Y:S01]  /*1dc0*/  LDC.64 R38, c[0x0][0x428] ;  /* 0x00010a00ff267b82 */ /* 0x000e220000000a00 */
[----:B------:R-:W-:Y:S01]  /*1dd0*/  FADD.FTZ R37, -R50, R42 ;  /* 0x0000002a32257221 */ /* 0x000fe20000010100 */
[----:B------:R-:W-:Y:S01]  /*1de0*/  HADD2.F32 R42, -RZ, R5.H0_H0 ;  /* 0x20000005ff2a7230 */ /* 0x000fe20000004100 */
[----:B------:R-:W-:Y:S02]  /*1df0*/  SHF.R.S32.HI R35, RZ, 0x1f, R36 ;  /* 0x0000001fff237819 */ /* 0x000fe40000011424 */
[C---:B------:R-:W-:Y:S01]  /*1e00*/  FMUL.FTZ R37, R56.reuse, R37 ;  /* 0x0000002538257220 */ /* 0x040fe20000410000 */
[----:B------:R-:W-:Y:S01]  /*1e10*/  FMUL.FTZ R56, R56, R43 ;  /* 0x0000002b38387220 */ /* 0x000fe20000410000 */
[----:B------:R-:W-:Y:S01]  /*1e20*/  LEA.HI R36, R35, R36, RZ, 0x3 ;  /* 0x0000002423247211 */ /* 0x000fe200078f18ff */
[----:B------:R-:W-:Y:S01]  /*1e30*/  HADD2.F32 R35, -RZ, R11.H0_H0 ;  /* 0x2000000bff237230 */ /* 0x000fe20000004100 */
[----:B------:R-:W-:-:S04]  /*1e40*/  F2FP.F16.F32.PACK_AB R34, R41, R40 ;  /* 0x000000282922723e */ /* 0x000fc800000000ff */
[----:B------:R-:W-:Y:S01]  /*1e50*/  FFMA.FTZ R35, R37, R42, R35 ;  /* 0x0000002a25237223 */ /* 0x000fe20000010023 */
[----:B------:R-:W-:Y:S01]  /*1e60*/  HADD2.F32 R42, -RZ, R11.H1_H1 ;  /* 0x3000000bff2a7230 */ /* 0x000fe20000004100 */
[----:B-1----:R-:W-:-:S04]  /*1e70*/  LOP3.LUT R53, R53, 0x1f, RZ, 0xc0, !PT ;  /* 0x0000001f35357812 */ /* 0x002fc800078ec0ff */
[----:B------:R-:W-:Y:S01]  /*1e80*/  LEA.HI.SX32 R37, R36, R53, 0x1d ;  /* 0x0000003524257211 */ /* 0x000fe200078feaff */
[----:B------:R-:W-:-:S03]  /*1e90*/  HADD2.F32 R53, -RZ, R5.H1_H1 ;  /* 0x30000005ff357230 */ /* 0x000fc60000004100 */
[C---:B------:R-:W-:Y:S01]  /*1ea0*/  IADD3 R43, PT, PT, R37.reuse, 0x20, RZ ;  /* 0x00000020252b7810 */ /* 0x040fe20007ffe0ff */
[----:B0-----:R-:W-:-:S04]  /*1eb0*/  IMAD.WIDE.U32 R36, R37, 0x10, R38 ;  /* 0x0000001025247825 */ /* 0x001fc800078e0026 */
[----:B------:R-:W-:Y:S01]  /*1ec0*/  FFMA.FTZ R42, R56, R53, R42 ;  /* 0x00000035382a7223 */ /* 0x000fe2000001002a */
[----:B------:R-:W-:Y:S01]  /*1ed0*/  IMAD.WIDE.U32 R38, R43, 0x10, R38 ;  /* 0x000000102b267825 */ /* 0x000fe200078e0026 */
[----:B------:R0:W-:Y:S03]  /*1ee0*/  STG.E.128 desc[UR6][R36.64], R28 ;  /* 0x0000001c24007986 */ /* 0x0001e6000c101d06 */
[----:B------:R-:W-:-:S05]  /*1ef0*/  F2FP.F16.F32.PACK_AB R35, R42, R35 ;  /* 0x000000232a23723e */ /* 0x000fca00000000ff */
[----:B------:R0:W-:Y:S02]  /*1f00*/  STG.E.128 desc[UR6][R38.64], R32 ;  /* 0x0000002026007986 */ /* 0x0001e4000c101d06 */
.L_x_12211:
[----:B------:R-:W-:Y:S05]  /*1f10*/  BSYNC.RECONVERGENT B0 ;  /* 0x0000000000007941 */ /* 0x000fea0003800200 */
.L_x_12210:
[----:B0-----:R-:W0:Y:S02]  /*1f20*/  LDC.64 R28, c[0x0][0x380] ;  /* 0x0000e000ff1c7b82 */ /* 0x001e240000000a00 */
[----:B0-----:R-:W-:-:S04]  /*1f30*/  LEA R2, R28, R2, 0x2 ;  /* 0x000000021c027211 */ /* 0x001fc800078e10ff */
[----:B------:R-:W-:-:S13]  /*1f40*/  ISETP.GE.AND P0, PT, R2, R29, PT ;  /* 0x0000001d0200720c */ /* 0x000fda0003f06270 */
[----:B------:R-:W-:Y:S05]  /*1f50*/  @!P0 BRA `(.L_x_12212) ;  /* 0xffffffe400208947 */ /* 0x000fea000383ffff */
[----:B------:R-:W-:Y:S05]  /*1f60*/  EXIT ;  /* 0x000000000000794d */ /* 0x000fea0003800000 */
.L_x_12209:
[----:B------:R-:W-:Y:S01]  /*1f70*/  HFMA2 R50, -RZ, RZ, 0, 5.9604644775390625e-08 ;  /* 0x00000001ff327431 */ /* 0x000fe200000001ff */
[----:B------:R-:W-:Y:S01]  /*1f80*/  BSSY B0, `(.L_x_12213) ;  /* 0x0000006000007945 */ /* 0x000fe20003800000 */
[----:B------:R-:W-:Y:S02]  /*1f90*/  MOV R49, 0x1f ;  /* 0x0000001f00317802 */ /* 0x000fe40000000f00 */
[----:B------:R-:W-:-:S07]  /*1fa0*/  MOV R48, 0xffffffff ;  /* 0xffffffff00307802 */ /* 0x000fce0000000f00 */
[----:B------:R-:W-:Y:S05]  /*1fb0*/  WARPSYNC.COLLECTIVE R48, `(.L_x_12214) ;  /* 0x0000000030087348 */ /* 0x000fea0003c00000 */
[----:B------:R0:W1:Y:S02]  /*1fc0*/  SHFL.BFLY P0, R48, R58, R50, R49 ;  /* 0x0c0000323a307389 */ /* 0x0000640000000031 */
[----:B01----:R-:W-:Y:S05]  /*1fd0*/  ENDCOLLECTIVE ;  /* 0x000000000000791b */ /* 0x003fea0003800000 */
.L_x_12214:
[----:B------:R-:W-:Y:S05]  /*1fe0*/  BSYNC B0 ;  /* 0x0000000000007941 */ /* 0x000fea0003800000 */
.L_x_12213:
[----:B------:R-:W-:Y:S01]  /*1ff0*/  FADD.FTZ R58, R58, R48 ;  /* 0x000000303a3a7221 */ /* 0x000fe20000010000 */
[----:B------:R-:W-:Y:S01]  /*2000*/  HFMA2 R50, -RZ, RZ, 0, 1.1920928955078125e-07 ;  /* 0x00000002ff327431 */ /* 0x000fe200000001ff */
[----:B------:R-:W-:Y:S02]  /*2010*/  MOV R48, 0xffffffff ;  /* 0xffffffff00307802 */ /* 0x000fe40000000f00 */
[----:B------:R-:W-:-:S07]  /*2020*/  MOV R49, 0x1f ;  /* 0x0000001f00317802 */ /* 0x000fce0000000f00 */
[----:B------:R-:W-:Y:S05]  /*2030*/  WARPSYNC.COLLECTIVE R48, `(.L_x_12215) ;  /* 0x0000000030087348 */ /* 0x000fea0003c00000 */
[----:B------:R0:W1:Y:S02]  /*2040*/  SHFL.BFLY P0, R48, R58, R50, R49 ;  /* 0x0c0000323a307389 */ /* 0x0000640000000031 */
[----:B01----:R-:W-:Y:S05]  /*2050*/  ENDCOLLECTIVE ;  /* 0x000000000000791b */ /* 0x003fea0003800000 */
.L_x_12215:
        /* <DEDUP_REMOVED lines=8> */
.L_x_12216:
        /* <DEDUP_REMOVED lines=8> */
.L_x_12217:
        /* <DEDUP_REMOVED lines=9> */
.L_x_12218:
        /* <DEDUP_REMOVED lines=41> */
.L_x_12219:
[----:B------:R-:W-:Y:S02]  /*2480*/  HFMA2 R50, -RZ, RZ, 0, 1.1920928955078125e-07 ;  /* 0x00000002ff327431 */ /* 0x000fe400000001ff */
[----:B------:R-:W-:Y:S01]  /*2490*/  FADD.FTZ R51, R51, R48 ;  /* 0x0000003033337221 */ /* 0x000fe20000010000 */
[----:B------:R-:W-:-:S04]  /*24a0*/  MOV R48, 0xffffffff ;  /* 0xffffffff00307802 */ /* 0x000fc80000000f00 */
[----:B------:R-:W-:-:S07]  /*24b0*/  MOV R58, R51 ;  /* 0x00000033003a7202 */ /* 0x000fce0000000f00 */
[----:B------:R-:W-:Y:S05]  /*24c0*/  WARPSYNC.COLLECTIVE R48, `(.L_x_12220) ;  /* 0x0000000030087348 */ /* 0x000fea0003c00000 */
[----:B------:R0:W1:Y:S02]  /*24d0*/  SHFL.BFLY P0, R48, R58, R50, R49 ;  /* 0x0c0000323a307389 */ /* 0x0000640000000031 */
[----:B01----:R-:W-:Y:S05]  /*24e0*/  ENDCOLLECTIVE ;  /* 0x000000000000791b */ /* 0x003fea0003800000 */
.L_x_12220:
[----:B------:R-:W-:Y:S02]  /*24f0*/  HFMA2 R50, -RZ, RZ, 0, 2.384185791015625e-07 ;  /* 0x00000004ff327431 */ /* 0x000fe400000001ff */
[----:B------:R-:W-:Y:S01]  /*2500*/  FADD.FTZ R51, R51, R48 ;  /* 0x0000003033337221 */ /* 0x000fe20000010000 */
[----:B------:R-:W-:-:S04]  /*2510*/  MOV R48, 0xffffffff ;  /* 0xffffffff00307802 */ /* 0x000fc80000000f00 */
[----:B------:R-:W-:-:S07]  /*2520*/  MOV R58, R51 ;  /* 0x00000033003a7202 */ /* 0x000fce0000000f00 */
[----:B------:R-:W-:Y:S05]  /*2530*/  WARPSYNC.COLLECTIVE R48, `(.L_x_12221) ;  /* 0x0000000030087348 */ /* 0x000fea0003c00000 */
[----:B------:R0:W1:Y:S02]  /*2540*/  SHFL.BFLY P0, R48, R58, R50, R49 ;  /* 0x0c0000323a307389 */ /* 0x0000640000000031 */
[----:B01----:R-:W-:Y:S05]  /*2550*/  ENDCOLLECTIVE ;  /* 0x000000000000791b */ /* 0x003fea0003800000 */
.L_x_12221:
[----:B------:R-:W-:Y:S02]  /*2560*/  HFMA2 R50, -RZ, RZ, 0, 4.76837158203125e-07 ;  /* 0x00000008ff327431 */ /* 0x000fe400000001ff */
[----:B------:R-:W-:Y:S01]  /*2570*/  FADD.FTZ R51, R51, R48 ;  /* 0x0000003033337221 */ /* 0x000fe20000010000 */
[----:B------:R-:W-:-:S04]  /*2580*/  MOV R48, 0xffffffff ;  /* 0xffffffff00307802 */ /* 0x000fc80000000f00 */
[----:B------:R-:W-:-:S07]  /*2590*/  MOV R58, R51 ;  /* 0x00000033003a7202 */ /* 0x000fce0000000f00 */
[----:B------:R-:W-:Y:S05]  /*25a0*/  WARPSYNC.COLLECTIVE R48, `(.L_x_12222) ;  /* 0x0000000030087348 */ /* 0x000fea0003c00000 */
[----:B------:R0:W1:Y:S02]  /*25b0*/  SHFL.BFLY P0, R48, R58, R50, R49 ;  /* 0x0c0000323a307389 */ /* 0x0000640000000031 */
[----:B01----:R-:W-:Y:S05]  /*25c0*/  ENDCOLLECTIVE ;  /* 0x000000000000791b */ /* 0x003fea0003800000 */
.L_x_12222:
[----:B------:R-:W-:Y:S02]  /*25d0*/  HFMA2 R50, -RZ, RZ, 0, 9.5367431640625e-07 ;  /* 0x00000010ff327431 */ /* 0x000fe400000001ff */
[----:B------:R-:W-:Y:S01]  /*25e0*/  FADD.FTZ R51, R51, R48 ;  /* 0x0000003033337221 */ /* 0x000fe20000010000 */
[----:B------:R-:W-:-:S04]  /*25f0*/  MOV R48, 0xffffffff ;  /* 0xffffffff00307802 */ /* 0x000fc80000000f00 */
[----:B------:R-:W-:-:S07]  /*2600*/  MOV R58, R51 ;  /* 0x00000033003a7202 */ /* 0x000fce0000000f00 */
[----:B------:R-:W-:Y:S05]  /*2610*/  WARPSYNC.COLLECTIVE R48, `(.L_x_12223) ;  /* 0x0000000030087348 */ /* 0x000fea0003c00000 */
[----:B------:R0:W1:Y:S02]  /*2620*/  SHFL.BFLY P0, R48, R58, R50, R49 ;  /* 0x0c0000323a307389 */ /* 0x0000640000000031 */
[----:B01----:R-:W-:Y:S05]  /*2630*/  ENDCOLLECTIVE ;  /* 0x000000000000791b */ /* 0x003fea0003800000 */
.L_x_12223:
[----:B------:R-:W-:Y:S05]  /*2640*/  BRA `(.L_x_12224) ;  /* 0xfffffff000547947 */ /* 0x000fea000383ffff */
.L_x_12225:
        /* <DEDUP_REMOVED lines=11> */
.L_x_20324:


//--------------------- .text._ZN10layer_norm13ln_fwd_kernelINS_13Kernel_traitsI6__halfS2_fS2_fjLj512ELj1ELj4ELj1ELj16ENS_18Kernel_traits_baseILj512ES2_S2_fS2_fjLj128EEEEELb1ELb0ELb0ELb0EEEvNS_9FwdParamsE --------------------------
	.section	.text._ZN10layer_norm13ln_fwd_kernelINS_13Kernel_traitsI6__halfS2_fS2_fjLj512ELj1ELj4ELj1ELj16ENS_18Kernel_traits_baseILj512ES2_S2_fS2_fjLj128EEEEELb1ELb0ELb0ELb0EEEvNS_9FwdParamsE,"ax",@progbits
	.align	128
        .global         _ZN10layer_norm13ln_fwd_kernelINS_13Kernel_traitsI6__halfS2_fS2_fjLj512ELj1ELj4ELj1ELj16ENS_18Kernel_traits_baseILj512ES2_S2_fS2_fjLj128EEEEELb1ELb0ELb0ELb0EEEvNS_9FwdParamsE
        .type           _ZN10layer_norm13ln_fwd_kernelINS_13Kernel_traitsI6__halfS2_fS2_fjLj512ELj1ELj4ELj1ELj16ENS_18Kernel_traits_baseILj512ES2_S2_fS2_fjLj128EEEEELb1ELb0ELb0ELb0EEEvNS_9FwdParamsE,@function
        .size           _ZN10layer_norm13ln_fwd_kernelINS_13Kernel_traitsI6__halfS2_fS2_fjLj512ELj1ELj4ELj1ELj16ENS_18Kernel_traits_baseILj512ES2_S2_fS2_fjLj128EEEEELb1ELb0ELb0ELb0EEEvNS_9FwdParamsE,(.L_x_20325 - _ZN10layer_norm13ln_fwd_kernelINS_13Kernel_traitsI6__halfS2_fS2_fjLj512ELj1ELj4ELj1ELj16ENS_18Kernel_traits_baseILj512ES2_S2_fS2_fjLj128EEEEELb1ELb0ELb0ELb0EEEvNS_9FwdParamsE)
        .other          _ZN10layer_norm13ln_fwd_kernelINS_13Kernel_traitsI6__halfS2_fS2_fjLj512ELj1ELj4ELj1ELj16ENS_18Kernel_traits_baseILj512ES2_S2_fS2_fjLj128EEEEELb1ELb0ELb0ELb0EEEvNS_9FwdParamsE,@"STO_CUDA_ENTRY STV_DEFAULT"
_ZN10layer_norm13ln_fwd_kernelINS_13Kernel_traitsI6__halfS2_fS2_fjLj512ELj1ELj4ELj1ELj16ENS_18Kernel_traits_baseILj512ES2_S2_fS2_fjLj128EEEEELb1ELb0ELb0ELb0EEEvNS_9FwdParamsE:
.text._ZN10layer_norm13ln_fwd_kernelINS_13Kernel_traitsI6__halfS2_fS2_fjLj512ELj1ELj4ELj1ELj16ENS_18Kernel_traits_baseILj512ES2_S2_fS2_fjLj128EEEEELb1ELb0ELb0ELb0EEEvNS_9FwdParamsE:
        /* <DEDUP_REMOVED lines=67> */
.L_x_12229:
[----:B------:R-:W-:Y:S05]  /*0430*/  BSYNC.RECONVERGENT B1 ;  /* 0x0000000000017941 */ /* 0x000fea0003800200 */
.L_x_12228:
        /* <DEDUP_REMOVED lines=8> */
.L_x_12227:
        /* <DEDUP_REMOVED lines=13> */
[----:B------:R-:W-:Y:S01]  /*0590*/  @P1 CS2R R12, SRZ ;  /* 0x00000000000c1805 */ /* 0x000fe2000001ff00 */
[----:B------:R-:W-:-:S07]  /*05a0*/  @P0 IMAD.MOV.U32 R23, RZ, RZ, RZ ;  /* 0x000000ffff170224 */ /* 0x000fce00078e00ff */
.L_x_12230:
[----:B------:R-:W-:Y:S05]  /*05b0*/  BSYNC.RECONVERGENT B0 ;  /* 0x0000000000007941 */ /* 0x000fea0003800200 */
.L_x_12226:
        /* <DEDUP_REMOVED lines=9> */
[----:B------:R-:W2:Y:S02]  /*0650*/  LDCU UR32, c[0x0][0x388] ;  /* 0x00007100ff2077ac */ /* 0x000ea40008000800 */
[----:B0-----:R-:W-:Y:S01]  /*0660*/  IMAD R9, R44, -0x2daee0ad, RZ ;  /* 0xd2511f532c097824 */ /* 0x001fe200078e02ff */
[----:B------:R-:W-:Y:S01]  /*0670*/  LOP3.LUT R3, R3, UR7, RZ, 0x3c, !PT ;  /* 0x0000000703037c12 */ /* 0x000fe2000f8e3cff */
[C---:B------:R-:W-:Y:S01]  /*0680*/  IMAD.HI.U32 R6, R0.reuse, -0x2daee0ad, RZ ;  /* 0xd2511f5300067827 */ /* 0x040fe200078e00ff */
[----:B------:R-:W0:Y:S03]  /*0690*/  LDCU.U8 UR12, c[0x0][0x410] ;  /* 0x00008200ff0c77ac */ /* 0x000e260008000000 */
        /* <DEDUP_REMOVED lines=59> */
.L_x_12404:
        /* <DEDUP_REMOVED lines=39> */
.L_x_20157:
[----:B------:R-:W-:Y:S05]  /*0cc0*/  BRX R52 -0xcd0                                     (*"BRANCH_TARGETS .L_x_20158,.L_x_20159,.L_x_20160"*) ;  /* 0xfffffff034cc7949 */ /* 0x000fea000383ffff */
.L_x_20160:
[----:B------:R-:W-:Y:S01]  /*0cd0*/  IADD3 R55, PT, PT, R2, 0x1, RZ ;  /* 0x0000000102377810 */ /* 0x000fe20007ffe0ff */
[----:B------:R-:W-:Y:S02]  /*0ce0*/  IMAD.MOV.U32 R51, RZ, RZ, R4 ;  /* 0x000000ffff337224 */ /* 0x000fe400078e0004 */
[----:B------:R-:W-:Y:S01]  /*0cf0*/  IMAD.MOV.U32 R54, RZ, RZ, R0 ;  /* 0x000000ffff367224 */ /* 0x000fe200078e0000 */
[----:B------:R-:W-:Y:S06]  /*0d00*/  BRA `(.L_x_12236) ;  /* 0x0000000000f47947 */ /* 0x000fec0003800000 */
.L_x_20158:
[----:B------:R-:W-:Y:S01]  /*0d10*/  MOV R51, R4 ;  /* 0x0000000400337202 */ /* 0x000fe20000000f00 */
[----:B------:R-:W-:Y:S02]  /*0d20*/  IMAD.MOV.U32 R55, RZ, RZ, 0x3 ;  /* 0x00000003ff377424 */ /* 0x000fe400078e00ff */
[----:B------:R-:W-:Y:S01]  /*0d30*/  IMAD.MOV.U32 R54, RZ, RZ, R6 ;  /* 0x000000ffff367224 */ /* 0x000fe200078e0006 */
[----:B------:R-:W-:Y:S06]  /*0d40*/  BRA `(.L_x_12236) ;  /* 0x0000000000e47947 */ /* 0x000fec0003800000 */
.L_x_20159:
        /* <DEDUP_REMOVED lines=13> */
.L_x_12238:
[----:B------:R-:W-:Y:S05]  /*0e20*/  BSYNC.RECONVERGENT B3 ;  /* 0x0000000000037941 */ /* 0x000fea0003800200 */
.L_x_12237:
        /* <DEDUP_REMOVED lines=43> */
.L_x_12236:
[----:B------:R-:W-:Y:S05]  /*10e0*/  BSYNC.RECONVERGENT B2 ;  /* 0x0000000000027941 */ /* 0x000fea0003800200 */
.L_x_12235:
        /* <DEDUP_REMOVED lines=11> */
[----:B-1----:R-:W-:Y:S01]  /*11a0*/  FSETP.GTU.FTZ.AND P0, PT, R2, R53, PT ;  /* 0x000000350200720b */ /* 0x002fe20003f1c000 */
        /* <DEDUP_REMOVED lines=14> */
.L_x_12241:
        /* <DEDUP_REMOVED lines=13> */
.L_x_12243:
[----:B------:R-:W-:Y:S05]  /*1360*/  BSYNC.RECONVERGENT B3 ;  /* 0x0000000000037941 */ /* 0x000fea0003800200 */
.L_x_12242:
        /* <DEDUP_REMOVED lines=39> */
[----:B------:R-:W-:-:S03]  /*15e0*/  IMAD.WIDE.U32 R56, R57, -0x2daee0ad, RZ ;  /* 0xd2511f5339387825 */ /* 0x000fc600078e00ff */
[----:B------:R-:W-:Y:S01]  /*15f0*/  MOV R51, R56 ;  /* 0x0000003800337202 */ /* 0x000fe20000000f00 */
[----:B------:R-:W-:Y:S01]  /*1600*/  IMAD.MOV.U32 R56, RZ, RZ, RZ ;  /* 0x000000ffff387224 */ /* 0x000fe200078e00ff */
[----:B------:R-:W-:-:S07]  /*1610*/  LOP3.LUT R6, R58, UR31, R57, 0x96, !PT ;  /* 0x0000001f3a067c12 */ /* 0x000fce000f8e9639 */
.L_x_12240:
[----:B------:R-:W-:Y:S05]  /*1620*/  BSYNC.RECONVERGENT B2 ;  /* 0x0000000000027941 */ /* 0x000fea0003800200 */
.L_x_12239:
        /* <DEDUP_REMOVED lines=22> */
.L_x_12246:
        /* <DEDUP_REMOVED lines=13> */
.L_x_12248:
[----:B------:R-:W-:Y:S05]  /*1860*/  BSYNC.RECONVERGENT B3 ;  /* 0x0000000000037941 */ /* 0x000fea0003800200 */
.L_x_12247:
        /* <DEDUP_REMOVED lines=43> */
.L_x_12245:
[----:B------:R-:W-:Y:S05]  /*1b20*/  BSYNC.RECONVERGENT B2 ;  /* 0x0000000000027941 */ /* 0x000fea0003800200 */
.L_x_12244:
        /* <DEDUP_REMOVED lines=22> */
.L_x_12251:
        /* <DEDUP_REMOVED lines=13> */
.L_x_12253:
[----:B------:R-:W-:Y:S05]  /*1d60*/  BSYNC.RECONVERGENT B3 ;  /* 0x0000000000037941 */ /* 0x000fea0003800200 */
.L_x_12252:
        /* <DEDUP_REMOVED lines=43> */
.L_x_12250:
[----:B------:R-:W-:Y:S05]  /*2020*/  BSYNC.RECONVERGENT B2 ;  /* 0x0000000000027941 */ /* 0x000fea0003800200 */
.L_x_12249:
        /* <DEDUP_REMOVED lines=22> */
.L_x_12256:
        /* <DEDUP_REMOVED lines=13> */
.L_x_12258:
[----:B------:R-:W-:Y:S05]  /*2260*/  BSYNC.RECONVERGENT B3 ;  /* 0x0000000000037941 */ /* 0x000fea0003800200 */
.L_x_12257:
        /* <DEDUP_REMOVED lines=43> */
.L_x_12255:
[----:B------:R-:W-:Y:S05]  /*2520*/  BSYNC.RECONVERGENT B2 ;  /* 0x0000000000027941 */ /* 0x000fea0003800200 */
.L_x_12254:
        /* <DEDUP_REMOVED lines=22> */
.L_x_12261:
        /* <DEDUP_REMOVED lines=13> */
.L_x_12263:
[----:B------:R-:W-:Y:S05]  /*2760*/  BSYNC.RECONVERGENT B3 ;  /* 0x0000000000037941 */ /* 0x000fea0003800200 */
.L_x_12262:
        /* <DEDUP_REMOVED lines=43> */
.L_x_12260:
[----:B------:R-:W-:Y:S05]  /*2a20*/  BSYNC.RECONVERGENT B2 ;  /* 0x0000000000027941 */ /* 0x000fea0003800200 */
.L_x_12259:
        /* <DEDUP_REMOVED lines=22> */
.L_x_12266:
        /* <DEDUP_REMOVED lines=13> */
.L_x_12268:
[----:B------:R-:W-:Y:S05]  /*2c60*/  BSYNC.RECONVERGENT B3 ;  /* 0x0000000000037941 */ /* 0x000fea0003800200 */
.L_x_12267:
        /* <DEDUP_REMOVED lines=43> */
.L_x_12265:
[----:B------:R-:W-:Y:S05]  /*2f20*/  BSYNC.RECONVERGENT B2 ;  /* 0x0000000000027941 */ /* 0x000fea0003800200 */
.L_x_12264:
[----:B------:R-:W-:Y:S01]  /*2f30*/  I2FP.F32.U32 R37, R37 ;  /* 0x0000002500257245 */ /* 0x000fe20000201000 */
[----:B------:R-:W-:Y:S01]  /*2f40*/  HADD2.F32 R55, -RZ, R39.H0_H0 ;  /* 0x20000027ff377230 */ /* 0x000fe20000004100 */
[----:B------:R-:W-:Y:S01]  /*2f50*/  ISETP.NE.AND P6, PT, R36, 0x1, PT ;  /* 0x000000012400780c */ /* 0x000fe20003fc5270 */
[----:B------:R-:W-:Y:S02]  /*2f60*/  BSSY.RECONVERGENT B2, `(.L_x_12269) ;  /* 0x000004e000027945 */ /* 0x000fe40003800200 */
        /* <DEDUP_REMOVED lines=18> */
.L_x_12271:
        /* <DEDUP_REMOVED lines=15> */
.L_x_12273:
[----:B------:R-:W-:Y:S05]  /*3180*/  BSYNC.RECONVERGENT B3 ;  /* 0x0000000000037941 */ /* 0x000fea0003800200 */
.L_x_12272:
        /* <DEDUP_REMOVED lines=43> */
.L_x_12270:
[----:B------:R-:W-:Y:S05]  /*3440*/  BSYNC.RECONVERGENT B2 ;  /* 0x0000000000027941 */ /* 0x000fea0003800200 */
.L_x_12269:
[----:B------:R-:W-:Y:S01]  /*3450*/  I2FP.F32.U32 R37, R37 ;  /* 0x0000002500257245 */ /* 0x000fe20000201000 */
[----:B------:R-:W-:-:S04]  /*3460*/  HADD2.F32 R39, -RZ, R39.H1_H1 ;  /* 0x30000027ff277230 */ /* 0x000fc80000004100 */
        /* <DEDUP_REMOVED lines=8> */
.L_x_12234:
        /* <DEDUP_REMOVED lines=16> */
.L_x_12277:
        /* <DEDUP_REMOVED lines=13> */
.L_x_12279:
[----:B------:R-:W-:Y:S05]  /*36c0*/  BSYNC.RECONVERGENT B3 ;  /* 0x0000000000037941 */ /* 0x000fea0003800200 */
.L_x_12278:
        /* <DEDUP_REMOVED lines=43> */
.L_x_12276:
[----:B------:R-:W-:Y:S05]  /*3980*/  BSYNC.RECONVERGENT B2 ;  /* 0x0000000000027941 */ /* 0x000fea0003800200 */
.L_x_12275:
[----:B------:R-:W0:Y:S01]  /*3990*/  LDC R56, c[0x0][0x404] ;  /* 0x00010100ff387b82 */ /* 0x000e220000000800 */
[----:B------:R-:W-:Y:S01]  /*39a0*/  HFMA2 R58, -RZ, RZ, 0.1171875, 0 ;  /* 0x2f800000ff3a7431 */ /* 0x000fe200000001ff */
[----:B------:R-:W-:Y:S01]  /*39b0*/  ISETP.NE.AND P0, PT, R10, 0x1, PT ;  /* 0x000000010a00780c */ /* 0x000fe20003f05270 */
[----:B-----5:R-:W-:Y:S01]  /*39c0*/  HADD2.F32 R11, -RZ, R36.H0_H0 ;  /* 0x20000024ff0b7230 */ /* 0x020fe20000004100 */
[----:B------:R-:W-:Y:S01]  /*39d0*/  I2FP.F32.U32 R9, R8 ;  /* 0x0000000800097245 */ /* 0x000fe20000201000 */
[----:B------:R-:W-:Y:S01]  /*39e0*/  BSSY.RECONVERGENT B2, `(.L_x_12280) ;  /* 0x000004b000027945 */ /* 0x000fe20003800200 */
[----:B------:R-:W-:Y:S01]  /*39f0*/  IMAD.MOV.U32 R40, RZ, RZ, 0x2 ;  /* 0x00000002ff287424 */ /* 0x000fe200078e00ff */
[----:B------:R-:W-:Y:S01]  /*3a00*/  MOV R2, R5 ;  /* 0x0000000500027202 */ /* 0x000fe20000000f00 */
[----:B------:R-:W1:Y:S01]  /*3a10*/  LDC R43, c[0x0][0x408] ;  /* 0x00010200ff2b7b82 */ /* 0x000e620000000800 */
[----:B------:R-:W-:Y:S01]  /*3a20*/  FMUL.FTZ R8, R11, R50 ;  /* 0x000000320b087220 */ /* 0x000fe20000410000 */
[----:B------:R-:W-:-:S05]  /*3a30*/  FFMA.FTZ R9, R9, R58, 1.1641532182693481445e-10 ;  /* 0x2f00000009097423 */ /* 0x000fca000001003a */
        /* <DEDUP_REMOVED lines=12> */
.L_x_12282:
        /* <DEDUP_REMOVED lines=13> */
.L_x_12284:
[----:B------:R-:W-:Y:S05]  /*3bd0*/  BSYNC.RECONVERGENT B3 ;  /* 0x0000000000037941 */ /* 0x000fea0003800200 */
.L_x_12283:
        /* <DEDUP_REMOVED lines=43> */
.L_x_12281:
[----:B------:R-:W-:Y:S05]  /*3e90*/  BSYNC.RECONVERGENT B2 ;  /* 0x0000000000027941 */ /* 0x000fea0003800200 */
.L_x_12280:
[----:B------:R-:W-:Y:S01]  /*3ea0*/  ISETP.NE.AND P1, PT, R40, 0x1, PT ;  /* 0x000000012800780c */ /* 0x000fe20003f25270 */
[----:B------:R-:W-:Y:S01]  /*3eb0*/  HADD2.F32 R11, -RZ, R36.H1_H1 ;  /* 0x30000024ff0b7230 */ /* 0x000fe20000004100 */
[----:B------:R-:W-:Y:S01]  /*3ec0*/  I2FP.F32.U32 R9, R2 ;  /* 0x0000000200097245 */ /* 0x000fe20000201000 */
[----:B------:R-:W-:Y:S01]  /*3ed0*/  BSSY.RECONVERGENT B2, `(.L_x_12285) ;  /* 0x0000049000027945 */ /* 0x000fe20003800200 */
[----:B------:R-:W-:Y:S02]  /*3ee0*/  HFMA2 R10, -RZ, RZ, 0, 1.1920928955078125e-07 ;  /* 0x00000002ff0a7431 */ /* 0x000fe400000001ff */
[----:B------:R-:W-:Y:S02]  /*3ef0*/  IMAD.MOV.U32 R2, RZ, RZ, R5 ;  /* 0x000000ffff027224 */ /* 0x000fe400078e0005 */
[----:B------:R-:W-:Y:S01]  /*3f00*/  FMUL.FTZ R8, R11, R50 ;  /* 0x000000320b087220 */ /* 0x000fe20000410000 */
[----:B------:R-:W-:-:S03]  /*3f10*/  FFMA.FTZ R9, R9, R58, 1.1641532182693481445e-10 ;  /* 0x2f00000009097423 */ /* 0x000fc6000001003a */
[----:B------:R-:W-:Y:S02]  /*3f20*/  FMUL.FTZ R57, R8, R43 ;  /* 0x0000002b08397220 */ /* 0x000fe40000410000 */
        /* <DEDUP_REMOVED lines=10> */
.L_x_12287:
        /* <DEDUP_REMOVED lines=13> */
.L_x_12289:
[----:B------:R-:W-:Y:S05]  /*40a0*/  BSYNC.RECONVERGENT B3 ;  /* 0x0000000000037941 */ /* 0x000fea0003800200 */
.L_x_12288:
        /* <DEDUP_REMOVED lines=43> */
.L_x_12286:
[----:B------:R-:W-:Y:S05]  /*4360*/  BSYNC.RECONVERGENT B2 ;  /* 0x0000000000027941 */ /* 0x000fea0003800200 */
.L_x_12285:
[----:B------:R-:W-:Y:S01]  /*4370*/  ISETP.NE.AND P2, PT, R10, 0x1, PT ;  /* 0x000000010a00780c */ /* 0x000fe20003f45270 */
[----:B------:R-:W-:Y:S01]  /*4380*/  HADD2.F32 R11, -RZ, R37.H0_H0 ;  /* 0x20000025ff0b7230 */ /* 0x000fe20000004100 */
[----:B------:R-:W-:Y:S01]  /*4390*/  I2FP.F32.U32 R9, R2 ;  /* 0x0000000200097245 */ /* 0x000fe20000201000 */
[----:B------:R-:W-:Y:S01]  /*43a0*/  BSSY.RECONVERGENT B2, `(.L_x_12290) ;  /* 0x0000049000027945 */ /* 0x000fe20003800200 */
[----:B------:R-:W-:Y:S02]  /*43b0*/  MOV R2, R5 ;  /* 0x0000000500027202 */ /* 0x000fe40000000f00 */
[----:B------:R-:W-:Y:S01]  /*43c0*/  FMUL.FTZ R54, R11, R50 ;  /* 0x000000320b367220 */ /* 0x000fe20000410000 */
[----:B------:R-:W-:Y:S01]  /*43d0*/  FFMA.FTZ R9, R9, R58, 1.1641532182693481445e-10 ;  /* 0x2f00000009097423 */ /* 0x000fe2000001003a */
[----:B------:R-:W-:Y:S02]  /*43e0*/  IMAD.MOV.U32 R11, RZ, RZ, 0x2 ;  /* 0x00000002ff0b7424 */ /* 0x000fe400078e00ff */
        /* <DEDUP_REMOVED lines=11> */
.L_x_12292:
        /* <DEDUP_REMOVED lines=13> */
.L_x_12294:
[----:B------:R-:W-:Y:S05]  /*4570*/  BSYNC.RECONVERGENT B3 ;  /* 0x0000000000037941 */ /* 0x000fea0003800200 */
.L_x_12293:
        /* <DEDUP_REMOVED lines=43> */
.L_x_12291:
[----:B------:R-:W-:Y:S05]  /*4830*/  BSYNC.RECONVERGENT B2 ;  /* 0x0000000000027941 */ /* 0x000fea0003800200 */
.L_x_12290:
        /* <DEDUP_REMOVED lines=19> */
.L_x_12297:
        /* <DEDUP_REMOVED lines=13> */
.L_x_12299:
[----:B------:R-:W-:Y:S05]  /*4a40*/  BSYNC.RECONVERGENT B3 ;  /* 0x0000000000037941 */ /* 0x000fea0003800200 */
.L_x_12298:
        /* <DEDUP_REMOVED lines=43> */
.L_x_12296:
[----:B------:R-:W-:Y:S05]  /*4d00*/  BSYNC.RECONVERGENT B2 ;  /* 0x0000000000027941 */ /* 0x000fea0003800200 */
.L_x_12295:
[----:B------:R-:W-:Y:S01]  /*4d10*/  ISETP.NE.AND P4, PT, R10, 0x1, PT ;  /* 0x000000010a00780c */ /* 0x000fe20003f85270 */
[----:B------:R-:W-:Y:S01]  /*4d20*/  HADD2.F32 R11, -RZ, R38.H0_H0 ;  /* 0x20000026ff0b7230 */ /* 0x000fe20000004100 */
[----:B------:R-:W-:Y:S01]  /*4d30*/  I2FP.F32.U32 R9, R2 ;  /* 0x0000000200097245 */ /* 0x000fe20000201000 */
[----:B------:R-:W-:Y:S01]  /*4d40*/  BSSY.RECONVERGENT B2, `(.L_x_12300) ;  /* 0x0000049000027945 */ /* 0x000fe20003800200 */
[----:B------:R-:W-:Y:S01]  /*4d50*/  IMAD.MOV.U32 R36, RZ, RZ, 0x2 ;  /* 0x00000002ff247424 */ /* 0x000fe200078e00ff */
[----:B------:R-:W-:Y:S01]  /*4d60*/  MOV R2, R5 ;  /* 0x0000000500027202 */ /* 0x000fe20000000f00 */
        /* <DEDUP_REMOVED lines=13> */
.L_x_12302:
        /* <DEDUP_REMOVED lines=13> */
.L_x_12304:
[----:B------:R-:W-:Y:S05]  /*4f10*/  BSYNC.RECONVERGENT B3 ;  /* 0x0000000000037941 */ /* 0x000fea0003800200 */
.L_x_12303:
        /* <DEDUP_REMOVED lines=43> */
.L_x_12301:
[----:B------:R-:W-:Y:S05]  /*51d0*/  BSYNC.RECONVERGENT B2 ;  /* 0x0000000000027941 */ /* 0x000fea0003800200 */
.L_x_12300:
        /* <DEDUP_REMOVED lines=19> */
.L_x_12307:
        /* <DEDUP_REMOVED lines=13> */
.L_x_12309:
[----:B------:R-:W-:Y:S05]  /*53e0*/  BSYNC.RECONVERGENT B3 ;  /* 0x0000000000037941 */ /* 0x000fea0003800200 */
.L_x_12308:
        /* <DEDUP_REMOVED lines=43> */
.L_x_12306:
[----:B------:R-:W-:Y:S05]  /*56a0*/  BSYNC.RECONVERGENT B2 ;  /* 0x0000000000027941 */ /* 0x000fea0003800200 */
.L_x_12305:
        /* <DEDUP_REMOVED lines=19> */
.L_x_12312:
        /* <DEDUP_REMOVED lines=15> */
.L_x_12314:
[----:B------:R-:W-:Y:S05]  /*58d0*/  BSYNC.RECONVERGENT B3 ;  /* 0x0000000000037941 */ /* 0x000fea0003800200 */
.L_x_12313:
        /* <DEDUP_REMOVED lines=43> */
.L_x_12311:
[----:B------:R-:W-:Y:S05]  /*5b90*/  BSYNC.RECONVERGENT B2 ;  /* 0x0000000000027941 */ /* 0x000fea0003800200 */
.L_x_12310:
[----:B------:R-:W-:Y:S01]  /*5ba0*/  I2FP.F32.U32 R9, R10 ;  /* 0x0000000a00097245 */ /* 0x000fe20000201000 */
[----:B------:R-:W-:Y:S01]  /*5bb0*/  HADD2.F32 R39, -RZ, R39.H1_H1 ;  /* 0x30000027ff277230 */ /* 0x000fe20000004100 */
        /* <DEDUP_REMOVED lines=14> */
.L_x_12274:
        /* <DEDUP_REMOVED lines=16> */
[----:B------:R-:W-:Y:S02]  /*5da0*/  MOV R4, R51 ;  /* 0x0000003300047202 */ /* 0x000fe40000000f00 */
[----:B------:R-:W-:Y:S01]  /*5db0*/  STG.E.128 desc[UR8][R52.64], R8 ;  /* 0x0000000834007986 */ /* 0x000fe2000c101d08 */
[----:B-1----:R-:W-:-:S03]  /*5dc0*/  IMAD.WIDE.U32 R36, R49, 0x8, R36 ;  /* 0x0000000831247825 */ /* 0x002fc600078e0024 */
[----:B------:R0:W-:Y:S04]  /*5dd0*/  STG.E.128 desc[UR8][R52.64+0x10], R40 ;  /* 0x0000102834007986 */ /* 0x0001e8000c101d08 */
[----:B------:R1:W-:Y:S02]  /*5de0*/  STG.E.64 desc[UR8][R36.64], R38 ;  /* 0x0000002624007986 */ /* 0x0003e4000c101b08 */
[----:B01----:R-:W-:-:S07]  /*5df0*/  VIADD R52, R49, 0x20 ;  /* 0x0000002031347836 */ /* 0x003fce0000000000 */
.L_x_12233:
[----:B------:R-:W-:Y:S05]  /*5e00*/  BSYNC.RECONVERGENT B1 ;  /* 0x0000000000017941 */ /* 0x000fea0003800200 */
.L_x_12232:
[----:B------:R-:W-:Y:S01]  /*5e10*/  ISETP.GE.U32.AND P0, PT, R46, 0x40, PT ;  /* 0x000000402e00780c */ /* 0x000fe20003f06070 */
[----:B------:R-:W-:Y:S03]  /*5e20*/  BSSY.RECONVERGENT B1, `(.L_x_12315) ;  /* 0x0000527000017945 */ /* 0x000fe60003800200 */
[----:B------:R-:W-:-:S09]  /*5e30*/  P2R R36, PR, RZ, 0x1 ;  /* 0x00000001ff247803 */ /* 0x000fd20000000000 */
        /* <DEDUP_REMOVED lines=10> */
[----:B------:R-:W5:Y:S01]  /*5ee0*/  LDG.E.128 R36, desc[UR8][R36.64+0x10] ;  /* 0x0000100824247981 */ /* 0x000f62000c1e1d00 */
[----:B------:R-:W-:Y:S01]  /*5ef0*/  ISETP.NE.AND P0, PT, R2, 0x1, PT ;  /* 0x000000010200780c */ /* 0x000fe20003f05270 */
[----:B------:R-:W-:Y:S01]  /*5f00*/  BSSY.RECONVERGENT B2, `(.L_x_12318) ;  /* 0x0000048000027945 */ /* 0x000fe20003800200 */
[----:B------:R-:W-:Y:S02]  /*5f10*/  HFMA2 R56, -RZ, RZ, 0, 1.1920928955078125e-07 ;  /* 0x00000002ff387431 */ /* 0x000fe400000001ff */
[----:B------:R-:W-:Y:S01]  /*5f20*/  IMAD.MOV.U32 R55, RZ, RZ, R5 ;  /* 0x000000ffff377224 */ /* 0x000fe200078e0005 */
[----:B------:R-:W-:-:S08]  /*5f30*/  MOV R51, R4 ;  /* 0x0000000400337202 */ /* 0x000fd00000000f00 */
[----:B0-----:R-:W-:Y:S05]  /*5f40*/  @!P0 BRA `(.L_x_12319) ;  /* 0x00000004000c8947 */ /* 0x001fea0003800000 */
        /* <DEDUP_REMOVED lines=10> */
.L_x_12320:
        /* <DEDUP_REMOVED lines=13> */
.L_x_12322:
[----:B------:R-:W-:Y:S05]  /*60c0*/  BSYNC.RECONVERGENT B3 ;  /* 0x0000000000037941 */ /* 0x000fea0003800200 */
.L_x_12321:
        /* <DEDUP_REMOVED lines=43> */
.L_x_12319:
[----:B------:R-:W-:Y:S05]  /*6380*/  BSYNC.RECONVERGENT B2 ;  /* 0x0000000000027941 */ /* 0x000fea0003800200 */
.L_x_12318:
[----:B------:R-:W0:Y:S01]  /*6390*/  LDC R53, c[0x0][0x408] ;  /* 0x00010200ff357b82 */ /* 0x000e220000000800 */
[----:B------:R-:W-:Y:S01]  /*63a0*/  HFMA2 R4, -RZ, RZ, 0.1171875, 0 ;  /* 0x2f800000ff047431 */ /* 0x000fe200000001ff */
[----:B------:R-:W-:Y:S01]  /*63b0*/  I2FP.F32.U32 R55, R55 ;  /* 0x0000003700377245 */ /* 0x000fe20000201000 */
[----:B-----5:R-:W-:Y:S01]  /*63c0*/  HADD2.F32 R57, -RZ, R32.H0_H0 ;  /* 0x20000020ff397230 */ /* 0x020fe20000004100 */
[----:B------:R-:W-:Y:S01]  /*63d0*/  ISETP.NE.AND P1, PT, R56, 0x1, PT ;  /* 0x000000013800780c */ /* 0x000fe20003f25270 */
[----:B------:R-:W-:Y:S01]  /*63e0*/  BSSY.RECONVERGENT B2, `(.L_x_12323) ;  /* 0x000004e000027945 */ /* 0x000fe20003800200 */
[----:B------:R-:W-:Y:S02]  /*63f0*/  IMAD.MOV.U32 R58, RZ, RZ, 0x2 ;  /* 0x00000002ff3a7424 */ /* 0x000fe400078e00ff */
[----:B------:R-:W1:Y:S01]  /*6400*/  LDC R54, c[0x0][0x404] ;  /* 0x00010100ff367b82 */ /* 0x000e620000000800 */
[----:B------:R-:W-:Y:S01]  /*6410*/  FMUL.FTZ R2, R57, R50 ;  /* 0x0000003239027220 */ /* 0x000fe20000410000 */
[----:B------:R-:W-:-:S03]  /*6420*/  FFMA.FTZ R55, R55, R4, 1.1641532182693481445e-10 ;  /* 0x2f00000037377423 */ /* 0x000fc60000010004 */
[----:B0-----:R-:W-:Y:S02]  /*6430*/  FMUL.FTZ R2, R2, R53 ;  /* 0x0000003502027220 */ /* 0x001fe40000410000 */
[----:B-1----:R-:W-:-:S04]  /*6440*/  FSETP.GTU.FTZ.AND P0, PT, R55, R54, PT ;  /* 0x000000363700720b */ /* 0x002fc80003f1c000 */
[----:B------:R-:W-:Y:S02]  /*6450*/  FSEL R55, R2, RZ, !P0 ;  /* 0x000000ff02377208 */ /* 0x000fe40004000000 */
        /* <DEDUP_REMOVED lines=13> */
.L_x_12325:
        /* <DEDUP_REMOVED lines=13> */
.L_x_12327:
[----:B------:R-:W-:Y:S05]  /*6600*/  BSYNC.RECONVERGENT B3 ;  /* 0x0000000000037941 */ /* 0x000fea0003800200 */
.L_x_12326:
        /* <DEDUP_REMOVED lines=43> */
.L_x_12324:
[----:B------:R-:W-:Y:S05]  /*68c0*/  BSYNC.RECONVERGENT B2 ;  /* 0x0000000000027941 */ /* 0x000fea0003800200 */
.L_x_12323:
        /* <DEDUP_REMOVED lines=22> */
.L_x_12330:
        /* <DEDUP_REMOVED lines=13> */
.L_x_12332:
[----:B------:R-:W-:Y:S05]  /*6b00*/  BSYNC.RECONVERGENT B3 ;  /* 0x0000000000037941 */ /* 0x000fea0003800200 */
.L_x_12331:
        /* <DEDUP_REMOVED lines=43> */
.L_x_12329:
[----:B------:R-:W-:Y:S05]  /*6dc0*/  BSYNC.RECONVERGENT B2 ;  /* 0x0000000000027941 */ /* 0x000fea0003800200 */
.L_x_12328:
        /* <DEDUP_REMOVED lines=22> */
.L_x_12335:
        /* <DEDUP_REMOVED lines=13> */
.L_x_12337:
[----:B------:R-:W-:Y:S05]  /*7000*/  BSYNC.RECONVERGENT B3 ;  /* 0x0000000000037941 */ /* 0x000fea0003800200 */
.L_x_12336:
        /* <DEDUP_REMOVED lines=43> */
.L_x_12334:
[----:B------:R-:W-:Y:S05]  /*72c0*/  BSYNC.RECONVERGENT B2 ;  /* 0x0000000000027941 */ /* 0x000fea0003800200 */
.L_x_12333:
        /* <DEDUP_REMOVED lines=22> */
.L_x_12340:
        /* <DEDUP_REMOVED lines=13> */
.L_x_12342:
[----:B------:R-:W-:Y:S05]  /*7500*/  BSYNC.RECONVERGENT B3 ;  /* 0x0000000000037941 */ /* 0x000fea0003800200 */
.L_x_12341:
        /* <DEDUP_REMOVED lines=43> */
.L_x_12339:
[----:B------:R-:W-:Y:S05]  /*77c0*/  BSYNC.RECONVERGENT B2 ;  /* 0x0000000000027941 */ /* 0x000fea0003800200 */
.L_x_12338:
        /* <DEDUP_REMOVED lines=22> */
.L_x_12345:
        /* <DEDUP_REMOVED lines=13> */
.L_x_12347:
[----:B------:R-:W-:Y:S05]  /*7a00*/  BSYNC.RECONVERGENT B3 ;  /* 0x0000000000037941 */ /* 0x000fea0003800200 */
.L_x_12346:
        /* <DEDUP_REMOVED lines=43> */
.L_x_12344:
[----:B------:R-:W-:Y:S05]  /*7cc0*/  BSYNC.RECONVERGENT B2 ;  /* 0x0000000000027941 */ /* 0x000fea0003800200 */
.L_x_12343:
        /* <DEDUP_REMOVED lines=22> */
.L_x_12350:
        /* <DEDUP_REMOVED lines=13> */
.L_x_12352:
[----:B------:R-:W-:Y:S05]  /*7f00*/  BSYNC.RECONVERGENT B3 ;  /* 0x0000000000037941 */ /* 0x000fea0003800200 */
.L_x_12351:
        /* <DEDUP_REMOVED lines=43> */
.L_x_12349:
[----:B------:R-:W-:Y:S05]  /*81c0*/  BSYNC.RECONVERGENT B2 ;  /* 0x0000000000027941 */ /* 0x000fea0003800200 */
.L_x_12348:
        /* <DEDUP_REMOVED lines=22> */
.L_x_12355:
        /* <DEDUP_REMOVED lines=15> */
.L_x_12357:
[----:B------:R-:W-:Y:S05]  /*8420*/  BSYNC.RECONVERGENT B3 ;  /* 0x0000000000037941 */ /* 0x000fea0003800200 */
.L_x_12356:
        /* <DEDUP_REMOVED lines=43> */
.L_x_12354:
[----:B------:R-:W-:Y:S05]  /*86e0*/  BSYNC.RECONVERGENT B2 ;  /* 0x0000000000027941 */ /* 0x000fea0003800200 */
.L_x_12353:
        /* <DEDUP_REMOVED lines=10> */
.L_x_12317:
        /* <DEDUP_REMOVED lines=16> */
.L_x_12361:
        /* <DEDUP_REMOVED lines=13> */
.L_x_12363:
[----:B------:R-:W-:Y:S05]  /*8960*/  BSYNC.RECONVERGENT B3 ;  /* 0x0000000000037941 */ /* 0x000fea0003800200 */
.L_x_12362:
        /* <DEDUP_REMOVED lines=43> */
.L_x_12360:
[----:B------:R-:W-:Y:S05]  /*8c20*/  BSYNC.RECONVERGENT B2 ;  /* 0x0000000000027941 */ /* 0x000fea0003800200 */
.L_x_12359:
        /* <DEDUP_REMOVED lines=23> */
.L_x_12366:
        /* <DEDUP_REMOVED lines=13> */
.L_x_12368:
[----:B------:R-:W-:Y:S05]  /*8e70*/  BSYNC.RECONVERGENT B3 ;  /* 0x0000000000037941 */ /* 0x000fea0003800200 */
.L_x_12367:
        /* <DEDUP_REMOVED lines=43> */
.L_x_12365:
[----:B------:R-:W-:Y:S05]  /*9130*/  BSYNC.RECONVERGENT B2 ;  /* 0x0000000000027941 */ /* 0x000fea0003800200 */
.L_x_12364:
        /* <DEDUP_REMOVED lines=19> */
.L_x_12371:
        /* <DEDUP_REMOVED lines=13> */
.L_x_12373:
[----:B------:R-:W-:Y:S05]  /*9340*/  BSYNC.RECONVERGENT B3 ;  /* 0x0000000000037941 */ /* 0x000fea0003800200 */
.L_x_12372:
        /* <DEDUP_REMOVED lines=43> */
.L_x_12370:
[----:B------:R-:W-:Y:S05]  /*9600*/  BSYNC.RECONVERGENT B2 ;  /* 0x0000000000027941 */ /* 0x000fea0003800200 */
.L_x_12369:
        /* <DEDUP_REMOVED lines=19> */
.L_x_12376:
        /* <DEDUP_REMOVED lines=13> */
.L_x_12378:
[----:B------:R-:W-:Y:S05]  /*9810*/  BSYNC.RECONVERGENT B3 ;  /* 0x0000000000037941 */ /* 0x000fea0003800200 */
.L_x_12377:
        /* <DEDUP_REMOVED lines=43> */
.L_x_12375:
[----:B------:R-:W-:Y:S05]  /*9ad0*/  BSYNC.RECONVERGENT B2 ;  /* 0x0000000000027941 */ /* 0x000fea0003800200 */
.L_x_12374:
        /* <DEDUP_REMOVED lines=19> */
.L_x_12381:
        /* <DEDUP_REMOVED lines=13> */
.L_x_12383:
[----:B------:R-:W-:Y:S05]  /*9ce0*/  BSYNC.RECONVERGENT B3 ;  /* 0x0000000000037941 */ /* 0x000fea0003800200 */
.L_x_12382:
        /* <DEDUP_REMOVED lines=43> */
.L_x_12380:
[----:B------:R-:W-:Y:S05]  /*9fa0*/  BSYNC.RECONVERGENT B2 ;  /* 0x0000000000027941 */ /* 0x000fea0003800200 */
.L_x_12379:
        /* <DEDUP_REMOVED lines=19> */
.L_x_12386:
        /* <DEDUP_REMOVED lines=13> */
.L_x_12388:
[----:B------:R-:W-:Y:S05]  /*a1b0*/  BSYNC.RECONVERGENT B3 ;  /* 0x0000000000037941 */ /* 0x000fea0003800200 */
.L_x_12387:
        /* <DEDUP_REMOVED lines=43> */
.L_x_12385:
[----:B------:R-:W-:Y:S05]  /*a470*/  BSYNC.RECONVERGENT B2 ;  /* 0x0000000000027941 */ /* 0x000fea0003800200 */
.L_x_12384:
        /* <DEDUP_REMOVED lines=19> */
.L_x_12391:
        /* <DEDUP_REMOVED lines=13> */
.L_x_12393:
[----:B------:R-:W-:Y:S05]  /*a680*/  BSYNC.RECONVERGENT B3 ;  /* 0x0000000000037941 */ /* 0x000fea0003800200 */
.L_x_12392:
        /* <DEDUP_REMOVED lines=43> */
.L_x_12390:
[----:B------:R-:W-:Y:S05]  /*a940*/  BSYNC.RECONVERGENT B2 ;  /* 0x0000000000027941 */ /* 0x000fea0003800200 */
.L_x_12389:
        /* <DEDUP_REMOVED lines=19> */
.L_x_12396:
        /* <DEDUP_REMOVED lines=15> */
.L_x_12398:
[----:B------:R-:W-:Y:S05]  /*ab70*/  BSYNC.RECONVERGENT B3 ;  /* 0x0000000000037941 */ /* 0x000fea0003800200 */
.L_x_12397:
        /* <DEDUP_REMOVED lines=43> */
.L_x_12395:
[----:B------:R-:W-:Y:S05]  /*ae30*/  BSYNC.RECONVERGENT B2 ;  /* 0x0000000000027941 */ /* 0x000fea0003800200 */
.L_x_12394:
        /* <DEDUP_REMOVED lines=16> */
.L_x_12358:
        /* <DEDUP_REMOVED lines=13> */
[----:B------:R-:W-:-:S02]  /*b010*/  LOP3.LUT R39, R57, R38, RZ, 0xfc, !PT ;  /* 0x0000002639277212 */ /* 0x000fc400078efcff */
[----:B------:R-:W-:Y:S01]  /*b020*/  LOP3.LUT R38, R4, R53, RZ, 0xfc, !PT ;  /* 0x0000003504267212 */ /* 0x000fe200078efcff */
[----:B0-----:R-:W-:Y:S01]  /*b030*/  IMAD.WIDE.U32 R36, R52, 0x8, R36 ;  /* 0x0000000834247825 */ /* 0x001fe200078e0024 */
[----:B------:R-:W-:-:S03]  /*b040*/  MOV R4, R51 ;  /* 0x0000003300047202 */ /* 0x000fc60000000f00 */
[----:B-1----:R-:W-:-:S05]  /*b050*/  IMAD.WIDE.U32 R54, R52, 0x20, R54 ;  /* 0x0000002034367825 */ /* 0x002fca00078e0036 */
[----:B------:R0:W-:Y:S04]  /*b060*/  STG.E.128 desc[UR8][R54.64], R28 ;  /* 0x0000001c36007986 */ /* 0x0001e8000c101d08 */
[----:B------:R0:W-:Y:S04]  /*b070*/  STG.E.128 desc[UR8][R54.64+0x10], R32 ;  /* 0x0000102036007986 */ /* 0x0001e8000c101d08 */
[----:B------:R0:W-:Y:S02]  /*b080*/  STG.E.64 desc[UR8][R36.64], R38 ;  /* 0x0000002624007986 */ /* 0x0001e4000c101b08 */
.L_x_12316:
[----:B------:R-:W-:Y:S05]  /*b090*/  BSYNC.RECONVERGENT B1 ;  /* 0x0000000000017941 */ /* 0x000fea0003800200 */
.L_x_12315:
        /* <DEDUP_REMOVED lines=76> */
.L_x_12416:
        /* <DEDUP_REMOVED lines=17> */
[----:B------:R-:W-:Y:S01]  /*b670*/  FADD.FTZ R55, R9, -R53 ;  /* 0x8000003509377221 */ /* 0x000fe20000010000 */
[----:B-----5:R-:W-:Y:S02]  /*b680*/  HADD2.F32 R39, -RZ, R24.H0_H0 ;  /* 0x20000018ff277230 */ /* 0x020fe40000004100 */
[----:B------:R-:W-:Y:S02]  /*b690*/  HADD2.F32 R51, -RZ, R20.H0_H0 ;  /* 0x20000014ff337230 */ /* 0x000fe40000004100 */
[C---:B------:R-:W-:Y:S01]  /*b6a0*/  FMUL.FTZ R36, R52.reuse, R37 ;  /* 0x0000002534247220 */ /* 0x040fe20000410000 */
[----:B------:R-:W-:Y:S02]  /*b6b0*/  HADD2.F32 R38, -RZ, R24.H1_H1 ;  /* 0x30000018ff267230 */ /* 0x000fe40000004100 */
[----:B------:R-:W-:Y:S01]  /*b6c0*/  FMUL.FTZ R55, R52, R55 ;  /* 0x0000003734377220 */ /* 0x000fe20000410000 */
[----:B------:R-:W-:-:S02]  /*b6d0*/  HADD2.F32 R50, -RZ, R20.H1_H1 ;  /* 0x30000014ff327230 */ /* 0x000fc40000004100 */
[----:B------:R-:W-:Y:S01]  /*b6e0*/  FFMA.FTZ R36, R36, R39, R51 ;  /* 0x0000002724247223 */ /* 0x000fe20000010033 */
[--C-:B------:R-:W-:Y:S01]  /*b6f0*/  FADD.FTZ R37, R10, -R53.reuse ;  /* 0x800000350a257221 */ /* 0x100fe20000010000 */
[----:B------:R-:W-:Y:S01]  /*b700*/  FADD.FTZ R39, R11, -R53 ;  /* 0x800000350b277221 */ /* 0x000fe20000010000 */
[--C-:B------:R-:W-:Y:S02]  /*b710*/  HADD2.F32 R54, -RZ, R25.reuse.H1_H1 ;  /* 0x30000019ff367230 */ /* 0x100fe40000004100 */
[----:B------:R-:W-:Y:S01]  /*b720*/  FFMA.FTZ R55, R55, R38, R50 ;  /* 0x0000002637377223 */ /* 0x000fe20000010032 */
[----:B------:R-:W-:Y:S02]  /*b730*/  HADD2.F32 R38, -RZ, R25.H0_H0 ;  /* 0x20000019ff267230 */ /* 0x000fe40000004100 */
[C---:B------:R-:W-:Y:S01]  /*b740*/  FMUL.FTZ R37, R52.reuse, R37 ;  /* 0x0000002534257220 */ /* 0x040fe20000410000 */
[--C-:B------:R-:W-:Y:S02]  /*b750*/  HADD2.F32 R50, -RZ, R21.reuse.H0_H0 ;  /* 0x20000015ff327230 */ /* 0x100fe40000004100 */
[----:B------:R-:W-:Y:S01]  /*b760*/  FMUL.FTZ R39, R52, R39 ;  /* 0x0000002734277220 */ /* 0x000fe20000410000 */
[----:B------:R-:W-:-:S02]  /*b770*/  HADD2.F32 R56, -RZ, R21.H1_H1 ;  /* 0x30000015ff387230 */ /* 0x000fc40000004100 */
[--C-:B------:R-:W-:Y:S01]  /*b780*/  FADD.FTZ R51, R40, -R53.reuse ;  /* 0x8000003528337221 */ /* 0x100fe20000010000 */
[----:B------:R-:W-:Y:S02]  /*b790*/  HADD2.F32 R57, -RZ, R22.H0_H0 ;  /* 0x20000016ff397230 */ /* 0x000fe40000004100 */
[----:B------:R-:W-:Y:S01]  /*b7a0*/  FFMA.FTZ R37, R37, R38, R50 ;  /* 0x0000002625257223 */ /* 0x000fe20000010032 */
[--C-:B------:R-:W-:Y:S02]  /*b7b0*/  HADD2.F32 R50, -RZ, R26.reuse.H1_H1 ;  /* 0x3000001aff327230 */ /* 0x100fe40000004100 */
[----:B------:R-:W-:Y:S01]  /*b7c0*/  FFMA.FTZ R54, R39, R54, R56 ;  /* 0x0000003627367223 */ /* 0x000fe20000010038 */
[----:B------:R-:W-:Y:S01]  /*b7d0*/  FMUL.FTZ R38, R52, R51 ;  /* 0x0000003334267220 */ /* 0x000fe20000410000 */
[----:B------:R-:W-:Y:S02]  /*b7e0*/  HADD2.F32 R39, -RZ, R26.H0_H0 ;  /* 0x2000001aff277230 */ /* 0x000fe40000004100 */
[----:B------:R-:W-:Y:S01]  /*b7f0*/  FADD.FTZ R51, R41, -R53 ;  /* 0x8000003529337221 */ /* 0x000fe20000010000 */
[----:B------:R-:W-:Y:S01]  /*b800*/  HADD2.F32 R56, -RZ, R22.H1_H1 ;  /* 0x30000016ff387230 */ /* 0x000fe20000004100 */
[----:B------:R-:W-:-:S02]  /*b810*/  F2FP.F16.F32.PACK_AB R37, R54, R37 ;  /* 0x000000253625723e */ /* 0x000fc400000000ff */
[----:B------:R-:W-:Y:S01]  /*b820*/  FMUL.FTZ R51, R52, R51 ;  /* 0x0000003334337220 */ /* 0x000fe20000410000 */
[----:B------:R-:W-:Y:S01]  /*b830*/  FFMA.FTZ R38, R38, R39, R57 ;  /* 0x0000002726267223 */ /* 0x000fe20000010039 */
[--C-:B------:R-:W-:Y:S01]  /*b840*/  FADD.FTZ R39, R42, -R53.reuse ;  /* 0x800000352a277221 */ /* 0x100fe20000010000 */
[----:B------:R-:W-:Y:S01]  /*b850*/  F2FP.F16.F32.PACK_AB R36, R55, R36 ;  /* 0x000000243724723e */ /* 0x000fe200000000ff */
[----:B------:R-:W-:Y:S01]  /*b860*/  FFMA.FTZ R57, R51, R50, R56 ;  /* 0x0000003233397223 */ /* 0x000fe20000010038 */
[----:B------:R-:W-:Y:S02]  /*b870*/  HADD2.F32 R50, -RZ, R27.H0_H0 ;  /* 0x2000001bff327230 */ /* 0x000fe40000004100 */
[----:B------:R-:W-:Y:S01]  /*b880*/  FMUL.FTZ R39, R52, R39 ;  /* 0x0000002734277220 */ /* 0x000fe20000410000 */
[----:B------:R-:W-:Y:S02]  /*b890*/  HADD2.F32 R56, -RZ, R23.H0_H0 ;  /* 0x20000017ff387230 */ /* 0x000fe40000004100 */
[----:B------:R-:W-:Y:S01]  /*b8a0*/  FADD.FTZ R51, R43, -R53 ;  /* 0x800000352b337221 */ /* 0x000fe20000010000 */
[----:B------:R-:W-:-:S02]  /*b8b0*/  F2FP.F16.F32.PACK_AB R38, R57, R38 ;  /* 0x000000263926723e */ /* 0x000fc400000000ff */
[----:B------:R-:W-:Y:S01]  /*b8c0*/  FFMA.FTZ R39, R39, R50, R56 ;  /* 0x0000003227277223 */ /* 0x000fe20000010038 */
[----:B------:R-:W-:Y:S01]  /*b8d0*/  FMUL.FTZ R51, R52, R51 ;  /* 0x0000003334337220 */ /* 0x000fe20000410000 */
[----:B------:R-:W-:Y:S02]  /*b8e0*/  HADD2.F32 R50, -RZ, R27.H1_H1 ;  /* 0x3000001bff327230 */ /* 0x000fe40000004100 */
[----:B------:R-:W-:-:S05]  /*b8f0*/  HADD2.F32 R56, -RZ, R23.H1_H1 ;  /* 0x30000017ff387230 */ /* 0x000fca0000004100 */
[----:B------:R-:W-:Y:S02]  /*b900*/  FFMA.FTZ R56, R51, R50, R56 ;  /* 0x0000003233387223 */ /* 0x000fe40000010038 */
[----:B------:R-:W0:Y:S03]  /*b910*/  LDC.64 R50, c[0x0][0x428] ;  /* 0x00010a00ff327b82 */ /* 0x000e260000000a00 */
[----:B------:R-:W-:Y:S01]  /*b920*/  F2FP.F16.F32.PACK_AB R39, R56, R39 ;  /* 0x000000273827723e */ /* 0x000fe200000000ff */
[----:B0-----:R-:W-:-:S04]  /*b930*/  IMAD.WIDE.U32 R50, R49, 0x10, R50 ;  /* 0x0000001031327825 */ /* 0x001fc800078e0032 */
[----:B------:R-:W-:Y:S01]  /*b940*/  VIADD R49, R49, 0x20 ;  /* 0x0000002031317836 */ /* 0x000fe20000000000 */
[----:B------:R1:W-:Y:S06]  /*b950*/  STG.E.128 desc[UR8][R50.64], R36 ;  /* 0x0000002432007986 */ /* 0x0003ec000c101d08 */
.L_x_12401:
[----:B------:R-:W-:Y:S05]  /*b960*/  BSYNC.RECONVERGENT B1 ;  /* 0x0000000000017941 */ /* 0x000fea0003800200 */
.L_x_12400:
[----:B------:R-:W-:Y:S01]  /*b970*/  ISETP.GE.U32.AND P0, PT, R46, 0x40, PT ;  /* 0x000000402e00780c */ /* 0x000fe20003f06070 */
[----:B------:R-:W-:-:S12]  /*b980*/  BSSY.RECONVERGENT B1, `(.L_x_12402) ;  /* 0x0000031000017945 */ /* 0x000fd80003800200 */
[----:B------:R-:W-:Y:S05]  /*b990*/  @!P0 BRA `(.L_x_12403) ;  /* 0x0000000000bc8947 */ /* 0x000fea0003800000 */
[--C-:B01----:R-:W-:Y:S01]  /*b9a0*/  FADD.FTZ R37, R28, -R53.reuse ;  /* 0x800000351c257221 */ /* 0x103fe20000010000 */
        /* <DEDUP_REMOVED lines=10> */
[----:B------:R-:W-:Y:S01]  /*ba50*/  FFMA.FTZ R56, R39, R56, R38 ;  /* 0x0000003827387223 */ /* 0x000fe20000010026 */
[----:B------:R-:W-:Y:S02]  /*ba60*/  HADD2.F32 R38, -RZ, R13.H1_H1 ;  /* 0x3000000dff267230 */ /* 0x000fe40000004100 */
[----:B------:R-:W-:Y:S01]  /*ba70*/  FMUL.FTZ R37, R52, R37 ;  /* 0x0000002534257220 */ /* 0x000fe20000410000 */
[----:B------:R-:W-:Y:S01]  /*ba80*/  FADD.FTZ R39, R32, -R53 ;  /* 0x8000003520277221 */ /* 0x000fe20000010000 */
[----:B------:R-:W-:Y:S02]  /*ba90*/  HADD2.F32 R50, -RZ, R18.H0_H0 ;  /* 0x20000012ff327230 */ /* 0x000fe40000004100 */
[----:B------:R-:W-:Y:S01]  /*baa0*/  FFMA.FTZ R55, R37, R36, R38 ;  /* 0x0000002425377223 */ /* 0x000fe20000010026 */
[----:B------:R-:W-:-:S02]  /*bab0*/  HADD2.F32 R58, -RZ, R14.H0_H0 ;  /* 0x2000000eff3a7230 */ /* 0x000fc40000004100 */
[--C-:B------:R-:W-:Y:S01]  /*bac0*/  FADD.FTZ R37, R33, -R53.reuse ;  /* 0x8000003521257221 */ /* 0x100fe20000010000 */
[C---:B------:R-:W-:Y:S01]  /*bad0*/  FMUL.FTZ R39, R52.reuse, R39 ;  /* 0x0000002734277220 */ /* 0x040fe20000410000 */
[----:B------:R-:W-:Y:S02]  /*bae0*/  HADD2.F32 R38, -RZ, R18.H1_H1 ;  /* 0x30000012ff267230 */ /* 0x000fe40000004100 */
[----:B------:R-:W-:Y:S02]  /*baf0*/  HADD2.F32 R36, -RZ, R14.H1_H1 ;  /* 0x3000000eff247230 */ /* 0x000fe40000004100 */
[----:B------:R-:W-:Y:S01]  /*bb00*/  FMUL.FTZ R37, R52, R37 ;  /* 0x0000002534257220 */ /* 0x000fe20000410000 */
[----:B------:R-:W-:Y:S01]  /*bb10*/  FFMA.FTZ R57, R39, R50, R58 ;  /* 0x0000003227397223 */ /* 0x000fe2000001003a */
[----:B------:R-:W-:Y:S01]  /*bb20*/  FADD.FTZ R39, R34, -R53 ;  /* 0x8000003522277221 */ /* 0x000fe20000010000 */
[----:B------:R-:W-:Y:S02]  /*bb30*/  HADD2.F32 R58, -RZ, R19.H0_H0 ;  /* 0x20000013ff3a7230 */ /* 0x000fe40000004100 */
[----:B------:R-:W-:Y:S01]  /*bb40*/  FFMA.FTZ R38, R37, R38, R36 ;  /* 0x0000002625267223 */ /* 0x000fe20000010024 */
[----:B------:R-:W-:-:S02]  /*bb50*/  HADD2.F32 R36, -RZ, R15.H0_H0 ;  /* 0x2000000fff247230 */ /* 0x000fc40000004100 */
[----:B------:R-:W-:Y:S01]  /*bb60*/  FMUL.FTZ R39, R52, R39 ;  /* 0x0000002734277220 */ /* 0x000fe20000410000 */
[----:B------:R-:W-:Y:S02]  /*bb70*/  HADD2.F32 R50, -RZ, R19.H1_H1 ;  /* 0x30000013ff327230 */ /* 0x000fe40000004100 */
[----:B------:R-:W-:Y:S02]  /*bb80*/  HADD2.F32 R60, -RZ, R15.H1_H1 ;  /* 0x3000000fff3c7230 */ /* 0x000fe40000004100 */
[----:B------:R-:W-:Y:S01]  /*bb90*/  FFMA.FTZ R58, R39, R58, R36 ;  /* 0x0000003a273a7223 */ /* 0x000fe20000010024 */
[--C-:B------:R-:W-:Y:S01]  /*bba0*/  FADD.FTZ R39, R35, -R53.reuse ;  /* 0x8000003523277221 */ /* 0x100fe20000010000 */
[----:B------:R-:W0:Y:S01]  /*bbb0*/  LDC.64 R36, c[0x0][0x428] ;  /* 0x00010a00ff247b82 */ /* 0x000e220000000a00 */
[----:B------:R-:W-:Y:S01]  /*bbc0*/  FADD.FTZ R53, R29, -R53 ;  /* 0x800000351d357221 */ /* 0x000fe20000010000 */
[----:B------:R-:W-:Y:S01]  /*bbd0*/  F2FP.F16.F32.PACK_AB R38, R38, R57 ;  /* 0x000000392626723e */ /* 0x000fe200000000ff */
[----:B------:R-:W-:-:S02]  /*bbe0*/  FMUL.FTZ R39, R52, R39 ;  /* 0x0000002734277220 */ /* 0x000fc40000410000 */
[----:B------:R-:W-:Y:S01]  /*bbf0*/  FMUL.FTZ R53, R52, R53 ;  /* 0x0000003534357220 */ /* 0x000fe20000410000 */
[----:B------:R-:W-:Y:S02]  /*bc00*/  HADD2.F32 R52, -RZ, R12.H1_H1 ;  /* 0x3000000cff347230 */ /* 0x000fe40000004100 */
[----:B------:R-:W-:Y:S01]  /*bc10*/  FFMA.FTZ R39, R39, R50, R60 ;  /* 0x0000003227277223 */ /* 0x000fe2000001003c */
[----:B------:R-:W-:-:S04]  /*bc20*/  HADD2.F32 R50, -RZ, R16.H1_H1 ;  /* 0x30000010ff327230 */ /* 0x000fc80000004100 */
[----:B------:R-:W-:Y:S01]  /*bc30*/  F2FP.F16.F32.PACK_AB R39, R39, R58 ;  /* 0x0000003a2727723e */ /* 0x000fe200000000ff */
[----:B------:R-:W-:Y:S01]  /*bc40*/  FFMA.FTZ R53, R53, R50, R52 ;  /* 0x0000003235357223 */ /* 0x000fe20000010034 */
[----:B0-----:R-:W-:Y:S01]  /*bc50*/  IMAD.WIDE.U32 R50, R49, 0x10, R36 ;  /* 0x0000001031327825 */ /* 0x001fe200078e0024 */
[----:B------:R-:W-:-:S03]  /*bc60*/  F2FP.F16.F32.PACK_AB R37, R55, R56 ;  /* 0x000000383725723e */ /* 0x000fc600000000ff */
[----:B------:R-:W-:-:S05]  /*bc70*/  F2FP.F16.F32.PACK_AB R36, R53, R54 ;  /* 0x000000363524723e */ /* 0x000fca00000000ff */
[----:B------:R2:W-:Y:S02]  /*bc80*/  STG.E.128 desc[UR8][R50.64], R36 ;  /* 0x0000002432007986 */ /* 0x0005e4000c101d08 */
.L_x_12403:
[----:B------:R-:W-:Y:S05]  /*bc90*/  BSYNC.RECONVERGENT B1 ;  /* 0x0000000000017941 */ /* 0x000fea0003800200 */
.L_x_12402:
[----:B012---:R-:W0:Y:S02]  /*bca0*/  LDC.64 R36, c[0x0][0x380] ;  /* 0x0000e000ff247b82 */ /* 0x007e240000000a00 */
[----:B0-----:R-:W-:-:S04]  /*bcb0*/  LEA R47, R36, R47, 0x2 ;  /* 0x0000002f242f7211 */ /* 0x001fc800078e10ff */
[----:B------:R-:W-:-:S13]  /*bcc0*/  ISETP.GE.AND P0, PT, R47, R37, PT ;  /* 0x000000252f00720c */ /* 0x000fda0003f06270 */
[----:B------:R-:W-:Y:S05]  /*bcd0*/  @!P0 BRA `(.L_x_12404) ;  /* 0xffffff4c005c8947 */ /* 0x000fea000383ffff */
[----:B------:R-:W-:Y:S05]  /*bce0*/  BSYNC B0 ;  /* 0x0000000000007941 */ /* 0x000fea0003800000 */
.L_x_12231:
[----:B------:R-:W-:Y:S05]  /*bcf0*/  EXIT ;  /* 0x000000000000794d */ /* 0x000fea0003800000 */
.L_x_12399:
        /* <DEDUP_REMOVED lines=8> */
.L_x_12406:
[----:B------:R-:W-:Y:S05]  /*bd80*/  BSYNC B1 ;  /* 0x0000000000017941 */ /* 0x000fea0003800000 */
.L_x_12405:
        /* <DEDUP_REMOVED lines=10> */
.L_x_12407:
[----:B------:R-:W-:Y:S01]  /*be30*/  HFMA2 R56, -RZ, RZ, 0, 2.384185791015625e-07 ;  /* 0x00000004ff387431 */ /* 0x000fe200000001ff */
[----:B------:R-:W-:-:S05]  /*be40*/  MOV R39, R55 ;  /* 0x0000003700277202 */ /* 0x000fca0000000f00 */
[----:B------:R-:W-:-:S04]  /*be50*/  FADD.FTZ R39, R38, R39 ;  /* 0x0000002726277221 */ /* 0x000fc80000010000 */
[----:B------:R-:W-:-:S07]  /*be60*/  IMAD.MOV.U32 R57, RZ, RZ, R39 ;  /* 0x000000ffff397224 */ /* 0x000fce00078e0027 */
[----:B------:R-:W-:Y:S05]  /*be70*/  WARPSYNC.COLLECTIVE R54, `(.L_x_12408) ;  /* 0x0000000036087348 */ /* 0x000fea0003c00000 */
[----:B------:R0:W1:Y:S02]  /*be80*/  SHFL.BFLY P2, R55, R57, R56, R59 ;  /* 0x0c00003839377389 */ /* 0x000064000004003b */
[----:B01----:R-:W-:Y:S05]  /*be90*/  ENDCOLLECTIVE ;  /* 0x000000000000791b */ /* 0x003fea0003800000 */
.L_x_12408:
[----:B------:R-:W-:Y:S02]  /*bea0*/  IMAD.MOV.U32 R56, RZ, RZ, 0x8 ;  /* 0x00000008ff387424 */ /* 0x000fe400078e00ff */
[----:B------:R-:W-:-:S04]  /*beb0*/  IMAD.MOV.U32 R36, RZ, RZ, R55 ;  /* 0x000000ffff247224 */ /* 0x000fc800078e0037 */
[----:B------:R-:W-:-:S05]  /*bec0*/  FADD.FTZ R52, R39, R36 ;  /* 0x0000002427347221 */ /* 0x000fca0000010000 */
[----:B------:R-:W-:-:S07]  /*bed0*/  MOV R57, R52 ;  /* 0x0000003400397202 */ /* 0x000fce0000000f00 */
[----:B------:R-:W-:Y:S05]  /*bee0*/  WARPSYNC.COLLECTIVE R54, `(.L_x_12409) ;  /* 0x0000000036087348 */ /* 0x000fea0003c00000 */
[----:B------:R0:W1:Y:S02]  /*bef0*/  SHFL.BFLY P2, R55, R57, R56, R59 ;  /* 0x0c00003839377389 */ /* 0x000064000004003b */
[----:B01----:R-:W-:Y:S05]  /*bf00*/  ENDCOLLECTIVE ;  /* 0x000000000000791b */ /* 0x003fea0003800000 */
.L_x_12409:
[----:B------:R-:W-:Y:S01]  /*bf10*/  HFMA2 R56, -RZ, RZ, 0, 9.5367431640625e-07 ;  /* 0x00000010ff387431 */ /* 0x000fe200000001ff */
[----:B------:R-:W-:-:S05]  /*bf20*/  MOV R51, R55 ;  /* 0x0000003700337202 */ /* 0x000fca0000000f00 */
[----:B------:R-:W-:-:S04]  /*bf30*/  FADD.FTZ R53, R52, R51 ;  /* 0x0000003334357221 */ /* 0x000fc80000010000 */
[----:B------:R-:W-:-:S07]  /*bf40*/  IMAD.MOV.U32 R57, RZ, RZ, R53 ;  /* 0x000000ffff397224 */ /* 0x000fce00078e0035 */
[----:B------:R-:W-:Y:S05]  /*bf50*/  WARPSYNC.COLLECTIVE R54, `(.L_x_12410) ;  /* 0x0000000036087348 */ /* 0x000fea0003c00000 */
[----:B------:R0:W1:Y:S02]  /*bf60*/  SHFL.BFLY P2, R55, R57, R56, R59 ;  /* 0x0c00003839377389 */ /* 0x000064000004003b */
[----:B01----:R-:W-:Y:S05]  /*bf70*/  ENDCOLLECTIVE ;  /* 0x000000000000791b */ /* 0x003fea0003800000 */
.L_x_12410:
        /* <DEDUP_REMOVED lines=41> */
.L_x_12411:
[----:B------:R-:W-:Y:S01]  /*c210*/  HFMA2 R56, -RZ, RZ, 0, 1.1920928955078125e-07 ;  /* 0x00000002ff387431 */ /* 0x000fe200000001ff */
[----:B------:R-:W-:-:S05]  /*c220*/  MOV R37, R55 ;  /* 0x0000003700257202 */ /* 0x000fca0000000f00 */
[----:B------:R-:W-:-:S04]  /*c230*/  FADD.FTZ R37, R36, R37 ;  /* 0x0000002524257221 */ /* 0x000fc80000010000 */
[----:B------:R-:W-:-:S07]  /*c240*/  IMAD.MOV.U32 R57, RZ, RZ, R37 ;  /* 0x000000ffff397224 */ /* 0x000fce00078e0025 */
[----:B------:R-:W-:Y:S05]  /*c250*/  WARPSYNC.COLLECTIVE R54, `(.L_x_12412) ;  /* 0x0000000036087348 */ /* 0x000fea0003c00000 */
[----:B------:R0:W1:Y:S02]  /*c260*/  SHFL.BFLY P2, R55, R57, R56, R59 ;  /* 0x0c00003839377389 */ /* 0x000064000004003b */
[----:B01----:R-:W-:Y:S05]  /*c270*/  ENDCOLLECTIVE ;  /* 0x000000000000791b */ /* 0x003fea0003800000 */
.L_x_12412:
[----:B------:R-:W-:Y:S02]  /*c280*/  IMAD.MOV.U32 R56, RZ, RZ, 0x4 ;  /* 0x00000004ff387424 */ /* 0x000fe400078e00ff */
[----:B------:R-:W-:-:S04]  /*c290*/  IMAD.MOV.U32 R38, RZ, RZ, R55 ;  /* 0x000000ffff267224 */ /* 0x000fc800078e0037 */
[----:B------:R-:W-:-:S05]  /*c2a0*/  FADD.FTZ R38, R37, R38 ;  /* 0x0000002625267221 */ /* 0x000fca0000010000 */
[----:B------:R-:W-:-:S07]  /*c2b0*/  MOV R57, R38 ;  /* 0x0000002600397202 */ /* 0x000fce0000000f00 */
[----:B------:R-:W-:Y:S05]  /*c2c0*/  WARPSYNC.COLLECTIVE R54, `(.L_x_12413) ;  /* 0x0000000036087348 */ /* 0x000fea0003c00000 */
[----:B------:R0:W1:Y:S02]  /*c2d0*/  SHFL.BFLY P2, R55, R57, R56, R59 ;  /* 0x0c00003839377389 */ /* 0x000064000004003b */
[----:B01----:R-:W-:Y:S05]  /*c2e0*/  ENDCOLLECTIVE ;  /* 0x000000000000791b */ /* 0x003fea0003800000 */
.L_x_12413:
[----:B------:R-:W-:Y:S01]  /*c2f0*/  HFMA2 R56, -RZ, RZ, 0, 4.76837158203125e-07 ;  /* 0x00000008ff387431 */ /* 0x000fe200000001ff */
[----:B------:R-:W-:-:S05]  /*c300*/  MOV R39, R55 ;  /* 0x0000003700277202 */ /* 0x000fca0000000f00 */
[----:B------:R-:W-:-:S04]  /*c310*/  FADD.FTZ R39, R38, R39 ;  /* 0x0000002726277221 */ /* 0x000fc80000010000 */
[----:B------:R-:W-:-:S07]  /*c320*/  IMAD.MOV.U32 R57, RZ, RZ, R39 ;  /* 0x000000ffff397224 */ /* 0x000fce00078e0027 */
[----:B------:R-:W-:Y:S05]  /*c330*/  WARPSYNC.COLLECTIVE R54, `(.L_x_12414) ;  /* 0x0000000036087348 */ /* 0x000fea0003c00000 */
[----:B------:R0:W1:Y:S02]  /*c340*/  SHFL.BFLY P2, R55, R57, R56, R59 ;  /* 0x0c00003839377389 */ /* 0x000064000004003b */
[----:B01----:R-:W-:Y:S05]  /*c350*/  ENDCOLLECTIVE ;  /* 0x000000000000791b */ /* 0x003fea0003800000 */
.L_x_12414:
[----:B------:R-:W-:Y:S02]  /*c360*/  IMAD.MOV.U32 R56, RZ, RZ, 0x10 ;  /* 0x00000010ff387424 */ /* 0x000fe400078e00ff */
[----:B------:R-:W-:-:S04]  /*c370*/  IMAD.MOV.U32 R52, RZ, RZ, R55 ;  /* 0x000000ffff347224 */ /* 0x000fc800078e0037 */
[----:B------:R-:W-:-:S05]  /*c380*/  FADD.FTZ R52, R39, R52 ;  /* 0x0000003427347221 */ /* 0x000fca0000010000 */
[----:B------:R-:W-:-:S07]  /*c390*/  MOV R57, R52 ;  /* 0x0000003400397202 */ /* 0x000fce0000000f00 */
[----:B------:R-:W-:Y:S05]  /*c3a0*/  WARPSYNC.COLLECTIVE R54, `(.L_x_12415) ;  /* 0x0000000036087348 */ /* 0x000fea0003c00000 */
[----:B------:R0:W1:Y:S02]  /*c3b0*/  SHFL.BFLY P2, R55, R57, R56, R59 ;  /* 0x0c00003839377389 */ /* 0x000064000004003b */
[----:B01----:R-:W-:Y:S05]  /*c3c0*/  ENDCOLLECTIVE ;  /* 0x000000000000791b */ /* 0x003fea0003800000 */
.L_x_12415:
[----:B------:R-:W-:Y:S01]  /*c3d0*/  MOV R53, R55 ;  /* 0x0000003700357202 */ /* 0x000fe20000000f00 */
[----:B------:R-:W-:Y:S06]  /*c3e0*/  BRA `(.L_x_12416) ;  /* 0xfffffff0005c7947 */ /* 0x000fec000383ffff */
.L_x_12417:
        /* <DEDUP_REMOVED lines=9> */
.L_x_20325:


//--------------------- .text._ZN10layer_norm13ln_fwd_kernelINS_13Kernel_traitsI6__halfS2_fS2_fjLj512ELj1ELj4ELj1ELj16ENS_18Kernel_traits_baseILj512ES2_S2_fS2_fjLj128EEEEELb1ELb0ELb0ELb1EEEvNS_9FwdParamsE --------------------------
	.section	.text._ZN10layer_norm13ln_fwd_kernelINS_13Kernel_traitsI6__halfS2_fS2_fjLj512ELj1ELj4ELj1ELj16ENS_18Kernel_traits_baseILj512ES2_S2_fS2_fjLj128EEEEELb1ELb0ELb0ELb1EEEvNS_9FwdParamsE,"ax",@progbits
	.align	128
        .global         _ZN10layer_norm13ln_fwd_kernelINS_13Kernel_traitsI6__halfS2_fS2_fjLj512ELj1ELj4ELj1ELj16ENS_18Kernel_traits_baseILj512ES2_S2_fS2_fjLj128EEEEELb1ELb0ELb0ELb1EEEvNS_9FwdParamsE
        .type           _ZN10layer_norm13ln_fwd_kernelINS_13Kernel_traitsI6__halfS2_fS2_fjLj512ELj1ELj4ELj1ELj16ENS_18Kernel_traits_baseILj512ES2_S2_fS2_fjLj128EEEEELb1ELb0ELb0ELb1EEEvNS_9FwdParamsE,@function
        .size           _ZN10layer_norm13ln_fwd_kernelINS_13Kernel_traitsI6__halfS2_fS2_fjLj512ELj1ELj4ELj1ELj16ENS_18Kernel_traits_baseILj512ES2_S2_fS2_fjLj128EEEEELb1ELb0ELb0ELb1EEEvNS_9FwdParamsE,(.L_x_20326 - _ZN10layer_norm13ln_fwd_kernelINS_13Kernel_traitsI6__halfS2_fS2_fjLj512ELj1ELj4ELj1ELj16ENS_18Kernel_traits_baseILj512ES2_S2_fS2_fjLj128EEEEELb1ELb0ELb0ELb1EEEvNS_9FwdParamsE)
        .other          _ZN10layer_norm13ln_fwd_kernelINS_13Kernel_traitsI6__halfS2_fS2_fjLj512ELj1ELj4ELj1ELj16ENS_18Kernel_traits_baseILj512ES2_S2_fS2_fjLj128EEEEELb1ELb0ELb0ELb1EEEvNS_9FwdParamsE,@"STO_CUDA_ENTRY STV_DEFAULT"
_ZN10layer_norm13ln_fwd_kernelINS_13Kernel_traitsI6__halfS2_fS2_fjLj512ELj1ELj4ELj1ELj16ENS_18Kernel_traits_baseILj512ES2_S2_fS2_fjLj128EEEEELb1ELb0ELb0ELb1EEEvNS_9FwdParamsE:
.text._ZN10layer_norm13ln_fwd_kernelINS_13Kernel_traitsI6__halfS2_fS2_fjLj512ELj1ELj4ELj1ELj16ENS_18Kernel_traits_baseILj512ES2_S2_fS2_fjLj128EEEEELb1ELb0ELb0ELb1EEEvNS_9FwdParamsE:
        /* <DEDUP_REMOVED lines=70> */
[----:B------:R-:W-:Y:S01]  /*0460*/  @!P0 CS2R R68, SRZ ;  /* 0x0000000000448805 */ /* 0x000fe2000001ff00 */
        /* <DEDUP_REMOVED lines=15> */
[----:B------:R-:W-:Y:S01]  /*0560*/  UIADD3 UR28, UPT, UPT, UR6, -0xe443238, URZ ;  /* 0xf1bbcdc8061c7890 */ /* 0x000fe2000fffe0ff */
[----:B------:R-:W-:Y:S01]  /*0570*/  IMAD.HI.U32 R0, R3, -0x326172a9, RZ ;  /* 0xcd9e8d5703007827 */ /* 0x000fe200078e00ff */
[----:B------:R-:W-:Y:S01]  /*0580*/  UIADD3 UR29, UPT, UPT, UR7, -0x24c28bd8, URZ ;  /* 0xdb3d7428071d7890 */ /* 0x000fe2000fffe0ff */
        /* <DEDUP_REMOVED lines=8> */
[----:B------:R-:W-:Y:S01]  /*0610*/  IMAD.HI.U32 R2, R17, -0x2daee0ad, RZ ;  /* 0xd2511f5311027827 */ /* 0x000fe200078e00ff */
[----:B------:R-:W1:Y:S03]  /*0620*/  LDCU UR33, c[0x0][0x404] ;  /* 0x00008080ff2177ac */ /* 0x000e660008000800 */
[----:B------:R-:W-:Y:S01]  /*0630*/  IMAD.HI.U32 R0, R16, -0x326172a9, RZ ;  /* 0xcd9e8d5710007827 */ /* 0x000fe200078e00ff */
[----:B------:R-:W-:Y:S01]  /*0640*/  LOP3.LUT R19, R19, UR23, R2, 0x96, !PT ;  /* 0x0000001713137c12 */ /* 0x000fe2000f8e9602 */
[----:B------:R-:W2:Y:S02]  /*0650*/  LDCU UR34, c[0x0][0x408] ;  /* 0x00008100ff2277ac */ /* 0x000ea40008000800 */
[----:B------:R-:W-:-:S02]  /*0660*/  @P0 IMAD.MOV.U32 R65, RZ, RZ, R9 ;  /* 0x000000ffff410224 */ /* 0x000fc400078e0009 */
[----:B------:R-:W-:Y:S01]  /*0670*/  @!P0 IMAD.MOV.U32 R65, RZ, RZ, R9 ;  /* 0x000000ffff418224 */ /* 0x000fe200078e0009 */
[----:B------:R-:W-:Y:S01]  /*0680*/  LOP3.LUT R9, R3, UR22, R0, 0x96, !PT ;  /* 0x0000001603097c12 */ /* 0x000fe2000f8e9600 */
[--C-:B------:R-:W-:Y:S01]  /*0690*/  @P0 IMAD.MOV.U32 R58, RZ, RZ, R11.reuse ;  /* 0x000000ffff3a0224 */ /* 0x100fe200078e000b */
[----:B------:R-:W-:Y:S01]  /*06a0*/  @P0 MOV R0, R13 ;  /* 0x0000000d00000202 */ /* 0x000fe20000000f00 */
[--C-:B------:R-:W-:Y:S01]  /*06b0*/  @P0 IMAD.MOV.U32 R55, RZ, RZ, R12.reuse ;  /* 0x000000ffff370224 */ /* 0x100fe200078e000c */
[----:B0-----:R-:W-:Y:S01]  /*06c0*/  UISETP.NE.U32.AND UP0, UPT, UR4, URZ, UPT ;  /* 0x000000ff0400728c */ /* 0x001fe2000bf05070 */
[----:B------:R-:W-:Y:S01]  /*06d0*/  @!P0 IMAD.MOV.U32 R58, RZ, RZ, R11 ;  /* 0x000000ffff3a8224 */ /* 0x000fe200078e000b */
[----:B------:R-:W0:Y:S01]  /*06e0*/  LDCU UR12, c[0x0][0x388] ;  /* 0x00007100ff0c77ac */ /* 0x000e220008000800 */
[----:B------:R-:W-:Y:S02]  /*06f0*/  @!P0 IMAD.MOV.U32 R55, RZ, RZ, R12 ;  /* 0x000000ffff378224 */ /* 0x000fe400078e000c */
[----:B------:R-:W-:Y:S01]  /*0700*/  IMAD R3, R16, -0x326172a9, RZ ;  /* 0xcd9e8d5710037824 */ /* 0x000fe200078e02ff */
[----:B------:R-:W-:Y:S01]  /*0710*/  UISETP.NE.AND.EX UP0, UPT, UR5, URZ, UPT, UP0 ;  /* 0x000000ff0500728c */ /* 0x000fe2000bf05300 */
[----:B------:R-:W-:Y:S01]  /*0720*/  IMAD.HI.U32 R2, R19, -0x326172a9, RZ ;  /* 0xcd9e8d5713027827 */ /* 0x000fe200078e00ff */
[----:B------:R-:W3:Y:S03]  /*0730*/  LDCU.U8 UR32, c[0x0][0x410] ;  /* 0x00008200ff2077ac */ /* 0x000ee60008000000 */
[----:B------:R-:W-:Y:S01]  /*0740*/  IMAD R12, R17, -0x2daee0ad, RZ ;  /* 0xd2511f53110c7824 */ /* 0x000fe200078e02ff */
[----:B------:R-:W-:Y:S01]  /*0750*/  LOP3.LUT R10, R3, UR24, R2, 0x96, !PT ;  /* 0x00000018030a7c12 */ /* 0x000fe2000f8e9602 */
[C---:B------:R-:W-:Y:S01]  /*0760*/  IMAD.HI.U32 R11, R9.reuse, -0x2daee0ad, RZ ;  /* 0xd2511f53090b7827 */ /* 0x040fe200078e00ff */
[----:B------:R-:W-:Y:S01]  /*0770*/  @P0 MOV R3, R15 ;  /* 0x0000000f00030202 */ /* 0x000fe20000000f00 */
[----:B------:R-:W4:Y:S02]  /*0780*/  LDCU UR13, c[0x0][0x448] ;  /* 0x00008900ff0d77ac */ /* 0x000f240008000800 */
[----:B------:R-:W-:Y:S01]  /*0790*/  @!P0 IMAD.MOV.U32 R0, RZ, RZ, R13 ;  /* 0x000000ffff008224 */ /* 0x000fe200078e000d */
[----:B------:R-:W-:Y:S01]  /*07a0*/  LOP3.LUT R16, R12, UR25, R11, 0x96, !PT ;  /* 0x000000190c107c12 */ /* 0x000fe2000f8e960b */
[----:B------:R-:W-:Y:S01]  /*07b0*/  IMAD R18, R9, -0x2daee0ad, RZ ;  /* 0xd2511f5309127824 */ /* 0x000fe200078e02ff */
[----:B------:R-:W0:Y:S01]  /*07c0*/  LDCU.64 UR10, c[0x0][0x3a0] ;  /* 0x00007400ff0a77ac */ /* 0x000e220008000a00 */
[----:B------:R-:W-:-:S04]  /*07d0*/  IMAD.HI.U32 R13, R10, -0x2daee0ad, RZ ;  /* 0xd2511f530a0d7827 */ /* 0x000fc800078e00ff */
[----:B------:R-:W-:Y:S01]  /*07e0*/  IMAD R12, R19, -0x326172a9, RZ ;  /* 0xcd9e8d57130c7824 */ /* 0x000fe200078e02ff */
[----:B------:R-:W-:Y:S01]  /*07f0*/  LOP3.LUT R18, R18, UR27, R13, 0x96, !PT ;  /* 0x0000001b12127c12 */ /* 0x000fe2000f8e960d */
[----:B------:R-:W-:-:S04]  /*0800*/  IMAD.HI.U32 R11, R16, -0x326172a9, RZ ;  /* 0xcd9e8d57100b7827 */ /* 0x000fc800078e00ff */
[--C-:B------:R-:W-:Y:S01]  /*0810*/  @P0 IMAD.MOV.U32 R2, RZ, RZ, R14.reuse ;  /* 0x000000ffff020224 */ /* 0x100fe200078e000e */
[----:B------:R-:W-:Y:S01]  /*0820*/  LOP3.LUT R9, R12, UR26, R11, 0x96, !PT ;  /* 0x0000001a0c097c12 */ /* 0x000fe2000f8e960b */
[----:B------:R-:W-:Y:S02]  /*0830*/  @!P0 IMAD.MOV.U32 R2, RZ, RZ, R14 ;  /* 0x000000ffff028224 */ /* 0x000fe400078e000e */
[----:B------:R-:W-:Y:S02]  /*0840*/  @!P0 IMAD.MOV.U32 R3, RZ, RZ, R15 ;  /* 0x000000ffff038224 */ /* 0x000fe400078e000f */
[--C-:B------:R-:W-:Y:S02]  /*0850*/  HADD2.F32 R12, -RZ, R5.reuse.H0_H0 ;  /* 0x20000005ff0c7230 */ /* 0x100fe40000004100 */
[----:B------:R-:W-:Y:S02]  /*0860*/  HADD2.F32 R11, -RZ, R5.H1_H1 ;  /* 0x30000005ff0b7230 */ /* 0x000fe40000004100 */
[----:B------:R-:W-:-:S02]  /*0870*/  HADD2.F32 R36, -RZ, R7.H0_H0 ;  /* 0x20000007ff247230 */ /* 0x000fc40000004100 */
        /* <DEDUP_REMOVED lines=8> */
[--C-:B------:R-:W-:Y:S01]  /*0900*/  HADD2.F32 R72, -RZ, R4.reuse.H0_H0 ;  /* 0x20000004ff487230 */ /* 0x100fe20000004100 */
[----:B------:R-:W-:Y:S01]  /*0910*/  LOP3.LUT R17, R7, UR29, R6, 0x96, !PT ;  /* 0x0000001d07117c12 */ /* 0x000fe2000f8e9606 */
        /* <DEDUP_REMOVED lines=9> */
[--C-:B------:R-:W-:Y:S02]  /*09b0*/  HADD2.F32 R66, -RZ, R69.reuse.H0_H0 ;  /* 0x20000045ff427230 */ /* 0x100fe40000004100 */
[----:B------:R-:W-:Y:S02]  /*09c0*/  HADD2.F32 R64, -RZ, R69.H1_H1 ;  /* 0x30000045ff407230 */ /* 0x000fe40000004100 */
[--C-:B------:R-:W-:Y:S02]  /*09d0*/  HADD2.F32 R5, -RZ, R3.reuse.H0_H0 ;  /* 0x20000003ff057230 */ /* 0x100fe40000004100 */
[----:B------:R-:W-:-:S02]  /*09e0*/  HADD2.F32 R4, -RZ, R3.H1_H1 ;  /* 0x30000003ff047230 */ /* 0x000fc40000004100 */
[----:B------:R-:W-:Y:S02]  /*09f0*/  HFMA2 R3, -RZ, RZ, 0, 0 ;  /* 0x00000000ff037431 */ /* 0x000fe400000001ff */
[--C-:B------:R-:W-:Y:S02]  /*0a00*/  HADD2.F32 R62, -RZ, R70.reuse.H0_H0 ;  /* 0x20000046ff3e7230 */ /* 0x100fe40000004100 */
[----:B------:R-:W-:Y:S02]  /*0a10*/  HADD2.F32 R60, -RZ, R70.H1_H1 ;  /* 0x30000046ff3c7230 */ /* 0x000fe40000004100 */
[--C-:B------:R-:W-:Y:S02]  /*0a20*/  HADD2.F32 R71, -RZ, R8.reuse.H0_H0 ;  /* 0x20000008ff477230 */ /* 0x100fe40000004100 */
[----:B------:R-:W-:Y:S02]  /*0a30*/  HADD2.F32 R69, -RZ, R8.H1_H1 ;  /* 0x30000008ff457230 */ /* 0x000fe40000004100 */
[----:B------:R-:W-:-:S02]  /*0a40*/  HADD2.F32 R70, -RZ, R68.H0_H0 ;  /* 0x20000044ff467230 */ /* 0x000fc40000004100 */
[----:B------:R-:W-:Y:S02]  /*0a50*/  HADD2.F32 R67, -RZ, R65.H0_H0 ;  /* 0x20000041ff437230 */ /* 0x000fe40000004100 */
[----:B------:R-:W-:Y:S02]  /*0a60*/  HADD2.F32 R63, -RZ, R61.H0_H0 ;  /* 0x2000003dff3f7230 */ /* 0x000fe40000004100 */
[----:B------:R-:W-:Y:S02]  /*0a70*/  HADD2.F32 R59, -RZ, R58.H0_H0 ;  /* 0x2000003aff3b7230 */ /* 0x000fe40000004100 */
[----:B------:R-:W-:Y:S02]  /*0a80*/  HADD2.F32 R56, -RZ, R55.H0_H0 ;  /* 0x20000037ff387230 */ /* 0x000fe40000004100 */
[--C-:B------:R-:W-:Y:S02]  /*0a90*/  HADD2.F32 R47, -RZ, R0.reuse.H0_H0 ;  /* 0x20000000ff2f7230 */ /* 0x100fe40000004100 */
[----:B------:R-:W-:-:S02]  /*0aa0*/  HADD2.F32 R8, -RZ, R0.H1_H1 ;  /* 0x30000000ff087230 */ /* 0x000fc40000004100 */
[--C-:B------:R-:W-:Y:S02]  /*0ab0*/  HADD2.F32 R7, -RZ, R2.reuse.H0_H0 ;  /* 0x20000002ff077230 */ /* 0x100fe40000004100 */
[----:B------:R-:W-:Y:S02]  /*0ac0*/  HADD2.F32 R6, -RZ, R2.H1_H1 ;  /* 0x30000002ff067230 */ /* 0x000fe40000004100 */
[----:B------:R-:W-:Y:S02]  /*0ad0*/  HADD2.F32 R68, -RZ, R68.H1_H1 ;  /* 0x30000044ff447230 */ /* 0x000fe40000004100 */
[----:B------:R-:W-:Y:S02]  /*0ae0*/  HADD2.F32 R65, -RZ, R65.H1_H1 ;  /* 0x30000041ff417230 */ /* 0x000fe40000004100 */
[----:B------:R-:W-:Y:S02]  /*0af0*/  HADD2.F32 R61, -RZ, R61.H1_H1 ;  /* 0x3000003dff3d7230 */ /* 0x000fe40000004100 */
[----:B------:R-:W-:-:S02]  /*0b00*/  HADD2.F32 R58, -RZ, R58.H1_H1 ;  /* 0x3000003aff3a7230 */ /* 0x000fc40000004100 */
[----:B------:R-:W-:Y:S02]  /*0b10*/  HADD2.F32 R55, -RZ, R55.H1_H1 ;  /* 0x30000037ff377230 */ /* 0x000fe40000004100 */
[----:B------:R-:W-:Y:S02]  /*0b20*/  IMAD R2, R16, -0x2daee0ad, RZ ;  /* 0xd2511f5310027824 */ /* 0x000fe400078e02ff */
[----:B01234-:R-:W-:-:S07]  /*0b30*/  IMAD R0, R17, -0x326172a9, RZ ;  /* 0xcd9e8d5711007824 */ /* 0x01ffce00078e02ff */
.L_x_12583:
[----:B0-----:R-:W0:Y:S01]  /*0b40*/  @UP0 LDCU.64 UR4, c[0x0][0x3e0] ;  /* 0x00007c00ff0407ac */ /* 0x001e220008000a00 */
[----:B------:R-:W1:Y:S01]  /*0b50*/  LDC.64 R50, c[0x0][0x390] ;  /* 0x0000e400ff327b82 */ /* 0x000e620000000a00 */
[----:B------:R-:W-:Y:S01]  /*0b60*/  PLOP3.LUT P0, PT, PT, PT, UP0, 0x80, 0x8 ;  /* 0x000000000008781c */ /* 0x000fe20003f0f008 */
[----:B------:R-:W-:Y:S01]  /*0b70*/  IMAD R18, R40, UR12, RZ ;  /* 0x0000000c28127c24 */ /* 0x000fe2000f8e02ff */
[----:B------:R-:W-:-:S04]  /*0b80*/  PLOP3.LUT P1, PT, PT, PT, UP0, 0x80, 0x8 ;  /* 0x000000000008781c */ /* 0x000fc80003f2f008 */
[----:B------:R-:W-:-:S04]  /*0b90*/  SHF.R.S32.HI R19, RZ, 0x1f, R18 ;  /* 0x0000001fff137819 */ /* 0x000fc80000011412 */
[----:B------:R-:W-:-:S04]  /*0ba0*/  LEA.HI R18, R19, R18, RZ, 0x3 ;  /* 0x0000001213127211 */ /* 0x000fc800078f18ff */
[----:B------:R-:W-:Y:S01]  /*0bb0*/  LEA.HI.SX32 R41, R18, R75, 0x1d ;  /* 0x0000004b12297211 */ /* 0x000fe200078feaff */
[----:B0-----:R-:W-:Y:S02]  /*0bc0*/  IMAD.U32 R16, RZ, RZ, UR4 ;  /* 0x00000004ff107e24 */ /* 0x001fe4000f8e00ff */
[----:B------:R-:W-:Y:S02]  /*0bd0*/  IMAD.U32 R17, RZ, RZ, UR5 ;  /* 0x00000005ff117e24 */ /* 0x000fe4000f8e00ff */
[----:B------:R-:W-:-:S05]  /*0be0*/  @P0 IMAD.WIDE R16, R40, 0x2, R16 ;  /* 0x0000000228100825 */ /* 0x000fca00078e0210 */
[----:B------:R1:W2:Y:S02]  /*0bf0*/  @P1 LDG.E.U16 R20, desc[UR8][R16.64] ;  /* 0x0000000810141981 */ /* 0x0002a4000c1e1500 */
[----:B-1----:R-:W-:-:S06]  /*0c00*/  IMAD.WIDE.U32 R16, R41, 0x10, R50 ;  /* 0x0000001029107825 */ /* 0x002fcc00078e0032 */
[----:B------:R-:W5:Y:S01]  /*0c10*/  LDG.E.128 R16, desc[UR8][R16.64] ;  /* 0x0000000810107981 */ /* 0x000f62000c1e1d00 */
[----:B------:R-:W-:Y:S01]  /*0c20*/  ISETP.NE.U32.AND P0, PT, RZ, UR10, PT ;  /* 0x0000000aff007c0c */ /* 0x000fe2000bf05070 */
[----:B------:R-:W-:Y:S01]  /*0c30*/  IMAD.MOV.U32 R74, RZ, RZ, 0x2f800000 ;  /* 0x2f800000ff4a7424 */ /* 0x000fe200078e00ff */
[----:B------:R-:W-:Y:S02]  /*0c40*/  PLOP3.LUT P1, PT, PT, PT, UP0, 0x80, 0x8 ;  /* 0x000000000008781c */ /* 0x000fe40003f2f008 */
[----:B------:R-:W-:Y:S02]  /*0c50*/  ISETP.NE.AND.EX P2, PT, RZ, UR11, PT, P0 ;  /* 0x0000000bff007c0c */ /* 0x000fe4000bf45300 */
[----:B------:R-:W-:-:S09]  /*0c60*/  MOV R42, 0x3f800000 ;  /* 0x3f800000002a7802 */ /* 0x000fd20000000f00 */
[----:B--2---:R-:W-:Y:S01]  /*0c70*/  @P1 HADD2.F32 R42, -RZ, R20.H0_H0 ;  /* 0x20000014ff2a1230 */ /* 0x004fe20000004100 */
        /* <DEDUP_REMOVED lines=17> */
.L_x_20161:
[----:B------:R-:W-:Y:S05]  /*0d90*/  BRX R22 -0xda0                                     (*"BRANCH_TARGETS .L_x_20162,.L_x_20163,.L_x_20164"*) ;  /* 0xfffffff016987949 */ /* 0x000fea000383ffff */
.L_x_20164:
[----:B------:R-:W-:Y:S01]  /*0da0*/  VIADD R21, R48, 0x1 ;  /* 0x0000000130157836 */ /* 0x000fe20000000000 */
[----:B------:R-:W-:Y:S01]  /*0db0*/  MOV R22, R9 ;  /* 0x0000000900167202 */ /* 0x000fe20000000f00 */
[----:B------:R-:W-:Y:S01]  /*0dc0*/  IMAD.MOV.U32 R46, RZ, RZ, R2 ;  /* 0x000000ffff2e7224 */ /* 0x000fe200078e0002 */
[----:B------:R-:W-:Y:S06]  /*0dd0*/  BRA `(.L_x_12421) ;  /* 0x0000000000f47947 */ /* 0x000fec0003800000 */
.L_x_20162:
[----:B------:R-:W-:Y:S01]  /*0de0*/  IMAD.MOV.U32 R46, RZ, RZ, R2 ;  /* 0x000000ffff2e7224 */ /* 0x000fe200078e0002 */
[----:B------:R-:W-:Y:S01]  /*0df0*/  MOV R22, R10 ;  /* 0x0000000a00167202 */ /* 0x000fe20000000f00 */
[----:B------:R-:W-:Y:S01]  /*0e00*/  IMAD.MOV.U32 R21, RZ, RZ, 0x3 ;  /* 0x00000003ff157424 */ /* 0x000fe200078e00ff */
[----:B------:R-:W-:Y:S06]  /*0e10*/  BRA `(.L_x_12421) ;  /* 0x0000000000e47947 */ /* 0x000fec0003800000 */
.L_x_20163:
        /* <DEDUP_REMOVED lines=13> */
.L_x_12423:
[----:B------:R-:W-:Y:S05]  /*0ef0*/  BSYNC.RECONVERGENT B2 ;  /* 0x0000000000027941 */ /* 0x000fea0003800200 */
.L_x_12422:
        /* <DEDUP_REMOVED lines=43> */
.L_x_12421:
[----:B------:R-:W-:Y:S05]  /*11b0*/  BSYNC.RECONVERGENT B1 ;  /* 0x0000000000017941 */ /* 0x000fea0003800200 */
.L_x_12420:
        /* <DEDUP_REMOVED lines=25> */
.L_x_12426:
        /* <DEDUP_REMOVED lines=13> */
.L_x_12428:
[----:B------:R-:W-:Y:S05]  /*1420*/  BSYNC.RECONVERGENT B2 ;  /* 0x0000000000027941 */ /* 0x000fea0003800200 */
.L_x_12427:
        /* <DEDUP_REMOVED lines=43> */
.L_x_12425:
[----:B------:R-:W-:Y:S05]  /*16e0*/  BSYNC.RECONVERGENT B1 ;  /* 0x0000000000017941 */ /* 0x000fea0003800200 */
.L_x_12424:
        /* <DEDUP_REMOVED lines=22> */
.L_x_12431:
        /* <DEDUP_REMOVED lines=13> */
.L_x_12433:
[----:B------:R-:W-:Y:S05]  /*1920*/  BSYNC.RECONVERGENT B2 ;  /* 0x0000000000027941 */ /* 0x000fea0003800200 */
.L_x_12432:
        /* <DEDUP_REMOVED lines=43> */
.L_x_12430:
[----:B------:R-:W-:Y:S05]  /*1be0*/  BSYNC.RECONVERGENT B1 ;  /* 0x0000000000017941 */ /* 0x000fea0003800200 */
.L_x_12429:
        /* <DEDUP_REMOVED lines=22> */
.L_x_12436:
        /* <DEDUP_REMOVED lines=13> */
.L_x_12438:
[----:B------:R-:W-:Y:S05]  /*1e20*/  BSYNC.RECONVERGENT B2 ;  /* 0x0000000000027941 */ /* 0x000fea0003800200 */
.L_x_12437:
        /* <DEDUP_REMOVED lines=43> */
.L_x_12435:
[----:B------:R-:W-:Y:S05]  /*20e0*/  BSYNC.RECONVERGENT B1 ;  /* 0x0000000000017941 */ /* 0x000fea0003800200 */
.L_x_12434:
        /* <DEDUP_REMOVED lines=22> */
.L_x_12441:
        /* <DEDUP_REMOVED lines=13> */
.L_x_12443:
[----:B------:R-:W-:Y:S05]  /*2320*/  BSYNC.RECONVERGENT B2 ;  /* 0x0000000000027941 */ /* 0x000fea0003800200 */
.L_x_12442:
        /* <DEDUP_REMOVED lines=43> */
.L_x_12440:
[----:B------:R-:W-:Y:S05]  /*25e0*/  BSYNC.RECONVERGENT B1 ;  /* 0x0000000000017941 */ /* 0x000fea0003800200 */
.L_x_12439:
        /* <DEDUP_REMOVED lines=22> */
.L_x_12446:
        /* <DEDUP_REMOVED lines=13> */
.L_x_12448:
[----:B------:R-:W-:Y:S05]  /*2820*/  BSYNC.RECONVERGENT B2 ;  /* 0x0000000000027941 */ /* 0x000fea0003800200 */
.L_x_12447:
        /* <DEDUP_REMOVED lines=43> */
.L_x_12445:
[----:B------:R-:W-:Y:S05]  /*2ae0*/  BSYNC.RECONVERGENT B1 ;  /* 0x0000000000017941 */ /* 0x000fea0003800200 */
.L_x_12444:
        /* <DEDUP_REMOVED lines=22> */
.L_x_12451:
        /* <DEDUP_REMOVED lines=13> */
.L_x_12453:
[----:B------:R-:W-:Y:S05]  /*2d20*/  BSYNC.RECONVERGENT B2 ;  /* 0x0000000000027941 */ /* 0x000fea0003800200 */
.L_x_12452:
        /* <DEDUP_REMOVED lines=43> */
.L_x_12450:
[----:B------:R-:W-:Y:S05]  /*2fe0*/  BSYNC.RECONVERGENT B1 ;  /* 0x0000000000017941 */ /* 0x000fea0003800200 */
.L_x_12449:
        /* <DEDUP_REMOVED lines=22> */
.L_x_12456:
        /* <DEDUP_REMOVED lines=15> */
.L_x_12458:
[----:B------:R-:W-:Y:S05]  /*3240*/  BSYNC.RECONVERGENT B2 ;  /* 0x0000000000027941 */ /* 0x000fea0003800200 */
.L_x_12457:
        /* <DEDUP_REMOVED lines=43> */
.L_x_12455:
[----:B------:R-:W-:Y:S05]  /*3500*/  BSYNC.RECONVERGENT B1 ;  /* 0x0000000000017941 */ /* 0x000fea0003800200 */
.L_x_12454:
        /* <DEDUP_REMOVED lines=10> */
.L_x_12419:
        /* <DEDUP_REMOVED lines=16> */
.L_x_12462:
        /* <DEDUP_REMOVED lines=13> */
.L_x_12464:
[----:B------:R-:W-:Y:S05]  /*3780*/  BSYNC.RECONVERGENT B2 ;  /* 0x0000000000027941 */ /* 0x000fea0003800200 */
.L_x_12463:
        /* <DEDUP_REMOVED lines=43> */
.L_x_12461:
[----:B------:R-:W-:Y:S05]  /*3a40*/  BSYNC.RECONVERGENT B1 ;  /* 0x0000000000017941 */ /* 0x000fea0003800200 */
.L_x_12460:
[----:B------:R-:W-:Y:S01]  /*3a50*/  ISETP.NE.AND P0, PT, R22, 0x1, PT ;  /* 0x000000011600780c */ /* 0x000fe20003f05270 */
[----:B-----5:R-:W-:Y:S01]  /*3a60*/  HADD2.F32 R23, -RZ, R16.H0_H0 ;  /* 0x20000010ff177230 */ /* 0x020fe20000004100 */
[----:B------:R-:W-:Y:S01]  /*3a70*/  I2FP.F32.U32 R21, R21 ;  /* 0x0000001500157245 */ /* 0x000fe20000201000 */
[----:B------:R-:W-:Y:S01]  /*3a80*/  IMAD.U32 R43, RZ, RZ, UR34 ;  /* 0x00000022ff2b7e24 */ /* 0x000fe2000f8e00ff */
[----:B------:R-:W-:Y:S01]  /*3a90*/  MOV R44, UR33 ;  /* 0x00000021002c7c02 */ /* 0x000fe20008000f00 */
[----:B------:R-:W-:Y:S01]  /*3aa0*/  BSSY.RECONVERGENT B1, `(.L_x_12465) ;  /* 0x000004a000017945 */ /* 0x000fe20003800200 */
[----:B------:R-:W-:Y:S01]  /*3ab0*/  FMUL.FTZ R28, R23, R42 ;  /* 0x0000002a171c7220 */ /* 0x000fe20000410000 */
[----:B------:R-:W-:Y:S01]  /*3ac0*/  FFMA.FTZ R21, R21, R74, 1.1641532182693481445e-10 ;  /* 0x2f00000015157423 */ /* 0x000fe2000001004a */
[----:B------:R-:W-:Y:S02]  /*3ad0*/  HFMA2 R24, -RZ, RZ, 0, 1.1920928955078125e-07 ;  /* 0x00000002ff187431 */ /* 0x000fe400000001ff */
        /* <DEDUP_REMOVED lines=13> */
.L_x_12467:
        /* <DEDUP_REMOVED lines=13> */
.L_x_12469:
[----:B------:R-:W-:Y:S05]  /*3c80*/  BSYNC.RECONVERGENT B2 ;  /* 0x0000000000027941 */ /* 0x000fea0003800200 */
.L_x_12468:
        /* <DEDUP_REMOVED lines=43> */
.L_x_12466:
[----:B------:R-:W-:Y:S05]  /*3f40*/  BSYNC.RECONVERGENT B1 ;  /* 0x0000000000017941 */ /* 0x000fea0003800200 */
.L_x_12465:
[----:B------:R-:W-:Y:S01]  /*3f50*/  ISETP.NE.AND P1, PT, R24, 0x1, PT ;  /* 0x000000011800780c */ /* 0x000fe20003f25270 */
[----:B------:R-:W-:Y:S01]  /*3f60*/  HADD2.F32 R23, -RZ, R16.H1_H1 ;  /* 0x30000010ff177230 */ /* 0x000fe20000004100 */
        /* <DEDUP_REMOVED lines=17> */
.L_x_12472:
        /* <DEDUP_REMOVED lines=13> */
.L_x_12474:
[----:B------:R-:W-:Y:S05]  /*4150*/  BSYNC.RECONVERGENT B2 ;  /* 0x0000000000027941 */ /* 0x000fea0003800200 */
.L_x_12473:
        /* <DEDUP_REMOVED lines=43> */
.L_x_12471:
[----:B------:R-:W-:Y:S05]  /*4410*/  BSYNC.RECONVERGENT B1 ;  /* 0x0000000000017941 */ /* 0x000fea0003800200 */
.L_x_12470:
        /* <DEDUP_REMOVED lines=19> */
.L_x_12477:
        /* <DEDUP_REMOVED lines=13> */
.L_x_12479:
[----:B------:R-:W-:Y:S05]  /*4620*/  BSYNC.RECONVERGENT B2 ;  /* 0x0000000000027941 */ /* 0x000fea0003800200 */
.L_x_12478:
        /* <DEDUP_REMOVED lines=43> */
.L_x_12476:
[----:B------:R-:W-:Y:S05]  /*48e0*/  BSYNC.RECONVERGENT B1 ;  /* 0x0000000000017941 */ /* 0x000fea0003800200 */
.L_x_12475:
        /* <DEDUP_REMOVED lines=19> */
.L_x_12482:
        /* <DEDUP_REMOVED lines=13> */
.L_x_12484:
[----:B------:R-:W-:Y:S05]  /*4af0*/  BSYNC.RECONVERGENT B2 ;  /* 0x0000000000027941 */ /* 0x000fea0003800200 */
.L_x_12483:
        /* <DEDUP_REMOVED lines=43> */
.L_x_12481:
[----:B------:R-:W-:Y:S05]  /*4db0*/  BSYNC.RECONVERGENT B1 ;  /* 0x0000000000017941 */ /* 0x000fea0003800200 */
.L_x_12480:
        /* <DEDUP_REMOVED lines=19> */
.L_x_12487:
        /* <DEDUP_REMOVED lines=13> */
.L_x_12489:
[----:B------:R-:W-:Y:S05]  /*4fc0*/  BSYNC.RECONVERGENT B2 ;  /* 0x0000000000027941 */ /* 0x000fea0003800200 */
.L_x_12488:
        /* <DEDUP_REMOVED lines=43> */
.L_x_12486:
[----:B------:R-:W-:Y:S05]  /*5280*/  BSYNC.RECONVERGENT B1 ;  /* 0x0000000000017941 */ /* 0x000fea0003800200 */
.L_x_12485:
[----:B------:R-:W-:Y:S01]  /*5290*/  ISETP.NE.AND P5, PT, R22, 0x1, PT ;  /* 0x000000011600780c */ /* 0x000fe20003fa5270 */
[----:B------:R-:W-:Y:S01]  /*52a0*/  HADD2.F32 R21, -RZ, R18.H1_H1 ;  /* 0x30000012ff157230 */ /* 0x000fe20000004100 */
        /* <DEDUP_REMOVED lines=17> */
.L_x_12492:
        /* <DEDUP_REMOVED lines=13> */
.L_x_12494:
[----:B------:R-:W-:Y:S05]  /*5490*/  BSYNC.RECONVERGENT B2 ;  /* 0x0000000000027941 */ /* 0x000fea0003800200 */
.L_x_12493:
        /* <DEDUP_REMOVED lines=43> */
.L_x_12491:
[----:B------:R-:W-:Y:S05]  /*5750*/  BSYNC.RECONVERGENT B1 ;  /* 0x0000000000017941 */ /* 0x000fea0003800200 */
.L_x_12490:
        /* <DEDUP_REMOVED lines=19> */
.L_x_12497:
        /* <DEDUP_REMOVED lines=15> */
.L_x_12499:
[----:B------:R-:W-:Y:S05]  /*5980*/  BSYNC.RECONVERGENT B2 ;  /* 0x0000000000027941 */ /* 0x000fea0003800200 */
.L_x_12498:
        /* <DEDUP_REMOVED lines=43> */
.L_x_12496:
[----:B------:R-:W-:Y:S05]  /*5c40*/  BSYNC.RECONVERGENT B1 ;  /* 0x0000000000017941 */ /* 0x000fea0003800200 */
.L_x_12495:
        /* <DEDUP_REMOVED lines=16> */
.L_x_12459:
        /* <DEDUP_REMOVED lines=23> */
[----:B0-----:R-:W5:Y:S01]  /*5ec0*/  LDG.E.128 R20, desc[UR8][R22.64] ;  /* 0x0000000816147981 */ /* 0x001f62000c1e1d00 */
[----:B------:R-:W-:Y:S05]  /*5ed0*/  @!P6 BRA `(.L_x_12500) ;  /* 0x00000028002ce947 */ /* 0x000fea0003800000 */
        /* <DEDUP_REMOVED lines=20> */
.L_x_12503:
        /* <DEDUP_REMOVED lines=13> */
.L_x_12505:
[----:B------:R-:W-:Y:S05]  /*60f0*/  BSYNC.RECONVERGENT B2 ;  /* 0x0000000000027941 */ /* 0x000fea0003800200 */
.L_x_12504:
        /* <DEDUP_REMOVED lines=43> */
.L_x_12502:
[----:B------:R-:W-:Y:S05]  /*63b0*/  BSYNC.RECONVERGENT B1 ;  /* 0x0000000000017941 */ /* 0x000fea0003800200 */
.L_x_12501:
[----:B------:R-:W-:Y:S01]  /*63c0*/  I2FP.F32.U32 R51, R50 ;  /* 0x0000003200337245 */ /* 0x000fe20000201000 */
[----:B------:R-:W-:Y:S01]  /*63d0*/  BSSY.RECONVERGENT B1, `(.L_x_12506) ;  /* 0x000004f000017945 */ /* 0x000fe20003800200 */
[----:B------:R-:W-:Y:S01]  /*63e0*/  ISETP.NE.AND P1, PT, R49, 0x1, PT ;  /* 0x000000013100780c */ /* 0x000fe20003f25270 */
[----:B------:R-:W-:Y:S02]  /*63f0*/  HFMA2 R48, -RZ, RZ, 0, 1.1920928955078125e-07 ;  /* 0x00000002ff307431 */ /* 0x000fe400000001ff */
[----:B------:R-:W-:-:S05]  /*6400*/  FFMA.FTZ R51, R51, R74, 1.1641532182693481445e-10 ;  /* 0x2f00000033337423 */ /* 0x000fca000001004a */
[----:B------:R-:W-:Y:S01]  /*6410*/  FSETP.GTU.FTZ.AND P0, PT, R51, R44, PT ;  /* 0x0000002c3300720b */ /* 0x000fe20003f1c000 */
[----:B-----5:R-:W-:-:S05]  /*6420*/  HADD2.F32 R51, -RZ, R20.H0_H0 ;  /* 0x20000014ff337230 */ /* 0x020fca0000004100 */
[----:B------:R-:W-:-:S04]  /*6430*/  FMUL.FTZ R46, R51, R42 ;  /* 0x0000002a332e7220 */ /* 0x000fc80000410000 */
[----:B------:R-:W-:-:S05]  /*6440*/  FMUL.FTZ R46, R46, R43 ;  /* 0x0000002b2e2e7220 */ /* 0x000fca0000410000 */
[----:B------:R-:W-:Y:S02]  /*6450*/  FSEL R51, R46, RZ, !P0 ;  /* 0x000000ff2e337208 */ /* 0x000fe40004000000 */
[----:B------:R-:W-:-:S03]  /*6460*/  PLOP3.LUT P0, PT, P0, PT, PT, 0x8, 0x80 ;  /* 0x000000000080781c */ /* 0x000fc6000070e170 */
[----:B------:R-:W-:Y:S01]  /*6470*/  FADD.FTZ R32, R32, R51 ;  /* 0x0000003320207221 */ /* 0x000fe20000010000 */
[----:B------:R-:W-:Y:S01]  /*6480*/  IMAD.MOV.U32 R51, RZ, RZ, R0 ;  /* 0x000000ffff337224 */ /* 0x000fe200078e0000 */
[----:B------:R-:W-:Y:S01]  /*6490*/  P2R R46, PR, RZ, 0x1 ;  /* 0x00000001ff2e7803 */ /* 0x000fe20000000000 */
        /* <DEDUP_REMOVED lines=9> */
.L_x_12508:
        /* <DEDUP_REMOVED lines=13> */
.L_x_12510:
[----:B------:R-:W-:Y:S05]  /*6600*/  BSYNC.RECONVERGENT B2 ;  /* 0x0000000000027941 */ /* 0x000fea0003800200 */
.L_x_12509:
        /* <DEDUP_REMOVED lines=40> */
[----:B------:R-:W-:Y:S02]  /*6890*/  IMAD.MOV.U32 R0, RZ, RZ, R48 ;  /* 0x000000ffff007224 */ /* 0x000fe400078e0030 */
[----:B------:R-:W-:Y:S01]  /*68a0*/  HFMA2 R48, -RZ, RZ, 0, 0 ;  /* 0x00000000ff307431 */ /* 0x000fe200000001ff */
[----:B------:R-:W-:-:S07]  /*68b0*/  LOP3.LUT R9, R50, UR30, R49, 0x96, !PT ;  /* 0x0000001e32097c12 */ /* 0x000fce000f8e9631 */
.L_x_12507:
[----:B------:R-:W-:Y:S05]  /*68c0*/  BSYNC.RECONVERGENT B1 ;  /* 0x0000000000017941 */ /* 0x000fea0003800200 */
.L_x_12506:
[----:B------:R-:W-:Y:S01]  /*68d0*/  I2FP.F32.U32 R49, R51 ;  /* 0x0000003300317245 */ /* 0x000fe20000201000 */
[----:B------:R-:W-:Y:S01]  /*68e0*/  BSSY.RECONVERGENT B1, `(.L_x_12511) ;  /* 0x000004e000017945 */ /* 0x000fe20003800200 */
[----:B------:R-:W-:-:S03]  /*68f0*/  ISETP.NE.AND P1, PT, R48, 0x1, PT ;  /* 0x000000013000780c */ /* 0x000fc60003f25270 */
[----:B------:R-:W-:-:S05]  /*6900*/  FFMA.FTZ R49, R49, R74, 1.1641532182693481445e-10 ;  /* 0x2f00000031317423 */ /* 0x000fca000001004a */
[----:B------:R-:W-:Y:S01]  /*6910*/  FSETP.GTU.FTZ.AND P0, PT, R49, R44, PT ;  /* 0x0000002c3100720b */ /* 0x000fe20003f1c000 */
[----:B------:R-:W-:-:S05]  /*6920*/  HADD2.F32 R49, -RZ, R20.H1_H1 ;  /* 0x30000014ff317230 */ /* 0x000fca0000004100 */
[----:B------:R-:W-:Y:S01]  /*6930*/  FMUL.FTZ R20, R49, R42 ;  /* 0x0000002a31147220 */ /* 0x000fe20000410000 */
[----:B------:R-:W-:-:S03]  /*6940*/  IMAD.MOV.U32 R49, RZ, RZ, 0x2 ;  /* 0x00000002ff317424 */ /* 0x000fc600078e00ff */
        /* <DEDUP_REMOVED lines=14> */
.L_x_12513:
        /* <DEDUP_REMOVED lines=13> */
.L_x_12515:
[----:B------:R-:W-:Y:S05]  /*6b00*/  BSYNC.RECONVERGENT B2 ;  /* 0x0000000000027941 */ /* 0x000fea0003800200 */
.L_x_12514:
        /* <DEDUP_REMOVED lines=43> */
.L_x_12512:
[----:B------:R-:W-:Y:S05]  /*6dc0*/  BSYNC.RECONVERGENT B1 ;  /* 0x0000000000017941 */ /* 0x000fea0003800200 */
.L_x_12511:
[----:B------:R-:W-:Y:S01]  /*6dd0*/  I2FP.F32.U32 R51, R20 ;  /* 0x0000001400337245 */ /* 0x000fe20000201000 */
[----:B------:R-:W-:Y:S01]  /*6de0*/  BSSY.RECONVERGENT B1, `(.L_x_12516) ;  /* 0x000004e000017945 */ /* 0x000fe20003800200 */
[----:B------:R-:W-:Y:S01]  /*6df0*/  ISETP.NE.AND P2, PT, R49, 0x1, PT ;  /* 0x000000013100780c */ /* 0x000fe20003f45270 */
[----:B------:R-:W-:Y:S02]  /*6e00*/  HFMA2 R48, -RZ, RZ, 0, 1.1920928955078125e-07 ;  /* 0x00000002ff307431 */ /* 0x000fe400000001ff */
[----:B------:R-:W-:-:S05]  /*6e10*/  FFMA.FTZ R51, R51, R74, 1.1641532182693481445e-10 ;  /* 0x2f00000033337423 */ /* 0x000fca000001004a */
[----:B------:R-:W-:Y:S01]  /*6e20*/  FSETP.GTU.FTZ.AND P1, PT, R51, R44, PT ;  /* 0x0000002c3300720b */ /* 0x000fe20003f3c000 */
[----:B------:R-:W-:-:S05]  /*6e30*/  HADD2.F32 R51, -RZ, R21.H0_H0 ;  /* 0x20000015ff337230 */ /* 0x000fca0000004100 */
[----:B------:R-:W-:-:S04]  /*6e40*/  FMUL.FTZ R20, R51, R42 ;  /* 0x0000002a33147220 */ /* 0x000fc80000410000 */
        /* <DEDUP_REMOVED lines=14> */
.L_x_12518:
        /* <DEDUP_REMOVED lines=13> */
.L_x_12520:
[----:B------:R-:W-:Y:S05]  /*7000*/  BSYNC.RECONVERGENT B2 ;  /* 0x0000000000027941 */ /* 0x000fea0003800200 */
.L_x_12519:
        /* <DEDUP_REMOVED lines=43> */
.L_x_12517:
[----:B------:R-:W-:Y:S05]  /*72c0*/  BSYNC.RECONVERGENT B1 ;  /* 0x0000000000017941 */ /* 0x000fea0003800200 */
.L_x_12516:
        /* <DEDUP_REMOVED lines=22> */
.L_x_12523:
        /* <DEDUP_REMOVED lines=13> */
.L_x_12525:
[----:B------:R-:W-:Y:S05]  /*7500*/  BSYNC.RECONVERGENT B2 ;  /* 0x0000000000027941 */ /* 0x000fea0003800200 */
.L_x_12524:
        /* <DEDUP_REMOVED lines=39> */
[----:B------:R-:W-:-:S03]  /*7780*/  IMAD.WIDE.U32 R20, R0, -0x326172a9, RZ ;  /* 0xcd9e8d5700147825 */ /* 0x000fc600078e00ff */
[----:B------:R-:W-:Y:S01]  /*7790*/  MOV R0, R20 ;  /* 0x0000001400007202 */ /* 0x000fe20000000f00 */
[----:B------:R-:W-:Y:S01]  /*77a0*/  IMAD.MOV.U32 R20, RZ, RZ, RZ ;  /* 0x000000ffff147224 */ /* 0x000fe200078e00ff */
[----:B------:R-:W-:-:S07]  /*77b0*/  LOP3.LUT R9, R48, UR30, R21, 0x96, !PT ;  /* 0x0000001e30097c12 */ /* 0x000fce000f8e9615 */
.L_x_12522:
[----:B------:R-:W-:Y:S05]  /*77c0*/  BSYNC.RECONVERGENT B1 ;  /* 0x0000000000017941 */ /* 0x000fea0003800200 */
.L_x_12521:
        /* <DEDUP_REMOVED lines=22> */
.L_x_12528:
        /* <DEDUP_REMOVED lines=13> */
.L_x_12530:
[----:B------:R-:W-:Y:S05]  /*7a00*/  BSYNC.RECONVERGENT B2 ;  /* 0x0000000000027941 */ /* 0x000fea0003800200 */
.L_x_12529:
        /* <DEDUP_REMOVED lines=43> */
.L_x_12527:
[----:B------:R-:W-:Y:S05]  /*7cc0*/  BSYNC.RECONVERGENT B1 ;  /* 0x0000000000017941 */ /* 0x000fea0003800200 */
.L_x_12526:
        /* <DEDUP_REMOVED lines=22> */
.L_x_12533:
        /* <DEDUP_REMOVED lines=13> */
.L_x_12535:
[----:B------:R-:W-:Y:S05]  /*7f00*/  BSYNC.RECONVERGENT B2 ;  /* 0x0000000000027941 */ /* 0x000fea0003800200 */
.L_x_12534:
        /* <DEDUP_REMOVED lines=43> */
.L_x_12532:
[----:B------:R-:W-:Y:S05]  /*81c0*/  BSYNC.RECONVERGENT B1 ;  /* 0x0000000000017941 */ /* 0x000fea0003800200 */
.L_x_12531:
        /* <DEDUP_REMOVED lines=22> */
.L_x_12538:
        /* <DEDUP_REMOVED lines=15> */
.L_x_12540:
[----:B------:R-:W-:Y:S05]  /*8420*/  BSYNC.RECONVERGENT B2 ;  /* 0x0000000000027941 */ /* 0x000fea0003800200 */
.L_x_12539:
        /* <DEDUP_REMOVED lines=43> */
.L_x_12537:
[----:B------:R-:W-:Y:S05]  /*86e0*/  BSYNC.RECONVERGENT B1 ;  /* 0x0000000000017941 */ /* 0x000fea0003800200 */
.L_x_12536:
        /* <DEDUP_REMOVED lines=10> */
.L_x_12500:
        /* <DEDUP_REMOVED lines=16> */
.L_x_12544:
        /* <DEDUP_REMOVED lines=13> */
.L_x_12546:
[----:B------:R-:W-:Y:S05]  /*8960*/  BSYNC.RECONVERGENT B2 ;  /* 0x0000000000027941 */ /* 0x000fea0003800200 */
.L_x_12545:
        /* <DEDUP_REMOVED lines=43> */
.L_x_12543:
[----:B------:R-:W-:Y:S05]  /*8c20*/  BSYNC.RECONVERGENT B1 ;  /* 0x0000000000017941 */ /* 0x000fea0003800200 */
.L_x_12542:
[----:B------:R-:W-:Y:S01]  /*8c30*/  ISETP.NE.AND P0, PT, R18, 0x1, PT ;  /* 0x000000011200780c */ /* 0x000fe20003f05270 */
[----:B-----5:R-:W-:Y:S01]  /*8c40*/  HADD2.F32 R19, -RZ, R20.H0_H0 ;  /* 0x20000014ff137230 */ /* 0x020fe20000004100 */
[----:B------:R-:W-:Y:S01]  /*8c50*/  I2FP.F32.U32 R17, R16 ;  /* 0x0000001000117245 */ /* 0x000fe20000201000 */
[----:B------:R-:W-:Y:S01]  /*8c60*/  BSSY.RECONVERGENT B1, `(.L_x_12547) ;  /* 0x000004a000017945 */ /* 0x000fe20003800200 */
[----:B------:R-:W-:Y:S02]  /*8c70*/  IMAD.MOV.U32 R34, RZ, RZ, 0x2 ;  /* 0x00000002ff227424 */ /* 0x000fe400078e00ff */
[----:B------:R-:W-:Y:S01]  /*8c80*/  FMUL.FTZ R32, R19, R42 ;  /* 0x0000002a13207220 */ /* 0x000fe20000410000 */
[----:B------:R-:W-:-:S03]  /*8c90*/  FFMA.FTZ R17, R17, R74, 1.1641532182693481445e-10 ;  /* 0x2f00000011117423 */ /* 0x000fc6000001004a */
[----:B------:R-:W-:Y:S02]  /*8ca0*/  FMUL.FTZ R32, R32, R43 ;  /* 0x0000002b20207220 */ /* 0x000fe40000410000 */
[----:B------:R-:W-:Y:S02]  /*8cb0*/  FSETP.LE.FTZ.AND P1, PT, R17, R44, PT ;  /* 0x0000002c1100720b */ /* 0x000fe40003f33000 */
        /* <DEDUP_REMOVED lines=11> */
.L_x_12549:
        /* <DEDUP_REMOVED lines=13> */
.L_x_12551:
[----:B------:R-:W-:Y:S05]  /*8e40*/  BSYNC.RECONVERGENT B2 ;  /* 0x0000000000027941 */ /* 0x000fea0003800200 */
.L_x_12550:
        /* <DEDUP_REMOVED lines=43> */
.L_x_12548:
[----:B------:R-:W-:Y:S05]  /*9100*/  BSYNC.RECONVERGENT B1 ;  /* 0x0000000000017941 */ /* 0x000fea0003800200 */
.L_x_12547:
[----:B------:R-:W-:Y:S01]  /*9110*/  ISETP.NE.AND P1, PT, R34, 0x1, PT ;  /* 0x000000012200780c */ /* 0x000fe20003f25270 */
[----:B------:R-:W-:Y:S01]  /*9120*/  HADD2.F32 R19, -RZ, R20.H1_H1 ;  /* 0x30000014ff137230 */ /* 0x000fe20000004100 */
        /* <DEDUP_REMOVED lines=17> */
.L_x_12554:
        /* <DEDUP_REMOVED lines=13> */
.L_x_12556:
[----:B------:R-:W-:Y:S05]  /*9310*/  BSYNC.RECONVERGENT B2 ;  /* 0x0000000000027941 */ /* 0x000fea0003800200 */
.L_x_12555:
        /* <DEDUP_REMOVED lines=43> */
.L_x_12553:
[----:B------:R-:W-:Y:S05]  /*95d0*/  BSYNC.RECONVERGENT B1 ;  /* 0x0000000000017941 */ /* 0x000fea0003800200 */
.L_x_12552:
[----:B------:R-:W-:Y:S01]  /*95e0*/  ISETP.NE.AND P2, PT, R18, 0x1, PT ;  /* 0x000000011200780c */ /* 0x000fe20003f45270 */
[----:B------:R-:W-:Y:S01]  /*95f0*/  HADD2.F32 R19, -RZ, R21.H0_H0 ;  /* 0x20000015ff137230 */ /* 0x000fe20000004100 */
[----:B------:R-:W-:Y:S01]  /*9600*/  I2FP.F32.U32 R17, R17 ;  /* 0x0000001100117245 */ /* 0x000fe20000201000 */
[----:B------:R-:W-:Y:S03]  /*9610*/  BSSY.RECONVERGENT B1, `(.L_x_12557) ;  /* 0x0000049000017945 */ /* 0x000fe60003800200 */
[----:B------:R-:W-:Y:S01]  /*9620*/  FMUL.FTZ R34, R19, R42 ;  /* 0x0000002a13227220 */ /* 0x000fe20000410000 */
[----:B------:R-:W-:Y:S01]  /*9630*/  FFMA.FTZ R17, R17, R74, 1.1641532182693481445e-10 ;  /* 0x2f00000011117423 */ /* 0x000fe2000001004a */
[----:B------:R-:W-:Y:S02]  /*9640*/  IMAD.MOV.U32 R19, RZ, RZ, 0x2 ;  /* 0x00000002ff137424 */ /* 0x000fe400078e00ff */
[----:B------:R-:W-:-:S02]  /*9650*/  FMUL.FTZ R34, R34, R43 ;  /* 0x0000002b22227220 */ /* 0x000fc40000410000 */
        /* <DEDUP_REMOVED lines=11> */
.L_x_12559:
        /* <DEDUP_REMOVED lines=13> */
.L_x_12561:
[----:B------:R-:W-:Y:S05]  /*97e0*/  BSYNC.RECONVERGENT B2 ;  /* 0x0000000000027941 */ /* 0x000fea0003800200 */
.L_x_12560:
        /* <DEDUP_REMOVED lines=43> */
.L_x_12558:
[----:B------:R-:W-:Y:S05]  /*9aa0*/  BSYNC.RECONVERGENT B1 ;  /* 0x0000000000017941 */ /* 0x000fea0003800200 */
.L_x_12557:
        /* <DEDUP_REMOVED lines=19> */
.L_x_12564:
        /* <DEDUP_REMOVED lines=13> */
.L_x_12566:
[----:B------:R-:W-:Y:S05]  /*9cb0*/  BSYNC.RECONVERGENT B2 ;  /* 0x0000000000027941 */ /* 0x000fea0003800200 */
.L_x_12565:
        /* <DEDUP_REMOVED lines=43> */
.L_x_12563:
[----:B------:R-:W-:Y:S05]  /*9f70*/  BSYNC.RECONVERGENT B1 ;  /* 0x0000000000017941 */ /* 0x000fea0003800200 */
.L_x_12562:
        /* <DEDUP_REMOVED lines=19> */
.L_x_12569:
        /* <DEDUP_REMOVED lines=13> */
.L_x_12571:
[----:B------:R-:W-:Y:S05]  /*a180*/  BSYNC.RECONVERGENT B2 ;  /* 0x0000000000027941 */ /* 0x000fea0003800200 */
.L_x_12570:
        /* <DEDUP_REMOVED lines=40> */
[----:B------:R-:W-:-:S05]  /*a410*/  IMAD.WIDE.U32 R18, R10, -0x2daee0ad, RZ ;  /* 0xd2511f530a127825 */ /* 0x000fca00078e00ff */
[----:B------:R-:W-:Y:S02]  /*a420*/  LOP3.LUT R10, R20, UR31, R19, 0x96, !PT ;  /* 0x0000001f140a7c12 */ /* 0x000fe4000f8e9613 */
[----:B------:R-:W-:-:S07]  /*a430*/  MOV R2, R18 ;  /* 0x0000001200027202 */ /* 0x000fce0000000f00 */
.L_x_12568:
[----:B------:R-:W-:Y:S05]  /*a440*/  BSYNC.RECONVERGENT B1 ;  /* 0x0000000000017941 */ /* 0x000fea0003800200 */
.L_x_12567:
[----:B------:R-:W-:Y:S01]  /*a450*/  ISETP.NE.AND P5, PT, R21, 0x1, PT ;  /* 0x000000011500780c */ /* 0x000fe20003fa5270 */
[----:B------:R-:W-:Y:S01]  /*a460*/  HADD2.F32 R19, -RZ, R22.H1_H1 ;  /* 0x30000016ff137230 */ /* 0x000fe20000004100 */
[----:B------:R-:W-:Y:S01]  /*a470*/  I2FP.F32.U32 R17, R17 ;  /* 0x0000001100117245 */ /* 0x000fe20000201000 */
[----:B------:R-:W-:Y:S01]  /*a480*/  BSSY.RECONVERGENT B1, `(.L_x_12572) ;  /* 0x0000049000017945 */ /* 0x000fe20003800200 */
[----:B------:R-:W-:Y:S02]  /*a490*/  HFMA2 R20, -RZ, RZ, 0, 1.1920928955078125e-07 ;  /* 0x00000002ff147431 */ /* 0x000fe400000001ff */
[----:B------:R-:W-:Y:S01]  /*a4a0*/  FMUL.FTZ R18, R19, R42 ;  /* 0x0000002a13127220 */ /* 0x000fe20000410000 */
[----:B------:R-:W-:Y:S01]  /*a4b0*/  FFMA.FTZ R17, R17, R74, 1.1641532182693481445e-10 ;  /* 0x2f00000011117423 */ /* 0x000fe2000001004a */
[----:B------:R-:W-:-:S04]  /*a4c0*/  IMAD.MOV.U32 R19, RZ, RZ, R0 ;  /* 0x000000ffff137224 */ /* 0x000fc800078e0000 */
[----:B------:R-:W-:Y:S01]  /*a4d0*/  FSETP.LE.FTZ.AND P4, PT, R17, R44, PT ;  /* 0x0000002c1100720b */ /* 0x000fe20003f93000 */
[----:B------:R-:W-:Y:S01]  /*a4e0*/  FMUL.FTZ R17, R18, R43 ;  /* 0x0000002b12117220 */ /* 0x000fe20000410000 */
        /* <DEDUP_REMOVED lines=9> */
.L_x_12574:
        /* <DEDUP_REMOVED lines=13> */
.L_x_12576:
[----:B------:R-:W-:Y:S05]  /*a650*/  BSYNC.RECONVERGENT B2 ;  /* 0x0000000000027941 */ /* 0x000fea0003800200 */
.L_x_12575:
        /* <DEDUP_REMOVED lines=43> */
.L_x_12573:
[----:B------:R-:W-:Y:S05]  /*a910*/  BSYNC.RECONVERGENT B1 ;  /* 0x0000000000017941 */ /* 0x000fea0003800200 */
.L_x_12572:
        /* <DEDUP_REMOVED lines=19> */
.L_x_12579:
        /* <DEDUP_REMOVED lines=15> */
.L_x_12581:
[----:B------:R-:W-:Y:S05]  /*ab40*/  BSYNC.RECONVERGENT B2 ;  /* 0x0000000000027941 */ /* 0x000fea0003800200 */
.L_x_12580:
        /* <DEDUP_REMOVED lines=43> */
.L_x_12578:
[----:B------:R-:W-:Y:S05]  /*ae00*/  BSYNC.RECONVERGENT B1 ;  /* 0x0000000000017941 */ /* 0x000fea0003800200 */
.L_x_12577:
        /* <DEDUP_REMOVED lines=16> */
.L_x_12541:
[----:B------:R-:W-:Y:S01]  /*af10*/  FADD.FTZ R20, RZ, R28 ;  /* 0x0000001cff147221 */ /* 0x000fe20000010000 */
[----:B------:R-:W0:Y:S01]  /*af20*/  LDC.64 R50, c[0x0][0x3b0] ;  /* 0x0000ec00ff327b82 */ /* 0x000e220000000a00 */
[----:B------:R-:W-:Y:S01]  /*af30*/  SEL R22, RZ, 0x1000000, !P6 ;  /* 0x01000000ff167807 */ /* 0x000fe20007000000 */
[----:B------:R-:W-:Y:S01]  /*af40*/  UMOV UR4, 0xffffffff ;  /* 0xffffffff00047882 */ /* 0x000fe20000000000 */
[----:B------:R-:W-:Y:S01]  /*af50*/  FADD.FTZ R21, R20, R29 ;  /* 0x0000001d14157221 */ /* 0x000fe20000010000 */
[----:B------:R-:W-:Y:S02]  /*af60*/  SEL R23, RZ, 0x10000, !P5 ;  /* 0x00010000ff177807 */ /* 0x000fe40006800000 */
[----:B------:R-:W-:Y:S01]  /*af70*/  SEL R42, RZ, 0x100, !P4 ;  /* 0x00000100ff2a7807 */ /* 0x000fe20006000000 */
[----:B------:R-:W-:Y:S01]  /*af80*/  FADD.FTZ R20, R21, R30 ;  /* 0x0000001e15147221 */ /* 0x000fe20000010000 */
[----:B------:R-:W-:Y:S02]  /*af90*/  ISETP.NE.AND P6, PT, R46, RZ, PT ;  /* 0x000000ff2e00720c */ /* 0x000fe40003fc5270 */
[----:B------:R-:W-:Y:S01]  /*afa0*/  LOP3.LUT R42, R42, R22, R23, 0xfe, !PT ;  /* 0x000000162a2a7212 */ /* 0x000fe200078efe17 */
[----:B------:R-:W-:Y:S01]  /*afb0*/  FADD.FTZ R21, R20, R31 ;  /* 0x0000001f14157221 */ /* 0x000fe20000010000 */
[----:B------:R-:W-:-:S02]  /*afc0*/  SEL R22, RZ, 0x1000000, !P2 ;  /* 0x01000000ff167807 */ /* 0x000fc40005000000 */
[----:B------:R-:W-:Y:S01]  /*afd0*/  SEL R23, RZ, 0x10000, !P1 ;  /* 0x00010000ff177807 */ /* 0x000fe20004800000 */
[----:B------:R-:W-:Y:S01]  /*afe0*/  FADD.FTZ R20, R21, R24 ;  /* 0x0000001815147221 */ /* 0x000fe20000010000 */
[----:B------:R-:W-:-:S03]  /*aff0*/  SEL R43, RZ, 0x1, !P6 ;  /* 0x00000001ff2b7807 */ /* 0x000fc60007000000 */
        /* <DEDUP_REMOVED lines=76> */
.L_x_12595:
        /* <DEDUP_REMOVED lines=24> */
[C---:B------:R-:W-:Y:S01]  /*b640*/  FADD.FTZ R34, -R53.reuse, R34 ;  /* 0x0000002235227221 */ /* 0x040fe20000010100 */
[----:B------:R-:W-:Y:S01]  /*b650*/  FADD.FTZ R35, -R53, R35 ;  /* 0x0000002335237221 */ /* 0x000fe20000010100 */
[C---:B-1----:R-:W-:Y:S01]  /*b660*/  FMUL.FTZ R26, R43.reuse, R26 ;  /* 0x0000001a2b1a7220 */ /* 0x042fe20000410000 */
[C---:B------:R-:W-:Y:S01]  /*b670*/  FMUL.FTZ R24, R43.reuse, R24 ;  /* 0x000000182b187220 */ /* 0x040fe20000410000 */
[C---:B------:R-:W-:Y:S01]  /*b680*/  FMUL.FTZ R29, R43.reuse, R29 ;  /* 0x0000001d2b1d7220 */ /* 0x040fe20000410000 */
[----:B------:R-:W-:Y:S01]  /*b690*/  FMUL.FTZ R23, R43, R23 ;  /* 0x000000172b177220 */ /* 0x000fe20000410000 */
[----:B------:R-:W-:Y:S01]  /*b6a0*/  FFMA.FTZ R17, R26, R59, R73 ;  /* 0x0000003b1a117223 */ /* 0x000fe20000010049 */
[----:B------:R-:W-:Y:S01]  /*b6b0*/  FFMA.FTZ R30, R24, R58, R57 ;  /* 0x0000003a181e7223 */ /* 0x000fe20000010039 */
[----:B0-----:R-:W-:-:S04]  /*b6c0*/  IMAD.WIDE.U32 R24, R41, 0x10, R20 ;  /* 0x0000001029187825 */ /* 0x001fc800078e0014 */
[----:B------:R-:W-:Y:S01]  /*b6d0*/  FFMA.FTZ R29, R29, R69, R68 ;  /* 0x000000451d1d7223 */ /* 0x000fe20000010044 */
[C---:B------:R-:W-:Y:S01]  /*b6e0*/  FMUL.FTZ R49, R43.reuse, R49 ;  /* 0x000000312b317220 */ /* 0x040fe20000410000 */
[C---:B------:R-:W-:Y:S01]  /*b6f0*/  FMUL.FTZ R41, R43.reuse, R50 ;  /* 0x000000322b297220 */ /* 0x040fe20000410000 */
[----:B------:R-:W-:Y:S01]  /*b700*/  F2FP.F16.F32.PACK_AB R19, R30, R17 ;  /* 0x000000111e13723e */ /* 0x000fe200000000ff */
[----:B------:R-:W-:Y:S01]  /*b710*/  FMUL.FTZ R17, R43, R28 ;  /* 0x0000001c2b117220 */ /* 0x000fe20000410000 */
[----:B------:R-:W-:Y:S01]  /*b720*/  IMAD.WIDE.U32 R26, R45, 0x10, R20 ;  /* 0x000000102d1a7825 */ /* 0x000fe200078e0014 */
[----:B------:R-:W0:Y:S03]  /*b730*/  @!P0 LDC.64 R30, c[0x0][0x3c0] ;  /* 0x0000f000ff1e8b82 */ /* 0x000e260000000a00 */
[C---:B------:R-:W-:Y:S01]  /*b740*/  FMUL.FTZ R21, R43.reuse, R22 ;  /* 0x000000162b157220 */ /* 0x040fe20000410000 */
[----:B------:R-:W-:Y:S01]  /*b750*/  FMUL.FTZ R22, R43, R16 ;  /* 0x000000102b167220 */ /* 0x000fe20000410000 */
[----:B------:R-:W-:Y:S01]  /*b760*/  FFMA.FTZ R16, R17, R71, R70 ;  /* 0x0000004711107223 */ /* 0x000fe20000010046 */
[----:B------:R-:W-:Y:S01]  /*b770*/  FMUL.FTZ R45, R43, R18 ;  /* 0x000000122b2d7220 */ /* 0x000fe20000410000 */
[----:B------:R-:W-:Y:S01]  /*b780*/  FFMA.FTZ R20, R23, R65, R64 ;  /* 0x0000004117147223 */ /* 0x000fe20000010040 */
[----:B------:R-:W-:Y:S01]  /*b790*/  FFMA.FTZ R18, R49, R63, R62 ;  /* 0x0000003f31127223 */ /* 0x000fe2000001003e */
[----:B------:R-:W-:Y:S01]  /*b7a0*/  FFMA.FTZ R41, R41, R61, R60 ;  /* 0x0000003d29297223 */ /* 0x000fe2000001003c */
[----:B------:R-:W-:Y:S01]  /*b7b0*/  F2FP.F16.F32.PACK_AB R16, R29, R16 ;  /* 0x000000101d10723e */ /* 0x000fe200000000ff */
[----:B------:R-:W-:Y:S01]  /*b7c0*/  FFMA.FTZ R23, R45, R5, R36 ;  /* 0x000000052d177223 */ /* 0x000fe20000010024 */
[----:B------:R-:W1:Y:S01]  /*b7d0*/  LDC.64 R28, c[0x0][0x380] ;  /* 0x0000e000ff1c7b82 */ /* 0x000e620000000a00 */
[----:B------:R-:W-:Y:S01]  /*b7e0*/  FFMA.FTZ R22, R22, R4, R15 ;  /* 0x0000000416167223 */ /* 0x000fe2000001000f */
[----:B------:R-:W-:Y:S01]  /*b7f0*/  FFMA.FTZ R17, R21, R67, R66 ;  /* 0x0000004315117223 */ /* 0x000fe20000010042 */
[----:B------:R-:W-:Y:S01]  /*b800*/  F2FP.F16.F32.PACK_AB R18, R41, R18 ;  /* 0x000000122912723e */ /* 0x000fe200000000ff */
[C---:B------:R-:W-:Y:S01]  /*b810*/  FMUL.FTZ R21, R43.reuse, R44 ;  /* 0x0000002c2b157220 */ /* 0x040fe20000410000 */
[C---:B------:R-:W-:Y:S01]  /*b820*/  FMUL.FTZ R41, R43.reuse, R46 ;  /* 0x0000002e2b297220 */ /* 0x040fe20000410000 */
[----:B------:R-:W-:Y:S01]  /*b830*/  F2FP.F16.F32.PACK_AB R23, R22, R23 ;  /* 0x000000171617723e */ /* 0x000fe200000000ff */
        /* <DEDUP_REMOVED lines=24> */
.L_x_12418:
[----:B------:R-:W-:Y:S05]  /*b9c0*/  EXIT ;  /* 0x000000000000794d */ /* 0x000fea0003800000 */
.L_x_12582:
        /* <DEDUP_REMOVED lines=8> */
.L_x_12585:
[----:B------:R-:W-:Y:S05]  /*ba50*/  BSYNC B1 ;  /* 0x0000000000017941 */ /* 0x000fea0003800000 */
.L_x_12584:
        /* <DEDUP_REMOVED lines=9> */
.L_x_12586:
        /* <DEDUP_REMOVED lines=8> */
.L_x_12587:
[----:B------:R-:W-:Y:S02]  /*bb70*/  IMAD.MOV.U32 R52, RZ, RZ, 0x8 ;  /* 0x00000008ff347424 */ /* 0x000fe400078e00ff */
[----:B------:R-:W-:-:S04]  /*bb80*/  IMAD.MOV.U32 R20, RZ, RZ, R49 ;  /* 0x000000ffff147224 */ /* 0x000fc800078e0031 */
[----:B------:R-:W-:-:S05]  /*bb90*/  FADD.FTZ R43, R23, R20 ;  /* 0x00000014172b7221 */ /* 0x000fca0000010000 */
[----:B------:R-:W-:-:S07]  /*bba0*/  MOV R51, R43 ;  /* 0x0000002b00337202 */ /* 0x000fce0000000f00 */
[----:B------:R-:W-:Y:S05]  /*bbb0*/  WARPSYNC.COLLECTIVE R50, `(.L_x_12588) ;  /* 0x0000000032087348 */ /* 0x000fea0003c00000 */
[----:B------:R0:W1:Y:S02]  /*bbc0*/  SHFL.BFLY P1, R49, R51, R52, R53 ;  /* 0x0c00003433317389 */ /* 0x0000640000020035 */
[----:B01----:R-:W-:Y:S05]  /*bbd0*/  ENDCOLLECTIVE ;  /* 0x000000000000791b */ /* 0x003fea0003800000 */
.L_x_12588:
[----:B------:R-:W-:Y:S01]  /*bbe0*/  HFMA2 R52, -RZ, RZ, 0, 9.5367431640625e-07 ;  /* 0x00000010ff347431 */ /* 0x000fe200000001ff */
[----:B------:R-:W-:-:S05]  /*bbf0*/  MOV R20, R49 ;  /* 0x0000003100147202 */ /* 0x000fca0000000f00 */
[----:B------:R-:W-:-:S04]  /*bc00*/  FADD.FTZ R46, R43, R20 ;  /* 0x000000142b2e7221 */ /* 0x000fc80000010000 */
[----:B------:R-:W-:-:S07]  /*bc10*/  IMAD.MOV.U32 R51, RZ, RZ, R46 ;  /* 0x000000ffff337224 */ /* 0x000fce00078e002e */
[----:B------:R-:W-:Y:S05]  /*bc20*/  WARPSYNC.COLLECTIVE R50, `(.L_x_12589) ;  /* 0x0000000032087348 */ /* 0x000fea0003c00000 */
[----:B------:R0:W1:Y:S02]  /*bc30*/  SHFL.BFLY P1, R49, R51, R52, R53 ;  /* 0x0c00003433317389 */ /* 0x0000640000020035 */
[----:B01----:R-:W-:Y:S05]  /*bc40*/  ENDCOLLECTIVE ;  /* 0x000000000000791b */ /* 0x003fea0003800000 */
.L_x_12589:
        /* <DEDUP_REMOVED lines=39> */
.L_x_12590:
[----:B------:R-:W-:Y:S02]  /*bec0*/  IMAD.MOV.U32 R52, RZ, RZ, 0x2 ;  /* 0x00000002ff347424 */ /* 0x000fe400078e00ff */
[----:B------:R-:W-:-:S04]  /*bed0*/  IMAD.MOV.U32 R23, RZ, RZ, R49 ;  /* 0x000000ffff177224 */ /* 0x000fc800078e0031 */
[----:B------:R-:W-:-:S05]  /*bee0*/  FADD.FTZ R23, R20, R23 ;  /* 0x0000001714177221 */ /* 0x000fca0000010000 */
[----:B------:R-:W-:-:S07]  /*bef0*/  MOV R51, R23 ;  /* 0x0000001700337202 */ /* 0x000fce0000000f00 */
[----:B------:R-:W-:Y:S05]  /*bf00*/  WARPSYNC.COLLECTIVE R50, `(.L_x_12591) ;  /* 0x0000000032087348 */ /* 0x000fea0003c00000 */
[----:B------:R0:W1:Y:S02]  /*bf10*/  SHFL.BFLY P1, R49, R51, R52, R53 ;  /* 0x0c00003433317389 */ /* 0x0000640000020035 */
[----:B01----:R-:W-:Y:S05]  /*bf20*/  ENDCOLLECTIVE ;  /* 0x000000000000791b */ /* 0x003fea0003800000 */
.L_x_12591:
[----:B------:R-:W-:Y:S01]  /*bf30*/  HFMA2 R52, -RZ, RZ, 0, 2.384185791015625e-07 ;  /* 0x00000004ff347431 */ /* 0x000fe200000001ff */
[----:B------:R-:W-:-:S05]  /*bf40*/  MOV R22, R49 ;  /* 0x0000003100167202 */ /* 0x000fca0000000f00 */
[----:B------:R-:W-:-:S04]  /*bf50*/  FADD.FTZ R22, R23, R22 ;  /* 0x0000001617167221 */ /* 0x000fc80000010000 */
[----:B------:R-:W-:-:S07]  /*bf60*/  IMAD.MOV.U32 R51, RZ, RZ, R22 ;  /* 0x000000ffff337224 */ /* 0x000fce00078e0016 */
[----:B------:R-:W-:Y:S05]  /*bf70*/  WARPSYNC.COLLECTIVE R50, `(.L_x_12592) ;  /* 0x0000000032087348 */ /* 0x000fea0003c00000 */
[----:B------:R0:W1:Y:S02]  /*bf80*/  SHFL.BFLY P1, R49, R51, R52, R53 ;  /* 0x0c00003433317389 */ /* 0x0000640000020035 */
[----:B01----:R-:W-:Y:S05]  /*bf90*/  ENDCOLLECTIVE ;  /* 0x000000000000791b */ /* 0x003fea0003800000 */
.L_x_12592:
[----:B------:R-:W-:Y:S02]  /*bfa0*/  IMAD.MOV.U32 R52, RZ, RZ, 0x8 ;  /* 0x00000008ff347424 */ /* 0x000fe400078e00ff */
[----:B------:R-:W-:-:S04]  /*bfb0*/  IMAD.MOV.U32 R43, RZ, RZ, R49 ;  /* 0x000000ffff2b7224 */ /* 0x000fc800078e0031 */
[----:B------:R-:W-:-:S05]  /*bfc0*/  FADD.FTZ R43, R22, R43 ;  /* 0x0000002b162b7221 */ /* 0x000fca0000010000 */
[----:B------:R-:W-:-:S07]  /*bfd0*/  MOV R51, R43 ;  /* 0x0000002b00337202 */ /* 0x000fce0000000f00 */
[----:B------:R-:W-:Y:S05]  /*bfe0*/  WARPSYNC.COLLECTIVE R50, `(.L_x_12593) ;  /* 0x0000000032087348 */ /* 0x000fea0003c00000 */
[----:B------:R0:W1:Y:S02]  /*bff0*/  SHFL.BFLY P1, R49, R51, R52, R53 ;  /* 0x0c00003433317389 */ /* 0x0000640000020035 */
[----:B01----:R-:W-:Y:S05]  /*c000*/  ENDCOLLECTIVE ;  /* 0x000000000000791b */ /* 0x003fea0003800000 */
.L_x_12593:
[----:B------:R-:W-:Y:S01]  /*c010*/  HFMA2 R52, -RZ, RZ, 0, 9.5367431640625e-07 ;  /* 0x00000010ff347431 */ /* 0x000fe200000001ff */
[----:B------:R-:W-:-:S05]  /*c020*/  MOV R44, R49 ;  /* 0x00000031002c7202 */ /* 0x000fca0000000f00 */
[----:B------:R-:W-:-:S04]  /*c030*/  FADD.FTZ R44, R43, R44 ;  /* 0x0000002c2b2c7221 */ /* 0x000fc80000010000 */
[----:B------:R-:W-:-:S07]  /*c040*/  IMAD.MOV.U32 R51, RZ, RZ, R44 ;  /* 0x000000ffff337224 */ /* 0x000fce00078e002c */
[----:B------:R-:W-:Y:S05]  /*c050*/  WARPSYNC.COLLECTIVE R50, `(.L_x_12594) ;  /* 0x0000000032087348 */ /* 0x000fea0003c00000 */
[----:B------:R0:W1:Y:S02]  /*c060*/  SHFL.BFLY P1, R49, R51, R52, R53 ;  /* 0x0c00003433317389 */ /* 0x0000640000020035 */
[----:B01----:R-:W-:Y:S05]  /*c070*/  ENDCOLLECTIVE ;  /* 0x000000000000791b */ /* 0x003fea0003800000 */
.L_x_12594:
[----:B------:R-:W-:Y:S05]  /*c080*/  BRA `(.L_x_12595) ;  /* 0xfffffff4000c7947 */ /* 0x000fea000383ffff */
.L_x_12596:
        /* <DEDUP_REMOVED lines=15> */
.L_x_20326:


//--------------------- .text._ZN10layer_norm13ln_fwd_kernelINS_13Kernel_traitsI6__halfS2_fS2_fjLj512ELj1ELj4ELj1ELj16ENS_18Kernel_traits_baseILj512ES2_S2_fS2_fjLj128EEEEELb1ELb0ELb1ELb0EEEvNS_9FwdParamsE --------------------------
	.section	.text._ZN10layer_norm13ln_fwd_kernelINS_13Kernel_traitsI6__halfS2_fS2_fjLj512ELj1ELj4ELj1ELj16ENS_18Kernel_traits_baseILj512ES2_S2_fS2_fjLj128EEEEELb1ELb0ELb1ELb0EEEvNS_9FwdParamsE,"ax",@progbits
	.align	128
        .global         _ZN10layer_norm13ln_fwd_kernelINS_13Kernel_traitsI6__halfS2_fS2_fjLj512ELj1ELj4ELj1ELj16ENS_18Kernel_traits_baseILj512ES2_S2_fS2_fjLj128EEEEELb1ELb0ELb1ELb0EEEvNS_9FwdParamsE
        .type           _ZN10layer_norm13ln_fwd_kernelINS_13Kernel_traitsI6__halfS2_fS2_fjLj512ELj1ELj4ELj1ELj16ENS_18Kernel_traits_baseILj512ES2_S2_fS2_fjLj128EEEEELb1ELb0ELb1ELb0EEEvNS_9FwdParamsE,@function
        .size           _ZN10layer_norm13ln_fwd_kernelINS_13Kernel_traitsI6__halfS2_fS2_fjLj512ELj1ELj4ELj1ELj16ENS_18Kernel_traits_baseILj512ES2_S2_fS2_fjLj128EEEEELb1ELb0ELb1ELb0EEEvNS_9FwdParamsE,(.L_x_20327 - _ZN10layer_norm13ln_fwd_kernelINS_13Kernel_traitsI6__halfS2_fS2_fjLj512ELj1ELj4ELj1ELj16ENS_18Kernel_traits_baseILj512ES2_S2_fS2_fjLj128EEEEELb1ELb0ELb1ELb0EEEvNS_9FwdParamsE)
        .other          _ZN10layer_norm13ln_fwd_kernelINS_13Kernel_traitsI6__halfS2_fS2_fjLj512ELj1ELj4ELj1ELj16ENS_18Kernel_traits_baseILj512ES2_S2_fS2_fjLj128EEEEELb1ELb0ELb1ELb0EEEvNS_9FwdParamsE,@"STO_CUDA_ENTRY STV_DEFAULT"
_ZN10layer_norm13ln_fwd_kernelINS_13Kernel_traitsI6__halfS2_fS2_fjLj512ELj1ELj4ELj1ELj16ENS_18Kernel_traits_baseILj512ES2_S2_fS2_fjLj128EEEEELb1ELb0ELb1ELb0EEEvNS_9FwdParamsE:
.text._ZN10layer_norm13ln_fwd_kernelINS_13Kernel_traitsI6__halfS2_fS2_fjLj512ELj1ELj4ELj1ELj16ENS_18Kernel_traits_baseILj512ES2_S2_fS2_fjLj128EEEEELb1ELb0ELb1ELb0EEEvNS_9FwdParamsE:
        /* <DEDUP_REMOVED lines=66> */
.L_x_12600:
[----:B------:R-:W-:Y:S05]  /*0420*/  BSYNC.RECONVERGENT B1 ;  /* 0x0000000000017941 */ /* 0x000fea0003800200 */
.L_x_12599:
        /* <DEDUP_REMOVED lines=8> */
.L_x_12598:
        /* <DEDUP_REMOVED lines=15> */
.L_x_12601:
[----:B------:R-:W-:Y:S05]  /*05a0*/  BSYNC.RECONVERGENT B0 ;  /* 0x0000000000007941 */ /* 0x000fea0003800200 */
.L_x_12597:
[----:B------:R-:W1:Y:S02]  /*05b0*/  LDCU UR4, c[0x0][0x384] ;  /* 0x00007080ff0477ac */ /* 0x000e640008000800 */
[----:B-1----:R-:W-:-:S13]  /*05c0*/  ISETP.GE.AND P0, PT, R59, UR4, PT ;  /* 0x000000043b007c0c */ /* 0x002fda000bf06270 */
[----:B------:R-:W-:Y:S05]  /*05d0*/  @P0 EXIT ;  /* 0x000000000000094d */ /* 0x000fea0003800000 */
[----:B------:R-:W-:Y:S01]  /*05e0*/  IMAD.HI.U32 R0, R57, -0x326172a9, RZ ;  /* 0xcd9e8d5739007827 */ /* 0x000fe200078e00ff */
[----:B------:R-:W1:Y:S01]  /*05f0*/  LDCU.U8 UR4, c[0x0][0x410] ;  /* 0x00008200ff0477ac */ /* 0x000e620008000000 */
[----:B------:R-:W-:Y:S01]  /*0600*/  BSSY B0, `(.L_x_12602) ;  /* 0x0000c58000007945 */ /* 0x000fe20003800000 */
[----:B------:R-:W-:Y:S01]  /*0610*/  LOP3.LUT R50, R50, 0x3, RZ, 0xc0, !PT ;  /* 0x0000000332327812 */ /* 0x000fe200078ec0ff */
[C---:B0-----:R-:W-:Y:S01]  /*0620*/  IMAD.HI.U32 R2, R56.reuse, -0x2daee0ad, RZ ;  /* 0xd2511f5338027827 */ /* 0x041fe200078e00ff */
[----:B------:R-:W-:Y:S01]  /*0630*/  LOP3.LUT R0, R55, UR6, R0, 0x96, !PT ;  /* 0x0000000637007c12 */ /* 0x000fe2000f8e9600 */
[----:B------:R-:W0:Y:S02]  /*0640*/  LDCU UR5, c[0x0][0x404] ;  /* 0x00008080ff0577ac */ /* 0x000e240008000800 */
        /* <DEDUP_REMOVED lines=8> */
[----:B-1----:R-:W-:-:S02]  /*06d0*/  ISETP.NE.AND P0, PT, RZ, UR4, PT ;  /* 0x00000004ff007c0c */ /* 0x002fc4000bf05270 */
        /* <DEDUP_REMOVED lines=52> */
[----:B0123--:R-:W-:-:S07]  /*0a20*/  IMAD R54, R2, -0x326172a9, RZ ;  /* 0xcd9e8d5702367824 */ /* 0x00ffce00078e02ff */
.L_x_12840:
[----:B0-----:R-:W0:Y:S02]  /*0a30*/  LDC.64 R44, c[0x0][0x3f0] ;  /* 0x0000fc00ff2c7b82 */ /* 0x001e240000000a00 */
[----:B0-----:R-:W-:-:S06]  /*0a40*/  IMAD.WIDE R46, R59, 0x4, R44 ;  /* 0x000000043b2e7825 */ /* 0x001fcc00078e022c */
[----:B------:R-:W0:Y:S01]  /*0a50*/  LDC.64 R44, c[0x0][0x3f8] ;  /* 0x0000fe00ff2c7b82 */ /* 0x000e220000000a00 */
[----:B------:R1:W2:Y:S01]  /*0a60*/  LDG.E R46, desc[UR8][R46.64] ;  /* 0x000000082e2e7981 */ /* 0x0002a2000c1e1900 */
[----:B0-----:R-:W-:-:S06]  /*0a70*/  IMAD.WIDE R62, R59, 0x4, R44 ;  /* 0x000000043b3e7825 */ /* 0x001fcc00078e022c */
[----:B------:R-:W0:Y:S01]  /*0a80*/  LDC R44, c[0x0][0x388] ;  /* 0x0000e200ff2c7b82 */ /* 0x000e220000000800 */
[----:B-----5:R3:W5:Y:S01]  /*0a90*/  LDG.E R45, desc[UR8][R62.64] ;  /* 0x000000083e2d7981 */ /* 0x020762000c1e1900 */
[----:B------:R-:W-:Y:S01]  /*0aa0*/  ISETP.GE.U32.AND P1, PT, R58, 0x20, PT ;  /* 0x000000203a00780c */ /* 0x000fe20003f26070 */
[----:B------:R-:W-:Y:S01]  /*0ab0*/  BSSY.RECONVERGENT B1, `(.L_x_12603) ;  /* 0x00005a4000017945 */ /* 0x000fe20003800200 */
[----:B-1----:R-:W-:Y:S02]  /*0ac0*/  IMAD.MOV.U32 R47, RZ, RZ, RZ ;  /* 0x000000ffff2f7224 */ /* 0x002fe400078e00ff */
        /* <DEDUP_REMOVED lines=8> */
[----:B------:R-:W-:-:S04]  /*0b50*/  @P2 LEA.HI R65, R64, R65, RZ, 0x3 ;  /* 0x0000004140412211 */ /* 0x000fc800078f18ff */
[----:B------:R-:W-:Y:S01]  /*0b60*/  @P2 LEA.HI.SX32 R47, R65, R60, 0x1d ;  /* 0x0000003c412f2211 */ /* 0x000fe200078feaff */
[----:B---3--:R-:W-:Y:S06]  /*0b70*/  @!P1 BRA `(.L_x_12604) ;  /* 0x00000058005c9947 */ /* 0x008fec0003800000 */
[----:B------:R-:W-:Y:S04]  /*0b80*/  BSSY.RECONVERGENT B2, `(.L_x_12605) ;  /* 0x0000005000027945 */ /* 0x000fe80003800200 */
[----:B------:R-:W-:Y:S05]  /*0b90*/  @!P2 BRA `(.L_x_12606) ;  /* 0x00000000000ca947 */ /* 0x000fea0003800000 */
[----:B------:R-:W0:Y:S02]  /*0ba0*/  LDC.64 R24, c[0x0][0x390] ;  /* 0x0000e400ff187b82 */ /* 0x000e240000000a00 */
[----:B0-----:R-:W-:-:S06]  /*0bb0*/  IMAD.WIDE.U32 R24, R47, 0x10, R24 ;  /* 0x000000102f187825 */ /* 0x001fcc00078e0018 */
[----:B------:R-:W5:Y:S02]  /*0bc0*/  LDG.E.128 R24, desc[UR8][R24.64] ;  /* 0x0000000818187981 */ /* 0x000f64000c1e1d00 */
.L_x_12606:
[----:B------:R-:W-:Y:S05]  /*0bd0*/  BSYNC.RECONVERGENT B2 ;  /* 0x0000000000027941 */ /* 0x000fea0003800200 */
.L_x_12605:
[----:B------:R-:W-:Y:S01]  /*0be0*/  UISETP.NE.U32.AND UP0, UPT, UR10, URZ, UPT ;  /* 0x000000ff0a00728c */ /* 0x000fe2000bf05070 */
[----:B------:R-:W-:Y:S03]  /*0bf0*/  BSSY.RECONVERGENT B2, `(.L_x_12607) ;  /* 0x0000571000027945 */ /* 0x000fe60003800200 */
[----:B------:R-:W-:-:S09]  /*0c00*/  UISETP.NE.AND.EX UP0, UPT, UR11, URZ, UPT, UP0 ;  /* 0x000000ff0b00728c */ /* 0x000fd2000bf05300 */
        /* <DEDUP_REMOVED lines=26> */
.L_x_12613:
        /* <DEDUP_REMOVED lines=13> */
.L_x_12615:
[----:B------:R-:W-:Y:S05]  /*0e80*/  BSYNC.RECONVERGENT B5 ;  /* 0x0000000000057941 */ /* 0x000fea0003800200 */
.L_x_12614:
        /* <DEDUP_REMOVED lines=39> */
[----:B------:R-:W-:-:S04]  /*1100*/  MOV R2, R52 ;  /* 0x0000003400027202 */ /* 0x000fc80000000f00 */
[----:B------:R-:W-:Y:S01]  /*1110*/  LOP3.LUT R53, R50, UR32, R63, 0x96, !PT ;  /* 0x0000002032357c12 */ /* 0x000fe2000f8e963f */
[----:B------:R-:W-:-:S07]  /*1120*/  IMAD.MOV.U32 R63, RZ, RZ, RZ ;  /* 0x000000ffff3f7224 */ /* 0x000fce00078e00ff */
.L_x_12612:
[----:B------:R-:W-:Y:S05]  /*1130*/  BSYNC.RECONVERGENT B4 ;  /* 0x0000000000047941 */ /* 0x000fea0003800200 */
.L_x_12611:
        /* <DEDUP_REMOVED lines=9> */
[----:B------:R-:W-:-:S07]  /*11d0*/  FADD.FTZ R28, R28, R65 ;  /* 0x000000411c1c7221 */ /* 0x000fce0000010000 */
.L_x_12610:
[----:B------:R-:W-:Y:S05]  /*11e0*/  BSYNC.RECONVERGENT B3 ;  /* 0x0000000000037941 */ /* 0x000fea0003800200 */
.L_x_12609:
        /* <DEDUP_REMOVED lines=16> */
[----:B------:R-:W-:Y:S01]  /*12f0*/  @P4 IADD3 R50, PT, PT, R63, 0x1, RZ ;  /* 0x000000013f324810 */ /* 0x000fe20007ffe0ff */
[----:B------:R-:W-:Y:S02]  /*1300*/  @P4 IMAD.MOV.U32 R52, RZ, RZ, R62 ;  /* 0x000000ffff344224 */ /* 0x000fe400078e003e */
[----:B------:R-:W-:Y:S01]  /*1310*/  @P4 IMAD.MOV.U32 R3, RZ, RZ, R51 ;  /* 0x000000ffff034224 */ /* 0x000fe200078e0033 */
[----:B------:R-:W-:Y:S06]  /*1320*/  BRA `(.L_x_12619) ;  /* 0x0000000000e07947 */ /* 0x000fec0003800000 */
.L_x_12620:
        /* <DEDUP_REMOVED lines=13> */
.L_x_12622:
[----:B------:R-:W-:Y:S05]  /*1400*/  BSYNC.RECONVERGENT B5 ;  /* 0x0000000000057941 */ /* 0x000fea0003800200 */
.L_x_12621:
        /* <DEDUP_REMOVED lines=41> */
[----:B------:R-:W-:-:S07]  /*16a0*/  IMAD.MOV.U32 R50, RZ, RZ, RZ ;  /* 0x000000ffff327224 */ /* 0x000fce00078e00ff */
.L_x_12619:
[----:B------:R-:W-:Y:S05]  /*16b0*/  BSYNC.RECONVERGENT B4 ;  /* 0x0000000000047941 */ /* 0x000fea0003800200 */
.L_x_12618:
[----:B------:R-:W-:Y:S01]  /*16c0*/  HFMA2 R62, -RZ, RZ, 0.1171875, 0 ;  /* 0x2f800000ff3e7431 */ /* 0x000fe200000001ff */
[----:B------:R-:W-:-:S05]  /*16d0*/  I2FP.F32.U32 R3, R3 ;  /* 0x0000000300037245 */ /* 0x000fca0000201000 */
[----:B------:R-:W-:Y:S01]  /*16e0*/  FFMA.FTZ R3, R3, R62, 1.1641532182693481445e-10 ;  /* 0x2f00000003037423 */ /* 0x000fe2000001003e */
[----:B-----5:R-:W-:-:S04]  /*16f0*/  HADD2.F32 R62, -RZ, R24.H1_H1 ;  /* 0x30000018ff3e7230 */ /* 0x020fc80000004100 */
[----:B------:R-:W-:Y:S01]  /*1700*/  FSETP.GTU.FTZ.AND P4, PT, R3, UR5, PT ;  /* 0x0000000503007c0b */ /* 0x000fe2000bf9c000 */
[----:B------:R-:W-:-:S03]  /*1710*/  FMUL.FTZ R62, R62, UR13 ;  /* 0x0000000d3e3e7c20 */ /* 0x000fc60008410000 */
[----:B------:R-:W-:Y:S01]  /*1720*/  SEL R3, RZ, 0x1, P4 ;  /* 0x00000001ff037807 */ /* 0x000fe20002000000 */
[----:B------:R-:W-:-:S05]  /*1730*/  FMUL.FTZ R62, R62, UR12 ;  /* 0x0000000c3e3e7c20 */ /* 0x000fca0008410000 */
[----:B------:R-:W-:-:S05]  /*1740*/  FSEL R62, R62, RZ, !P4 ;  /* 0x000000ff3e3e7208 */ /* 0x000fca0006000000 */
[----:B------:R-:W-:-:S07]  /*1750*/  FADD.FTZ R29, R29, R62 ;  /* 0x0000003e1d1d7221 */ /* 0x000fce0000010000 */
.L_x_12617:
[----:B------:R-:W-:Y:S05]  /*1760*/  BSYNC.RECONVERGENT B3 ;  /* 0x0000000000037941 */ /* 0x000fea0003800200 */
.L_x_12616:
[----:B------:R-:W-:Y:S01]  /*1770*/  BSSY.RECONVERGENT B3, `(.L_x_12623) ;  /* 0x0000057000037945 */ /* 0x000fe20003800200 */
        /* <DEDUP_REMOVED lines=15> */
[----:B------:R-:W-:Y:S01]  /*1870*/  @!P4 IMAD.MOV.U32 R4, RZ, RZ, R53 ;  /* 0x000000ffff04c224 */ /* 0x000fe200078e0035 */
[----:B------:R-:W-:Y:S01]  /*1880*/  @P4 MOV R4, R51 ;  /* 0x0000003300044202 */ /* 0x000fe20000000f00 */
[----:B------:R-:W-:Y:S01]  /*1890*/  @P4 VIADD R63, R50, 0x1 ;  /* 0x00000001323f4836 */ /* 0x000fe20000000000 */
[----:B------:R-:W-:Y:S06]  /*18a0*/  BRA `(.L_x_12626) ;  /* 0x0000000000e07947 */ /* 0x000fec0003800000 */
.L_x_12627:
        /* <DEDUP_REMOVED lines=13> */
.L_x_12629:
[----:B------:R-:W-:Y:S05]  /*1980*/  BSYNC.RECONVERGENT B5 ;  /* 0x0000000000057941 */ /* 0x000fea0003800200 */
.L_x_12628:
        /* <DEDUP_REMOVED lines=41> */
[----:B------:R-:W-:-:S07]  /*1c20*/  HFMA2 R63, -RZ, RZ, 0, 0 ;  /* 0x00000000ff3f7431 */ /* 0x000fce00000001ff */
.L_x_12626:
[----:B------:R-:W-:Y:S05]  /*1c30*/  BSYNC.RECONVERGENT B4 ;  /* 0x0000000000047941 */ /* 0x000fea0003800200 */
.L_x_12625:
        /* <DEDUP_REMOVED lines=10> */
.L_x_12624:
[----:B------:R-:W-:Y:S05]  /*1ce0*/  BSYNC.RECONVERGENT B3 ;  /* 0x0000000000037941 */ /* 0x000fea0003800200 */
.L_x_12623:
        /* <DEDUP_REMOVED lines=20> */
.L_x_12634:
        /* <DEDUP_REMOVED lines=13> */
.L_x_12636:
[----:B------:R-:W-:Y:S05]  /*1f00*/  BSYNC.RECONVERGENT B5 ;  /* 0x0000000000057941 */ /* 0x000fea0003800200 */
.L_x_12635:
        /* <DEDUP_REMOVED lines=42> */
.L_x_12633:
[----:B------:R-:W-:Y:S05]  /*21b0*/  BSYNC.RECONVERGENT B4 ;  /* 0x0000000000047941 */ /* 0x000fea0003800200 */
.L_x_12632:
        /* <DEDUP_REMOVED lines=10> */
.L_x_12631:
[----:B------:R-:W-:Y:S05]  /*2260*/  BSYNC.RECONVERGENT B3 ;  /* 0x0000000000037941 */ /* 0x000fea0003800200 */
.L_x_12630:
        /* <DEDUP_REMOVED lines=20> */
.L_x_12641:
        /* <DEDUP_REMOVED lines=13> */
.L_x_12643:
[----:B------:R-:W-:Y:S05]  /*2480*/  BSYNC.RECONVERGENT B5 ;  /* 0x0000000000057941 */ /* 0x000fea0003800200 */
.L_x_12642:
        /* <DEDUP_REMOVED lines=37> */
[----:B------:R-:W-:Y:S01]  /*26e0*/  HFMA2 R64, -RZ, RZ, 0, 0 ;  /* 0x00000000ff407431 */ /* 0x000fe200000001ff */
[----:B------:R-:W-:Y:S01]  /*26f0*/  MOV R54, R62 ;  /* 0x0000003e00367202 */ /* 0x000fe20000000f00 */
[----:B------:R-:W-:-:S04]  /*2700*/  IMAD.WIDE.U32 R62, R6, -0x2daee0ad, RZ ;  /* 0xd2511f53063e7825 */ /* 0x000fc800078e00ff */
[----:B------:R-:W-:Y:S01]  /*2710*/  IMAD.MOV.U32 R6, RZ, RZ, R52 ;  /* 0x000000ffff067224 */ /* 0x000fe200078e0034 */
[----:B------:R-:W-:-:S07]  /*2720*/  LOP3.LUT R53, R50, UR32, R63, 0x96, !PT ;  /* 0x0000002032357c12 */ /* 0x000fce000f8e963f */
.L_x_12640:
[----:B------:R-:W-:Y:S05]  /*2730*/  BSYNC.RECONVERGENT B4 ;  /* 0x0000000000047941 */ /* 0x000fea0003800200 */
.L_x_12639:
        /* <DEDUP_REMOVED lines=10> */
.L_x_12638:
[----:B------:R-:W-:Y:S05]  /*27e0*/  BSYNC.RECONVERGENT B3 ;  /* 0x0000000000037941 */ /* 0x000fea0003800200 */
.L_x_12637:
        /* <DEDUP_REMOVED lines=20> */
.L_x_12648:
        /* <DEDUP_REMOVED lines=13> */
.L_x_12650:
[----:B------:R-:W-:Y:S05]  /*2a00*/  BSYNC.RECONVERGENT B5 ;  /* 0x0000000000057941 */ /* 0x000fea0003800200 */
.L_x_12649:
        /* <DEDUP_REMOVED lines=43> */
.L_x_12647:
[----:B------:R-:W-:Y:S05]  /*2cc0*/  BSYNC.RECONVERGENT B4 ;  /* 0x0000000000047941 */ /* 0x000fea0003800200 */
.L_x_12646:
        /* <DEDUP_REMOVED lines=10> */
.L_x_12645:
[----:B------:R-:W-:Y:S05]  /*2d70*/  BSYNC.RECONVERGENT B3 ;  /* 0x0000000000037941 */ /* 0x000fea0003800200 */
.L_x_12644:
        /* <DEDUP_REMOVED lines=20> */
.L_x_12655:
        /* <DEDUP_REMOVED lines=13> */
.L_x_12657:
[----:B------:R-:W-:Y:S05]  /*2f90*/  BSYNC.RECONVERGENT B5 ;  /* 0x0000000000057941 */ /* 0x000fea0003800200 */
.L_x_12656:
        /* <DEDUP_REMOVED lines=41> */
[----:B------:R-:W-:-:S07]  /*3230*/  LOP3.LUT R53, R50, UR32, R53, 0x96, !PT ;  /* 0x0000002032357c12 */ /* 0x000fce000f8e9635 */
.L_x_12654:
[----:B------:R-:W-:Y:S05]  /*3240*/  BSYNC.RECONVERGENT B4 ;  /* 0x0000000000047941 */ /* 0x000fea0003800200 */
.L_x_12653:
        /* <DEDUP_REMOVED lines=9> */
[----:B------:R-:W-:-:S07]  /*32e0*/  FADD.FTZ R34, R34, R63 ;  /* 0x0000003f22227221 */ /* 0x000fce0000010000 */
.L_x_12652:
[----:B------:R-:W-:Y:S05]  /*32f0*/  BSYNC.RECONVERGENT B3 ;  /* 0x0000000000037941 */ /* 0x000fea0003800200 */
.L_x_12651:
        /* <DEDUP_REMOVED lines=19> */
.L_x_12661:
        /* <DEDUP_REMOVED lines=13> */
.L_x_12663:
[----:B------:R-:W-:Y:S05]  /*3500*/  BSYNC.RECONVERGENT B4 ;  /* 0x0000000000047941 */ /* 0x000fea0003800200 */
.L_x_12662:
        /* <DEDUP_REMOVED lines=41> */
[----:B------:R-:W-:-:S07]  /*37a0*/  IMAD.MOV.U32 R50, RZ, RZ, RZ ;  /* 0x000000ffff327224 */ /* 0x000fce00078e00ff */
.L_x_12660:
[----:B------:R-:W-:Y:S05]  /*37b0*/  BSYNC.RECONVERGENT B3 ;  /* 0x0000000000037941 */ /* 0x000fea0003800200 */
.L_x_12659:
        /* <DEDUP_REMOVED lines=9> */
[----:B------:R-:W-:Y:S01]  /*3850*/  FADD.FTZ R35, R35, R52 ;  /* 0x0000003423237221 */ /* 0x000fe20000010000 */
[----:B------:R-:W-:Y:S06]  /*3860*/  BRA `(.L_x_12658) ;  /* 0x0000002800a47947 */ /* 0x000fec0003800000 */
.L_x_12608:
        /* <DEDUP_REMOVED lines=21> */
.L_x_12668:
        /* <DEDUP_REMOVED lines=13> */
.L_x_12670:
[----:B------:R-:W-:Y:S05]  /*3a90*/  BSYNC.RECONVERGENT B5 ;  /* 0x0000000000057941 */ /* 0x000fea0003800200 */
.L_x_12669:
        /* <DEDUP_REMOVED lines=42> */
.L_x_12667:
[----:B------:R-:W-:Y:S05]  /*3d40*/  BSYNC.RECONVERGENT B4 ;  /* 0x0000000000047941 */ /* 0x000fea0003800200 */
.L_x_12666:
        /* <DEDUP_REMOVED lines=9> */
.L_x_12665:
[----:B------:R-:W-:Y:S05]  /*3de0*/  BSYNC.RECONVERGENT B3 ;  /* 0x0000000000037941 */ /* 0x000fea0003800200 */
.L_x_12664:
        /* <DEDUP_REMOVED lines=17> */
.L_x_12675:
        /* <DEDUP_REMOVED lines=13> */
.L_x_12677:
[----:B------:R-:W-:Y:S05]  /*3fd0*/  BSYNC.RECONVERGENT B5 ;  /* 0x0000000000057941 */ /* 0x000fea0003800200 */
.L_x_12676:
        /* <DEDUP_REMOVED lines=43> */
.L_x_12674:
[----:B------:R-:W-:Y:S05]  /*4290*/  BSYNC.RECONVERGENT B4 ;  /* 0x0000000000047941 */ /* 0x000fea0003800200 */
.L_x_12673:
        /* <DEDUP_REMOVED lines=9> */
.L_x_12672:
[----:B------:R-:W-:Y:S05]  /*4330*/  BSYNC.RECONVERGENT B3 ;  /* 0x0000000000037941 */ /* 0x000fea0003800200 */
.L_x_12671:
        /* <DEDUP_REMOVED lines=17> */
.L_x_12682:
        /* <DEDUP_REMOVED lines=13> */
.L_x_12684:
[----:B------:R-:W-:Y:S05]  /*4520*/  BSYNC.RECONVERGENT B5 ;  /* 0x0000000000057941 */ /* 0x000fea0003800200 */
.L_x_12683:
        /* <DEDUP_REMOVED lines=43> */
.L_x_12681:
[----:B------:R-:W-:Y:S05]  /*47e0*/  BSYNC.RECONVERGENT B4 ;  /* 0x0000000000047941 */ /* 0x000fea0003800200 */
.L_x_12680:
        /* <DEDUP_REMOVED lines=9> */
.L_x_12679:
[----:B------:R-:W-:Y:S05]  /*4880*/  BSYNC.RECONVERGENT B3 ;  /* 0x0000000000037941 */ /* 0x000fea0003800200 */
.L_x_12678:
        /* <DEDUP_REMOVED lines=17> */
.L_x_12689:
        /* <DEDUP_REMOVED lines=13> */
.L_x_12691:
[----:B------:R-:W-:Y:S05]  /*4a70*/  BSYNC.RECONVERGENT B5 ;  /* 0x0000000000057941 */ /* 0x000fea0003800200 */
.L_x_12690:
        /* <DEDUP_REMOVED lines=43> */
.L_x_12688:
[----:B------:R-:W-:Y:S05]  /*4d30*/  BSYNC.RECONVERGENT B4 ;  /* 0x0000000000047941 */ /* 0x000fea0003800200 */
.L_x_12687:
        /* <DEDUP_REMOVED lines=9> */
.L_x_12686:
[----:B------:R-:W-:Y:S05]  /*4dd0*/  BSYNC.RECONVERGENT B3 ;  /* 0x0000000000037941 */ /* 0x000fea0003800200 */
.L_x_12685:
        /* <DEDUP_REMOVED lines=17> */
.L_x_12696:
        /* <DEDUP_REMOVED lines=13> */
.L_x_12698:
[----:B------:R-:W-:Y:S05]  /*4fc0*/  BSYNC.RECONVERGENT B5 ;  /* 0x0000000000057941 */ /* 0x000fea0003800200 */
.L_x_12697:
        /* <DEDUP_REMOVED lines=43> */
.L_x_12695:
[----:B------:R-:W-:Y:S05]  /*5280*/  BSYNC.RECONVERGENT B4 ;  /* 0x0000000000047941 */ /* 0x000fea0003800200 */
.L_x_12694:
        /* <DEDUP_REMOVED lines=9> */
.L_x_12693:
[----:B------:R-:W-:Y:S05]  /*5320*/  BSYNC.RECONVERGENT B3 ;  /* 0x0000000000037941 */ /* 0x000fea0003800200 */
.L_x_12692:
        /* <DEDUP_REMOVED lines=17> */
.L_x_12703:
        /* <DEDUP_REMOVED lines=13> */
.L_x_12705:
[----:B------:R-:W-:Y:S05]  /*5510*/  BSYNC.RECONVERGENT B5 ;  /* 0x0000000000057941 */ /* 0x000fea0003800200 */
.L_x_12704:
        /* <DEDUP_REMOVED lines=43> */
.L_x_12702:
[----:B------:R-:W-:Y:S05]  /*57d0*/  BSYNC.RECONVERGENT B4 ;  /* 0x0000000000047941 */ /* 0x000fea0003800200 */
.L_x_12701:
        /* <DEDUP_REMOVED lines=9> */
.L_x_12700:
[----:B------:R-:W-:Y:S05]  /*5870*/  BSYNC.RECONVERGENT B3 ;  /* 0x0000000000037941 */ /* 0x000fea0003800200 */
.L_x_12699:
        /* <DEDUP_REMOVED lines=17> */
.L_x_12710:
        /* <DEDUP_REMOVED lines=13> */
.L_x_12712:
[----:B------:R-:W-:Y:S05]  /*5a60*/  BSYNC.RECONVERGENT B5 ;  /* 0x0000000000057941 */ /* 0x000fea0003800200 */
.L_x_12711:
        /* <DEDUP_REMOVED lines=43> */
.L_x_12709:
[----:B------:R-:W-:Y:S05]  /*5d20*/  BSYNC.RECONVERGENT B4 ;  /* 0x0000000000047941 */ /* 0x000fea0003800200 */
.L_x_12708:
[----:B------:R-:W-:Y:S01]  /*5d30*/  I2FP.F32.U32 R34, R48 ;  /* 0x0000003000227245 */ /* 0x000fe20000201000 */
[----:B------:R-:W-:Y:S02]  /*5d40*/  IMAD.MOV.U32 R35, RZ, RZ, 0x2f800000 ;  /* 0x2f800000ff237424 */ /* 0x000fe400078e00ff */
[----:B-----5:R-:W-:Y:S02]  /*5d50*/  HADD2.F32 R48, -RZ, R27.H0_H0 ;  /* 0x2000001bff307230 */ /* 0x020fe40000004100 */
[----:B------:R-:W-:-:S03]  /*5d60*/  FFMA.FTZ R34, R34, R35, 1.1641532182693481445e-10 ;  /* 0x2f00000022227423 */ /* 0x000fc60000010023 */
[----:B------:R-:W-:Y:S02]  /*5d70*/  FMUL.FTZ R48, R48, UR13 ;  /* 0x0000000d30307c20 */ /* 0x000fe40008410000 */
[----:B------:R-:W-:Y:S02]  /*5d80*/  FSETP.GTU.FTZ.AND P3, PT, R34, UR5, PT ;  /* 0x0000000522007c0b */ /* 0x000fe4000bf7c000 */
[----:B------:R-:W-:Y:S02]  /*5d90*/  FMUL.FTZ R34, R48, UR12 ;  /* 0x0000000c30227c20 */ /* 0x000fe40008410000 */
[----:B------:R-:W-:-:S03]  /*5da0*/  SEL R48, RZ, 0x1, P3 ;  /* 0x00000001ff307807 */ /* 0x000fc60001800000 */
[----:B------:R-:W-:-:S07]  /*5db0*/  FSEL R34, R34, RZ, !P3 ;  /* 0x000000ff22227208 */ /* 0x000fce0005800000 */
.L_x_12707:
[----:B------:R-:W-:Y:S05]  /*5dc0*/  BSYNC.RECONVERGENT B3 ;  /* 0x0000000000037941 */ /* 0x000fea0003800200 */
.L_x_12706:
        /* <DEDUP_REMOVED lines=16> */
.L_x_12715:
        /* <DEDUP_REMOVED lines=13> */
.L_x_12717:
[----:B------:R-:W-:Y:S05]  /*5fa0*/  BSYNC.RECONVERGENT B4 ;  /* 0x0000000000047941 */ /* 0x000fea0003800200 */
.L_x_12716:
        /* <DEDUP_REMOVED lines=43> */
.L_x_12714:
[----:B------:R-:W-:Y:S05]  /*6260*/  BSYNC.RECONVERGENT B3 ;  /* 0x0000000000037941 */ /* 0x000fea0003800200 */
.L_x_12713:
[----:B------:R-:W-:Y:S01]  /*6270*/  I2FP.F32.U32 R35, R35 ;  /* 0x0000002300237245 */ /* 0x000fe20000201000 */
[----:B------:R-:W-:Y:S02]  /*6280*/  IMAD.MOV.U32 R52, RZ, RZ, 0x2f800000 ;  /* 0x2f800000ff347424 */ /* 0x000fe400078e00ff */
[----:B-----5:R-:W-:Y:S02]  /*6290*/  HADD2.F32 R49, -RZ, R27.H1_H1 ;  /* 0x3000001bff317230 */ /* 0x020fe40000004100 */
[----:B------:R-:W-:-:S03]  /*62a0*/  FFMA.FTZ R35, R35, R52, 1.1641532182693481445e-10 ;  /* 0x2f00000023237423 */ /* 0x000fc60000010034 */
[----:B------:R-:W-:Y:S02]  /*62b0*/  FMUL.FTZ R49, R49, UR13 ;  /* 0x0000000d31317c20 */ /* 0x000fe40008410000 */
[----:B------:R-:W-:Y:S02]  /*62c0*/  FSETP.GTU.FTZ.AND P3, PT, R35, UR5, PT ;  /* 0x0000000523007c0b */ /* 0x000fe4000bf7c000 */
[----:B------:R-:W-:Y:S02]  /*62d0*/  FMUL.FTZ R35, R49, UR12 ;  /* 0x0000000c31237c20 */ /* 0x000fe40008410000 */
[----:B------:R-:W-:-:S03]  /*62e0*/  SEL R49, RZ, 0x1, P3 ;  /* 0x00000001ff317807 */ /* 0x000fc60001800000 */
[----:B------:R-:W-:-:S07]  /*62f0*/  FSEL R35, R35, RZ, !P3 ;  /* 0x000000ff23237208 */ /* 0x000fce0005800000 */
.L_x_12658:
[----:B------:R-:W-:Y:S05]  /*6300*/  BSYNC.RECONVERGENT B2 ;  /* 0x0000000000027941 */ /* 0x000fea0003800200 */
.L_x_12607:
        /* <DEDUP_REMOVED lines=27> */
.L_x_12719:
[----:B------:R-:W-:Y:S05]  /*64c0*/  BSYNC.RECONVERGENT B2 ;  /* 0x0000000000027941 */ /* 0x000fea0003800200 */
.L_x_12718:
[----:B------:R-:W-:Y:S01]  /*64d0*/  IADD3 R61, PT, PT, R61, 0x20, RZ ;  /* 0x000000203d3d7810 */ /* 0x000fe20007ffe0ff */
[----:B------:R-:W-:-:S07]  /*64e0*/  VIADD R47, R47, 0x20 ;  /* 0x000000202f2f7836 */ /* 0x000fce0000000000 */
.L_x_12604:
[----:B------:R-:W-:Y:S05]  /*64f0*/  BSYNC.RECONVERGENT B1 ;  /* 0x0000000000017941 */ /* 0x000fea0003800200 */
.L_x_12603:
        /* <DEDUP_REMOVED lines=8> */
.L_x_12723:
[----:B------:R-:W-:Y:S05]  /*6580*/  BSYNC.RECONVERGENT B2 ;  /* 0x0000000000027941 */ /* 0x000fea0003800200 */
.L_x_12722:
[----:B------:R-:W-:Y:S01]  /*6590*/  UISETP.NE.U32.AND UP0, UPT, UR10, URZ, UPT ;  /* 0x000000ff0a00728c */ /* 0x000fe2000bf05070 */
[----:B------:R-:W-:Y:S03]  /*65a0*/  BSSY.RECONVERGENT B2, `(.L_x_12724) ;  /* 0x000057b000027945 */ /* 0x000fe60003800200 */
[----:B------:R-:W-:-:S09]  /*65b0*/  UISETP.NE.AND.EX UP0, UPT, UR11, URZ, UPT, UP0 ;  /* 0x000000ff0b00728c */ /* 0x000fd2000bf05300 */
[----:B------:R-:W-:Y:S05]  /*65c0*/  BRA.U !UP0, `(.L_x_12725) ;  /* 0x0000002d082c7547 */ /* 0x000fea000b800000 */
[----:B01----:R-:W0:Y:S02]  /*65d0*/  LDC.64 R62, c[0x0][0x3a0] ;  /* 0x0000e800ff3e7b82 */ /* 0x003e240000000a00 */
        /* <DEDUP_REMOVED lines=21> */
[----:B------:R-:W-:Y:S01]  /*6730*/  @P5 IMAD.MOV.U32 R46, RZ, RZ, R52 ;  /* 0x000000ffff2e5224 */ /* 0x000fe200078e0034 */
[----:B------:R-:W-:Y:S01]  /*6740*/  @P5 MOV R2, R51 ;  /* 0x0000003300025202 */ /* 0x000fe20000000f00 */
[----:B------:R-:W-:Y:S06]  /*6750*/  BRA `(.L_x_12729) ;  /* 0x0000000000e47947 */ /* 0x000fec0003800000 */
.L_x_12730:
        /* <DEDUP_REMOVED lines=13> */
.L_x_12732:
[----:B------:R-:W-:Y:S05]  /*6830*/  BSYNC.RECONVERGENT B5 ;  /* 0x0000000000057941 */ /* 0x000fea0003800200 */
.L_x_12731:
        /* <DEDUP_REMOVED lines=43> */
.L_x_12729:
[----:B------:R-:W-:Y:S05]  /*6af0*/  BSYNC.RECONVERGENT B4 ;  /* 0x0000000000047941 */ /* 0x000fea0003800200 */
.L_x_12728:
        /* <DEDUP_REMOVED lines=10> */
.L_x_12727:
[----:B------:R-:W-:Y:S05]  /*6ba0*/  BSYNC.RECONVERGENT B3 ;  /* 0x0000000000037941 */ /* 0x000fea0003800200 */
.L_x_12726:
        /* <DEDUP_REMOVED lines=20> */
.L_x_12737:
        /* <DEDUP_REMOVED lines=13> */
.L_x_12739:
[----:B------:R-:W-:Y:S05]  /*6dc0*/  BSYNC.RECONVERGENT B5 ;  /* 0x0000000000057941 */ /* 0x000fea0003800200 */
.L_x_12738:
        /* <DEDUP_REMOVED lines=42> */
[----:B------:R-:W-:-:S07]  /*7070*/  MOV R64, R52 ;  /* 0x0000003400407202 */ /* 0x000fce0000000f00 */
.L_x_12736:
[----:B------:R-:W-:Y:S05]  /*7080*/  BSYNC.RECONVERGENT B4 ;  /* 0x0000000000047941 */ /* 0x000fea0003800200 */
.L_x_12735:
        /* <DEDUP_REMOVED lines=10> */
.L_x_12734:
[----:B------:R-:W-:Y:S05]  /*7130*/  BSYNC.RECONVERGENT B3 ;  /* 0x0000000000037941 */ /* 0x000fea0003800200 */
.L_x_12733:
        /* <DEDUP_REMOVED lines=20> */
.L_x_12744:
        /* <DEDUP_REMOVED lines=13> */
.L_x_12746:
[----:B------:R-:W-:Y:S05]  /*7350*/  BSYNC.RECONVERGENT B5 ;  /* 0x0000000000057941 */ /* 0x000fea0003800200 */
.L_x_12745:
        /* <DEDUP_REMOVED lines=43> */
.L_x_12743:
[----:B------:R-:W-:Y:S05]  /*7610*/  BSYNC.RECONVERGENT B4 ;  /* 0x0000000000047941 */ /* 0x000fea0003800200 */
.L_x_12742:
        /* <DEDUP_REMOVED lines=10> */
.L_x_12741:
[----:B------:R-:W-:Y:S05]  /*76c0*/  BSYNC.RECONVERGENT B3 ;  /* 0x0000000000037941 */ /* 0x000fea0003800200 */
.L_x_12740:
        /* <DEDUP_REMOVED lines=20> */
.L_x_12751:
        /* <DEDUP_REMOVED lines=13> */
.L_x_12753:
[----:B------:R-:W-:Y:S05]  /*78e0*/  BSYNC.RECONVERGENT B5 ;  /* 0x0000000000057941 */ /* 0x000fea0003800200 */
.L_x_12752:
        /* <DEDUP_REMOVED lines=43> */
.L_x_12750:
[----:B------:R-:W-:Y:S05]  /*7ba0*/  BSYNC.RECONVERGENT B4 ;  /* 0x0000000000047941 */ /* 0x000fea0003800200 */
.L_x_12749:
        /* <DEDUP_REMOVED lines=10> */
.L_x_12748:
[----:B------:R-:W-:Y:S05]  /*7c50*/  BSYNC.RECONVERGENT B3 ;  /* 0x0000000000037941 */ /* 0x000fea0003800200 */
.L_x_12747:
        /* <DEDUP_REMOVED lines=20> */
.L_x_12758:
        /* <DEDUP_REMOVED lines=13> */
.L_x_12760:
[----:B------:R-:W-:Y:S05]  /*7e70*/  BSYNC.RECONVERGENT B5 ;  /* 0x0000000000057941 */ /* 0x000fea0003800200 */
.L_x_12759:
        /* <DEDUP_REMOVED lines=43> */
.L_x_12757:
[----:B------:R-:W-:Y:S05]  /*8130*/  BSYNC.RECONVERGENT B4 ;  /* 0x0000000000047941 */ /* 0x000fea0003800200 */
.L_x_12756:
        /* <DEDUP_REMOVED lines=10> */
.L_x_12755:
[----:B------:R-:W-:Y:S05]  /*81e0*/  BSYNC.RECONVERGENT B3 ;  /* 0x0000000000037941 */ /* 0x000fea0003800200 */
.L_x_12754:
        /* <DEDUP_REMOVED lines=20> */
.L_x_12765:
        /* <DEDUP_REMOVED lines=13> */
.L_x_12767:
[----:B------:R-:W-:Y:S05]  /*8400*/  BSYNC.RECONVERGENT B5 ;  /* 0x0000000000057941 */ /* 0x000fea0003800200 */
.L_x_12766:
        /* <DEDUP_REMOVED lines=43> */
.L_x_12764:
[----:B------:R-:W-:Y:S05]  /*86c0*/  BSYNC.RECONVERGENT B4 ;  /* 0x0000000000047941 */ /* 0x000fea0003800200 */
.L_x_12763:
        /* <DEDUP_REMOVED lines=10> */
.L_x_12762:
[----:B------:R-:W-:Y:S05]  /*8770*/  BSYNC.RECONVERGENT B3 ;  /* 0x0000000000037941 */ /* 0x000fea0003800200 */
.L_x_12761:
        /* <DEDUP_REMOVED lines=20> */
.L_x_12772:
        /* <DEDUP_REMOVED lines=13> */
.L_x_12774:
[----:B------:R-:W-:Y:S05]  /*8990*/  BSYNC.RECONVERGENT B5 ;  /* 0x0000000000057941 */ /* 0x000fea0003800200 */
.L_x_12773:
        /* <DEDUP_REMOVED lines=43> */
.L_x_12771:
[----:B------:R-:W-:Y:S05]  /*8c50*/  BSYNC.RECONVERGENT B4 ;  /* 0x0000000000047941 */ /* 0x000fea0003800200 */
.L_x_12770:
        /* <DEDUP_REMOVED lines=10> */
.L_x_12769:
[----:B------:R-:W-:Y:S05]  /*8d00*/  BSYNC.RECONVERGENT B3 ;  /* 0x0000000000037941 */ /* 0x000fea0003800200 */
.L_x_12768:
        /* <DEDUP_REMOVED lines=19> */
.L_x_12778:
        /* <DEDUP_REMOVED lines=13> */
.L_x_12780:
[----:B------:R-:W-:Y:S05]  /*8f10*/  BSYNC.RECONVERGENT B4 ;  /* 0x0000000000047941 */ /* 0x000fea0003800200 */
.L_x_12779:
        /* <DEDUP_REMOVED lines=42> */
.L_x_12777:
[----:B------:R-:W-:Y:S05]  /*91c0*/  BSYNC.RECONVERGENT B3 ;  /* 0x0000000000037941 */ /* 0x000fea0003800200 */
.L_x_12776:
[----:B------:R-:W-:Y:S01]  /*91d0*/  I2FP.F32.U32 R46, R49 ;  /* 0x00000031002e7245 */ /* 0x000fe20000201000 */
[----:B------:R-:W-:Y:S02]  /*91e0*/  HFMA2 R49, -RZ, RZ, 0.1171875, 0 ;  /* 0x2f800000ff317431 */ /* 0x000fe400000001ff */
[----:B-----5:R-:W-:-:S05]  /*91f0*/  HADD2.F32 R62, -RZ, R27.H1_H1 ;  /* 0x3000001bff3e7230 */ /* 0x020fca0000004100 */
[----:B------:R-:W-:Y:S01]  /*9200*/  FMUL.FTZ R62, R62, UR13 ;  /* 0x0000000d3e3e7c20 */ /* 0x000fe20008410000 */
[----:B------:R-:W-:-:S05]  /*9210*/  FFMA.FTZ R46, R46, R49, 1.1641532182693481445e-10 ;  /* 0x2f0000002e2e7423 */ /* 0x000fca0000010031 */
[----:B------:R-:W-:Y:S01]  /*9220*/  FSETP.GTU.FTZ.AND P4, PT, R46, UR5, PT ;  /* 0x000000052e007c0b */ /* 0x000fe2000bf9c000 */
[----:B------:R-:W-:-:S03]  /*9230*/  FMUL.FTZ R46, R62, UR12 ;  /* 0x0000000c3e2e7c20 */ /* 0x000fc60008410000 */
[----:B------:R-:W-:Y:S02]  /*9240*/  SEL R49, RZ, 0x1, P4 ;  /* 0x00000001ff317807 */ /* 0x000fe40002000000 */
[----:B------:R-:W-:-:S05]  /*9250*/  FSEL R46, R46, RZ, !P4 ;  /* 0x000000ff2e2e7208 */ /* 0x000fca0006000000 */
[----:B------:R-:W-:Y:S01]  /*9260*/  FADD.FTZ R43, R43, R46 ;  /* 0x0000002e2b2b7221 */ /* 0x000fe20000010000 */
[----:B------:R-:W-:Y:S06]  /*9270*/  BRA `(.L_x_12775) ;  /* 0x0000002800b47947 */ /* 0x000fec0003800000 */
.L_x_12725:
        /* <DEDUP_REMOVED lines=21> */
.L_x_12785:
        /* <DEDUP_REMOVED lines=13> */
.L_x_12787:
[----:B------:R-:W-:Y:S05]  /*94a0*/  BSYNC.RECONVERGENT B5 ;  /* 0x0000000000057941 */ /* 0x000fea0003800200 */
.L_x_12786:
        /* <DEDUP_REMOVED lines=43> */
.L_x_12784:
[----:B------:R-:W-:Y:S05]  /*9760*/  BSYNC.RECONVERGENT B4 ;  /* 0x0000000000047941 */ /* 0x000fea0003800200 */
.L_x_12783:
        /* <DEDUP_REMOVED lines=9> */
.L_x_12782:
[----:B------:R-:W-:Y:S05]  /*9800*/  BSYNC.RECONVERGENT B3 ;  /* 0x0000000000037941 */ /* 0x000fea0003800200 */
.L_x_12781:
        /* <DEDUP_REMOVED lines=17> */
.L_x_12792:
        /* <DEDUP_REMOVED lines=13> */
.L_x_12794:
[----:B------:R-:W-:Y:S05]  /*99f0*/  BSYNC.RECONVERGENT B5 ;  /* 0x0000000000057941 */ /* 0x000fea0003800200 */
.L_x_12793:
        /* <DEDUP_REMOVED lines=43> */
.L_x_12791:
[----:B------:R-:W-:Y:S05]  /*9cb0*/  BSYNC.RECONVERGENT B4 ;  /* 0x0000000000047941 */ /* 0x000fea0003800200 */
.L_x_12790:
        /* <DEDUP_REMOVED lines=9> */
.L_x_12789:
[----:B------:R-:W-:Y:S05]  /*9d50*/  BSYNC.RECONVERGENT B3 ;  /* 0x0000000000037941 */ /* 0x000fea0003800200 */
.L_x_12788:
        /* <DEDUP_REMOVED lines=17> */
.L_x_12799:
        /* <DEDUP_REMOVED lines=13> */
.L_x_12801:
[----:B------:R-:W-:Y:S05]  /*9f40*/  BSYNC.RECONVERGENT B5 ;  /* 0x0000000000057941 */ /* 0x000fea0003800200 */
.L_x_12800:
        /* <DEDUP_REMOVED lines=43> */
.L_x_12798:
[----:B------:R-:W-:Y:S05]  /*a200*/  BSYNC.RECONVERGENT B4 ;  /* 0x0000000000047941 */ /* 0x000fea0003800200 */
.L_x_12797:
        /* <DEDUP_REMOVED lines=9> */
.L_x_12796:
[----:B------:R-:W-:Y:S05]  /*a2a0*/  BSYNC.RECONVERGENT B3 ;  /* 0x0000000000037941 */ /* 0x000fea0003800200 */
.L_x_12795:
        /* <DEDUP_REMOVED lines=17> */
.L_x_12806:
        /* <DEDUP_REMOVED lines=13> */
.L_x_12808:
[----:B------:R-:W-:Y:S05]  /*a490*/  BSYNC.RECONVERGENT B5 ;  /* 0x0000000000057941 */ /* 0x000fea0003800200 */
.L_x_12807:
        /* <DEDUP_REMOVED lines=43> */
.L_x_12805:
[----:B------:R-:W-:Y:S05]  /*a750*/  BSYNC.RECONVERGENT B4 ;  /* 0x0000000000047941 */ /* 0x000fea0003800200 */
.L_x_12804:
        /* <DEDUP_REMOVED lines=9> */
.L_x_12803:
[----:B------:R-:W-:Y:S05]  /*a7f0*/  BSYNC.RECONVERGENT B3 ;  /* 0x0000000000037941 */ /* 0x000fea0003800200 */
.L_x_12802:
        /* <DEDUP_REMOVED lines=17> */
.L_x_12813:
        /* <DEDUP_REMOVED lines=13> */
.L_x_12815:
[----:B------:R-:W-:Y:S05]  /*a9e0*/  BSYNC.RECONVERGENT B5 ;  /* 0x0000000000057941 */ /* 0x000fea0003800200 */
.L_x_12814:
        /* <DEDUP_REMOVED lines=43> */
.L_x_12812:
[----:B------:R-:W-:Y:S05]  /*aca0*/  BSYNC.RECONVERGENT B4 ;  /* 0x0000000000047941 */ /* 0x000fea0003800200 */
.L_x_12811:
        /* <DEDUP_REMOVED lines=9> */
.L_x_12810:
[----:B------:R-:W-:Y:S05]  /*ad40*/  BSYNC.RECONVERGENT B3 ;  /* 0x0000000000037941 */ /* 0x000fea0003800200 */
.L_x_12809:
        /* <DEDUP_REMOVED lines=17> */
.L_x_12820:
        /* <DEDUP_REMOVED lines=13> */
.L_x_12822:
[----:B------:R-:W-:Y:S05]  /*af30*/  BSYNC.RECONVERGENT B5 ;  /* 0x0000000000057941 */ /* 0x000fea0003800200 */
.L_x_12821:
        /* <DEDUP_REMOVED lines=43> */
.L_x_12819:
[----:B------:R-:W-:Y:S05]  /*b1f0*/  BSYNC.RECONVERGENT B4 ;  /* 0x0000000000047941 */ /* 0x000fea0003800200 */
.L_x_12818:
        /* <DEDUP_REMOVED lines=9> */
.L_x_12817:
[----:B------:R-:W-:Y:S05]  /*b290*/  BSYNC.RECONVERGENT B3 ;  /* 0x0000000000037941 */ /* 0x000fea0003800200 */
.L_x_12816:
        /* <DEDUP_REMOVED lines=17> */
.L_x_12827:
        /* <DEDUP_REMOVED lines=13> */
.L_x_12829:
[----:B------:R-:W-:Y:S05]  /*b480*/  BSYNC.RECONVERGENT B5 ;  /* 0x0000000000057941 */ /* 0x000fea0003800200 */
.L_x_12828:
        /* <DEDUP_REMOVED lines=43> */
.L_x_12826:
[----:B------:R-:W-:Y:S05]  /*b740*/  BSYNC.RECONVERGENT B4 ;  /* 0x0000000000047941 */ /* 0x000fea0003800200 */
.L_x_12825:
[----:B------:R-:W-:Y:S01]  /*b750*/  HFMA2 R43, -RZ, RZ, 0.1171875, 0 ;  /* 0x2f800000ff2b7431 */ /* 0x000fe200000001ff */
[----:B------:R-:W-:Y:S01]  /*b760*/  I2FP.F32.U32 R42, R48 ;  /* 0x00000030002a7245 */ /* 0x000fe20000201000 */
[----:B-----5:R-:W-:-:S05]  /*b770*/  HADD2.F32 R48, -RZ, R27.H0_H0 ;  /* 0x2000001bff307230 */ /* 0x020fca0000004100 */
[----:B------:R-:W-:Y:S01]  /*b780*/  FMUL.FTZ R48, R48, UR13 ;  /* 0x0000000d30307c20 */ /* 0x000fe20008410000 */
[----:B------:R-:W-:-:S05]  /*b790*/  FFMA.FTZ R42, R42, R43, 1.1641532182693481445e-10 ;  /* 0x2f0000002a2a7423 */ /* 0x000fca000001002b */
[----:B------:R-:W-:Y:S01]  /*b7a0*/  FSETP.GTU.FTZ.AND P4, PT, R42, UR5, PT ;  /* 0x000000052a007c0b */ /* 0x000fe2000bf9c000 */
[----:B------:R-:W-:-:S03]  /*b7b0*/  FMUL.FTZ R42, R48, UR12 ;  /* 0x0000000c302a7c20 */ /* 0x000fc60008410000 */
[----:B------:R-:W-:Y:S02]  /*b7c0*/  SEL R48, RZ, 0x1, P4 ;  /* 0x00000001ff307807 */ /* 0x000fe40002000000 */
[----:B------:R-:W-:-:S07]  /*b7d0*/  FSEL R42, R42, RZ, !P4 ;  /* 0x000000ff2a2a7208 */ /* 0x000fce0006000000 */
.L_x_12824:
[----:B------:R-:W-:Y:S05]  /*b7e0*/  BSYNC.RECONVERGENT B3 ;  /* 0x0000000000037941 */ /* 0x000fea0003800200 */
.L_x_12823:
        /* <DEDUP_REMOVED lines=20> */
.L_x_12832:
        /* <DEDUP_REMOVED lines=13> */
.L_x_12834:
[----:B------:R-:W-:Y:S05]  /*ba00*/  BSYNC.RECONVERGENT B4 ;  /* 0x0000000000047941 */ /* 0x000fea0003800200 */
.L_x_12833:
        /* <DEDUP_REMOVED lines=42> */
.L_x_12831:
[----:B------:R-:W-:Y:S05]  /*bcb0*/  BSYNC.RECONVERGENT B3 ;  /* 0x0000000000037941 */ /* 0x000fea0003800200 */
.L_x_12830:
        /* <DEDUP_REMOVED lines=9> */
.L_x_12775:
[----:B------:R-:W-:Y:S05]  /*bd50*/  BSYNC.RECONVERGENT B2 ;  /* 0x0000000000027941 */ /* 0x000fea0003800200 */
.L_x_12724:
[----:B------:R-:W0:Y:S02]  /*bd60*/  LDC.64 R62, c[0x0][0x3a8] ;  /* 0x0000ea00ff3e7b82 */ /* 0x000e240000000a00 */
[----:B0-----:R-:W-:-:S05]  /*bd70*/  IMAD.WIDE.U32 R62, R61, 0x20, R62 ;  /* 0x000000203d3e7825 */ /* 0x001fca00078e003e */
[----:B-----5:R2:W-:Y:S04]  /*bd80*/  STG.E.128 desc[UR8][R62.64], R36 ;  /* 0x000000243e007986 */ /* 0x0205e8000c101d08 */
[----:B------:R2:W-:Y:S01]  /*bd90*/  STG.E.128 desc[UR8][R62.64+0x10], R40 ;  /* 0x000010283e007986 */ /* 0x0005e2000c101d08 */
[----:B------:R-:W-:Y:S05]  /*bda0*/  @!P2 BRA `(.L_x_12721) ;  /* 0x000000000050a947 */ /* 0x000fea0003800000 */
[----:B------:R-:W-:Y:S02]  /*bdb0*/  SHF.L.U32 R46, R48, 0x10, RZ ;  /* 0x00000010302e7819 */ /* 0x000fe400000006ff */
[----:B------:R-:W-:Y:S02]  /*bdc0*/  LOP3.LUT R66, R5, 0xff, RZ, 0xc0, !PT ;  /* 0x000000ff05427812 */ /* 0x000fe400078ec0ff */
[----:B------:R-:W-:Y:S02]  /*bdd0*/  LOP3.LUT R61, R46, 0xff0000, RZ, 0xc0, !PT ;  /* 0x00ff00002e3d7812 */ /* 0x000fe400078ec0ff */
[----:B------:R-:W-:Y:S01]  /*bde0*/  LOP3.LUT R46, R49, 0xffff, RZ, 0xc0, !PT ;  /* 0x0000ffff312e7812 */ /* 0x000fe200078ec0ff */
[----:B------:R-:W-:Y:S01]  /*bdf0*/  IMAD.WIDE.U32 R66, R66, 0x1000000, RZ ;  /* 0x0100000042427825 */ /* 0x000fe200078e00ff */
[----:B------:R-:W-:Y:S02]  /*be00*/  LOP3.LUT R64, R4, 0xff, RZ, 0xc0, !PT ;  /* 0x000000ff04407812 */ /* 0x000fe400078ec0ff */
[----:B------:R-:W-:-:S02]  /*be10*/  PRMT R46, R61, 0x4210, R46 ;  /* 0x000042103d2e7816 */ /* 0x000fc4000000002e */
[----:B------:R-:W-:Y:S01]  /*be20*/  PRMT R61, R7, 0x7104, RZ ;  /* 0x00007104073d7816 */ /* 0x000fe200000000ff */
[----:B------:R-:W-:Y:S01]  /*be30*/  IMAD.WIDE.U32 R64, R64, 0x10000, RZ ;  /* 0x0001000040407825 */ /* 0x000fe200078e00ff */
[----:B--2---:R-:W-:Y:S02]  /*be40*/  LOP3.LUT R62, R3, 0xff, RZ, 0xc0, !PT ;  /* 0x000000ff033e7812 */ /* 0x004fe400078ec0ff */
[----:B------:R-:W-:-:S03]  /*be50*/  LOP3.LUT R61, R46, 0xff00, R61, 0xf8, !PT ;  /* 0x0000ff002e3d7812 */ /* 0x000fc600078ef83d */
[----:B------:R-:W-:Y:S01]  /*be60*/  IMAD.WIDE.U32 R62, R62, 0x100, RZ ;  /* 0x000001003e3e7825 */ /* 0x000fe200078e00ff */
[----:B------:R-:W-:-:S04]  /*be70*/  LOP3.LUT R61, R61, 0xff, R6, 0xf8, !PT ;  /* 0x000000ff3d3d7812 */ /* 0x000fc800078ef806 */
[----:B------:R-:W-:Y:S02]  /*be80*/  LOP3.LUT R61, R65, R61, R67, 0xfe, !PT ;  /* 0x0000003d413d7212 */ /* 0x000fe400078efe43 */
[----:B------:R-:W-:Y:S02]  /*be90*/  LOP3.LUT R67, R62, R66, R64, 0xfe, !PT ;  /* 0x000000423e437212 */ /* 0x000fe400078efe40 */
[----:B------:R-:W0:Y:S01]  /*bea0*/  LDC.64 R64, c[0x0][0x3b0] ;  /* 0x0000ec00ff407b82 */ /* 0x000e220000000a00 */
[----:B------:R-:W-:Y:S02]  /*beb0*/  LOP3.LUT R63, R61, R63, RZ, 0xfc, !PT ;  /* 0x0000003f3d3f7212 */ /* 0x000fe400078efcff */
[----:B------:R-:W-:Y:S01]  /*bec0*/  LOP3.LUT R62, R67, 0xff, R2, 0xf8, !PT ;  /* 0x000000ff433e7812 */ /* 0x000fe200078ef802 */
[----:B0-----:R-:W-:-:S05]  /*bed0*/  IMAD.WIDE.U32 R64, R47, 0x8, R64 ;  /* 0x000000082f407825 */ /* 0x001fca00078e0040 */
[----:B------:R3:W-:Y:S02]  /*bee0*/  STG.E.64 desc[UR8][R64.64], R62 ;  /* 0x0000003e40007986 */ /* 0x0007e4000c101b08 */
.L_x_12721:
[----:B------:R-:W-:Y:S05]  /*bef0*/  BSYNC.RECONVERGENT B1 ;  /* 0x0000000000017941 */ /* 0x000fea0003800200 */
.L_x_12720:
        /* <DEDUP_REMOVED lines=21> */
[----:B------:R-:W4:Y:S01]  /*c050*/  SHFL.BFLY PT, R66, R47, 0x1, 0x1f ;  /* 0x0c201f002f427f89 */ /* 0x000f2200000e0000 */
[----:B------:R-:W1:Y:S01]  /*c060*/  LDC R61, c[0x0][0x400] ;  /* 0x00010000ff3d7b82 */ /* 0x000e620000000800 */
[----:B----4-:R-:W-:-:S05]  /*c070*/  FADD.FTZ R67, R47, R66 ;  /* 0x000000422f437221 */ /* 0x010fca0000010000 */
[----:B------:R-:W4:Y:S02]  /*c080*/  SHFL.BFLY PT, R66, R67, 0x2, 0x1f ;  /* 0x0c401f0043427f89 */ /* 0x000f2400000e0000 */
[----:B----4-:R-:W-:-:S05]  /*c090*/  FADD.FTZ R68, R67, R66 ;  /* 0x0000004243447221 */ /* 0x010fca0000010000 */
[----:B------:R-:W4:Y:S02]  /*c0a0*/  SHFL.BFLY PT, R66, R68, 0x4, 0x1f ;  /* 0x0c801f0044427f89 */ /* 0x000f2400000e0000 */
[----:B----4-:R-:W-:-:S05]  /*c0b0*/  FADD.FTZ R69, R68, R66 ;  /* 0x0000004244457221 */ /* 0x010fca0000010000 */
[----:B------:R-:W4:Y:S02]  /*c0c0*/  SHFL.BFLY PT, R66, R69, 0x8, 0x1f ;  /* 0x0d001f0045427f89 */ /* 0x000f2400000e0000 */
[----:B----4-:R-:W-:-:S05]  /*c0d0*/  FADD.FTZ R69, R69, R66 ;  /* 0x0000004245457221 */ /* 0x010fca0000010000 */
[----:B------:R-:W4:Y:S02]  /*c0e0*/  SHFL.BFLY PT, R66, R69, 0x10, 0x1f ;  /* 0x0e001f0045427f89 */ /* 0x000f2400000e0000 */
[----:B----4-:R-:W-:-:S04]  /*c0f0*/  FADD.FTZ R66, R69, R66 ;  /* 0x0000004245427221 */ /* 0x010fc80000010000 */
[----:B-1-3--:R-:W-:-:S04]  /*c100*/  FMUL.FTZ R65, R66, R61 ;  /* 0x0000003d42417220 */ /* 0x00afc80000410000 */
[--C-:B------:R-:W-:Y:S01]  /*c110*/  FADD.FTZ R46, R28, -R65.reuse ;  /* 0x800000411c2e7221 */ /* 0x100fe20000010000 */
[--C-:B------:R-:W-:Y:S01]  /*c120*/  FADD.FTZ R47, R29, -R65.reuse ;  /* 0x800000411d2f7221 */ /* 0x100fe20000010000 */
[----:B0-2---:R-:W-:Y:S02]  /*c130*/  FADD.FTZ R62, R37, -R65 ;  /* 0x80000041253e7221 */ /* 0x005fe40000010000 */
        /* <DEDUP_REMOVED lines=39> */
.L_x_12852:
[----:B------:R-:W-:Y:S01]  /*c3b0*/  FMUL.FTZ R46, R65, R65 ;  /* 0x00000041412e7220 */ /* 0x000fe20000410000 */
[----:B-1----:R-:W-:Y:S01]  /*c3c0*/  FADD.FTZ R66, R69, R66 ;  /* 0x0000004245427221 */ /* 0x002fe20000010000 */
[----:B------:R-:W1:Y:S01]  /*c3d0*/  @!P4 LDC.64 R62, c[0x0][0x3c0] ;  /* 0x0000f000ff3ecb82 */ /* 0x000e620000000a00 */
[----:B-----5:R-:W-:Y:S01]  /*c3e0*/  ISETP.GE.AND P2, PT, R45, 0x1, PT ;  /* 0x000000012d00780c */ /* 0x020fe20003f46270 */
[----:B------:R-:W-:Y:S01]  /*c3f0*/  BSSY.RECONVERGENT B1, `(.L_x_12836) ;  /* 0x0000074000017945 */ /* 0x000fe20003800200 */
[----:B------:R-:W-:Y:S01]  /*c400*/  FSEL R64, R46, RZ, P0 ;  /* 0x000000ff2e407208 */ /* 0x000fe20000000000 */
[----:B------:R-:W-:-:S04]  /*c410*/  FFMA.FTZ R61, R66, R61, UR14 ;  /* 0x0000000e423d7e23 */ /* 0x000fc8000801003d */
        /* <DEDUP_REMOVED lines=8> */
[----:B------:R-:W-:Y:S01]  /*c4a0*/  VIADD R45, R45, 0xffffffff ;  /* 0xffffffff2d2d7836 */ /* 0x000fe20000000000 */
[----:B------:R-:W-:Y:S01]  /*c4b0*/  BSSY.RECONVERGENT B2, `(.L_x_12838) ;  /* 0x0000037000027945 */ /* 0x000fe20003800200 */
[----:B------:R-:W-:Y:S02]  /*c4c0*/  FSEL R64, R65, RZ, !P0 ;  /* 0x000000ff41407208 */ /* 0x000fe40004000000 */
[----:B------:R-:W-:-:S05]  /*c4d0*/  IMAD R45, R45, R44, RZ ;  /* 0x0000002c2d2d7224 */ /* 0x000fca00078e02ff */
[----:B------:R-:W-:-:S04]  /*c4e0*/  SHF.R.S32.HI R44, RZ, 0x1f, R45 ;  /* 0x0000001fff2c7819 */ /* 0x000fc8000001142d */
[----:B------:R-:W-:-:S04]  /*c4f0*/  LEA.HI R45, R44, R45, RZ, 0x3 ;  /* 0x0000002d2c2d7211 */ /* 0x000fc800078f18ff */
[----:B-1----:R-:W-:Y:S01]  /*c500*/  LEA.HI.SX32 R65, R45, R60, 0x1d ;  /* 0x0000003c2d417211 */ /* 0x002fe200078feaff */
[----:B------:R-:W-:Y:S06]  /*c510*/  @!P1 BRA `(.L_x_12839) ;  /* 0x0000000000c09947 */ /* 0x000fec0003800000 */
[--C-:B------:R-:W-:Y:S01]  /*c520*/  FADD.FTZ R44, R28, -R64.reuse ;  /* 0x800000401c2c7221 */ /* 0x100fe20000010000 */
[----:B------:R-:W-:Y:S02]  /*c530*/  HADD2.F32 R45, -RZ, R8.H0_H0 ;  /* 0x20000008ff2d7230 */ /* 0x000fe40000004100 */
[----:B------:R-:W-:Y:S01]  /*c540*/  FADD.FTZ R46, R29, -R64 ;  /* 0x800000401d2e7221 */ /* 0x000fe20000010000 */
[----:B------:R-:W-:Y:S02]  /*c550*/  HADD2.F32 R47, -RZ, R12.H0_H0 ;  /* 0x2000000cff2f7230 */ /* 0x000fe40000004100 */
[C---:B------:R-:W-:Y:S01]  /*c560*/  FMUL.FTZ R44, R61.reuse, R44 ;  /* 0x0000002c3d2c7220 */ /* 0x040fe20000410000 */
[----:B------:R-:W-:Y:S02]  /*c570*/  HADD2.F32 R63, -RZ, R8.H1_H1 ;  /* 0x30000008ff3f7230 */ /* 0x000fe40000004100 */
[----:B------:R-:W-:Y:S01]  /*c580*/  FMUL.FTZ R46, R61, R46 ;  /* 0x0000002e3d2e7220 */ /* 0x000fe20000410000 */
[----:B------:R-:W-:-:S02]  /*c590*/  HADD2.F32 R62, -RZ, R13.H0_H0 ;  /* 0x2000000dff3e7230 */ /* 0x000fc40000004100 */
[----:B------:R-:W-:Y:S01]  /*c5a0*/  FFMA.FTZ R44, R44, R45, R47 ;  /* 0x0000002d2c2c7223 */ /* 0x000fe2000001002f */
[----:B------:R-:W-:Y:S02]  /*c5b0*/  HADD2.F32 R45, -RZ, R12.H1_H1 ;  /* 0x3000000cff2d7230 */ /* 0x000fe40000004100 */
[--C-:B------:R-:W-:Y:S01]  /*c5c0*/  FADD.FTZ R66, R33, -R64.reuse ;  /* 0x8000004021427221 */ /* 0x100fe20000010000 */
[----:B------:R-:W-:Y:S02]  /*c5d0*/  HADD2.F32 R47, -RZ, R9.H1_H1 ;  /* 0x30000009ff2f7230 */ /* 0x000fe40000004100 */
[----:B------:R-:W-:Y:S02]  /*c5e0*/  HADD2.F32 R67, -RZ, R13.H1_H1 ;  /* 0x3000000dff437230 */ /* 0x000fe40000004100 */
[----:B------:R-:W-:Y:S01]  /*c5f0*/  FFMA.FTZ R63, R46, R63, R45 ;  /* 0x0000003f2e3f7223 */ /* 0x000fe2000001002d */
[----:B------:R-:W-:Y:S01]  /*c600*/  FADD.FTZ R46, R30, -R64 ;  /* 0x800000401e2e7221 */ /* 0x000fe20000010000 */
[----:B------:R-:W-:Y:S01]  /*c610*/  FMUL.FTZ R66, R61, R66 ;  /* 0x000000423d427220 */ /* 0x000fe20000410000 */
[----:B------:R-:W-:-:S02]  /*c620*/  HADD2.F32 R68, -RZ, R15.H0_H0 ;  /* 0x2000000fff447230 */ /* 0x000fc40000004100 */
[----:B------:R-:W-:Y:S01]  /*c630*/  FMUL.FTZ R45, R61, R46 ;  /* 0x0000002e3d2d7220 */ /* 0x000fe20000410000 */
[----:B------:R-:W-:Y:S01]  /*c640*/  HADD2.F32 R46, -RZ, R9.H0_H0 ;  /* 0x20000009ff2e7230 */ /* 0x000fe20000004100 */
[----:B------:R-:W-:Y:S01]  /*c650*/  F2FP.F16.F32.PACK_AB R44, R63, R44 ;  /* 0x0000002c3f2c723e */ /* 0x000fe200000000ff */
[----:B0-----:R-:W-:-:S03]  /*c660*/  HADD2.F32 R69, -RZ, R11.H1_H1 ;  /* 0x3000000bff457230 */ /* 0x001fc60000004100 */
        /* <DEDUP_REMOVED lines=8> */
[----:B------:R-:W-:Y:S02]  /*c6f0*/  F2FP.F16.F32.PACK_AB R45, R62, R45 ;  /* 0x0000002d3e2d723e */ /* 0x000fe400000000ff */
[----:B------:R-:W0:Y:S01]  /*c700*/  LDC.64 R62, c[0x0][0x428] ;  /* 0x00010a00ff3e7b82 */ /* 0x000e220000000a00 */
[----:B------:R-:W-:Y:S01]  /*c710*/  FFMA.FTZ R46, R46, R47, R67 ;  /* 0x0000002f2e2e7223 */ /* 0x000fe20000010043 */
[----:B------:R-:W-:-:S02]  /*c720*/  HADD2.F32 R67, -RZ, R10.H1_H1 ;  /* 0x3000000aff437230 */ /* 0x000fc40000004100 */
[----:B------:R-:W-:-:S05]  /*c730*/  HADD2.F32 R47, -RZ, R14.H1_H1 ;  /* 0x3000000eff2f7230 */ /* 0x000fca0000004100 */
[----:B------:R-:W-:Y:S01]  /*c740*/  FFMA.FTZ R67, R66, R67, R47 ;  /* 0x0000004342437223 */ /* 0x000fe2000001002f */
[----:B------:R-:W-:-:S04]  /*c750*/  FADD.FTZ R66, R34, -R64 ;  /* 0x8000004022427221 */ /* 0x000fc80000010000 */
[----:B------:R-:W-:Y:S01]  /*c760*/  FMUL.FTZ R47, R61, R66 ;  /* 0x000000423d2f7220 */ /* 0x000fe20000410000 */
[----:B------:R-:W-:Y:S01]  /*c770*/  HADD2.F32 R66, -RZ, R11.H0_H0 ;  /* 0x2000000bff427230 */ /* 0x000fe20000004100 */
[----:B------:R-:W-:-:S04]  /*c780*/  F2FP.F16.F32.PACK_AB R46, R67, R46 ;  /* 0x0000002e432e723e */ /* 0x000fc800000000ff */
[----:B------:R-:W-:Y:S01]  /*c790*/  FFMA.FTZ R47, R47, R66, R68 ;  /* 0x000000422f2f7223 */ /* 0x000fe20000010044 */
[----:B------:R-:W-:Y:S01]  /*c7a0*/  FADD.FTZ R66, R35, -R64 ;  /* 0x8000004023427221 */ /* 0x000fe20000010000 */
[----:B------:R-:W-:Y:S02]  /*c7b0*/  HADD2.F32 R68, -RZ, R15.H1_H1 ;  /* 0x3000000fff447230 */ /* 0x000fe40000004100 */
[----:B0-----:R-:W-:-:S04]  /*c7c0*/  IMAD.WIDE.U32 R62, R65, 0x10, R62 ;  /* 0x00000010413e7825 */ /* 0x001fc800078e003e */
[----:B------:R-:W-:Y:S01]  /*c7d0*/  FMUL.FTZ R66, R61, R66 ;  /* 0x000000423d427220 */ /* 0x000fe20000410000 */
[----:B------:R-:W-:-:S03]  /*c7e0*/  IADD3 R65, PT, PT, R65, 0x20, RZ ;  /* 0x0000002041417810 */ /* 0x000fc60007ffe0ff */
[----:B------:R-:W-:-:S05]  /*c7f0*/  FFMA.FTZ R66, R66, R69, R68 ;  /* 0x0000004542427223 */ /* 0x000fca0000010044 */
[----:B------:R-:W-:-:S05]  /*c800*/  F2FP.F16.F32.PACK_AB R47, R66, R47 ;  /* 0x0000002f422f723e */ /* 0x000fca00000000ff */
[----:B------:R1:W-:Y:S02]  /*c810*/  STG.E.128 desc[UR8][R62.64], R44 ;  /* 0x0000002c3e007986 */ /* 0x0003e4000c101d08 */
.L_x_12839:
[----:B------:R-:W-:Y:S05]  /*c820*/  BSYNC.RECONVERGENT B2 ;  /* 0x0000000000027941 */ /* 0x000fea0003800200 */
.L_x_12838:
[----:B------:R-:W-:Y:S05]  /*c830*/  @!P3 BRA `(.L_x_12837) ;  /* 0x0000000000bcb947 */ /* 0x000fea0003800000 */
[--C-:B-1----:R-:W-:Y:S01]  /*c840*/  FADD.FTZ R44, R36, -R64.reuse ;  /* 0x80000040242c7221 */ /* 0x102fe20000010000 */
[----:B------:R-:W-:Y:S02]  /*c850*/  HADD2.F32 R67, -RZ, R16.H0_H0 ;  /* 0x20000010ff437230 */ /* 0x000fe40000004100 */
[----:B------:R-:W-:Y:S01]  /*c860*/  FADD.FTZ R46, R38, -R64 ;  /* 0x80000040262e7221 */ /* 0x000fe20000010000 */
[--C-:B------:R-:W-:Y:S02]  /*c870*/  HADD2.F32 R45, -RZ, R20.reuse.H0_H0 ;  /* 0x20000014ff2d7230 */ /* 0x100fe40000004100 */
[C---:B------:R-:W-:Y:S01]  /*c880*/  FMUL.FTZ R44, R61.reuse, R44 ;  /* 0x0000002c3d2c7220 */ /* 0x040fe20000410000 */
[----:B------:R-:W-:Y:S02]  /*c890*/  HADD2.F32 R47, -RZ, R20.H1_H1 ;  /* 0x30000014ff2f7230 */ /* 0x000fe40000004100 */
[----:B------:R-:W-:Y:S01]  /*c8a0*/  FMUL.FTZ R46, R61, R46 ;  /* 0x0000002e3d2e7220 */ /* 0x000fe20000410000 */
[----:B------:R-:W-:-:S02]  /*c8b0*/  HADD2.F32 R62, -RZ, R21.H1_H1 ;  /* 0x30000015ff3e7230 */ /* 0x000fc40000004100 */
[----:B------:R-:W-:Y:S01]  /*c8c0*/  FFMA.FTZ R67, R44, R67, R45 ;  /* 0x000000432c437223 */ /* 0x000fe2000001002d */
[----:B------:R-:W-:Y:S01]  /*c8d0*/  FADD.FTZ R44, R37, -R64 ;  /* 0x80000040252c7221 */ /* 0x000fe20000010000 */
[----:B------:R-:W-:Y:S02]  /*c8e0*/  HADD2.F32 R45, -RZ, R16.H1_H1 ;  /* 0x30000010ff2d7230 */ /* 0x000fe40000004100 */
[----:B------:R-:W-:Y:S02]  /*c8f0*/  HADD2.F32 R63, -RZ, R22.H0_H0 ;  /* 0x20000016ff3f7230 */ /* 0x000fe40000004100 */
[----:B------:R-:W-:Y:S01]  /*c900*/  FMUL.FTZ R44, R61, R44 ;  /* 0x0000002c3d2c7220 */ /* 0x000fe20000410000 */
[--C-:B------:R-:W-:Y:S02]  /*c910*/  HADD2.F32 R68, -RZ, R23.reuse.H0_H0 ;  /* 0x20000017ff447230 */ /* 0x100fe40000004100 */
[----:B0-----:R-:W-:Y:S02]  /*c920*/  HADD2.F32 R69, -RZ, R23.H1_H1 ;  /* 0x30000017ff457230 */ /* 0x001fe40000004100 */
[----:B------:R-:W-:Y:S01]  /*c930*/  FFMA.FTZ R44, R44, R45, R47 ;  /* 0x0000002d2c2c7223 */ /* 0x000fe2000001002f */
[----:B------:R-:W-:-:S02]  /*c940*/  HADD2.F32 R45, -RZ, R17.H0_H0 ;  /* 0x20000011ff2d7230 */ /* 0x000fc40000004100 */
[----:B------:R-:W-:Y:S02]  /*c950*/  HADD2.F32 R47, -RZ, R21.H0_H0 ;  /* 0x20000015ff2f7230 */ /* 0x000fe40000004100 */
[----:B------:R-:W-:-:S03]  /*c960*/  F2FP.F16.F32.PACK_AB R44, R44, R67 ;  /* 0x000000432c2c723e */ /* 0x000fc600000000ff */
[----:B------:R-:W-:Y:S01]  /*c970*/  FFMA.FTZ R66, R46, R45, R47 ;  /* 0x0000002d2e427223 */ /* 0x000fe2000001002f */
[----:B------:R-:W-:Y:S01]  /*c980*/  FADD.FTZ R46, R39, -R64 ;  /* 0x80000040272e7221 */ /* 0x000fe20000010000 */
[----:B------:R-:W-:-:S03]  /*c990*/  HADD2.F32 R47, -RZ, R18.H0_H0 ;  /* 0x20000012ff2f7230 */ /* 0x000fc60000004100 */
[----:B------:R-:W-:Y:S01]  /*c9a0*/  FMUL.FTZ R45, R61, R46 ;  /* 0x0000002e3d2d7220 */ /* 0x000fe20000410000 */
[----:B------:R-:W-:-:S05]  /*c9b0*/  HADD2.F32 R46, -RZ, R17.H1_H1 ;  /* 0x30000011ff2e7230 */ /* 0x000fca0000004100 */
[----:B------:R-:W-:Y:S01]  /*c9c0*/  FFMA.FTZ R45, R45, R46, R62 ;  /* 0x0000002e2d2d7223 */ /* 0x000fe2000001003e */
[--C-:B------:R-:W-:Y:S01]  /*c9d0*/  FADD.FTZ R46, R40, -R64.reuse ;  /* 0x80000040282e7221 */ /* 0x100fe20000010000 */
[----:B------:R-:W-:-:S03]  /*c9e0*/  FADD.FTZ R62, R41, -R64 ;  /* 0x80000040293e7221 */ /* 0x000fc60000010000 */
[C---:B------:R-:W-:Y:S01]  /*c9f0*/  FMUL.FTZ R46, R61.reuse, R46 ;  /* 0x0000002e3d2e7220 */ /* 0x040fe20000410000 */
[----:B------:R-:W-:Y:S01]  /*ca00*/  FMUL.FTZ R62, R61, R62 ;  /* 0x0000003e3d3e7220 */ /* 0x000fe20000410000 */
[----:B------:R-:W-:Y:S02]  /*ca10*/  F2FP.F16.F32.PACK_AB R45, R45, R66 ;  /* 0x000000422d2d723e */ /* 0x000fe400000000ff */
[----:B------:R-:W-:Y:S01]  /*ca20*/  FFMA.FTZ R46, R46, R47, R63 ;  /* 0x0000002f2e2e7223 */ /* 0x000fe2000001003f */
[----:B------:R-:W-:Y:S02]  /*ca30*/  HADD2.F32 R63, -RZ, R18.H1_H1 ;  /* 0x30000012ff3f7230 */ /* 0x000fe40000004100 */
[----:B------:R-:W-:-:S05]  /*ca40*/  HADD2.F32 R47, -RZ, R22.H1_H1 ;  /* 0x30000016ff2f7230 */ /* 0x000fca0000004100 */
[----:B------:R-:W-:Y:S01]  /*ca50*/  FFMA.FTZ R63, R62, R63, R47 ;  /* 0x0000003f3e3f7223 */ /* 0x000fe2000001002f */
[--C-:B------:R-:W-:Y:S01]  /*ca60*/  FADD.FTZ R62, R42, -R64.reuse ;  /* 0x800000402a3e7221 */ /* 0x100fe20000010000 */
[----:B------:R-:W-:-:S03]  /*ca70*/  FADD.FTZ R64, R43, -R64 ;  /* 0x800000402b407221 */ /* 0x000fc60000010000 */
[----:B------:R-:W-:Y:S01]  /*ca80*/  FMUL.FTZ R47, R61, R62 ;  /* 0x0000003e3d2f7220 */ /* 0x000fe20000410000 */
[--C-:B------:R-:W-:Y:S01]  /*ca90*/  HADD2.F32 R62, -RZ, R19.reuse.H0_H0 ;  /* 0x20000013ff3e7230 */ /* 0x100fe20000004100 */
[----:B------:R-:W-:Y:S01]  /*caa0*/  F2FP.F16.F32.PACK_AB R46, R63, R46 ;  /* 0x0000002e3f2e723e */ /* 0x000fe200000000ff */
[----:B------:R-:W-:Y:S01]  /*cab0*/  FMUL.FTZ R64, R61, R64 ;  /* 0x000000403d407220 */ /* 0x000fe20000410000 */
[----:B------:R-:W-:Y:S02]  /*cac0*/  HADD2.F32 R61, -RZ, R19.H1_H1 ;  /* 0x30000013ff3d7230 */ /* 0x000fe40000004100 */
[----:B------:R-:W-:Y:S02]  /*cad0*/  FFMA.FTZ R47, R47, R62, R68 ;  /* 0x0000003e2f2f7223 */ /* 0x000fe40000010044 */
[----:B------:R-:W0:Y:S01]  /*cae0*/  LDC.64 R62, c[0x0][0x428] ;  /* 0x00010a00ff3e7b82 */ /* 0x000e220000000a00 */
[----:B------:R-:W-:-:S05]  /*caf0*/  FFMA.FTZ R64, R64, R61, R69 ;  /* 0x0000003d40407223 */ /* 0x000fca0000010045 */
[----:B------:R-:W-:Y:S01]  /*cb00*/  F2FP.F16.F32.PACK_AB R47, R64, R47 ;  /* 0x0000002f402f723e */ /* 0x000fe200000000ff */
[----:B0-----:R-:W-:-:S05]  /*cb10*/  IMAD.WIDE.U32 R62, R65, 0x10, R62 ;  /* 0x00000010413e7825 */ /* 0x001fca00078e003e */
[----:B------:R2:W-:Y:S02]  /*cb20*/  STG.E.128 desc[UR8][R62.64], R44 ;  /* 0x0000002c3e007986 */ /* 0x0005e4000c101d08 */
.L_x_12837:
[----:B------:R-:W-:Y:S05]  /*cb30*/  BSYNC.RECONVERGENT B1 ;  /* 0x0000000000017941 */ /* 0x000fea0003800200 */
.L_x_12836:
[----:B-12---:R-:W1:Y:S02]  /*cb40*/  LDC.64 R44, c[0x0][0x380] ;  /* 0x0000e000ff2c7b82 */ /* 0x006e640000000a00 */
[----:B-1----:R-:W-:-:S05]  /*cb50*/  IMAD R59, R44, 0x4, R59 ;  /* 0x000000042c3b7824 */ /* 0x002fca00078e023b */
[----:B------:R-:W-:-:S13]  /*cb60*/  ISETP.GE.AND P1, PT, R59, R45, PT ;  /* 0x0000002d3b00720c */ /* 0x000fda0003f26270 */
[----:B------:R-:W-:Y:S05]  /*cb70*/  @!P1 BRA `(.L_x_12840) ;  /* 0xffffff3c00ac9947 */ /* 0x000fea000383ffff */
[----:B------:R-:W-:Y:S05]  /*cb80*/  BSYNC B0 ;  /* 0x0000000000007941 */ /* 0x000fea0003800000 */
.L_x_12602:
[----:B------:R-:W-:Y:S05]  /*cb90*/  EXIT ;  /* 0x000000000000794d */ /* 0x000fea0003800000 */
.L_x_12835:
[----:B0123--:R-:W-:Y:S01]  /*cba0*/  HFMA2 R63, -RZ, RZ, 0, 1.847743988037109375e-06 ;  /* 0x0000001fff3f7431 */ /* 0x00ffe200000001ff */
[----:B------:R-:W-:Y:S01]  /*cbb0*/  BSSY B1, `(.L_x_12841) ;  /* 0x0000007000017945 */ /* 0x000fe20003800000 */
[----:B------:R-:W-:Y:S01]  /*cbc0*/  MOV R67, R47 ;  /* 0x0000002f00437202 */ /* 0x000fe20000000f00 */
[----:B------:R-:W-:Y:S02]  /*cbd0*/  IMAD.MOV.U32 R64, RZ, RZ, 0x1 ;  /* 0x00000001ff407424 */ /* 0x000fe400078e00ff */
[----:B------:R-:W-:-:S07]  /*cbe0*/  IMAD.MOV.U32 R62, RZ, RZ, -0x1 ;  /* 0xffffffffff3e7424 */ /* 0x000fce00078e00ff */
[----:B-----5:R-:W-:Y:S05]  /*cbf0*/  WARPSYNC.COLLECTIVE R62, `(.L_x_12842) ;  /* 0x000000003e087348 */ /* 0x020fea0003c00000 */
[----:B------:R0:W1:Y:S02]  /*cc00*/  SHFL.BFLY P5, R66, R67, R64, R63 ;  /* 0x0c00004043427389 */ /* 0x00006400000a003f */
[----:B01---5:R-:W-:Y:S05]  /*cc10*/  ENDCOLLECTIVE ;  /* 0x000000000000791b */ /* 0x023fea0003800000 */
.L_x_12842:
[----:B------:R-:W-:Y:S05]  /*cc20*/  BSYNC B1 ;  /* 0x0000000000017941 */ /* 0x000fea0003800000 */
.L_x_12841:
[----:B------:R-:W-:Y:S01]  /*cc30*/  FADD.FTZ R67, R47, R66 ;  /* 0x000000422f437221 */ /* 0x000fe20000010000 */
[----:B------:R-:W-:Y:S01]  /*cc40*/  MOV R64, 0x2 ;  /* 0x0000000200407802 */ /* 0x000fe20000000f00 */
[----:B------:R-:W-:Y:S01]  /*cc50*/  IMAD.MOV.U32 R63, RZ, RZ, 0x1f ;  /* 0x0000001fff3f7424 */ /* 0x000fe200078e00ff */
[----:B------:R-:W-:Y:S01]  /*cc60*/  MOV R62, 0xffffffff ;  /* 0xffffffff003e7802 */ /* 0x000fe20000000f00 */
[----:B------:R-:W0:Y:S06]  /*cc70*/  LDC R61, c[0x0][0x400] ;  /* 0x00010000ff3d7b82 */ /* 0x000e2c0000000800 */
[----:B0-----:R-:W-:Y:S05]  /*cc80*/  WARPSYNC.COLLECTIVE R62, `(.L_x_12843) ;  /* 0x000000003e087348 */ /* 0x001fea0003c00000 */
[----:B------:R1:W2:Y:S02]  /*cc90*/  SHFL.BFLY P5, R66, R67, R64, R63 ;  /* 0x0c00004043427389 */ /* 0x0002a400000a003f */
[----:B012---:R-:W-:Y:S05]  /*cca0*/  ENDCOLLECTIVE ;  /* 0x000000000000791b */ /* 0x007fea0003800000 */
.L_x_12843:
[----:B------:R-:W-:Y:S02]  /*ccb0*/  HFMA2 R64, -RZ, RZ, 0, 2.384185791015625e-07 ;  /* 0x00000004ff407431 */ /* 0x000fe400000001ff */
[----:B------:R-:W-:-:S04]  /*ccc0*/  FADD.FTZ R68, R67, R66 ;  /* 0x0000004243447221 */ /* 0x000fc80000010000 */
[----:B------:R-:W-:-:S07]  /*ccd0*/  IMAD.MOV.U32 R67, RZ, RZ, R68 ;  /* 0x000000ffff437224 */ /* 0x000fce00078e0044 */
[----:B------:R-:W-:Y:S05]  /*cce0*/  WARPSYNC.COLLECTIVE R62, `(.L_x_12844) ;  /* 0x000000003e087348 */ /* 0x000fea0003c00000 */
[----:B------:R0:W1:Y:S02]  /*ccf0*/  SHFL.BFLY P5, R66, R67, R64, R63 ;  /* 0x0c00004043427389 */ /* 0x00006400000a003f */
[----:B01----:R-:W-:Y:S05]  /*cd00*/  ENDCOLLECTIVE ;  /* 0x000000000000791b */ /* 0x003fea0003800000 */
.L_x_12844:
[----:B------:R-:W-:Y:S01]  /*cd10*/  MOV R64, 0x8 ;  /* 0x0000000800407802 */ /* 0x000fe20000000f00 */
[----:B------:R-:W-:-:S04]  /*cd20*/  FADD.FTZ R69, R68, R66 ;  /* 0x0000004244457221 */ /* 0x000fc80000010000 */
[----:B------:R-:W-:-:S07]  /*cd30*/  IMAD.MOV.U32 R67, RZ, RZ, R69 ;  /* 0x000000ffff437224 */ /* 0x000fce00078e0045 */
[----:B------:R-:W-:Y:S05]  /*cd40*/  WARPSYNC.COLLECTIVE R62, `(.L_x_12845) ;  /* 0x000000003e087348 */ /* 0x000fea0003c00000 */
[----:B------:R0:W1:Y:S02]  /*cd50*/  SHFL.BFLY P5, R66, R67, R64, R63 ;  /* 0x0c00004043427389 */ /* 0x00006400000a003f */
[----:B01----:R-:W-:Y:S05]  /*cd60*/  ENDCOLLECTIVE ;  /* 0x000000000000791b */ /* 0x003fea0003800000 */
.L_x_12845:
[----:B------:R-:W-:Y:S02]  /*cd70*/  HFMA2 R64, -RZ, RZ, 0, 9.5367431640625e-07 ;  /* 0x00000010ff407431 */ /* 0x000fe400000001ff */
[----:B------:R-:W-:-:S04]  /*cd80*/  FADD.FTZ R69, R69, R66 ;  /* 0x0000004245457221 */ /* 0x000fc80000010000 */
[----:B------:R-:W-:-:S07]  /*cd90*/  IMAD.MOV.U32 R67, RZ, RZ, R69 ;  /* 0x000000ffff437224 */ /* 0x000fce00078e0045 */
[----:B------:R-:W-:Y:S05]  /*cda0*/  WARPSYNC.COLLECTIVE R62, `(.L_x_12846) ;  /* 0x000000003e087348 */ /* 0x000fea0003c00000 */
[----:B------:R0:W1:Y:S02]  /*cdb0*/  SHFL.BFLY P5, R66, R67, R64, R63 ;  /* 0x0c00004043427389 */ /* 0x00006400000a003f */
[----:B01----:R-:W-:Y:S05]  /*cdc0*/  ENDCOLLECTIVE ;  /* 0x000000000000791b */ /* 0x003fea0003800000 */
.L_x_12846:
        /* <DEDUP_REMOVED lines=36> */
[----:B------:R-:W-:-:S03]  /*d010*/  IMAD.MOV.U32 R62, RZ, RZ, -0x1 ;  /* 0xffffffffff3e7424 */ /* 0x000fc600078e00ff */
[----:B------:R-:W-:-:S07]  /*d020*/  IMAD.MOV.U32 R67, RZ, RZ, R46 ;  /* 0x000000ffff437224 */ /* 0x000fce00078e002e */
[----:B------:R-:W-:Y:S05]  /*d030*/  WARPSYNC.COLLECTIVE R62, `(.L_x_12847) ;  /* 0x000000003e087348 */ /* 0x000fea0003c00000 */
[----:B------:R0:W1:Y:S02]  /*d040*/  SHFL.BFLY P5, R66, R67, R64, R63 ;  /* 0x0c00004043427389 */ /* 0x00006400000a003f */
[----:B01----:R-:W-:Y:S05]  /*d050*/  ENDCOLLECTIVE ;  /* 0x000000000000791b */ /* 0x003fea0003800000 */
.L_x_12847:
[----:B------:R-:W-:Y:S02]  /*d060*/  IMAD.MOV.U32 R64, RZ, RZ, 0x2 ;  /* 0x00000002ff407424 */ /* 0x000fe400078e00ff */
[----:B------:R-:W-:-:S05]  /*d070*/  FADD.FTZ R47, R46, R66 ;  /* 0x000000422e2f7221 */ /* 0x000fca0000010000 */
[----:B------:R-:W-:-:S07]  /*d080*/  MOV R67, R47 ;  /* 0x0000002f00437202 */ /* 0x000fce0000000f00 */
[----:B------:R-:W-:Y:S05]  /*d090*/  WARPSYNC.COLLECTIVE R62, `(.L_x_12848) ;  /* 0x000000003e087348 */ /* 0x000fea0003c00000 */
[----:B------:R0:W1:Y:S02]  /*d0a0*/  SHFL.BFLY P5, R66, R67, R64, R63 ;  /* 0x0c00004043427389 */ /* 0x00006400000a003f */
[----:B01----:R-:W-:Y:S05]  /*d0b0*/  ENDCOLLECTIVE ;  /* 0x000000000000791b */ /* 0x003fea0003800000 */
.L_x_12848:
[----:B------:R-:W-:Y:S02]  /*d0c0*/  HFMA2 R64, -RZ, RZ, 0, 2.384185791015625e-07 ;  /* 0x00000004ff407431 */ /* 0x000fe400000001ff */
[----:B------:R-:W-:-:S07]  /*d0d0*/  FADD.FTZ R67, R47, R66 ;  /* 0x000000422f437221 */ /* 0x000fce0000010000 */
[----:B------:R-:W-:Y:S05]  /*d0e0*/  WARPSYNC.COLLECTIVE R62, `(.L_x_12849) ;  /* 0x000000003e087348 */ /* 0x000fea0003c00000 */
[----:B------:R0:W1:Y:S02]  /*d0f0*/  SHFL.BFLY P5, R66, R67, R64, R63 ;  /* 0x0c00004043427389 */ /* 0x00006400000a003f */
[----:B01----:R-:W-:Y:S05]  /*d100*/  ENDCOLLECTIVE ;  /* 0x000000000000791b */ /* 0x003fea0003800000 */
.L_x_12849:
[----:B------:R-:W-:Y:S01]  /*d110*/  MOV R64, 0x8 ;  /* 0x0000000800407802 */ /* 0x000fe20000000f00 */
[----:B------:R-:W-:-:S04]  /*d120*/  FADD.FTZ R68, R67, R66 ;  /* 0x0000004243447221 */ /* 0x000fc80000010000 */
[----:B------:R-:W-:-:S07]  /*d130*/  IMAD.MOV.U32 R67, RZ, RZ, R68 ;  /* 0x000000ffff437224 */ /* 0x000fce00078e0044 */
[----:B------:R-:W-:Y:S05]  /*d140*/  WARPSYNC.COLLECTIVE R62, `(.L_x_12850) ;  /* 0x000000003e087348 */ /* 0x000fea0003c00000 */
[----:B------:R0:W1:Y:S02]  /*d150*/  SHFL.BFLY P5, R66, R67, R64, R63 ;  /* 0x0c00004043427389 */ /* 0x00006400000a003f */
[----:B01----:R-:W-:Y:S05]  /*d160*/  ENDCOLLECTIVE ;  /* 0x000000000000791b */ /* 0x003fea0003800000 */
.L_x_12850:
[----:B------:R-:W-:Y:S02]  /*d170*/  HFMA2 R64, -RZ, RZ, 0, 9.5367431640625e-07 ;  /* 0x00000010ff407431 */ /* 0x000fe400000001ff */
[----:B------:R-:W-:-:S04]  /*d180*/  FADD.FTZ R69, R68, R66 ;  /* 0x0000004244457221 */ /* 0x000fc80000010000 */
[----:B------:R-:W-:-:S07]  /*d190*/  IMAD.MOV.U32 R67, RZ, RZ, R69 ;  /* 0x000000ffff437224 */ /* 0x000fce00078e0045 */
[----:B------:R-:W-:Y:S05]  /*d1a0*/  WARPSYNC.COLLECTIVE R62, `(.L_x_12851) ;  /* 0x000000003e087348 */ /* 0x000fea0003c00000 */
[----:B------:R0:W1:Y:S02]  /*d1b0*/  SHFL.BFLY P5, R66, R67, R64, R63 ;  /* 0x0c00004043427389 */ /* 0x00006400000a003f */
[----:B01----:R-:W-:Y:S05]  /*d1c0*/  ENDCOLLECTIVE ;  /* 0x000000000000791b */ /* 0x003fea0003800000 */
.L_x_12851:
[----:B------:R-:W-:Y:S05]  /*d1d0*/  BRA `(.L_x_12852) ;  /* 0xfffffff000747947 */ /* 0x000fea000383ffff */
.L_x_12853:
        /* <DEDUP_REMOVED lines=10> */
.L_x_20327:


//--------------------- .text._ZN10layer_norm13ln_fwd_kernelINS_13Kernel_traitsI6__halfS2_fS2_fjLj512ELj1ELj4ELj1ELj16ENS_18Kernel_traits_baseILj512ES2_S2_fS2_fjLj128EEEEELb1ELb0ELb1ELb1EEEvNS_9FwdParamsE --------------------------
	.section	.text._ZN10layer_norm13ln_fwd_kernelINS_13Kernel_traitsI6__halfS2_fS2_fjLj512ELj1ELj4ELj1ELj16ENS_18Kernel_traits_baseILj512ES2_S2_fS2_fjLj128EEEEELb1ELb0ELb1ELb1EEEvNS_9FwdParamsE,"ax",@progbits
	.align	128
        .global         _ZN10layer_norm13ln_fwd_kernelINS_13Kernel_traitsI6__halfS2_fS2_fjLj512ELj1ELj4ELj1ELj16ENS_18Kernel_traits_baseILj512ES2_S2_fS2_fjLj128EEEEELb1ELb0ELb1ELb1EEEvNS_9FwdParamsE
        .type           _ZN10layer_norm13ln_fwd_kernelINS_13Kernel_traitsI6__halfS2_fS2_fjLj512ELj1ELj4ELj1ELj16ENS_18Kernel_traits_baseILj512ES2_S2_fS2_fjLj128EEEEELb1ELb0ELb1ELb1EEEvNS_9FwdParamsE,@function
        .size           _ZN10layer_norm13ln_fwd_kernelINS_13Kernel_traitsI6__halfS2_fS2_fjLj512ELj1ELj4ELj1ELj16ENS_18Kernel_traits_baseILj512ES2_S2_fS2_fjLj128EEEEELb1ELb0ELb1ELb1EEEvNS_9FwdParamsE,(.L_x_20328 - _ZN10layer_norm13ln_fwd_kernelINS_13Kernel_traitsI6__halfS2_fS2_fjLj512ELj1ELj4ELj1ELj16ENS_18Kernel_traits_baseILj512ES2_S2_fS2_fjLj128EEEEELb1ELb0ELb1ELb1EEEvNS_9FwdParamsE)
        .other          _ZN10layer_norm13ln_fwd_kernelINS_13Kernel_traitsI6__halfS2_fS2_fjLj512ELj1ELj4ELj1ELj16ENS_18Kernel_traits_baseILj512ES2_S2_fS2_fjLj128EEEEELb1ELb0ELb1ELb1EEEvNS_9FwdParamsE,@"STO_CUDA_ENTRY STV_DEFAULT"
_ZN10layer_norm13ln_fwd_kernelINS_13Kernel_traitsI6__halfS2_fS2_fjLj512ELj1ELj4ELj1ELj16ENS_18Kernel_traits_baseILj512ES2_S2_fS2_fjLj128EEEEELb1ELb0ELb1ELb1EEEvNS_9FwdParamsE:
.text._ZN10layer_norm13ln_fwd_kernelINS_13Kernel_traitsI6__halfS2_fS2_fjLj512ELj1ELj4ELj1ELj16ENS_18Kernel_traits_baseILj512ES2_S2_fS2_fjLj128EEEEELb1ELb0ELb1ELb1EEEvNS_9FwdParamsE:
        /* <DEDUP_REMOVED lines=70> */
[----:B------:R-:W-:Y:S01]  /*0460*/  LOP3.LUT R54, R54, 0x3, RZ, 0xc0, !PT ;  /* 0x0000000336367812 */ /* 0x000fe200078ec0ff */
[----:B------:R-:W-:Y:S01]  /*0470*/  IMAD R15, R3, -0x2daee0ad, RZ ;  /* 0xd2511f53030f7824 */ /* 0x000fe200078e02ff */
[----:B------:R-:W-:Y:S01]  /*0480*/  LOP3.LUT R0, R17, UR18, R0, 0x96, !PT ;  /* 0x0000001211007c12 */ /* 0x000fe2000f8e9600 */
[----:B------:R-:W-:Y:S01]  /*0490*/  IMAD R12, R13, -0x326172a9, RZ ;  /* 0xcd9e8d570d0c7824 */ /* 0x000fe200078e02ff */
[----:B------:R-:W-:Y:S01]  /*04a0*/  UIADD3 UR26, UPT, UPT, UR7, 0x646e171e, URZ ;  /* 0x646e171e071a7890 */ /* 0x000fe2000fffe0ff */
[----:B------:R-:W-:Y:S01]  /*04b0*/  IMAD.HI.U32 R14, R2, -0x2daee0ad, RZ ;  /* 0xd2511f53020e7827 */ /* 0x000fe200078e00ff */
[----:B------:R-:W-:-:S02]  /*04c0*/  UIADD3 UR25, UPT, UPT, UR6, -0x4ab325aa, URZ ;  /* 0xb54cda5606197890 */ /* 0x000fc4000fffe0ff */
[----:B------:R-:W-:Y:S01]  /*04d0*/  UIADD3 UR27, UPT, UPT, UR6, 0x5384540f, URZ ;  /* 0x5384540f061b7890 */ /* 0x000fe2000fffe0ff */
[----:B------:R-:W-:Y:S01]  /*04e0*/  IMAD.HI.U32 R3, R0, -0x326172a9, RZ ;  /* 0xcd9e8d5700037827 */ /* 0x000fe200078e00ff */
[----:B------:R-:W-:Y:S01]  /*04f0*/  LOP3.LUT R14, R15, UR20, R14, 0x96, !PT ;  /* 0x000000140f0e7c12 */ /* 0x000fe2000f8e960e */
[----:B------:R-:W-:Y:S02]  /*0500*/  UIADD3 UR28, UPT, UPT, UR7, 0x1fd5c5a3, URZ ;  /* 0x1fd5c5a3071c7890 */ /* 0x000fe4000fffe0ff */
[----:B------:R-:W-:Y:S01]  /*0510*/  IMAD R15, R2, -0x2daee0ad, RZ ;  /* 0xd2511f53020f7824 */ /* 0x000fe200078e02ff */
[----:B------:R-:W-:Y:S01]  /*0520*/  LOP3.LUT R3, R12, UR19, R3, 0x96, !PT ;  /* 0x000000130c037c12 */ /* 0x000fe2000f8e9603 */
[----:B------:R-:W-:Y:S01]  /*0530*/  IMAD R13, R0, -0x326172a9, RZ ;  /* 0xcd9e8d57000d7824 */ /* 0x000fe200078e02ff */
[----:B------:R-:W0:Y:S01]  /*0540*/  LDCU.U8 UR4, c[0x0][0x410] ;  /* 0x00008200ff0477ac */ /* 0x000e220008000000 */
[----:B------:R-:W-:Y:S01]  /*0550*/  IMAD.HI.U32 R0, R14, -0x326172a9, RZ ;  /* 0xcd9e8d570e007827 */ /* 0x000fe200078e00ff */
[----:B------:R-:W-:-:S03]  /*0560*/  UIADD3 UR30, UPT, UPT, UR7, -0x24c28bd8, URZ ;  /* 0xdb3d7428071e7890 */ /* 0x000fc6000fffe0ff */
        /* <DEDUP_REMOVED lines=16> */
[----:B------:R-:W0:Y:S01]  /*0670*/  LDCU UR14, c[0x0][0x448] ;  /* 0x00008900ff0e77ac */ /* 0x000e220008000800 */
[----:B------:R-:W-:Y:S02]  /*0680*/  IMAD R13, R0, -0x2daee0ad, RZ ;  /* 0xd2511f53000d7824 */ /* 0x000fe400078e02ff */
[----:B------:R-:W-:Y:S01]  /*0690*/  IMAD R9, R2, -0x326172a9, RZ ;  /* 0xcd9e8d5702097824 */ /* 0x000fe200078e02ff */
[----:B------:R-:W2:Y:S01]  /*06a0*/  LDCU.64 UR12, c[0x0][0x408] ;  /* 0x00008100ff0c77ac */ /* 0x000ea20008000a00 */
[----:B------:R-:W-:Y:S01]  /*06b0*/  IMAD.HI.U32 R0, R3, -0x2daee0ad, RZ ;  /* 0xd2511f5303007827 */ /* 0x000fe200078e00ff */
[----:B------:R-:W3:Y:S03]  /*06c0*/  LDCU.64 UR10, c[0x0][0x3a0] ;  /* 0x00007400ff0a77ac */ /* 0x000ee60008000a00 */
[----:B------:R-:W-:Y:S01]  /*06d0*/  IMAD.HI.U32 R2, R12, -0x326172a9, RZ ;  /* 0xcd9e8d570c027827 */ /* 0x000fe200078e00ff */
[----:B------:R-:W-:-:S03]  /*06e0*/  LOP3.LUT R13, R13, UR26, R0, 0x96, !PT ;  /* 0x0000001a0d0d7c12 */ /* 0x000fc6000f8e9600 */
[----:B------:R-:W-:Y:S01]  /*06f0*/  @P0 IMAD.MOV.U32 R48, RZ, RZ, R8 ;  /* 0x000000ffff300224 */ /* 0x000fe200078e0008 */
[----:B------:R-:W-:Y:S01]  /*0700*/  LOP3.LUT R9, R9, UR25, R2, 0x96, !PT ;  /* 0x0000001909097c12 */ /* 0x000fe2000f8e9602 */
[----:B------:R-:W-:Y:S01]  /*0710*/  IMAD R15, R12, -0x326172a9, RZ ;  /* 0xcd9e8d570c0f7824 */ /* 0x000fe200078e02ff */
[----:B------:R-:W-:Y:S01]  /*0720*/  @!P0 MOV R48, R8 ;  /* 0x0000000800308202 */ /* 0x000fe20000000f00 */
[----:B------:R-:W-:-:S04]  /*0730*/  IMAD.HI.U32 R2, R13, -0x326172a9, RZ ;  /* 0xcd9e8d570d027827 */ /* 0x000fc800078e00ff */
[----:B------:R-:W-:Y:S01]  /*0740*/  IMAD R8, R3, -0x2daee0ad, RZ ;  /* 0xd2511f5303087824 */ /* 0x000fe200078e02ff */
[----:B------:R-:W-:Y:S01]  /*0750*/  LOP3.LUT R15, R15, UR27, R2, 0x96, !PT ;  /* 0x0000001b0f0f7c12 */ /* 0x000fe2000f8e9602 */
[----:B------:R-:W-:Y:S01]  /*0760*/  IMAD.HI.U32 R3, R9, -0x2daee0ad, RZ ;  /* 0xd2511f5309037827 */ /* 0x000fe200078e00ff */
[----:B------:R-:W-:-:S03]  /*0770*/  @P0 MOV R2, R4 ;  /* 0x0000000400020202 */ /* 0x000fc60000000f00 */
        /* <DEDUP_REMOVED lines=8> */
[--C-:B------:R-:W-:Y:S01]  /*0800*/  @P0 IMAD.MOV.U32 R0, RZ, RZ, R11.reuse ;  /* 0x000000ffff000224 */ /* 0x100fe200078e000b */
[----:B------:R-:W-:Y:S01]  /*0810*/  LOP3.LUT R10, R13, UR29, R10, 0x96, !PT ;  /* 0x0000001d0d0a7c12 */ /* 0x000fe2000f8e960a */
[----:B------:R-:W-:Y:S02]  /*0820*/  IMAD R13, R8, -0x326172a9, RZ ;  /* 0xcd9e8d57080d7824 */ /* 0x000fe400078e02ff */
[----:B------:R-:W-:Y:S02]  /*0830*/  @!P0 IMAD.MOV.U32 R0, RZ, RZ, R11 ;  /* 0x000000ffff008224 */ /* 0x000fe400078e000b */
[----:B------:R-:W-:-:S04]  /*0840*/  IMAD.HI.U32 R8, R9, -0x326172a9, RZ ;  /* 0xcd9e8d5709087827 */ /* 0x000fc800078e00ff */
[----:B------:R-:W-:Y:S01]  /*0850*/  @P0 IMAD.MOV.U32 R3, RZ, RZ, R5 ;  /* 0x000000ffff030224 */ /* 0x000fe200078e0005 */
[----:B------:R-:W-:Y:S01]  /*0860*/  @!P0 MOV R3, R5 ;  /* 0x0000000500038202 */ /* 0x000fe20000000f00 */
[----:B------:R-:W-:Y:S02]  /*0870*/  IMAD R12, R15, -0x2daee0ad, RZ ;  /* 0xd2511f530f0c7824 */ /* 0x000fe400078e02ff */
[----:B------:R-:W-:-:S04]  /*0880*/  IMAD.HI.U32 R11, R10, -0x2daee0ad, RZ ;  /* 0xd2511f530a0b7827 */ /* 0x000fc800078e00ff */
[----:B------:R-:W-:Y:S02]  /*0890*/  @!P0 IMAD.MOV.U32 R2, RZ, RZ, R4 ;  /* 0x000000ffff028224 */ /* 0x000fe400078e0004 */
[--C-:B------:R-:W-:Y:S02]  /*08a0*/  @P0 IMAD.MOV.U32 R5, RZ, RZ, R7.reuse ;  /* 0x000000ffff050224 */ /* 0x100fe400078e0007 */
[----:B------:R-:W-:Y:S01]  /*08b0*/  @P0 IMAD.MOV.U32 R4, RZ, RZ, R6 ;  /* 0x000000ffff040224 */ /* 0x000fe200078e0006 */
[----:B------:R-:W-:Y:S01]  /*08c0*/  @!P0 MOV R4, R6 ;  /* 0x0000000600048202 */ /* 0x000fe20000000f00 */
[----:B------:R-:W-:Y:S01]  /*08d0*/  @!P0 IMAD.MOV.U32 R5, RZ, RZ, R7 ;  /* 0x000000ffff058224 */ /* 0x000fe200078e0007 */
[----:B------:R-:W-:Y:S01]  /*08e0*/  LOP3.LUT R7, R13, UR31, R8, 0x96, !PT ;  /* 0x0000001f0d077c12 */ /* 0x000fe2000f8e9608 */
[----:B------:R-:W-:Y:S01]  /*08f0*/  IMAD R56, R10, -0x2daee0ad, RZ ;  /* 0xd2511f530a387824 */ /* 0x000fe200078e02ff */
[----:B------:R-:W-:Y:S01]  /*0900*/  LOP3.LUT R6, R12, UR32, R11, 0x96, !PT ;  /* 0x000000200c067c12 */ /* 0x000fe2000f8e960b */
[----:B------:R-:W-:-:S02]  /*0910*/  IMAD.MOV.U32 R8, RZ, RZ, RZ ;  /* 0x000000ffff087224 */ /* 0x000fc400078e00ff */
[----:B0123--:R-:W-:-:S07]  /*0920*/  IMAD R10, R9, -0x326172a9, RZ ;  /* 0xcd9e8d57090a7824 */ /* 0x00ffce00078e02ff */
.L_x_13086:
[----:B0-----:R-:W0:Y:S08]  /*0930*/  LDC.64 R58, c[0x0][0x3f0] ;  /* 0x0000fc00ff3a7b82 */ /* 0x001e300000000a00 */
[----:B------:R-:W1:Y:S08]  /*0940*/  LDC R57, c[0x0][0x388] ;  /* 0x0000e200ff397b82 */ /* 0x000e700000000800 */
[----:B------:R-:W2:Y:S01]  /*0950*/  LDC.64 R14, c[0x0][0x3f8] ;  /* 0x0000fe00ff0e7b82 */ /* 0x000ea20000000a00 */
[----:B0-----:R-:W-:-:S06]  /*0960*/  IMAD.WIDE R58, R52, 0x4, R58 ;  /* 0x00000004343a7825 */ /* 0x001fcc00078e023a */
[----:B------:R-:W3:Y:S01]  /*0970*/  LDG.E R58, desc[UR8][R58.64] ;  /* 0x000000083a3a7981 */ /* 0x000ee2000c1e1900 */
[----:B------:R-:W-:Y:S02]  /*0980*/  IMAD.MOV.U32 R39, RZ, RZ, RZ ;  /* 0x000000ffff277224 */ /* 0x000fe400078e00ff */
[----:B--2---:R-:W-:-:S05]  /*0990*/  IMAD.WIDE R14, R52, 0x4, R14 ;  /* 0x00000004340e7825 */ /* 0x004fca00078e020e */
        /* <DEDUP_REMOVED lines=43> */
.L_x_12861:
        /* <DEDUP_REMOVED lines=13> */
.L_x_12863:
[----:B------:R-:W-:Y:S05]  /*0d20*/  BSYNC.RECONVERGENT B4 ;  /* 0x0000000000047941 */ /* 0x000fea0003800200 */
.L_x_12862:
        /* <DEDUP_REMOVED lines=41> */
[----:B------:R-:W-:Y:S02]  /*0fc0*/  LOP3.LUT R6, R6, UR32, R33, 0x96, !PT ;  /* 0x0000002006067c12 */ /* 0x000fe4000f8e9621 */
[----:B------:R-:W-:-:S07]  /*0fd0*/  MOV R36, R32 ;  /* 0x0000002000247202 */ /* 0x000fce0000000f00 */
.L_x_12860:
[----:B------:R-:W-:Y:S05]  /*0fe0*/  BSYNC.RECONVERGENT B3 ;  /* 0x0000000000037941 */ /* 0x000fea0003800200 */
.L_x_12859:
        /* <DEDUP_REMOVED lines=10> */
.L_x_12858:
[----:B------:R-:W-:Y:S05]  /*1090*/  BSYNC.RECONVERGENT B2 ;  /* 0x0000000000027941 */ /* 0x000fea0003800200 */
.L_x_12857:
        /* <DEDUP_REMOVED lines=20> */
.L_x_12868:
        /* <DEDUP_REMOVED lines=13> */
.L_x_12870:
[----:B------:R-:W-:Y:S05]  /*12b0*/  BSYNC.RECONVERGENT B4 ;  /* 0x0000000000047941 */ /* 0x000fea0003800200 */
.L_x_12869:
        /* <DEDUP_REMOVED lines=42> */
.L_x_12867:
[----:B------:R-:W-:Y:S05]  /*1560*/  BSYNC.RECONVERGENT B3 ;  /* 0x0000000000037941 */ /* 0x000fea0003800200 */
.L_x_12866:
        /* <DEDUP_REMOVED lines=10> */
.L_x_12865:
[----:B------:R-:W-:Y:S05]  /*1610*/  BSYNC.RECONVERGENT B2 ;  /* 0x0000000000027941 */ /* 0x000fea0003800200 */
.L_x_12864:
        /* <DEDUP_REMOVED lines=20> */
.L_x_12875:
        /* <DEDUP_REMOVED lines=13> */
.L_x_12877:
[----:B------:R-:W-:Y:S05]  /*1830*/  BSYNC.RECONVERGENT B4 ;  /* 0x0000000000047941 */ /* 0x000fea0003800200 */
.L_x_12876:
        /* <DEDUP_REMOVED lines=43> */
.L_x_12874:
[----:B------:R-:W-:Y:S05]  /*1af0*/  BSYNC.RECONVERGENT B3 ;  /* 0x0000000000037941 */ /* 0x000fea0003800200 */
.L_x_12873:
        /* <DEDUP_REMOVED lines=10> */
.L_x_12872:
[----:B------:R-:W-:Y:S05]  /*1ba0*/  BSYNC.RECONVERGENT B2 ;  /* 0x0000000000027941 */ /* 0x000fea0003800200 */
.L_x_12871:
        /* <DEDUP_REMOVED lines=20> */
.L_x_12882:
        /* <DEDUP_REMOVED lines=13> */
.L_x_12884:
[----:B------:R-:W-:Y:S05]  /*1dc0*/  BSYNC.RECONVERGENT B4 ;  /* 0x0000000000047941 */ /* 0x000fea0003800200 */
.L_x_12883:
        /* <DEDUP_REMOVED lines=43> */
.L_x_12881:
[----:B------:R-:W-:Y:S05]  /*2080*/  BSYNC.RECONVERGENT B3 ;  /* 0x0000000000037941 */ /* 0x000fea0003800200 */
.L_x_12880:
        /* <DEDUP_REMOVED lines=10> */
.L_x_12879:
[----:B------:R-:W-:Y:S05]  /*2130*/  BSYNC.RECONVERGENT B2 ;  /* 0x0000000000027941 */ /* 0x000fea0003800200 */
.L_x_12878:
        /* <DEDUP_REMOVED lines=20> */
.L_x_12889:
        /* <DEDUP_REMOVED lines=13> */
.L_x_12891:
[----:B------:R-:W-:Y:S05]  /*2350*/  BSYNC.RECONVERGENT B4 ;  /* 0x0000000000047941 */ /* 0x000fea0003800200 */
.L_x_12890:
        /* <DEDUP_REMOVED lines=43> */
.L_x_12888:
[----:B------:R-:W-:Y:S05]  /*2610*/  BSYNC.RECONVERGENT B3 ;  /* 0x0000000000037941 */ /* 0x000fea0003800200 */
.L_x_12887:
        /* <DEDUP_REMOVED lines=10> */
.L_x_12886:
[----:B------:R-:W-:Y:S05]  /*26c0*/  BSYNC.RECONVERGENT B2 ;  /* 0x0000000000027941 */ /* 0x000fea0003800200 */
.L_x_12885:
        /* <DEDUP_REMOVED lines=20> */
.L_x_12896:
        /* <DEDUP_REMOVED lines=13> */
.L_x_12898:
[----:B------:R-:W-:Y:S05]  /*28e0*/  BSYNC.RECONVERGENT B4 ;  /* 0x0000000000047941 */ /* 0x000fea0003800200 */
.L_x_12897:
        /* <DEDUP_REMOVED lines=43> */
.L_x_12895:
[----:B------:R-:W-:Y:S05]  /*2ba0*/  BSYNC.RECONVERGENT B3 ;  /* 0x0000000000037941 */ /* 0x000fea0003800200 */
.L_x_12894:
        /* <DEDUP_REMOVED lines=10> */
.L_x_12893:
[----:B------:R-:W-:Y:S05]  /*2c50*/  BSYNC.RECONVERGENT B2 ;  /* 0x0000000000027941 */ /* 0x000fea0003800200 */
.L_x_12892:
        /* <DEDUP_REMOVED lines=20> */
.L_x_12903:
        /* <DEDUP_REMOVED lines=13> */
.L_x_12905:
[----:B------:R-:W-:Y:S05]  /*2e70*/  BSYNC.RECONVERGENT B4 ;  /* 0x0000000000047941 */ /* 0x000fea0003800200 */
.L_x_12904:
        /* <DEDUP_REMOVED lines=43> */
.L_x_12902:
[----:B------:R-:W-:Y:S05]  /*3130*/  BSYNC.RECONVERGENT B3 ;  /* 0x0000000000037941 */ /* 0x000fea0003800200 */
.L_x_12901:
        /* <DEDUP_REMOVED lines=10> */
.L_x_12900:
[----:B------:R-:W-:Y:S05]  /*31e0*/  BSYNC.RECONVERGENT B2 ;  /* 0x0000000000027941 */ /* 0x000fea0003800200 */
.L_x_12899:
        /* <DEDUP_REMOVED lines=19> */
.L_x_12909:
        /* <DEDUP_REMOVED lines=13> */
.L_x_12911:
[----:B------:R-:W-:Y:S05]  /*33f0*/  BSYNC.RECONVERGENT B3 ;  /* 0x0000000000037941 */ /* 0x000fea0003800200 */
.L_x_12910:
        /* <DEDUP_REMOVED lines=42> */
.L_x_12908:
[----:B------:R-:W-:Y:S05]  /*36a0*/  BSYNC.RECONVERGENT B2 ;  /* 0x0000000000027941 */ /* 0x000fea0003800200 */
.L_x_12907:
        /* <DEDUP_REMOVED lines=9> */
[----:B------:R-:W-:Y:S01]  /*3740*/  FADD.FTZ R15, R15, R32 ;  /* 0x000000200f0f7221 */ /* 0x000fe20000010000 */
[----:B------:R-:W-:Y:S06]  /*3750*/  BRA `(.L_x_12906) ;  /* 0x0000002800a07947 */ /* 0x000fec0003800000 */
.L_x_12856:
        /* <DEDUP_REMOVED lines=21> */
.L_x_12916:
        /* <DEDUP_REMOVED lines=13> */
.L_x_12918:
[----:B------:R-:W-:Y:S05]  /*3980*/  BSYNC.RECONVERGENT B4 ;  /* 0x0000000000047941 */ /* 0x000fea0003800200 */
.L_x_12917:
        /* <DEDUP_REMOVED lines=42> */
.L_x_12915:
[----:B------:R-:W-:Y:S05]  /*3c30*/  BSYNC.RECONVERGENT B3 ;  /* 0x0000000000037941 */ /* 0x000fea0003800200 */
.L_x_12914:
        /* <DEDUP_REMOVED lines=9> */
.L_x_12913:
[----:B------:R-:W-:Y:S05]  /*3cd0*/  BSYNC.RECONVERGENT B2 ;  /* 0x0000000000027941 */ /* 0x000fea0003800200 */
.L_x_12912:
        /* <DEDUP_REMOVED lines=17> */
.L_x_12923:
        /* <DEDUP_REMOVED lines=13> */
.L_x_12925:
[----:B------:R-:W-:Y:S05]  /*3ec0*/  BSYNC.RECONVERGENT B4 ;  /* 0x0000000000047941 */ /* 0x000fea0003800200 */
.L_x_12924:
        /* <DEDUP_REMOVED lines=42> */
.L_x_12922:
[----:B------:R-:W-:Y:S05]  /*4170*/  BSYNC.RECONVERGENT B3 ;  /* 0x0000000000037941 */ /* 0x000fea0003800200 */
.L_x_12921:
        /* <DEDUP_REMOVED lines=9> */
.L_x_12920:
[----:B------:R-:W-:Y:S05]  /*4210*/  BSYNC.RECONVERGENT B2 ;  /* 0x0000000000027941 */ /* 0x000fea0003800200 */
.L_x_12919:
        /* <DEDUP_REMOVED lines=17> */
.L_x_12930:
        /* <DEDUP_REMOVED lines=13> */
.L_x_12932:
[----:B------:R-:W-:Y:S05]  /*4400*/  BSYNC.RECONVERGENT B4 ;  /* 0x0000000000047941 */ /* 0x000fea0003800200 */
.L_x_12931:
        /* <DEDUP_REMOVED lines=43> */
.L_x_12929:
[----:B------:R-:W-:Y:S05]  /*46c0*/  BSYNC.RECONVERGENT B3 ;  /* 0x0000000000037941 */ /* 0x000fea0003800200 */
.L_x_12928:
        /* <DEDUP_REMOVED lines=9> */
.L_x_12927:
[----:B------:R-:W-:Y:S05]  /*4760*/  BSYNC.RECONVERGENT B2 ;  /* 0x0000000000027941 */ /* 0x000fea0003800200 */
.L_x_12926:
        /* <DEDUP_REMOVED lines=17> */
.L_x_12937:
        /* <DEDUP_REMOVED lines=13> */
.L_x_12939:
[----:B------:R-:W-:Y:S05]  /*4950*/  BSYNC.RECONVERGENT B4 ;  /* 0x0000000000047941 */ /* 0x000fea0003800200 */
.L_x_12938:
        /* <DEDUP_REMOVED lines=43> */
.L_x_12936:
[----:B------:R-:W-:Y:S05]  /*4c10*/  BSYNC.RECONVERGENT B3 ;  /* 0x0000000000037941 */ /* 0x000fea0003800200 */
.L_x_12935:
        /* <DEDUP_REMOVED lines=9> */
.L_x_12934:
[----:B------:R-:W-:Y:S05]  /*4cb0*/  BSYNC.RECONVERGENT B2 ;  /* 0x0000000000027941 */ /* 0x000fea0003800200 */
.L_x_12933:
        /* <DEDUP_REMOVED lines=17> */
.L_x_12944:
        /* <DEDUP_REMOVED lines=13> */
.L_x_12946:
[----:B------:R-:W-:Y:S05]  /*4ea0*/  BSYNC.RECONVERGENT B4 ;  /* 0x0000000000047941 */ /* 0x000fea0003800200 */
.L_x_12945:
        /* <DEDUP_REMOVED lines=43> */
.L_x_12943:
[----:B------:R-:W-:Y:S05]  /*5160*/  BSYNC.RECONVERGENT B3 ;  /* 0x0000000000037941 */ /* 0x000fea0003800200 */
.L_x_12942:
        /* <DEDUP_REMOVED lines=9> */
.L_x_12941:
[----:B------:R-:W-:Y:S05]  /*5200*/  BSYNC.RECONVERGENT B2 ;  /* 0x0000000000027941 */ /* 0x000fea0003800200 */
.L_x_12940:
        /* <DEDUP_REMOVED lines=17> */
.L_x_12951:
        /* <DEDUP_REMOVED lines=13> */
.L_x_12953:
[----:B------:R-:W-:Y:S05]  /*53f0*/  BSYNC.RECONVERGENT B4 ;  /* 0x0000000000047941 */ /* 0x000fea0003800200 */
.L_x_12952:
        /* <DEDUP_REMOVED lines=43> */
.L_x_12950:
[----:B------:R-:W-:Y:S05]  /*56b0*/  BSYNC.RECONVERGENT B3 ;  /* 0x0000000000037941 */ /* 0x000fea0003800200 */
.L_x_12949:
        /* <DEDUP_REMOVED lines=9> */
.L_x_12948:
[----:B------:R-:W-:Y:S05]  /*5750*/  BSYNC.RECONVERGENT B2 ;  /* 0x0000000000027941 */ /* 0x000fea0003800200 */
.L_x_12947:
        /* <DEDUP_REMOVED lines=17> */
.L_x_12958:
        /* <DEDUP_REMOVED lines=13> */
.L_x_12960:
[----:B------:R-:W-:Y:S05]  /*5940*/  BSYNC.RECONVERGENT B4 ;  /* 0x0000000000047941 */ /* 0x000fea0003800200 */
.L_x_12959:
        /* <DEDUP_REMOVED lines=43> */
.L_x_12957:
[----:B------:R-:W-:Y:S05]  /*5c00*/  BSYNC.RECONVERGENT B3 ;  /* 0x0000000000037941 */ /* 0x000fea0003800200 */
.L_x_12956:
        /* <DEDUP_REMOVED lines=9> */
.L_x_12955:
[----:B------:R-:W-:Y:S05]  /*5ca0*/  BSYNC.RECONVERGENT B2 ;  /* 0x0000000000027941 */ /* 0x000fea0003800200 */
.L_x_12954:
        /* <DEDUP_REMOVED lines=16> */
.L_x_12963:
        /* <DEDUP_REMOVED lines=13> */
.L_x_12965:
[----:B------:R-:W-:Y:S05]  /*5e80*/  BSYNC.RECONVERGENT B3 ;  /* 0x0000000000037941 */ /* 0x000fea0003800200 */
.L_x_12964:
        /* <DEDUP_REMOVED lines=43> */
.L_x_12962:
[----:B------:R-:W-:Y:S05]  /*6140*/  BSYNC.RECONVERGENT B2 ;  /* 0x0000000000027941 */ /* 0x000fea0003800200 */
.L_x_12961:
        /* <DEDUP_REMOVED lines=9> */
.L_x_12906:
[----:B------:R-:W-:Y:S05]  /*61e0*/  BSYNC.RECONVERGENT B1 ;  /* 0x0000000000017941 */ /* 0x000fea0003800200 */
.L_x_12855:
[----:B------:R-:W0:Y:S01]  /*61f0*/  LDC.64 R62, c[0x0][0x3a8] ;  /* 0x0000ea00ff3e7b82 */ /* 0x000e220000000a00 */
[----:B------:R-:W-:Y:S01]  /*6200*/  BSSY.RECONVERGENT B1, `(.L_x_12966) ;  /* 0x000001a000017945 */ /* 0x000fe20003800200 */
[----:B------:R-:W-:Y:S02]  /*6210*/  VIADD R59, R39, 0x20 ;  /* 0x00000020273b7836 */ /* 0x000fe40000000000 */
[----:B0-----:R-:W-:-:S05]  /*6220*/  IMAD.WIDE.U32 R32, R37, 0x20, R62 ;  /* 0x0000002025207825 */ /* 0x001fca00078e003e */
[----:B-----5:R0:W-:Y:S04]  /*6230*/  STG.E.128 desc[UR8][R32.64], R16 ;  /* 0x0000001020007986 */ /* 0x0201e8000c101d08 */
[----:B------:R0:W-:Y:S01]  /*6240*/  STG.E.128 desc[UR8][R32.64+0x10], R12 ;  /* 0x0000100c20007986 */ /* 0x0001e2000c101d08 */
[----:B------:R-:W-:Y:S05]  /*6250*/  @!P2 BRA `(.L_x_12967) ;  /* 0x000000000050a947 */ /* 0x000fea0003800000 */
[----:B0-----:R-:W-:Y:S02]  /*6260*/  SHF.L.U32 R32, R44, 0x10, RZ ;  /* 0x000000102c207819 */ /* 0x001fe400000006ff */
        /* <DEDUP_REMOVED lines=19> */
.L_x_12967:
[----:B------:R-:W-:Y:S05]  /*63a0*/  BSYNC.RECONVERGENT B1 ;  /* 0x0000000000017941 */ /* 0x000fea0003800200 */
.L_x_12966:
[----:B------:R-:W-:Y:S04]  /*63b0*/  BSSY.RECONVERGENT B1, `(.L_x_12968) ;  /* 0x0000005000017945 */ /* 0x000fe80003800200 */
[----:B------:R-:W-:Y:S05]  /*63c0*/  @!P2 BRA `(.L_x_12969) ;  /* 0x00000000000ca947 */ /* 0x000fea0003800000 */
[----:B------:R-:W2:Y:S02]  /*63d0*/  LDC.64 R20, c[0x0][0x390] ;  /* 0x0000e400ff147b82 */ /* 0x000ea40000000a00 */
[----:B--2---:R-:W-:-:S06]  /*63e0*/  IMAD.WIDE.U32 R20, R59, 0x10, R20 ;  /* 0x000000103b147825 */ /* 0x004fcc00078e0014 */
[----:B------:R-:W5:Y:S02]  /*63f0*/  LDG.E.128 R20, desc[UR8][R20.64] ;  /* 0x0000000814147981 */ /* 0x000f64000c1e1d00 */
.L_x_12969:
[----:B------:R-:W-:Y:S05]  /*6400*/  BSYNC.RECONVERGENT B1 ;  /* 0x0000000000017941 */ /* 0x000fea0003800200 */
.L_x_12968:
[----:B------:R-:W-:Y:S01]  /*6410*/  BSSY.RECONVERGENT B1, `(.L_x_12970) ;  /* 0x0000577000017945 */ /* 0x000fe20003800200 */
[----:B------:R-:W-:-:S03]  /*6420*/  VIADD R60, R37, 0x20 ;  /* 0x00000020253c7836 */ /* 0x000fc60000000000 */
[----:B------:R-:W-:Y:S05]  /*6430*/  @!P0 BRA `(.L_x_12971) ;  /* 0x0000002c002c8947 */ /* 0x000fea0003800000 */
        /* <DEDUP_REMOVED lines=25> */
.L_x_12976:
        /* <DEDUP_REMOVED lines=13> */
.L_x_12978:
[----:B------:R-:W-:Y:S05]  /*66a0*/  BSYNC.RECONVERGENT B4 ;  /* 0x0000000000047941 */ /* 0x000fea0003800200 */
.L_x_12977:
        /* <DEDUP_REMOVED lines=43> */
.L_x_12975:
[----:B------:R-:W-:Y:S05]  /*6960*/  BSYNC.RECONVERGENT B3 ;  /* 0x0000000000037941 */ /* 0x000fea0003800200 */
.L_x_12974:
[----:B------:R-:W-:Y:S01]  /*6970*/  HFMA2 R54, -RZ, RZ, 0.1171875, 0 ;  /* 0x2f800000ff367431 */ /* 0x000fe200000001ff */
[----:B------:R-:W-:-:S05]  /*6980*/  I2FP.F32.U32 R9, R9 ;  /* 0x0000000900097245 */ /* 0x000fca0000201000 */
[----:B------:R-:W-:Y:S01]  /*6990*/  FFMA.FTZ R9, R9, R54, 1.1641532182693481445e-10 ;  /* 0x2f00000009097423 */ /* 0x000fe20000010036 */
[----:B-----5:R-:W-:-:S04]  /*69a0*/  HADD2.F32 R54, -RZ, R20.H0_H0 ;  /* 0x20000014ff367230 */ /* 0x020fc80000004100 */
[----:B------:R-:W-:Y:S01]  /*69b0*/  FSETP.GTU.FTZ.AND P3, PT, R9, UR5, PT ;  /* 0x0000000509007c0b */ /* 0x000fe2000bf7c000 */
[----:B------:R-:W-:-:S04]  /*69c0*/  FMUL.FTZ R54, R54, UR13 ;  /* 0x0000000d36367c20 */ /* 0x000fc80008410000 */
[----:B------:R-:W-:-:S05]  /*69d0*/  FMUL.FTZ R9, R54, UR12 ;  /* 0x0000000c36097c20 */ /* 0x000fca0008410000 */
[----:B------:R-:W-:-:S05]  /*69e0*/  FSEL R9, R9, RZ, !P3 ;  /* 0x000000ff09097208 */ /* 0x000fca0005800000 */
[----:B------:R-:W-:Y:S01]  /*69f0*/  FADD.FTZ R36, R36, R9 ;  /* 0x0000000924247221 */ /* 0x000fe20000010000 */
[----:B------:R-:W-:-:S07]  /*6a00*/  SEL R9, RZ, 0x1, P3 ;  /* 0x00000001ff097807 */ /* 0x000fce0001800000 */
.L_x_12973:
[----:B------:R-:W-:Y:S05]  /*6a10*/  BSYNC.RECONVERGENT B2 ;  /* 0x0000000000027941 */ /* 0x000fea0003800200 */
.L_x_12972:
        /* <DEDUP_REMOVED lines=20> */
.L_x_12983:
        /* <DEDUP_REMOVED lines=13> */
.L_x_12985:
[----:B------:R-:W-:Y:S05]  /*6c30*/  BSYNC.RECONVERGENT B4 ;  /* 0x0000000000047941 */ /* 0x000fea0003800200 */
.L_x_12984:
        /* <DEDUP_REMOVED lines=42> */
.L_x_12982:
[----:B------:R-:W-:Y:S05]  /*6ee0*/  BSYNC.RECONVERGENT B3 ;  /* 0x0000000000037941 */ /* 0x000fea0003800200 */
.L_x_12981:
        /* <DEDUP_REMOVED lines=10> */
.L_x_12980:
[----:B------:R-:W-:Y:S05]  /*6f90*/  BSYNC.RECONVERGENT B2 ;  /* 0x0000000000027941 */ /* 0x000fea0003800200 */
.L_x_12979:
        /* <DEDUP_REMOVED lines=20> */
.L_x_12990:
        /* <DEDUP_REMOVED lines=13> */
.L_x_12992:
[----:B------:R-:W-:Y:S05]  /*71b0*/  BSYNC.RECONVERGENT B4 ;  /* 0x0000000000047941 */ /* 0x000fea0003800200 */
.L_x_12991:
        /* <DEDUP_REMOVED lines=43> */
.L_x_12989:
[----:B------:R-:W-:Y:S05]  /*7470*/  BSYNC.RECONVERGENT B3 ;  /* 0x0000000000037941 */ /* 0x000fea0003800200 */
.L_x_12988:
        /* <DEDUP_REMOVED lines=10> */
.L_x_12987:
[----:B------:R-:W-:Y:S05]  /*7520*/  BSYNC.RECONVERGENT B2 ;  /* 0x0000000000027941 */ /* 0x000fea0003800200 */
.L_x_12986:
        /* <DEDUP_REMOVED lines=20> */
.L_x_12997:
        /* <DEDUP_REMOVED lines=13> */
.L_x_12999:
[----:B------:R-:W-:Y:S05]  /*7740*/  BSYNC.RECONVERGENT B4 ;  /* 0x0000000000047941 */ /* 0x000fea0003800200 */
.L_x_12998:
        /* <DEDUP_REMOVED lines=43> */
.L_x_12996:
[----:B------:R-:W-:Y:S05]  /*7a00*/  BSYNC.RECONVERGENT B3 ;  /* 0x0000000000037941 */ /* 0x000fea0003800200 */
.L_x_12995:
        /* <DEDUP_REMOVED lines=10> */
.L_x_12994:
[----:B------:R-:W-:Y:S05]  /*7ab0*/  BSYNC.RECONVERGENT B2 ;  /* 0x0000000000027941 */ /* 0x000fea0003800200 */
.L_x_12993:
        /* <DEDUP_REMOVED lines=20> */
.L_x_13004:
        /* <DEDUP_REMOVED lines=13> */
.L_x_13006:
[----:B------:R-:W-:Y:S05]  /*7cd0*/  BSYNC.RECONVERGENT B4 ;  /* 0x0000000000047941 */ /* 0x000fea0003800200 */
.L_x_13005:
        /* <DEDUP_REMOVED lines=43> */
.L_x_13003:
[----:B------:R-:W-:Y:S05]  /*7f90*/  BSYNC.RECONVERGENT B3 ;  /* 0x0000000000037941 */ /* 0x000fea0003800200 */
.L_x_13002:
        /* <DEDUP_REMOVED lines=10> */
.L_x_13001:
[----:B------:R-:W-:Y:S05]  /*8040*/  BSYNC.RECONVERGENT B2 ;  /* 0x0000000000027941 */ /* 0x000fea0003800200 */
.L_x_13000:
        /* <DEDUP_REMOVED lines=20> */
.L_x_13011:
        /* <DEDUP_REMOVED lines=13> */
.L_x_13013:
[----:B------:R-:W-:Y:S05]  /*8260*/  BSYNC.RECONVERGENT B4 ;  /* 0x0000000000047941 */ /* 0x000fea0003800200 */
.L_x_13012:
        /* <DEDUP_REMOVED lines=43> */
.L_x_13010:
[----:B------:R-:W-:Y:S05]  /*8520*/  BSYNC.RECONVERGENT B3 ;  /* 0x0000000000037941 */ /* 0x000fea0003800200 */
.L_x_13009:
        /* <DEDUP_REMOVED lines=10> */
.L_x_13008:
[----:B------:R-:W-:Y:S05]  /*85d0*/  BSYNC.RECONVERGENT B2 ;  /* 0x0000000000027941 */ /* 0x000fea0003800200 */
.L_x_13007:
        /* <DEDUP_REMOVED lines=20> */
.L_x_13018:
        /* <DEDUP_REMOVED lines=13> */
.L_x_13020:
[----:B------:R-:W-:Y:S05]  /*87f0*/  BSYNC.RECONVERGENT B4 ;  /* 0x0000000000047941 */ /* 0x000fea0003800200 */
.L_x_13019:
        /* <DEDUP_REMOVED lines=43> */
.L_x_13017:
[----:B------:R-:W-:Y:S05]  /*8ab0*/  BSYNC.RECONVERGENT B3 ;  /* 0x0000000000037941 */ /* 0x000fea0003800200 */
.L_x_13016:
        /* <DEDUP_REMOVED lines=10> */
.L_x_13015:
[----:B------:R-:W-:Y:S05]  /*8b60*/  BSYNC.RECONVERGENT B2 ;  /* 0x0000000000027941 */ /* 0x000fea0003800200 */
.L_x_13014:
        /* <DEDUP_REMOVED lines=19> */
.L_x_13024:
        /* <DEDUP_REMOVED lines=13> */
.L_x_13026:
[----:B------:R-:W-:Y:S05]  /*8d70*/  BSYNC.RECONVERGENT B3 ;  /* 0x0000000000037941 */ /* 0x000fea0003800200 */
.L_x_13025:
        /* <DEDUP_REMOVED lines=43> */
.L_x_13023:
[----:B------:R-:W-:Y:S05]  /*9030*/  BSYNC.RECONVERGENT B2 ;  /* 0x0000000000027941 */ /* 0x000fea0003800200 */
.L_x_13022:
        /* <DEDUP_REMOVED lines=11> */
.L_x_12971:
        /* <DEDUP_REMOVED lines=21> */
.L_x_13031:
        /* <DEDUP_REMOVED lines=13> */
.L_x_13033:
[----:B------:R-:W-:Y:S05]  /*9310*/  BSYNC.RECONVERGENT B4 ;  /* 0x0000000000047941 */ /* 0x000fea0003800200 */
.L_x_13032:
        /* <DEDUP_REMOVED lines=43> */
.L_x_13030:
[----:B------:R-:W-:Y:S05]  /*95d0*/  BSYNC.RECONVERGENT B3 ;  /* 0x0000000000037941 */ /* 0x000fea0003800200 */
.L_x_13029:
        /* <DEDUP_REMOVED lines=9> */
.L_x_13028:
[----:B------:R-:W-:Y:S05]  /*9670*/  BSYNC.RECONVERGENT B2 ;  /* 0x0000000000027941 */ /* 0x000fea0003800200 */
.L_x_13027:
        /* <DEDUP_REMOVED lines=17> */
.L_x_13038:
        /* <DEDUP_REMOVED lines=13> */
.L_x_13040:
[----:B------:R-:W-:Y:S05]  /*9860*/  BSYNC.RECONVERGENT B4 ;  /* 0x0000000000047941 */ /* 0x000fea0003800200 */
.L_x_13039:
        /* <DEDUP_REMOVED lines=42> */
.L_x_13037:
[----:B------:R-:W-:Y:S05]  /*9b10*/  BSYNC.RECONVERGENT B3 ;  /* 0x0000000000037941 */ /* 0x000fea0003800200 */
.L_x_13036:
        /* <DEDUP_REMOVED lines=9> */
.L_x_13035:
[----:B------:R-:W-:Y:S05]  /*9bb0*/  BSYNC.RECONVERGENT B2 ;  /* 0x0000000000027941 */ /* 0x000fea0003800200 */
.L_x_13034:
        /* <DEDUP_REMOVED lines=17> */
.L_x_13045:
        /* <DEDUP_REMOVED lines=13> */
.L_x_13047:
[----:B------:R-:W-:Y:S05]  /*9da0*/  BSYNC.RECONVERGENT B4 ;  /* 0x0000000000047941 */ /* 0x000fea0003800200 */
.L_x_13046:
        /* <DEDUP_REMOVED lines=40> */
[----:B------:R-:W-:Y:S02]  /*a030*/  IMAD.MOV.U32 R56, RZ, RZ, R32 ;  /* 0x000000ffff387224 */ /* 0x000fe400078e0020 */
[----:B------:R-:W-:Y:S01]  /*a040*/  HFMA2 R32, -RZ, RZ, 0, 0 ;  /* 0x00000000ff207431 */ /* 0x000fe200000001ff */
[----:B------:R-:W-:-:S07]  /*a050*/  LOP3.LUT R6, R6, UR32, R33, 0x96, !PT ;  /* 0x0000002006067c12 */ /* 0x000fce000f8e9621 */
.L_x_13044:
[----:B------:R-:W-:Y:S05]  /*a060*/  BSYNC.RECONVERGENT B3 ;  /* 0x0000000000037941 */ /* 0x000fea0003800200 */
.L_x_13043:
        /* <DEDUP_REMOVED lines=9> */
.L_x_13042:
[----:B------:R-:W-:Y:S05]  /*a100*/  BSYNC.RECONVERGENT B2 ;  /* 0x0000000000027941 */ /* 0x000fea0003800200 */
.L_x_13041:
        /* <DEDUP_REMOVED lines=17> */
.L_x_13052:
        /* <DEDUP_REMOVED lines=13> */
.L_x_13054:
[----:B------:R-:W-:Y:S05]  /*a2f0*/  BSYNC.RECONVERGENT B4 ;  /* 0x0000000000047941 */ /* 0x000fea0003800200 */
.L_x_13053:
        /* <DEDUP_REMOVED lines=43> */
.L_x_13051:
[----:B------:R-:W-:Y:S05]  /*a5b0*/  BSYNC.RECONVERGENT B3 ;  /* 0x0000000000037941 */ /* 0x000fea0003800200 */
.L_x_13050:
        /* <DEDUP_REMOVED lines=9> */
.L_x_13049:
[----:B------:R-:W-:Y:S05]  /*a650*/  BSYNC.RECONVERGENT B2 ;  /* 0x0000000000027941 */ /* 0x000fea0003800200 */
.L_x_13048:
        /* <DEDUP_REMOVED lines=17> */
.L_x_13059:
        /* <DEDUP_REMOVED lines=13> */
.L_x_13061:
[----:B------:R-:W-:Y:S05]  /*a840*/  BSYNC.RECONVERGENT B4 ;  /* 0x0000000000047941 */ /* 0x000fea0003800200 */
.L_x_13060:
        /* <DEDUP_REMOVED lines=43> */
.L_x_13058:
[----:B------:R-:W-:Y:S05]  /*ab00*/  BSYNC.RECONVERGENT B3 ;  /* 0x0000000000037941 */ /* 0x000fea0003800200 */
.L_x_13057:
        /* <DEDUP_REMOVED lines=9> */
.L_x_13056:
[----:B------:R-:W-:Y:S05]  /*aba0*/  BSYNC.RECONVERGENT B2 ;  /* 0x0000000000027941 */ /* 0x000fea0003800200 */
.L_x_13055:
        /* <DEDUP_REMOVED lines=17> */
.L_x_13066:
        /* <DEDUP_REMOVED lines=13> */
.L_x_13068:
[----:B------:R-:W-:Y:S05]  /*ad90*/  BSYNC.RECONVERGENT B4 ;  /* 0x0000000000047941 */ /* 0x000fea0003800200 */
.L_x_13067:
        /* <DEDUP_REMOVED lines=43> */
.L_x_13065:
[----:B------:R-:W-:Y:S05]  /*b050*/  BSYNC.RECONVERGENT B3 ;  /* 0x0000000000037941 */ /* 0x000fea0003800200 */
.L_x_13064:
        /* <DEDUP_REMOVED lines=9> */
.L_x_13063:
[----:B------:R-:W-:Y:S05]  /*b0f0*/  BSYNC.RECONVERGENT B2 ;  /* 0x0000000000027941 */ /* 0x000fea0003800200 */
.L_x_13062:
        /* <DEDUP_REMOVED lines=17> */
.L_x_13073:
        /* <DEDUP_REMOVED lines=13> */
.L_x_13075:
[----:B------:R-:W-:Y:S05]  /*b2e0*/  BSYNC.RECONVERGENT B4 ;  /* 0x0000000000047941 */ /* 0x000fea0003800200 */
.L_x_13074:
        /* <DEDUP_REMOVED lines=43> */
.L_x_13072:
[----:B------:R-:W-:Y:S05]  /*b5a0*/  BSYNC.RECONVERGENT B3 ;  /* 0x0000000000037941 */ /* 0x000fea0003800200 */
.L_x_13071:
        /* <DEDUP_REMOVED lines=9> */
.L_x_13070:
[----:B------:R-:W-:Y:S05]  /*b640*/  BSYNC.RECONVERGENT B2 ;  /* 0x0000000000027941 */ /* 0x000fea0003800200 */
.L_x_13069:
        /* <DEDUP_REMOVED lines=16> */
.L_x_13078:
        /* <DEDUP_REMOVED lines=13> */
.L_x_13080:
[----:B------:R-:W-:Y:S05]  /*b820*/  BSYNC.RECONVERGENT B3 ;  /* 0x0000000000037941 */ /* 0x000fea0003800200 */
.L_x_13079:
        /* <DEDUP_REMOVED lines=43> */
.L_x_13077:
[----:B------:R-:W-:Y:S05]  /*bae0*/  BSYNC.RECONVERGENT B2 ;  /* 0x0000000000027941 */ /* 0x000fea0003800200 */
.L_x_13076:
        /* <DEDUP_REMOVED lines=9> */
.L_x_13021:
[----:B------:R-:W-:Y:S05]  /*bb80*/  BSYNC.RECONVERGENT B1 ;  /* 0x0000000000017941 */ /* 0x000fea0003800200 */
.L_x_12970:
[----:B------:R-:W-:Y:S01]  /*bb90*/  IMAD.WIDE.U32 R60, R60, 0x20, R62 ;  /* 0x000000203c3c7825 */ /* 0x000fe200078e003e */
[----:B------:R-:W-:Y:S04]  /*bba0*/  BSSY.RECONVERGENT B1, `(.L_x_13081) ;  /* 0x0000018000017945 */ /* 0x000fe80003800200 */
[----:B-----5:R0:W-:Y:S04]  /*bbb0*/  STG.E.128 desc[UR8][R60.64], R36 ;  /* 0x000000243c007986 */ /* 0x0201e8000c101d08 */
        /* <DEDUP_REMOVED lines=22> */
.L_x_13082:
[----:B------:R-:W-:Y:S05]  /*bd20*/  BSYNC.RECONVERGENT B1 ;  /* 0x0000000000017941 */ /* 0x000fea0003800200 */
.L_x_13081:
        /* <DEDUP_REMOVED lines=17> */
[----:B-1----:R-:W-:Y:S01]  /*be40*/  FADD.FTZ R63, R58, R35 ;  /* 0x000000233a3f7221 */ /* 0x002fe20000010000 */
        /* <DEDUP_REMOVED lines=14> */
[----:B0-----:R-:W-:-:S03]  /*bf30*/  FADD.FTZ R61, -R65, R17 ;  /* 0x00000011413d7221 */ /* 0x001fc60000010100 */
        /* <DEDUP_REMOVED lines=39> */
.L_x_13098:
        /* <DEDUP_REMOVED lines=20> */
[C---:B------:R-:W-:Y:S01]  /*c2f0*/  FADD.FTZ R60, -R58.reuse, R17 ;  /* 0x000000113a3c7221 */ /* 0x040fe20000010100 */
[C---:B------:R-:W-:Y:S01]  /*c300*/  FADD.FTZ R12, -R58.reuse, R12 ;  /* 0x0000000c3a0c7221 */ /* 0x040fe20000010100 */
[C---:B------:R-:W-:Y:S01]  /*c310*/  FMUL.FTZ R16, R63.reuse, R16 ;  /* 0x000000103f107220 */ /* 0x040fe20000410000 */
[C---:B------:R-:W-:Y:S01]  /*c320*/  FMUL.FTZ R18, R63.reuse, R18 ;  /* 0x000000123f127220 */ /* 0x040fe20000410000 */
[----:B------:R-:W-:Y:S01]  /*c330*/  FMUL.FTZ R17, R63, R60 ;  /* 0x0000003c3f117220 */ /* 0x000fe20000410000 */
[----:B------:R-:W-:Y:S01]  /*c340*/  FADD.FTZ R60, -R58, R19 ;  /* 0x000000133a3c7221 */ /* 0x000fe20000010100 */
[----:B------:R-:W-:Y:S01]  /*c350*/  FFMA.FTZ R16, R16, R59, R61 ;  /* 0x0000003b10107223 */ /* 0x000fe2000001003d */
[----:B------:R-:W-:-:S02]  /*c360*/  HADD2.F32 R59, -RZ, R47.H0_H0 ;  /* 0x2000002fff3b7230 */ /* 0x000fc40000004100 */
[C---:B------:R-:W-:Y:S01]  /*c370*/  FMUL.FTZ R12, R63.reuse, R12 ;  /* 0x0000000c3f0c7220 */ /* 0x040fe20000410000 */
[----:B------:R-:W-:Y:S02]  /*c380*/  HADD2.F32 R61, -RZ, R29.H0_H0 ;  /* 0x2000001dff3d7230 */ /* 0x000fe40000004100 */
[C---:B------:R-:W-:Y:S01]  /*c390*/  FMUL.FTZ R19, R63.reuse, R60 ;  /* 0x0000003c3f137220 */ /* 0x040fe20000410000 */
[C---:B------:R-:W-:Y:S01]  /*c3a0*/  FADD.FTZ R14, -R58.reuse, R14 ;  /* 0x0000000e3a0e7221 */ /* 0x040fe20000010100 */
[----:B------:R-:W-:Y:S01]  /*c3b0*/  FADD.FTZ R60, -R58, R13 ;  /* 0x0000000d3a3c7221 */ /* 0x000fe20000010100 */
[----:B------:R-:W-:Y:S02]  /*c3c0*/  HADD2.F32 R62, -RZ, R48.H1_H1 ;  /* 0x30000030ff3e7230 */ /* 0x000fe40000004100 */
[----:B------:R-:W-:Y:S01]  /*c3d0*/  FFMA.FTZ R18, R18, R59, R61 ;  /* 0x0000003b12127223 */ /* 0x000fe2000001003d */
[----:B------:R-:W-:Y:S02]  /*c3e0*/  HADD2.F32 R59, -RZ, R46.H0_H0 ;  /* 0x2000002eff3b7230 */ /* 0x000fe40000004100 */
[----:B------:R-:W-:Y:S01]  /*c3f0*/  FMUL.FTZ R14, R63, R14 ;  /* 0x0000000e3f0e7220 */ /* 0x000fe20000410000 */
[----:B------:R-:W-:-:S02]  /*c400*/  HADD2.F32 R61, -RZ, R30.H0_H0 ;  /* 0x2000001eff3d7230 */ /* 0x000fc40000004100 */
[----:B------:R-:W-:Y:S01]  /*c410*/  FMUL.FTZ R13, R63, R60 ;  /* 0x0000003c3f0d7220 */ /* 0x000fe20000410000 */
[----:B------:R-:W-:Y:S02]  /*c420*/  HADD2.F32 R64, -RZ, R28.H1_H1 ;  /* 0x3000001cff407230 */ /* 0x000fe40000004100 */
[C---:B------:R-:W-:Y:S01]  /*c430*/  FADD.FTZ R60, -R58.reuse, R15 ;  /* 0x0000000f3a3c7221 */ /* 0x040fe20000010100 */
[----:B------:R-:W-:Y:S01]  /*c440*/  FADD.FTZ R36, -R58, R36 ;  /* 0x000000243a247221 */ /* 0x000fe20000010100 */
[----:B------:R-:W-:Y:S01]  /*c450*/  FFMA.FTZ R12, R12, R59, R61 ;  /* 0x0000003b0c0c7223 */ /* 0x000fe2000001003d */
        /* <DEDUP_REMOVED lines=8> */
[----:B------:R-:W-:Y:S02]  /*c4e0*/  HADD2.F32 R59, -RZ, R0.H1_H1 ;  /* 0x30000000ff3b7230 */ /* 0x000fe40000004100 */
[----:B------:R-:W-:Y:S01]  /*c4f0*/  FMUL.FTZ R14, R63, R60 ;  /* 0x0000003c3f0e7220 */ /* 0x000fe20000410000 */
[----:B------:R-:W-:Y:S02]  /*c500*/  HADD2.F32 R61, -RZ, R31.H1_H1 ;  /* 0x3000001fff3d7230 */ /* 0x000fe40000004100 */
[----:B------:R-:W-:Y:S01]  /*c510*/  FADD.FTZ R60, -R58, R37 ;  /* 0x000000253a3c7221 */ /* 0x000fe20000010100 */
[----:B------:R-:W-:Y:S01]  /*c520*/  FFMA.FTZ R19, R19, R62, R64 ;  /* 0x0000003e13137223 */ /* 0x000fe20000010040 */
[----:B------:R-:W-:-:S02]  /*c530*/  HADD2.F32 R62, -RZ, R46.H1_H1 ;  /* 0x3000002eff3e7230 */ /* 0x000fc40000004100 */
[C---:B------:R-:W-:Y:S01]  /*c540*/  FMUL.FTZ R38, R63.reuse, R38 ;  /* 0x000000263f267220 */ /* 0x040fe20000410000 */
[----:B------:R-:W-:Y:S01]  /*c550*/  FFMA.FTZ R14, R14, R59, R61 ;  /* 0x0000003b0e0e7223 */ /* 0x000fe2000001003d */
[----:B------:R-:W-:Y:S02]  /*c560*/  HADD2.F32 R64, -RZ, R30.H1_H1 ;  /* 0x3000001eff407230 */ /* 0x000fe40000004100 */
[----:B------:R-:W-:Y:S01]  /*c570*/  FMUL.FTZ R37, R63, R60 ;  /* 0x0000003c3f257220 */ /* 0x000fe20000410000 */
[----:B------:R-:W-:Y:S02]  /*c580*/  HADD2.F32 R59, -RZ, R2.H0_H0 ;  /* 0x20000002ff3b7230 */ /* 0x000fe40000004100 */
[----:B------:R-:W-:Y:S01]  /*c590*/  FADD.FTZ R60, -R58, R39 ;  /* 0x000000273a3c7221 */ /* 0x000fe20000010100 */
[----:B------:R-:W-:Y:S02]  /*c5a0*/  HADD2.F32 R61, -RZ, R24.H0_H0 ;  /* 0x20000018ff3d7230 */ /* 0x000fe40000004100 */
[----:B------:R-:W-:Y:S01]  /*c5b0*/  FFMA.FTZ R13, R13, R62, R64 ;  /* 0x0000003e0d0d7223 */ /* 0x000fe20000010040 */
[----:B------:R-:W-:-:S02]  /*c5c0*/  HADD2.F32 R62, -RZ, R2.H1_H1 ;  /* 0x30000002ff3e7230 */ /* 0x000fc40000004100 */
[----:B------:R-:W-:Y:S01]  /*c5d0*/  FMUL.FTZ R39, R63, R60 ;  /* 0x0000003c3f277220 */ /* 0x000fe20000410000 */
[----:B------:R-:W-:Y:S02]  /*c5e0*/  HADD2.F32 R64, -RZ, R24.H1_H1 ;  /* 0x30000018ff407230 */ /* 0x000fe40000004100 */
[----:B------:R-:W-:Y:S01]  /*c5f0*/  FFMA.FTZ R36, R36, R59, R61 ;  /* 0x0000003b24247223 */ /* 0x000fe2000001003d */
[----:B------:R-:W-:Y:S02]  /*c600*/  HADD2.F32 R59, -RZ, R3.H0_H0 ;  /* 0x20000003ff3b7230 */ /* 0x000fe40000004100 */
[----:B------:R-:W-:Y:S01]  /*c610*/  FADD.FTZ R60, -R58, R32 ;  /* 0x000000203a3c7221 */ /* 0x000fe20000010100 */
[----:B------:R-:W-:Y:S02]  /*c620*/  HADD2.F32 R61, -RZ, R25.H0_H0 ;  /* 0x20000019ff3d7230 */ /* 0x000fe40000004100 */
[----:B------:R-:W-:Y:S01]  /*c630*/  FFMA.FTZ R37, R37, R62, R64 ;  /* 0x0000003e25257223 */ /* 0x000fe20000010040 */
[----:B------:R-:W-:-:S02]  /*c640*/  VIADD R32, R55, 0xffffffff ;  /* 0xffffffff37207836 */ /* 0x000fc40000000000 */
[----:B------:R-:W-:Y:S01]  /*c650*/  FMUL.FTZ R60, R63, R60 ;  /* 0x0000003c3f3c7220 */ /* 0x000fe20000410000 */
[----:B------:R-:W-:Y:S02]  /*c660*/  HADD2.F32 R62, -RZ, R3.H1_H1 ;  /* 0x30000003ff3e7230 */ /* 0x000fe40000004100 */
[----:B------:R-:W-:Y:S01]  /*c670*/  FFMA.FTZ R38, R38, R59, R61 ;  /* 0x0000003b26267223 */ /* 0x000fe2000001003d */
[----:B------:R-:W-:Y:S02]  /*c680*/  HADD2.F32 R64, -RZ, R25.H1_H1 ;  /* 0x30000019ff407230 */ /* 0x000fe40000004100 */
[----:B------:R-:W-:Y:S01]  /*c690*/  FADD.FTZ R34, -R58, R34 ;  /* 0x000000223a227221 */ /* 0x000fe20000010100 */
[----:B------:R-:W-:Y:S01]  /*c6a0*/  HADD2.F32 R55, -RZ, R4.H0_H0 ;  /* 0x20000004ff377230 */ /* 0x000fe20000004100 */
[----:B------:R-:W-:Y:S01]  /*c6b0*/  F2FP.F16.F32.PACK_AB R15, R14, R15 ;  /* 0x0000000f0e0f723e */ /* 0x000fe200000000ff */
[----:B------:R-:W-:Y:S02]  /*c6c0*/  HADD2.F32 R59, -RZ, R26.H0_H0 ;  /* 0x2000001aff3b7230 */ /* 0x000fe40000004100 */
[----:B------:R-:W-:Y:S01]  /*c6d0*/  FFMA.FTZ R39, R39, R62, R64 ;  /* 0x0000003e27277223 */ /* 0x000fe20000010040 */
[----:B------:R-:W-:-:S02]  /*c6e0*/  IMAD R57, R32, R57, RZ ;  /* 0x0000003920397224 */ /* 0x000fc400078e02ff */
[----:B------:R-:W-:Y:S01]  /*c6f0*/  FADD.FTZ R32, -R58, R33 ;  /* 0x000000213a207221 */ /* 0x000fe20000010100 */
[----:B------:R-:W-:Y:S02]  /*c700*/  HADD2.F32 R62, -RZ, R4.H1_H1 ;  /* 0x30000004ff3e7230 */ /* 0x000fe40000004100 */
[----:B------:R-:W-:Y:S01]  /*c710*/  FFMA.FTZ R60, R60, R55, R59 ;  /* 0x000000373c3c7223 */ /* 0x000fe2000001003b */
[----:B------:R-:W-:Y:S02]  /*c720*/  HADD2.F32 R64, -RZ, R26.H1_H1 ;  /* 0x3000001aff407230 */ /* 0x000fe40000004100 */
[----:B------:R-:W-:Y:S01]  /*c730*/  FMUL.FTZ R55, R63, R32 ;  /* 0x000000203f377220 */ /* 0x000fe20000410000 */
[----:B------:R-:W-:Y:S01]  /*c740*/  FADD.FTZ R58, -R58, R35 ;  /* 0x000000233a3a7221 */ /* 0x000fe20000010100 */
[----:B------:R-:W1:Y:S01]  /*c750*/  LDC.64 R32, c[0x0][0x428] ;  /* 0x00010a00ff207b82 */ /* 0x000e620000000a00 */
[----:B------:R-:W-:Y:S02]  /*c760*/  HADD2.F32 R35, -RZ, R27.H0_H0 ;  /* 0x2000001bff237230 */ /* 0x000fe40000004100 */
[----:B------:R-:W-:Y:S01]  /*c770*/  FFMA.FTZ R55, R55, R62, R64 ;  /* 0x0000003e37377223 */ /* 0x000fe20000010040 */
[----:B------:R-:W-:Y:S01]  /*c780*/  SHF.R.S32.HI R62, RZ, 0x1f, R57 ;  /* 0x0000001fff3e7819 */ /* 0x000fe20000011439 */
[C---:B------:R-:W-:Y:S01]  /*c790*/  FMUL.FTZ R34, R63.reuse, R34 ;  /* 0x000000223f227220 */ /* 0x040fe20000410000 */
[----:B------:R-:W-:Y:S01]  /*c7a0*/  FMUL.FTZ R58, R63, R58 ;  /* 0x0000003a3f3a7220 */ /* 0x000fe20000410000 */
[--C-:B------:R-:W-:Y:S01]  /*c7b0*/  HADD2.F32 R61, -RZ, R5.reuse.H1_H1 ;  /* 0x30000005ff3d7230 */ /* 0x100fe20000004100 */
[----:B------:R-:W-:Y:S01]  /*c7c0*/  LEA.HI R62, R62, R57, RZ, 0x3 ;  /* 0x000000393e3e7211 */ /* 0x000fe200078f18ff */
[----:B------:R-:W-:Y:S01]  /*c7d0*/  HADD2.F32 R57, -RZ, R5.H0_H0 ;  /* 0x20000005ff397230 */ /* 0x000fe20000004100 */
[----:B------:R-:W-:Y:S01]  /*c7e0*/  F2FP.F16.F32.PACK_AB R14, R13, R12 ;  /* 0x0000000c0d0e723e */ /* 0x000fe200000000ff */
[----:B------:R-:W-:Y:S01]  /*c7f0*/  HADD2.F32 R63, -RZ, R27.H1_H1 ;  /* 0x3000001bff3f7230 */ /* 0x000fe20000004100 */
[----:B------:R-:W-:-:S02]  /*c800*/  F2FP.F16.F32.PACK_AB R13, R19, R18 ;  /* 0x00000012130d723e */ /* 0x000fc400000000ff */
[----:B------:R-:W-:Y:S01]  /*c810*/  FFMA.FTZ R57, R34, R57, R35 ;  /* 0x0000003922397223 */ /* 0x000fe20000010023 */
[----:B------:R-:W-:Y:S01]  /*c820*/  LEA.HI.SX32 R35, R62, R53, 0x1d ;  /* 0x000000353e237211 */ /* 0x000fe200078feaff */
[----:B------:R-:W-:Y:S01]  /*c830*/  FFMA.FTZ R58, R58, R61, R63 ;  /* 0x0000003d3a3a7223 */ /* 0x000fe2000001003f */
[----:B------:R-:W-:Y:S02]  /*c840*/  F2FP.F16.F32.PACK_AB R12, R17, R16 ;  /* 0x00000010110c723e */ /* 0x000fe400000000ff */
[----:B------:R-:W-:Y:S02]  /*c850*/  IADD3 R59, PT, PT, R35, 0x20, RZ ;  /* 0x00000020233b7810 */ /* 0x000fe40007ffe0ff */
[----:B------:R-:W-:Y:S02]  /*c860*/  F2FP.F16.F32.PACK_AB R19, R58, R57 ;  /* 0x000000393a13723e */ /* 0x000fe400000000ff */
[----:B------:R-:W-:Y:S01]  /*c870*/  F2FP.F16.F32.PACK_AB R18, R55, R60 ;  /* 0x0000003c3712723e */ /* 0x000fe200000000ff */
[----:B-1----:R-:W-:Y:S01]  /*c880*/  IMAD.WIDE.U32 R34, R35, 0x10, R32 ;  /* 0x0000001023227825 */ /* 0x002fe200078e0020 */
[----:B------:R-:W-:-:S02]  /*c890*/  F2FP.F16.F32.PACK_AB R17, R39, R38 ;  /* 0x000000262711723e */ /* 0x000fc400000000ff */
[----:B------:R-:W-:Y:S01]  /*c8a0*/  F2FP.F16.F32.PACK_AB R16, R37, R36 ;  /* 0x000000242510723e */ /* 0x000fe200000000ff */
[----:B------:R-:W-:Y:S01]  /*c8b0*/  IMAD.WIDE.U32 R32, R59, 0x10, R32 ;  /* 0x000000103b207825 */ /* 0x000fe200078e0020 */
[----:B------:R1:W-:Y:S04]  /*c8c0*/  STG.E.128 desc[UR8][R34.64], R12 ;  /* 0x0000000c22007986 */ /* 0x0003e8000c101d08 */
[----:B------:R1:W-:Y:S02]  /*c8d0*/  STG.E.128 desc[UR8][R32.64], R16 ;  /* 0x0000001020007986 */ /* 0x0003e4000c101d08 */
.L_x_13085:
[----:B------:R-:W-:Y:S05]  /*c8e0*/  BSYNC.RECONVERGENT B1 ;  /* 0x0000000000017941 */ /* 0x000fea0003800200 */
.L_x_13084:
[----:B-1----:R-:W1:Y:S02]  /*c8f0*/  LDC.64 R12, c[0x0][0x380] ;  /* 0x0000e000ff0c7b82 */ /* 0x002e640000000a00 */
[----:B-1----:R-:W-:-:S05]  /*c900*/  IMAD R52, R12, 0x4, R52 ;  /* 0x000000040c347824 */ /* 0x002fca00078e0234 */
[----:B------:R-:W-:-:S13]  /*c910*/  ISETP.GE.AND P0, PT, R52, R13, PT ;  /* 0x0000000d3400720c */ /* 0x000fda0003f06270 */
[----:B------:R-:W-:Y:S05]  /*c920*/  @!P0 BRA `(.L_x_13086) ;  /* 0xffffff4000008947 */ /* 0x000fea000383ffff */
[----:B------:R-:W-:Y:S05]  /*c930*/  BSYNC B0 ;  /* 0x0000000000007941 */ /* 0x000fea0003800000 */
.L_x_12854:
[----:B------:R-:W-:Y:S05]  /*c940*/  EXIT ;  /* 0x000000000000794d */ /* 0x000fea0003800000 */
.L_x_13083:
        /* <DEDUP_REMOVED lines=8> */
.L_x_13088:
[----:B------:R-:W-:Y:S05]  /*c9d0*/  BSYNC B1 ;  /* 0x0000000000017941 */ /* 0x000fea0003800000 */
.L_x_13087:
        /* <DEDUP_REMOVED lines=9> */
.L_x_13089:
[----:B------:R-:W-:Y:S02]  /*ca70*/  IMAD.MOV.U32 R62, RZ, RZ, 0x4 ;  /* 0x00000004ff3e7424 */ /* 0x000fe400078e00ff */
[----:B------:R-:W-:-:S05]  /*ca80*/  FADD.FTZ R66, R64, R58 ;  /* 0x0000003a40427221 */ /* 0x000fca0000010000 */
[----:B------:R-:W-:-:S07]  /*ca90*/  MOV R69, R66 ;  /* 0x0000004200457202 */ /* 0x000fce0000000f00 */
[----:B------:R-:W-:Y:S05]  /*caa0*/  WARPSYNC.COLLECTIVE R60, `(.L_x_13090) ;  /* 0x000000003c087348 */ /* 0x000fea0003c00000 */
[----:B------:R0:W1:Y:S02]  /*cab0*/  SHFL.BFLY P2, R58, R69, R62, R61 ;  /* 0x0c00003e453a7389 */ /* 0x000064000004003d */
[----:B01----:R-:W-:Y:S05]  /*cac0*/  ENDCOLLECTIVE ;  /* 0x000000000000791b */ /* 0x003fea0003800000 */
.L_x_13090:
[----:B------:R-:W-:Y:S02]  /*cad0*/  IMAD.MOV.U32 R62, RZ, RZ, 0x8 ;  /* 0x00000008ff3e7424 */ /* 0x000fe400078e00ff */
[----:B------:R-:W-:-:S05]  /*cae0*/  FADD.FTZ R67, R66, R58 ;  /* 0x0000003a42437221 */ /* 0x000fca0000010000 */
[----:B------:R-:W-:-:S07]  /*caf0*/  MOV R69, R67 ;  /* 0x0000004300457202 */ /* 0x000fce0000000f00 */
[----:B------:R-:W-:Y:S05]  /*cb00*/  WARPSYNC.COLLECTIVE R60, `(.L_x_13091) ;  /* 0x000000003c087348 */ /* 0x000fea0003c00000 */
[----:B------:R0:W1:Y:S02]  /*cb10*/  SHFL.BFLY P2, R58, R69, R62, R61 ;  /* 0x0c00003e453a7389 */ /* 0x000064000004003d */
[----:B01----:R-:W-:Y:S05]  /*cb20*/  ENDCOLLECTIVE ;  /* 0x000000000000791b */ /* 0x003fea0003800000 */
.L_x_13091:
[----:B------:R-:W-:Y:S02]  /*cb30*/  IMAD.MOV.U32 R62, RZ, RZ, 0x10 ;  /* 0x00000010ff3e7424 */ /* 0x000fe400078e00ff */
[----:B------:R-:W-:-:S05]  /*cb40*/  FADD.FTZ R68, R67, R58 ;  /* 0x0000003a43447221 */ /* 0x000fca0000010000 */
[----:B------:R-:W-:-:S07]  /*cb50*/  MOV R69, R68 ;  /* 0x0000004400457202 */ /* 0x000fce0000000f00 */
[----:B------:R-:W-:Y:S05]  /*cb60*/  WARPSYNC.COLLECTIVE R60, `(.L_x_13092) ;  /* 0x000000003c087348 */ /* 0x000fea0003c00000 */
[----:B------:R0:W1:Y:S02]  /*cb70*/  SHFL.BFLY P2, R58, R69, R62, R61 ;  /* 0x0c00003e453a7389 */ /* 0x000064000004003d */
[----:B01----:R-:W-:Y:S05]  /*cb80*/  ENDCOLLECTIVE ;  /* 0x000000000000791b */ /* 0x003fea0003800000 */
.L_x_13092:
        /* <DEDUP_REMOVED lines=40> */
.L_x_13093:
[----:B------:R-:W-:Y:S01]  /*ce10*/  MOV R62, 0x2 ;  /* 0x00000002003e7802 */ /* 0x000fe20000000f00 */
[----:B------:R-:W-:-:S04]  /*ce20*/  FADD.FTZ R64, R63, R58 ;  /* 0x0000003a3f407221 */ /* 0x000fc80000010000 */
[----:B------:R-:W-:-:S07]  /*ce30*/  IMAD.MOV.U32 R69, RZ, RZ, R64 ;  /* 0x000000ffff457224 */ /* 0x000fce00078e0040 */
[----:B------:R-:W-:Y:S05]  /*ce40*/  WARPSYNC.COLLECTIVE R60, `(.L_x_13094) ;  /* 0x000000003c087348 */ /* 0x000fea0003c00000 */
[----:B------:R0:W1:Y:S02]  /*ce50*/  SHFL.BFLY P2, R58, R69, R62, R61 ;  /* 0x0c00003e453a7389 */ /* 0x000064000004003d */
[----:B01----:R-:W-:Y:S05]  /*ce60*/  ENDCOLLECTIVE ;  /* 0x000000000000791b */ /* 0x003fea0003800000 */
.L_x_13094:
[----:B------:R-:W-:Y:S02]  /*ce70*/  HFMA2 R62, -RZ, RZ, 0, 2.384185791015625e-07 ;  /* 0x00000004ff3e7431 */ /* 0x000fe400000001ff */
[----:B------:R-:W-:-:S04]  /*ce80*/  FADD.FTZ R66, R64, R58 ;  /* 0x0000003a40427221 */ /* 0x000fc80000010000 */
[----:B------:R-:W-:-:S07]  /*ce90*/  IMAD.MOV.U32 R69, RZ, RZ, R66 ;  /* 0x000000ffff457224 */ /* 0x000fce00078e0042 */
[----:B------:R-:W-:Y:S05]  /*cea0*/  WARPSYNC.COLLECTIVE R60, `(.L_x_13095) ;  /* 0x000000003c087348 */ /* 0x000fea0003c00000 */
[----:B------:R0:W1:Y:S02]  /*ceb0*/  SHFL.BFLY P2, R58, R69, R62, R61 ;  /* 0x0c00003e453a7389 */ /* 0x000064000004003d */
[----:B01----:R-:W-:Y:S05]  /*cec0*/  ENDCOLLECTIVE ;  /* 0x000000000000791b */ /* 0x003fea0003800000 */
.L_x_13095:
[----:B------:R-:W-:Y:S01]  /*ced0*/  MOV R62, 0x8 ;  /* 0x00000008003e7802 */ /* 0x000fe20000000f00 */
[----:B------:R-:W-:-:S04]  /*cee0*/  FADD.FTZ R67, R66, R58 ;  /* 0x0000003a42437221 */ /* 0x000fc80000010000 */
[----:B------:R-:W-:-:S07]  /*cef0*/  IMAD.MOV.U32 R69, RZ, RZ, R67 ;  /* 0x000000ffff457224 */ /* 0x000fce00078e0043 */
[----:B------:R-:W-:Y:S05]  /*cf00*/  WARPSYNC.COLLECTIVE R60, `(.L_x_13096) ;  /* 0x000000003c087348 */ /* 0x000fea0003c00000 */
[----:B------:R0:W1:Y:S02]  /*cf10*/  SHFL.BFLY P2, R58, R69, R62, R61 ;  /* 0x0c00003e453a7389 */ /* 0x000064000004003d */
[----:B01----:R-:W-:Y:S05]  /*cf20*/  ENDCOLLECTIVE ;  /* 0x000000000000791b */ /* 0x003fea0003800000 */
.L_x_13096:
[----:B------:R-:W-:Y:S02]  /*cf30*/  HFMA2 R62, -RZ, RZ, 0, 9.5367431640625e-07 ;  /* 0x00000010ff3e7431 */ /* 0x000fe400000001ff */
[----:B------:R-:W-:-:S04]  /*cf40*/  FADD.FTZ R68, R67, R58 ;  /* 0x0000003a43447221 */ /* 0x000fc80000010000 */
[----:B------:R-:W-:-:S07]  /*cf50*/  IMAD.MOV.U32 R69, RZ, RZ, R68 ;  /* 0x000000ffff457224 */ /* 0x000fce00078e0044 */
[----:B------:R-:W-:Y:S05]  /*cf60*/  WARPSYNC.COLLECTIVE R60, `(.L_x_13097) ;  /* 0x000000003c087348 */ /* 0x000fea0003c00000 */
[----:B------:R0:W1:Y:S02]  /*cf70*/  SHFL.BFLY P2, R58, R69, R62, R61 ;  /* 0x0c00003e453a7389 */ /* 0x000064000004003d */
[----:B01----:R-:W-:Y:S05]  /*cf80*/  ENDCOLLECTIVE ;  /* 0x000000000000791b */ /* 0x003fea0003800000 */
.L_x_13097:
[----:B------:R-:W-:Y:S05]  /*cf90*/  BRA `(.L_x_13098) ;  /* 0xfffffff000847947 */ /* 0x000fea000383ffff */
.L_x_13099:
        /* <DEDUP_REMOVED lines=14> */
.L_x_20328:


//--------------------- .text._ZN10layer_norm13ln_fwd_kernelINS_13Kernel_traitsI6__halfS2_fS2_fjLj512ELj1ELj4ELj1ELj16ENS_18Kernel_traits_baseILj512ES2_S2_fS2_fjLj128EEEEELb1ELb1ELb0ELb0EEEvNS_9FwdParamsE --------------------------
	.section	.text._ZN10layer_norm13ln_fwd_kernelINS_13Kernel_traitsI6__halfS2_fS2_fjLj512ELj1ELj4ELj1ELj16ENS_18Kernel_traits_baseILj512ES2_S2_fS2_fjLj128EEEEELb1ELb1ELb0ELb0EEEvNS_9FwdParamsE,"ax",@progbits
	.align	128
        .global         _ZN10layer_norm13ln_fwd_kernelINS_13Kernel_traitsI6__halfS2_fS2_fjLj512ELj1ELj4ELj1ELj16ENS_18Kernel_traits_baseILj512ES2_S2_fS2_fjLj128EEEEELb1ELb1ELb0ELb0EEEvNS_9FwdParamsE
        .type           _ZN10layer_norm13ln_fwd_kernelINS_13Kernel_traitsI6__halfS2_fS2_fjLj512ELj1ELj4ELj1ELj16ENS_18Kernel_traits_baseILj512ES2_S2_fS2_fjLj128EEEEELb1ELb1ELb0ELb0EEEvNS_9FwdParamsE,@function
        .size           _ZN10layer_norm13ln_fwd_kernelINS_13Kernel_traitsI6__halfS2_fS2_fjLj512ELj1ELj4ELj1ELj16ENS_18Kernel_traits_baseILj512ES2_S2_fS2_fjLj128EEEEELb1ELb1ELb0ELb0EEEvNS_9FwdParamsE,(.L_x_20329 - _ZN10layer_norm13ln_fwd_kernelINS_13Kernel_traitsI6__halfS2_fS2_fjLj512ELj1ELj4ELj1ELj16ENS_18Kernel_traits_baseILj512ES2_S2_fS2_fjLj128EEEEELb1ELb1ELb0ELb0EEEvNS_9FwdParamsE)
        .other          _ZN10layer_norm13ln_fwd_kernelINS_13Kernel_traitsI6__halfS2_fS2_fjLj512ELj1ELj4ELj1ELj16ENS_18Kernel_traits_baseILj512ES2_S2_fS2_fjLj128EEEEELb1ELb1ELb0ELb0EEEvNS_9FwdParamsE,@"STO_CUDA_ENTRY STV_DEFAULT"
_ZN10layer_norm13ln_fwd_kernelINS_13Kernel_traitsI6__halfS2_fS2_fjLj512ELj1ELj4ELj1ELj16ENS_18Kernel_traits_baseILj512ES2_S2_fS2_fjLj128EEEEELb1ELb1ELb0ELb0EEEvNS_9FwdParamsE:
.text._ZN10layer_norm13ln_fwd_kernelINS_13Kernel_traitsI6__halfS2_fS2_fjLj512ELj1ELj4ELj1ELj16ENS_18Kernel_traits_baseILj512ES2_S2_fS2_fjLj128EEEEELb1ELb1ELb0ELb0EEEvNS_9FwdParamsE:
        /* <DEDUP_REMOVED lines=69> */
.L_x_13103:
[----:B------:R-:W-:Y:S05]  /*0450*/  BSYNC.RECONVERGENT B1 ;  /* 0x0000000000017941 */ /* 0x000fea0003800200 */
.L_x_13102:
        /* <DEDUP_REMOVED lines=11> */
.L_x_13101:
        /* <DEDUP_REMOVED lines=21> */
.L_x_13104:
[----:B------:R-:W-:Y:S05]  /*0660*/  BSYNC.RECONVERGENT B0 ;  /* 0x0000000000007941 */ /* 0x000fea0003800200 */
.L_x_13100:
        /* <DEDUP_REMOVED lines=8> */
[----:B------:R-:W-:Y:S01]  /*06f0*/  LOP3.LUT R2, R2, UR7, RZ, 0x3c, !PT ;  /* 0x0000000702027c12 */ /* 0x000fe2000f8e3cff */
[----:B------:R-:W1:Y:S02]  /*0700*/  LDCU UR32, c[0x0][0x388] ;  /* 0x00007100ff2077ac */ /* 0x000e640008000800 */
[----:B------:R-:W-:Y:S01]  /*0710*/  IMAD R6, R63, -0x326172a9, RZ ;  /* 0xcd9e8d573f067824 */ /* 0x000fe200078e02ff */
[----:B------:R-:W-:Y:S01]  /*0720*/  LOP3.LUT R0, R7, UR6, R0, 0x96, !PT ;  /* 0x0000000607007c12 */ /* 0x000fe2000f8e9600 */
        /* <DEDUP_REMOVED lines=59> */
[----:B------:R-:W-:Y:S02]  /*0ae0*/  IMAD.MOV.U32 R3, RZ, RZ, RZ ;  /* 0x000000ffff037224 */ /* 0x000fe400078e00ff */
[----:B0123--:R-:W-:-:S07]  /*0af0*/  IMAD R0, R35, -0x326172a9, RZ ;  /* 0xcd9e8d5723007824 */ /* 0x00ffce00078e02ff */
.L_x_13278:
        /* <DEDUP_REMOVED lines=12> */
[----:B------:R-:W-:-:S03]  /*0bc0*/  IMAD.MOV.U32 R56, RZ, RZ, 0x3f800000 ;  /* 0x3f800000ff387424 */ /* 0x000fc600078e00ff */
[----:B------:R-:W-:Y:S02]  /*0bd0*/  LEA.HI.SX32 R65, R57, R62, 0x1d ;  /* 0x0000003e39417211 */ /* 0x000fe400078feaff */
[----:B------:R-:W-:Y:S02]  /*0be0*/  P2R R57, PR, RZ, 0x4 ;  /* 0x00000004ff397803 */ /* 0x000fe40000000000 */
        /* <DEDUP_REMOVED lines=19> */
[----:B------:R-:W-:-:S05]  /*0d20*/  HFMA2 R41, -RZ, RZ, 0, 1.1920928955078125e-07 ;  /* 0x00000002ff297431 */ /* 0x000fca00000001ff */
[----:B------:R-:W-:-:S05]  /*0d30*/  VIADDMNMX.U32 R40, R4, 0xfffffffe, R41, PT ;  /* 0xfffffffe04287846 */ /* 0x000fca0003800029 */
[----:B------:R-:W-:-:S04]  /*0d40*/  IMAD.SHL.U32 R42, R40, 0x4, RZ ;  /* 0x00000004282a7824 */ /* 0x000fc800078e00ff */
[----:B------:R-:W0:Y:S02]  /*0d50*/  LDC R40, c[0x2][R42] ;  /* 0x008000002a287b82 */ /* 0x000e240000000800 */
[----:B0-----:R-:W-:-:S04]  /*0d60*/  SHF.R.S32.HI R41, RZ, 0x1f, R40 ;  /* 0x0000001fff297819 */ /* 0x001fc80000011428 */
.L_x_20165:
[----:B------:R-:W-:Y:S05]  /*0d70*/  BRX R40 -0xd80                                     (*"BRANCH_TARGETS .L_x_20166,.L_x_20167,.L_x_20168"*) ;  /* 0xfffffff028a07949 */ /* 0x000fea000383ffff */
.L_x_20168:
[----:B------:R-:W-:Y:S01]  /*0d80*/  IADD3 R42, PT, PT, R4, 0x1, RZ ;  /* 0x00000001042a7810 */ /* 0x000fe20007ffe0ff */
[----:B------:R-:W-:Y:S01]  /*0d90*/  IMAD.MOV.U32 R70, RZ, RZ, R2 ;  /* 0x000000ffff467224 */ /* 0x000fe200078e0002 */
[----:B------:R-:W-:Y:S01]  /*0da0*/  MOV R43, R5 ;  /* 0x00000005002b7202 */ /* 0x000fe20000000f00 */
[----:B------:R-:W-:Y:S06]  /*0db0*/  BRA `(.L_x_13110) ;  /* 0x0000000000f07947 */ /* 0x000fec0003800000 */
.L_x_20166:
[----:B------:R-:W-:Y:S01]  /*0dc0*/  IMAD.MOV.U32 R70, RZ, RZ, R2 ;  /* 0x000000ffff467224 */ /* 0x000fe200078e0002 */
[----:B------:R-:W-:Y:S01]  /*0dd0*/  MOV R42, 0x3 ;  /* 0x00000003002a7802 */ /* 0x000fe20000000f00 */
[----:B------:R-:W-:Y:S01]  /*0de0*/  IMAD.MOV.U32 R43, RZ, RZ, R6 ;  /* 0x000000ffff2b7224 */ /* 0x000fe200078e0006 */
[----:B------:R-:W-:Y:S06]  /*0df0*/  BRA `(.L_x_13110) ;  /* 0x0000000000e07947 */ /* 0x000fec0003800000 */
.L_x_20167:
        /* <DEDUP_REMOVED lines=13> */
.L_x_13112:
[----:B------:R-:W-:Y:S05]  /*0ed0*/  BSYNC.RECONVERGENT B3 ;  /* 0x0000000000037941 */ /* 0x000fea0003800200 */
.L_x_13111:
        /* <DEDUP_REMOVED lines=42> */
.L_x_13110:
[----:B------:R-:W-:Y:S05]  /*1180*/  BSYNC.RECONVERGENT B2 ;  /* 0x0000000000027941 */ /* 0x000fea0003800200 */
.L_x_13109:
        /* <DEDUP_REMOVED lines=27> */
.L_x_13115:
        /* <DEDUP_REMOVED lines=13> */
.L_x_13117:
[----:B------:R-:W-:Y:S05]  /*1410*/  BSYNC.RECONVERGENT B3 ;  /* 0x0000000000037941 */ /* 0x000fea0003800200 */
.L_x_13116:
        /* <DEDUP_REMOVED lines=43> */
.L_x_13114:
[----:B------:R-:W-:Y:S05]  /*16d0*/  BSYNC.RECONVERGENT B2 ;  /* 0x0000000000027941 */ /* 0x000fea0003800200 */
.L_x_13113:
[----:B------:R-:W-:Y:S01]  /*16e0*/  I2FP.F32.U32 R41, R4 ;  /* 0x0000000400297245 */ /* 0x000fe20000201000 */
[----:B------:R-:W-:Y:S01]  /*16f0*/  HADD2.F32 R43, -RZ, R44.H1_H1 ;  /* 0x3000002cff2b7230 */ /* 0x000fe20000004100 */
[----:B------:R-:W-:Y:S01]  /*1700*/  ISETP.NE.AND P1, PT, R58, 0x1, PT ;  /* 0x000000013a00780c */ /* 0x000fe20003f25270 */
[----:B------:R-:W-:Y:S01]  /*1710*/  BSSY.RECONVERGENT B2, `(.L_x_13118) ;  /* 0x000004d000027945 */ /* 0x000fe20003800200 */
[----:B------:R-:W-:Y:S02]  /*1720*/  HFMA2 R44, -RZ, RZ, 0, 1.1920928955078125e-07 ;  /* 0x00000002ff2c7431 */ /* 0x000fe400000001ff */
[----:B------:R-:W-:Y:S01]  /*1730*/  FFMA.FTZ R4, R41, R72, 1.1641532182693481445e-10 ;  /* 0x2f00000029047423 */ /* 0x000fe20000010048 */
[----:B------:R-:W-:Y:S01]  /*1740*/  FMUL.FTZ R42, R43, R56 ;  /* 0x000000382b2a7220 */ /* 0x000fe20000410000 */
[----:B------:R-:W-:-:S03]  /*1750*/  HADD2.F32 R41, -RZ, R16.H1_H1 ;  /* 0x30000010ff297230 */ /* 0x000fc60000004100 */
        /* <DEDUP_REMOVED lines=15> */
.L_x_13120:
        /* <DEDUP_REMOVED lines=13> */
.L_x_13122:
[----:B------:R-:W-:Y:S05]  /*1920*/  BSYNC.RECONVERGENT B3 ;  /* 0x0000000000037941 */ /* 0x000fea0003800200 */
.L_x_13121:
        /* <DEDUP_REMOVED lines=43> */
.L_x_13119:
[----:B------:R-:W-:Y:S05]  /*1be0*/  BSYNC.RECONVERGENT B2 ;  /* 0x0000000000027941 */ /* 0x000fea0003800200 */
.L_x_13118:
        /* <DEDUP_REMOVED lines=23> */
.L_x_13125:
        /* <DEDUP_REMOVED lines=13> */
.L_x_13127:
[----:B------:R-:W-:Y:S05]  /*1e30*/  BSYNC.RECONVERGENT B3 ;  /* 0x0000000000037941 */ /* 0x000fea0003800200 */
.L_x_13126:
        /* <DEDUP_REMOVED lines=43> */
.L_x_13124:
[----:B------:R-:W-:Y:S05]  /*20f0*/  BSYNC.RECONVERGENT B2 ;  /* 0x0000000000027941 */ /* 0x000fea0003800200 */
.L_x_13123:
        /* <DEDUP_REMOVED lines=23> */
.L_x_13130:
        /* <DEDUP_REMOVED lines=13> */
.L_x_13132:
[----:B------:R-:W-:Y:S05]  /*2340*/  BSYNC.RECONVERGENT B3 ;  /* 0x0000000000037941 */ /* 0x000fea0003800200 */
.L_x_13131:
        /* <DEDUP_REMOVED lines=43> */
.L_x_13129:
[----:B------:R-:W-:Y:S05]  /*2600*/  BSYNC.RECONVERGENT B2 ;  /* 0x0000000000027941 */ /* 0x000fea0003800200 */
.L_x_13128:
        /* <DEDUP_REMOVED lines=23> */
.L_x_13135:
        /* <DEDUP_REMOVED lines=13> */
.L_x_13137:
[----:B------:R-:W-:Y:S05]  /*2850*/  BSYNC.RECONVERGENT B3 ;  /* 0x0000000000037941 */ /* 0x000fea0003800200 */
.L_x_13136:
        /* <DEDUP_REMOVED lines=43> */
.L_x_13134:
[----:B------:R-:W-:Y:S05]  /*2b10*/  BSYNC.RECONVERGENT B2 ;  /* 0x0000000000027941 */ /* 0x000fea0003800200 */
.L_x_13133:
        /* <DEDUP_REMOVED lines=23> */
.L_x_13140:
        /* <DEDUP_REMOVED lines=13> */
.L_x_13142:
[----:B------:R-:W-:Y:S05]  /*2d60*/  BSYNC.RECONVERGENT B3 ;  /* 0x0000000000037941 */ /* 0x000fea0003800200 */
.L_x_13141:
        /* <DEDUP_REMOVED lines=43> */
.L_x_13139:
[----:B------:R-:W-:Y:S05]  /*3020*/  BSYNC.RECONVERGENT B2 ;  /* 0x0000000000027941 */ /* 0x000fea0003800200 */
.L_x_13138:
        /* <DEDUP_REMOVED lines=23> */
.L_x_13145:
        /* <DEDUP_REMOVED lines=15> */
.L_x_13147:
[----:B------:R-:W-:Y:S05]  /*3290*/  BSYNC.RECONVERGENT B3 ;  /* 0x0000000000037941 */ /* 0x000fea0003800200 */
.L_x_13146:
        /* <DEDUP_REMOVED lines=43> */
.L_x_13144:
[----:B------:R-:W-:Y:S05]  /*3550*/  BSYNC.RECONVERGENT B2 ;  /* 0x0000000000027941 */ /* 0x000fea0003800200 */
.L_x_13143:
[----:B------:R-:W-:Y:S01]  /*3560*/  I2FP.F32.U32 R59, R67 ;  /* 0x00000043003b7245 */ /* 0x000fe20000201000 */
[----:B------:R-:W-:-:S04]  /*3570*/  HADD2.F32 R47, -RZ, R47.H1_H1 ;  /* 0x3000002fff2f7230 */ /* 0x000fc80000004100 */
[----:B------:R-:W-:Y:S01]  /*3580*/  FFMA.FTZ R72, R59, R72, 1.1641532182693481445e-10 ;  /* 0x2f0000003b487423 */ /* 0x000fe20000010048 */
[----:B------:R-:W-:Y:S01]  /*3590*/  FMUL.FTZ R58, R47, R56 ;  /* 0x000000382f3a7220 */ /* 0x000fe20000410000 */
[----:B------:R-:W-:-:S03]  /*35a0*/  HADD2.F32 R47, -RZ, R19.H1_H1 ;  /* 0x30000013ff2f7230 */ /* 0x000fc60000004100 */
[----:B------:R-:W-:Y:S01]  /*35b0*/  FMUL.FTZ R58, R58, R57 ;  /* 0x000000393a3a7220 */ /* 0x000fe20000410000 */
[----:B------:R-:W-:-:S04]  /*35c0*/  FSETP.GTU.FTZ.AND P6, PT, R72, R71, PT ;  /* 0x000000474800720b */ /* 0x000fc80003fdc000 */
[----:B------:R-:W-:Y:S02]  /*35d0*/  FSEL R58, R58, RZ, !P6 ;  /* 0x000000ff3a3a7208 */ /* 0x000fe40007000000 */
[----:B------:R-:W-:-:S03]  /*35e0*/  PLOP3.LUT P6, PT, P6, PT, PT, 0x8, 0x80 ;  /* 0x000000000080781c */ /* 0x000fc600037ce170 */
[----:B------:R-:W-:Y:S01]  /*35f0*/  FFMA.FTZ R47, R58, R47, R39 ;  /* 0x0000002f3a2f7223 */ /* 0x000fe20000010027 */
[----:B------:R-:W-:Y:S09]  /*3600*/  BRA `(.L_x_13148) ;  /* 0x0000002800407947 */ /* 0x000ff20003800000 */
.L_x_13108:
        /* <DEDUP_REMOVED lines=16> */
.L_x_13151:
        /* <DEDUP_REMOVED lines=13> */
.L_x_13153:
[----:B------:R-:W-:Y:S05]  /*37e0*/  BSYNC.RECONVERGENT B3 ;  /* 0x0000000000037941 */ /* 0x000fea0003800200 */
.L_x_13152:
        /* <DEDUP_REMOVED lines=42> */
.L_x_13150:
[----:B------:R-:W-:Y:S05]  /*3a90*/  BSYNC.RECONVERGENT B2 ;  /* 0x0000000000027941 */ /* 0x000fea0003800200 */
.L_x_13149:
        /* <DEDUP_REMOVED lines=27> */
.L_x_13156:
        /* <DEDUP_REMOVED lines=13> */
.L_x_13158:
[----:B------:R-:W-:Y:S05]  /*3d20*/  BSYNC.RECONVERGENT B3 ;  /* 0x0000000000037941 */ /* 0x000fea0003800200 */
.L_x_13157:
        /* <DEDUP_REMOVED lines=43> */
.L_x_13155:
[----:B------:R-:W-:Y:S05]  /*3fe0*/  BSYNC.RECONVERGENT B2 ;  /* 0x0000000000027941 */ /* 0x000fea0003800200 */
.L_x_13154:
        /* <DEDUP_REMOVED lines=23> */
.L_x_13161:
        /* <DEDUP_REMOVED lines=13> */
.L_x_13163:
[----:B------:R-:W-:Y:S05]  /*4230*/  BSYNC.RECONVERGENT B3 ;  /* 0x0000000000037941 */ /* 0x000fea0003800200 */
.L_x_13162:
        /* <DEDUP_REMOVED lines=43> */
.L_x_13160:
[----:B------:R-:W-:Y:S05]  /*44f0*/  BSYNC.RECONVERGENT B2 ;  /* 0x0000000000027941 */ /* 0x000fea0003800200 */
.L_x_13159:
        /* <DEDUP_REMOVED lines=23> */
.L_x_13166:
        /* <DEDUP_REMOVED lines=13> */
.L_x_13168:
[----:B------:R-:W-:Y:S05]  /*4740*/  BSYNC.RECONVERGENT B3 ;  /* 0x0000000000037941 */ /* 0x000fea0003800200 */
.L_x_13167:
        /* <DEDUP_REMOVED lines=43> */
.L_x_13165:
[----:B------:R-:W-:Y:S05]  /*4a00*/  BSYNC.RECONVERGENT B2 ;  /* 0x0000000000027941 */ /* 0x000fea0003800200 */
.L_x_13164:
        /* <DEDUP_REMOVED lines=23> */
.L_x_13171:
        /* <DEDUP_REMOVED lines=13> */
.L_x_13173:
[----:B------:R-:W-:Y:S05]  /*4c50*/  BSYNC.RECONVERGENT B3 ;  /* 0x0000000000037941 */ /* 0x000fea0003800200 */
.L_x_13172:
        /* <DEDUP_REMOVED lines=43> */
.L_x_13170:
[----:B------:R-:W-:Y:S05]  /*4f10*/  BSYNC.RECONVERGENT B2 ;  /* 0x0000000000027941 */ /* 0x000fea0003800200 */
.L_x_13169:
        /* <DEDUP_REMOVED lines=23> */
.L_x_13176:
        /* <DEDUP_REMOVED lines=13> */
.L_x_13178:
[----:B------:R-:W-:Y:S05]  /*5160*/  BSYNC.RECONVERGENT B3 ;  /* 0x0000000000037941 */ /* 0x000fea0003800200 */
.L_x_13177:
        /* <DEDUP_REMOVED lines=43> */
.L_x_13175:
[----:B------:R-:W-:Y:S05]  /*5420*/  BSYNC.RECONVERGENT B2 ;  /* 0x0000000000027941 */ /* 0x000fea0003800200 */
.L_x_13174:
        /* <DEDUP_REMOVED lines=9> */
[----:B------:R-:W-:Y:S01]  /*54c0*/  HADD2.F32 R46, -RZ, R18.H1_H1 ;  /* 0x30000012ff2e7230 */ /* 0x000fe20000004100 */
        /* <DEDUP_REMOVED lines=13> */
.L_x_13181:
        /* <DEDUP_REMOVED lines=13> */
.L_x_13183:
[----:B------:R-:W-:Y:S05]  /*5670*/  BSYNC.RECONVERGENT B3 ;  /* 0x0000000000037941 */ /* 0x000fea0003800200 */
.L_x_13182:
        /* <DEDUP_REMOVED lines=43> */
.L_x_13180:
[----:B------:R-:W-:Y:S05]  /*5930*/  BSYNC.RECONVERGENT B2 ;  /* 0x0000000000027941 */ /* 0x000fea0003800200 */
.L_x_13179:
[----:B------:R-:W-:Y:S01]  /*5940*/  I2FP.F32.U32 R59, R4 ;  /* 0x00000004003b7245 */ /* 0x000fe20000201000 */
[----:B------:R-:W-:Y:S01]  /*5950*/  HADD2.F32 R67, -RZ, R47.H0_H0 ;  /* 0x2000002fff437230 */ /* 0x000fe20000004100 */
[----:B------:R-:W-:Y:S01]  /*5960*/  ISETP.NE.AND P6, PT, R58, 0x1, PT ;  /* 0x000000013a00780c */ /* 0x000fe20003fc5270 */
[----:B------:R-:W-:Y:S02]  /*5970*/  BSSY.RECONVERGENT B2, `(.L_x_13184) ;  /* 0x000004f000027945 */ /* 0x000fe40003800200 */
[----:B------:R-:W-:Y:S01]  /*5980*/  FFMA.FTZ R4, R59, R72, 1.1641532182693481445e-10 ;  /* 0x2f0000003b047423 */ /* 0x000fe20000010048 */
[----:B------:R-:W-:Y:S01]  /*5990*/  FMUL.FTZ R46, R67, R56 ;  /* 0x00000038432e7220 */ /* 0x000fe20000410000 */
[----:B------:R-:W-:Y:S02]  /*59a0*/  HADD2.F32 R67, -RZ, R19.H0_H0 ;  /* 0x20000013ff437230 */ /* 0x000fe40000004100 */
[----:B------:R-:W-:Y:S02]  /*59b0*/  IMAD.MOV.U32 R59, RZ, RZ, R0 ;  /* 0x000000ffff3b7224 */ /* 0x000fe400078e0000 */
[----:B------:R-:W-:Y:S01]  /*59c0*/  FMUL.FTZ R46, R46, R57 ;  /* 0x000000392e2e7220 */ /* 0x000fe20000410000 */
[----:B------:R-:W-:Y:S01]  /*59d0*/  FSETP.GTU.FTZ.AND P5, PT, R4, R71, PT ;  /* 0x000000470400720b */ /* 0x000fe20003fbc000 */
[----:B------:R-:W-:-:S03]  /*59e0*/  HFMA2 R4, -RZ, RZ, 0, 1.1920928955078125e-07 ;  /* 0x00000002ff047431 */ /* 0x000fc600000001ff */
        /* <DEDUP_REMOVED lines=12> */
.L_x_13186:
        /* <DEDUP_REMOVED lines=15> */
.L_x_13188:
[----:B------:R-:W-:Y:S05]  /*5ba0*/  BSYNC.RECONVERGENT B3 ;  /* 0x0000000000037941 */ /* 0x000fea0003800200 */
.L_x_13187:
        /* <DEDUP_REMOVED lines=43> */
.L_x_13185:
[----:B------:R-:W-:Y:S05]  /*5e60*/  BSYNC.RECONVERGENT B2 ;  /* 0x0000000000027941 */ /* 0x000fea0003800200 */
.L_x_13184:
[----:B------:R-:W-:Y:S01]  /*5e70*/  I2FP.F32.U32 R59, R59 ;  /* 0x0000003b003b7245 */ /* 0x000fe20000201000 */
[----:B------:R-:W-:-:S04]  /*5e80*/  HADD2.F32 R47, -RZ, R47.H1_H1 ;  /* 0x3000002fff2f7230 */ /* 0x000fc80000004100 */
[----:B------:R-:W-:Y:S01]  /*5e90*/  FFMA.FTZ R72, R59, R72, 1.1641532182693481445e-10 ;  /* 0x2f0000003b487423 */ /* 0x000fe20000010048 */
[----:B------:R-:W-:-:S04]  /*5ea0*/  FMUL.FTZ R58, R47, R56 ;  /* 0x000000382f3a7220 */ /* 0x000fc80000410000 */
[----:B------:R-:W-:Y:S01]  /*5eb0*/  FMUL.FTZ R47, R58, R57 ;  /* 0x000000393a2f7220 */ /* 0x000fe20000410000 */
[----:B------:R-:W-:Y:S01]  /*5ec0*/  FSETP.GTU.FTZ.AND P6, PT, R72, R71, PT ;  /* 0x000000474800720b */ /* 0x000fe20003fdc000 */
[----:B------:R-:W-:-:S03]  /*5ed0*/  HADD2.F32 R58, -RZ, R19.H1_H1 ;  /* 0x30000013ff3a7230 */ /* 0x000fc60000004100 */
[----:B------:R-:W-:Y:S02]  /*5ee0*/  FSEL R47, R47, RZ, !P6 ;  /* 0x000000ff2f2f7208 */ /* 0x000fe40007000000 */
[----:B------:R-:W-:-:S03]  /*5ef0*/  PLOP3.LUT P6, PT, P6, PT, PT, 0x8, 0x80 ;  /* 0x000000000080781c */ /* 0x000fc600037ce170 */
[----:B------:R-:W-:-:S10]  /*5f00*/  FMUL.FTZ R47, R47, R58 ;  /* 0x0000003a2f2f7220 */ /* 0x000fd40000410000 */
.L_x_13148:
        /* <DEDUP_REMOVED lines=9> */
[----:B------:R-:W-:-:S04]  /*5fa0*/  SEL R2, RZ, 0x100, !P0 ;  /* 0x00000100ff027807 */ /* 0x000fc80004000000 */
[----:B------:R-:W-:Y:S02]  /*5fb0*/  LOP3.LUT R2, R2, R68, R57, 0xfe, !PT ;  /* 0x0000004402027212 */ /* 0x000fe400078efe39 */
[----:B------:R-:W-:Y:S02]  /*5fc0*/  SEL R68, RZ, 0x1, !P3 ;  /* 0x00000001ff447807 */ /* 0x000fe40005800000 */
[----:B------:R-:W-:Y:S01]  /*5fd0*/  SEL R57, RZ, 0x1, !P6 ;  /* 0x00000001ff397807 */ /* 0x000fe20007000000 */
[----:B0-----:R-:W-:Y:S01]  /*5fe0*/  IMAD.WIDE.U32 R66, R65, 0x20, R66 ;  /* 0x0000002041427825 */ /* 0x001fe200078e0042 */
[----:B------:R-:W-:Y:S02]  /*5ff0*/  LOP3.LUT R69, R69, R68, RZ, 0xfc, !PT ;  /* 0x0000004445457212 */ /* 0x000fe400078efcff */
[----:B------:R-:W-:Y:S01]  /*6000*/  LOP3.LUT R68, R2, R57, RZ, 0xfc, !PT ;  /* 0x0000003902447212 */ /* 0x000fe200078efcff */
[----:B------:R-:W-:Y:S01]  /*6010*/  IMAD.MOV.U32 R2, RZ, RZ, R70 ;  /* 0x000000ffff027224 */ /* 0x000fe200078e0046 */
[----:B------:R0:W-:Y:S01]  /*6020*/  STG.E.128 desc[UR8][R66.64], R40 ;  /* 0x0000002842007986 */ /* 0x0001e2000c101d08 */
[C---:B------:R-:W-:Y:S01]  /*6030*/  IADD3 R57, PT, PT, R65.reuse, 0x20, RZ ;  /* 0x0000002041397810 */ /* 0x040fe20007ffe0ff */
[----:B-1----:R-:W-:-:S02]  /*6040*/  IMAD.WIDE.U32 R58, R65, 0x8, R58 ;  /* 0x00000008413a7825 */ /* 0x002fc400078e003a */
[----:B------:R0:W-:Y:S04]  /*6050*/  STG.E.128 desc[UR8][R66.64+0x10], R44 ;  /* 0x0000102c42007986 */ /* 0x0001e8000c101d08 */
[----:B------:R0:W-:Y:S02]  /*6060*/  STG.E.64 desc[UR8][R58.64], R68 ;  /* 0x000000443a007986 */ /* 0x0001e4000c101b08 */
.L_x_13107:
[----:B------:R-:W-:Y:S05]  /*6070*/  BSYNC.RECONVERGENT B1 ;  /* 0x0000000000017941 */ /* 0x000fea0003800200 */
.L_x_13106:
        /* <DEDUP_REMOVED lines=16> */
[----:B-1----:R-:W-:Y:S01]  /*6180*/  MOV R48, R0 ;  /* 0x0000000000307202 */ /* 0x002fe20000000f00 */
[----:B0-----:R-:W-:-:S09]  /*6190*/  IMAD.MOV.U32 R68, RZ, RZ, R2 ;  /* 0x000000ffff447224 */ /* 0x001fd200078e0002 */
        /* <DEDUP_REMOVED lines=11> */
.L_x_13194:
        /* <DEDUP_REMOVED lines=13> */
.L_x_13196:
[----:B------:R-:W-:Y:S05]  /*6320*/  BSYNC.RECONVERGENT B3 ;  /* 0x0000000000037941 */ /* 0x000fea0003800200 */
.L_x_13195:
        /* <DEDUP_REMOVED lines=42> */
.L_x_13193:
[----:B------:R-:W-:Y:S05]  /*65d0*/  BSYNC.RECONVERGENT B2 ;  /* 0x0000000000027941 */ /* 0x000fea0003800200 */
.L_x_13192:
        /* <DEDUP_REMOVED lines=27> */
.L_x_13199:
        /* <DEDUP_REMOVED lines=13> */
.L_x_13201:
[----:B------:R-:W-:Y:S05]  /*6860*/  BSYNC.RECONVERGENT B3 ;  /* 0x0000000000037941 */ /* 0x000fea0003800200 */
.L_x_13200:
        /* <DEDUP_REMOVED lines=43> */
.L_x_13198:
[----:B------:R-:W-:Y:S05]  /*6b20*/  BSYNC.RECONVERGENT B2 ;  /* 0x0000000000027941 */ /* 0x000fea0003800200 */
.L_x_13197:
        /* <DEDUP_REMOVED lines=24> */
.L_x_13204:
        /* <DEDUP_REMOVED lines=13> */
.L_x_13206:
[----:B------:R-:W-:Y:S05]  /*6d80*/  BSYNC.RECONVERGENT B3 ;  /* 0x0000000000037941 */ /* 0x000fea0003800200 */
.L_x_13205:
        /* <DEDUP_REMOVED lines=43> */
.L_x_13203:
[----:B------:R-:W-:Y:S05]  /*7040*/  BSYNC.RECONVERGENT B2 ;  /* 0x0000000000027941 */ /* 0x000fea0003800200 */
.L_x_13202:
        /* <DEDUP_REMOVED lines=23> */
.L_x_13209:
        /* <DEDUP_REMOVED lines=13> */
.L_x_13211:
[----:B------:R-:W-:Y:S05]  /*7290*/  BSYNC.RECONVERGENT B3 ;  /* 0x0000000000037941 */ /* 0x000fea0003800200 */
.L_x_13210:
        /* <DEDUP_REMOVED lines=43> */
.L_x_13208:
[----:B------:R-:W-:Y:S05]  /*7550*/  BSYNC.RECONVERGENT B2 ;  /* 0x0000000000027941 */ /* 0x000fea0003800200 */
.L_x_13207:
        /* <DEDUP_REMOVED lines=23> */
.L_x_13214:
        /* <DEDUP_REMOVED lines=13> */
.L_x_13216:
[----:B------:R-:W-:Y:S05]  /*77a0*/  BSYNC.RECONVERGENT B3 ;  /* 0x0000000000037941 */ /* 0x000fea0003800200 */
.L_x_13215:
        /* <DEDUP_REMOVED lines=43> */
.L_x_13213:
[----:B------:R-:W-:Y:S05]  /*7a60*/  BSYNC.RECONVERGENT B2 ;  /* 0x0000000000027941 */ /* 0x000fea0003800200 */
.L_x_13212:
        /* <DEDUP_REMOVED lines=23> */
.L_x_13219:
        /* <DEDUP_REMOVED lines=13> */
.L_x_13221:
[----:B------:R-:W-:Y:S05]  /*7cb0*/  BSYNC.RECONVERGENT B3 ;  /* 0x0000000000037941 */ /* 0x000fea0003800200 */
.L_x_13220:
        /* <DEDUP_REMOVED lines=43> */
.L_x_13218:
[----:B------:R-:W-:Y:S05]  /*7f70*/  BSYNC.RECONVERGENT B2 ;  /* 0x0000000000027941 */ /* 0x000fea0003800200 */
.L_x_13217:
[----:B------:R-:W-:Y:S01]  /*7f80*/  I2FP.F32.U32 R53, R4 ;  /* 0x0000000400357245 */ /* 0x000fe20000201000 */
[----:B------:R-:W-:Y:S01]  /*7f90*/  HADD2.F32 R59, -RZ, R54.H1_H1 ;  /* 0x30000036ff3b7230 */ /* 0x000fe20000004100 */
[----:B------:R-:W-:Y:S01]  /*7fa0*/  ISETP.NE.AND P5, PT, R58, 0x1, PT ;  /* 0x000000013a00780c */ /* 0x000fe20003fa5270 */
[----:B------:R-:W-:Y:S01]  /*7fb0*/  BSSY.RECONVERGENT B2, `(.L_x_13222) ;  /* 0x000004d000027945 */ /* 0x000fe20003800200 */
[----:B------:R-:W-:Y:S02]  /*7fc0*/  HFMA2 R66, -RZ, RZ, 0, 1.1920928955078125e-07 ;  /* 0x00000002ff427431 */ /* 0x000fe400000001ff */
[----:B------:R-:W-:Y:S01]  /*7fd0*/  FFMA.FTZ R4, R53, R72, 1.1641532182693481445e-10 ;  /* 0x2f00000035047423 */ /* 0x000fe20000010048 */
[----:B------:R-:W-:Y:S01]  /*7fe0*/  FMUL.FTZ R59, R59, R56 ;  /* 0x000000383b3b7220 */ /* 0x000fe20000410000 */
[----:B------:R-:W-:Y:S02]  /*7ff0*/  HADD2.F32 R53, -RZ, R30.H1_H1 ;  /* 0x3000001eff357230 */ /* 0x000fe40000004100 */
[----:B------:R-:W-:-:S02]  /*8000*/  IMAD.MOV.U32 R54, RZ, RZ, R0 ;  /* 0x000000ffff367224 */ /* 0x000fc400078e0000 */
        /* <DEDUP_REMOVED lines=14> */
.L_x_13224:
        /* <DEDUP_REMOVED lines=13> */
.L_x_13226:
[----:B------:R-:W-:Y:S05]  /*81c0*/  BSYNC.RECONVERGENT B3 ;  /* 0x0000000000037941 */ /* 0x000fea0003800200 */
.L_x_13225:
        /* <DEDUP_REMOVED lines=43> */
.L_x_13223:
[----:B------:R-:W-:Y:S05]  /*8480*/  BSYNC.RECONVERGENT B2 ;  /* 0x0000000000027941 */ /* 0x000fea0003800200 */
.L_x_13222:
        /* <DEDUP_REMOVED lines=23> */
.L_x_13229:
        /* <DEDUP_REMOVED lines=15> */
.L_x_13231:
[----:B------:R-:W-:Y:S05]  /*86f0*/  BSYNC.RECONVERGENT B3 ;  /* 0x0000000000037941 */ /* 0x000fea0003800200 */
.L_x_13230:
        /* <DEDUP_REMOVED lines=43> */
.L_x_13228:
[----:B------:R-:W-:Y:S05]  /*89b0*/  BSYNC.RECONVERGENT B2 ;  /* 0x0000000000027941 */ /* 0x000fea0003800200 */
.L_x_13227:
[----:B------:R-:W-:Y:S01]  /*89c0*/  I2FP.F32.U32 R59, R59 ;  /* 0x0000003b003b7245 */ /* 0x000fe20000201000 */
[----:B------:R-:W-:-:S04]  /*89d0*/  HADD2.F32 R55, -RZ, R55.H1_H1 ;  /* 0x30000037ff377230 */ /* 0x000fc80000004100 */
[----:B------:R-:W-:Y:S01]  /*89e0*/  FFMA.FTZ R72, R59, R72, 1.1641532182693481445e-10 ;  /* 0x2f0000003b487423 */ /* 0x000fe20000010048 */
[----:B------:R-:W-:-:S04]  /*89f0*/  FMUL.FTZ R55, R55, R56 ;  /* 0x0000003837377220 */ /* 0x000fc80000410000 */
[----:B------:R-:W-:Y:S01]  /*8a00*/  FMUL.FTZ R55, R55, R70 ;  /* 0x0000004637377220 */ /* 0x000fe20000410000 */
[----:B------:R-:W-:-:S04]  /*8a10*/  FSETP.GTU.FTZ.AND P6, PT, R72, R71, PT ;  /* 0x000000474800720b */ /* 0x000fc80003fdc000 */
[----:B------:R-:W-:Y:S01]  /*8a20*/  FSEL R56, R55, RZ, !P6 ;  /* 0x000000ff37387208 */ /* 0x000fe20007000000 */
[----:B------:R-:W-:Y:S01]  /*8a30*/  HADD2.F32 R55, -RZ, R31.H1_H1 ;  /* 0x3000001fff377230 */ /* 0x000fe20000004100 */
[----:B------:R-:W-:-:S04]  /*8a40*/  PLOP3.LUT P6, PT, P6, PT, PT, 0x8, 0x80 ;  /* 0x000000000080781c */ /* 0x000fc800037ce170 */
[----:B------:R-:W-:Y:S01]  /*8a50*/  FFMA.FTZ R55, R56, R55, R39 ;  /* 0x0000003738377223 */ /* 0x000fe20000010027 */
[----:B------:R-:W-:Y:S08]  /*8a60*/  BRA `(.L_x_13232) ;  /* 0x0000002800447947 */ /* 0x000ff00003800000 */
.L_x_13191:
[----:B------:R-:W-:Y:S01]  /*8a70*/  ISETP.NE.AND P1, PT, R4, 0x1, PT ;  /* 0x000000010400780c */ /* 0x000fe20003f25270 */
[----:B------:R-:W-:Y:S01]  /*8a80*/  BSSY.RECONVERGENT B2, `(.L_x_13233) ;  /* 0x0000047000027945 */ /* 0x000fe20003800200 */
[----:B------:R-:W-:Y:S02]  /*8a90*/  HFMA2 R50, -RZ, RZ, 0, 1.1920928955078125e-07 ;  /* 0x00000002ff327431 */ /* 0x000fe400000001ff */
[----:B-1----:R-:W-:Y:S01]  /*8aa0*/  IMAD.MOV.U32 R48, RZ, RZ, R0 ;  /* 0x000000ffff307224 */ /* 0x002fe200078e0000 */
[----:B0-----:R-:W-:-:S08]  /*8ab0*/  MOV R68, R2 ;  /* 0x0000000200447202 */ /* 0x001fd00000000f00 */
        /* <DEDUP_REMOVED lines=11> */
.L_x_13235:
        /* <DEDUP_REMOVED lines=13> */
.L_x_13237:
[----:B------:R-:W-:Y:S05]  /*8c40*/  BSYNC.RECONVERGENT B3 ;  /* 0x0000000000037941 */ /* 0x000fea0003800200 */
.L_x_13236:
        /* <DEDUP_REMOVED lines=41> */
[----:B------:R-:W-:-:S07]  /*8ee0*/  LOP3.LUT R6, R4, UR31, R69, 0x96, !PT ;  /* 0x0000001f04067c12 */ /* 0x000fce000f8e9645 */
.L_x_13234:
[----:B------:R-:W-:Y:S05]  /*8ef0*/  BSYNC.RECONVERGENT B2 ;  /* 0x0000000000027941 */ /* 0x000fea0003800200 */
.L_x_13233:
        /* <DEDUP_REMOVED lines=11> */
[----:B------:R-:W-:Y:S02]  /*8fb0*/  IMAD.MOV.U32 R4, RZ, RZ, R0 ;  /* 0x000000ffff047224 */ /* 0x000fe400078e0000 */
[----:B0-----:R-:W-:Y:S01]  /*8fc0*/  FMUL.FTZ R48, R51, R70 ;  /* 0x0000004633307220 */ /* 0x001fe20000410000 */
[----:B-1----:R-:W-:-:S04]  /*8fd0*/  FSETP.GTU.FTZ.AND P1, PT, R2, R71, PT ;  /* 0x000000470200720b */ /* 0x002fc80003f3c000 */
        /* <DEDUP_REMOVED lines=13> */
.L_x_13240:
        /* <DEDUP_REMOVED lines=13> */
.L_x_13242:
[----:B------:R-:W-:Y:S05]  /*9180*/  BSYNC.RECONVERGENT B3 ;  /* 0x0000000000037941 */ /* 0x000fea0003800200 */
.L_x_13241:
        /* <DEDUP_REMOVED lines=43> */
.L_x_13239:
[----:B------:R-:W-:Y:S05]  /*9440*/  BSYNC.RECONVERGENT B2 ;  /* 0x0000000000027941 */ /* 0x000fea0003800200 */
.L_x_13238:
        /* <DEDUP_REMOVED lines=24> */
.L_x_13245:
        /* <DEDUP_REMOVED lines=13> */
.L_x_13247:
[----:B------:R-:W-:Y:S05]  /*96a0*/  BSYNC.RECONVERGENT B3 ;  /* 0x0000000000037941 */ /* 0x000fea0003800200 */
.L_x_13246:
        /* <DEDUP_REMOVED lines=43> */
.L_x_13244:
[----:B------:R-:W-:Y:S05]  /*9960*/  BSYNC.RECONVERGENT B2 ;  /* 0x0000000000027941 */ /* 0x000fea0003800200 */
.L_x_13243:
        /* <DEDUP_REMOVED lines=23> */
.L_x_13250:
        /* <DEDUP_REMOVED lines=13> */
.L_x_13252:
[----:B------:R-:W-:Y:S05]  /*9bb0*/  BSYNC.RECONVERGENT B3 ;  /* 0x0000000000037941 */ /* 0x000fea0003800200 */
.L_x_13251:
        /* <DEDUP_REMOVED lines=43> */
.L_x_13249:
[----:B------:R-:W-:Y:S05]  /*9e70*/  BSYNC.RECONVERGENT B2 ;  /* 0x0000000000027941 */ /* 0x000fea0003800200 */
.L_x_13248:
        /* <DEDUP_REMOVED lines=23> */
.L_x_13255:
        /* <DEDUP_REMOVED lines=13> */
.L_x_13257:
[----:B------:R-:W-:Y:S05]  /*a0c0*/  BSYNC.RECONVERGENT B3 ;  /* 0x0000000000037941 */ /* 0x000fea0003800200 */
.L_x_13256:
        /* <DEDUP_REMOVED lines=43> */
.L_x_13254:
[----:B------:R-:W-:Y:S05]  /*a380*/  BSYNC.RECONVERGENT B2 ;  /* 0x0000000000027941 */ /* 0x000fea0003800200 */
.L_x_13253:
        /* <DEDUP_REMOVED lines=23> */
.L_x_13260:
        /* <DEDUP_REMOVED lines=13> */
.L_x_13262:
[----:B------:R-:W-:Y:S05]  /*a5d0*/  BSYNC.RECONVERGENT B3 ;  /* 0x0000000000037941 */ /* 0x000fea0003800200 */
.L_x_13261:
        /* <DEDUP_REMOVED lines=43> */
.L_x_13259:
[----:B------:R-:W-:Y:S05]  /*a890*/  BSYNC.RECONVERGENT B2 ;  /* 0x0000000000027941 */ /* 0x000fea0003800200 */
.L_x_13258:
        /* <DEDUP_REMOVED lines=23> */
.L_x_13265:
        /* <DEDUP_REMOVED lines=13> */
.L_x_13267:
[----:B------:R-:W-:Y:S05]  /*aae0*/  BSYNC.RECONVERGENT B3 ;  /* 0x0000000000037941 */ /* 0x000fea0003800200 */
.L_x_13266:
        /* <DEDUP_REMOVED lines=43> */
.L_x_13264:
[----:B------:R-:W-:Y:S05]  /*ada0*/  BSYNC.RECONVERGENT B2 ;  /* 0x0000000000027941 */ /* 0x000fea0003800200 */
.L_x_13263:
        /* <DEDUP_REMOVED lines=23> */
.L_x_13270:
        /* <DEDUP_REMOVED lines=15> */
.L_x_13272:
[----:B------:R-:W-:Y:S05]  /*b010*/  BSYNC.RECONVERGENT B3 ;  /* 0x0000000000037941 */ /* 0x000fea0003800200 */
.L_x_13271:
        /* <DEDUP_REMOVED lines=43> */
.L_x_13269:
[----:B------:R-:W-:Y:S05]  /*b2d0*/  BSYNC.RECONVERGENT B2 ;  /* 0x0000000000027941 */ /* 0x000fea0003800200 */
.L_x_13268:
        /* <DEDUP_REMOVED lines=9> */
[----:B------:R-:W-:-:S10]  /*b370*/  FMUL.FTZ R55, R56, R55 ;  /* 0x0000003738377220 */ /* 0x000fd40000410000 */
.L_x_13232:
        /* <DEDUP_REMOVED lines=19> */
[----:B-1----:R-:W-:-:S03]  /*b4b0*/  IMAD.WIDE.U32 R58, R57, 0x8, R58 ;  /* 0x00000008393a7825 */ /* 0x002fc600078e003a */
[----:B------:R2:W-:Y:S04]  /*b4c0*/  STG.E.128 desc[UR8][R66.64+0x10], R52 ;  /* 0x0000103442007986 */ /* 0x0005e8000c101d08 */
[----:B------:R2:W-:Y:S02]  /*b4d0*/  STG.E.64 desc[UR8][R58.64], R70 ;  /* 0x000000463a007986 */ /* 0x0005e4000c101b08 */
.L_x_13190:
[----:B------:R-:W-:Y:S05]  /*b4e0*/  BSYNC.RECONVERGENT B1 ;  /* 0x0000000000017941 */ /* 0x000fea0003800200 */
.L_x_13189:
        /* <DEDUP_REMOVED lines=14> */
[----:B0-2---:R-:W-:-:S04]  /*b5d0*/  FADD.FTZ R59, R49, R56 ;  /* 0x00000038313b7221 */ /* 0x005fc80000010000 */
        /* <DEDUP_REMOVED lines=61> */
.L_x_13290:
        /* <DEDUP_REMOVED lines=18> */
[----:B-----5:R-:W-:Y:S02]  /*bad0*/  HADD2.F32 R58, -RZ, R8.H1_H1 ;  /* 0x30000008ff3a7230 */ /* 0x020fe40000004100 */
[----:B------:R-:W-:Y:S02]  /*bae0*/  HADD2.F32 R66, -RZ, R12.H1_H1 ;  /* 0x3000000cff427230 */ /* 0x000fe40000004100 */
[C---:B------:R-:W-:Y:S01]  /*baf0*/  FMUL.FTZ R71, R68.reuse, R71 ;  /* 0x0000004744477220 */ /* 0x040fe20000410000 */
[----:B------:R-:W-:Y:S01]  /*bb00*/  FMUL.FTZ R56, R68, R57 ;  /* 0x0000003944387220 */ /* 0x000fe20000410000 */
[----:B------:R-:W-:Y:S02]  /*bb10*/  HADD2.F32 R59, -RZ, R8.H0_H0 ;  /* 0x20000008ff3b7230 */ /* 0x000fe40000004100 */
[----:B------:R-:W-:Y:S01]  /*bb20*/  FADD.FTZ R57, R42, -R69 ;  /* 0x800000452a397221 */ /* 0x000fe20000010000 */
[----:B------:R-:W-:-:S02]  /*bb30*/  HADD2.F32 R67, -RZ, R12.H0_H0 ;  /* 0x2000000cff437230 */ /* 0x000fc40000004100 */
[----:B------:R-:W-:Y:S01]  /*bb40*/  FFMA.FTZ R71, R71, R58, R66 ;  /* 0x0000003a47477223 */ /* 0x000fe20000010042 */
[----:B------:R-:W-:Y:S02]  /*bb50*/  HADD2.F32 R58, -RZ, R9.H0_H0 ;  /* 0x20000009ff3a7230 */ /* 0x000fe40000004100 */
[----:B------:R-:W-:Y:S01]  /*bb60*/  FMUL.FTZ R57, R68, R57 ;  /* 0x0000003944397220 */ /* 0x000fe20000410000 */
[----:B------:R-:W-:Y:S02]  /*bb70*/  HADD2.F32 R66, -RZ, R13.H0_H0 ;  /* 0x2000000dff427230 */ /* 0x000fe40000004100 */
[----:B------:R-:W-:Y:S01]  /*bb80*/  FFMA.FTZ R56, R56, R59, R67 ;  /* 0x0000003b38387223 */ /* 0x000fe20000010043 */
[--C-:B------:R-:W-:Y:S01]  /*bb90*/  FADD.FTZ R59, R43, -R69.reuse ;  /* 0x800000452b3b7221 */ /* 0x100fe20000010000 */
[----:B------:R-:W-:Y:S02]  /*bba0*/  HADD2.F32 R70, -RZ, R9.H1_H1 ;  /* 0x30000009ff467230 */ /* 0x000fe40000004100 */
[----:B------:R-:W-:Y:S01]  /*bbb0*/  FADD.FTZ R67, R44, -R69 ;  /* 0x800000452c437221 */ /* 0x000fe20000010000 */
[----:B------:R-:W-:Y:S01]  /*bbc0*/  FFMA.FTZ R57, R57, R58, R66 ;  /* 0x0000003a39397223 */ /* 0x000fe20000010042 */
[----:B------:R-:W-:-:S02]  /*bbd0*/  HADD2.F32 R58, -RZ, R13.H1_H1 ;  /* 0x3000000dff3a7230 */ /* 0x000fc40000004100 */
[C---:B------:R-:W-:Y:S01]  /*bbe0*/  FMUL.FTZ R59, R68.reuse, R59 ;  /* 0x0000003b443b7220 */ /* 0x040fe20000410000 */
[----:B------:R-:W-:Y:S01]  /*bbf0*/  HADD2.F32 R66, -RZ, R10.H1_H1 ;  /* 0x3000000aff427230 */ /* 0x000fe20000004100 */
[----:B------:R-:W-:Y:S01]  /*bc00*/  F2FP.F16.F32.PACK_AB R56, R71, R56 ;  /* 0x000000384738723e */ /* 0x000fe200000000ff */
[----:B------:R-:W-:Y:S02]  /*bc10*/  HADD2.F32 R72, -RZ, R14.H1_H1 ;  /* 0x3000000eff487230 */ /* 0x000fe40000004100 */
        /* <DEDUP_REMOVED lines=25> */
.L_x_13275:
[----:B------:R-:W-:Y:S05]  /*bdb0*/  BSYNC.RECONVERGENT B1 ;  /* 0x0000000000017941 */ /* 0x000fea0003800200 */
.L_x_13274:
[----:B------:R-:W-:Y:S04]  /*bdc0*/  BSSY.RECONVERGENT B1, `(.L_x_13276) ;  /* 0x0000031000017945 */ /* 0x000fe80003800200 */
[----:B------:R-:W-:Y:S05]  /*bdd0*/  @!P0 BRA `(.L_x_13277) ;  /* 0x0000000000bc8947 */ /* 0x000fea0003800000 */
[--C-:B01----:R-:W-:Y:S01]  /*bde0*/  FADD.FTZ R57, R48, -R69.reuse ;  /* 0x8000004530397221 */ /* 0x103fe20000010000 */
[----:B-----5:R-:W-:Y:S02]  /*bdf0*/  HADD2.F32 R70, -RZ, R20.H0_H0 ;  /* 0x20000014ff467230 */ /* 0x020fe40000004100 */
[----:B------:R-:W-:Y:S01]  /*be00*/  FADD.FTZ R59, R49, -R69 ;  /* 0x80000045313b7221 */ /* 0x000fe20000010000 */
[----:B------:R-:W-:Y:S02]  /*be10*/  HADD2.F32 R56, -RZ, R24.H0_H0 ;  /* 0x20000018ff387230 */ /* 0x000fe40000004100 */
[C---:B------:R-:W-:Y:S01]  /*be20*/  FMUL.FTZ R57, R68.reuse, R57 ;  /* 0x0000003944397220 */ /* 0x040fe20000410000 */
[----:B------:R-:W-:Y:S02]  /*be30*/  HADD2.F32 R58, -RZ, R20.H1_H1 ;  /* 0x30000014ff3a7230 */ /* 0x000fe40000004100 */
[----:B------:R-:W-:Y:S01]  /*be40*/  FMUL.FTZ R59, R68, R59 ;  /* 0x0000003b443b7220 */ /* 0x000fe20000410000 */
[----:B------:R-:W-:-:S02]  /*be50*/  HADD2.F32 R66, -RZ, R24.H1_H1 ;  /* 0x30000018ff427230 */ /* 0x000fc40000004100 */
[----:B------:R-:W-:Y:S01]  /*be60*/  FFMA.FTZ R70, R57, R70, R56 ;  /* 0x0000004639467223 */ /* 0x000fe20000010038 */
[--C-:B------:R-:W-:Y:S01]  /*be70*/  FADD.FTZ R57, R50, -R69.reuse ;  /* 0x8000004532397221 */ /* 0x100fe20000010000 */
[----:B------:R-:W-:Y:S02]  /*be80*/  HADD2.F32 R72, -RZ, R21.H0_H0 ;  /* 0x20000015ff487230 */ /* 0x000fe40000004100 */
[--C-:B------:R-:W-:Y:S02]  /*be90*/  HADD2.F32 R56, -RZ, R25.reuse.H0_H0 ;  /* 0x20000019ff387230 */ /* 0x100fe40000004100 */
[----:B------:R-:W-:Y:S01]  /*bea0*/  FMUL.FTZ R57, R68, R57 ;  /* 0x0000003944397220 */ /* 0x000fe20000410000 */
[----:B------:R-:W-:Y:S01]  /*beb0*/  FFMA.FTZ R71, R59, R58, R66 ;  /* 0x0000003a3b477223 */ /* 0x000fe20000010042 */
[----:B------:R-:W-:Y:S01]  /*bec0*/  FADD.FTZ R59, R51, -R69 ;  /* 0x80000045333b7221 */ /* 0x000fe20000010000 */
[----:B------:R-:W-:Y:S02]  /*bed0*/  HADD2.F32 R58, -RZ, R25.H1_H1 ;  /* 0x30000019ff3a7230 */ /* 0x000fe40000004100 */
[----:B------:R-:W-:Y:S01]  /*bee0*/  FFMA.FTZ R72, R57, R72, R56 ;  /* 0x0000004839487223 */ /* 0x000fe20000010038 */
[----:B------:R-:W-:-:S02]  /*bef0*/  HADD2.F32 R56, -RZ, R21.H1_H1 ;  /* 0x30000015ff387230 */ /* 0x000fc40000004100 */
[----:B------:R-:W-:Y:S01]  /*bf00*/  FMUL.FTZ R59, R68, R59 ;  /* 0x0000003b443b7220 */ /* 0x000fe20000410000 */
[----:B------:R-:W-:Y:S01]  /*bf10*/  FADD.FTZ R57, R52, -R69 ;  /* 0x8000004534397221 */ /* 0x000fe20000010000 */
[----:B------:R-:W-:Y:S02]  /*bf20*/  HADD2.F32 R66, -RZ, R26.H1_H1 ;  /* 0x3000001aff427230 */ /* 0x000fe40000004100 */
[----:B------:R-:W-:Y:S01]  /*bf30*/  FFMA.FTZ R73, R59, R56, R58 ;  /* 0x000000383b497223 */ /* 0x000fe2000001003a */
[----:B------:R-:W-:Y:S02]  /*bf40*/  HADD2.F32 R58, -RZ, R22.H0_H0 ;  /* 0x20000016ff3a7230 */ /* 0x000fe40000004100 */
[----:B------:R-:W-:Y:S01]  /*bf50*/  FMUL.FTZ R57, R68, R57 ;  /* 0x0000003944397220 */ /* 0x000fe20000410000 */
[----:B------:R-:W-:-:S05]  /*bf60*/  HADD2.F32 R56, -RZ, R26.H0_H0 ;  /* 0x2000001aff387230 */ /* 0x000fca0000004100 */
[----:B------:R-:W-:Y:S01]  /*bf70*/  FFMA.FTZ R58, R57, R58, R56 ;  /* 0x0000003a393a7223 */ /* 0x000fe20000010038 */
[----:B------:R-:W-:Y:S01]  /*bf80*/  FADD.FTZ R57, R53, -R69 ;  /* 0x8000004535397221 */ /* 0x000fe20000010000 */
[----:B------:R-:W-:-:S03]  /*bf90*/  HADD2.F32 R56, -RZ, R22.H1_H1 ;  /* 0x30000016ff387230 */ /* 0x000fc60000004100 */
        /* <DEDUP_REMOVED lines=11> */
[----:B------:R-:W-:Y:S01]  /*c050*/  HADD2.F32 R66, -RZ, R23.H1_H1 ;  /* 0x30000017ff427230 */ /* 0x000fe20000004100 */
[----:B------:R-:W0:Y:S04]  /*c060*/  LDC.64 R56, c[0x0][0x428] ;  /* 0x00010a00ff387b82 */ /* 0x000e280000000a00 */
[----:B------:R-:W-:-:S05]  /*c070*/  FFMA.FTZ R66, R69, R66, R68 ;  /* 0x0000004245427223 */ /* 0x000fca0000010044 */
[----:B------:R-:W-:Y:S01]  /*c080*/  F2FP.F16.F32.PACK_AB R59, R66, R59 ;  /* 0x0000003b423b723e */ /* 0x000fe200000000ff */
[----:B0-----:R-:W-:Y:S01]  /*c090*/  IMAD.WIDE.U32 R66, R65, 0x10, R56 ;  /* 0x0000001041427825 */ /* 0x001fe200078e0038 */
[----:B------:R-:W-:Y:S02]  /*c0a0*/  F2FP.F16.F32.PACK_AB R57, R73, R72 ;  /* 0x000000484939723e */ /* 0x000fe400000000ff */
[----:B------:R-:W-:-:S05]  /*c0b0*/  F2FP.F16.F32.PACK_AB R56, R71, R70 ;  /* 0x000000464738723e */ /* 0x000fca00000000ff */
[----:B------:R2:W-:Y:S02]  /*c0c0*/  STG.E.128 desc[UR8][R66.64], R56 ;  /* 0x0000003842007986 */ /* 0x0005e4000c101d08 */
.L_x_13277:
[----:B------:R-:W-:Y:S05]  /*c0d0*/  BSYNC.RECONVERGENT B1 ;  /* 0x0000000000017941 */ /* 0x000fea0003800200 */
.L_x_13276:
[----:B012---:R-:W0:Y:S02]  /*c0e0*/  LDC.64 R56, c[0x0][0x380] ;  /* 0x0000e000ff387b82 */ /* 0x007e240000000a00 */
[----:B0-----:R-:W-:-:S05]  /*c0f0*/  IMAD R61, R56, 0x4, R61 ;  /* 0x00000004383d7824 */ /* 0x001fca00078e023d */
[----:B------:R-:W-:-:S13]  /*c100*/  ISETP.GE.AND P0, PT, R61, R57, PT ;  /* 0x000000393d00720c */ /* 0x000fda0003f06270 */
[----:B------:R-:W-:Y:S05]  /*c110*/  @!P0 BRA `(.L_x_13278) ;  /* 0xffffff4800788947 */ /* 0x000fea000383ffff */
[----:B------:R-:W-:Y:S05]  /*c120*/  BSYNC B0 ;  /* 0x0000000000007941 */ /* 0x000fea0003800000 */
.L_x_13105:
[----:B------:R-:W-:Y:S05]  /*c130*/  EXIT ;  /* 0x000000000000794d */ /* 0x000fea0003800000 */
.L_x_13273:
        /* <DEDUP_REMOVED lines=8> */
.L_x_13280:
[----:B------:R-:W-:Y:S05]  /*c1c0*/  BSYNC B1 ;  /* 0x0000000000017941 */ /* 0x000fea0003800000 */
.L_x_13279:
        /* <DEDUP_REMOVED lines=10> */
.L_x_13281:
[----:B------:R-:W-:Y:S02]  /*c270*/  IMAD.MOV.U32 R72, RZ, RZ, 0x4 ;  /* 0x00000004ff487424 */ /* 0x000fe400078e00ff */
[----:B------:R-:W-:-:S04]  /*c280*/  IMAD.MOV.U32 R59, RZ, RZ, R71 ;  /* 0x000000ffff3b7224 */ /* 0x000fc800078e0047 */
[----:B------:R-:W-:-:S05]  /*c290*/  FADD.FTZ R59, R58, R59 ;  /* 0x0000003b3a3b7221 */ /* 0x000fca0000010000 */
[----:B------:R-:W-:-:S07]  /*c2a0*/  MOV R73, R59 ;  /* 0x0000003b00497202 */ /* 0x000fce0000000f00 */
[----:B------:R-:W-:Y:S05]  /*c2b0*/  WARPSYNC.COLLECTIVE R70, `(.L_x_13282) ;  /* 0x0000000046087348 */ /* 0x000fea0003c00000 */
[----:B------:R0:W1:Y:S02]  /*c2c0*/  SHFL.BFLY P3, R71, R73, R72, R75 ;  /* 0x0c00004849477389 */ /* 0x000064000006004b */
[----:B01----:R-:W-:Y:S05]  /*c2d0*/  ENDCOLLECTIVE ;  /* 0x000000000000791b */ /* 0x003fea0003800000 */
.L_x_13282:
[----:B------:R-:W-:Y:S01]  /*c2e0*/  HFMA2 R72, -RZ, RZ, 0, 4.76837158203125e-07 ;  /* 0x00000008ff487431 */ /* 0x000fe200000001ff */
[----:B------:R-:W-:-:S05]  /*c2f0*/  MOV R56, R71 ;  /* 0x0000004700387202 */ /* 0x000fca0000000f00 */
[----:B------:R-:W-:-:S04]  /*c300*/  FADD.FTZ R68, R59, R56 ;  /* 0x000000383b447221 */ /* 0x000fc80000010000 */
[----:B------:R-:W-:-:S07]  /*c310*/  IMAD.MOV.U32 R73, RZ, RZ, R68 ;  /* 0x000000ffff497224 */ /* 0x000fce00078e0044 */
[----:B------:R-:W-:Y:S05]  /*c320*/  WARPSYNC.COLLECTIVE R70, `(.L_x_13283) ;  /* 0x0000000046087348 */ /* 0x000fea0003c00000 */
[----:B------:R0:W1:Y:S02]  /*c330*/  SHFL.BFLY P3, R71, R73, R72, R75 ;  /* 0x0c00004849477389 */ /* 0x000064000006004b */
[----:B01----:R-:W-:Y:S05]  /*c340*/  ENDCOLLECTIVE ;  /* 0x000000000000791b */ /* 0x003fea0003800000 */
.L_x_13283:
[----:B------:R-:W-:Y:S01]  /*c350*/  HFMA2 R72, -RZ, RZ, 0, 9.5367431640625e-07 ;  /* 0x00000010ff487431 */ /* 0x000fe200000001ff */
[----:B------:R-:W-:-:S05]  /*c360*/  MOV R67, R71 ;  /* 0x0000004700437202 */ /* 0x000fca0000000f00 */
[----:B------:R-:W-:-:S04]  /*c370*/  FADD.FTZ R69, R68, R67 ;  /* 0x0000004344457221 */ /* 0x000fc80000010000 */
[----:B------:R-:W-:-:S07]  /*c380*/  IMAD.MOV.U32 R73, RZ, RZ, R69 ;  /* 0x000000ffff497224 */ /* 0x000fce00078e0045 */
[----:B------:R-:W-:Y:S05]  /*c390*/  WARPSYNC.COLLECTIVE R70, `(.L_x_13284) ;  /* 0x0000000046087348 */ /* 0x000fea0003c00000 */
[----:B------:R0:W1:Y:S02]  /*c3a0*/  SHFL.BFLY P3, R71, R73, R72, R75 ;  /* 0x0c00004849477389 */ /* 0x000064000006004b */
[----:B01----:R-:W-:Y:S05]  /*c3b0*/  ENDCOLLECTIVE ;  /* 0x000000000000791b */ /* 0x003fea0003800000 */
.L_x_13284:
        /* <DEDUP_REMOVED lines=41> */
.L_x_13285:
[----:B------:R-:W-:Y:S01]  /*c650*/  HFMA2 R72, -RZ, RZ, 0, 1.1920928955078125e-07 ;  /* 0x00000002ff487431 */ /* 0x000fe200000001ff */
[----:B------:R-:W-:-:S05]  /*c660*/  MOV R57, R71 ;  /* 0x0000004700397202 */ /* 0x000fca0000000f00 */
[----:B------:R-:W-:-:S04]  /*c670*/  FADD.FTZ R57, R56, R57 ;  /* 0x0000003938397221 */ /* 0x000fc80000010000 */
[----:B------:R-:W-:-:S07]  /*c680*/  IMAD.MOV.U32 R73, RZ, RZ, R57 ;  /* 0x000000ffff497224 */ /* 0x000fce00078e0039 */
[----:B------:R-:W-:Y:S05]  /*c690*/  WARPSYNC.COLLECTIVE R70, `(.L_x_13286) ;  /* 0x0000000046087348 */ /* 0x000fea0003c00000 */
[----:B------:R0:W1:Y:S02]  /*c6a0*/  SHFL.BFLY P3, R71, R73, R72, R75 ;  /* 0x0c00004849477389 */ /* 0x000064000006004b */
[----:B01----:R-:W-:Y:S05]  /*c6b0*/  ENDCOLLECTIVE ;  /* 0x000000000000791b */ /* 0x003fea0003800000 */
.L_x_13286:
[----:B------:R-:W-:Y:S01]  /*c6c0*/  HFMA2 R72, -RZ, RZ, 0, 2.384185791015625e-07 ;  /* 0x00000004ff487431 */ /* 0x000fe200000001ff */
[----:B------:R-:W-:-:S05]  /*c6d0*/  MOV R58, R71 ;  /* 0x00000047003a7202 */ /* 0x000fca0000000f00 */
[----:B------:R-:W-:-:S04]  /*c6e0*/  FADD.FTZ R58, R57, R58 ;  /* 0x0000003a393a7221 */ /* 0x000fc80000010000 */
[----:B------:R-:W-:-:S07]  /*c6f0*/  IMAD.MOV.U32 R73, RZ, RZ, R58 ;  /* 0x000000ffff497224 */ /* 0x000fce00078e003a */
[----:B------:R-:W-:Y:S05]  /*c700*/  WARPSYNC.COLLECTIVE R70, `(.L_x_13287) ;  /* 0x0000000046087348 */ /* 0x000fea0003c00000 */
[----:B------:R0:W1:Y:S02]  /*c710*/  SHFL.BFLY P3, R71, R73, R72, R75 ;  /* 0x0c00004849477389 */ /* 0x000064000006004b */
[----:B01----:R-:W-:Y:S05]  /*c720*/  ENDCOLLECTIVE ;  /* 0x000000000000791b */ /* 0x003fea0003800000 */
.L_x_13287:
[----:B------:R-:W-:Y:S01]  /*c730*/  HFMA2 R72, -RZ, RZ, 0, 4.76837158203125e-07 ;  /* 0x00000008ff487431 */ /* 0x000fe200000001ff */
[----:B------:R-:W-:-:S05]  /*c740*/  MOV R59, R71 ;  /* 0x00000047003b7202 */ /* 0x000fca0000000f00 */
[----:B------:R-:W-:-:S04]  /*c750*/  FADD.FTZ R59, R58, R59 ;  /* 0x0000003b3a3b7221 */ /* 0x000fc80000010000 */
[----:B------:R-:W-:-:S07]  /*c760*/  IMAD.MOV.U32 R73, RZ, RZ, R59 ;  /* 0x000000ffff497224 */ /* 0x000fce00078e003b */
[----:B------:R-:W-:Y:S05]  /*c770*/  WARPSYNC.COLLECTIVE R70, `(.L_x_13288) ;  /* 0x0000000046087348 */ /* 0x000fea0003c00000 */
[----:B------:R0:W1:Y:S02]  /*c780*/  SHFL.BFLY P3, R71, R73, R72, R75 ;  /* 0x0c00004849477389 */ /* 0x000064000006004b */
[----:B01----:R-:W-:Y:S05]  /*c790*/  ENDCOLLECTIVE ;  /* 0x000000000000791b */ /* 0x003fea0003800000 */
.L_x_13288:
[----:B------:R-:W-:Y:S01]  /*c7a0*/  HFMA2 R72, -RZ, RZ, 0, 9.5367431640625e-07 ;  /* 0x00000010ff487431 */ /* 0x000fe200000001ff */
[----:B------:R-:W-:-:S05]  /*c7b0*/  MOV R68, R71 ;  /* 0x0000004700447202 */ /* 0x000fca0000000f00 */
[----:B------:R-:W-:-:S04]  /*c7c0*/  FADD.FTZ R68, R59, R68 ;  /* 0x000000443b447221 */ /* 0x000fc80000010000 */
[----:B------:R-:W-:-:S07]  /*c7d0*/  IMAD.MOV.U32 R73, RZ, RZ, R68 ;  /* 0x000000ffff497224 */ /* 0x000fce00078e0044 */
[----:B------:R-:W-:Y:S05]  /*c7e0*/  WARPSYNC.COLLECTIVE R70, `(.L_x_13289) ;  /* 0x0000000046087348 */ /* 0x000fea0003c00000 */
[----:B------:R0:W1:Y:S02]  /*c7f0*/  SHFL.BFLY P3, R71, R73, R72, R75 ;  /* 0x0c00004849477389 */ /* 0x000064000006004b */
[----:B01----:R-:W-:Y:S05]  /*c800*/  ENDCOLLECTIVE ;  /* 0x000000000000791b */ /* 0x003fea0003800000 */
.L_x_13289:
[----:B------:R-:W-:Y:S01]  /*c810*/  MOV R69, R71 ;  /* 0x0000004700457202 */ /* 0x000fe20000000f00 */
[----:B------:R-:W-:Y:S06]  /*c820*/  BRA `(.L_x_13290) ;  /* 0xfffffff000607947 */ /* 0x000fec000383ffff */
.L_x_13291:
        /* <DEDUP_REMOVED lines=13> */
.L_x_20329:


//--------------------- .text._ZN10layer_norm13ln_fwd_kernelINS_13Kernel_traitsI6__halfS2_fS2_fjLj512ELj1ELj4ELj1ELj16ENS_18Kernel_traits_baseILj512ES2_S2_fS2_fjLj128EEEEELb1ELb1ELb0ELb1EEEvNS_9FwdParamsE --------------------------
	.section	.text._ZN10layer_norm13ln_fwd_kernelINS_13Kernel_traitsI6__halfS2_fS2_fjLj512ELj1ELj4ELj1ELj16ENS_18Kernel_traits_baseILj512ES2_S2_fS2_fjLj128EEEEELb1ELb1ELb0ELb1EEEvNS_9FwdParamsE,"ax",@progbits
	.align	128
        .global         _ZN10layer_norm13ln_fwd_kernelINS_13Kernel_traitsI6__halfS2_fS2_fjLj512ELj1ELj4ELj1ELj16ENS_18Kernel_traits_baseILj512ES2_S2_fS2_fjLj128EEEEELb1ELb1ELb0ELb1EEEvNS_9FwdParamsE
        .type           _ZN10layer_norm13ln_fwd_kernelINS_13Kernel_traitsI6__halfS2_fS2_fjLj512ELj1ELj4ELj1ELj16ENS_18Kernel_traits_baseILj512ES2_S2_fS2_fjLj128EEEEELb1ELb1ELb0ELb1EEEvNS_9FwdParamsE,@function
        .size           _ZN10layer_norm13ln_fwd_kernelINS_13Kernel_traitsI6__halfS2_fS2_fjLj512ELj1ELj4ELj1ELj16ENS_18Kernel_traits_baseILj512ES2_S2_fS2_fjLj128EEEEELb1ELb1ELb0ELb1EEEvNS_9FwdParamsE,(.L_x_20330 - _ZN10layer_norm13ln_fwd_kernelINS_13Kernel_traitsI6__halfS2_fS2_fjLj512ELj1ELj4ELj1ELj16ENS_18Kernel_traits_baseILj512ES2_S2_fS2_fjLj128EEEEELb1ELb1ELb0ELb1EEEvNS_9FwdParamsE)
        .other          _ZN10layer_norm13ln_fwd_kernelINS_13Kernel_traitsI6__halfS2_fS2_fjLj512ELj1ELj4ELj1ELj16ENS_18Kernel_traits_baseILj512ES2_S2_fS2_fjLj128EEEEELb1ELb1ELb0ELb1EEEvNS_9FwdParamsE,@"STO_CUDA_ENTRY STV_DEFAULT"
_ZN10layer_norm13ln_fwd_kernelINS_13Kernel_traitsI6__halfS2_fS2_fjLj512ELj1ELj4ELj1ELj16ENS_18Kernel_traits_baseILj512ES2_S2_fS2_fjLj128EEEEELb1ELb1ELb0ELb1EEEvNS_9FwdParamsE:
.text._ZN10layer_norm13ln_fwd_kernelINS_13Kernel_traitsI6__halfS2_fS2_fjLj512ELj1ELj4ELj1ELj16ENS_18Kernel_traits_baseILj512ES2_S2_fS2_fjLj128EEEEELb1ELb1ELb0ELb1EEEvNS_9FwdParamsE:
        /* <DEDUP_REMOVED lines=29> */
[----:B------:R-:W5:Y:S04]  /*01d0*/  LDG.E.128 R12, desc[UR8][R18.64] ;  /* 0x00000008120c7981 */ /* 0x000f68000c1e1d00 */
[----:B------:R1:W5:Y:S01]  /*01e0*/  LDG.E.128 R8, desc[UR8][R18.64+0x200] ;  /* 0x0002000812087981 */ /* 0x000362000c1e1d00 */
[----:B------:R-:W-:Y:S01]  /*01f0*/  SHF.R.U32.HI R45, RZ, 0x5, R0 ;  /* 0x00000005ff2d7819 */ /* 0x000fe20000011600 */
[----:B-1----:R-:W1:Y:S01]  /*0200*/  LDC R19, c[0x0][0x360] ;  /* 0x0000d800ff137b82 */ /* 0x002e620000000800 */
[----:B0-----:R-:W-:-:S06]  /*0210*/  USHF.L.U32 UR4, UR5, 0x2, URZ ;  /* 0x0000000205047899 */ /* 0x001fcc00080006ff */
[----:B------:R-:W-:-:S04]  /*0220*/  LOP3.LUT R45, R45, UR4, RZ, 0xfc, !PT ;  /* 0x000000042d2d7c12 */ /* 0x000fc8000f8efcff */
        /* <DEDUP_REMOVED lines=68> */
[----:B------:R-:W-:Y:S01]  /*0670*/  UIADD3 UR30, UPT, UPT, UR6, -0x700cb87f, URZ ;  /* 0x8ff34781061e7890 */ /* 0x000fe2000fffe0ff */
[----:B------:R-:W-:Y:S01]  /*0680*/  LOP3.LUT R74, R74, 0x3, RZ, 0xc0, !PT ;  /* 0x000000034a4a7812 */ /* 0x000fe200078ec0ff */
        /* <DEDUP_REMOVED lines=98> */
.L_x_13457:
[----:B-1----:R-:W0:Y:S01]  /*0cb0*/  LDC.64 R40, c[0x0][0x390] ;  /* 0x0000e400ff287b82 */ /* 0x002e220000000a00 */
        /* <DEDUP_REMOVED lines=34> */
.L_x_20169:
[----:B------:R-:W-:Y:S05]  /*0ee0*/  BRX R24 -0xef0                                     (*"BRANCH_TARGETS .L_x_20170,.L_x_20171,.L_x_20172"*) ;  /* 0xfffffff018447949 */ /* 0x000fea000383ffff */
.L_x_20172:
[----:B------:R-:W-:Y:S01]  /*0ef0*/  IADD3 R26, PT, PT, R74, 0x1, RZ ;  /* 0x000000014a1a7810 */ /* 0x000fe20007ffe0ff */
[----:B------:R-:W-:Y:S01]  /*0f00*/  IMAD.MOV.U32 R80, RZ, RZ, R56 ;  /* 0x000000ffff507224 */ /* 0x000fe200078e0038 */
[----:B------:R-:W-:Y:S01]  /*0f10*/  MOV R27, R71 ;  /* 0x00000047001b7202 */ /* 0x000fe20000000f00 */
[----:B------:R-:W-:Y:S06]  /*0f20*/  BRA `(.L_x_13295) ;  /* 0x0000000000f07947 */ /* 0x000fec0003800000 */
.L_x_20170:
[----:B------:R-:W-:Y:S01]  /*0f30*/  IMAD.MOV.U32 R80, RZ, RZ, R56 ;  /* 0x000000ffff507224 */ /* 0x000fe200078e0038 */
[----:B------:R-:W-:Y:S01]  /*0f40*/  MOV R26, 0x3 ;  /* 0x00000003001a7802 */ /* 0x000fe20000000f00 */
[----:B------:R-:W-:Y:S01]  /*0f50*/  IMAD.MOV.U32 R27, RZ, RZ, R73 ;  /* 0x000000ffff1b7224 */ /* 0x000fe200078e0049 */
[----:B------:R-:W-:Y:S06]  /*0f60*/  BRA `(.L_x_13295) ;  /* 0x0000000000e07947 */ /* 0x000fec0003800000 */
.L_x_20171:
        /* <DEDUP_REMOVED lines=13> */
.L_x_13297:
[----:B------:R-:W-:Y:S05]  /*1040*/  BSYNC.RECONVERGENT B2 ;  /* 0x0000000000027941 */ /* 0x000fea0003800200 */
.L_x_13296:
        /* <DEDUP_REMOVED lines=42> */
.L_x_13295:
[----:B------:R-:W-:Y:S05]  /*12f0*/  BSYNC.RECONVERGENT B1 ;  /* 0x0000000000017941 */ /* 0x000fea0003800200 */
.L_x_13294:
        /* <DEDUP_REMOVED lines=9> */
[----:B------:R-:W-:Y:S02]  /*1390*/  HFMA2 R30, -RZ, RZ, 0, 1.1920928955078125e-07 ;  /* 0x00000002ff1e7431 */ /* 0x000fe400000001ff */
        /* <DEDUP_REMOVED lines=16> */
.L_x_13300:
        /* <DEDUP_REMOVED lines=13> */
.L_x_13302:
[----:B------:R-:W-:Y:S05]  /*1570*/  BSYNC.RECONVERGENT B2 ;  /* 0x0000000000027941 */ /* 0x000fea0003800200 */
.L_x_13301:
        /* <DEDUP_REMOVED lines=43> */
.L_x_13299:
[----:B------:R-:W-:Y:S05]  /*1830*/  BSYNC.RECONVERGENT B1 ;  /* 0x0000000000017941 */ /* 0x000fea0003800200 */
.L_x_13298:
        /* <DEDUP_REMOVED lines=24> */
.L_x_13305:
        /* <DEDUP_REMOVED lines=13> */
.L_x_13307:
[----:B------:R-:W-:Y:S05]  /*1a90*/  BSYNC.RECONVERGENT B2 ;  /* 0x0000000000027941 */ /* 0x000fea0003800200 */
.L_x_13306:
        /* <DEDUP_REMOVED lines=43> */
.L_x_13304:
[----:B------:R-:W-:Y:S05]  /*1d50*/  BSYNC.RECONVERGENT B1 ;  /* 0x0000000000017941 */ /* 0x000fea0003800200 */
.L_x_13303:
        /* <DEDUP_REMOVED lines=23> */
.L_x_13310:
        /* <DEDUP_REMOVED lines=13> */
.L_x_13312:
[----:B------:R-:W-:Y:S05]  /*1fa0*/  BSYNC.RECONVERGENT B2 ;  /* 0x0000000000027941 */ /* 0x000fea0003800200 */
.L_x_13311:
        /* <DEDUP_REMOVED lines=43> */
.L_x_13309:
[----:B------:R-:W-:Y:S05]  /*2260*/  BSYNC.RECONVERGENT B1 ;  /* 0x0000000000017941 */ /* 0x000fea0003800200 */
.L_x_13308:
        /* <DEDUP_REMOVED lines=23> */
.L_x_13315:
        /* <DEDUP_REMOVED lines=13> */
.L_x_13317:
[----:B------:R-:W-:Y:S05]  /*24b0*/  BSYNC.RECONVERGENT B2 ;  /* 0x0000000000027941 */ /* 0x000fea0003800200 */
.L_x_13316:
        /* <DEDUP_REMOVED lines=43> */
.L_x_13314:
[----:B------:R-:W-:Y:S05]  /*2770*/  BSYNC.RECONVERGENT B1 ;  /* 0x0000000000017941 */ /* 0x000fea0003800200 */
.L_x_13313:
        /* <DEDUP_REMOVED lines=23> */
.L_x_13320:
        /* <DEDUP_REMOVED lines=13> */
.L_x_13322:
[----:B------:R-:W-:Y:S05]  /*29c0*/  BSYNC.RECONVERGENT B2 ;  /* 0x0000000000027941 */ /* 0x000fea0003800200 */
.L_x_13321:
        /* <DEDUP_REMOVED lines=43> */
.L_x_13319:
[----:B------:R-:W-:Y:S05]  /*2c80*/  BSYNC.RECONVERGENT B1 ;  /* 0x0000000000017941 */ /* 0x000fea0003800200 */
.L_x_13318:
        /* <DEDUP_REMOVED lines=23> */
.L_x_13325:
        /* <DEDUP_REMOVED lines=13> */
.L_x_13327:
[----:B------:R-:W-:Y:S05]  /*2ed0*/  BSYNC.RECONVERGENT B2 ;  /* 0x0000000000027941 */ /* 0x000fea0003800200 */
.L_x_13326:
        /* <DEDUP_REMOVED lines=43> */
.L_x_13324:
[----:B------:R-:W-:Y:S05]  /*3190*/  BSYNC.RECONVERGENT B1 ;  /* 0x0000000000017941 */ /* 0x000fea0003800200 */
.L_x_13323:
        /* <DEDUP_REMOVED lines=23> */
.L_x_13330:
        /* <DEDUP_REMOVED lines=15> */
.L_x_13332:
[----:B------:R-:W-:Y:S05]  /*3400*/  BSYNC.RECONVERGENT B2 ;  /* 0x0000000000027941 */ /* 0x000fea0003800200 */
.L_x_13331:
        /* <DEDUP_REMOVED lines=43> */
.L_x_13329:
[----:B------:R-:W-:Y:S05]  /*36c0*/  BSYNC.RECONVERGENT B1 ;  /* 0x0000000000017941 */ /* 0x000fea0003800200 */
.L_x_13328:
[----:B------:R-:W-:Y:S01]  /*36d0*/  I2FP.F32.U32 R20, R21 ;  /* 0x0000001500147245 */ /* 0x000fe20000201000 */
[----:B------:R-:W-:Y:S02]  /*36e0*/  HADD2.F32 R23, -RZ, R23.H1_H1 ;  /* 0x30000017ff177230 */ /* 0x000fe40000004100 */
[----:B------:R-:W-:Y:S02]  /*36f0*/  HADD2.F32 R27, -RZ, R14.H1_H1 ;  /* 0x3000000eff1b7230 */ /* 0x000fe40000004100 */
        /* <DEDUP_REMOVED lines=8> */
.L_x_13293:
        /* <DEDUP_REMOVED lines=16> */
.L_x_13336:
        /* <DEDUP_REMOVED lines=13> */
.L_x_13338:
[----:B------:R-:W-:Y:S05]  /*3950*/  BSYNC.RECONVERGENT B2 ;  /* 0x0000000000027941 */ /* 0x000fea0003800200 */
.L_x_13337:
        /* <DEDUP_REMOVED lines=42> */
.L_x_13335:
[----:B------:R-:W-:Y:S05]  /*3c00*/  BSYNC.RECONVERGENT B1 ;  /* 0x0000000000017941 */ /* 0x000fea0003800200 */
.L_x_13334:
        /* <DEDUP_REMOVED lines=26> */
.L_x_13341:
        /* <DEDUP_REMOVED lines=13> */
.L_x_13343:
[----:B------:R-:W-:Y:S05]  /*3e80*/  BSYNC.RECONVERGENT B2 ;  /* 0x0000000000027941 */ /* 0x000fea0003800200 */
.L_x_13342:
        /* <DEDUP_REMOVED lines=43> */
.L_x_13340:
[----:B------:R-:W-:Y:S05]  /*4140*/  BSYNC.RECONVERGENT B1 ;  /* 0x0000000000017941 */ /* 0x000fea0003800200 */
.L_x_13339:
        /* <DEDUP_REMOVED lines=24> */
.L_x_13346:
        /* <DEDUP_REMOVED lines=13> */
.L_x_13348:
[----:B------:R-:W-:Y:S05]  /*43a0*/  BSYNC.RECONVERGENT B2 ;  /* 0x0000000000027941 */ /* 0x000fea0003800200 */
.L_x_13347:
        /* <DEDUP_REMOVED lines=43> */
.L_x_13345:
[----:B------:R-:W-:Y:S05]  /*4660*/  BSYNC.RECONVERGENT B1 ;  /* 0x0000000000017941 */ /* 0x000fea0003800200 */
.L_x_13344:
        /* <DEDUP_REMOVED lines=23> */
.L_x_13351:
        /* <DEDUP_REMOVED lines=13> */
.L_x_13353:
[----:B------:R-:W-:Y:S05]  /*48b0*/  BSYNC.RECONVERGENT B2 ;  /* 0x0000000000027941 */ /* 0x000fea0003800200 */
.L_x_13352:
        /* <DEDUP_REMOVED lines=43> */
.L_x_13350:
[----:B------:R-:W-:Y:S05]  /*4b70*/  BSYNC.RECONVERGENT B1 ;  /* 0x0000000000017941 */ /* 0x000fea0003800200 */
.L_x_13349:
        /* <DEDUP_REMOVED lines=23> */
.L_x_13356:
        /* <DEDUP_REMOVED lines=13> */
.L_x_13358:
[----:B------:R-:W-:Y:S05]  /*4dc0*/  BSYNC.RECONVERGENT B2 ;  /* 0x0000000000027941 */ /* 0x000fea0003800200 */
.L_x_13357:
        /* <DEDUP_REMOVED lines=43> */
.L_x_13355:
[----:B------:R-:W-:Y:S05]  /*5080*/  BSYNC.RECONVERGENT B1 ;  /* 0x0000000000017941 */ /* 0x000fea0003800200 */
.L_x_13354:
        /* <DEDUP_REMOVED lines=23> */
.L_x_13361:
        /* <DEDUP_REMOVED lines=13> */
.L_x_13363:
[----:B------:R-:W-:Y:S05]  /*52d0*/  BSYNC.RECONVERGENT B2 ;  /* 0x0000000000027941 */ /* 0x000fea0003800200 */
.L_x_13362:
        /* <DEDUP_REMOVED lines=43> */
.L_x_13360:
[----:B------:R-:W-:Y:S05]  /*5590*/  BSYNC.RECONVERGENT B1 ;  /* 0x0000000000017941 */ /* 0x000fea0003800200 */
.L_x_13359:
        /* <DEDUP_REMOVED lines=23> */
.L_x_13366:
        /* <DEDUP_REMOVED lines=13> */
.L_x_13368:
[----:B------:R-:W-:Y:S05]  /*57e0*/  BSYNC.RECONVERGENT B2 ;  /* 0x0000000000027941 */ /* 0x000fea0003800200 */
.L_x_13367:
        /* <DEDUP_REMOVED lines=43> */
.L_x_13365:
[----:B------:R-:W-:Y:S05]  /*5aa0*/  BSYNC.RECONVERGENT B1 ;  /* 0x0000000000017941 */ /* 0x000fea0003800200 */
.L_x_13364:
        /* <DEDUP_REMOVED lines=23> */
.L_x_13371:
        /* <DEDUP_REMOVED lines=15> */
.L_x_13373:
[----:B------:R-:W-:Y:S05]  /*5d10*/  BSYNC.RECONVERGENT B2 ;  /* 0x0000000000027941 */ /* 0x000fea0003800200 */
.L_x_13372:
        /* <DEDUP_REMOVED lines=43> */
.L_x_13370:
[----:B------:R-:W-:Y:S05]  /*5fd0*/  BSYNC.RECONVERGENT B1 ;  /* 0x0000000000017941 */ /* 0x000fea0003800200 */
.L_x_13369:
        /* <DEDUP_REMOVED lines=10> */
.L_x_13333:
[----:B------:R-:W-:Y:S01]  /*6080*/  SEL R20, RZ, 0x1000000, !P6 ;  /* 0x01000000ff147807 */ /* 0x000fe20007000000 */
[----:B------:R-:W0:Y:S01]  /*6090*/  LDC.64 R78, c[0x0][0x3a8] ;  /* 0x0000ea00ff4e7b82 */ /* 0x000e220000000a00 */
[----:B------:R-:W-:Y:S01]  /*60a0*/  SEL R21, RZ, 0x10000, !P5 ;  /* 0x00010000ff157807 */ /* 0x000fe20006800000 */
[----:B------:R-:W-:Y:S01]  /*60b0*/  VIADD R89, R83, 0x20 ;  /* 0x0000002053597836 */ /* 0x000fe20000000000 */
[----:B------:R-:W-:Y:S02]  /*60c0*/  SEL R88, RZ, 0x100, !P4 ;  /* 0x00000100ff587807 */ /* 0x000fe40006000000 */
[----:B------:R-:W-:Y:S01]  /*60d0*/  ISETP.NE.AND P5, PT, R81, RZ, PT ;  /* 0x000000ff5100720c */ /* 0x000fe20003fa5270 */
[----:B------:R-:W-:Y:S01]  /*60e0*/  IMAD.WIDE.U32 R40, R89, 0x10, R40 ;  /* 0x0000001059287825 */ /* 0x000fe200078e0028 */
[----:B------:R-:W-:Y:S01]  /*60f0*/  LOP3.LUT R88, R88, R20, R21, 0xfe, !PT ;  /* 0x0000001458587212 */ /* 0x000fe200078efe15 */
[----:B------:R-:W1:Y:S01]  /*6100*/  LDC.64 R76, c[0x0][0x3b0] ;  /* 0x0000ec00ff4c7b82 */ /* 0x000e620000000a00 */
[----:B------:R-:W-:-:S02]  /*6110*/  ISETP.NE.AND P6, PT, R56, RZ, PT ;  /* 0x000000ff3800720c */ /* 0x000fc40003fc5270 */
[----:B------:R-:W-:Y:S02]  /*6120*/  SEL R56, RZ, 0x1000000, !P2 ;  /* 0x01000000ff387807 */ /* 0x000fe40005000000 */
[----:B------:R-:W-:Y:S02]  /*6130*/  SEL R23, RZ, 0x10000, !P1 ;  /* 0x00010000ff177807 */ /* 0x000fe40004800000 */
[----:B------:R-:W-:Y:S01]  /*6140*/  SEL R22, RZ, 0x100, !P5 ;  /* 0x00000100ff167807 */ /* 0x000fe20006800000 */
[----:B------:R-:W2:Y:S01]  /*6150*/  @P0 LDC.64 R20, c[0x0][0x3a0] ;  /* 0x0000e800ff140b82 */ /* 0x000ea20000000a00 */
[----:B------:R-:W-:Y:S02]  /*6160*/  SEL R81, RZ, 0x1, !P6 ;  /* 0x00000001ff517807 */ /* 0x000fe40007000000 */
[----:B------:R-:W-:Y:S02]  /*6170*/  LOP3.LUT R22, R22, R56, R23, 0xfe, !PT ;  /* 0x0000003816167212 */ /* 0x000fe400078efe17 */
[----:B------:R-:W-:-:S02]  /*6180*/  SEL R23, RZ, 0x1, !P3 ;  /* 0x00000001ff177807 */ /* 0x000fc40005800000 */
[----:B------:R-:W-:Y:S01]  /*6190*/  LOP3.LUT R22, R22, R81, RZ, 0xfc, !PT ;  /* 0x0000005116167212 */ /* 0x000fe200078efcff */
[----:B0-----:R-:W-:Y:S01]  /*61a0*/  IMAD.WIDE.U32 R42, R83, 0x20, R78 ;  /* 0x00000020532a7825 */ /* 0x001fe200078e004e */
[----:B------:R-:W-:-:S04]  /*61b0*/  LOP3.LUT R23, R88, R23, RZ, 0xfc, !PT ;  /* 0x0000001758177212 */ /* 0x000fc800078efcff */
[----:B------:R-:W-:Y:S01]  /*61c0*/  STG.E.128 desc[UR8][R42.64], R28 ;  /* 0x0000001c2a007986 */ /* 0x000fe2000c101d08 */
[----:B-1----:R-:W-:-:S03]  /*61d0*/  IMAD.WIDE.U32 R90, R83, 0x8, R76 ;  /* 0x00000008535a7825 */ /* 0x002fc600078e004c */
[----:B------:R0:W-:Y:S04]  /*61e0*/  STG.E.128 desc[UR8][R42.64+0x10], R24 ;  /* 0x000010182a007986 */ /* 0x0001e8000c101d08 */
[----:B------:R1:W-:Y:S01]  /*61f0*/  STG.E.64 desc[UR8][R90.64], R22 ;  /* 0x000000165a007986 */ /* 0x0003e2000c101b08 */
[----:B--2---:R-:W-:-:S05]  /*6200*/  @P0 IMAD.WIDE.U32 R20, R89, 0x20, R20 ;  /* 0x0000002059140825 */ /* 0x004fca00078e0014 */
[----:B------:R1:W5:Y:S04]  /*6210*/  @P0 LDG.E.128 R36, desc[UR8][R20.64] ;  /* 0x0000000814240981 */ /* 0x000368000c1e1d00 */
[----:B------:R1:W5:Y:S04]  /*6220*/  @P0 LDG.E.128 R32, desc[UR8][R20.64+0x10] ;  /* 0x0000100814200981 */ /* 0x000368000c1e1d00 */
[----:B0-----:R-:W5:Y:S01]  /*6230*/  LDG.E.128 R40, desc[UR8][R40.64] ;  /* 0x0000000828287981 */ /* 0x001f62000c1e1d00 */
[----:B------:R-:W-:Y:S05]  /*6240*/  @!P0 BRA `(.L_x_13374) ;  /* 0x00000028003c8947 */ /* 0x000fea0003800000 */
        /* <DEDUP_REMOVED lines=16> */
.L_x_13377:
        /* <DEDUP_REMOVED lines=13> */
.L_x_13379:
[----:B------:R-:W-:Y:S05]  /*6420*/  BSYNC.RECONVERGENT B2 ;  /* 0x0000000000027941 */ /* 0x000fea0003800200 */
.L_x_13378:
        /* <DEDUP_REMOVED lines=43> */
.L_x_13376:
[----:B------:R-:W-:Y:S05]  /*66e0*/  BSYNC.RECONVERGENT B1 ;  /* 0x0000000000017941 */ /* 0x000fea0003800200 */
.L_x_13375:
[----:B------:R-:W-:Y:S01]  /*66f0*/  I2FP.F32.U32 R20, R20 ;  /* 0x0000001400147245 */ /* 0x000fe20000201000 */
[----:B-----5:R-:W-:Y:S01]  /*6700*/  HADD2.F32 R23, -RZ, R40.H0_H0 ;  /* 0x20000028ff177230 */ /* 0x020fe20000004100 */
        /* <DEDUP_REMOVED lines=22> */
.L_x_13382:
        /* <DEDUP_REMOVED lines=13> */
.L_x_13384:
[----:B------:R-:W-:Y:S05]  /*6940*/  BSYNC.RECONVERGENT B2 ;  /* 0x0000000000027941 */ /* 0x000fea0003800200 */
.L_x_13383:
        /* <DEDUP_REMOVED lines=43> */
.L_x_13381:
[----:B------:R-:W-:Y:S05]  /*6c00*/  BSYNC.RECONVERGENT B1 ;  /* 0x0000000000017941 */ /* 0x000fea0003800200 */
.L_x_13380:
        /* <DEDUP_REMOVED lines=23> */
.L_x_13387:
        /* <DEDUP_REMOVED lines=13> */
.L_x_13389:
[----:B------:R-:W-:Y:S05]  /*6e50*/  BSYNC.RECONVERGENT B2 ;  /* 0x0000000000027941 */ /* 0x000fea0003800200 */
.L_x_13388:
        /* <DEDUP_REMOVED lines=43> */
.L_x_13386:
[----:B------:R-:W-:Y:S05]  /*7110*/  BSYNC.RECONVERGENT B1 ;  /* 0x0000000000017941 */ /* 0x000fea0003800200 */
.L_x_13385:
        /* <DEDUP_REMOVED lines=23> */
.L_x_13392:
        /* <DEDUP_REMOVED lines=13> */
.L_x_13394:
[----:B------:R-:W-:Y:S05]  /*7360*/  BSYNC.RECONVERGENT B2 ;  /* 0x0000000000027941 */ /* 0x000fea0003800200 */
.L_x_13393:
        /* <DEDUP_REMOVED lines=43> */
.L_x_13391:
[----:B------:R-:W-:Y:S05]  /*7620*/  BSYNC.RECONVERGENT B1 ;  /* 0x0000000000017941 */ /* 0x000fea0003800200 */
.L_x_13390:
        /* <DEDUP_REMOVED lines=23> */
.L_x_13397:
        /* <DEDUP_REMOVED lines=13> */
.L_x_13399:
[----:B------:R-:W-:Y:S05]  /*7870*/  BSYNC.RECONVERGENT B2 ;  /* 0x0000000000027941 */ /* 0x000fea0003800200 */
.L_x_13398:
        /* <DEDUP_REMOVED lines=43> */
.L_x_13396:
[----:B------:R-:W-:Y:S05]  /*7b30*/  BSYNC.RECONVERGENT B1 ;  /* 0x0000000000017941 */ /* 0x000fea0003800200 */
.L_x_13395:
        /* <DEDUP_REMOVED lines=23> */
.L_x_13402:
        /* <DEDUP_REMOVED lines=13> */
.L_x_13404:
[----:B------:R-:W-:Y:S05]  /*7d80*/  BSYNC.RECONVERGENT B2 ;  /* 0x0000000000027941 */ /* 0x000fea0003800200 */
.L_x_13403:
        /* <DEDUP_REMOVED lines=43> */
.L_x_13401:
[----:B------:R-:W-:Y:S05]  /*8040*/  BSYNC.RECONVERGENT B1 ;  /* 0x0000000000017941 */ /* 0x000fea0003800200 */
.L_x_13400:
        /* <DEDUP_REMOVED lines=23> */
.L_x_13407:
        /* <DEDUP_REMOVED lines=13> */
.L_x_13409:
[----:B------:R-:W-:Y:S05]  /*8290*/  BSYNC.RECONVERGENT B2 ;  /* 0x0000000000027941 */ /* 0x000fea0003800200 */
.L_x_13408:
        /* <DEDUP_REMOVED lines=43> */
.L_x_13406:
[----:B------:R-:W-:Y:S05]  /*8550*/  BSYNC.RECONVERGENT B1 ;  /* 0x0000000000017941 */ /* 0x000fea0003800200 */
.L_x_13405:
        /* <DEDUP_REMOVED lines=23> */
.L_x_13412:
        /* <DEDUP_REMOVED lines=15> */
.L_x_13414:
[----:B------:R-:W-:Y:S05]  /*87c0*/  BSYNC.RECONVERGENT B2 ;  /* 0x0000000000027941 */ /* 0x000fea0003800200 */
.L_x_13413:
        /* <DEDUP_REMOVED lines=43> */
.L_x_13411:
[----:B------:R-:W-:Y:S05]  /*8a80*/  BSYNC.RECONVERGENT B1 ;  /* 0x0000000000017941 */ /* 0x000fea0003800200 */
.L_x_13410:
        /* <DEDUP_REMOVED lines=11> */
.L_x_13374:
        /* <DEDUP_REMOVED lines=16> */
.L_x_13418:
        /* <DEDUP_REMOVED lines=13> */
.L_x_13420:
[----:B------:R-:W-:Y:S05]  /*8d10*/  BSYNC.RECONVERGENT B2 ;  /* 0x0000000000027941 */ /* 0x000fea0003800200 */
.L_x_13419:
        /* <DEDUP_REMOVED lines=43> */
.L_x_13417:
[----:B------:R-:W-:Y:S05]  /*8fd0*/  BSYNC.RECONVERGENT B1 ;  /* 0x0000000000017941 */ /* 0x000fea0003800200 */
.L_x_13416:
[----:B------:R-:W-:Y:S01]  /*8fe0*/  I2FP.F32.U32 R20, R20 ;  /* 0x0000001400147245 */ /* 0x000fe20000201000 */
[----:B-----5:R-:W-:Y:S01]  /*8ff0*/  HADD2.F32 R23, -RZ, R40.H0_H0 ;  /* 0x20000028ff177230 */ /* 0x020fe20000004100 */
        /* <DEDUP_REMOVED lines=22> */
.L_x_13423:
        /* <DEDUP_REMOVED lines=13> */
.L_x_13425:
[----:B------:R-:W-:Y:S05]  /*9230*/  BSYNC.RECONVERGENT B2 ;  /* 0x0000000000027941 */ /* 0x000fea0003800200 */
.L_x_13424:
        /* <DEDUP_REMOVED lines=41> */
[----:B------:R-:W-:Y:S02]  /*94d0*/  LOP3.LUT R73, R80, UR31, R23, 0x96, !PT ;  /* 0x0000001f50497c12 */ /* 0x000fe4000f8e9617 */
[----:B------:R-:W-:-:S07]  /*94e0*/  MOV R56, R22 ;  /* 0x0000001600387202 */ /* 0x000fce0000000f00 */
.L_x_13422:
[----:B------:R-:W-:Y:S05]  /*94f0*/  BSYNC.RECONVERGENT B1 ;  /* 0x0000000000017941 */ /* 0x000fea0003800200 */
.L_x_13421:
        /* <DEDUP_REMOVED lines=23> */
.L_x_13428:
        /* <DEDUP_REMOVED lines=13> */
.L_x_13430:
[----:B------:R-:W-:Y:S05]  /*9740*/  BSYNC.RECONVERGENT B2 ;  /* 0x0000000000027941 */ /* 0x000fea0003800200 */
.L_x_13429:
        /* <DEDUP_REMOVED lines=43> */
.L_x_13427:
[----:B------:R-:W-:Y:S05]  /*9a00*/  BSYNC.RECONVERGENT B1 ;  /* 0x0000000000017941 */ /* 0x000fea0003800200 */
.L_x_13426:
        /* <DEDUP_REMOVED lines=23> */
.L_x_13433:
        /* <DEDUP_REMOVED lines=13> */
.L_x_13435:
[----:B------:R-:W-:Y:S05]  /*9c50*/  BSYNC.RECONVERGENT B2 ;  /* 0x0000000000027941 */ /* 0x000fea0003800200 */
.L_x_13434:
        /* <DEDUP_REMOVED lines=43> */
.L_x_13432:
[----:B------:R-:W-:Y:S05]  /*9f10*/  BSYNC.RECONVERGENT B1 ;  /* 0x0000000000017941 */ /* 0x000fea0003800200 */
.L_x_13431:
        /* <DEDUP_REMOVED lines=23> */
.L_x_13438:
        /* <DEDUP_REMOVED lines=13> */
.L_x_13440:
[----:B------:R-:W-:Y:S05]  /*a160*/  BSYNC.RECONVERGENT B2 ;  /* 0x0000000000027941 */ /* 0x000fea0003800200 */
.L_x_13439:
        /* <DEDUP_REMOVED lines=43> */
.L_x_13437:
[----:B------:R-:W-:Y:S05]  /*a420*/  BSYNC.RECONVERGENT B1 ;  /* 0x0000000000017941 */ /* 0x000fea0003800200 */
.L_x_13436:
        /* <DEDUP_REMOVED lines=23> */
.L_x_13443:
        /* <DEDUP_REMOVED lines=13> */
.L_x_13445:
[----:B------:R-:W-:Y:S05]  /*a670*/  BSYNC.RECONVERGENT B2 ;  /* 0x0000000000027941 */ /* 0x000fea0003800200 */
.L_x_13444:
        /* <DEDUP_REMOVED lines=43> */
.L_x_13442:
[----:B------:R-:W-:Y:S05]  /*a930*/  BSYNC.RECONVERGENT B1 ;  /* 0x0000000000017941 */ /* 0x000fea0003800200 */
.L_x_13441:
        /* <DEDUP_REMOVED lines=23> */
.L_x_13448:
        /* <DEDUP_REMOVED lines=13> */
.L_x_13450:
[----:B------:R-:W-:Y:S05]  /*ab80*/  BSYNC.RECONVERGENT B2 ;  /* 0x0000000000027941 */ /* 0x000fea0003800200 */
.L_x_13449:
        /* <DEDUP_REMOVED lines=40> */
[----:B------:R-:W-:Y:S02]  /*ae10*/  IMAD.MOV.U32 R56, RZ, RZ, R80 ;  /* 0x000000ffff387224 */ /* 0x000fe400078e0050 */
[----:B------:R-:W-:Y:S01]  /*ae20*/  HFMA2 R80, -RZ, RZ, 0, 0 ;  /* 0x00000000ff507431 */ /* 0x000fe200000001ff */
[----:B------:R-:W-:-:S07]  /*ae30*/  LOP3.LUT R73, R90, UR31, R81, 0x96, !PT ;  /* 0x0000001f5a497c12 */ /* 0x000fce000f8e9651 */
.L_x_13447:
[----:B------:R-:W-:Y:S05]  /*ae40*/  BSYNC.RECONVERGENT B1 ;  /* 0x0000000000017941 */ /* 0x000fea0003800200 */
.L_x_13446:
        /* <DEDUP_REMOVED lines=23> */
.L_x_13453:
        /* <DEDUP_REMOVED lines=15> */
.L_x_13455:
[----:B------:R-:W-:Y:S05]  /*b0b0*/  BSYNC.RECONVERGENT B2 ;  /* 0x0000000000027941 */ /* 0x000fea0003800200 */
.L_x_13454:
        /* <DEDUP_REMOVED lines=41> */
[----:B------:R-:W-:Y:S01]  /*b350*/  MOV R81, R56 ;  /* 0x0000003800517202 */ /* 0x000fe20000000f00 */
[----:B------:R-:W-:-:S07]  /*b360*/  IMAD.MOV.U32 R56, RZ, RZ, R80 ;  /* 0x000000ffff387224 */ /* 0x000fce00078e0050 */
.L_x_13452:
[----:B------:R-:W-:Y:S05]  /*b370*/  BSYNC.RECONVERGENT B1 ;  /* 0x0000000000017941 */ /* 0x000fea0003800200 */
.L_x_13451:
        /* <DEDUP_REMOVED lines=10> */
.L_x_13415:
[----:B------:R-:W-:Y:S01]  /*b420*/  FADD.FTZ R80, RZ, R28 ;  /* 0x0000001cff507221 */ /* 0x000fe20000010000 */
[----:B------:R-:W-:Y:S01]  /*b430*/  SEL R82, RZ, 0x1000000, !P6 ;  /* 0x01000000ff527807 */ /* 0x000fe20007000000 */
[----:B------:R-:W-:Y:S01]  /*b440*/  IMAD.WIDE.U32 R78, R89, 0x20, R78 ;  /* 0x00000020594e7825 */ /* 0x000fe200078e004e */
[----:B------:R-:W-:-:S03]  /*b450*/  SEL R85, RZ, 0x10000, !P5 ;  /* 0x00010000ff557807 */ /* 0x000fc60006800000 */
[----:B------:R-:W-:Y:S01]  /*b460*/  FADD.FTZ R81, R80, R29 ;  /* 0x0000001d50517221 */ /* 0x000fe20000010000 */
[----:B------:R-:W-:Y:S01]  /*b470*/  SEL R86, RZ, 0x100, !P4 ;  /* 0x00000100ff567807 */ /* 0x000fe20006000000 */
[----:B------:R-:W-:Y:S01]  /*b480*/  IMAD.WIDE.U32 R76, R89, 0x8, R76 ;  /* 0x00000008594c7825 */ /* 0x000fe200078e004c */
[----:B------:R-:W-:-:S03]  /*b490*/  SEL R84, RZ, 0x1000000, !P2 ;  /* 0x01000000ff547807 */ /* 0x000fc60005000000 */
[----:B------:R-:W-:Y:S01]  /*b4a0*/  FADD.FTZ R80, R81, R30 ;  /* 0x0000001e51507221 */ /* 0x000fe20000010000 */
[----:B------:R-:W-:Y:S01]  /*b4b0*/  LOP3.LUT R86, R86, R82, R85, 0xfe, !PT ;  /* 0x0000005256567212 */ /* 0x000fe200078efe55 */
[----:B------:R-:W-:Y:S01]  /*b4c0*/  STG.E.128 desc[UR8][R78.64], R20 ;  /* 0x000000144e007986 */ /* 0x000fe2000c101d08 */
[----:B------:R-:W-:Y:S01]  /*b4d0*/  SEL R85, RZ, 0x10000, !P1 ;  /* 0x00010000ff557807 */ /* 0x000fe20004800000 */
[----:B------:R-:W-:Y:S01]  /*b4e0*/  FADD.FTZ R81, R80, R31 ;  /* 0x0000001f50517221 */ /* 0x000fe20000010000 */
[----:B------:R-:W-:Y:S01]  /*b4f0*/  SEL R82, RZ, 0x100, !P0 ;  /* 0x00000100ff527807 */ /* 0x000fe20004000000 */
[----:B------:R0:W-:Y:S01]  /*b500*/  STG.E.128 desc[UR8][R78.64+0x10], R40 ;  /* 0x000010284e007986 */ /* 0x0001e2000c101d08 */
[----:B------:R-:W-:Y:S01]  /*b510*/  ISETP.NE.AND P6, PT, R87, RZ, PT ;  /* 0x000000ff5700720c */ /* 0x000fe20003fc5270 */
[----:B------:R-:W-:Y:S01]  /*b520*/  FADD.FTZ R80, R81, R24 ;  /* 0x0000001851507221 */ /* 0x000fe20000010000 */
[----:B------:R-:W-:Y:S01]  /*b530*/  UMOV UR4, 0xffffffff ;  /* 0xffffffff00047882 */ /* 0x000fe20000000000 */
[----:B------:R-:W-:-:S02]  /*b540*/  ISETP.NE.AND P0, PT, R46, RZ, PT ;  /* 0x000000ff2e00720c */ /* 0x000fc40003f05270 */
[----:B------:R-:W-:-:S04]  /*b550*/  FADD.FTZ R81, R80, R25 ;  /* 0x0000001950517221 */ /* 0x000fc80000010000 */
[----:B------:R-:W-:-:S04]  /*b560*/  FADD.FTZ R80, R81, R26 ;  /* 0x0000001a51507221 */ /* 0x000fc80000010000 */
[----:B------:R-:W-:Y:S01]  /*b570*/  FADD.FTZ R81, R80, R27 ;  /* 0x0000001b50517221 */ /* 0x000fe20000010000 */
[----:B------:R-:W-:Y:S02]  /*b580*/  LOP3.LUT R80, R82, R84, R85, 0xfe, !PT ;  /* 0x0000005452507212 */ /* 0x000fe400078efe55 */
[----:B------:R-:W-:Y:S01]  /*b590*/  SEL R85, RZ, 0x1, !P6 ;  /* 0x00000001ff557807 */ /* 0x000fe20007000000 */
[----:B0-----:R-:W-:Y:S01]  /*b5a0*/  FADD.FTZ R78, R81, R20 ;  /* 0x00000014514e7221 */ /* 0x001fe20000010000 */
[----:B------:R-:W-:-:S03]  /*b5b0*/  SEL R79, RZ, 0x1, !P3 ;  /* 0x00000001ff4f7807 */ /* 0x000fc60005800000 */
[----:B------:R-:W-:Y:S01]  /*b5c0*/  FADD.FTZ R81, R78, R21 ;  /* 0x000000154e517221 */ /* 0x000fe20000010000 */
[----:B------:R-:W-:Y:S02]  /*b5d0*/  LOP3.LUT R79, R86, R79, RZ, 0xfc, !PT ;  /* 0x0000004f564f7212 */ /* 0x000fe400078efcff */
[----:B------:R-:W-:Y:S01]  /*b5e0*/  LOP3.LUT R78, R80, R85, RZ, 0xfc, !PT ;  /* 0x00000055504e7212 */ /* 0x000fe200078efcff */
[----:B------:R-:W-:-:S04]  /*b5f0*/  FADD.FTZ R80, R81, R22 ;  /* 0x0000001651507221 */ /* 0x000fc80000010000 */
[----:B------:R0:W-:Y:S01]  /*b600*/  STG.E.64 desc[UR8][R76.64], R78 ;  /* 0x0000004e4c007986 */ /* 0x0001e2000c101b08 */
        /* <DEDUP_REMOVED lines=59> */
.L_x_13469:
[----:B------:R-:W-:Y:S01]  /*b9c0*/  FMUL.FTZ R76, R79, R79 ;  /* 0x0000004f4f4c7220 */ /* 0x000fe20000410000 */
[----:B------:R-:W-:Y:S01]  /*b9d0*/  PLOP3.LUT P1, PT, PT, PT, UP1, 0x40, 0x4 ;  /* 0x000000000004781c */ /* 0x000fe20003f2e818 */
[----:B01----:R-:W-:-:S03]  /*b9e0*/  FADD.FTZ R80, R80, R87 ;  /* 0x0000005750507221 */ /* 0x003fc60000010000 */
[----:B------:R-:W-:Y:S01]  /*b9f0*/  FSEL R76, R76, RZ, !P1 ;  /* 0x000000ff4c4c7208 */ /* 0x000fe20004800000 */
[----:B------:R-:W-:Y:S01]  /*ba00*/  FFMA.FTZ R77, R80, R77, UR13 ;  /* 0x0000000d504d7e23 */ /* 0x000fe2000801004d */
[----:B------:R-:W-:-:S03]  /*ba10*/  PLOP3.LUT P1, PT, PT, PT, UP1, 0x40, 0x4 ;  /* 0x000000000004781c */ /* 0x000fc60003f2e818 */
[----:B------:R-:W-:Y:S01]  /*ba20*/  FADD.FTZ R78, R77, R76 ;  /* 0x0000004c4d4e7221 */ /* 0x000fe20000010000 */
[----:B------:R-:W-:Y:S01]  /*ba30*/  FSEL R84, R79, RZ, P1 ;  /* 0x000000ff4f547208 */ /* 0x000fe20000800000 */
[----:B------:R-:W0:Y:S04]  /*ba40*/  LDC.64 R76, c[0x0][0x428] ;  /* 0x00010a00ff4c7b82 */ /* 0x000e280000000a00 */
        /* <DEDUP_REMOVED lines=21> */
[----:B------:R-:W-:Y:S01]  /*bba0*/  FFMA.FTZ R23, R25, R65, R0 ;  /* 0x0000004119177223 */ /* 0x000fe20000010000 */
[----:B------:R-:W-:Y:S01]  /*bbb0*/  FFMA.FTZ R20, R27, R63, R48 ;  /* 0x0000003f1b147223 */ /* 0x000fe20000010030 */
[C---:B------:R-:W-:Y:S01]  /*bbc0*/  FMUL.FTZ R28, R78.reuse, R28 ;  /* 0x0000001c4e1c7220 */ /* 0x040fe20000410000 */
[C---:B------:R-:W-:Y:S01]  /*bbd0*/  FMUL.FTZ R29, R78.reuse, R80 ;  /* 0x000000504e1d7220 */ /* 0x040fe20000410000 */
[C---:B------:R-:W-:Y:S01]  /*bbe0*/  FMUL.FTZ R93, R78.reuse, R93 ;  /* 0x0000005d4e5d7220 */ /* 0x040fe20000410000 */
[----:B------:R-:W-:Y:S01]  /*bbf0*/  FMUL.FTZ R80, R78, R21 ;  /* 0x000000154e507220 */ /* 0x000fe20000410000 */
[----:B------:R-:W-:Y:S01]  /*bc00*/  F2FP.F16.F32.PACK_AB R23, R20, R23 ;  /* 0x000000171417723e */ /* 0x000fe200000000ff */
        /* <DEDUP_REMOVED lines=9> */
[----:B------:R-:W2:Y:S01]  /*bca0*/  @!P0 LDC.64 R42, c[0x0][0x3c8] ;  /* 0x0000f200ff2a8b82 */ /* 0x000ea20000000a00 */
[----:B------:R-:W-:Y:S01]  /*bcb0*/  FFMA.FTZ R80, R80, R58, R9 ;  /* 0x0000003a50507223 */ /* 0x000fe20000010009 */
[----:B------:R-:W-:Y:S01]  /*bcc0*/  FFMA.FTZ R81, R81, R55, R8 ;  /* 0x0000003751517223 */ /* 0x000fe20000010008 */
[----:B------:R-:W-:Y:S01]  /*bcd0*/  F2FP.F16.F32.PACK_AB R22, R29, R22 ;  /* 0x000000161d16723e */ /* 0x000fe200000000ff */
[----:B------:R-:W-:Y:S01]  /*bce0*/  FMUL.FTZ R40, R78, R40 ;  /* 0x000000284e287220 */ /* 0x000fe20000410000 */
[----:B------:R-:W-:Y:S01]  /*bcf0*/  F2FP.F16.F32.PACK_AB R21, R28, R21 ;  /* 0x000000151c15723e */ /* 0x000fe200000000ff */
[----:B0-----:R-:W-:Y:S01]  /*bd00*/  IMAD.WIDE.U32 R30, R83, 0x10, R76 ;  /* 0x00000010531e7825 */ /* 0x001fe200078e004c */
[----:B------:R-:W-:Y:S01]  /*bd10*/  F2FP.F16.F32.PACK_AB R20, R27, R20 ;  /* 0x000000141b14723e */ /* 0x000fe200000000ff */
[----:B------:R-:W0:Y:S01]  /*bd20*/  LDC.64 R28, c[0x0][0x380] ;  /* 0x0000e000ff1c7b82 */ /* 0x000e220000000a00 */
        /* <DEDUP_REMOVED lines=13> */
[----:B-1----:R-:W-:-:S02]  /*be00*/  @!P0 IMAD.WIDE R40, R45, 0x4, R24 ;  /* 0x000000042d288825 */ /* 0x002fc400078e0218 */
[----:B------:R-:W-:Y:S02]  /*be10*/  F2FP.F16.F32.PACK_AB R25, R82, R81 ;  /* 0x000000515219723e */ /* 0x000fe400000000ff */
[----:B--2---:R-:W-:Y:S01]  /*be20*/  @!P0 IMAD.WIDE R42, R45, 0x4, R42 ;  /* 0x000000042d2a8825 */ /* 0x004fe200078e022a */
[----:B------:R-:W-:Y:S01]  /*be30*/  F2FP.F16.F32.PACK_AB R24, R91, R80 ;  /* 0x000000505b18723e */ /* 0x000fe200000000ff */
[----:B------:R1:W-:Y:S02]  /*be40*/  @!P0 STG.E desc[UR8][R40.64], R79 ;  /* 0x0000004f28008986 */ /* 0x0003e4000c101908 */
[----:B------:R-:W-:Y:S02]  /*be50*/  IMAD.WIDE.U32 R76, R89, 0x10, R76 ;  /* 0x00000010594c7825 */ /* 0x000fe400078e004c */
[----:B------:R1:W-:Y:S01]  /*be60*/  @!P0 STG.E desc[UR8][R42.64], R78 ;  /* 0x0000004e2a008986 */ /* 0x0003e2000c101908 */
[----:B0-----:R-:W-:-:S03]  /*be70*/  LEA R45, R28, R45, 0x2 ;  /* 0x0000002d1c2d7211 */ /* 0x001fc600078e10ff */
[----:B------:R1:W-:Y:S01]  /*be80*/  STG.E.128 desc[UR8][R30.64], R20 ;  /* 0x000000141e007986 */ /* 0x0003e2000c101d08 */
[----:B------:R-:W-:-:S03]  /*be90*/  ISETP.GE.AND P0, PT, R45, R29, PT ;  /* 0x0000001d2d00720c */ /* 0x000fc60003f06270 */
[----:B------:R1:W-:Y:S10]  /*bea0*/  STG.E.128 desc[UR8][R76.64], R24 ;  /* 0x000000184c007986 */ /* 0x0003f4000c101d08 */
[----:B------:R-:W-:Y:S05]  /*beb0*/  @!P0 BRA `(.L_x_13457) ;  /* 0xffffff4c007c8947 */ /* 0x000fea000383ffff */
[----:B------:R-:W-:Y:S05]  /*bec0*/  BSYNC B0 ;  /* 0x0000000000007941 */ /* 0x000fea0003800000 */
.L_x_13292:
[----:B------:R-:W-:Y:S05]  /*bed0*/  EXIT ;  /* 0x000000000000794d */ /* 0x000fea0003800000 */
.L_x_13456:
[----:B------:R-:W-:Y:S01]  /*bee0*/  HFMA2 R88, -RZ, RZ, 0, 5.9604644775390625e-08 ;  /* 0x00000001ff587431 */ /* 0x000fe200000001ff */
[----:B------:R-:W-:Y:S01]  /*bef0*/  BSSY B1, `(.L_x_13458) ;  /* 0x0000007000017945 */ /* 0x000fe20003800000 */
[----:B------:R-:W-:Y:S01]  /*bf00*/  IMAD.MOV.U32 R91, RZ, RZ, R80 ;  /* 0x000000ffff5b7224 */ /* 0x000fe200078e0050 */
[----:B------:R-:W-:Y:S01]  /*bf10*/  MOV R93, 0x1f ;  /* 0x0000001f005d7802 */ /* 0x000fe20000000f00 */
[----:B------:R-:W-:-:S07]  /*bf20*/  IMAD.MOV.U32 R86, RZ, RZ, -0x1 ;  /* 0xffffffffff567424 */ /* 0x000fce00078e00ff */
[----:B------:R-:W-:Y:S05]  /*bf30*/  WARPSYNC.COLLECTIVE R86, `(.L_x_13459) ;  /* 0x0000000056087348 */ /* 0x000fea0003c00000 */
[----:B------:R0:W1:Y:S02]  /*bf40*/  SHFL.BFLY P1, R87, R91, R88, R93 ;  /* 0x0c0000585b577389 */ /* 0x000064000002005d */
[----:B01----:R-:W-:Y:S05]  /*bf50*/  ENDCOLLECTIVE ;  /* 0x000000000000791b */ /* 0x003fea0003800000 */
.L_x_13459:
[----:B------:R-:W-:Y:S05]  /*bf60*/  BSYNC B1 ;  /* 0x0000000000017941 */ /* 0x000fea0003800000 */
.L_x_13458:
        /* <DEDUP_REMOVED lines=9> */
.L_x_13460:
[----:B------:R-:W-:Y:S02]  /*c000*/  HFMA2 R88, -RZ, RZ, 0, 2.384185791015625e-07 ;  /* 0x00000004ff587431 */ /* 0x000fe400000001ff */
[----:B------:R-:W-:-:S04]  /*c010*/  IMAD.MOV.U32 R77, RZ, RZ, R87 ;  /* 0x000000ffff4d7224 */ /* 0x000fc800078e0057 */
[----:B------:R-:W-:-:S05]  /*c020*/  FADD.FTZ R81, R78, R77 ;  /* 0x0000004d4e517221 */ /* 0x000fca0000010000 */
[----:B------:R-:W-:-:S07]  /*c030*/  MOV R91, R81 ;  /* 0x00000051005b7202 */ /* 0x000fce0000000f00 */
[----:B------:R-:W-:Y:S05]  /*c040*/  WARPSYNC.COLLECTIVE R86, `(.L_x_13461) ;  /* 0x0000000056087348 */ /* 0x000fea0003c00000 */
[----:B------:R0:W1:Y:S02]  /*c050*/  SHFL.BFLY P1, R87, R91, R88, R93 ;  /* 0x0c0000585b577389 */ /* 0x000064000002005d */
[----:B01----:R-:W-:Y:S05]  /*c060*/  ENDCOLLECTIVE ;  /* 0x000000000000791b */ /* 0x003fea0003800000 */
.L_x_13461:
[----:B------:R-:W-:Y:S02]  /*c070*/  HFMA2 R88, -RZ, RZ, 0, 4.76837158203125e-07 ;  /* 0x00000008ff587431 */ /* 0x000fe400000001ff */
[----:B------:R-:W-:-:S04]  /*c080*/  IMAD.MOV.U32 R76, RZ, RZ, R87 ;  /* 0x000000ffff4c7224 */ /* 0x000fc800078e0057 */
[----:B------:R-:W-:-:S05]  /*c090*/  FADD.FTZ R82, R81, R76 ;  /* 0x0000004c51527221 */ /* 0x000fca0000010000 */
[----:B------:R-:W-:-:S07]  /*c0a0*/  MOV R91, R82 ;  /* 0x00000052005b7202 */ /* 0x000fce0000000f00 */
[----:B------:R-:W-:Y:S05]  /*c0b0*/  WARPSYNC.COLLECTIVE R86, `(.L_x_13462) ;  /* 0x0000000056087348 */ /* 0x000fea0003c00000 */
[----:B------:R0:W1:Y:S02]  /*c0c0*/  SHFL.BFLY P1, R87, R91, R88, R93 ;  /* 0x0c0000585b577389 */ /* 0x000064000002005d */
[----:B01----:R-:W-:Y:S05]  /*c0d0*/  ENDCOLLECTIVE ;  /* 0x000000000000791b */ /* 0x003fea0003800000 */
.L_x_13462:
        /* <DEDUP_REMOVED lines=8> */
.L_x_13463:
        /* <DEDUP_REMOVED lines=40> */
.L_x_13464:
[----:B------:R-:W-:Y:S02]  /*c3e0*/  HFMA2 R88, -RZ, RZ, 0, 1.1920928955078125e-07 ;  /* 0x00000002ff587431 */ /* 0x000fe400000001ff */
[----:B------:R-:W-:-:S04]  /*c3f0*/  IMAD.MOV.U32 R81, RZ, RZ, R87 ;  /* 0x000000ffff517224 */ /* 0x000fc800078e0057 */
[----:B------:R-:W-:-:S05]  /*c400*/  FADD.FTZ R81, R76, R81 ;  /* 0x000000514c517221 */ /* 0x000fca0000010000 */
[----:B------:R-:W-:-:S07]  /*c410*/  MOV R91, R81 ;  /* 0x00000051005b7202 */ /* 0x000fce0000000f00 */
[----:B------:R-:W-:Y:S05]  /*c420*/  WARPSYNC.COLLECTIVE R86, `(.L_x_13465) ;  /* 0x0000000056087348 */ /* 0x000fea0003c00000 */
[----:B------:R0:W1:Y:S02]  /*c430*/  SHFL.BFLY P1, R87, R91, R88, R93 ;  /* 0x0c0000585b577389 */ /* 0x000064000002005d */
[----:B01----:R-:W-:Y:S05]  /*c440*/  ENDCOLLECTIVE ;  /* 0x000000000000791b */ /* 0x003fea0003800000 */
.L_x_13465:
[----:B------:R-:W-:Y:S02]  /*c450*/  HFMA2 R88, -RZ, RZ, 0, 2.384185791015625e-07 ;  /* 0x00000004ff587431 */ /* 0x000fe400000001ff */
[----:B------:R-:W-:-:S04]  /*c460*/  IMAD.MOV.U32 R78, RZ, RZ, R87 ;  /* 0x000000ffff4e7224 */ /* 0x000fc800078e0057 */
[----:B------:R-:W-:-:S05]  /*c470*/  FADD.FTZ R78, R81, R78 ;  /* 0x0000004e514e7221 */ /* 0x000fca0000010000 */
[----:B------:R-:W-:-:S07]  /*c480*/  MOV R91, R78 ;  /* 0x0000004e005b7202 */ /* 0x000fce0000000f00 */
[----:B------:R-:W-:Y:S05]  /*c490*/  WARPSYNC.COLLECTIVE R86, `(.L_x_13466) ;  /* 0x0000000056087348 */ /* 0x000fea0003c00000 */
[----:B------:R0:W1:Y:S02]  /*c4a0*/  SHFL.BFLY P1, R87, R91, R88, R93 ;  /* 0x0c0000585b577389 */ /* 0x000064000002005d */
[----:B01----:R-:W-:Y:S05]  /*c4b0*/  ENDCOLLECTIVE ;  /* 0x000000000000791b */ /* 0x003fea0003800000 */
.L_x_13466:
[----:B------:R-:W-:Y:S02]  /*c4c0*/  HFMA2 R88, -RZ, RZ, 0, 4.76837158203125e-07 ;  /* 0x00000008ff587431 */ /* 0x000fe400000001ff */
[----:B------:R-:W-:-:S04]  /*c4d0*/  IMAD.MOV.U32 R85, RZ, RZ, R87 ;  /* 0x000000ffff557224 */ /* 0x000fc800078e0057 */
[----:B------:R-:W-:-:S05]  /*c4e0*/  FADD.FTZ R85, R78, R85 ;  /* 0x000000554e557221 */ /* 0x000fca0000010000 */
[----:B------:R-:W-:-:S07]  /*c4f0*/  MOV R91, R85 ;  /* 0x00000055005b7202 */ /* 0x000fce0000000f00 */
[----:B------:R-:W-:Y:S05]  /*c500*/  WARPSYNC.COLLECTIVE R86, `(.L_x_13467) ;  /* 0x0000000056087348 */ /* 0x000fea0003c00000 */
[----:B------:R0:W1:Y:S02]  /*c510*/  SHFL.BFLY P1, R87, R91, R88, R93 ;  /* 0x0c0000585b577389 */ /* 0x000064000002005d */
[----:B01----:R-:W-:Y:S05]  /*c520*/  ENDCOLLECTIVE ;  /* 0x000000000000791b */ /* 0x003fea0003800000 */
.L_x_13467:
[----:B------:R-:W-:Y:S02]  /*c530*/  HFMA2 R88, -RZ, RZ, 0, 9.5367431640625e-07 ;  /* 0x00000010ff587431 */ /* 0x000fe400000001ff */
[----:B------:R-:W-:-:S04]  /*c540*/  IMAD.MOV.U32 R80, RZ, RZ, R87 ;  /* 0x000000ffff507224 */ /* 0x000fc800078e0057 */
[----:B------:R-:W-:-:S05]  /*c550*/  FADD.FTZ R80, R85, R80 ;  /* 0x0000005055507221 */ /* 0x000fca0000010000 */
[----:B------:R-:W-:-:S07]  /*c560*/  MOV R91, R80 ;  /* 0x00000050005b7202 */ /* 0x000fce0000000f00 */
[----:B------:R-:W-:Y:S05]  /*c570*/  WARPSYNC.COLLECTIVE R86, `(.L_x_13468) ;  /* 0x0000000056087348 */ /* 0x000fea0003c00000 */
[----:B------:R0:W1:Y:S02]  /*c580*/  SHFL.BFLY P1, R87, R91, R88, R93 ;  /* 0x0c0000585b577389 */ /* 0x000064000002005d */
[----:B01----:R-:W-:Y:S05]  /*c590*/  ENDCOLLECTIVE ;  /* 0x000000000000791b */ /* 0x003fea0003800000 */
.L_x_13468:
[----:B------:R-:W-:Y:S05]  /*c5a0*/  BRA `(.L_x_13469) ;  /* 0xfffffff400047947 */ /* 0x000fea000383ffff */
.L_x_13470:
        /* <DEDUP_REMOVED lines=13> */
.L_x_20330:


//--------------------- .text._ZN10layer_norm13ln_fwd_kernelINS_13Kernel_traitsI6__halfS2_fS2_fjLj512ELj1ELj4ELj1ELj16ENS_18Kernel_traits_baseILj512ES2_S2_fS2_fjLj128EEEEELb1ELb1ELb1ELb0EEEvNS_9FwdParamsE --------------------------
	.section	.text._ZN10layer_norm13ln_fwd_kernelINS_13Kernel_traitsI6__halfS2_fS2_fjLj512ELj1ELj4ELj1ELj16ENS_18Kernel_traits_baseILj512ES2_S2_fS2_fjLj128EEEEELb1ELb1ELb1ELb0EEEvNS_9FwdParamsE,"ax",@progbits
	.align	128
        .global         _ZN10layer_norm13ln_fwd_kernelINS_13Kernel_traitsI6__halfS2_fS2_fjLj512ELj1ELj4ELj1ELj16ENS_18Kernel_traits_baseILj512ES2_S2_fS2_fjLj128EEEEELb1ELb1ELb1ELb0EEEvNS_9FwdParamsE
        .type           _ZN10layer_norm13ln_fwd_kernelINS_13Kernel_traitsI6__halfS2_fS2_fjLj512ELj1ELj4ELj1ELj16ENS_18Kernel_traits_baseILj512ES2_S2_fS2_fjLj128EEEEELb1ELb1ELb1ELb0EEEvNS_9FwdParamsE,@function
        .size           _ZN10layer_norm13ln_fwd_kernelINS_13Kernel_traitsI6__halfS2_fS2_fjLj512ELj1ELj4ELj1ELj16ENS_18Kernel_traits_baseILj512ES2_S2_fS2_fjLj128EEEEELb1ELb1ELb1ELb0EEEvNS_9FwdParamsE,(.L_x_20331 - _ZN10layer_norm13ln_fwd_kernelINS_13Kernel_traitsI6__halfS2_fS2_fjLj512ELj1ELj4ELj1ELj16ENS_18Kernel_traits_baseILj512ES2_S2_fS2_fjLj128EEEEELb1ELb1ELb1ELb0EEEvNS_9FwdParamsE)
        .other          _ZN10layer_norm13ln_fwd_kernelINS_13Kernel_traitsI6__halfS2_fS2_fjLj512ELj1ELj4ELj1ELj16ENS_18Kernel_traits_baseILj512ES2_S2_fS2_fjLj128EEEEELb1ELb1ELb1ELb0EEEvNS_9FwdParamsE,@"STO_CUDA_ENTRY STV_DEFAULT"
_ZN10layer_norm13ln_fwd_kernelINS_13Kernel_traitsI6__halfS2_fS2_fjLj512ELj1ELj4ELj1ELj16ENS_18Kernel_traits_baseILj512ES2_S2_fS2_fjLj128EEEEELb1ELb1ELb1ELb0EEEvNS_9FwdParamsE:
.text._ZN10layer_norm13ln_fwd_kernelINS_13Kernel_traitsI6__halfS2_fS2_fjLj512ELj1ELj4ELj1ELj16ENS_18Kernel_traits_baseILj512ES2_S2_fS2_fjLj128EEEEELb1ELb1ELb1ELb0EEEvNS_9FwdParamsE:
        /* <DEDUP_REMOVED lines=69> */
.L_x_13474:
[----:B------:R-:W-:Y:S05]  /*0450*/  BSYNC.RECONVERGENT B1 ;  /* 0x0000000000017941 */ /* 0x000fea0003800200 */
.L_x_13473:
        /* <DEDUP_REMOVED lines=11> */
.L_x_13472:
        /* <DEDUP_REMOVED lines=20> */
.L_x_13475:
[----:B------:R-:W-:Y:S05]  /*0650*/  BSYNC.RECONVERGENT B0 ;  /* 0x0000000000007941 */ /* 0x000fea0003800200 */
.L_x_13471:
[----:B------:R-:W1:Y:S02]  /*0660*/  LDCU UR8, c[0x0][0x384] ;  /* 0x00007080ff0877ac */ /* 0x000e640008000800 */
[----:B-1----:R-:W-:-:S13]  /*0670*/  ISETP.GE.AND P0, PT, R4, UR8, PT ;  /* 0x0000000804007c0c */ /* 0x002fda000bf06270 */
[----:B------:R-:W-:Y:S05]  /*0680*/  @P0 EXIT ;  /* 0x000000000000094d */ /* 0x000fea0003800000 */
[----:B------:R-:W-:Y:S01]  /*0690*/  IMAD.HI.U32 R7, R2, -0x326172a9, RZ ;  /* 0xcd9e8d5702077827 */ /* 0x000fe200078e00ff */
[----:B------:R-:W-:Y:S01]  /*06a0*/  BSSY B0, `(.L_x_13476) ;  /* 0x0000c95000007945 */ /* 0x000fe20003800000 */
[----:B------:R-:W1:Y:S02]  /*06b0*/  LDCU.64 UR8, c[0x0][0x408] ;  /* 0x00008100ff0877ac */ /* 0x000e640008000a00 */
[----:B0-----:R-:W-:Y:S01]  /*06c0*/  IMAD.HI.U32 R8, R5, -0x2daee0ad, RZ ;  /* 0xd2511f5305087827 */ /* 0x001fe200078e00ff */
[----:B------:R-:W-:-:S03]  /*06d0*/  LOP3.LUT R7, R6, UR4, R7, 0x96, !PT ;  /* 0x0000000406077c12 */ /* 0x000fc6000f8e9607 */
[----:B------:R-:W-:Y:S01]  /*06e0*/  IMAD R38, R5, -0x2daee0ad, RZ ;  /* 0xd2511f5305267824 */ /* 0x000fe200078e02ff */
[----:B------:R-:W-:Y:S01]  /*06f0*/  LOP3.LUT R8, R8, UR5, RZ, 0x3c, !PT ;  /* 0x0000000508087c12 */ /* 0x000fe2000f8e3cff */
        /* <DEDUP_REMOVED lines=8> */
[C---:B------:R-:W-:Y:S01]  /*0780*/  IMAD.HI.U32 R36, R9.reuse, -0x2daee0ad, RZ ;  /* 0xd2511f5309247827 */ /* 0x040fe200078e00ff */
[----:B------:R-:W-:Y:S01]  /*0790*/  LOP3.LUT R7, R8, UR10, R7, 0x96, !PT ;  /* 0x0000000a08077c12 */ /* 0x000fe2000f8e9607 */
[----:B------:R-:W0:Y:S02]  /*07a0*/  LDCU.64 UR10, c[0x0][0x3a0] ;  /* 0x00007400ff0a77ac */ /* 0x000e240008000a00 */
[----:B------:R-:W-:Y:S01]  /*07b0*/  IMAD R38, R9, -0x2daee0ad, RZ ;  /* 0xd2511f5309267824 */ /* 0x000fe200078e02ff */
[----:B------:R-:W-:Y:S01]  /*07c0*/  LOP3.LUT R36, R37, UR17, R36, 0x96, !PT ;  /* 0x0000001125247c12 */ /* 0x000fe2000f8e9624 */
[----:B------:R-:W-:-:S04]  /*07d0*/  IMAD.HI.U32 R9, R7, -0x2daee0ad, RZ ;  /* 0xd2511f5307097827 */ /* 0x000fc800078e00ff */
[----:B------:R-:W-:Y:S01]  /*07e0*/  IMAD R11, R11, -0x326172a9, RZ ;  /* 0xcd9e8d570b0b7824 */ /* 0x000fe200078e02ff */
[----:B------:R-:W-:Y:S01]  /*07f0*/  LOP3.LUT R9, R38, UR13, R9, 0x96, !PT ;  /* 0x0000000d26097c12 */ /* 0x000fe2000f8e9609 */
[C---:B------:R-:W-:Y:S01]  /*0800*/  IMAD.HI.U32 R8, R36.reuse, -0x326172a9, RZ ;  /* 0xcd9e8d5724087827 */ /* 0x040fe200078e00ff */
[----:B------:R-:W2:Y:S03]  /*0810*/  LDCU.U8 UR13, c[0x0][0x410] ;  /* 0x00008200ff0d77ac */ /* 0x000ea60008000000 */
[----:B------:R-:W-:Y:S01]  /*0820*/  IMAD R38, R7, -0x2daee0ad, RZ ;  /* 0xd2511f5307267824 */ /* 0x000fe200078e02ff */
[----:B------:R-:W-:Y:S01]  /*0830*/  LOP3.LUT R8, R11, UR12, R8, 0x96, !PT ;  /* 0x0000000c0b087c12 */ /* 0x000fe2000f8e9608 */
[----:B------:R-:W-:Y:S01]  /*0840*/  IMAD R36, R36, -0x326172a9, RZ ;  /* 0xcd9e8d5724247824 */ /* 0x000fe200078e02ff */
[----:B------:R-:W3:Y:S01]  /*0850*/  LDCU UR12, c[0x0][0x404] ;  /* 0x00008080ff0c77ac */ /* 0x000ee20008000800 */
        /* <DEDUP_REMOVED lines=37> */
[----:B------:R-:W-:Y:S02]  /*0ab0*/  LOP3.LUT R9, R10, 0x3, RZ, 0xc0, !PT ;  /* 0x000000030a097812 */ /* 0x000fe400078ec0ff */
[----:B01234-:R-:W-:-:S07]  /*0ac0*/  MOV R10, RZ ;  /* 0x000000ff000a7202 */ /* 0x01ffce0000000f00 */
.L_x_13710:
[----:B0-----:R-:W0:Y:S08]  /*0ad0*/  LDC.64 R64, c[0x0][0x3f0] ;  /* 0x0000fc00ff407b82 */ /* 0x001e300000000a00 */
        /* <DEDUP_REMOVED lines=31> */
[----:B------:R-:W-:Y:S01]  /*0cd0*/  IADD3 R77, PT, PT, R77, 0x1715609d, RZ ;  /* 0x1715609d4d4d7810 */ /* 0x000fe20007ffe0ff */
[----:B------:R-:W-:Y:S01]  /*0ce0*/  VIADD R89, R89, 0x3c6ef372 ;  /* 0x3c6ef37259597836 */ /* 0x000fe20000000000 */
[----:B------:R-:W-:-:S05]  /*0cf0*/  IADD3 R87, PT, PT, R87, -0x255992d5, RZ ;  /* 0xdaa66d2b57577810 */ /* 0x000fca0007ffe0ff */
        /* <DEDUP_REMOVED lines=27> */
.L_x_13485:
        /* <DEDUP_REMOVED lines=13> */
.L_x_13487:
[----:B------:R-:W-:Y:S05]  /*0f80*/  BSYNC.RECONVERGENT B5 ;  /* 0x0000000000057941 */ /* 0x000fea0003800200 */
.L_x_13486:
        /* <DEDUP_REMOVED lines=44> */
.L_x_13484:
[----:B------:R-:W-:Y:S05]  /*1250*/  BSYNC.RECONVERGENT B4 ;  /* 0x0000000000047941 */ /* 0x000fea0003800200 */
.L_x_13483:
        /* <DEDUP_REMOVED lines=11> */
.L_x_13482:
[----:B------:R-:W-:Y:S05]  /*1310*/  BSYNC.RECONVERGENT B3 ;  /* 0x0000000000037941 */ /* 0x000fea0003800200 */
.L_x_13481:
        /* <DEDUP_REMOVED lines=17> */
.L_x_13492:
        /* <DEDUP_REMOVED lines=13> */
.L_x_13494:
[----:B------:R-:W-:Y:S05]  /*1500*/  BSYNC.RECONVERGENT B5 ;  /* 0x0000000000057941 */ /* 0x000fea0003800200 */
.L_x_13493:
        /* <DEDUP_REMOVED lines=44> */
.L_x_13491:
[----:B------:R-:W-:Y:S05]  /*17d0*/  BSYNC.RECONVERGENT B4 ;  /* 0x0000000000047941 */ /* 0x000fea0003800200 */
.L_x_13490:
        /* <DEDUP_REMOVED lines=11> */
.L_x_13489:
[----:B------:R-:W-:Y:S05]  /*1890*/  BSYNC.RECONVERGENT B3 ;  /* 0x0000000000037941 */ /* 0x000fea0003800200 */
.L_x_13488:
        /* <DEDUP_REMOVED lines=17> */
.L_x_13499:
        /* <DEDUP_REMOVED lines=13> */
.L_x_13501:
[----:B------:R-:W-:Y:S05]  /*1a80*/  BSYNC.RECONVERGENT B5 ;  /* 0x0000000000057941 */ /* 0x000fea0003800200 */
.L_x_13500:
        /* <DEDUP_REMOVED lines=43> */
.L_x_13498:
[----:B------:R-:W-:Y:S05]  /*1d40*/  BSYNC.RECONVERGENT B4 ;  /* 0x0000000000047941 */ /* 0x000fea0003800200 */
.L_x_13497:
        /* <DEDUP_REMOVED lines=11> */
.L_x_13496:
[----:B------:R-:W-:Y:S05]  /*1e00*/  BSYNC.RECONVERGENT B3 ;  /* 0x0000000000037941 */ /* 0x000fea0003800200 */
.L_x_13495:
        /* <DEDUP_REMOVED lines=17> */
.L_x_13506:
        /* <DEDUP_REMOVED lines=13> */
.L_x_13508:
[----:B------:R-:W-:Y:S05]  /*1ff0*/  BSYNC.RECONVERGENT B5 ;  /* 0x0000000000057941 */ /* 0x000fea0003800200 */
.L_x_13507:
        /* <DEDUP_REMOVED lines=44> */
.L_x_13505:
[----:B------:R-:W-:Y:S05]  /*22c0*/  BSYNC.RECONVERGENT B4 ;  /* 0x0000000000047941 */ /* 0x000fea0003800200 */
.L_x_13504:
        /* <DEDUP_REMOVED lines=11> */
.L_x_13503:
[----:B------:R-:W-:Y:S05]  /*2380*/  BSYNC.RECONVERGENT B3 ;  /* 0x0000000000037941 */ /* 0x000fea0003800200 */
.L_x_13502:
[----:B------:R-:W-:Y:S01]  /*2390*/  BSSY.RECONVERGENT B3, `(.L_x_13509) ;  /* 0x0000057000037945 */ /* 0x000fe20003800200 */
[----:B------:R-:W-:Y:S01]  /*23a0*/  MOV R54, R9 ;  /* 0x0000000900367202 */ /* 0x000fe20000000f00 */
[----:B-----5:R-:W-:Y:S02]  /*23b0*/  IMAD.MOV.U32 R52, RZ, RZ, R44 ;  /* 0x000000ffff347224 */ /* 0x020fe400078e002c */
        /* <DEDUP_REMOVED lines=14> */
.L_x_13513:
        /* <DEDUP_REMOVED lines=13> */
.L_x_13515:
[----:B------:R-:W-:Y:S05]  /*2570*/  BSYNC.RECONVERGENT B5 ;  /* 0x0000000000057941 */ /* 0x000fea0003800200 */
.L_x_13514:
        /* <DEDUP_REMOVED lines=44> */
.L_x_13512:
[----:B------:R-:W-:Y:S05]  /*2840*/  BSYNC.RECONVERGENT B4 ;  /* 0x0000000000047941 */ /* 0x000fea0003800200 */
.L_x_13511:
        /* <DEDUP_REMOVED lines=11> */
.L_x_13510:
[----:B------:R-:W-:Y:S05]  /*2900*/  BSYNC.RECONVERGENT B3 ;  /* 0x0000000000037941 */ /* 0x000fea0003800200 */
.L_x_13509:
        /* <DEDUP_REMOVED lines=17> */
.L_x_13520:
        /* <DEDUP_REMOVED lines=13> */
.L_x_13522:
[----:B------:R-:W-:Y:S05]  /*2af0*/  BSYNC.RECONVERGENT B5 ;  /* 0x0000000000057941 */ /* 0x000fea0003800200 */
.L_x_13521:
        /* <DEDUP_REMOVED lines=44> */
.L_x_13519:
[----:B------:R-:W-:Y:S05]  /*2dc0*/  BSYNC.RECONVERGENT B4 ;  /* 0x0000000000047941 */ /* 0x000fea0003800200 */
.L_x_13518:
        /* <DEDUP_REMOVED lines=11> */
.L_x_13517:
[----:B------:R-:W-:Y:S05]  /*2e80*/  BSYNC.RECONVERGENT B3 ;  /* 0x0000000000037941 */ /* 0x000fea0003800200 */
.L_x_13516:
        /* <DEDUP_REMOVED lines=17> */
.L_x_13527:
        /* <DEDUP_REMOVED lines=13> */
.L_x_13529:
[----:B------:R-:W-:Y:S05]  /*3070*/  BSYNC.RECONVERGENT B5 ;  /* 0x0000000000057941 */ /* 0x000fea0003800200 */
.L_x_13528:
        /* <DEDUP_REMOVED lines=44> */
.L_x_13526:
[----:B------:R-:W-:Y:S05]  /*3340*/  BSYNC.RECONVERGENT B4 ;  /* 0x0000000000047941 */ /* 0x000fea0003800200 */
.L_x_13525:
        /* <DEDUP_REMOVED lines=11> */
.L_x_13524:
[----:B------:R-:W-:Y:S05]  /*3400*/  BSYNC.RECONVERGENT B3 ;  /* 0x0000000000037941 */ /* 0x000fea0003800200 */
.L_x_13523:
        /* <DEDUP_REMOVED lines=16> */
.L_x_13533:
        /* <DEDUP_REMOVED lines=13> */
.L_x_13535:
[----:B------:R-:W-:Y:S05]  /*35e0*/  BSYNC.RECONVERGENT B4 ;  /* 0x0000000000047941 */ /* 0x000fea0003800200 */
.L_x_13534:
        /* <DEDUP_REMOVED lines=44> */
.L_x_13532:
[----:B------:R-:W-:Y:S05]  /*38b0*/  BSYNC.RECONVERGENT B3 ;  /* 0x0000000000037941 */ /* 0x000fea0003800200 */
.L_x_13531:
        /* <DEDUP_REMOVED lines=10> */
[----:B------:R-:W-:Y:S01]  /*3960*/  FFMA.FTZ R55, R64, R55, R47 ;  /* 0x0000003740377223 */ /* 0x000fe2000001002f */
[----:B------:R-:W-:Y:S06]  /*3970*/  BRA `(.L_x_13530) ;  /* 0x0000002c00047947 */ /* 0x000fec0003800000 */
.L_x_13480:
[----:B------:R-:W-:Y:S01]  /*3980*/  BSSY.RECONVERGENT B3, `(.L_x_13536) ;  /* 0x000005b000037945 */ /* 0x000fe20003800200 */
        /* <DEDUP_REMOVED lines=20> */
.L_x_13540:
        /* <DEDUP_REMOVED lines=13> */
.L_x_13542:
[----:B------:R-:W-:Y:S05]  /*3ba0*/  BSYNC.RECONVERGENT B5 ;  /* 0x0000000000057941 */ /* 0x000fea0003800200 */
.L_x_13541:
        /* <DEDUP_REMOVED lines=44> */
.L_x_13539:
[----:B------:R-:W-:Y:S05]  /*3e70*/  BSYNC.RECONVERGENT B4 ;  /* 0x0000000000047941 */ /* 0x000fea0003800200 */
.L_x_13538:
        /* <DEDUP_REMOVED lines=11> */
.L_x_13537:
[----:B------:R-:W-:Y:S05]  /*3f30*/  BSYNC.RECONVERGENT B3 ;  /* 0x0000000000037941 */ /* 0x000fea0003800200 */
.L_x_13536:
        /* <DEDUP_REMOVED lines=17> */
.L_x_13547:
        /* <DEDUP_REMOVED lines=13> */
.L_x_13549:
[----:B------:R-:W-:Y:S05]  /*4120*/  BSYNC.RECONVERGENT B5 ;  /* 0x0000000000057941 */ /* 0x000fea0003800200 */
.L_x_13548:
        /* <DEDUP_REMOVED lines=44> */
.L_x_13546:
[----:B------:R-:W-:Y:S05]  /*43f0*/  BSYNC.RECONVERGENT B4 ;  /* 0x0000000000047941 */ /* 0x000fea0003800200 */
.L_x_13545:
        /* <DEDUP_REMOVED lines=11> */
.L_x_13544:
[----:B------:R-:W-:Y:S05]  /*44b0*/  BSYNC.RECONVERGENT B3 ;  /* 0x0000000000037941 */ /* 0x000fea0003800200 */
.L_x_13543:
        /* <DEDUP_REMOVED lines=17> */
.L_x_13554:
        /* <DEDUP_REMOVED lines=13> */
.L_x_13556:
[----:B------:R-:W-:Y:S05]  /*46a0*/  BSYNC.RECONVERGENT B5 ;  /* 0x0000000000057941 */ /* 0x000fea0003800200 */
.L_x_13555:
        /* <DEDUP_REMOVED lines=43> */
.L_x_13553:
[----:B------:R-:W-:Y:S05]  /*4960*/  BSYNC.RECONVERGENT B4 ;  /* 0x0000000000047941 */ /* 0x000fea0003800200 */
.L_x_13552:
        /* <DEDUP_REMOVED lines=11> */
.L_x_13551:
[----:B------:R-:W-:Y:S05]  /*4a20*/  BSYNC.RECONVERGENT B3 ;  /* 0x0000000000037941 */ /* 0x000fea0003800200 */
.L_x_13550:
        /* <DEDUP_REMOVED lines=17> */
.L_x_13561:
        /* <DEDUP_REMOVED lines=13> */
.L_x_13563:
[----:B------:R-:W-:Y:S05]  /*4c10*/  BSYNC.RECONVERGENT B5 ;  /* 0x0000000000057941 */ /* 0x000fea0003800200 */
.L_x_13562:
        /* <DEDUP_REMOVED lines=44> */
.L_x_13560:
[----:B------:R-:W-:Y:S05]  /*4ee0*/  BSYNC.RECONVERGENT B4 ;  /* 0x0000000000047941 */ /* 0x000fea0003800200 */
.L_x_13559:
        /* <DEDUP_REMOVED lines=11> */
.L_x_13558:
[----:B------:R-:W-:Y:S05]  /*4fa0*/  BSYNC.RECONVERGENT B3 ;  /* 0x0000000000037941 */ /* 0x000fea0003800200 */
.L_x_13557:
        /* <DEDUP_REMOVED lines=17> */
.L_x_13568:
        /* <DEDUP_REMOVED lines=13> */
.L_x_13570:
[----:B------:R-:W-:Y:S05]  /*5190*/  BSYNC.RECONVERGENT B5 ;  /* 0x0000000000057941 */ /* 0x000fea0003800200 */
.L_x_13569:
        /* <DEDUP_REMOVED lines=44> */
.L_x_13567:
[----:B------:R-:W-:Y:S05]  /*5460*/  BSYNC.RECONVERGENT B4 ;  /* 0x0000000000047941 */ /* 0x000fea0003800200 */
.L_x_13566:
        /* <DEDUP_REMOVED lines=11> */
.L_x_13565:
[----:B------:R-:W-:Y:S05]  /*5520*/  BSYNC.RECONVERGENT B3 ;  /* 0x0000000000037941 */ /* 0x000fea0003800200 */
.L_x_13564:
        /* <DEDUP_REMOVED lines=17> */
.L_x_13575:
        /* <DEDUP_REMOVED lines=13> */
.L_x_13577:
[----:B------:R-:W-:Y:S05]  /*5710*/  BSYNC.RECONVERGENT B5 ;  /* 0x0000000000057941 */ /* 0x000fea0003800200 */
.L_x_13576:
        /* <DEDUP_REMOVED lines=44> */
.L_x_13574:
[----:B------:R-:W-:Y:S05]  /*59e0*/  BSYNC.RECONVERGENT B4 ;  /* 0x0000000000047941 */ /* 0x000fea0003800200 */
.L_x_13573:
        /* <DEDUP_REMOVED lines=11> */
.L_x_13572:
[----:B------:R-:W-:Y:S05]  /*5aa0*/  BSYNC.RECONVERGENT B3 ;  /* 0x0000000000037941 */ /* 0x000fea0003800200 */
.L_x_13571:
        /* <DEDUP_REMOVED lines=17> */
.L_x_13582:
        /* <DEDUP_REMOVED lines=13> */
.L_x_13584:
[----:B------:R-:W-:Y:S05]  /*5c90*/  BSYNC.RECONVERGENT B5 ;  /* 0x0000000000057941 */ /* 0x000fea0003800200 */
.L_x_13583:
        /* <DEDUP_REMOVED lines=44> */
.L_x_13581:
[----:B------:R-:W-:Y:S05]  /*5f60*/  BSYNC.RECONVERGENT B4 ;  /* 0x0000000000047941 */ /* 0x000fea0003800200 */
.L_x_13580:
        /* <DEDUP_REMOVED lines=11> */
.L_x_13579:
[----:B------:R-:W-:Y:S05]  /*6020*/  BSYNC.RECONVERGENT B3 ;  /* 0x0000000000037941 */ /* 0x000fea0003800200 */
.L_x_13578:
        /* <DEDUP_REMOVED lines=16> */
.L_x_13587:
        /* <DEDUP_REMOVED lines=13> */
.L_x_13589:
[----:B------:R-:W-:Y:S05]  /*6200*/  BSYNC.RECONVERGENT B4 ;  /* 0x0000000000047941 */ /* 0x000fea0003800200 */
.L_x_13588:
        /* <DEDUP_REMOVED lines=44> */
.L_x_13586:
[----:B------:R-:W-:Y:S05]  /*64d0*/  BSYNC.RECONVERGENT B3 ;  /* 0x0000000000037941 */ /* 0x000fea0003800200 */
.L_x_13585:
        /* <DEDUP_REMOVED lines=11> */
.L_x_13530:
[----:B------:R-:W-:Y:S05]  /*6590*/  BSYNC.RECONVERGENT B1 ;  /* 0x0000000000017941 */ /* 0x000fea0003800200 */
.L_x_13479:
[----:B------:R-:W0:Y:S01]  /*65a0*/  LDC.64 R64, c[0x0][0x3a8] ;  /* 0x0000ea00ff407b82 */ /* 0x000e220000000a00 */
[----:B------:R-:W-:Y:S01]  /*65b0*/  BSSY.RECONVERGENT B1, `(.L_x_13590) ;  /* 0x000001a000017945 */ /* 0x000fe20003800200 */
[----:B------:R-:W-:Y:S02]  /*65c0*/  IMAD.MOV.U32 R68, RZ, RZ, R76 ;  /* 0x000000ffff447224 */ /* 0x000fe400078e004c */
[----:B0-----:R-:W-:-:S05]  /*65d0*/  IMAD.WIDE.U32 R64, R84, 0x20, R64 ;  /* 0x0000002054407825 */ /* 0x001fca00078e0040 */
[----:B------:R0:W-:Y:S04]  /*65e0*/  STG.E.128 desc[UR6][R64.64], R48 ;  /* 0x0000003040007986 */ /* 0x0001e8000c101d06 */
        /* <DEDUP_REMOVED lines=22> */
.L_x_13591:
[----:B------:R-:W-:Y:S05]  /*6750*/  BSYNC.RECONVERGENT B1 ;  /* 0x0000000000017941 */ /* 0x000fea0003800200 */
.L_x_13590:
[----:B------:R-:W-:Y:S01]  /*6760*/  VIADD R84, R84, 0x20 ;  /* 0x0000002054547836 */ /* 0x000fe20000000000 */
[----:B------:R-:W-:-:S07]  /*6770*/  IADD3 R85, PT, PT, R85, 0x20, RZ ;  /* 0x0000002055557810 */ /* 0x000fce0007ffe0ff */
.L_x_13478:
[----:B------:R-:W-:Y:S05]  /*6780*/  BSYNC.RECONVERGENT B2 ;  /* 0x0000000000027941 */ /* 0x000fea0003800200 */
.L_x_13477:
        /* <DEDUP_REMOVED lines=42> */
.L_x_13600:
        /* <DEDUP_REMOVED lines=13> */
.L_x_13602:
[----:B------:R-:W-:Y:S05]  /*6b00*/  BSYNC.RECONVERGENT B5 ;  /* 0x0000000000057941 */ /* 0x000fea0003800200 */
.L_x_13601:
        /* <DEDUP_REMOVED lines=44> */
.L_x_13599:
[----:B------:R-:W-:Y:S05]  /*6dd0*/  BSYNC.RECONVERGENT B4 ;  /* 0x0000000000047941 */ /* 0x000fea0003800200 */
.L_x_13598:
[----:B------:R-:W-:Y:S01]  /*6de0*/  HFMA2 R56, -RZ, RZ, 0.1171875, 0 ;  /* 0x2f800000ff387431 */ /* 0x000fe200000001ff */
[----:B------:R-:W-:Y:S01]  /*6df0*/  I2FP.F32.U32 R9, R11 ;  /* 0x0000000b00097245 */ /* 0x000fe20000201000 */
[----:B------:R-:W-:-:S05]  /*6e00*/  HADD2.F32 R11, -RZ, R36.H0_H0 ;  /* 0x20000024ff0b7230 */ /* 0x000fca0000004100 */
        /* <DEDUP_REMOVED lines=8> */
.L_x_13597:
[----:B------:R-:W-:Y:S05]  /*6e90*/  BSYNC.RECONVERGENT B3 ;  /* 0x0000000000037941 */ /* 0x000fea0003800200 */
.L_x_13596:
        /* <DEDUP_REMOVED lines=17> */
.L_x_13607:
        /* <DEDUP_REMOVED lines=13> */
.L_x_13609:
[----:B------:R-:W-:Y:S05]  /*7080*/  BSYNC.RECONVERGENT B5 ;  /* 0x0000000000057941 */ /* 0x000fea0003800200 */
.L_x_13608:
        /* <DEDUP_REMOVED lines=44> */
.L_x_13606:
[----:B------:R-:W-:Y:S05]  /*7350*/  BSYNC.RECONVERGENT B4 ;  /* 0x0000000000047941 */ /* 0x000fea0003800200 */
.L_x_13605:
[----:B------:R-:W-:Y:S01]  /*7360*/  HFMA2 R58, -RZ, RZ, 0.1171875, 0 ;  /* 0x2f800000ff3a7431 */ /* 0x000fe200000001ff */
[----:B------:R-:W-:Y:S01]  /*7370*/  I2FP.F32.U32 R57, R57 ;  /* 0x0000003900397245 */ /* 0x000fe20000201000 */
[----:B------:R-:W-:-:S05]  /*7380*/  HADD2.F32 R59, -RZ, R36.H1_H1 ;  /* 0x30000024ff3b7230 */ /* 0x000fca0000004100 */
        /* <DEDUP_REMOVED lines=8> */
.L_x_13604:
[----:B------:R-:W-:Y:S05]  /*7410*/  BSYNC.RECONVERGENT B3 ;  /* 0x0000000000037941 */ /* 0x000fea0003800200 */
.L_x_13603:
        /* <DEDUP_REMOVED lines=17> */
.L_x_13614:
        /* <DEDUP_REMOVED lines=13> */
.L_x_13616:
[----:B------:R-:W-:Y:S05]  /*7600*/  BSYNC.RECONVERGENT B5 ;  /* 0x0000000000057941 */ /* 0x000fea0003800200 */
.L_x_13615:
        /* <DEDUP_REMOVED lines=43> */
.L_x_13613:
[----:B------:R-:W-:Y:S05]  /*78c0*/  BSYNC.RECONVERGENT B4 ;  /* 0x0000000000047941 */ /* 0x000fea0003800200 */
.L_x_13612:
        /* <DEDUP_REMOVED lines=11> */
.L_x_13611:
[----:B------:R-:W-:Y:S05]  /*7980*/  BSYNC.RECONVERGENT B3 ;  /* 0x0000000000037941 */ /* 0x000fea0003800200 */
.L_x_13610:
        /* <DEDUP_REMOVED lines=17> */
.L_x_13621:
        /* <DEDUP_REMOVED lines=13> */
.L_x_13623:
[----:B------:R-:W-:Y:S05]  /*7b70*/  BSYNC.RECONVERGENT B5 ;  /* 0x0000000000057941 */ /* 0x000fea0003800200 */
.L_x_13622:
[----:B------:R-:W-:Y:S01]  /*7b80*/  IMAD.WIDE.U32 R8, R2, -0x326172a9, RZ ;  /* 0xcd9e8d5702087825 */ /* 0x000fe200078e00ff */
[----:B------:R-:W-:Y:S01]  /*7b90*/  LOP3.LUT R60, R10, UR5, R63, 0x96, !PT ;  /* 0x000000050a3c7c12 */ /* 0x000fe2000f8e963f */
[----:B------:R-:W-:Y:S01]  /*7ba0*/  UIADD3 UR29, UPT, UPT, UR5, 0x32370b8f, URZ ;  /* 0x32370b8f051d7890 */ /* 0x000fe2000fffe0ff */
[----:B------:R-:W-:Y:S02]  /*7bb0*/  MOV R59, R82 ;  /* 0x00000052003b7202 */ /* 0x000fe40000000f00 */
[----:B01----:R-:W-:Y:S01]  /*7bc0*/  LOP3.LUT R64, R6, UR4, R9, 0x96, !PT ;  /* 0x0000000406407c12 */ /* 0x003fe2000f8e9609 */
        /* <DEDUP_REMOVED lines=39> */
.L_x_13620:
[----:B------:R-:W-:Y:S05]  /*7e40*/  BSYNC.RECONVERGENT B4 ;  /* 0x0000000000047941 */ /* 0x000fea0003800200 */
.L_x_13619:
        /* <DEDUP_REMOVED lines=11> */
.L_x_13618:
[----:B------:R-:W-:Y:S05]  /*7f00*/  BSYNC.RECONVERGENT B3 ;  /* 0x0000000000037941 */ /* 0x000fea0003800200 */
.L_x_13617:
        /* <DEDUP_REMOVED lines=17> */
.L_x_13628:
        /* <DEDUP_REMOVED lines=13> */
.L_x_13630:
[----:B------:R-:W-:Y:S05]  /*80f0*/  BSYNC.RECONVERGENT B5 ;  /* 0x0000000000057941 */ /* 0x000fea0003800200 */
.L_x_13629:
[----:B------:R-:W-:Y:S01]  /*8100*/  IMAD.WIDE.U32 R8, R2, -0x326172a9, RZ ;  /* 0xcd9e8d5702087825 */ /* 0x000fe200078e00ff */
[----:B------:R-:W-:Y:S01]  /*8110*/  LOP3.LUT R60, R10, UR5, R63, 0x96, !PT ;  /* 0x000000050a3c7c12 */ /* 0x000fe2000f8e963f */
[----:B------:R-:W-:-:S03]  /*8120*/  UIADD3 UR29, UPT, UPT, UR5, 0x32370b8f, URZ ;  /* 0x32370b8f051d7890 */ /* 0x000fc6000fffe0ff */
        /* <DEDUP_REMOVED lines=41> */
.L_x_13627:
[----:B------:R-:W-:Y:S05]  /*83c0*/  BSYNC.RECONVERGENT B4 ;  /* 0x0000000000047941 */ /* 0x000fea0003800200 */
.L_x_13626:
        /* <DEDUP_REMOVED lines=11> */
.L_x_13625:
[----:B------:R-:W-:Y:S05]  /*8480*/  BSYNC.RECONVERGENT B3 ;  /* 0x0000000000037941 */ /* 0x000fea0003800200 */
.L_x_13624:
        /* <DEDUP_REMOVED lines=17> */
.L_x_13635:
        /* <DEDUP_REMOVED lines=13> */
.L_x_13637:
[----:B------:R-:W-:Y:S05]  /*8670*/  BSYNC.RECONVERGENT B5 ;  /* 0x0000000000057941 */ /* 0x000fea0003800200 */
.L_x_13636:
        /* <DEDUP_REMOVED lines=44> */
.L_x_13634:
[----:B------:R-:W-:Y:S05]  /*8940*/  BSYNC.RECONVERGENT B4 ;  /* 0x0000000000047941 */ /* 0x000fea0003800200 */
.L_x_13633:
        /* <DEDUP_REMOVED lines=11> */
.L_x_13632:
[----:B------:R-:W-:Y:S05]  /*8a00*/  BSYNC.RECONVERGENT B3 ;  /* 0x0000000000037941 */ /* 0x000fea0003800200 */
.L_x_13631:
        /* <DEDUP_REMOVED lines=17> */
.L_x_13642:
        /* <DEDUP_REMOVED lines=13> */
.L_x_13644:
[----:B------:R-:W-:Y:S05]  /*8bf0*/  BSYNC.RECONVERGENT B5 ;  /* 0x0000000000057941 */ /* 0x000fea0003800200 */
.L_x_13643:
        /* <DEDUP_REMOVED lines=44> */
.L_x_13641:
[----:B------:R-:W-:Y:S05]  /*8ec0*/  BSYNC.RECONVERGENT B4 ;  /* 0x0000000000047941 */ /* 0x000fea0003800200 */
.L_x_13640:
        /* <DEDUP_REMOVED lines=11> */
.L_x_13639:
[----:B------:R-:W-:Y:S05]  /*8f80*/  BSYNC.RECONVERGENT B3 ;  /* 0x0000000000037941 */ /* 0x000fea0003800200 */
.L_x_13638:
        /* <DEDUP_REMOVED lines=20> */
.L_x_13648:
        /* <DEDUP_REMOVED lines=13> */
.L_x_13650:
[----:B------:R-:W-:Y:S05]  /*91a0*/  BSYNC.RECONVERGENT B4 ;  /* 0x0000000000047941 */ /* 0x000fea0003800200 */
.L_x_13649:
        /* <DEDUP_REMOVED lines=43> */
[----:B------:R-:W-:-:S07]  /*9460*/  MOV R68, R64 ;  /* 0x0000004000447202 */ /* 0x000fce0000000f00 */
.L_x_13647:
[----:B------:R-:W-:Y:S05]  /*9470*/  BSYNC.RECONVERGENT B3 ;  /* 0x0000000000037941 */ /* 0x000fea0003800200 */
.L_x_13646:
        /* <DEDUP_REMOVED lines=12> */
.L_x_13595:
        /* <DEDUP_REMOVED lines=21> */
.L_x_13655:
        /* <DEDUP_REMOVED lines=13> */
.L_x_13657:
[----:B------:R-:W-:Y:S05]  /*9760*/  BSYNC.RECONVERGENT B5 ;  /* 0x0000000000057941 */ /* 0x000fea0003800200 */
.L_x_13656:
        /* <DEDUP_REMOVED lines=44> */
.L_x_13654:
[----:B------:R-:W-:Y:S05]  /*9a30*/  BSYNC.RECONVERGENT B4 ;  /* 0x0000000000047941 */ /* 0x000fea0003800200 */
.L_x_13653:
        /* <DEDUP_REMOVED lines=11> */
.L_x_13652:
[----:B------:R-:W-:Y:S05]  /*9af0*/  BSYNC.RECONVERGENT B3 ;  /* 0x0000000000037941 */ /* 0x000fea0003800200 */
.L_x_13651:
        /* <DEDUP_REMOVED lines=17> */
.L_x_13662:
        /* <DEDUP_REMOVED lines=13> */
.L_x_13664:
[----:B------:R-:W-:Y:S05]  /*9ce0*/  BSYNC.RECONVERGENT B5 ;  /* 0x0000000000057941 */ /* 0x000fea0003800200 */
.L_x_13663:
        /* <DEDUP_REMOVED lines=44> */
.L_x_13661:
[----:B------:R-:W-:Y:S05]  /*9fb0*/  BSYNC.RECONVERGENT B4 ;  /* 0x0000000000047941 */ /* 0x000fea0003800200 */
.L_x_13660:
        /* <DEDUP_REMOVED lines=11> */
.L_x_13659:
[----:B------:R-:W-:Y:S05]  /*a070*/  BSYNC.RECONVERGENT B3 ;  /* 0x0000000000037941 */ /* 0x000fea0003800200 */
.L_x_13658:
        /* <DEDUP_REMOVED lines=17> */
.L_x_13669:
        /* <DEDUP_REMOVED lines=13> */
.L_x_13671:
[----:B------:R-:W-:Y:S05]  /*a260*/  BSYNC.RECONVERGENT B5 ;  /* 0x0000000000057941 */ /* 0x000fea0003800200 */
.L_x_13670:
        /* <DEDUP_REMOVED lines=43> */
.L_x_13668:
[----:B------:R-:W-:Y:S05]  /*a520*/  BSYNC.RECONVERGENT B4 ;  /* 0x0000000000047941 */ /* 0x000fea0003800200 */
.L_x_13667:
        /* <DEDUP_REMOVED lines=11> */
.L_x_13666:
[----:B------:R-:W-:Y:S05]  /*a5e0*/  BSYNC.RECONVERGENT B3 ;  /* 0x0000000000037941 */ /* 0x000fea0003800200 */
.L_x_13665:
        /* <DEDUP_REMOVED lines=17> */
.L_x_13676:
        /* <DEDUP_REMOVED lines=13> */
.L_x_13678:
[----:B------:R-:W-:Y:S05]  /*a7d0*/  BSYNC.RECONVERGENT B5 ;  /* 0x0000000000057941 */ /* 0x000fea0003800200 */
.L_x_13677:
[----:B------:R-:W-:Y:S01]  /*a7e0*/  IMAD.WIDE.U32 R8, R2, -0x326172a9, RZ ;  /* 0xcd9e8d5702087825 */ /* 0x000fe200078e00ff */
[----:B------:R-:W-:Y:S01]  /*a7f0*/  LOP3.LUT R60, R10, UR5, R63, 0x96, !PT ;  /* 0x000000050a3c7c12 */ /* 0x000fe2000f8e963f */
[----:B------:R-:W-:Y:S02]  /*a800*/  UIADD3 UR29, UPT, UPT, UR5, 0x32370b8f, URZ ;  /* 0x32370b8f051d7890 */ /* 0x000fe4000fffe0ff */
[----:B------:R-:W-:Y:S01]  /*a810*/  IMAD.MOV.U32 R59, RZ, RZ, R82 ;  /* 0x000000ffff3b7224 */ /* 0x000fe200078e0052 */
        /* <DEDUP_REMOVED lines=40> */
.L_x_13675:
[----:B------:R-:W-:Y:S05]  /*aaa0*/  BSYNC.RECONVERGENT B4 ;  /* 0x0000000000047941 */ /* 0x000fea0003800200 */
.L_x_13674:
        /* <DEDUP_REMOVED lines=11> */
.L_x_13673:
[----:B------:R-:W-:Y:S05]  /*ab60*/  BSYNC.RECONVERGENT B3 ;  /* 0x0000000000037941 */ /* 0x000fea0003800200 */
.L_x_13672:
        /* <DEDUP_REMOVED lines=17> */
.L_x_13683:
        /* <DEDUP_REMOVED lines=13> */
.L_x_13685:
[----:B------:R-:W-:Y:S05]  /*ad50*/  BSYNC.RECONVERGENT B5 ;  /* 0x0000000000057941 */ /* 0x000fea0003800200 */
.L_x_13684:
        /* <DEDUP_REMOVED lines=44> */
.L_x_13682:
[----:B------:R-:W-:Y:S05]  /*b020*/  BSYNC.RECONVERGENT B4 ;  /* 0x0000000000047941 */ /* 0x000fea0003800200 */
.L_x_13681:
        /* <DEDUP_REMOVED lines=11> */
.L_x_13680:
[----:B------:R-:W-:Y:S05]  /*b0e0*/  BSYNC.RECONVERGENT B3 ;  /* 0x0000000000037941 */ /* 0x000fea0003800200 */
.L_x_13679:
        /* <DEDUP_REMOVED lines=17> */
.L_x_13690:
        /* <DEDUP_REMOVED lines=13> */
.L_x_13692:
[----:B------:R-:W-:Y:S05]  /*b2d0*/  BSYNC.RECONVERGENT B5 ;  /* 0x0000000000057941 */ /* 0x000fea0003800200 */
.L_x_13691:
        /* <DEDUP_REMOVED lines=44> */
.L_x_13689:
[----:B------:R-:W-:Y:S05]  /*b5a0*/  BSYNC.RECONVERGENT B4 ;  /* 0x0000000000047941 */ /* 0x000fea0003800200 */
.L_x_13688:
        /* <DEDUP_REMOVED lines=11> */
.L_x_13687:
[----:B------:R-:W-:Y:S05]  /*b660*/  BSYNC.RECONVERGENT B3 ;  /* 0x0000000000037941 */ /* 0x000fea0003800200 */
.L_x_13686:
        /* <DEDUP_REMOVED lines=17> */
.L_x_13697:
        /* <DEDUP_REMOVED lines=11> */
[----:B------:R-:W-:-:S04]  /*b830*/  @P4 IADD3 R7, PT, PT, R10, RZ, RZ ;  /* 0x000000ff0a074210 */ /* 0x000fc80007ffe0ff */
[----:B------:R-:W-:-:S07]  /*b840*/  @!P0 MOV R10, R7 ;  /* 0x00000007000a8202 */ /* 0x000fce0000000f00 */
.L_x_13699:
[----:B------:R-:W-:Y:S05]  /*b850*/  BSYNC.RECONVERGENT B5 ;  /* 0x0000000000057941 */ /* 0x000fea0003800200 */
.L_x_13698:
        /* <DEDUP_REMOVED lines=42> */
[----:B------:R-:W-:Y:S01]  /*bb00*/  IMAD.MOV.U32 R63, RZ, RZ, R82 ;  /* 0x000000ffff3f7224 */ /* 0x000fe200078e0052 */
[----:B------:R-:W-:-:S07]  /*bb10*/  MOV R82, R62 ;  /* 0x0000003e00527202 */ /* 0x000fce0000000f00 */
.L_x_13696:
[----:B------:R-:W-:Y:S05]  /*bb20*/  BSYNC.RECONVERGENT B4 ;  /* 0x0000000000047941 */ /* 0x000fea0003800200 */
.L_x_13695:
        /* <DEDUP_REMOVED lines=11> */
.L_x_13694:
[----:B------:R-:W-:Y:S05]  /*bbe0*/  BSYNC.RECONVERGENT B3 ;  /* 0x0000000000037941 */ /* 0x000fea0003800200 */
.L_x_13693:
[----:B------:R-:W-:Y:S01]  /*bbf0*/  MOV R68, R82 ;  /* 0x0000005200447202 */ /* 0x000fe20000000f00 */
[----:B------:R-:W-:Y:S01]  /*bc00*/  IMAD.MOV.U32 R63, RZ, RZ, RZ ;  /* 0x000000ffff3f7224 */ /* 0x000fe200078e00ff */
[----:B------:R-:W-:Y:S01]  /*bc10*/  MOV R9, R64 ;  /* 0x0000004000097202 */ /* 0x000fe20000000f00 */
[----:B------:R-:W-:Y:S06]  /*bc20*/  @!P2 BRA `(.L_x_13645) ;  /* 0x000000040058a947 */ /* 0x000fec0003800000 */
[----:B------:R-:W-:Y:S01]  /*bc30*/  ISETP.NE.AND P0, PT, R64, 0x1, PT ;  /* 0x000000014000780c */ /* 0x000fe20003f05270 */
[----:B------:R-:W-:Y:S01]  /*bc40*/  BSSY.RECONVERGENT B3, `(.L_x_13700) ;  /* 0x0000049000037945 */ /* 0x000fe20003800200 */
[----:B------:R-:W-:Y:S01]  /*bc50*/  HFMA2 R9, -RZ, RZ, 0, 1.1920928955078125e-07 ;  /* 0x00000002ff097431 */ /* 0x000fe200000001ff */
        /* <DEDUP_REMOVED lines=9> */
[----:B------:R-:W-:Y:S01]  /*bcf0*/  @P0 IMAD.MOV.U32 R63, RZ, RZ, R8 ;  /* 0x000000ffff3f0224 */ /* 0x000fe200078e0008 */
[----:B------:R-:W-:Y:S02]  /*bd00*/  @P0 IADD3 R9, PT, PT, R64, 0x1, RZ ;  /* 0x0000000140090810 */ /* 0x000fe40007ffe0ff */
[----:B------:R-:W-:Y:S01]  /*bd10*/  @P0 MOV R68, R82 ;  /* 0x0000005200440202 */ /* 0x000fe20000000f00 */
[----:B------:R-:W-:Y:S06]  /*bd20*/  BRA `(.L_x_13701) ;  /* 0x0000000000e87947 */ /* 0x000fec0003800000 */
.L_x_13702:
[----:B------:R-:W-:Y:S01]  /*bd30*/  IADD3 R5, PT, PT, R5, 0x1, RZ ;  /* 0x0000000105057810 */ /* 0x000fe20007ffe0ff */
[----:B------:R-:W-:Y:S03]  /*bd40*/  BSSY.RECONVERGENT B4, `(.L_x_13703) ;  /* 0x000000c000047945 */ /* 0x000fe60003800200 */
[C---:B------:R-:W-:Y:S01]  /*bd50*/  ISETP.NE.AND P0, PT, R5.reuse, RZ, PT ;  /* 0x000000ff0500720c */ /* 0x040fe20003f05270 */
[----:B------:R-:W-:-:S12]  /*bd60*/  IMAD.WIDE.U32 R74, R5, -0x2daee0ad, RZ ;  /* 0xd2511f53054a7825 */ /* 0x000fd800078e00ff */
        /* <DEDUP_REMOVED lines=9> */
.L_x_13704:
[----:B------:R-:W-:Y:S05]  /*be00*/  BSYNC.RECONVERGENT B4 ;  /* 0x0000000000047941 */ /* 0x000fea0003800200 */
.L_x_13703:
        /* <DEDUP_REMOVED lines=44> */
.L_x_13701:
[----:B------:R-:W-:Y:S05]  /*c0d0*/  BSYNC.RECONVERGENT B3 ;  /* 0x0000000000037941 */ /* 0x000fea0003800200 */
.L_x_13700:
        /* <DEDUP_REMOVED lines=11> */
.L_x_13645:
[----:B------:R-:W-:Y:S05]  /*c190*/  BSYNC.RECONVERGENT B1 ;  /* 0x0000000000017941 */ /* 0x000fea0003800200 */
.L_x_13594:
[----:B------:R-:W0:Y:S02]  /*c1a0*/  LDC.64 R64, c[0x0][0x3a8] ;  /* 0x0000ea00ff407b82 */ /* 0x000e240000000a00 */
[----:B0-----:R-:W-:-:S05]  /*c1b0*/  IMAD.WIDE.U32 R64, R84, 0x20, R64 ;  /* 0x0000002054407825 */ /* 0x001fca00078e0040 */
[----:B------:R2:W-:Y:S04]  /*c1c0*/  STG.E.128 desc[UR6][R64.64], R56 ;  /* 0x0000003840007986 */ /* 0x0005e8000c101d06 */
[----:B------:R2:W-:Y:S01]  /*c1d0*/  STG.E.128 desc[UR6][R64.64+0x10], R60 ;  /* 0x0000103c40007986 */ /* 0x0005e2000c101d06 */
[----:B------:R-:W-:Y:S05]  /*c1e0*/  @!P2 BRA `(.L_x_13593) ;  /* 0x000000000050a947 */ /* 0x000fea0003800000 */
[----:B--2---:R-:W-:Y:S02]  /*c1f0*/  SHF.L.U32 R64, R79, 0x10, RZ ;  /* 0x000000104f407819 */ /* 0x004fe400000006ff */
        /* <DEDUP_REMOVED lines=19> */
.L_x_13593:
[----:B------:R-:W-:Y:S05]  /*c330*/  BSYNC.RECONVERGENT B2 ;  /* 0x0000000000027941 */ /* 0x000fea0003800200 */
.L_x_13592:
        /* <DEDUP_REMOVED lines=76> */
.L_x_13722:
        /* <DEDUP_REMOVED lines=19> */
[----:B------:R-:W-:Y:S01]  /*c930*/  IMAD R83, R0, R83, RZ ;  /* 0x0000005300537224 */ /* 0x000fe200078e02ff */
[----:B------:R-:W-:-:S04]  /*c940*/  LOP3.LUT R0, R74, 0x1f, RZ, 0xc0, !PT ;  /* 0x0000001f4a007812 */ /* 0x000fc800078ec0ff */
[----:B------:R-:W-:-:S04]  /*c950*/  SHF.R.S32.HI R64, RZ, 0x1f, R83 ;  /* 0x0000001fff407819 */ /* 0x000fc80000011453 */
[----:B------:R-:W-:-:S04]  /*c960*/  LEA.HI R81, R64, R83, RZ, 0x3 ;  /* 0x0000005340517211 */ /* 0x000fc800078f18ff */
[----:B------:R-:W-:Y:S01]  /*c970*/  LEA.HI.SX32 R81, R81, R0, 0x1d ;  /* 0x0000000051517211 */ /* 0x000fe200078feaff */
[----:B------:R-:W-:Y:S06]  /*c980*/  @!P1 BRA `(.L_x_13709) ;  /* 0x0000000000c09947 */ /* 0x000fec0003800000 */
[--C-:B------:R-:W-:Y:S01]  /*c990*/  FADD.FTZ R64, R48, -R76.reuse ;  /* 0x8000004c30407221 */ /* 0x100fe20000010000 */
        /* <DEDUP_REMOVED lines=10> */
[----:B------:R-:W-:Y:S02]  /*ca40*/  HADD2.F32 R85, -RZ, R13.H1_H1 ;  /* 0x3000000dff557230 */ /* 0x000fe40000004100 */
[--C-:B------:R-:W-:Y:S01]  /*ca50*/  FADD.FTZ R84, R54, -R76.reuse ;  /* 0x8000004c36547221 */ /* 0x100fe20000010000 */
[----:B------:R-:W-:Y:S02]  /*ca60*/  HADD2.F32 R87, -RZ, R17.H1_H1 ;  /* 0x30000011ff577230 */ /* 0x000fe40000004100 */
[----:B------:R-:W-:Y:S01]  /*ca70*/  FFMA.FTZ R65, R66, R75, R83 ;  /* 0x0000004b42417223 */ /* 0x000fe20000010053 */
[--C-:B------:R-:W-:Y:S01]  /*ca80*/  FADD.FTZ R66, R52, -R76.reuse ;  /* 0x8000004c34427221 */ /* 0x100fe20000010000 */
[----:B------:R-:W-:Y:S02]  /*ca90*/  HADD2.F32 R67, -RZ, R14.H0_H0 ;  /* 0x2000000eff437230 */ /* 0x000fe40000004100 */
[----:B------:R-:W-:Y:S01]  /*caa0*/  FMUL.FTZ R84, R77, R84 ;  /* 0x000000544d547220 */ /* 0x000fe20000410000 */
[----:B0-----:R-:W-:Y:S01]  /*cab0*/  FFMA.FTZ R82, R74, R85, R87 ;  /* 0x000000554a527223 */ /* 0x001fe20000010057 */
[----:B------:R-:W-:Y:S01]  /*cac0*/  FADD.FTZ R74, R53, -R76 ;  /* 0x8000004c354a7221 */ /* 0x000fe20000010000 */
[----:B------:R-:W-:-:S02]  /*cad0*/  HADD2.F32 R75, -RZ, R18.H0_H0 ;  /* 0x20000012ff4b7230 */ /* 0x000fc40000004100 */
[C---:B------:R-:W-:Y:S01]  /*cae0*/  FMUL.FTZ R66, R77.reuse, R66 ;  /* 0x000000424d427220 */ /* 0x040fe20000410000 */
[----:B------:R-:W-:Y:S02]  /*caf0*/  HADD2.F32 R83, -RZ, R14.H1_H1 ;  /* 0x3000000eff537230 */ /* 0x000fe40000004100 */
[----:B------:R-:W-:Y:S01]  /*cb00*/  FMUL.FTZ R74, R77, R74 ;  /* 0x0000004a4d4a7220 */ /* 0x000fe20000410000 */
[----:B------:R-:W-:Y:S02]  /*cb10*/  HADD2.F32 R85, -RZ, R18.H1_H1 ;  /* 0x30000012ff557230 */ /* 0x000fe40000004100 */
[----:B------:R-:W-:Y:S01]  /*cb20*/  FFMA.FTZ R66, R66, R67, R75 ;  /* 0x0000004342427223 */ /* 0x000fe2000001004b */
[----:B------:R-:W-:Y:S01]  /*cb30*/  HADD2.F32 R67, -RZ, R15.H0_H0 ;  /* 0x2000000fff437230 */ /* 0x000fe20000004100 */
[----:B------:R-:W-:Y:S01]  /*cb40*/  F2FP.F16.F32.PACK_AB R65, R82, R65 ;  /* 0x000000415241723e */ /* 0x000fe200000000ff */
[--C-:B------:R-:W-:Y:S02]  /*cb50*/  HADD2.F32 R75, -RZ, R19.reuse.H0_H0 ;  /* 0x20000013ff4b7230 */ /* 0x100fe40000004100 */
[----:B------:R-:W-:Y:S01]  /*cb60*/  FFMA.FTZ R83, R74, R83, R85 ;  /* 0x000000534a537223 */ /* 0x000fe20000010055 */
[----:B------:R-:W-:Y:S01]  /*cb70*/  FADD.FTZ R74, R55, -R76 ;  /* 0x8000004c374a7221 */ /* 0x000fe20000010000 */
[----:B------:R-:W-:-:S02]  /*cb80*/  HADD2.F32 R88, -RZ, R19.H1_H1 ;  /* 0x30000013ff587230 */ /* 0x000fc40000004100 */
        /* <DEDUP_REMOVED lines=13> */
[----:B0-----:R-:W-:-:S04]  /*cc60*/  IMAD.WIDE.U32 R74, R81, 0x10, R74 ;  /* 0x00000010514a7825 */ /* 0x001fc800078e004a */
[----:B------:R-:W-:Y:S01]  /*cc70*/  VIADD R81, R81, 0x20 ;  /* 0x0000002051517836 */ /* 0x000fe20000000000 */
[----:B------:R1:W-:Y:S06]  /*cc80*/  STG.E.128 desc[UR6][R74.64], R64 ;  /* 0x000000404a007986 */ /* 0x0003ec000c101d06 */
.L_x_13709:
[----:B------:R-:W-:Y:S05]  /*cc90*/  BSYNC.RECONVERGENT B2 ;  /* 0x0000000000027941 */ /* 0x000fea0003800200 */
.L_x_13708:
[----:B------:R-:W-:Y:S05]  /*cca0*/  @!P3 BRA `(.L_x_13707) ;  /* 0x0000000000bcb947 */ /* 0x000fea0003800000 */
[--C-:B-1----:R-:W-:Y:S01]  /*ccb0*/  FADD.FTZ R64, R56, -R76.reuse ;  /* 0x8000004c38407221 */ /* 0x102fe20000010000 */
        /* <DEDUP_REMOVED lines=17> */
[----:B------:R-:W-:Y:S02]  /*cdd0*/  HADD2.F32 R87, -RZ, R31.H1_H1 ;  /* 0x3000001fff577230 */ /* 0x000fe40000004100 */
[----:B------:R-:W-:Y:S01]  /*cde0*/  FMUL.FTZ R66, R77, R66 ;  /* 0x000000424d427220 */ /* 0x000fe20000410000 */
[----:B0-----:R-:W-:Y:S01]  /*cdf0*/  FFMA.FTZ R82, R74, R67, R75 ;  /* 0x000000434a527223 */ /* 0x001fe2000001004b */
[----:B------:R-:W-:Y:S01]  /*ce00*/  FADD.FTZ R74, R61, -R76 ;  /* 0x8000004c3d4a7221 */ /* 0x000fe20000010000 */
[----:B------:R-:W-:Y:S02]  /*ce10*/  HADD2.F32 R67, -RZ, R30.H1_H1 ;  /* 0x3000001eff437230 */ /* 0x000fe40000004100 */
[----:B------:R-:W-:Y:S01]  /*ce20*/  FFMA.FTZ R66, R66, R83, R85 ;  /* 0x0000005342427223 */ /* 0x000fe20000010055 */
[----:B------:R-:W-:Y:S02]  /*ce30*/  HADD2.F32 R83, -RZ, R26.H1_H1 ;  /* 0x3000001aff537230 */ /* 0x000fe40000004100 */
[----:B------:R-:W-:Y:S01]  /*ce40*/  FMUL.FTZ R74, R77, R74 ;  /* 0x0000004a4d4a7220 */ /* 0x000fe20000410000 */
[----:B------:R-:W-:-:S02]  /*ce50*/  HADD2.F32 R75, -RZ, R27.H0_H0 ;  /* 0x2000001bff4b7230 */ /* 0x000fc40000004100 */
[----:B------:R-:W-:Y:S01]  /*ce60*/  FMUL.FTZ R84, R77, R84 ;  /* 0x000000544d547220 */ /* 0x000fe20000410000 */
[----:B------:R-:W-:Y:S02]  /*ce70*/  HADD2.F32 R85, -RZ, R31.H0_H0 ;  /* 0x2000001fff557230 */ /* 0x000fe40000004100 */
[----:B------:R-:W-:Y:S01]  /*ce80*/  FFMA.FTZ R83, R74, R83, R67 ;  /* 0x000000534a537223 */ /* 0x000fe20000010043 */
[----:B------:R-:W-:Y:S02]  /*ce90*/  F2FP.F16.F32.PACK_AB R65, R82, R65 ;  /* 0x000000415241723e */ /* 0x000fe400000000ff */
[----:B------:R-:W-:Y:S01]  /*cea0*/  FFMA.FTZ R67, R84, R75, R85 ;  /* 0x0000004b54437223 */ /* 0x000fe20000010055 */
[--C-:B------:R-:W-:Y:S01]  /*ceb0*/  FADD.FTZ R84, R63, -R76.reuse ;  /* 0x8000004c3f547221 */ /* 0x100fe20000010000 */
[----:B------:R-:W0:Y:S01]  /*cec0*/  LDC.64 R74, c[0x0][0x428] ;  /* 0x00010a00ff4a7b82 */ /* 0x000e220000000a00 */
[----:B------:R-:W-:Y:S02]  /*ced0*/  HADD2.F32 R85, -RZ, R27.H1_H1 ;  /* 0x3000001bff557230 */ /* 0x000fe40000004100 */
[----:B------:R-:W-:Y:S01]  /*cee0*/  FADD.FTZ R76, R57, -R76 ;  /* 0x8000004c394c7221 */ /* 0x000fe20000010000 */
[----:B------:R-:W-:Y:S01]  /*cef0*/  FMUL.FTZ R84, R77, R84 ;  /* 0x000000544d547220 */ /* 0x000fe20000410000 */
[----:B------:R-:W-:-:S02]  /*cf00*/  F2FP.F16.F32.PACK_AB R66, R83, R66 ;  /* 0x000000425342723e */ /* 0x000fc400000000ff */
[----:B------:R-:W-:Y:S01]  /*cf10*/  FMUL.FTZ R76, R77, R76 ;  /* 0x0000004c4d4c7220 */ /* 0x000fe20000410000 */
[----:B------:R-:W-:Y:S01]  /*cf20*/  FFMA.FTZ R84, R84, R85, R87 ;  /* 0x0000005554547223 */ /* 0x000fe20000010057 */
[----:B------:R-:W-:Y:S02]  /*cf30*/  HADD2.F32 R77, -RZ, R24.H1_H1 ;  /* 0x30000018ff4d7230 */ /* 0x000fe40000004100 */
[----:B------:R-:W-:Y:S02]  /*cf40*/  HADD2.F32 R85, -RZ, R28.H1_H1 ;  /* 0x3000001cff557230 */ /* 0x000fe40000004100 */
[----:B------:R-:W-:-:S03]  /*cf50*/  F2FP.F16.F32.PACK_AB R67, R84, R67 ;  /* 0x000000435443723e */ /* 0x000fc600000000ff */
[----:B------:R-:W-:-:S05]  /*cf60*/  FFMA.FTZ R77, R76, R77, R85 ;  /* 0x0000004d4c4d7223 */ /* 0x000fca0000010055 */
[----:B------:R-:W-:Y:S01]  /*cf70*/  F2FP.F16.F32.PACK_AB R64, R77, R64 ;  /* 0x000000404d40723e */ /* 0x000fe200000000ff */
[----:B0-----:R-:W-:-:S05]  /*cf80*/  IMAD.WIDE.U32 R74, R81, 0x10, R74 ;  /* 0x00000010514a7825 */ /* 0x001fca00078e004a */
[----:B------:R2:W-:Y:S02]  /*cf90*/  STG.E.128 desc[UR6][R74.64], R64 ;  /* 0x000000404a007986 */ /* 0x0005e4000c101d06 */
.L_x_13707:
[----:B------:R-:W-:Y:S05]  /*cfa0*/  BSYNC.RECONVERGENT B1 ;  /* 0x0000000000017941 */ /* 0x000fea0003800200 */
.L_x_13706:
[----:B-12---:R-:W1:Y:S02]  /*cfb0*/  LDC.64 R64, c[0x0][0x380] ;  /* 0x0000e000ff407b82 */ /* 0x006e640000000a00 */
[----:B-1----:R-:W-:-:S04]  /*cfc0*/  LEA R4, R64, R4, 0x2 ;  /* 0x0000000440047211 */ /* 0x002fc800078e10ff */
[----:B------:R-:W-:-:S13]  /*cfd0*/  ISETP.GE.AND P0, PT, R4, R65, PT ;  /* 0x000000410400720c */ /* 0x000fda0003f06270 */
[----:B------:R-:W-:Y:S05]  /*cfe0*/  @!P0 BRA `(.L_x_13710) ;  /* 0xffffff3800b88947 */ /* 0x000fea000383ffff */
[----:B------:R-:W-:Y:S05]  /*cff0*/  BSYNC B0 ;  /* 0x0000000000007941 */ /* 0x000fea0003800000 */
.L_x_13476:
[----:B------:R-:W-:Y:S05]  /*d000*/  EXIT ;  /* 0x000000000000794d */ /* 0x000fea0003800000 */
.L_x_13705:
[----:B------:R-:W-:Y:S01]  /*d010*/  HFMA2 R89, -RZ, RZ, 0, 1.847743988037109375e-06 ;  /* 0x0000001fff597431 */ /* 0x000fe200000001ff */
[----:B------:R-:W-:Y:S01]  /*d020*/  BSSY B1, `(.L_x_13711) ;  /* 0x0000007000017945 */ /* 0x000fe20003800000 */
[----:B------:R-:W-:Y:S01]  /*d030*/  MOV R87, R65 ;  /* 0x0000004100577202 */ /* 0x000fe20000000f00 */
[----:B------:R-:W-:Y:S01]  /*d040*/  IMAD.MOV.U32 R86, RZ, RZ, 0x1 ;  /* 0x00000001ff567424 */ /* 0x000fe200078e00ff */
[----:B------:R-:W-:-:S07]  /*d050*/  MOV R84, 0xffffffff ;  /* 0xffffffff00547802 */ /* 0x000fce0000000f00 */
[----:B-----5:R-:W-:Y:S05]  /*d060*/  WARPSYNC.COLLECTIVE R84, `(.L_x_13712) ;  /* 0x0000000054087348 */ /* 0x020fea0003c00000 */
[----:B------:R0:W1:Y:S02]  /*d070*/  SHFL.BFLY P4, R85, R87, R86, R89 ;  /* 0x0c00005657557389 */ /* 0x0000640000080059 */
[----:B01---5:R-:W-:Y:S05]  /*d080*/  ENDCOLLECTIVE ;  /* 0x000000000000791b */ /* 0x023fea0003800000 */
.L_x_13712:
[----:B------:R-:W-:Y:S05]  /*d090*/  BSYNC B1 ;  /* 0x0000000000017941 */ /* 0x000fea0003800000 */
.L_x_13711:
[----:B------:R-:W-:Y:S02]  /*d0a0*/  IMAD.MOV.U32 R64, RZ, RZ, R85 ;  /* 0x000000ffff407224 */ /* 0x000fe400078e0055 */
[----:B------:R-:W-:Y:S02]  /*d0b0*/  HFMA2 R86, -RZ, RZ, 0, 1.1920928955078125e-07 ;  /* 0x00000002ff567431 */ /* 0x000fe400000001ff */
[----:B------:R-:W-:Y:S01]  /*d0c0*/  IMAD.MOV.U32 R89, RZ, RZ, 0x1f ;  /* 0x0000001fff597424 */ /* 0x000fe200078e00ff */
[----:B------:R-:W-:Y:S01]  /*d0d0*/  MOV R84, 0xffffffff ;  /* 0xffffffff00547802 */ /* 0x000fe20000000f00 */
[----:B------:R-:W-:Y:S01]  /*d0e0*/  FADD.FTZ R66, R65, R64 ;  /* 0x0000004041427221 */ /* 0x000fe20000010000 */
[----:B------:R-:W0:Y:S04]  /*d0f0*/  LDC R76, c[0x0][0x400] ;  /* 0x00010000ff4c7b82 */ /* 0x000e280000000800 */
[----:B------:R-:W-:-:S07]  /*d100*/  MOV R87, R66 ;  /* 0x0000004200577202 */ /* 0x000fce0000000f00 */
[----:B0-----:R-:W-:Y:S05]  /*d110*/  WARPSYNC.COLLECTIVE R84, `(.L_x_13713) ;  /* 0x0000000054087348 */ /* 0x001fea0003c00000 */
[----:B------:R1:W2:Y:S02]  /*d120*/  SHFL.BFLY P4, R85, R87, R86, R89 ;  /* 0x0c00005657557389 */ /* 0x0002a40000080059 */
[----:B012---:R-:W-:Y:S05]  /*d130*/  ENDCOLLECTIVE ;  /* 0x000000000000791b */ /* 0x007fea0003800000 */
.L_x_13713:
[----:B------:R-:W-:Y:S01]  /*d140*/  HFMA2 R86, -RZ, RZ, 0, 2.384185791015625e-07 ;  /* 0x00000004ff567431 */ /* 0x000fe200000001ff */
[----:B------:R-:W-:-:S05]  /*d150*/  MOV R67, R85 ;  /* 0x0000005500437202 */ /* 0x000fca0000000f00 */
[----:B------:R-:W-:-:S04]  /*d160*/  FADD.FTZ R67, R66, R67 ;  /* 0x0000004342437221 */ /* 0x000fc80000010000 */
[----:B------:R-:W-:-:S07]  /*d170*/  IMAD.MOV.U32 R87, RZ, RZ, R67 ;  /* 0x000000ffff577224 */ /* 0x000fce00078e0043 */
[----:B------:R-:W-:Y:S05]  /*d180*/  WARPSYNC.COLLECTIVE R84, `(.L_x_13714) ;  /* 0x0000000054087348 */ /* 0x000fea0003c00000 */
[----:B------:R0:W1:Y:S02]  /*d190*/  SHFL.BFLY P4, R85, R87, R86, R89 ;  /* 0x0c00005657557389 */ /* 0x0000640000080059 */
[----:B01----:R-:W-:Y:S05]  /*d1a0*/  ENDCOLLECTIVE ;  /* 0x000000000000791b */ /* 0x003fea0003800000 */
.L_x_13714:
[----:B------:R-:W-:Y:S01]  /*d1b0*/  HFMA2 R86, -RZ, RZ, 0, 4.76837158203125e-07 ;  /* 0x00000008ff567431 */ /* 0x000fe200000001ff */
[----:B------:R-:W-:-:S05]  /*d1c0*/  MOV R64, R85 ;  /* 0x0000005500407202 */ /* 0x000fca0000000f00 */
[----:B------:R-:W-:-:S04]  /*d1d0*/  FADD.FTZ R77, R67, R64 ;  /* 0x00000040434d7221 */ /* 0x000fc80000010000 */
[----:B------:R-:W-:-:S07]  /*d1e0*/  IMAD.MOV.U32 R87, RZ, RZ, R77 ;  /* 0x000000ffff577224 */ /* 0x000fce00078e004d */
[----:B------:R-:W-:Y:S05]  /*d1f0*/  WARPSYNC.COLLECTIVE R84, `(.L_x_13715) ;  /* 0x0000000054087348 */ /* 0x000fea0003c00000 */
[----:B------:R0:W1:Y:S02]  /*d200*/  SHFL.BFLY P4, R85, R87, R86, R89 ;  /* 0x0c00005657557389 */ /* 0x0000640000080059 */
[----:B01----:R-:W-:Y:S05]  /*d210*/  ENDCOLLECTIVE ;  /* 0x000000000000791b */ /* 0x003fea0003800000 */
.L_x_13715:
[----:B------:R-:W-:Y:S01]  /*d220*/  HFMA2 R86, -RZ, RZ, 0, 9.5367431640625e-07 ;  /* 0x00000010ff567431 */ /* 0x000fe200000001ff */
[----:B------:R-:W-:-:S05]  /*d230*/  MOV R64, R85 ;  /* 0x0000005500407202 */ /* 0x000fca0000000f00 */
[----:B------:R-:W-:-:S04]  /*d240*/  FADD.FTZ R82, R77, R64 ;  /* 0x000000404d527221 */ /* 0x000fc80000010000 */
[----:B------:R-:W-:-:S07]  /*d250*/  IMAD.MOV.U32 R87, RZ, RZ, R82 ;  /* 0x000000ffff577224 */ /* 0x000fce00078e0052 */
[----:B------:R-:W-:Y:S05]  /*d260*/  WARPSYNC.COLLECTIVE R84, `(.L_x_13716) ;  /* 0x0000000054087348 */ /* 0x000fea0003c00000 */
[----:B------:R0:W1:Y:S02]  /*d270*/  SHFL.BFLY P4, R85, R87, R86, R89 ;  /* 0x0c00005657557389 */ /* 0x0000640000080059 */
[----:B01----:R-:W-:Y:S05]  /*d280*/  ENDCOLLECTIVE ;  /* 0x000000000000791b */ /* 0x003fea0003800000 */
.L_x_13716:
        /* <DEDUP_REMOVED lines=41> */
.L_x_13717:
[----:B------:R-:W-:Y:S01]  /*d520*/  HFMA2 R86, -RZ, RZ, 0, 1.1920928955078125e-07 ;  /* 0x00000002ff567431 */ /* 0x000fe200000001ff */
[----:B------:R-:W-:-:S05]  /*d530*/  MOV R65, R85 ;  /* 0x0000005500417202 */ /* 0x000fca0000000f00 */
[----:B------:R-:W-:-:S04]  /*d540*/  FADD.FTZ R65, R64, R65 ;  /* 0x0000004140417221 */ /* 0x000fc80000010000 */
[----:B------:R-:W-:-:S07]  /*d550*/  IMAD.MOV.U32 R87, RZ, RZ, R65 ;  /* 0x000000ffff577224 */ /* 0x000fce00078e0041 */
[----:B------:R-:W-:Y:S05]  /*d560*/  WARPSYNC.COLLECTIVE R84, `(.L_x_13718) ;  /* 0x0000000054087348 */ /* 0x000fea0003c00000 */
[----:B------:R0:W1:Y:S02]  /*d570*/  SHFL.BFLY P4, R85, R87, R86, R89 ;  /* 0x0c00005657557389 */ /* 0x0000640000080059 */
[----:B01----:R-:W-:Y:S05]  /*d580*/  ENDCOLLECTIVE ;  /* 0x000000000000791b */ /* 0x003fea0003800000 */
.L_x_13718:
[----:B------:R-:W-:Y:S01]  /*d590*/  HFMA2 R86, -RZ, RZ, 0, 2.384185791015625e-07 ;  /* 0x00000004ff567431 */ /* 0x000fe200000001ff */
[----:B------:R-:W-:-:S05]  /*d5a0*/  MOV R66, R85 ;  /* 0x0000005500427202 */ /* 0x000fca0000000f00 */
[----:B------:R-:W-:-:S04]  /*d5b0*/  FADD.FTZ R66, R65, R66 ;  /* 0x0000004241427221 */ /* 0x000fc80000010000 */
[----:B------:R-:W-:-:S07]  /*d5c0*/  IMAD.MOV.U32 R87, RZ, RZ, R66 ;  /* 0x000000ffff577224 */ /* 0x000fce00078e0042 */
[----:B------:R-:W-:Y:S05]  /*d5d0*/  WARPSYNC.COLLECTIVE R84, `(.L_x_13719) ;  /* 0x0000000054087348 */ /* 0x000fea0003c00000 */
[----:B------:R0:W1:Y:S02]  /*d5e0*/  SHFL.BFLY P4, R85, R87, R86, R89 ;  /* 0x0c00005657557389 */ /* 0x0000640000080059 */
[----:B01----:R-:W-:Y:S05]  /*d5f0*/  ENDCOLLECTIVE ;  /* 0x000000000000791b */ /* 0x003fea0003800000 */
.L_x_13719:
[----:B------:R-:W-:Y:S01]  /*d600*/  HFMA2 R86, -RZ, RZ, 0, 4.76837158203125e-07 ;  /* 0x00000008ff567431 */ /* 0x000fe200000001ff */
[----:B------:R-:W-:-:S05]  /*d610*/  MOV R67, R85 ;  /* 0x0000005500437202 */ /* 0x000fca0000000f00 */
[----:B------:R-:W-:-:S04]  /*d620*/  FADD.FTZ R67, R66, R67 ;  /* 0x0000004342437221 */ /* 0x000fc80000010000 */
[----:B------:R-:W-:-:S07]  /*d630*/  IMAD.MOV.U32 R87, RZ, RZ, R67 ;  /* 0x000000ffff577224 */ /* 0x000fce00078e0043 */
[----:B------:R-:W-:Y:S05]  /*d640*/  WARPSYNC.COLLECTIVE R84, `(.L_x_13720) ;  /* 0x0000000054087348 */ /* 0x000fea0003c00000 */
[----:B------:R0:W1:Y:S02]  /*d650*/  SHFL.BFLY P4, R85, R87, R86, R89 ;  /* 0x0c00005657557389 */ /* 0x0000640000080059 */
[----:B01----:R-:W-:Y:S05]  /*d660*/  ENDCOLLECTIVE ;  /* 0x000000000000791b */ /* 0x003fea0003800000 */
.L_x_13720:
[----:B------:R-:W-:Y:S01]  /*d670*/  HFMA2 R86, -RZ, RZ, 0, 9.5367431640625e-07 ;  /* 0x00000010ff567431 */ /* 0x000fe200000001ff */
[----:B------:R-:W-:-:S05]  /*d680*/  MOV R82, R85 ;  /* 0x0000005500527202 */ /* 0x000fca0000000f00 */
[----:B------:R-:W-:-:S04]  /*d690*/  FADD.FTZ R82, R67, R82 ;  /* 0x0000005243527221 */ /* 0x000fc80000010000 */
[----:B------:R-:W-:-:S07]  /*d6a0*/  IMAD.MOV.U32 R87, RZ, RZ, R82 ;  /* 0x000000ffff577224 */ /* 0x000fce00078e0052 */
[----:B------:R-:W-:Y:S05]  /*d6b0*/  WARPSYNC.COLLECTIVE R84, `(.L_x_13721) ;  /* 0x0000000054087348 */ /* 0x000fea0003c00000 */
[----:B------:R0:W1:Y:S02]  /*d6c0*/  SHFL.BFLY P4, R85, R87, R86, R89 ;  /* 0x0c00005657557389 */ /* 0x0000640000080059 */
[----:B01----:R-:W-:Y:S05]  /*d6d0*/  ENDCOLLECTIVE ;  /* 0x000000000000791b */ /* 0x003fea0003800000 */
.L_x_13721:
[----:B------:R-:W-:Y:S01]  /*d6e0*/  MOV R77, R85 ;  /* 0x00000055004d7202 */ /* 0x000fe20000000f00 */
[----:B------:R-:W-:Y:S06]  /*d6f0*/  BRA `(.L_x_13722) ;  /* 0xfffffff000407947 */ /* 0x000fec000383ffff */
.L_x_13723:
        /* <DEDUP_REMOVED lines=16> */
.L_x_20331:


//--------------------- .text._ZN10layer_norm13ln_fwd_kernelINS_13Kernel_traitsI6__halfS2_fS2_fjLj512ELj1ELj4ELj1ELj16ENS_18Kernel_traits_baseILj512ES2_S2_fS2_fjLj128EEEEELb1ELb1ELb1ELb1EEEvNS_9FwdParamsE --------------------------
	.section	.text._ZN10layer_norm13ln_fwd_kernelINS_13Kernel_traitsI6__halfS2_fS2_fjLj512ELj1ELj4ELj1ELj16ENS_18Kernel_traits_baseILj512ES2_S2_fS2_fjLj128EEEEELb1ELb1ELb1ELb1EEEvNS_9FwdParamsE,"ax",@progbits
	.align	128
        .global         _ZN10layer_norm13ln_fwd_kernelINS_13Kernel_traitsI6__halfS2_fS2_fjLj512ELj1ELj4ELj1ELj16ENS_18Kernel_traits_baseILj512ES2_S2_fS2_fjLj128EEEEELb1ELb1ELb1ELb1EEEvNS_9FwdParamsE
        .type           _ZN10layer_norm13ln_fwd_kernelINS_13Kernel_traitsI6__halfS2_fS2_fjLj512ELj1ELj4ELj1ELj16ENS_18Kernel_traits_baseILj512ES2_S2_fS2_fjLj128EEEEELb1ELb1ELb1ELb1EEEvNS_9FwdParamsE,@function
        .size           _ZN10layer_norm13ln_fwd_kernelINS_13Kernel_traitsI6__halfS2_fS2_fjLj512ELj1ELj4ELj1ELj16ENS_18Kernel_traits_baseILj512ES2_S2_fS2_fjLj128EEEEELb1ELb1ELb1ELb1EEEvNS_9FwdParamsE,(.L_x_20332 - _ZN10layer_norm13ln_fwd_kernelINS_13Kernel_traitsI6__halfS2_fS2_fjLj512ELj1ELj4ELj1ELj16ENS_18Kernel_traits_baseILj512ES2_S2_fS2_fjLj128EEEEELb1ELb1ELb1ELb1EEEvNS_9FwdParamsE)
        .other          _ZN10layer_norm13ln_fwd_kernelINS_13Kernel_traitsI6__halfS2_fS2_fjLj512ELj1ELj4ELj1ELj16ENS_18Kernel_traits_baseILj512ES2_S2_fS2_fjLj128EEEEELb1ELb1ELb1ELb1EEEvNS_9FwdParamsE,@"STO_CUDA_ENTRY STV_DEFAULT"
_ZN10layer_norm13ln_fwd_kernelINS_13Kernel_traitsI6__halfS2_fS2_fjLj512ELj1ELj4ELj1ELj16ENS_18Kernel_traits_baseILj512ES2_S2_fS2_fjLj128EEEEELb1ELb1ELb1ELb1EEEvNS_9FwdParamsE:
.text._ZN10layer_norm13ln_fwd_kernelINS_13Kernel_traitsI6__halfS2_fS2_fjLj512ELj1ELj4ELj1ELj16ENS_18Kernel_traits_baseILj512ES2_S2_fS2_fjLj128EEEEELb1ELb1ELb1ELb1EEEvNS_9FwdParamsE:
[----:B------:R-:W-:Y:S01]  /*0000*/  LDC R1, c[0x0][0x37c] ;  /* 0x0000df00ff017b82 */ /* 0x000fe20000000800 */
[----:B------:R-:W0:Y:S01]  /*0010*/  S2R R38, SR_TID.X ;  /* 0x0000000000267919 */ /* 0x000e220000002100 */
[----:B------:R-:W1:Y:S06]  /*0020*/  LDCU.64 UR4, c[0x0][0x438] ;  /* 0x00008700ff0477ac */ /* 0x000e6c0008000a00 */
[----:B------:R-:W2:Y:S01]  /*0030*/  LDC.64 R10, c[0x0][0x3d0] ;  /* 0x0000f400ff0a7b82 */ /* 0x000ea20000000a00 */
[----:B------:R-:W3:Y:S07]  /*0040*/  LDCU.64 UR8, c[0x0][0x358] ;  /* 0x00006b00ff0877ac */ /* 0x000eee0008000a00 */
[----:B------:R-:W4:Y:S01]  /*0050*/  LDC.64 R36, c[0x0][0x3e8] ;  /* 0x0000fa00ff247b82 */ /* 0x000f220000000a00 */
[----:B------:R-:W3:Y:S01]  /*0060*/  LDCU.64 UR6, c[0x0][0x450] ;  /* 0x00008a00ff0677ac */ /* 0x000ee20008000a00 */
[----:B------:R-:W3:Y:S01]  /*0070*/  LDCU UR10, c[0x0][0x384] ;  /* 0x00007080ff0a77ac */ /* 0x000ee20008000800 */
[----:B-1----:R-:W-:Y:S01]  /*0080*/  ISETP.NE.U32.AND P0, PT, RZ, UR4, PT ;  /* 0x00000004ff007c0c */ /* 0x002fe2000bf05070 */
[----:B------:R-:W1:Y:S03]  /*0090*/  LDCU.U8 UR4, c[0x0][0x464] ;  /* 0x00008c80ff0477ac */ /* 0x000e660008000000 */
[----:B------:R-:W-:-:S02]  /*00a0*/  ISETP.NE.AND.EX P0, PT, RZ, UR5, PT, P0 ;  /* 0x00000005ff007c0c */ /* 0x000fc4000bf05300 */
[----:B0-----:R-:W-:-:S11]  /*00b0*/  LOP3.LUT R0, R38, 0x1f, RZ, 0xc0, !PT ;  /* 0x0000001f26007812 */ /* 0x001fd600078ec0ff */
[----:B--2---:R-:W-:-:S04]  /*00c0*/  @P0 IMAD.WIDE.U32 R2, R0, 0x10, R10 ;  /* 0x0000001000020825 */ /* 0x004fc800078e000a */
[----:B----4-:R-:W-:Y:S01]  /*00d0*/  @P0 IMAD.WIDE.U32 R8, R0, 0x10, R36 ;  /* 0x0000001000080825 */ /* 0x010fe200078e0024 */
[----:B---3--:R-:W5:Y:S04]  /*00e0*/  @P0 LDG.E.128 R12, desc[UR8][R2.64] ;  /* 0x00000008020c0981 */ /* 0x008f68000c1e1d00 */
[----:B------:R0:W5:Y:S04]  /*00f0*/  @P0 LDG.E.128 R16, desc[UR8][R2.64+0x200] ;  /* 0x0002000802100981 */ /* 0x000168000c1e1d00 */
[----:B------:R-:W5:Y:S04]  /*0100*/  @P0 LDG.E.128 R20, desc[UR8][R8.64] ;  /* 0x0000000808140981 */ /* 0x000f68000c1e1d00 */
[----:B------:R2:W5:Y:S01]  /*0110*/  @P0 LDG.E.128 R24, desc[UR8][R8.64+0x200] ;  /* 0x0002000808180981 */ /* 0x000562000c1e1d00 */
[----:B------:R-:W3:Y:S01]  /*0120*/  LDC R82, c[0x0][0x458] ;  /* 0x00011600ff527b82 */ /* 0x000ee20000000800 */
[----:B-1----:R-:W-:Y:S01]  /*0130*/  ISETP.NE.AND P1, PT, RZ, UR4, PT ;  /* 0x00000004ff007c0c */ /* 0x002fe2000bf25270 */
[----:B------:R-:W-:Y:S01]  /*0140*/  IMAD.U32 R5, RZ, RZ, UR7 ;  /* 0x00000007ff057e24 */ /* 0x000fe2000f8e00ff */
[----:B------:R-:W-:-:S05]  /*0150*/  MOV R4, UR6 ;  /* 0x0000000600047c02 */ /* 0x000fca0008000f00 */
[----:B------:R-:W3:Y:S01]  /*0160*/  LDC R83, c[0x0][0x45c] ;  /* 0x00011700ff537b82 */ /* 0x000ee20000000800 */
[----:B------:R-:W-:-:S05]  /*0170*/  @!P0 IMAD.WIDE.U32 R10, R0, 0x10, R10 ;  /* 0x00000010000a8825 */ /* 0x000fca00078e000a */
[----:B------:R-:W4:Y:S01]  /*0180*/  @P1 LDG.E.64 R4, desc[UR8][R4.64] ;  /* 0x0000000804041981 */ /* 0x000f22000c1e1b00 */
[C---:B------:R-:W-:Y:S01]  /*0190*/  @!P0 IMAD.WIDE.U32 R36, R0.reuse, 0x10, R36 ;  /* 0x0000001000248825 */ /* 0x040fe200078e0024 */
[----:B0-----:R-:W0:Y:S08]  /*01a0*/  @P0 LDC.64 R2, c[0x0][0x438] ;  /* 0x00010e00ff020b82 */ /* 0x001e300000000a00 */
[----:B------:R-:W1:Y:S01]  /*01b0*/  S2UR UR5, SR_CTAID.X ;  /* 0x00000000000579c3 */ /* 0x000e620000002500 */
[----:B---3--:R-:W3:Y:S07]  /*01c0*/  @P1 LDG.E.64 R6, desc[UR8][R82.64] ;  /* 0x0000000852061981 */ /* 0x008eee000c1e1b00 */
[----:B------:R-:W3:Y:S01]  /*01d0*/  @P1 LDC R39, c[0x0][0x460] ;  /* 0x00011800ff271b82 */ /* 0x000ee20000000800 */
        /* <DEDUP_REMOVED lines=11> */
[----:B------:R-:W-:Y:S01]  /*0290*/  ISETP.GE.AND P2, PT, R2, UR10, PT ;  /* 0x0000000a02007c0c */ /* 0x000fe2000bf46270 */
[----:B0-----:R-:W-:Y:S01]  /*02a0*/  IMAD R3, R9, UR5, R38 ;  /* 0x0000000509037c24 */ /* 0x001fe2000f8e0226 */
[----:B----4-:R-:W-:Y:S02]  /*02b0*/  @P1 R2UR UR6, R4 ;  /* 0x00000000040612ca */ /* 0x010fe400000e0000 */
[----:B------:R-:W-:Y:S02]  /*02c0*/  @P1 R2UR UR7, R5 ;  /* 0x00000000050712ca */ /* 0x000fe400000e0000 */
[----:B---3--:R-:W-:-:S04]  /*02d0*/  @P1 IADD3 R82, P3, PT, R6, R39, RZ ;  /* 0x0000002706521210 */ /* 0x008fc80007f7e0ff */
[----:B------:R-:W-:-:S03]  /*02e0*/  @P1 IADD3.X R83, PT, PT, RZ, R7, RZ, P3, !PT ;  /* 0x00000007ff531210 */ /* 0x000fc60001ffe4ff */
[----:B------:R-:W-:Y:S06]  /*02f0*/  @P2 EXIT ;  /* 0x000000000000294d */ /* 0x000fec0003800000 */
[--C-:B------:R-:W-:Y:S01]  /*0300*/  SHF.R.U64 R4, R82, 0x2, R83.reuse ;  /* 0x0000000252047819 */ /* 0x100fe20000001253 */
[----:B------:R-:W-:Y:S01]  /*0310*/  IMAD.HI.U32 R6, R3, -0x326172a9, RZ ;  /* 0xcd9e8d5703067827 */ /* 0x000fe200078e00ff */
[----:B------:R-:W-:Y:S01]  /*0320*/  SHF.R.U32.HI R5, RZ, 0x2, R83 ;  /* 0x00000002ff057819 */ /* 0x000fe20000011653 */
[----:B------:R-:W-:Y:S01]  /*0330*/  UIADD3 UR16, UPT, UPT, UR7, -0x4498517b, URZ ;  /* 0xbb67ae8507107890 */ /* 0x000fe2000fffe0ff */
[----:B------:R-:W-:Y:S01]  /*0340*/  BSSY B0, `(.L_x_13724) ;  /* 0x0000c64000007945 */ /* 0x000fe20003800000 */
[C---:B------:R-:W-:Y:S01]  /*0350*/  IMAD.HI.U32 R7, R4.reuse, -0x2daee0ad, RZ ;  /* 0xd2511f5304077827 */ /* 0x040fe200078e00ff */
[----:B------:R-:W-:Y:S01]  /*0360*/  LOP3.LUT R6, R5, UR6, R6, 0x96, !PT ;  /* 0x0000000605067c12 */ /* 0x000fe2000f8e9606 */
[----:B------:R-:W-:Y:S01]  /*0370*/  UIADD3 UR15, UPT, UPT, UR6, -0x61c88647, URZ ;  /* 0x9e3779b9060f7890 */ /* 0x000fe2000fffe0ff */
[----:B-----5:R-:W-:Y:S01]  /*0380*/  @!P0 CS2R R30, SRZ ;  /* 0x00000000001e8805 */ /* 0x020fe2000001ff00 */
        /* <DEDUP_REMOVED lines=22> */
[----:B------:R-:W-:Y:S01]  /*04f0*/  LOP3.LUT R82, R82, 0x3, RZ, 0xc0, !PT ;  /* 0x0000000352527812 */ /* 0x000fe200078ec0ff */
[----:B------:R-:W-:Y:S01]  /*0500*/  UIADD3 UR22, UPT, UPT, UR6, 0x1715609d, URZ ;  /* 0x1715609d06167890 */ /* 0x000fe2000fffe0ff */
[----:B------:R-:W-:Y:S01]  /*0510*/  IMAD R36, R8, -0x2daee0ad, RZ ;  /* 0xd2511f5308247824 */ /* 0x000fe200078e02ff */
[----:B------:R-:W-:Y:S01]  /*0520*/  LOP3.LUT R6, R9, UR18, R6, 0x96, !PT ;  /* 0x0000001209067c12 */ /* 0x000fe2000f8e9606 */
[----:B------:R-:W-:Y:S01]  /*0530*/  IMAD.HI.U32 R11, R7, -0x2daee0ad, RZ ;  /* 0xd2511f53070b7827 */ /* 0x000fe200078e00ff */
[----:B------:R-:W-:-:S02]  /*0540*/  UIADD3 UR24, UPT, UPT, UR6, -0x4ab325aa, URZ ;  /* 0xb54cda5606187890 */ /* 0x000fc4000fffe0ff */
[----:B------:R-:W-:Y:S01]  /*0550*/  UIADD3 UR25, UPT, UPT, UR7, 0x646e171e, URZ ;  /* 0x646e171e07197890 */ /* 0x000fe2000fffe0ff */
[----:B------:R-:W-:Y:S01]  /*0560*/  IMAD R9, R10, -0x326172a9, RZ ;  /* 0xcd9e8d570a097824 */ /* 0x000fe200078e02ff */
[----:B------:R-:W-:Y:S01]  /*0570*/  LOP3.LUT R11, R36, UR20, R11, 0x96, !PT ;  /* 0x00000014240b7c12 */ /* 0x000fe2000f8e960b */
[C---:B------:R-:W-:Y:S01]  /*0580*/  IMAD.HI.U32 R8, R6.reuse, -0x326172a9, RZ ;  /* 0xcd9e8d5706087827 */ /* 0x040fe200078e00ff */
[----:B------:R-:W-:Y:S02]  /*0590*/  UIADD3 UR27, UPT, UPT, UR7, 0x1fd5c5a3, URZ ;  /* 0x1fd5c5a3071b7890 */ /* 0x000fe4000fffe0ff */
[----:B------:R-:W-:Y:S01]  /*05a0*/  UIADD3 UR26, UPT, UPT, UR6, 0x5384540f, URZ ;  /* 0x5384540f061a7890 */ /* 0x000fe2000fffe0ff */
[----:B------:R-:W-:Y:S01]  /*05b0*/  IMAD R10, R7, -0x2daee0ad, RZ ;  /* 0xd2511f53070a7824 */ /* 0x000fe200078e02ff */
[----:B------:R-:W-:Y:S01]  /*05c0*/  LOP3.LUT R8, R9, UR19, R8, 0x96, !PT ;  /* 0x0000001309087c12 */ /* 0x000fe2000f8e9608 */
[----:B------:R-:W-:Y:S01]  /*05d0*/  IMAD R9, R6, -0x326172a9, RZ ;  /* 0xcd9e8d5706097824 */ /* 0x000fe200078e02ff */
[----:B------:R-:W-:Y:S01]  /*05e0*/  UIADD3 UR28, UPT, UPT, UR6, -0xe443238, URZ ;  /* 0xf1bbcdc8061c7890 */ /* 0x000fe2000fffe0ff */
[----:B------:R-:W-:Y:S01]  /*05f0*/  IMAD.HI.U32 R6, R11, -0x326172a9, RZ ;  /* 0xcd9e8d570b067827 */ /* 0x000fe200078e00ff */
[----:B------:R-:W-:-:S02]  /*0600*/  UIADD3 UR29, UPT, UPT, UR7, -0x24c28bd8, URZ ;  /* 0xdb3d7428071d7890 */ /* 0x000fc4000fffe0ff */
[----:B------:R-:W-:Y:S01]  /*0610*/  UIADD3 UR31, UPT, UPT, UR7, -0x695add53, URZ ;  /* 0x96a522ad071f7890 */ /* 0x000fe2000fffe0ff */
[----:B------:R-:W-:Y:S01]  /*0620*/  IMAD.HI.U32 R7, R8, -0x2daee0ad, RZ ;  /* 0xd2511f5308077827 */ /* 0x000fe200078e00ff */
[----:B------:R-:W-:Y:S01]  /*0630*/  LOP3.LUT R6, R9, UR4, R6, 0x96, !PT ;  /* 0x0000000409067c12 */ /* 0x000fe2000f8e9606 */
[----:B------:R-:W-:Y:S02]  /*0640*/  UIADD3 UR30, UPT, UPT, UR6, -0x700cb87f, URZ ;  /* 0x8ff34781061e7890 */ /* 0x000fe4000fffe0ff */
[----:B------:R-:W-:Y:S01]  /*0650*/  IMAD R11, R11, -0x326172a9, RZ ;  /* 0xcd9e8d570b0b7824 */ /* 0x000fe200078e02ff */
[----:B------:R-:W-:Y:S01]  /*0660*/  LOP3.LUT R7, R10, UR21, R7, 0x96, !PT ;  /* 0x000000150a077c12 */ /* 0x000fe2000f8e9607 */
[----:B------:R-:W-:Y:S01]  /*0670*/  IMAD R10, R8, -0x2daee0ad, RZ ;  /* 0xd2511f53080a7824 */ /* 0x000fe200078e02ff */
[----:B------:R-:W0:Y:S01]  /*0680*/  LDCU UR10, c[0x0][0x404] ;  /* 0x00008080ff0a77ac */ /* 0x000e220008000800 */
[----:B------:R-:W-:Y:S01]  /*0690*/  IMAD.HI.U32 R9, R6, -0x2daee0ad, RZ ;  /* 0xd2511f5306097827 */ /* 0x000fe200078e00ff */
[----:B------:R-:W1:Y:S03]  /*06a0*/  LDCU.U8 UR11, c[0x0][0x410] ;  /* 0x00008200ff0b77ac */ /* 0x000e660008000000 */
[C---:B------:R-:W-:Y:S01]  /*06b0*/  IMAD.HI.U32 R8, R7.reuse, -0x326172a9, RZ ;  /* 0xcd9e8d5707087827 */ /* 0x040fe200078e00ff */
[----:B------:R-:W-:Y:S01]  /*06c0*/  LOP3.LUT R9, R10, UR23, R9, 0x96, !PT ;  /* 0x000000170a097c12 */ /* 0x000fe2000f8e9609 */
[----:B------:R-:W2:Y:S02]  /*06d0*/  LDCU UR14, c[0x0][0x448] ;  /* 0x00008900ff0e77ac */ /* 0x000ea40008000800 */
[----:B------:R-:W-:Y:S01]  /*06e0*/  IMAD R10, R7, -0x326172a9, RZ ;  /* 0xcd9e8d57070a7824 */ /* 0x000fe200078e02ff */
[----:B------:R-:W-:Y:S01]  /*06f0*/  LOP3.LUT R8, R11, UR22, R8, 0x96, !PT ;  /* 0x000000160b087c12 */ /* 0x000fe2000f8e9608 */
[----:B------:R-:W-:Y:S01]  /*0700*/  IMAD.HI.U32 R7, R9, -0x326172a9, RZ ;  /* 0xcd9e8d5709077827 */ /* 0x000fe200078e00ff */
[----:B------:R-:W3:Y:S03]  /*0710*/  LDCU.64 UR12, c[0x0][0x408] ;  /* 0x00008100ff0c77ac */ /* 0x000ee60008000a00 */
[----:B------:R-:W-:Y:S01]  /*0720*/  IMAD R11, R6, -0x2daee0ad, RZ ;  /* 0xd2511f53060b7824 */ /* 0x000fe200078e02ff */
[----:B------:R-:W-:Y:S01]  /*0730*/  LOP3.LUT R7, R10, UR24, R7, 0x96, !PT ;  /* 0x000000180a077c12 */ /* 0x000fe2000f8e9607 */
[----:B------:R-:W-:Y:S01]  /*0740*/  IMAD.HI.U32 R6, R8, -0x2daee0ad, RZ ;  /* 0xd2511f5308067827 */ /* 0x000fe200078e00ff */
[----:B------:R-:W4:Y:S03]  /*0750*/  LDCU.64 UR4, c[0x0][0x3a0] ;  /* 0x00007400ff0477ac */ /* 0x000f260008000a00 */
[----:B------:R-:W-:Y:S01]  /*0760*/  IMAD.HI.U32 R10, R7, -0x2daee0ad, RZ ;  /* 0xd2511f53070a7827 */ /* 0x000fe200078e00ff */
[----:B------:R-:W-:-:S03]  /*0770*/  LOP3.LUT R6, R11, UR25, R6, 0x96, !PT ;  /* 0x000000190b067c12 */ /* 0x000fc6000f8e9606 */
[----:B------:R-:W-:Y:S02]  /*0780*/  IMAD R11, R8, -0x2daee0ad, RZ ;  /* 0xd2511f53080b7824 */ /* 0x000fe400078e02ff */
[----:B------:R-:W-:Y:S02]  /*0790*/  IMAD R9, R9, -0x326172a9, RZ ;  /* 0xcd9e8d5709097824 */ /* 0x000fe400078e02ff */
        /* <DEDUP_REMOVED lines=17> */
[----:B01234-:R-:W-:-:S07]  /*08b0*/  IMAD R10, R36, -0x326172a9, RZ ;  /* 0xcd9e8d57240a7824 */ /* 0x01ffce00078e02ff */
.L_x_13954:
[----:B0-----:R-:W0:Y:S08]  /*08c0*/  LDC.64 R50, c[0x0][0x3f0] ;  /* 0x0000fc00ff327b82 */ /* 0x001e300000000a00 */
[----:B------:R-:W1:Y:S08]  /*08d0*/  LDC R79, c[0x0][0x388] ;  /* 0x0000e200ff4f7b82 */ /* 0x000e700000000800 */
[----:B------:R-:W2:Y:S01]  /*08e0*/  LDC.64 R52, c[0x0][0x3f8] ;  /* 0x0000fe00ff347b82 */ /* 0x000ea20000000a00 */
[----:B0-----:R-:W-:-:S05]  /*08f0*/  IMAD.WIDE R50, R2, 0x4, R50 ;  /* 0x0000000402327825 */ /* 0x001fca00078e0232 */
[----:B------:R2:W3:Y:S01]  /*0900*/  LDG.E R83, desc[UR8][R50.64] ;  /* 0x0000000832537981 */ /* 0x0004e2000c1e1900 */
        /* <DEDUP_REMOVED lines=28> */
[----:B------:R-:W-:Y:S01]  /*0ad0*/  @!P2 MOV R84, R80 ;  /* 0x000000500054a202 */ /* 0x000fe20000000f00 */
        /* <DEDUP_REMOVED lines=19> */
.L_x_13731:
        /* <DEDUP_REMOVED lines=13> */
.L_x_13733:
[----:B------:R-:W-:Y:S05]  /*0ce0*/  BSYNC.RECONVERGENT B4 ;  /* 0x0000000000047941 */ /* 0x000fea0003800200 */
.L_x_13732:
        /* <DEDUP_REMOVED lines=43> */
.L_x_13730:
[----:B------:R-:W-:Y:S05]  /*0fa0*/  BSYNC.RECONVERGENT B3 ;  /* 0x0000000000037941 */ /* 0x000fea0003800200 */
.L_x_13729:
        /* <DEDUP_REMOVED lines=11> */
.L_x_13728:
[----:B------:R-:W-:Y:S05]  /*1060*/  BSYNC.RECONVERGENT B2 ;  /* 0x0000000000027941 */ /* 0x000fea0003800200 */
.L_x_13727:
        /* <DEDUP_REMOVED lines=17> */
.L_x_13738:
        /* <DEDUP_REMOVED lines=13> */
.L_x_13740:
[----:B------:R-:W-:Y:S05]  /*1250*/  BSYNC.RECONVERGENT B4 ;  /* 0x0000000000047941 */ /* 0x000fea0003800200 */
.L_x_13739:
        /* <DEDUP_REMOVED lines=42> */
.L_x_13737:
[----:B------:R-:W-:Y:S05]  /*1500*/  BSYNC.RECONVERGENT B3 ;  /* 0x0000000000037941 */ /* 0x000fea0003800200 */
.L_x_13736:
        /* <DEDUP_REMOVED lines=11> */
.L_x_13735:
[----:B------:R-:W-:Y:S05]  /*15c0*/  BSYNC.RECONVERGENT B2 ;  /* 0x0000000000027941 */ /* 0x000fea0003800200 */
.L_x_13734:
        /* <DEDUP_REMOVED lines=17> */
.L_x_13745:
        /* <DEDUP_REMOVED lines=13> */
.L_x_13747:
[----:B------:R-:W-:Y:S05]  /*17b0*/  BSYNC.RECONVERGENT B4 ;  /* 0x0000000000047941 */ /* 0x000fea0003800200 */
.L_x_13746:
        /* <DEDUP_REMOVED lines=43> */
.L_x_13744:
[----:B------:R-:W-:Y:S05]  /*1a70*/  BSYNC.RECONVERGENT B3 ;  /* 0x0000000000037941 */ /* 0x000fea0003800200 */
.L_x_13743:
        /* <DEDUP_REMOVED lines=11> */
.L_x_13742:
[----:B------:R-:W-:Y:S05]  /*1b30*/  BSYNC.RECONVERGENT B2 ;  /* 0x0000000000027941 */ /* 0x000fea0003800200 */
.L_x_13741:
        /* <DEDUP_REMOVED lines=17> */
.L_x_13752:
        /* <DEDUP_REMOVED lines=13> */
.L_x_13754:
[----:B------:R-:W-:Y:S05]  /*1d20*/  BSYNC.RECONVERGENT B4 ;  /* 0x0000000000047941 */ /* 0x000fea0003800200 */
.L_x_13753:
        /* <DEDUP_REMOVED lines=43> */
.L_x_13751:
[----:B------:R-:W-:Y:S05]  /*1fe0*/  BSYNC.RECONVERGENT B3 ;  /* 0x0000000000037941 */ /* 0x000fea0003800200 */
.L_x_13750:
        /* <DEDUP_REMOVED lines=11> */
.L_x_13749:
[----:B------:R-:W-:Y:S05]  /*20a0*/  BSYNC.RECONVERGENT B2 ;  /* 0x0000000000027941 */ /* 0x000fea0003800200 */
.L_x_13748:
[----:B------:R-:W-:Y:S01]  /*20b0*/  BSSY.RECONVERGENT B2, `(.L_x_13755) ;  /* 0x0000056000027945 */ /* 0x000fe20003800200 */
[----:B------:R-:W-:Y:S01]  /*20c0*/  IMAD.MOV.U32 R54, RZ, RZ, R53 ;  /* 0x000000ffff367224 */ /* 0x000fe200078e0035 */
[----:B-----5:R-:W-:Y:S02]  /*20d0*/  MOV R52, R36 ;  /* 0x0000002400347202 */ /* 0x020fe40000000f00 */
        /* <DEDUP_REMOVED lines=14> */
.L_x_13759:
        /* <DEDUP_REMOVED lines=13> */
.L_x_13761:
[----:B------:R-:W-:Y:S05]  /*2290*/  BSYNC.RECONVERGENT B4 ;  /* 0x0000000000047941 */ /* 0x000fea0003800200 */
.L_x_13760:
        /* <DEDUP_REMOVED lines=43> */
.L_x_13758:
[----:B------:R-:W-:Y:S05]  /*2550*/  BSYNC.RECONVERGENT B3 ;  /* 0x0000000000037941 */ /* 0x000fea0003800200 */
.L_x_13757:
        /* <DEDUP_REMOVED lines=11> */
.L_x_13756:
[----:B------:R-:W-:Y:S05]  /*2610*/  BSYNC.RECONVERGENT B2 ;  /* 0x0000000000027941 */ /* 0x000fea0003800200 */
.L_x_13755:
        /* <DEDUP_REMOVED lines=17> */
.L_x_13766:
        /* <DEDUP_REMOVED lines=13> */
.L_x_13768:
[----:B------:R-:W-:Y:S05]  /*2800*/  BSYNC.RECONVERGENT B4 ;  /* 0x0000000000047941 */ /* 0x000fea0003800200 */
.L_x_13767:
        /* <DEDUP_REMOVED lines=43> */
.L_x_13765:
[----:B------:R-:W-:Y:S05]  /*2ac0*/  BSYNC.RECONVERGENT B3 ;  /* 0x0000000000037941 */ /* 0x000fea0003800200 */
.L_x_13764:
        /* <DEDUP_REMOVED lines=11> */
.L_x_13763:
[----:B------:R-:W-:Y:S05]  /*2b80*/  BSYNC.RECONVERGENT B2 ;  /* 0x0000000000027941 */ /* 0x000fea0003800200 */
.L_x_13762:
        /* <DEDUP_REMOVED lines=17> */
.L_x_13773:
        /* <DEDUP_REMOVED lines=13> */
.L_x_13775:
[----:B------:R-:W-:Y:S05]  /*2d70*/  BSYNC.RECONVERGENT B4 ;  /* 0x0000000000047941 */ /* 0x000fea0003800200 */
.L_x_13774:
        /* <DEDUP_REMOVED lines=43> */
.L_x_13772:
[----:B------:R-:W-:Y:S05]  /*3030*/  BSYNC.RECONVERGENT B3 ;  /* 0x0000000000037941 */ /* 0x000fea0003800200 */
.L_x_13771:
        /* <DEDUP_REMOVED lines=11> */
.L_x_13770:
[----:B------:R-:W-:Y:S05]  /*30f0*/  BSYNC.RECONVERGENT B2 ;  /* 0x0000000000027941 */ /* 0x000fea0003800200 */
.L_x_13769:
[----:B------:R-:W-:Y:S01]  /*3100*/  IMAD.MOV.U32 R82, RZ, RZ, R56 ;  /* 0x000000ffff527224 */ /* 0x000fe200078e0038 */
        /* <DEDUP_REMOVED lines=15> */
.L_x_13779:
        /* <DEDUP_REMOVED lines=13> */
.L_x_13781:
[----:B------:R-:W-:Y:S05]  /*32d0*/  BSYNC.RECONVERGENT B3 ;  /* 0x0000000000037941 */ /* 0x000fea0003800200 */
.L_x_13780:
        /* <DEDUP_REMOVED lines=43> */
.L_x_13778:
[----:B------:R-:W-:Y:S05]  /*3590*/  BSYNC.RECONVERGENT B2 ;  /* 0x0000000000027941 */ /* 0x000fea0003800200 */
.L_x_13777:
        /* <DEDUP_REMOVED lines=12> */
.L_x_13726:
        /* <DEDUP_REMOVED lines=21> */
.L_x_13786:
        /* <DEDUP_REMOVED lines=13> */
.L_x_13788:
[----:B------:R-:W-:Y:S05]  /*3880*/  BSYNC.RECONVERGENT B4 ;  /* 0x0000000000047941 */ /* 0x000fea0003800200 */
.L_x_13787:
        /* <DEDUP_REMOVED lines=43> */
.L_x_13785:
[----:B------:R-:W-:Y:S05]  /*3b40*/  BSYNC.RECONVERGENT B3 ;  /* 0x0000000000037941 */ /* 0x000fea0003800200 */
.L_x_13784:
        /* <DEDUP_REMOVED lines=11> */
.L_x_13783:
[----:B------:R-:W-:Y:S05]  /*3c00*/  BSYNC.RECONVERGENT B2 ;  /* 0x0000000000027941 */ /* 0x000fea0003800200 */
.L_x_13782:
        /* <DEDUP_REMOVED lines=17> */
.L_x_13793:
        /* <DEDUP_REMOVED lines=13> */
.L_x_13795:
[----:B------:R-:W-:Y:S05]  /*3df0*/  BSYNC.RECONVERGENT B4 ;  /* 0x0000000000047941 */ /* 0x000fea0003800200 */
.L_x_13794:
        /* <DEDUP_REMOVED lines=42> */
.L_x_13792:
[----:B------:R-:W-:Y:S05]  /*40a0*/  BSYNC.RECONVERGENT B3 ;  /* 0x0000000000037941 */ /* 0x000fea0003800200 */
.L_x_13791:
        /* <DEDUP_REMOVED lines=11> */
.L_x_13790:
[----:B------:R-:W-:Y:S05]  /*4160*/  BSYNC.RECONVERGENT B2 ;  /* 0x0000000000027941 */ /* 0x000fea0003800200 */
.L_x_13789:
        /* <DEDUP_REMOVED lines=17> */
.L_x_13800:
        /* <DEDUP_REMOVED lines=13> */
.L_x_13802:
[----:B------:R-:W-:Y:S05]  /*4350*/  BSYNC.RECONVERGENT B4 ;  /* 0x0000000000047941 */ /* 0x000fea0003800200 */
.L_x_13801:
        /* <DEDUP_REMOVED lines=39> */
[----:B------:R-:W-:Y:S02]  /*45d0*/  HFMA2 R52, -RZ, RZ, 0, 0 ;  /* 0x00000000ff347431 */ /* 0x000fe400000001ff */
[----:B------:R-:W-:Y:S01]  /*45e0*/  IMAD.MOV.U32 R10, RZ, RZ, R54 ;  /* 0x000000ffff0a7224 */ /* 0x000fe200078e0036 */
[----:B------:R-:W-:Y:S01]  /*45f0*/  LOP3.LUT R6, R6, UR31, R51, 0x96, !PT ;  /* 0x0000001f06067c12 */ /* 0x000fe2000f8e9633 */
[----:B------:R-:W-:-:S07]  /*4600*/  IMAD.MOV.U32 R84, RZ, RZ, R50 ;  /* 0x000000ffff547224 */ /* 0x000fce00078e0032 */
.L_x_13799:
[----:B------:R-:W-:Y:S05]  /*4610*/  BSYNC.RECONVERGENT B3 ;  /* 0x0000000000037941 */ /* 0x000fea0003800200 */
.L_x_13798:
        /* <DEDUP_REMOVED lines=11> */
.L_x_13797:
[----:B------:R-:W-:Y:S05]  /*46d0*/  BSYNC.RECONVERGENT B2 ;  /* 0x0000000000027941 */ /* 0x000fea0003800200 */
.L_x_13796:
        /* <DEDUP_REMOVED lines=17> */
.L_x_13807:
        /* <DEDUP_REMOVED lines=13> */
.L_x_13809:
[----:B------:R-:W-:Y:S05]  /*48c0*/  BSYNC.RECONVERGENT B4 ;  /* 0x0000000000047941 */ /* 0x000fea0003800200 */
.L_x_13808:
        /* <DEDUP_REMOVED lines=43> */
.L_x_13806:
[----:B------:R-:W-:Y:S05]  /*4b80*/  BSYNC.RECONVERGENT B3 ;  /* 0x0000000000037941 */ /* 0x000fea0003800200 */
.L_x_13805:
        /* <DEDUP_REMOVED lines=11> */
.L_x_13804:
[----:B------:R-:W-:Y:S05]  /*4c40*/  BSYNC.RECONVERGENT B2 ;  /* 0x0000000000027941 */ /* 0x000fea0003800200 */
.L_x_13803:
        /* <DEDUP_REMOVED lines=17> */
.L_x_13814:
        /* <DEDUP_REMOVED lines=13> */
.L_x_13816:
[----:B------:R-:W-:Y:S05]  /*4e30*/  BSYNC.RECONVERGENT B4 ;  /* 0x0000000000047941 */ /* 0x000fea0003800200 */
.L_x_13815:
        /* <DEDUP_REMOVED lines=43> */
.L_x_13813:
[----:B------:R-:W-:Y:S05]  /*50f0*/  BSYNC.RECONVERGENT B3 ;  /* 0x0000000000037941 */ /* 0x000fea0003800200 */
.L_x_13812:
        /* <DEDUP_REMOVED lines=11> */
.L_x_13811:
[----:B------:R-:W-:Y:S05]  /*51b0*/  BSYNC.RECONVERGENT B2 ;  /* 0x0000000000027941 */ /* 0x000fea0003800200 */
.L_x_13810:
        /* <DEDUP_REMOVED lines=17> */
.L_x_13821:
        /* <DEDUP_REMOVED lines=13> */
.L_x_13823:
[----:B------:R-:W-:Y:S05]  /*53a0*/  BSYNC.RECONVERGENT B4 ;  /* 0x0000000000047941 */ /* 0x000fea0003800200 */
.L_x_13822:
        /* <DEDUP_REMOVED lines=43> */
.L_x_13820:
[----:B------:R-:W-:Y:S05]  /*5660*/  BSYNC.RECONVERGENT B3 ;  /* 0x0000000000037941 */ /* 0x000fea0003800200 */
.L_x_13819:
        /* <DEDUP_REMOVED lines=11> */
.L_x_13818:
[----:B------:R-:W-:Y:S05]  /*5720*/  BSYNC.RECONVERGENT B2 ;  /* 0x0000000000027941 */ /* 0x000fea0003800200 */
.L_x_13817:
        /* <DEDUP_REMOVED lines=17> */
.L_x_13828:
        /* <DEDUP_REMOVED lines=13> */
.L_x_13830:
[----:B------:R-:W-:Y:S05]  /*5910*/  BSYNC.RECONVERGENT B4 ;  /* 0x0000000000047941 */ /* 0x000fea0003800200 */
.L_x_13829:
        /* <DEDUP_REMOVED lines=43> */
.L_x_13827:
[----:B------:R-:W-:Y:S05]  /*5bd0*/  BSYNC.RECONVERGENT B3 ;  /* 0x0000000000037941 */ /* 0x000fea0003800200 */
.L_x_13826:
        /* <DEDUP_REMOVED lines=11> */
.L_x_13825:
[----:B------:R-:W-:Y:S05]  /*5c90*/  BSYNC.RECONVERGENT B2 ;  /* 0x0000000000027941 */ /* 0x000fea0003800200 */
.L_x_13824:
        /* <DEDUP_REMOVED lines=16> */
.L_x_13833:
        /* <DEDUP_REMOVED lines=13> */
.L_x_13835:
[----:B------:R-:W-:Y:S05]  /*5e70*/  BSYNC.RECONVERGENT B3 ;  /* 0x0000000000037941 */ /* 0x000fea0003800200 */
.L_x_13834:
        /* <DEDUP_REMOVED lines=43> */
.L_x_13832:
[----:B------:R-:W-:Y:S05]  /*6130*/  BSYNC.RECONVERGENT B2 ;  /* 0x0000000000027941 */ /* 0x000fea0003800200 */
.L_x_13831:
        /* <DEDUP_REMOVED lines=11> */
.L_x_13776:
[----:B------:R-:W-:Y:S05]  /*61f0*/  BSYNC.RECONVERGENT B1 ;  /* 0x0000000000017941 */ /* 0x000fea0003800200 */
.L_x_13725:
        /* <DEDUP_REMOVED lines=32> */
.L_x_13837:
[----:B------:R-:W-:Y:S05]  /*6400*/  BSYNC.RECONVERGENT B1 ;  /* 0x0000000000017941 */ /* 0x000fea0003800200 */
.L_x_13836:
[----:B-----5:R2:W5:Y:S04]  /*6410*/  @P1 LDG.E.128 R44, desc[UR8][R56.64] ;  /* 0x00000008382c1981 */ /* 0x020568000c1e1d00 */
[----:B------:R2:W5:Y:S04]  /*6420*/  @P0 LDG.E.128 R40, desc[UR8][R58.64] ;  /* 0x000000083a280981 */ /* 0x000568000c1e1d00 */
[----:B------:R2:W5:Y:S01]  /*6430*/  @P0 LDG.E.128 R36, desc[UR8][R58.64+0x10] ;  /* 0x000010083a240981 */ /* 0x000562000c1e1d00 */
[----:B------:R-:W-:Y:S04]  /*6440*/  BSSY.RECONVERGENT B1, `(.L_x_13838) ;  /* 0x0000576000017945 */ /* 0x000fe80003800200 */
[----:B------:R-:W-:Y:S05]  /*6450*/  @!P0 BRA `(.L_x_13839) ;  /* 0x0000002800ec8947 */ /* 0x000fea0003800000 */
        /* <DEDUP_REMOVED lines=22> */
.L_x_13844:
        /* <DEDUP_REMOVED lines=13> */
.L_x_13846:
[----:B------:R-:W-:Y:S05]  /*6690*/  BSYNC.RECONVERGENT B4 ;  /* 0x0000000000047941 */ /* 0x000fea0003800200 */
.L_x_13845:
        /* <DEDUP_REMOVED lines=43> */
.L_x_13843:
[----:B------:R-:W-:Y:S05]  /*6950*/  BSYNC.RECONVERGENT B3 ;  /* 0x0000000000037941 */ /* 0x000fea0003800200 */
.L_x_13842:
        /* <DEDUP_REMOVED lines=11> */
.L_x_13841:
[----:B------:R-:W-:Y:S05]  /*6a10*/  BSYNC.RECONVERGENT B2 ;  /* 0x0000000000027941 */ /* 0x000fea0003800200 */
.L_x_13840:
        /* <DEDUP_REMOVED lines=17> */
.L_x_13851:
        /* <DEDUP_REMOVED lines=13> */
.L_x_13853:
[----:B------:R-:W-:Y:S05]  /*6c00*/  BSYNC.RECONVERGENT B4 ;  /* 0x0000000000047941 */ /* 0x000fea0003800200 */
.L_x_13852:
        /* <DEDUP_REMOVED lines=42> */
.L_x_13850:
[----:B------:R-:W-:Y:S05]  /*6eb0*/  BSYNC.RECONVERGENT B3 ;  /* 0x0000000000037941 */ /* 0x000fea0003800200 */
.L_x_13849:
[----:B------:R-:W-:Y:S01]  /*6ec0*/  I2FP.F32.U32 R11, R11 ;  /* 0x0000000b000b7245 */ /* 0x000fe20000201000 */
[----:B------:R-:W-:Y:S02]  /*6ed0*/  HADD2.F32 R57, -RZ, R44.H1_H1 ;  /* 0x3000002cff397230 */ /* 0x000fe40000004100 */
[----:B------:R-:W-:-:S03]  /*6ee0*/  IMAD.MOV.U32 R58, RZ, RZ, 0x2f800000 ;  /* 0x2f800000ff3a7424 */ /* 0x000fc600078e00ff */
        /* <DEDUP_REMOVED lines=8> */
.L_x_13848:
[----:B------:R-:W-:Y:S05]  /*6f70*/  BSYNC.RECONVERGENT B2 ;  /* 0x0000000000027941 */ /* 0x000fea0003800200 */
.L_x_13847:
        /* <DEDUP_REMOVED lines=17> */
.L_x_13858:
        /* <DEDUP_REMOVED lines=13> */
.L_x_13860:
[----:B------:R-:W-:Y:S05]  /*7160*/  BSYNC.RECONVERGENT B4 ;  /* 0x0000000000047941 */ /* 0x000fea0003800200 */
.L_x_13859:
        /* <DEDUP_REMOVED lines=43> */
.L_x_13857:
[----:B------:R-:W-:Y:S05]  /*7420*/  BSYNC.RECONVERGENT B3 ;  /* 0x0000000000037941 */ /* 0x000fea0003800200 */
.L_x_13856:
[----:B------:R-:W-:Y:S01]  /*7430*/  I2FP.F32.U32 R58, R61 ;  /* 0x0000003d003a7245 */ /* 0x000fe20000201000 */
[----:B------:R-:W-:Y:S02]  /*7440*/  HADD2.F32 R61, -RZ, R45.H0_H0 ;  /* 0x2000002dff3d7230 */ /* 0x000fe40000004100 */
        /* <DEDUP_REMOVED lines=9> */
.L_x_13855:
[----:B------:R-:W-:Y:S05]  /*74e0*/  BSYNC.RECONVERGENT B2 ;  /* 0x0000000000027941 */ /* 0x000fea0003800200 */
.L_x_13854:
        /* <DEDUP_REMOVED lines=17> */
.L_x_13865:
        /* <DEDUP_REMOVED lines=13> */
.L_x_13867:
[----:B------:R-:W-:Y:S05]  /*76d0*/  BSYNC.RECONVERGENT B4 ;  /* 0x0000000000047941 */ /* 0x000fea0003800200 */
.L_x_13866:
        /* <DEDUP_REMOVED lines=43> */
.L_x_13864:
[----:B------:R-:W-:Y:S05]  /*7990*/  BSYNC.RECONVERGENT B3 ;  /* 0x0000000000037941 */ /* 0x000fea0003800200 */
.L_x_13863:
        /* <DEDUP_REMOVED lines=11> */
.L_x_13862:
[----:B------:R-:W-:Y:S05]  /*7a50*/  BSYNC.RECONVERGENT B2 ;  /* 0x0000000000027941 */ /* 0x000fea0003800200 */
.L_x_13861:
        /* <DEDUP_REMOVED lines=17> */
.L_x_13872:
        /* <DEDUP_REMOVED lines=13> */
.L_x_13874:
[----:B------:R-:W-:Y:S05]  /*7c40*/  BSYNC.RECONVERGENT B4 ;  /* 0x0000000000047941 */ /* 0x000fea0003800200 */
.L_x_13873:
        /* <DEDUP_REMOVED lines=43> */
.L_x_13871:
[----:B------:R-:W-:Y:S05]  /*7f00*/  BSYNC.RECONVERGENT B3 ;  /* 0x0000000000037941 */ /* 0x000fea0003800200 */
.L_x_13870:
        /* <DEDUP_REMOVED lines=11> */
.L_x_13869:
[----:B------:R-:W-:Y:S05]  /*7fc0*/  BSYNC.RECONVERGENT B2 ;  /* 0x0000000000027941 */ /* 0x000fea0003800200 */
.L_x_13868:
        /* <DEDUP_REMOVED lines=17> */
.L_x_13879:
        /* <DEDUP_REMOVED lines=13> */
.L_x_13881:
[----:B------:R-:W-:Y:S05]  /*81b0*/  BSYNC.RECONVERGENT B4 ;  /* 0x0000000000047941 */ /* 0x000fea0003800200 */
.L_x_13880:
        /* <DEDUP_REMOVED lines=43> */
.L_x_13878:
[----:B------:R-:W-:Y:S05]  /*8470*/  BSYNC.RECONVERGENT B3 ;  /* 0x0000000000037941 */ /* 0x000fea0003800200 */
.L_x_13877:
        /* <DEDUP_REMOVED lines=11> */
.L_x_13876:
[----:B------:R-:W-:Y:S05]  /*8530*/  BSYNC.RECONVERGENT B2 ;  /* 0x0000000000027941 */ /* 0x000fea0003800200 */
.L_x_13875:
        /* <DEDUP_REMOVED lines=17> */
.L_x_13886:
        /* <DEDUP_REMOVED lines=13> */
.L_x_13888:
[----:B------:R-:W-:Y:S05]  /*8720*/  BSYNC.RECONVERGENT B4 ;  /* 0x0000000000047941 */ /* 0x000fea0003800200 */
.L_x_13887:
        /* <DEDUP_REMOVED lines=43> */
.L_x_13885:
[----:B------:R-:W-:Y:S05]  /*89e0*/  BSYNC.RECONVERGENT B3 ;  /* 0x0000000000037941 */ /* 0x000fea0003800200 */
.L_x_13884:
        /* <DEDUP_REMOVED lines=11> */
.L_x_13883:
[----:B------:R-:W-:Y:S05]  /*8aa0*/  BSYNC.RECONVERGENT B2 ;  /* 0x0000000000027941 */ /* 0x000fea0003800200 */
.L_x_13882:
        /* <DEDUP_REMOVED lines=16> */
.L_x_13892:
        /* <DEDUP_REMOVED lines=13> */
.L_x_13894:
[----:B------:R-:W-:Y:S05]  /*8c80*/  BSYNC.RECONVERGENT B3 ;  /* 0x0000000000037941 */ /* 0x000fea0003800200 */
.L_x_13893:
        /* <DEDUP_REMOVED lines=43> */
.L_x_13891:
[----:B------:R-:W-:Y:S05]  /*8f40*/  BSYNC.RECONVERGENT B2 ;  /* 0x0000000000027941 */ /* 0x000fea0003800200 */
.L_x_13890:
        /* <DEDUP_REMOVED lines=12> */
.L_x_13839:
        /* <DEDUP_REMOVED lines=21> */
.L_x_13899:
        /* <DEDUP_REMOVED lines=13> */
.L_x_13901:
[----:B------:R-:W-:Y:S05]  /*9230*/  BSYNC.RECONVERGENT B4 ;  /* 0x0000000000047941 */ /* 0x000fea0003800200 */
.L_x_13900:
        /* <DEDUP_REMOVED lines=43> */
.L_x_13898:
[----:B------:R-:W-:Y:S05]  /*94f0*/  BSYNC.RECONVERGENT B3 ;  /* 0x0000000000037941 */ /* 0x000fea0003800200 */
.L_x_13897:
[----:B------:R-:W-:Y:S01]  /*9500*/  I2FP.F32.U32 R9, R9 ;  /* 0x0000000900097245 */ /* 0x000fe20000201000 */
[----:B-----5:R-:W-:Y:S02]  /*9510*/  HADD2.F32 R57, -RZ, R44.H0_H0 ;  /* 0x2000002cff397230 */ /* 0x020fe40000004100 */
[----:B------:R-:W-:-:S03]  /*9520*/  IMAD.MOV.U32 R56, RZ, RZ, 0x2f800000 ;  /* 0x2f800000ff387424 */ /* 0x000fc600078e00ff */
        /* <DEDUP_REMOVED lines=8> */
.L_x_13896:
[----:B------:R-:W-:Y:S05]  /*95b0*/  BSYNC.RECONVERGENT B2 ;  /* 0x0000000000027941 */ /* 0x000fea0003800200 */
.L_x_13895:
        /* <DEDUP_REMOVED lines=17> */
.L_x_13906:
        /* <DEDUP_REMOVED lines=13> */
.L_x_13908:
[----:B------:R-:W-:Y:S05]  /*97a0*/  BSYNC.RECONVERGENT B4 ;  /* 0x0000000000047941 */ /* 0x000fea0003800200 */
.L_x_13907:
        /* <DEDUP_REMOVED lines=42> */
.L_x_13905:
[----:B------:R-:W-:Y:S05]  /*9a50*/  BSYNC.RECONVERGENT B3 ;  /* 0x0000000000037941 */ /* 0x000fea0003800200 */
.L_x_13904:
        /* <DEDUP_REMOVED lines=11> */
.L_x_13903:
[----:B------:R-:W-:Y:S05]  /*9b10*/  BSYNC.RECONVERGENT B2 ;  /* 0x0000000000027941 */ /* 0x000fea0003800200 */
.L_x_13902:
        /* <DEDUP_REMOVED lines=17> */
.L_x_13913:
        /* <DEDUP_REMOVED lines=13> */
.L_x_13915:
[----:B------:R-:W-:Y:S05]  /*9d00*/  BSYNC.RECONVERGENT B4 ;  /* 0x0000000000047941 */ /* 0x000fea0003800200 */
.L_x_13914:
        /* <DEDUP_REMOVED lines=43> */
.L_x_13912:
[----:B------:R-:W-:Y:S05]  /*9fc0*/  BSYNC.RECONVERGENT B3 ;  /* 0x0000000000037941 */ /* 0x000fea0003800200 */
.L_x_13911:
        /* <DEDUP_REMOVED lines=11> */
.L_x_13910:
[----:B------:R-:W-:Y:S05]  /*a080*/  BSYNC.RECONVERGENT B2 ;  /* 0x0000000000027941 */ /* 0x000fea0003800200 */
.L_x_13909:
        /* <DEDUP_REMOVED lines=17> */
.L_x_13920:
        /* <DEDUP_REMOVED lines=13> */
.L_x_13922:
[----:B------:R-:W-:Y:S05]  /*a270*/  BSYNC.RECONVERGENT B4 ;  /* 0x0000000000047941 */ /* 0x000fea0003800200 */
.L_x_13921:
        /* <DEDUP_REMOVED lines=43> */
.L_x_13919:
[----:B------:R-:W-:Y:S05]  /*a530*/  BSYNC.RECONVERGENT B3 ;  /* 0x0000000000037941 */ /* 0x000fea0003800200 */
.L_x_13918:
        /* <DEDUP_REMOVED lines=11> */
.L_x_13917:
[----:B------:R-:W-:Y:S05]  /*a5f0*/  BSYNC.RECONVERGENT B2 ;  /* 0x0000000000027941 */ /* 0x000fea0003800200 */
.L_x_13916:
        /* <DEDUP_REMOVED lines=17> */
.L_x_13927:
        /* <DEDUP_REMOVED lines=13> */
.L_x_13929:
[----:B------:R-:W-:Y:S05]  /*a7e0*/  BSYNC.RECONVERGENT B4 ;  /* 0x0000000000047941 */ /* 0x000fea0003800200 */
.L_x_13928:
        /* <DEDUP_REMOVED lines=43> */
.L_x_13926:
[----:B------:R-:W-:Y:S05]  /*aaa0*/  BSYNC.RECONVERGENT B3 ;  /* 0x0000000000037941 */ /* 0x000fea0003800200 */
.L_x_13925:
        /* <DEDUP_REMOVED lines=11> */
.L_x_13924:
[----:B------:R-:W-:Y:S05]  /*ab60*/  BSYNC.RECONVERGENT B2 ;  /* 0x0000000000027941 */ /* 0x000fea0003800200 */
.L_x_13923:
[----:B------:R-:W-:Y:S01]  /*ab70*/  BSSY.RECONVERGENT B2, `(.L_x_13930) ;  /* 0x0000056000027945 */ /* 0x000fe20003800200 */
[----:B------:R-:W-:Y:S01]  /*ab80*/  MOV R63, R62 ;  /* 0x0000003e003f7202 */ /* 0x000fe20000000f00 */
[----:B------:R-:W-:Y:S02]  /*ab90*/  IMAD.MOV.U32 R61, RZ, RZ, RZ ;  /* 0x000000ffff3d7224 */ /* 0x000fe400078e00ff */
[----:B------:R-:W-:Y:S05]  /*aba0*/  @!P1 BRA `(.L_x_13931) ;  /* 0x0000000400489947 */ /* 0x000fea0003800000 */
[----:B------:R-:W-:Y:S01]  /*abb0*/  ISETP.NE.AND P0, PT, R62, 0x1, PT ;  /* 0x000000013e00780c */ /* 0x000fe20003f05270 */
[----:B------:R-:W-:Y:S01]  /*abc0*/  BSSY.RECONVERGENT B3, `(.L_x_13932) ;  /* 0x0000045000037945 */ /* 0x000fe20003800200 */
[----:B------:R-:W-:Y:S01]  /*abd0*/  HFMA2 R63, -RZ, RZ, 0, 1.1920928955078125e-07 ;  /* 0x00000002ff3f7431 */ /* 0x000fe200000001ff */
[----:B------:R-:W-:-:S10]  /*abe0*/  MOV R61, R10 ;  /* 0x0000000a003d7202 */ /* 0x000fd40000000f00 */
[----:B------:R-:W-:Y:S05]  /*abf0*/  @!P0 BRA `(.L_x_13933) ;  /* 0x0000000400048947 */ /* 0x000fea0003800000 */
[----:B------:R-:W-:-:S13]  /*ac00*/  ISETP.NE.AND P0, PT, R62, 0x3, PT ;  /* 0x000000033e00780c */ /* 0x000fda0003f05270 */
[----:B------:R-:W-:Y:S05]  /*ac10*/  @!P0 BRA `(.L_x_13934) ;  /* 0x0000000000188947 */ /* 0x000fea0003800000 */
[----:B------:R-:W-:-:S13]  /*ac20*/  ISETP.NE.AND P0, PT, R62, 0x2, PT ;  /* 0x000000023e00780c */ /* 0x000fda0003f05270 */
[----:B------:R-:W-:Y:S01]  /*ac30*/  @!P0 IMAD.MOV.U32 R63, RZ, RZ, 0x3 ;  /* 0x00000003ff3f8424 */ /* 0x000fe200078e00ff */
[----:B------:R-:W-:Y:S01]  /*ac40*/  @!P0 MOV R61, R6 ;  /* 0x00000006003d8202 */ /* 0x000fe20000000f00 */
[----:B------:R-:W-:Y:S01]  /*ac50*/  @P0 IMAD.MOV.U32 R61, RZ, RZ, R7 ;  /* 0x000000ffff3d0224 */ /* 0x000fe200078e0007 */
[----:B------:R-:W-:Y:S01]  /*ac60*/  @P0 IADD3 R63, PT, PT, R62, 0x1, RZ ;  /* 0x000000013e3f0810 */ /* 0x000fe20007ffe0ff */
[----:B------:R-:W-:Y:S06]  /*ac70*/  BRA `(.L_x_13933) ;  /* 0x0000000000e47947 */ /* 0x000fec0003800000 */
.L_x_13934:
        /* <DEDUP_REMOVED lines=13> */
.L_x_13936:
[----:B------:R-:W-:Y:S05]  /*ad50*/  BSYNC.RECONVERGENT B4 ;  /* 0x0000000000047941 */ /* 0x000fea0003800200 */
.L_x_13935:
        /* <DEDUP_REMOVED lines=41> */
[----:B------:R-:W-:Y:S01]  /*aff0*/  HFMA2 R63, -RZ, RZ, 0, 0 ;  /* 0x00000000ff3f7431 */ /* 0x000fe200000001ff */
[----:B------:R-:W-:-:S07]  /*b000*/  MOV R80, R62 ;  /* 0x0000003e00507202 */ /* 0x000fce0000000f00 */
.L_x_13933:
[----:B------:R-:W-:Y:S05]  /*b010*/  BSYNC.RECONVERGENT B3 ;  /* 0x0000000000037941 */ /* 0x000fea0003800200 */
.L_x_13932:
        /* <DEDUP_REMOVED lines=11> */
.L_x_13931:
[----:B------:R-:W-:Y:S05]  /*b0d0*/  BSYNC.RECONVERGENT B2 ;  /* 0x0000000000027941 */ /* 0x000fea0003800200 */
.L_x_13930:
[----:B------:R-:W-:Y:S01]  /*b0e0*/  BSSY.RECONVERGENT B2, `(.L_x_13937) ;  /* 0x0000056000027945 */ /* 0x000fe20003800200 */
[----:B------:R-:W-:Y:S01]  /*b0f0*/  HFMA2 R62, -RZ, RZ, 0, 0 ;  /* 0x00000000ff3e7431 */ /* 0x000fe200000001ff */
        /* <DEDUP_REMOVED lines=10> */
[----:B------:R-:W-:Y:S01]  /*b1a0*/  @!P0 MOV R72, 0x3 ;  /* 0x0000000300488802 */ /* 0x000fe20000000f00 */
[----:B------:R-:W-:Y:S01]  /*b1b0*/  @!P0 IMAD.MOV.U32 R68, RZ, RZ, R6 ;  /* 0x000000ffff448224 */ /* 0x000fe200078e0006 */
[----:B------:R-:W-:Y:S02]  /*b1c0*/  @P0 IADD3 R72, PT, PT, R63, 0x1, RZ ;  /* 0x000000013f480810 */ /* 0x000fe40007ffe0ff */
[----:B------:R-:W-:Y:S01]  /*b1d0*/  @P0 MOV R68, R7 ;  /* 0x0000000700440202 */ /* 0x000fe20000000f00 */
[----:B------:R-:W-:Y:S06]  /*b1e0*/  BRA `(.L_x_13940) ;  /* 0x0000000000e47947 */ /* 0x000fec0003800000 */
.L_x_13941:
        /* <DEDUP_REMOVED lines=13> */
.L_x_13943:
[----:B------:R-:W-:Y:S05]  /*b2c0*/  BSYNC.RECONVERGENT B4 ;  /* 0x0000000000047941 */ /* 0x000fea0003800200 */
.L_x_13942:
        /* <DEDUP_REMOVED lines=43> */
.L_x_13940:
[----:B------:R-:W-:Y:S05]  /*b580*/  BSYNC.RECONVERGENT B3 ;  /* 0x0000000000037941 */ /* 0x000fea0003800200 */
.L_x_13939:
[----:B------:R-:W-:Y:S01]  /*b590*/  I2FP.F32.U32 R62, R68 ;  /* 0x00000044003e7245 */ /* 0x000fe20000201000 */
[----:B-----5:R-:W-:Y:S01]  /*b5a0*/  HADD2.F32 R68, -RZ, R47.H0_H0 ;  /* 0x2000002fff447230 */ /* 0x020fe20000004100 */
[----:B------:R-:W-:-:S04]  /*b5b0*/  MOV R63, 0x2f800000 ;  /* 0x2f800000003f7802 */ /* 0x000fc80000000f00 */
        /* <DEDUP_REMOVED lines=8> */
.L_x_13938:
[----:B------:R-:W-:Y:S05]  /*b640*/  BSYNC.RECONVERGENT B2 ;  /* 0x0000000000027941 */ /* 0x000fea0003800200 */
.L_x_13937:
[----:B------:R-:W-:Y:S02]  /*b650*/  HFMA2 R63, -RZ, RZ, 0, 0 ;  /* 0x00000000ff3f7431 */ /* 0x000fe400000001ff */
        /* <DEDUP_REMOVED lines=10> */
[----:B------:R-:W-:Y:S01]  /*b700*/  @!P0 MOV R82, 0x3 ;  /* 0x0000000300528802 */ /* 0x000fe20000000f00 */
[----:B------:R-:W-:Y:S01]  /*b710*/  @P0 VIADD R82, R72, 0x1 ;  /* 0x0000000148520836 */ /* 0x000fe20000000000 */
[----:B------:R-:W-:Y:S02]  /*b720*/  @!P0 MOV R63, R6 ;  /* 0x00000006003f8202 */ /* 0x000fe40000000f00 */
[----:B------:R-:W-:Y:S01]  /*b730*/  @P0 MOV R63, R7 ;  /* 0x00000007003f0202 */ /* 0x000fe20000000f00 */
[----:B------:R-:W-:Y:S06]  /*b740*/  BRA `(.L_x_13945) ;  /* 0x0000000000e47947 */ /* 0x000fec0003800000 */
.L_x_13946:
[----:B------:R-:W-:Y:S01]  /*b750*/  IADD3 R4, PT, PT, R4, 0x1, RZ ;  /* 0x0000000104047810 */ /* 0x000fe20007ffe0ff */
[----:B------:R-:W-:Y:S03]  /*b760*/  BSSY.RECONVERGENT B3, `(.L_x_13947) ;  /* 0x000000c000037945 */ /* 0x000fe60003800200 */
[C---:B------:R-:W-:Y:S01]  /*b770*/  ISETP.NE.AND P0, PT, R4.reuse, RZ, PT ;  /* 0x000000ff0400720c */ /* 0x040fe20003f05270 */
[----:B------:R-:W-:-:S12]  /*b780*/  IMAD.WIDE.U32 R82, R4, -0x2daee0ad, RZ ;  /* 0xd2511f5304527825 */ /* 0x000fd800078e00ff */
[----:B------:R-:W-:Y:S05]  /*b790*/  @P0 BRA `(.L_x_13948) ;  /* 0x0000000000200947 */ /* 0x000fea0003800000 */
[----:B------:R-:W-:-:S05]  /*b7a0*/  VIADD R5, R5, 0x1 ;  /* 0x0000000105057836 */ /* 0x000fca0000000000 */
[----:B------:R-:W-:-:S13]  /*b7b0*/  ISETP.NE.AND P0, PT, R5, RZ, PT ;  /* 0x000000ff0500720c */ /* 0x000fda0003f05270 */
[----:B------:R-:W-:Y:S02]  /*b7c0*/  @!P0 IADD3 R3, PT, PT, R3, 0x1, RZ ;  /* 0x0000000103038810 */ /* 0x000fe40007ffe0ff */
[----:B------:R-:W-:Y:S02]  /*b7d0*/  @!P0 IADD3 R6, PT, PT, R8, 0x1, RZ ;  /* 0x0000000108068810 */ /* 0x000fe40007ffe0ff */
[----:B------:R-:W-:Y:S02]  /*b7e0*/  ISETP.NE.AND P2, PT, R3, RZ, !P0 ;  /* 0x000000ff0300720c */ /* 0x000fe40004745270 */
[----:B------:R-:W-:-:S11]  /*b7f0*/  @!P0 MOV R5, RZ ;  /* 0x000000ff00058202 */ /* 0x000fd60000000f00 */
[----:B------:R-:W-:-:S05]  /*b800*/  @P2 IMAD.MOV R6, RZ, RZ, R8 ;  /* 0x000000ffff062224 */ /* 0x000fca00078e0208 */
[----:B------:R-:W-:-:S07]  /*b810*/  @!P0 MOV R8, R6 ;  /* 0x0000000600088202 */ /* 0x000fce0000000f00 */
.L_x_13948:
[----:B------:R-:W-:Y:S05]  /*b820*/  BSYNC.RECONVERGENT B3 ;  /* 0x0000000000037941 */ /* 0x000fea0003800200 */
.L_x_13947:
        /* <DEDUP_REMOVED lines=43> */
.L_x_13945:
[----:B------:R-:W-:Y:S05]  /*bae0*/  BSYNC.RECONVERGENT B2 ;  /* 0x0000000000027941 */ /* 0x000fea0003800200 */
.L_x_13944:
        /* <DEDUP_REMOVED lines=11> */
.L_x_13889:
[----:B------:R-:W-:Y:S05]  /*bba0*/  BSYNC.RECONVERGENT B1 ;  /* 0x0000000000017941 */ /* 0x000fea0003800200 */
.L_x_13838:
        /* <DEDUP_REMOVED lines=42> */
.L_x_13950:
[----:B------:R-:W-:Y:S05]  /*be50*/  BSYNC.RECONVERGENT B1 ;  /* 0x0000000000017941 */ /* 0x000fea0003800200 */
.L_x_13949:
        /* <DEDUP_REMOVED lines=56> */
.L_x_13966:
        /* <DEDUP_REMOVED lines=17> */
[----:B------:R-:W-:Y:S02]  /*c2f0*/  VIADD R78, R78, 0xffffffff ;  /* 0xffffffff4e4e7836 */ /* 0x000fe40000000000 */
[----:B------:R-:W-:Y:S02]  /*c300*/  HADD2.F32 R86, -RZ, R12.H1_H1 ;  /* 0x3000000cff567230 */ /* 0x000fe40000004100 */
[C---:B------:R-:W-:Y:S01]  /*c310*/  FADD.FTZ R50, -R77.reuse, R50 ;  /* 0x000000324d327221 */ /* 0x040fe20000010100 */
[C---:B------:R-:W-:Y:S01]  /*c320*/  FADD.FTZ R70, -R77.reuse, R49 ;  /* 0x000000314d467221 */ /* 0x040fe20000010100 */
[C---:B------:R-:W-:Y:S01]  /*c330*/  FADD.FTZ R88, -R77.reuse, R62 ;  /* 0x0000003e4d587221 */ /* 0x040fe20000010100 */
[----:B------:R-:W-:Y:S02]  /*c340*/  HADD2.F32 R62, -RZ, R13.H0_H0 ;  /* 0x2000000dff3e7230 */ /* 0x000fe40000004100 */
[----:B------:R-:W-:Y:S01]  /*c350*/  FADD.FTZ R0, -R77, R48 ;  /* 0x000000304d007221 */ /* 0x000fe20000010100 */
[----:B------:R-:W-:-:S02]  /*c360*/  HADD2.F32 R49, -RZ, R29.H0_H0 ;  /* 0x2000001dff317230 */ /* 0x000fc40000004100 */
[----:B------:R-:W-:Y:S01]  /*c370*/  FMUL.FTZ R50, R75, R50 ;  /* 0x000000324b327220 */ /* 0x000fe20000410000 */
[C---:B------:R-:W-:Y:S01]  /*c380*/  FADD.FTZ R48, -R77.reuse, R51 ;  /* 0x000000334d307221 */ /* 0x040fe20000010100 */
[----:B------:R-:W-:Y:S01]  /*c390*/  FADD.FTZ R74, -R77, R55 ;  /* 0x000000374d4a7221 */ /* 0x000fe20000010100 */
[----:B------:R-:W-:Y:S02]  /*c3a0*/  HADD2.F32 R55, -RZ, R13.H1_H1 ;  /* 0x3000000dff377230 */ /* 0x000fe40000004100 */
[----:B------:R-:W-:Y:S01]  /*c3b0*/  FFMA.FTZ R62, R50, R62, R49 ;  /* 0x0000003e323e7223 */ /* 0x000fe20000010031 */
[C---:B------:R-:W-:Y:S01]  /*c3c0*/  FMUL.FTZ R48, R75.reuse, R48 ;  /* 0x000000304b307220 */ /* 0x040fe20000410000 */
[----:B------:R-:W-:Y:S02]  /*c3d0*/  HADD2.F32 R49, -RZ, R29.H1_H1 ;  /* 0x3000001dff317230 */ /* 0x000fe40000004100 */
[----:B------:R-:W-:Y:S01]  /*c3e0*/  FMUL.FTZ R70, R75, R70 ;  /* 0x000000464b467220 */ /* 0x000fe20000410000 */
[----:B------:R-:W-:-:S02]  /*c3f0*/  HADD2.F32 R51, -RZ, R28.H1_H1 ;  /* 0x3000001cff337230 */ /* 0x000fc40000004100 */
        /* <DEDUP_REMOVED lines=11> */
[----:B------:R-:W-:Y:S01]  /*c4b0*/  FFMA.FTZ R55, R48, R55, R49 ;  /* 0x0000003730377223 */ /* 0x000fe20000010031 */
[----:B------:R-:W-:-:S02]  /*c4c0*/  HADD2.F32 R90, -RZ, R12.H0_H0 ;  /* 0x2000000cff5a7230 */ /* 0x000fc40000004100 */
[----:B------:R-:W-:Y:S01]  /*c4d0*/  FFMA.FTZ R70, R70, R86, R51 ;  /* 0x0000005646467223 */ /* 0x000fe20000010033 */
[----:B------:R-:W-:Y:S01]  /*c4e0*/  HADD2.F32 R53, -RZ, R28.H0_H0 ;  /* 0x2000001cff357230 */ /* 0x000fe20000004100 */
[----:B------:R-:W0:Y:S01]  /*c4f0*/  LDC.64 R48, c[0x0][0x428] ;  /* 0x00010a00ff307b82 */ /* 0x000e220000000a00 */
[C---:B------:R-:W-:Y:S01]  /*c500*/  FMUL.FTZ R0, R75.reuse, R0 ;  /* 0x000000004b007220 */ /* 0x040fe20000410000 */
[----:B------:R-:W-:Y:S02]  /*c510*/  HADD2.F32 R51, -RZ, R14.H0_H0 ;  /* 0x2000000eff337230 */ /* 0x000fe40000004100 */
[C---:B------:R-:W-:Y:S01]  /*c520*/  FMUL.FTZ R52, R75.reuse, R52 ;  /* 0x000000344b347220 */ /* 0x040fe20000410000 */
[----:B------:R-:W-:Y:S02]  /*c530*/  HADD2.F32 R57, -RZ, R30.H0_H0 ;  /* 0x2000001eff397230 */ /* 0x000fe40000004100 */
[----:B------:R-:W-:Y:S01]  /*c540*/  FMUL.FTZ R72, R75, R72 ;  /* 0x000000484b487220 */ /* 0x000fe20000410000 */
[----:B------:R-:W-:-:S02]  /*c550*/  HADD2.F32 R61, -RZ, R14.H1_H1 ;  /* 0x3000000eff3d7230 */ /* 0x000fc40000004100 */
[C---:B------:R-:W-:Y:S01]  /*c560*/  FMUL.FTZ R54, R75.reuse, R54 ;  /* 0x000000364b367220 */ /* 0x040fe20000410000 */
[----:B------:R-:W-:Y:S02]  /*c570*/  HADD2.F32 R59, -RZ, R30.H1_H1 ;  /* 0x3000001eff3b7230 */ /* 0x000fe40000004100 */
        /* <DEDUP_REMOVED lines=9> */
[----:B------:R-:W-:-:S02]  /*c610*/  HADD2.F32 R63, -RZ, R15.H0_H0 ;  /* 0x2000000fff3f7230 */ /* 0x000fc40000004100 */
[----:B------:R-:W-:Y:S01]  /*c620*/  FFMA.FTZ R53, R0, R90, R53 ;  /* 0x0000005a00357223 */ /* 0x000fe20000010035 */
[----:B------:R-:W-:Y:S02]  /*c630*/  HADD2.F32 R71, -RZ, R31.H0_H0 ;  /* 0x2000001fff477230 */ /* 0x000fe40000004100 */
[----:B------:R-:W-:Y:S01]  /*c640*/  FFMA.FTZ R50, R52, R51, R57 ;  /* 0x0000003334327223 */ /* 0x000fe20000010039 */
[----:B------:R-:W-:Y:S02]  /*c650*/  HADD2.F32 R73, -RZ, R15.H1_H1 ;  /* 0x3000000fff497230 */ /* 0x000fe40000004100 */
[----:B------:R-:W-:Y:S01]  /*c660*/  FFMA.FTZ R61, R72, R61, R59 ;  /* 0x0000003d483d7223 */ /* 0x000fe2000001003b */
[----:B------:R-:W-:Y:S01]  /*c670*/  HADD2.F32 R75, -RZ, R31.H1_H1 ;  /* 0x3000001fff4b7230 */ /* 0x000fe20000004100 */
[----:B------:R-:W-:Y:S01]  /*c680*/  SHF.R.S32.HI R0, RZ, 0x1f, R79 ;  /* 0x0000001fff007819 */ /* 0x000fe2000001144f */
[----:B------:R-:W-:Y:S02]  /*c690*/  HADD2.F32 R57, -RZ, R16.H0_H0 ;  /* 0x20000010ff397230 */ /* 0x000fe40000004100 */
[----:B------:R-:W-:Y:S01]  /*c6a0*/  FFMA.FTZ R51, R54, R63, R71 ;  /* 0x0000003f36337223 */ /* 0x000fe20000010047 */
[----:B------:R-:W-:-:S02]  /*c6b0*/  HADD2.F32 R59, -RZ, R32.H0_H0 ;  /* 0x20000020ff3b7230 */ /* 0x000fc40000004100 */
[----:B------:R-:W-:Y:S01]  /*c6c0*/  FFMA.FTZ R74, R74, R73, R75 ;  /* 0x000000494a4a7223 */ /* 0x000fe2000001004b */
[----:B------:R-:W-:Y:S01]  /*c6d0*/  HADD2.F32 R63, -RZ, R16.H1_H1 ;  /* 0x30000010ff3f7230 */ /* 0x000fe20000004100 */
[----:B------:R-:W-:Y:S01]  /*c6e0*/  LEA.HI R79, R0, R79, RZ, 0x3 ;  /* 0x0000004f004f7211 */ /* 0x000fe200078f18ff */
[----:B------:R-:W-:Y:S01]  /*c6f0*/  HADD2.F32 R71, -RZ, R32.H1_H1 ;  /* 0x30000020ff477230 */ /* 0x000fe20000004100 */
[----:B------:R-:W-:Y:S01]  /*c700*/  LOP3.LUT R0, R83, 0x1f, RZ, 0xc0, !PT ;  /* 0x0000001f53007812 */ /* 0x000fe200078ec0ff */
[----:B------:R-:W-:Y:S02]  /*c710*/  HADD2.F32 R73, -RZ, R17.H0_H0 ;  /* 0x20000011ff497230 */ /* 0x000fe40000004100 */
[----:B------:R-:W-:Y:S01]  /*c720*/  FFMA.FTZ R52, R78, R57, R59 ;  /* 0x000000394e347223 */ /* 0x000fe2000001003b */
[----:B------:R-:W-:Y:S02]  /*c730*/  HADD2.F32 R75, -RZ, R33.H0_H0 ;  /* 0x20000021ff4b7230 */ /* 0x000fe40000004100 */
[----:B------:R-:W-:Y:S01]  /*c740*/  FFMA.FTZ R63, R56, R63, R71 ;  /* 0x0000003f383f7223 */ /* 0x000fe20000010047 */
[----:B------:R-:W-:Y:S01]  /*c750*/  HADD2.F32 R77, -RZ, R17.H1_H1 ;  /* 0x30000011ff4d7230 */ /* 0x000fe20000004100 */
[----:B------:R-:W-:Y:S01]  /*c760*/  LEA.HI.SX32 R79, R79, R0, 0x1d ;  /* 0x000000004f4f7211 */ /* 0x000fe200078feaff */
[----:B------:R-:W-:-:S02]  /*c770*/  HADD2.F32 R81, -RZ, R33.H1_H1 ;  /* 0x30000021ff517230 */ /* 0x000fc40000004100 */
[----:B------:R-:W-:Y:S01]  /*c780*/  FFMA.FTZ R71, R58, R73, R75 ;  /* 0x000000493a477223 */ /* 0x000fe2000001004b */
[----:B------:R-:W-:Y:S01]  /*c790*/  HADD2.F32 R57, -RZ, R18.H0_H0 ;  /* 0x20000012ff397230 */ /* 0x000fe20000004100 */
[----:B------:R-:W-:Y:S01]  /*c7a0*/  F2FP.F16.F32.PACK_AB R51, R74, R51 ;  /* 0x000000334a33723e */ /* 0x000fe200000000ff */
[----:B------:R-:W-:Y:S02]  /*c7b0*/  HADD2.F32 R59, -RZ, R34.H0_H0 ;  /* 0x20000022ff3b7230 */ /* 0x000fe40000004100 */
[----:B------:R-:W-:Y:S01]  /*c7c0*/  FFMA.FTZ R76, R76, R77, R81 ;  /* 0x0000004d4c4c7223 */ /* 0x000fe20000010051 */
[----:B------:R-:W-:Y:S01]  /*c7d0*/  HADD2.F32 R73, -RZ, R18.H1_H1 ;  /* 0x30000012ff497230 */ /* 0x000fe20000004100 */
[----:B------:R-:W-:Y:S01]  /*c7e0*/  F2FP.F16.F32.PACK_AB R50, R61, R50 ;  /* 0x000000323d32723e */ /* 0x000fe200000000ff */
[----:B------:R-:W-:Y:S02]  /*c7f0*/  HADD2.F32 R75, -RZ, R34.H1_H1 ;  /* 0x30000022ff4b7230 */ /* 0x000fe40000004100 */
[----:B------:R-:W-:Y:S01]  /*c800*/  FFMA.FTZ R54, R84, R57, R59 ;  /* 0x0000003954367223 */ /* 0x000fe2000001003b */
[----:B------:R-:W-:Y:S01]  /*c810*/  HADD2.F32 R77, -RZ, R19.H0_H0 ;  /* 0x20000013ff4d7230 */ /* 0x000fe20000004100 */
[----:B------:R-:W-:Y:S01]  /*c820*/  IADD3 R59, PT, PT, R79, 0x20, RZ ;  /* 0x000000204f3b7810 */ /* 0x000fe20007ffe0ff */
[----:B------:R-:W-:-:S02]  /*c830*/  HADD2.F32 R81, -RZ, R35.H0_H0 ;  /* 0x20000023ff517230 */ /* 0x000fc40000004100 */
        /* <DEDUP_REMOVED lines=11> */
[----:B------:R-:W-:Y:S02]  /*c8f0*/  F2FP.F16.F32.PACK_AB R55, R92, R77 ;  /* 0x0000004d5c37723e */ /* 0x000fe400000000ff */
[----:B------:R-:W-:Y:S01]  /*c900*/  F2FP.F16.F32.PACK_AB R53, R76, R71 ;  /* 0x000000474c35723e */ /* 0x000fe200000000ff */
[----:B------:R1:W-:Y:S04]  /*c910*/  STG.E.128 desc[UR8][R56.64], R48 ;  /* 0x0000003038007986 */ /* 0x0003e8000c101d08 */
[----:B------:R1:W-:Y:S02]  /*c920*/  STG.E.128 desc[UR8][R58.64], R52 ;  /* 0x000000343a007986 */ /* 0x0003e4000c101d08 */
.L_x_13953:
[----:B------:R-:W-:Y:S05]  /*c930*/  BSYNC.RECONVERGENT B1 ;  /* 0x0000000000017941 */ /* 0x000fea0003800200 */
.L_x_13952:
[----:B-1----:R-:W1:Y:S02]  /*c940*/  LDC.64 R48, c[0x0][0x380] ;  /* 0x0000e000ff307b82 */ /* 0x002e640000000a00 */
[----:B-1----:R-:W-:-:S04]  /*c950*/  LEA R2, R48, R2, 0x2 ;  /* 0x0000000230027211 */ /* 0x002fc800078e10ff */
[----:B------:R-:W-:-:S13]  /*c960*/  ISETP.GE.AND P0, PT, R2, R49, PT ;  /* 0x000000310200720c */ /* 0x000fda0003f06270 */
[----:B------:R-:W-:Y:S05]  /*c970*/  @!P0 BRA `(.L_x_13954) ;  /* 0xffffff3c00d08947 */ /* 0x000fea000383ffff */
[----:B------:R-:W-:Y:S05]  /*c980*/  BSYNC B0 ;  /* 0x0000000000007941 */ /* 0x000fea0003800000 */
.L_x_13724:
[----:B------:R-:W-:Y:S05]  /*c990*/  EXIT ;  /* 0x000000000000794d */ /* 0x000fea0003800000 */
.L_x_13951:
[----:B------:R-:W-:Y:S01]  /*c9a0*/  HFMA2 R87, -RZ, RZ, 0, 1.847743988037109375e-06 ;  /* 0x0000001fff577431 */ /* 0x000fe200000001ff */
[----:B------:R-:W-:Y:S01]  /*c9b0*/  BSSY B1, `(.L_x_13955) ;  /* 0x0000006000017945 */ /* 0x000fe20003800000 */
[----:B------:R-:W-:Y:S01]  /*c9c0*/  IMAD.MOV.U32 R86, RZ, RZ, 0x1 ;  /* 0x00000001ff567424 */ /* 0x000fe200078e00ff */
[----:B------:R-:W-:-:S07]  /*c9d0*/  MOV R81, 0xffffffff ;  /* 0xffffffff00517802 */ /* 0x000fce0000000f00 */
[----:B0----5:R-:W-:Y:S05]  /*c9e0*/  WARPSYNC.COLLECTIVE R81, `(.L_x_13956) ;  /* 0x0000000051087348 */ /* 0x021fea0003c00000 */
[----:B------:R1:W2:Y:S02]  /*c9f0*/  SHFL.BFLY P1, R85, R84, R86, R87 ;  /* 0x0c00005654557389 */ /* 0x0002a40000020057 */
[----:B012--5:R-:W-:Y:S05]  /*ca00*/  ENDCOLLECTIVE ;  /* 0x000000000000791b */ /* 0x027fea0003800000 */
.L_x_13956:
[----:B------:R-:W-:Y:S05]  /*ca10*/  BSYNC B1 ;  /* 0x0000000000017941 */ /* 0x000fea0003800000 */
.L_x_13955:
        /* <DEDUP_REMOVED lines=10> */
.L_x_13957:
[----:B------:R-:W-:Y:S01]  /*cac0*/  HFMA2 R86, -RZ, RZ, 0, 2.384185791015625e-07 ;  /* 0x00000004ff567431 */ /* 0x000fe200000001ff */
[----:B------:R-:W-:-:S05]  /*cad0*/  MOV R70, R85 ;  /* 0x0000005500467202 */ /* 0x000fca0000000f00 */
[----:B------:R-:W-:-:S04]  /*cae0*/  FADD.FTZ R72, R71, R70 ;  /* 0x0000004647487221 */ /* 0x000fc80000010000 */
[----:B------:R-:W-:-:S07]  /*caf0*/  IMAD.MOV.U32 R84, RZ, RZ, R72 ;  /* 0x000000ffff547224 */ /* 0x000fce00078e0048 */
[----:B------:R-:W-:Y:S05]  /*cb00*/  WARPSYNC.COLLECTIVE R81, `(.L_x_13958) ;  /* 0x0000000051087348 */ /* 0x000fea0003c00000 */
[----:B------:R0:W1:Y:S02]  /*cb10*/  SHFL.BFLY P1, R85, R84, R86, R87 ;  /* 0x0c00005654557389 */ /* 0x0000640000020057 */
[----:B01----:R-:W-:Y:S05]  /*cb20*/  ENDCOLLECTIVE ;  /* 0x000000000000791b */ /* 0x003fea0003800000 */
.L_x_13958:
[----:B------:R-:W-:Y:S01]  /*cb30*/  HFMA2 R86, -RZ, RZ, 0, 4.76837158203125e-07 ;  /* 0x00000008ff567431 */ /* 0x000fe200000001ff */
[----:B------:R-:W-:-:S05]  /*cb40*/  MOV R73, R85 ;  /* 0x0000005500497202 */ /* 0x000fca0000000f00 */
[----:B------:R-:W-:-:S04]  /*cb50*/  FADD.FTZ R73, R72, R73 ;  /* 0x0000004948497221 */ /* 0x000fc80000010000 */
[----:B------:R-:W-:-:S07]  /*cb60*/  IMAD.MOV.U32 R84, RZ, RZ, R73 ;  /* 0x000000ffff547224 */ /* 0x000fce00078e0049 */
[----:B------:R-:W-:Y:S05]  /*cb70*/  WARPSYNC.COLLECTIVE R81, `(.L_x_13959) ;  /* 0x0000000051087348 */ /* 0x000fea0003c00000 */
[----:B------:R0:W1:Y:S02]  /*cb80*/  SHFL.BFLY P1, R85, R84, R86, R87 ;  /* 0x0c00005654557389 */ /* 0x0000640000020057 */
[----:B01----:R-:W-:Y:S05]  /*cb90*/  ENDCOLLECTIVE ;  /* 0x000000000000791b */ /* 0x003fea0003800000 */
.L_x_13959:
[----:B------:R-:W-:Y:S01]  /*cba0*/  HFMA2 R86, -RZ, RZ, 0, 9.5367431640625e-07 ;  /* 0x00000010ff567431 */ /* 0x000fe200000001ff */
[----:B------:R-:W-:-:S05]  /*cbb0*/  MOV R70, R85 ;  /* 0x0000005500467202 */ /* 0x000fca0000000f00 */
[----:B------:R-:W-:-:S04]  /*cbc0*/  FADD.FTZ R75, R73, R70 ;  /* 0x00000046494b7221 */ /* 0x000fc80000010000 */
[----:B------:R-:W-:-:S07]  /*cbd0*/  IMAD.MOV.U32 R84, RZ, RZ, R75 ;  /* 0x000000ffff547224 */ /* 0x000fce00078e004b */
[----:B------:R-:W-:Y:S05]  /*cbe0*/  WARPSYNC.COLLECTIVE R81, `(.L_x_13960) ;  /* 0x0000000051087348 */ /* 0x000fea0003c00000 */
[----:B------:R0:W1:Y:S02]  /*cbf0*/  SHFL.BFLY P1, R85, R84, R86, R87 ;  /* 0x0c00005654557389 */ /* 0x0000640000020057 */
[----:B01----:R-:W-:Y:S05]  /*cc00*/  ENDCOLLECTIVE ;  /* 0x000000000000791b */ /* 0x003fea0003800000 */
.L_x_13960:
        /* <DEDUP_REMOVED lines=40> */
.L_x_13961:
[----:B------:R-:W-:Y:S01]  /*ce90*/  HFMA2 R86, -RZ, RZ, 0, 1.1920928955078125e-07 ;  /* 0x00000002ff567431 */ /* 0x000fe200000001ff */
[----:B------:R-:W-:-:S05]  /*cea0*/  MOV R71, R85 ;  /* 0x0000005500477202 */ /* 0x000fca0000000f00 */
[----:B------:R-:W-:-:S04]  /*ceb0*/  FADD.FTZ R71, R70, R71 ;  /* 0x0000004746477221 */ /* 0x000fc80000010000 */
[----:B------:R-:W-:-:S07]  /*cec0*/  IMAD.MOV.U32 R84, RZ, RZ, R71 ;  /* 0x000000ffff547224 */ /* 0x000fce00078e0047 */
[----:B------:R-:W-:Y:S05]  /*ced0*/  WARPSYNC.COLLECTIVE R81, `(.L_x_13962) ;  /* 0x0000000051087348 */ /* 0x000fea0003c00000 */
[----:B------:R0:W1:Y:S02]  /*cee0*/  SHFL.BFLY P1, R85, R84, R86, R87 ;  /* 0x0c00005654557389 */ /* 0x0000640000020057 */
[----:B01----:R-:W-:Y:S05]  /*cef0*/  ENDCOLLECTIVE ;  /* 0x000000000000791b */ /* 0x003fea0003800000 */
.L_x_13962:
[----:B------:R-:W-:Y:S01]  /*cf00*/  HFMA2 R86, -RZ, RZ, 0, 2.384185791015625e-07 ;  /* 0x00000004ff567431 */ /* 0x000fe200000001ff */
[----:B------:R-:W-:-:S05]  /*cf10*/  MOV R72, R85 ;  /* 0x0000005500487202 */ /* 0x000fca0000000f00 */
[----:B------:R-:W-:-:S04]  /*cf20*/  FADD.FTZ R72, R71, R72 ;  /* 0x0000004847487221 */ /* 0x000fc80000010000 */
[----:B------:R-:W-:-:S07]  /*cf30*/  IMAD.MOV.U32 R84, RZ, RZ, R72 ;  /* 0x000000ffff547224 */ /* 0x000fce00078e0048 */
[----:B------:R-:W-:Y:S05]  /*cf40*/  WARPSYNC.COLLECTIVE R81, `(.L_x_13963) ;  /* 0x0000000051087348 */ /* 0x000fea0003c00000 */
[----:B------:R0:W1:Y:S02]  /*cf50*/  SHFL.BFLY P1, R85, R84, R86, R87 ;  /* 0x0c00005654557389 */ /* 0x0000640000020057 */
[----:B01----:R-:W-:Y:S05]  /*cf60*/  ENDCOLLECTIVE ;  /* 0x000000000000791b */ /* 0x003fea0003800000 */
.L_x_13963:
[----:B------:R-:W-:Y:S01]  /*cf70*/  HFMA2 R86, -RZ, RZ, 0, 4.76837158203125e-07 ;  /* 0x00000008ff567431 */ /* 0x000fe200000001ff */
[----:B------:R-:W-:-:S05]  /*cf80*/  MOV R73, R85 ;  /* 0x0000005500497202 */ /* 0x000fca0000000f00 */
[----:B------:R-:W-:-:S04]  /*cf90*/  FADD.FTZ R73, R72, R73 ;  /* 0x0000004948497221 */ /* 0x000fc80000010000 */
[----:B------:R-:W-:-:S07]  /*cfa0*/  IMAD.MOV.U32 R84, RZ, RZ, R73 ;  /* 0x000000ffff547224 */ /* 0x000fce00078e0049 */
[----:B------:R-:W-:Y:S05]  /*cfb0*/  WARPSYNC.COLLECTIVE R81, `(.L_x_13964) ;  /* 0x0000000051087348 */ /* 0x000fea0003c00000 */
[----:B------:R0:W1:Y:S02]  /*cfc0*/  SHFL.BFLY P1, R85, R84, R86, R87 ;  /* 0x0c00005654557389 */ /* 0x0000640000020057 */
[----:B01----:R-:W-:Y:S05]  /*cfd0*/  ENDCOLLECTIVE ;  /* 0x000000000000791b */ /* 0x003fea0003800000 */
.L_x_13964:
[----:B------:R-:W-:Y:S01]  /*cfe0*/  HFMA2 R86, -RZ, RZ, 0, 9.5367431640625e-07 ;  /* 0x00000010ff567431 */ /* 0x000fe200000001ff */
[----:B------:R-:W-:-:S05]  /*cff0*/  MOV R76, R85 ;  /* 0x00000055004c7202 */ /* 0x000fca0000000f00 */
[----:B------:R-:W-:-:S04]  /*d000*/  FADD.FTZ R76, R73, R76 ;  /* 0x0000004c494c7221 */ /* 0x000fc80000010000 */
[----:B------:R-:W-:-:S07]  /*d010*/  IMAD.MOV.U32 R84, RZ, RZ, R76 ;  /* 0x000000ffff547224 */ /* 0x000fce00078e004c */
[----:B------:R-:W-:Y:S05]  /*d020*/  WARPSYNC.COLLECTIVE R81, `(.L_x_13965) ;  /* 0x0000000051087348 */ /* 0x000fea0003c00000 */
[----:B------:R0:W1:Y:S02]  /*d030*/  SHFL.BFLY P1, R85, R84, R86, R87 ;  /* 0x0c00005654557389 */ /* 0x0000640000020057 */
[----:B01----:R-:W-:Y:S05]  /*d040*/  ENDCOLLECTIVE ;  /* 0x000000000000791b */ /* 0x003fea0003800000 */
.L_x_13965:
[----:B------:R-:W-:Y:S01]  /*d050*/  MOV R75, R85 ;  /* 0x00000055004b7202 */ /* 0x000fe20000000f00 */
[----:B------:R-:W-:Y:S06]  /*d060*/  BRA `(.L_x_13966) ;  /* 0xfffffff0005c7947 */ /* 0x000fec000383ffff */
.L_x_13967:
        /* <DEDUP_REMOVED lines=9> */
.L_x_20332:


//--------------------- .text._ZN10layer_norm13ln_fwd_kernelINS_13Kernel_traitsIf6__halffS2_fjLj512ELj1ELj4ELj1ELj16ENS_18Kernel_traits_baseILj512EfS2_fS2_fjLj128EEEEELb0ELb0ELb0ELb0EEEvNS_9FwdParamsE --------------------------
	.section	.text._ZN10layer_norm13ln_fwd_kernelINS_13Kernel_traitsIf6__halffS2_fjLj512ELj1ELj4ELj1ELj16ENS_18Kernel_traits_baseILj512EfS2_fS2_fjLj128EEEEELb0ELb0ELb0ELb0EEEvNS_9FwdParamsE,"ax",@progbits
	.align	128
        .global         _ZN10layer_norm13ln_fwd_kernelINS_13Kernel_traitsIf6__halffS2_fjLj512ELj1ELj4ELj1ELj16ENS_18Kernel_traits_baseILj512EfS2_fS2_fjLj128EEEEELb0ELb0ELb0ELb0EEEvNS_9FwdParamsE
        .type           _ZN10layer_norm13ln_fwd_kernelINS_13Kernel_traitsIf6__halffS2_fjLj512ELj1ELj4ELj1ELj16ENS_18Kernel_traits_baseILj512EfS2_fS2_fjLj128EEEEELb0ELb0ELb0ELb0EEEvNS_9FwdParamsE,@function
        .size           _ZN10layer_norm13ln_fwd_kernelINS_13Kernel_traitsIf6__halffS2_fjLj512ELj1ELj4ELj1ELj16ENS_18Kernel_traits_baseILj512EfS2_fS2_fjLj128EEEEELb0ELb0ELb0ELb0EEEvNS_9FwdParamsE,(.L_x_20333 - _ZN10layer_norm13ln_fwd_kernelINS_13Kernel_traitsIf6__halffS2_fjLj512ELj1ELj4ELj1ELj16ENS_18Kernel_traits_baseILj512EfS2_fS2_fjLj128EEEEELb0ELb0ELb0ELb0EEEvNS_9FwdParamsE)
        .other          _ZN10layer_norm13ln_fwd_kernelINS_13Kernel_traitsIf6__halffS2_fjLj512ELj1ELj4ELj1ELj16ENS_18Kernel_traits_baseILj512EfS2_fS2_fjLj128EEEEELb0ELb0ELb0ELb0EEEvNS_9FwdParamsE,@"STO_CUDA_ENTRY STV_DEFAULT"
_ZN10layer_norm13ln_fwd_kernelINS_13Kernel_traitsIf6__halffS2_fjLj512ELj1ELj4ELj1ELj16ENS_18Kernel_traits_baseILj512EfS2_fS2_fjLj128EEEEELb0ELb0ELb0ELb0EEEvNS_9FwdParamsE:
.text._ZN10layer_norm13ln_fwd_kernelINS_13Kernel_traitsIf6__halffS2_fjLj512ELj1ELj4ELj1ELj16ENS_18Kernel_traits_baseILj512EfS2_fS2_fjLj128EEEEELb0ELb0ELb0ELb0EEEvNS_9FwdParamsE:
        /* <DEDUP_REMOVED lines=32> */
.L_x_13971:
[----:B------:R-:W-:Y:S05]  /*0200*/  BSYNC.RECONVERGENT B1 ;  /* 0x0000000000017941 */ /* 0x000fea0003800200 */
.L_x_13970:
        /* <DEDUP_REMOVED lines=10> */
.L_x_13969:
        /* <DEDUP_REMOVED lines=20> */
.L_x_13972:
[----:B------:R-:W-:Y:S05]  /*03f0*/  BSYNC.RECONVERGENT B0 ;  /* 0x0000000000007941 */ /* 0x000fea0003800200 */
.L_x_13968:
        /* <DEDUP_REMOVED lines=11> */
.L_x_13986:
        /* <DEDUP_REMOVED lines=22> */
[----:B------:R0:W3:Y:S01]  /*0610*/  LDG.E.128 R52, desc[UR6][R58.64+0x10] ;  /* 0x000010063a347981 */ /* 0x0000e2000c1e1d00 */
[--C-:B-----5:R-:W-:Y:S02]  /*0620*/  HADD2.F32 R61, -RZ, R48.reuse.H0_H0 ;  /* 0x20000030ff3d7230 */ /* 0x120fe40000004100 */
[----:B------:R-:W-:Y:S02]  /*0630*/  HADD2.F32 R48, -RZ, R48.H1_H1 ;  /* 0x30000030ff307230 */ /* 0x000fe40000004100 */
[----:B------:R-:W-:Y:S02]  /*0640*/  HADD2.F32 R60, -RZ, R49.H1_H1 ;  /* 0x30000031ff3c7230 */ /* 0x000fe40000004100 */
[----:B0-----:R-:W-:-:S02]  /*0650*/  HADD2.F32 R59, -RZ, R51.H0_H0 ;  /* 0x20000033ff3b7230 */ /* 0x001fc40000004100 */
[-C--:B--2---:R-:W-:Y:S01]  /*0660*/  FFMA.FTZ R4, R61, R57.reuse, R4 ;  /* 0x000000393d047223 */ /* 0x084fe20000010004 */
[----:B------:R-:W-:Y:S02]  /*0670*/  HADD2.F32 R61, -RZ, R49.H0_H0 ;  /* 0x20000031ff3d7230 */ /* 0x000fe40000004100 */
[-C--:B------:R-:W-:Y:S01]  /*0680*/  FFMA.FTZ R5, R48, R57.reuse, R5 ;  /* 0x0000003930057223 */ /* 0x080fe20000010005 */
[--C-:B------:R-:W-:Y:S02]  /*0690*/  HADD2.F32 R49, -RZ, R50.reuse.H0_H0 ;  /* 0x20000032ff317230 */ /* 0x100fe40000004100 */
[-C--:B------:R-:W-:Y:S01]  /*06a0*/  FFMA.FTZ R7, R60, R57.reuse, R7 ;  /* 0x000000393c077223 */ /* 0x080fe20000010007 */
[----:B------:R-:W-:Y:S02]  /*06b0*/  HADD2.F32 R50, -RZ, R50.H1_H1 ;  /* 0x30000032ff327230 */ /* 0x000fe40000004100 */
[----:B------:R-:W-:Y:S01]  /*06c0*/  FFMA.FTZ R6, R61, R57, R6 ;  /* 0x000000393d067223 */ /* 0x000fe20000010006 */
[----:B------:R-:W-:-:S02]  /*06d0*/  HADD2.F32 R48, -RZ, R51.H1_H1 ;  /* 0x30000033ff307230 */ /* 0x000fc40000004100 */
[-C--:B---3--:R-:W-:Y:S01]  /*06e0*/  FFMA.FTZ R52, R49, R57.reuse, R52 ;  /* 0x0000003931347223 */ /* 0x088fe20000010034 */
[-C--:B------:R-:W-:Y:S01]  /*06f0*/  FFMA.FTZ R54, R59, R57.reuse, R54 ;  /* 0x000000393b367223 */ /* 0x080fe20000010036 */
[-C--:B------:R-:W-:Y:S01]  /*0700*/  FFMA.FTZ R53, R50, R57.reuse, R53 ;  /* 0x0000003932357223 */ /* 0x080fe20000010035 */
[----:B------:R-:W-:Y:S01]  /*0710*/  FFMA.FTZ R55, R48, R57, R55 ;  /* 0x0000003930377223 */ /* 0x000fe20000010037 */
[----:B------:R-:W-:Y:S06]  /*0720*/  BRA `(.L_x_13976) ;  /* 0x0000000000407947 */ /* 0x000fec0003800000 */
.L_x_13975:
[--C-:B-----5:R-:W-:Y:S02]  /*0730*/  HADD2.F32 R52, -RZ, R49.reuse.H1_H1 ;  /* 0x30000031ff347230 */ /* 0x120fe40000004100 */
[----:B--2---:R-:W-:Y:S02]  /*0740*/  HADD2.F32 R4, -RZ, R48.H0_H0 ;  /* 0x20000030ff047230 */ /* 0x004fe40000004100 */
        /* <DEDUP_REMOVED lines=14> */
.L_x_13976:
[----:B------:R-:W0:Y:S01]  /*0830*/  LDC.64 R48, c[0x0][0x3a8] ;  /* 0x0000ea00ff307b82 */ /* 0x000e220000000a00 */
[C---:B------:R-:W-:Y:S01]  /*0840*/  IADD3 R58, PT, PT, R0.reuse, 0x20, RZ ;  /* 0x00000020003a7810 */ /* 0x040fe20007ffe0ff */
[----:B0-----:R-:W-:-:S05]  /*0850*/  IMAD.WIDE.U32 R48, R0, 0x20, R48 ;  /* 0x0000002000307825 */ /* 0x001fca00078e0030 */
[----:B------:R0:W-:Y:S04]  /*0860*/  STG.E.128 desc[UR6][R48.64], R4 ;  /* 0x0000000430007986 */ /* 0x0001e8000c101d06 */
[----:B------:R0:W-:Y:S02]  /*0870*/  STG.E.128 desc[UR6][R48.64+0x10], R52 ;  /* 0x0000103430007986 */ /* 0x0001e4000c101d06 */
.L_x_13974:
[----:B------:R-:W-:Y:S05]  /*0880*/  BSYNC.RECONVERGENT B0 ;  /* 0x0000000000007941 */ /* 0x000fea0003800200 */
.L_x_13973:
        /* <DEDUP_REMOVED lines=12> */
[----:B0-----:R0:W4:Y:S01]  /*0950*/  LDG.E.128 R48, desc[UR6][R60.64+0x10] ;  /* 0x000010063c307981 */ /* 0x001122000c1e1d00 */
[--C-:B-----5:R-:W-:Y:S02]  /*0960*/  HADD2.F32 R59, -RZ, R44.reuse.H0_H0 ;  /* 0x2000002cff3b7230 */ /* 0x120fe40000004100 */
[----:B------:R-:W-:Y:S02]  /*0970*/  HADD2.F32 R44, -RZ, R44.H1_H1 ;  /* 0x3000002cff2c7230 */ /* 0x000fe40000004100 */
[----:B0-----:R-:W-:Y:S02]  /*0980*/  HADD2.F32 R60, -RZ, R47.H1_H1 ;  /* 0x3000002fff3c7230 */ /* 0x001fe40000004100 */
[----:B---3--:R-:W-:Y:S01]  /*0990*/  FFMA.FTZ R40, R59, R57, R40 ;  /* 0x000000393b287223 */ /* 0x008fe20000010028 */
[----:B------:R-:W-:-:S02]  /*09a0*/  HADD2.F32 R59, -RZ, R45.H0_H0 ;  /* 0x2000002dff3b7230 */ /* 0x000fc40000004100 */
[-C--:B------:R-:W-:Y:S01]  /*09b0*/  FFMA.FTZ R41, R44, R57.reuse, R41 ;  /* 0x000000392c297223 */ /* 0x080fe20000010029 */
[----:B------:R-:W-:Y:S02]  /*09c0*/  HADD2.F32 R44, -RZ, R45.H1_H1 ;  /* 0x3000002dff2c7230 */ /* 0x000fe40000004100 */
[--C-:B------:R-:W-:Y:S02]  /*09d0*/  HADD2.F32 R45, -RZ, R46.reuse.H0_H0 ;  /* 0x2000002eff2d7230 */ /* 0x100fe40000004100 */
[-C--:B------:R-:W-:Y:S01]  /*09e0*/  FFMA.FTZ R42, R59, R57.reuse, R42 ;  /* 0x000000393b2a7223 */ /* 0x080fe2000001002a */
[----:B------:R-:W-:Y:S02]  /*09f0*/  HADD2.F32 R46, -RZ, R46.H1_H1 ;  /* 0x3000002eff2e7230 */ /* 0x000fe40000004100 */
[-C--:B------:R-:W-:Y:S01]  /*0a00*/  FFMA.FTZ R43, R44, R57.reuse, R43 ;  /* 0x000000392c2b7223 */ /* 0x080fe2000001002b */
[----:B------:R-:W-:Y:S02]  /*0a10*/  HADD2.F32 R59, -RZ, R47.H0_H0 ;  /* 0x2000002fff3b7230 */ /* 0x000fe40000004100 */
[-C--:B----4-:R-:W-:Y:S01]  /*0a20*/  FFMA.FTZ R44, R45, R57.reuse, R48 ;  /* 0x000000392d2c7223 */ /* 0x090fe20000010030 */
[-C--:B------:R-:W-:Y:S01]  /*0a30*/  FFMA.FTZ R47, R60, R57.reuse, R51 ;  /* 0x000000393c2f7223 */ /* 0x080fe20000010033 */
[-C--:B------:R-:W-:Y:S01]  /*0a40*/  FFMA.FTZ R45, R46, R57.reuse, R49 ;  /* 0x000000392e2d7223 */ /* 0x080fe20000010031 */
[----:B------:R-:W-:Y:S01]  /*0a50*/  FFMA.FTZ R46, R59, R57, R50 ;  /* 0x000000393b2e7223 */ /* 0x000fe20000010032 */
[----:B------:R-:W-:Y:S06]  /*0a60*/  BRA `(.L_x_13980) ;  /* 0x0000000000407947 */ /* 0x000fec0003800000 */
.L_x_13979:
[----:B-----5:R-:W-:Y:S02]  /*0a70*/  HADD2.F32 R40, -RZ, R44.H0_H0 ;  /* 0x2000002cff287230 */ /* 0x020fe40000004100 */
[----:B------:R-:W-:Y:S02]  /*0a80*/  HADD2.F32 R50, -RZ, R46.H0_H0 ;  /* 0x2000002eff327230 */ /* 0x000fe40000004100 */
[----:B------:R-:W-:Y:S02]  /*0a90*/  HADD2.F32 R44, -RZ, R44.H1_H1 ;  /* 0x3000002cff2c7230 */ /* 0x000fe40000004100 */
[-C--:B------:R-:W-:Y:S01]  /*0aa0*/  FMUL.FTZ R40, R40, R57.reuse ;  /* 0x0000003928287220 */ /* 0x080fe20000410000 */
[----:B------:R-:W-:Y:S02]  /*0ab0*/  HADD2.F32 R46, -RZ, R46.H1_H1 ;  /* 0x3000002eff2e7230 */ /* 0x000fe40000004100 */
[----:B------:R-:W-:Y:S02]  /*0ac0*/  HADD2.F32 R60, -RZ, R47.H0_H0 ;  /* 0x2000002fff3c7230 */ /* 0x000fe40000004100 */
[----:B------:R-:W-:Y:S01]  /*0ad0*/  FMUL.FTZ R41, R44, R57 ;  /* 0x000000392c297220 */ /* 0x000fe20000410000 */
[----:B------:R-:W-:-:S02]  /*0ae0*/  HADD2.F32 R42, -RZ, R45.H0_H0 ;  /* 0x2000002dff2a7230 */ /* 0x000fc40000004100 */
[-C--:B------:R-:W-:Y:S01]  /*0af0*/  FMUL.FTZ R44, R50, R57.reuse ;  /* 0x00000039322c7220 */ /* 0x080fe20000410000 */
[----:B0-----:R-:W-:Y:S02]  /*0b00*/  HADD2.F32 R48, -RZ, R45.H1_H1 ;  /* 0x3000002dff307230 */ /* 0x001fe40000004100 */
[-C--:B------:R-:W-:Y:S01]  /*0b10*/  FMUL.FTZ R45, R46, R57.reuse ;  /* 0x000000392e2d7220 */ /* 0x080fe20000410000 */
[----:B------:R-:W-:Y:S02]  /*0b20*/  HADD2.F32 R47, -RZ, R47.H1_H1 ;  /* 0x3000002fff2f7230 */ /* 0x000fe40000004100 */
[-C--:B------:R-:W-:Y:S01]  /*0b30*/  FMUL.FTZ R42, R42, R57.reuse ;  /* 0x000000392a2a7220 */ /* 0x080fe20000410000 */
[-C--:B------:R-:W-:Y:S01]  /*0b40*/  FMUL.FTZ R46, R60, R57.reuse ;  /* 0x000000393c2e7220 */ /* 0x080fe20000410000 */
[-C--:B------:R-:W-:Y:S01]  /*0b50*/  FMUL.FTZ R43, R48, R57.reuse ;  /* 0x00000039302b7220 */ /* 0x080fe20000410000 */
[----:B------:R-:W-:-:S07]  /*0b60*/  FMUL.FTZ R47, R47, R57 ;  /* 0x000000392f2f7220 */ /* 0x000fce0000410000 */
.L_x_13980:
[----:B------:R-:W0:Y:S02]  /*0b70*/  LDC.64 R48, c[0x0][0x3a8] ;  /* 0x0000ea00ff307b82 */ /* 0x000e240000000a00 */
[----:B0-----:R-:W-:-:S05]  /*0b80*/  IMAD.WIDE.U32 R48, R58, 0x20, R48 ;  /* 0x000000203a307825 */ /* 0x001fca00078e0030 */
[----:B------:R1:W-:Y:S04]  /*0b90*/  STG.E.128 desc[UR6][R48.64], R40 ;  /* 0x0000002830007986 */ /* 0x0003e8000c101d06 */
[----:B------:R1:W-:Y:S02]  /*0ba0*/  STG.E.128 desc[UR6][R48.64+0x10], R44 ;  /* 0x0000102c30007986 */ /* 0x0003e4000c101d06 */
.L_x_13978:
[----:B------:R-:W-:Y:S05]  /*0bb0*/  BSYNC.RECONVERGENT B0 ;  /* 0x0000000000007941 */ /* 0x000fea0003800200 */
.L_x_13977:
        /* <DEDUP_REMOVED lines=75> */
.L_x_13998:
        /* <DEDUP_REMOVED lines=30> */
[----:B------:R-:W-:Y:S02]  /*1250*/  F2FP.F16.F32.PACK_AB R48, R49, R48 ;  /* 0x000000303130723e */ /* 0x000fe400000000ff */
[----:B------:R-:W-:Y:S01]  /*1260*/  F2FP.F16.F32.PACK_AB R49, R60, R51 ;  /* 0x000000333c31723e */ /* 0x000fe200000000ff */
[----:B------:R-:W-:Y:S01]  /*1270*/  FMUL.FTZ R51, R57, R50 ;  /* 0x0000003239337220 */ /* 0x000fe20000410000 */
[----:B------:R-:W-:-:S03]  /*1280*/  FADD.FTZ R60, R55, -R61 ;  /* 0x8000003d373c7221 */ /* 0x000fc60000010000 */
[----:B------:R-:W-:Y:S01]  /*1290*/  FFMA.FTZ R50, R51, R32, R24 ;  /* 0x0000002033327223 */ /* 0x000fe20000010018 */
[----:B------:R-:W-:Y:S01]  /*12a0*/  FFMA.FTZ R51, R58, R33, R25 ;  /* 0x000000213a337223 */ /* 0x000fe20000010019 */
[----:B------:R-:W-:Y:S01]  /*12b0*/  FADD.FTZ R58, R54, -R61 ;  /* 0x8000003d363a7221 */ /* 0x000fe20000010000 */
[----:B------:R-:W-:-:S03]  /*12c0*/  FMUL.FTZ R60, R57, R60 ;  /* 0x0000003c393c7220 */ /* 0x000fc60000410000 */
[----:B------:R-:W-:Y:S01]  /*12d0*/  F2FP.F16.F32.PACK_AB R50, R51, R50 ;  /* 0x000000323332723e */ /* 0x000fe200000000ff */
[----:B------:R-:W-:Y:S01]  /*12e0*/  FMUL.FTZ R51, R57, R58 ;  /* 0x0000003a39337220 */ /* 0x000fe20000410000 */
[----:B------:R-:W-:Y:S01]  /*12f0*/  FFMA.FTZ R60, R60, R35, R27 ;  /* 0x000000233c3c7223 */ /* 0x000fe2000001001b */
[----:B------:R-:W0:Y:S02]  /*1300*/  LDC.64 R58, c[0x0][0x428] ;  /* 0x00010a00ff3a7b82 */ /* 0x000e240000000a00 */
[----:B------:R-:W-:-:S05]  /*1310*/  FFMA.FTZ R51, R51, R34, R26 ;  /* 0x0000002233337223 */ /* 0x000fca000001001a */
[----:B------:R-:W-:Y:S01]  /*1320*/  F2FP.F16.F32.PACK_AB R51, R60, R51 ;  /* 0x000000333c33723e */ /* 0x000fe200000000ff */
[C---:B0-----:R-:W-:Y:S01]  /*1330*/  IMAD.WIDE.U32 R58, R0.reuse, 0x10, R58 ;  /* 0x00000010003a7825 */ /* 0x041fe200078e003a */
[----:B------:R-:W-:-:S04]  /*1340*/  IADD3 R0, PT, PT, R0, 0x20, RZ ;  /* 0x0000002000007810 */ /* 0x000fc80007ffe0ff */
[----:B------:R0:W-:Y:S03]  /*1350*/  STG.E.128 desc[UR6][R58.64], R48 ;  /* 0x000000303a007986 */ /* 0x0001e6000c101d06 */
.L_x_13983:
[----:B------:R-:W-:Y:S05]  /*1360*/  BSYNC.RECONVERGENT B0 ;  /* 0x0000000000007941 */ /* 0x000fea0003800200 */
.L_x_13982:
        /* <DEDUP_REMOVED lines=25> */
[----:B------:R-:W-:Y:S02]  /*1500*/  F2FP.F16.F32.PACK_AB R49, R58, R57 ;  /* 0x000000393a31723e */ /* 0x000fe400000000ff */
[----:B------:R-:W-:Y:S02]  /*1510*/  F2FP.F16.F32.PACK_AB R48, R59, R48 ;  /* 0x000000303b30723e */ /* 0x000fe400000000ff */
[----:B------:R-:W0:Y:S01]  /*1520*/  LDC.64 R58, c[0x0][0x428] ;  /* 0x00010a00ff3a7b82 */ /* 0x000e220000000a00 */
[----:B------:R-:W-:Y:S01]  /*1530*/  F2FP.F16.F32.PACK_AB R51, R61, R51 ;  /* 0x000000333d33723e */ /* 0x000fe200000000ff */
[----:B------:R-:W-:-:S05]  /*1540*/  FFMA.FTZ R61, R60, R17, R9 ;  /* 0x000000113c3d7223 */ /* 0x000fca0000010009 */
[----:B------:R-:W-:Y:S01]  /*1550*/  F2FP.F16.F32.PACK_AB R50, R61, R50 ;  /* 0x000000323d32723e */ /* 0x000fe200000000ff */
[----:B0-----:R-:W-:-:S05]  /*1560*/  IMAD.WIDE.U32 R58, R0, 0x10, R58 ;  /* 0x00000010003a7825 */ /* 0x001fca00078e003a */
[----:B------:R3:W-:Y:S02]  /*1570*/  STG.E.128 desc[UR6][R58.64], R48 ;  /* 0x000000303a007986 */ /* 0x0007e4000c101d06 */
.L_x_13985:
[----:B------:R-:W-:Y:S05]  /*1580*/  BSYNC.RECONVERGENT B0 ;  /* 0x0000000000007941 */ /* 0x000fea0003800200 */
.L_x_13984:
[----:B01-3--:R-:W0:Y:S02]  /*1590*/  LDC.64 R48, c[0x0][0x380] ;  /* 0x0000e000ff307b82 */ /* 0x00be240000000a00 */
[----:B0-----:R-:W-:-:S04]  /*15a0*/  LEA R2, R48, R2, 0x2 ;  /* 0x0000000230027211 */ /* 0x001fc800078e10ff */
[----:B------:R-:W-:-:S13]  /*15b0*/  ISETP.GE.AND P2, PT, R2, R49, PT ;  /* 0x000000310200720c */ /* 0x000fda0003f46270 */
[----:B------:R-:W-:Y:S05]  /*15c0*/  @!P2 BRA `(.L_x_13986) ;  /* 0xffffffec00b8a947 */ /* 0x000fea000383ffff */
[----:B------:R-:W-:Y:S05]  /*15d0*/  EXIT ;  /* 0x000000000000794d */ /* 0x000fea0003800000 */
.L_x_13981:
        /* <DEDUP_REMOVED lines=8> */
.L_x_13988:
[----:B------:R-:W-:Y:S05]  /*1660*/  BSYNC B0 ;  /* 0x0000000000007941 */ /* 0x000fea0003800000 */
.L_x_13987:
        /* <DEDUP_REMOVED lines=8> */
.L_x_13989:
[----:B------:R-:W-:Y:S02]  /*16f0*/  HFMA2 R57, -RZ, RZ, 0, 2.384185791015625e-07 ;  /* 0x00000004ff397431 */ /* 0x000fe400000001ff */
[----:B------:R-:W-:-:S07]  /*1700*/  FADD.FTZ R60, R60, R59 ;  /* 0x0000003b3c3c7221 */ /* 0x000fce0000010000 */
[----:B------:R-:W-:Y:S05]  /*1710*/  WARPSYNC.COLLECTIVE R50, `(.L_x_13990) ;  /* 0x0000000032087348 */ /* 0x000fea0003c00000 */
[----:B------:R0:W1:Y:S02]  /*1720*/  SHFL.BFLY P6, R59, R60, R57, R51 ;  /* 0x0c0000393c3b7389 */ /* 0x00006400000c0033 */
[----:B01----:R-:W-:Y:S05]  /*1730*/  ENDCOLLECTIVE ;  /* 0x000000000000791b */ /* 0x003fea0003800000 */
.L_x_13990:
[----:B------:R-:W-:Y:S02]  /*1740*/  HFMA2 R57, -RZ, RZ, 0, 4.76837158203125e-07 ;  /* 0x00000008ff397431 */ /* 0x000fe400000001ff */
[----:B------:R-:W-:-:S05]  /*1750*/  FADD.FTZ R48, R60, R59 ;  /* 0x0000003b3c307221 */ /* 0x000fca0000010000 */
[----:B------:R-:W-:-:S07]  /*1760*/  MOV R60, R48 ;  /* 0x00000030003c7202 */ /* 0x000fce0000000f00 */
[----:B------:R-:W-:Y:S05]  /*1770*/  WARPSYNC.COLLECTIVE R50, `(.L_x_13991) ;  /* 0x0000000032087348 */ /* 0x000fea0003c00000 */
[----:B------:R0:W1:Y:S02]  /*1780*/  SHFL.BFLY P6, R59, R60, R57, R51 ;  /* 0x0c0000393c3b7389 */ /* 0x00006400000c0033 */
[----:B01----:R-:W-:Y:S05]  /*1790*/  ENDCOLLECTIVE ;  /* 0x000000000000791b */ /* 0x003fea0003800000 */
.L_x_13991:
[----:B------:R-:W-:Y:S02]  /*17a0*/  HFMA2 R57, -RZ, RZ, 0, 9.5367431640625e-07 ;  /* 0x00000010ff397431 */ /* 0x000fe400000001ff */
[----:B------:R-:W-:-:S05]  /*17b0*/  FADD.FTZ R49, R48, R59 ;  /* 0x0000003b30317221 */ /* 0x000fca0000010000 */
[----:B------:R-:W-:-:S07]  /*17c0*/  MOV R60, R49 ;  /* 0x00000031003c7202 */ /* 0x000fce0000000f00 */
[----:B------:R-:W-:Y:S05]  /*17d0*/  WARPSYNC.COLLECTIVE R50, `(.L_x_13992) ;  /* 0x0000000032087348 */ /* 0x000fea0003c00000 */
[----:B------:R0:W1:Y:S02]  /*17e0*/  SHFL.BFLY P6, R59, R60, R57, R51 ;  /* 0x0c0000393c3b7389 */ /* 0x00006400000c0033 */
[----:B01----:R-:W-:Y:S05]  /*17f0*/  ENDCOLLECTIVE ;  /* 0x000000000000791b */ /* 0x003fea0003800000 */
.L_x_13992:
        /* <DEDUP_REMOVED lines=41> */
.L_x_13993:
[----:B------:R-:W-:Y:S02]  /*1a90*/  HFMA2 R57, -RZ, RZ, 0, 1.1920928955078125e-07 ;  /* 0x00000002ff397431 */ /* 0x000fe400000001ff */
[----:B------:R-:W-:-:S05]  /*1aa0*/  FADD.FTZ R49, R48, R59 ;  /* 0x0000003b30317221 */ /* 0x000fca0000010000 */
[----:B------:R-:W-:-:S07]  /*1ab0*/  MOV R60, R49 ;  /* 0x00000031003c7202 */ /* 0x000fce0000000f00 */
[----:B------:R-:W-:Y:S05]  /*1ac0*/  WARPSYNC.COLLECTIVE R50, `(.L_x_13994) ;  /* 0x0000000032087348 */ /* 0x000fea0003c00000 */
[----:B------:R0:W1:Y:S02]  /*1ad0*/  SHFL.BFLY P6, R59, R60, R57, R51 ;  /* 0x0c0000393c3b7389 */ /* 0x00006400000c0033 */
[----:B01----:R-:W-:Y:S05]  /*1ae0*/  ENDCOLLECTIVE ;  /* 0x000000000000791b */ /* 0x003fea0003800000 */
.L_x_13994:
[----:B------:R-:W-:Y:S01]  /*1af0*/  MOV R57, 0x4 ;  /* 0x0000000400397802 */ /* 0x000fe20000000f00 */
[----:B------:R-:W-:-:S07]  /*1b00*/  FADD.FTZ R60, R49, R59 ;  /* 0x0000003b313c7221 */ /* 0x000fce0000010000 */
[----:B------:R-:W-:Y:S05]  /*1b10*/  WARPSYNC.COLLECTIVE R50, `(.L_x_13995) ;  /* 0x0000000032087348 */ /* 0x000fea0003c00000 */
[----:B------:R0:W1:Y:S02]  /*1b20*/  SHFL.BFLY P6, R59, R60, R57, R51 ;  /* 0x0c0000393c3b7389 */ /* 0x00006400000c0033 */
[----:B01----:R-:W-:Y:S05]  /*1b30*/  ENDCOLLECTIVE ;  /* 0x000000000000791b */ /* 0x003fea0003800000 */
.L_x_13995:
[----:B------:R-:W-:Y:S02]  /*1b40*/  HFMA2 R57, -RZ, RZ, 0, 4.76837158203125e-07 ;  /* 0x00000008ff397431 */ /* 0x000fe400000001ff */
[----:B------:R-:W-:-:S07]  /*1b50*/  FADD.FTZ R60, R60, R59 ;  /* 0x0000003b3c3c7221 */ /* 0x000fce0000010000 */
[----:B------:R-:W-:Y:S05]  /*1b60*/  WARPSYNC.COLLECTIVE R50, `(.L_x_13996) ;  /* 0x0000000032087348 */ /* 0x000fea0003c00000 */
[----:B------:R0:W1:Y:S02]  /*1b70*/  SHFL.BFLY P6, R59, R60, R57, R51 ;  /* 0x0c0000393c3b7389 */ /* 0x00006400000c0033 */
[----:B01----:R-:W-:Y:S05]  /*1b80*/  ENDCOLLECTIVE ;  /* 0x000000000000791b */ /* 0x003fea0003800000 */
.L_x_13996:
[----:B------:R-:W-:Y:S02]  /*1b90*/  HFMA2 R57, -RZ, RZ, 0, 9.5367431640625e-07 ;  /* 0x00000010ff397431 */ /* 0x000fe400000001ff */
[----:B------:R-:W-:-:S05]  /*1ba0*/  FADD.FTZ R48, R60, R59 ;  /* 0x0000003b3c307221 */ /* 0x000fca0000010000 */
[----:B------:R-:W-:-:S07]  /*1bb0*/  MOV R60, R48 ;  /* 0x00000030003c7202 */ /* 0x000fce0000000f00 */
[----:B------:R-:W-:Y:S05]  /*1bc0*/  WARPSYNC.COLLECTIVE R50, `(.L_x_13997) ;  /* 0x0000000032087348 */ /* 0x000fea0003c00000 */
[----:B------:R0:W1:Y:S02]  /*1bd0*/  SHFL.BFLY P6, R59, R60, R57, R51 ;  /* 0x0c0000393c3b7389 */ /* 0x00006400000c0033 */
[----:B01----:R-:W-:Y:S05]  /*1be0*/  ENDCOLLECTIVE ;  /* 0x000000000000791b */ /* 0x003fea0003800000 */
.L_x_13997:
[----:B------:R-:W-:Y:S05]  /*1bf0*/  BRA `(.L_x_13998) ;  /* 0xfffffff4001c7947 */ /* 0x000fea000383ffff */
.L_x_13999:
        /* <DEDUP_REMOVED lines=16> */
.L_x_20333:


//--------------------- .text._ZN10layer_norm13ln_fwd_kernelINS_13Kernel_traitsIf6__halffS2_fjLj512ELj1ELj4ELj1ELj16ENS_18Kernel_traits_baseILj512EfS2_fS2_fjLj128EEEEELb0ELb0ELb0ELb1EEEvNS_9FwdParamsE --------------------------
	.section	.text._ZN10layer_norm13ln_fwd_kernelINS_13Kernel_traitsIf6__halffS2_fjLj512ELj1ELj4ELj1ELj16ENS_18Kernel_traits_baseILj512EfS2_fS2_fjLj128EEEEELb0ELb0ELb0ELb1EEEvNS_9FwdParamsE,"ax",@progbits
	.align	128
        .global         _ZN10layer_norm13ln_fwd_kernelINS_13Kernel_traitsIf6__halffS2_fjLj512ELj1ELj4ELj1ELj16ENS_18Kernel_traits_baseILj512EfS2_fS2_fjLj128EEEEELb0ELb0ELb0ELb1EEEvNS_9FwdParamsE
        .type           _ZN10layer_norm13ln_fwd_kernelINS_13Kernel_traitsIf6__halffS2_fjLj512ELj1ELj4ELj1ELj16ENS_18Kernel_traits_baseILj512EfS2_fS2_fjLj128EEEEELb0ELb0ELb0ELb1EEEvNS_9FwdParamsE,@function
        .size           _ZN10layer_norm13ln_fwd_kernelINS_13Kernel_traitsIf6__halffS2_fjLj512ELj1ELj4ELj1ELj16ENS_18Kernel_traits_baseILj512EfS2_fS2_fjLj128EEEEELb0ELb0ELb0ELb1EEEvNS_9FwdParamsE,(.L_x_20334 - _ZN10layer_norm13ln_fwd_kernelINS_13Kernel_traitsIf6__halffS2_fjLj512ELj1ELj4ELj1ELj16ENS_18Kernel_traits_baseILj512EfS2_fS2_fjLj128EEEEELb0ELb0ELb0ELb1EEEvNS_9FwdParamsE)
        .other          _ZN10layer_norm13ln_fwd_kernelINS_13Kernel_traitsIf6__halffS2_fjLj512ELj1ELj4ELj1ELj16ENS_18Kernel_traits_baseILj512EfS2_fS2_fjLj128EEEEELb0ELb0ELb0ELb1EEEvNS_9FwdParamsE,@"STO_CUDA_ENTRY STV_DEFAULT"
_ZN10layer_norm13ln_fwd_kernelINS_13Kernel_traitsIf6__halffS2_fjLj512ELj1ELj4ELj1ELj16ENS_18Kernel_traits_baseILj512EfS2_fS2_fjLj128EEEEELb0ELb0ELb0ELb1EEEvNS_9FwdParamsE:
.text._ZN10layer_norm13ln_fwd_kernelINS_13Kernel_traitsIf6__halffS2_fjLj512ELj1ELj4ELj1ELj16ENS_18Kernel_traits_baseILj512EfS2_fS2_fjLj128EEEEELb0ELb0ELb0ELb1EEEvNS_9FwdParamsE:
        /* <DEDUP_REMOVED lines=76> */
.L_x_14006:
        /* <DEDUP_REMOVED lines=10> */
[----:B--2---:R-:W-:Y:S01]  /*0560*/  HADD2.F32 R7, -RZ, R7.H0_H0 ;  /* 0x20000007ff077230 */ /* 0x004fe20000004100 */
[----:B------:R-:W-:Y:S06]  /*0570*/  BRA.U !UP0, `(.L_x_14001) ;  /* 0x0000000108547547 */ /* 0x000fec000b800000 */
[----:B------:R-:W0:Y:S02]  /*0580*/  LDC.64 R28, c[0x0][0x3a0] ;  /* 0x0000e800ff1c7b82 */ /* 0x000e240000000a00 */
[----:B0-----:R-:W-:-:S05]  /*0590*/  IMAD.WIDE.U32 R28, R6, 0x20, R28 ;  /* 0x00000020061c7825 */ /* 0x001fca00078e001c */
        /* <DEDUP_REMOVED lines=19> */
.L_x_14001:
        /* <DEDUP_REMOVED lines=16> */
.L_x_14002:
        /* <DEDUP_REMOVED lines=29> */
.L_x_14003:
[--C-:B-----5:R-:W-:Y:S02]  /*09a0*/  HADD2.F32 R36, -RZ, R32.reuse.H1_H1 ;  /* 0x30000020ff247230 */ /* 0x120fe40000004100 */
        /* <DEDUP_REMOVED lines=12> */
[C---:B------:R-:W-:Y:S01]  /*0a70*/  FMUL.FTZ R37, R7.reuse, R34 ;  /* 0x0000002207257220 */ /* 0x040fe20000410000 */
[----:B------:R-:W-:-:S02]  /*0a80*/  FMUL.FTZ R38, R7, R38 ;  /* 0x0000002607267220 */ /* 0x000fc40000410000 */
[----:B------:R-:W-:-:S07]  /*0a90*/  FMUL.FTZ R39, R7, R32 ;  /* 0x0000002007277220 */ /* 0x000fce0000410000 */
.L_x_14004:
        /* <DEDUP_REMOVED lines=75> */
.L_x_14025:
        /* <DEDUP_REMOVED lines=36> */
[----:B------:R-:W-:Y:S01]  /*1190*/  F2FP.F16.F32.PACK_AB R27, R30, R27 ;  /* 0x0000001b1e1b723e */ /* 0x000fe200000000ff */
[----:B------:R-:W-:Y:S01]  /*11a0*/  FMUL.FTZ R30, R7, R29 ;  /* 0x0000001d071e7220 */ /* 0x000fe20000410000 */
[----:B------:R-:W-:Y:S01]  /*11b0*/  FFMA.FTZ R26, R59, R53, R12 ;  /* 0x000000353b1a7223 */ /* 0x000fe2000001000c */
[----:B------:R-:W-:Y:S01]  /*11c0*/  FFMA.FTZ R29, R6, R56, R9 ;  /* 0x00000038061d7223 */ /* 0x000fe20000010009 */
[C---:B------:R-:W-:Y:S01]  /*11d0*/  FMUL.FTZ R6, R7.reuse, R43 ;  /* 0x0000002b07067220 */ /* 0x040fe20000410000 */
[----:B------:R-:W-:Y:S01]  /*11e0*/  FFMA.FTZ R31, R30, R52, R13 ;  /* 0x000000341e1f7223 */ /* 0x000fe2000001000d */
[C---:B------:R-:W-:Y:S01]  /*11f0*/  FMUL.FTZ R30, R7.reuse, R37 ;  /* 0x00000025071e7220 */ /* 0x040fe20000410000 */
[----:B------:R-:W-:Y:S01]  /*1200*/  FMUL.FTZ R43, R7, R38 ;  /* 0x00000026072b7220 */ /* 0x000fe20000410000 */
[----:B------:R-:W-:Y:S01]  /*1210*/  F2FP.F16.F32.PACK_AB R24, R29, R24 ;  /* 0x000000181d18723e */ /* 0x000fe200000000ff */
[----:B------:R-:W-:Y:S01]  /*1220*/  FMUL.FTZ R29, R7, R42 ;  /* 0x0000002a071d7220 */ /* 0x000fe20000410000 */
[----:B------:R-:W-:Y:S01]  /*1230*/  F2FP.F16.F32.PACK_AB R26, R31, R26 ;  /* 0x0000001a1f1a723e */ /* 0x000fe200000000ff */
        /* <DEDUP_REMOVED lines=9> */
[----:B------:R-:W-:Y:S01]  /*12d0*/  F2FP.F16.F32.PACK_AB R30, R39, R38 ;  /* 0x00000026271e723e */ /* 0x000fe200000000ff */
[C---:B------:R-:W-:Y:S01]  /*12e0*/  FMUL.FTZ R43, R7.reuse, R28 ;  /* 0x0000001c072b7220 */ /* 0x040fe20000410000 */
[----:B------:R-:W1:Y:S01]  /*12f0*/  LDC.64 R38, c[0x0][0x380] ;  /* 0x0000e000ff267b82 */ /* 0x000e620000000a00 */
[----:B------:R-:W-:Y:S01]  /*1300*/  F2FP.F16.F32.PACK_AB R29, R6, R29 ;  /* 0x0000001d061d723e */ /* 0x000fe200000000ff */
[----:B------:R-:W-:Y:S01]  /*1310*/  FMUL.FTZ R6, R7, R57 ;  /* 0x0000003907067220 */ /* 0x000fe20000410000 */
[----:B------:R-:W-:Y:S01]  /*1320*/  FFMA.FTZ R25, R25, R55, R10 ;  /* 0x0000003719197223 */ /* 0x000fe2000001000a */
[----:B------:R-:W-:Y:S01]  /*1330*/  FFMA.FTZ R58, R58, R54, R11 ;  /* 0x000000363a3a7223 */ /* 0x000fe2000001000b */
[----:B------:R-:W-:Y:S01]  /*1340*/  FFMA.FTZ R28, R43, R47, R16 ;  /* 0x0000002f2b1c7223 */ /* 0x000fe20000010010 */
[----:B------:R-:W-:Y:S01]  /*1350*/  FFMA.FTZ R42, R42, R0, R23 ;  /* 0x000000002a2a7223 */ /* 0x000fe20000010017 */
[----:B------:R-:W-:Y:S01]  /*1360*/  FFMA.FTZ R43, R6, R46, R17 ;  /* 0x0000002e062b7223 */ /* 0x000fe20000010011 */
[----:B--2---:R-:W-:Y:S01]  /*1370*/  @!P1 IMAD.WIDE R40, R5, 0x4, R40 ;  /* 0x0000000405289825 */ /* 0x004fe200078e0228 */
[----:B------:R-:W-:-:S02]  /*1380*/  F2FP.F16.F32.PACK_AB R25, R58, R25 ;  /* 0x000000193a19723e */ /* 0x000fc400000000ff */
[----:B------:R-:W-:Y:S01]  /*1390*/  F2FP.F16.F32.PACK_AB R31, R42, R31 ;  /* 0x0000001f2a1f723e */ /* 0x000fe200000000ff */
[----:B------:R-:W-:Y:S01]  /*13a0*/  IMAD.WIDE.U32 R34, R48, 0x10, R34 ;  /* 0x0000001030227825 */ /* 0x000fe200078e0022 */
[----:B------:R-:W-:Y:S01]  /*13b0*/  F2FP.F16.F32.PACK_AB R28, R43, R28 ;  /* 0x0000001c2b1c723e */ /* 0x000fe200000000ff */
        /* <DEDUP_REMOVED lines=9> */
.L_x_14000:
[----:B------:R-:W0:Y:S01]  /*1450*/  LDCU.64 UR8, c[0x0][0x3a0] ;  /* 0x00007400ff0877ac */ /* 0x000e220008000a00 */
[----:B------:R-:W1:Y:S01]  /*1460*/  LDCU UR5, c[0x0][0x388] ;  /* 0x00007100ff0577ac */ /* 0x000e620008000800 */
[----:B------:R-:W2:Y:S01]  /*1470*/  LDCU UR10, c[0x0][0x448] ;  /* 0x00008900ff0a77ac */ /* 0x000ea20008000800 */
[----:B0-----:R-:W-:-:S04]  /*1480*/  UISETP.NE.U32.AND UP0, UPT, UR8, URZ, UPT ;  /* 0x000000ff0800728c */ /* 0x001fc8000bf05070 */
[----:B------:R-:W-:Y:S01]  /*1490*/  UISETP.NE.AND.EX UP0, UPT, UR9, URZ, UPT, UP0 ;  /* 0x000000ff0900728c */ /* 0x000fe2000bf05300 */
[----:B------:R-:W0:Y:S05]  /*14a0*/  LDCU.64 UR8, c[0x0][0x3a0] ;  /* 0x00007400ff0877ac */ /* 0x000e2a0008000a00 */
[----:B-12---:R-:W-:-:S13]  /*14b0*/  PLOP3.LUT P1, PT, PT, PT, UP0, 0x80, 0x8 ;  /* 0x000000000008781c */ /* 0x006fda0003f2f008 */
.L_x_14013:
        /* <DEDUP_REMOVED lines=30> */
.L_x_14008:
        /* <DEDUP_REMOVED lines=8> */
.L_x_14009:
[----:B0-----:R-:W-:Y:S05]  /*1720*/  BSYNC.RECONVERGENT B0 ;  /* 0x0000000000007941 */ /* 0x001fea0003800200 */
.L_x_14007:
        /* <DEDUP_REMOVED lines=21> */
[----:B------:R-:W-:Y:S02]  /*1880*/  HADD2.F32 R33, -RZ, R35.H0_H0 ;  /* 0x20000023ff217230 */ /* 0x000fe40000004100 */
[----:B------:R-:W-:Y:S01]  /*1890*/  FADD.FTZ R42, R42, R7 ;  /* 0x000000072a2a7221 */ /* 0x000fe20000010000 */
[----:B------:R-:W-:-:S02]  /*18a0*/  HADD2.F32 R7, -RZ, R34.H0_H0 ;  /* 0x20000022ff077230 */ /* 0x000fc40000004100 */
[----:B------:R-:W-:Y:S01]  /*18b0*/  FADD.FTZ R43, R43, R32 ;  /* 0x000000202b2b7221 */ /* 0x000fe20000010000 */
[----:B------:R-:W-:Y:S02]  /*18c0*/  HADD2.F32 R34, -RZ, R34.H1_H1 ;  /* 0x30000022ff227230 */ /* 0x000fe40000004100 */
[----:B---3--:R-:W-:Y:S01]  /*18d0*/  FADD.FTZ R38, R38, R33 ;  /* 0x0000002126267221 */ /* 0x008fe20000010000 */
[----:B------:R-:W-:Y:S02]  /*18e0*/  HADD2.F32 R32, -RZ, R35.H1_H1 ;  /* 0x30000023ff207230 */ /* 0x000fe40000004100 */
[----:B------:R-:W-:Y:S01]  /*18f0*/  FADD.FTZ R36, R36, R7 ;  /* 0x0000000724247221 */ /* 0x000fe20000010000 */
[----:B------:R-:W-:Y:S02]  /*1900*/  FADD.FTZ R37, R37, R34 ;  /* 0x0000002225257221 */ /* 0x000fe40000010000 */
[----:B------:R-:W-:Y:S01]  /*1910*/  FADD.FTZ R39, R39, R32 ;  /* 0x0000002027277221 */ /* 0x000fe20000010000 */
[----:B------:R-:W-:Y:S06]  /*1920*/  BRA `(.L_x_14011) ;  /* 0x0000000000207947 */ /* 0x000fec0003800000 */
.L_x_14010:
        /* <DEDUP_REMOVED lines=8> */
.L_x_14011:
        /* <DEDUP_REMOVED lines=75> */
.L_x_14037:
        /* <DEDUP_REMOVED lines=81> */
.L_x_14005:
[----:B0-----:R-:W-:Y:S01]  /*2370*/  HFMA2 R32, -RZ, RZ, 0, 5.9604644775390625e-08 ;  /* 0x00000001ff207431 */ /* 0x001fe200000001ff */
[----:B------:R-:W-:Y:S01]  /*2380*/  BSSY B0, `(.L_x_14014) ;  /* 0x0000006000007945 */ /* 0x000fe20003800000 */
[----:B------:R-:W-:Y:S02]  /*2390*/  MOV R33, 0x1f ;  /* 0x0000001f00217802 */ /* 0x000fe40000000f00 */
[----:B------:R-:W-:-:S07]  /*23a0*/  MOV R34, 0xffffffff ;  /* 0xffffffff00227802 */ /* 0x000fce0000000f00 */
[----:B------:R-:W-:Y:S05]  /*23b0*/  WARPSYNC.COLLECTIVE R34, `(.L_x_14015) ;  /* 0x0000000022087348 */ /* 0x000fea0003c00000 */
[----:B------:R0:W1:Y:S02]  /*23c0*/  SHFL.BFLY P0, R35, R7, R32, R33 ;  /* 0x0c00002007237389 */ /* 0x0000640000000021 */
[----:B01----:R-:W-:Y:S05]  /*23d0*/  ENDCOLLECTIVE ;  /* 0x000000000000791b */ /* 0x003fea0003800000 */
.L_x_14015:
[----:B------:R-:W-:Y:S05]  /*23e0*/  BSYNC B0 ;  /* 0x0000000000007941 */ /* 0x000fea0003800000 */
.L_x_14014:
        /* <DEDUP_REMOVED lines=9> */
.L_x_14016:
[----:B------:R-:W-:Y:S02]  /*2480*/  HFMA2 R32, -RZ, RZ, 0, 2.384185791015625e-07 ;  /* 0x00000004ff207431 */ /* 0x000fe400000001ff */
[----:B------:R-:W-:-:S05]  /*2490*/  FADD.FTZ R59, R58, R35 ;  /* 0x000000233a3b7221 */ /* 0x000fca0000010000 */
[----:B------:R-:W-:-:S07]  /*24a0*/  MOV R7, R59 ;  /* 0x0000003b00077202 */ /* 0x000fce0000000f00 */
[----:B------:R-:W-:Y:S05]  /*24b0*/  WARPSYNC.COLLECTIVE R34, `(.L_x_14017) ;  /* 0x0000000022087348 */ /* 0x000fea0003c00000 */
[----:B------:R0:W1:Y:S02]  /*24c0*/  SHFL.BFLY P0, R35, R7, R32, R33 ;  /* 0x0c00002007237389 */ /* 0x0000640000000021 */
[----:B01----:R-:W-:Y:S05]  /*24d0*/  ENDCOLLECTIVE ;  /* 0x000000000000791b */ /* 0x003fea0003800000 */
.L_x_14017:
[----:B------:R-:W-:Y:S02]  /*24e0*/  HFMA2 R32, -RZ, RZ, 0, 4.76837158203125e-07 ;  /* 0x00000008ff207431 */ /* 0x000fe400000001ff */
[----:B------:R-:W-:-:S05]  /*24f0*/  FADD.FTZ R59, R59, R35 ;  /* 0x000000233b3b7221 */ /* 0x000fca0000010000 */
[----:B------:R-:W-:-:S07]  /*2500*/  MOV R7, R59 ;  /* 0x0000003b00077202 */ /* 0x000fce0000000f00 */
[----:B------:R-:W-:Y:S05]  /*2510*/  WARPSYNC.COLLECTIVE R34, `(.L_x_14018) ;  /* 0x0000000022087348 */ /* 0x000fea0003c00000 */
[----:B------:R0:W1:Y:S02]  /*2520*/  SHFL.BFLY P0, R35, R7, R32, R33 ;  /* 0x0c00002007237389 */ /* 0x0000640000000021 */
[----:B01----:R-:W-:Y:S05]  /*2530*/  ENDCOLLECTIVE ;  /* 0x000000000000791b */ /* 0x003fea0003800000 */
.L_x_14018:
[----:B------:R-:W-:Y:S02]  /*2540*/  HFMA2 R32, -RZ, RZ, 0, 9.5367431640625e-07 ;  /* 0x00000010ff207431 */ /* 0x000fe400000001ff */
[----:B------:R-:W-:-:S05]  /*2550*/  FADD.FTZ R51, R59, R35 ;  /* 0x000000233b337221 */ /* 0x000fca0000010000 */
[----:B------:R-:W-:-:S07]  /*2560*/  MOV R7, R51 ;  /* 0x0000003300077202 */ /* 0x000fce0000000f00 */
[----:B------:R-:W-:Y:S05]  /*2570*/  WARPSYNC.COLLECTIVE R34, `(.L_x_14019) ;  /* 0x0000000022087348 */ /* 0x000fea0003c00000 */
[----:B------:R0:W1:Y:S02]  /*2580*/  SHFL.BFLY P0, R35, R7, R32, R33 ;  /* 0x0c00002007237389 */ /* 0x0000640000000021 */
[----:B01----:R-:W-:Y:S05]  /*2590*/  ENDCOLLECTIVE ;  /* 0x000000000000791b */ /* 0x003fea0003800000 */
.L_x_14019:
        /* <DEDUP_REMOVED lines=38> */
.L_x_14020:
[----:B------:R-:W-:Y:S02]  /*2800*/  HFMA2 R32, -RZ, RZ, 0, 1.1920928955078125e-07 ;  /* 0x00000002ff207431 */ /* 0x000fe400000001ff */
[----:B------:R-:W-:-:S05]  /*2810*/  FADD.FTZ R58, R7, R35 ;  /* 0x00000023073a7221 */ /* 0x000fca0000010000 */
[----:B------:R-:W-:-:S07]  /*2820*/  MOV R7, R58 ;  /* 0x0000003a00077202 */ /* 0x000fce0000000f00 */
[----:B------:R-:W-:Y:S05]  /*2830*/  WARPSYNC.COLLECTIVE R34, `(.L_x_14021) ;  /* 0x0000000022087348 */ /* 0x000fea0003c00000 */
[----:B------:R0:W1:Y:S02]  /*2840*/  SHFL.BFLY P0, R35, R7, R32, R33 ;  /* 0x0c00002007237389 */ /* 0x0000640000000021 */
[----:B01----:R-:W-:Y:S05]  /*2850*/  ENDCOLLECTIVE ;  /* 0x000000000000791b */ /* 0x003fea0003800000 */
.L_x_14021:
[----:B------:R-:W-:Y:S02]  /*2860*/  HFMA2 R32, -RZ, RZ, 0, 2.384185791015625e-07 ;  /* 0x00000004ff207431 */ /* 0x000fe400000001ff */
[----:B------:R-:W-:-:S05]  /*2870*/  FADD.FTZ R59, R58, R35 ;  /* 0x000000233a3b7221 */ /* 0x000fca0000010000 */
[----:B------:R-:W-:-:S07]  /*2880*/  MOV R7, R59 ;  /* 0x0000003b00077202 */ /* 0x000fce0000000f00 */
[----:B------:R-:W-:Y:S05]  /*2890*/  WARPSYNC.COLLECTIVE R34, `(.L_x_14022) ;  /* 0x0000000022087348 */ /* 0x000fea0003c00000 */
[----:B------:R0:W1:Y:S02]  /*28a0*/  SHFL.BFLY P0, R35, R7, R32, R33 ;  /* 0x0c00002007237389 */ /* 0x0000640000000021 */
[----:B01----:R-:W-:Y:S05]  /*28b0*/  ENDCOLLECTIVE ;  /* 0x000000000000791b */ /* 0x003fea0003800000 */
.L_x_14022:
[----:B------:R-:W-:Y:S02]  /*28c0*/  HFMA2 R32, -RZ, RZ, 0, 4.76837158203125e-07 ;  /* 0x00000008ff207431 */ /* 0x000fe400000001ff */
[----:B------:R-:W-:-:S05]  /*28d0*/  FADD.FTZ R59, R59, R35 ;  /* 0x000000233b3b7221 */ /* 0x000fca0000010000 */
[----:B------:R-:W-:-:S07]  /*28e0*/  MOV R7, R59 ;  /* 0x0000003b00077202 */ /* 0x000fce0000000f00 */
[----:B------:R-:W-:Y:S05]  /*28f0*/  WARPSYNC.COLLECTIVE R34, `(.L_x_14023) ;  /* 0x0000000022087348 */ /* 0x000fea0003c00000 */
[----:B------:R0:W1:Y:S02]  /*2900*/  SHFL.BFLY P0, R35, R7, R32, R33 ;  /* 0x0c00002007237389 */ /* 0x0000640000000021 */
[----:B01----:R-:W-:Y:S05]  /*2910*/  ENDCOLLECTIVE ;  /* 0x000000000000791b */ /* 0x003fea0003800000 */
.L_x_14023:
[----:B------:R-:W-:Y:S02]  /*2920*/  HFMA2 R32, -RZ, RZ, 0, 9.5367431640625e-07 ;  /* 0x00000010ff207431 */ /* 0x000fe400000001ff */
[----:B------:R-:W-:-:S05]  /*2930*/  FADD.FTZ R58, R59, R35 ;  /* 0x000000233b3a7221 */ /* 0x000fca0000010000 */
[----:B------:R-:W-:-:S07]  /*2940*/  MOV R7, R58 ;  /* 0x0000003a00077202 */ /* 0x000fce0000000f00 */
[----:B------:R-:W-:Y:S05]  /*2950*/  WARPSYNC.COLLECTIVE R34, `(.L_x_14024) ;  /* 0x0000000022087348 */ /* 0x000fea0003c00000 */
[----:B------:R0:W1:Y:S02]  /*2960*/  SHFL.BFLY P0, R35, R7, R32, R33 ;  /* 0x0c00002007237389 */ /* 0x0000640000000021 */
[----:B01----:R-:W-:Y:S05]  /*2970*/  ENDCOLLECTIVE ;  /* 0x000000000000791b */ /* 0x003fea0003800000 */
.L_x_14024:
[----:B------:R-:W-:Y:S05]  /*2980*/  BRA `(.L_x_14025) ;  /* 0xffffffe400707947 */ /* 0x000fea000383ffff */
.L_x_14012:
[----:B0-----:R-:W-:Y:S01]  /*2990*/  HFMA2 R33, -RZ, RZ, 0, 1.847743988037109375e-06 ;  /* 0x0000001fff217431 */ /* 0x001fe200000001ff */
[----:B------:R-:W-:Y:S01]  /*29a0*/  BSSY B0, `(.L_x_14026) ;  /* 0x0000006000007945 */ /* 0x000fe20003800000 */
[----:B------:R-:W-:Y:S02]  /*29b0*/  MOV R32, 0x1 ;  /* 0x0000000100207802 */ /* 0x000fe40000000f00 */
[----:B------:R-:W-:-:S07]  /*29c0*/  MOV R34, 0xffffffff ;  /* 0xffffffff00227802 */ /* 0x000fce0000000f00 */
[----:B------:R-:W-:Y:S05]  /*29d0*/  WARPSYNC.COLLECTIVE R34, `(.L_x_14027) ;  /* 0x0000000022087348 */ /* 0x000fea0003c00000 */
[----:B------:R0:W1:Y:S02]  /*29e0*/  SHFL.BFLY P0, R35, R7, R32, R33 ;  /* 0x0c00002007237389 */ /* 0x0000640000000021 */
[----:B01----:R-:W-:Y:S05]  /*29f0*/  ENDCOLLECTIVE ;  /* 0x000000000000791b */ /* 0x003fea0003800000 */
.L_x_14027:
[----:B------:R-:W-:Y:S05]  /*2a00*/  BSYNC B0 ;  /* 0x0000000000007941 */ /* 0x000fea0003800000 */
.L_x_14026:
        /* <DEDUP_REMOVED lines=9> */
.L_x_14028:
[----:B------:R-:W-:Y:S02]  /*2aa0*/  HFMA2 R32, -RZ, RZ, 0, 2.384185791015625e-07 ;  /* 0x00000004ff207431 */ /* 0x000fe400000001ff */
[----:B------:R-:W-:-:S05]  /*2ab0*/  FADD.FTZ R59, R58, R35 ;  /* 0x000000233a3b7221 */ /* 0x000fca0000010000 */
[----:B------:R-:W-:-:S07]  /*2ac0*/  MOV R7, R59 ;  /* 0x0000003b00077202 */ /* 0x000fce0000000f00 */
[----:B------:R-:W-:Y:S05]  /*2ad0*/  WARPSYNC.COLLECTIVE R34, `(.L_x_14029) ;  /* 0x0000000022087348 */ /* 0x000fea0003c00000 */
[----:B------:R0:W1:Y:S02]  /*2ae0*/  SHFL.BFLY P0, R35, R7, R32, R33 ;  /* 0x0c00002007237389 */ /* 0x0000640000000021 */
[----:B01----:R-:W-:Y:S05]  /*2af0*/  ENDCOLLECTIVE ;  /* 0x000000000000791b */ /* 0x003fea0003800000 */
.L_x_14029:
[----:B------:R-:W-:Y:S02]  /*2b00*/  HFMA2 R32, -RZ, RZ, 0, 4.76837158203125e-07 ;  /* 0x00000008ff207431 */ /* 0x000fe400000001ff */
[----:B------:R-:W-:-:S05]  /*2b10*/  FADD.FTZ R59, R59, R35 ;  /* 0x000000233b3b7221 */ /* 0x000fca0000010000 */
[----:B------:R-:W-:-:S07]  /*2b20*/  MOV R7, R59 ;  /* 0x0000003b00077202 */ /* 0x000fce0000000f00 */
[----:B------:R-:W-:Y:S05]  /*2b30*/  WARPSYNC.COLLECTIVE R34, `(.L_x_14030) ;  /* 0x0000000022087348 */ /* 0x000fea0003c00000 */
[----:B------:R0:W1:Y:S02]  /*2b40*/  SHFL.BFLY P0, R35, R7, R32, R33 ;  /* 0x0c00002007237389 */ /* 0x0000640000000021 */
[----:B01----:R-:W-:Y:S05]  /*2b50*/  ENDCOLLECTIVE ;  /* 0x000000000000791b */ /* 0x003fea0003800000 */
.L_x_14030:
[----:B------:R-:W-:Y:S02]  /*2b60*/  HFMA2 R32, -RZ, RZ, 0, 9.5367431640625e-07 ;  /* 0x00000010ff207431 */ /* 0x000fe400000001ff */
[----:B------:R-:W-:-:S05]  /*2b70*/  FADD.FTZ R51, R59, R35 ;  /* 0x000000233b337221 */ /* 0x000fca0000010000 */
[----:B------:R-:W-:-:S07]  /*2b80*/  MOV R7, R51 ;  /* 0x0000003300077202 */ /* 0x000fce0000000f00 */
[----:B------:R-:W-:Y:S05]  /*2b90*/  WARPSYNC.COLLECTIVE R34, `(.L_x_14031) ;  /* 0x0000000022087348 */ /* 0x000fea0003c00000 */
[----:B------:R0:W1:Y:S02]  /*2ba0*/  SHFL.BFLY P0, R35, R7, R32, R33 ;  /* 0x0c00002007237389 */ /* 0x0000640000000021 */
[----:B01----:R-:W-:Y:S05]  /*2bb0*/  ENDCOLLECTIVE ;  /* 0x000000000000791b */ /* 0x003fea0003800000 */
.L_x_14031:
        /* <DEDUP_REMOVED lines=38> */
.L_x_14032:
[----:B------:R-:W-:Y:S02]  /*2e20*/  HFMA2 R32, -RZ, RZ, 0, 1.1920928955078125e-07 ;  /* 0x00000002ff207431 */ /* 0x000fe400000001ff */
[----:B------:R-:W-:-:S05]  /*2e30*/  FADD.FTZ R58, R7, R35 ;  /* 0x00000023073a7221 */ /* 0x000fca0000010000 */
[----:B------:R-:W-:-:S07]  /*2e40*/  MOV R7, R58 ;  /* 0x0000003a00077202 */ /* 0x000fce0000000f00 */
[----:B------:R-:W-:Y:S05]  /*2e50*/  WARPSYNC.COLLECTIVE R34, `(.L_x_14033) ;  /* 0x0000000022087348 */ /* 0x000fea0003c00000 */
[----:B------:R0:W1:Y:S02]  /*2e60*/  SHFL.BFLY P0, R35, R7, R32, R33 ;  /* 0x0c00002007237389 */ /* 0x0000640000000021 */
[----:B01----:R-:W-:Y:S05]  /*2e70*/  ENDCOLLECTIVE ;  /* 0x000000000000791b */ /* 0x003fea0003800000 */
.L_x_14033:
[----:B------:R-:W-:Y:S02]  /*2e80*/  HFMA2 R32, -RZ, RZ, 0, 2.384185791015625e-07 ;  /* 0x00000004ff207431 */ /* 0x000fe400000001ff */
[----:B------:R-:W-:-:S05]  /*2e90*/  FADD.FTZ R59, R58, R35 ;  /* 0x000000233a3b7221 */ /* 0x000fca0000010000 */
[----:B------:R-:W-:-:S07]  /*2ea0*/  MOV R7, R59 ;  /* 0x0000003b00077202 */ /* 0x000fce0000000f00 */
[----:B------:R-:W-:Y:S05]  /*2eb0*/  WARPSYNC.COLLECTIVE R34, `(.L_x_14034) ;  /* 0x0000000022087348 */ /* 0x000fea0003c00000 */
[----:B------:R0:W1:Y:S02]  /*2ec0*/  SHFL.BFLY P0, R35, R7, R32, R33 ;  /* 0x0c00002007237389 */ /* 0x0000640000000021 */
[----:B01----:R-:W-:Y:S05]  /*2ed0*/  ENDCOLLECTIVE ;  /* 0x000000000000791b */ /* 0x003fea0003800000 */
.L_x_14034:
[----:B------:R-:W-:Y:S02]  /*2ee0*/  HFMA2 R32, -RZ, RZ, 0, 4.76837158203125e-07 ;  /* 0x00000008ff207431 */ /* 0x000fe400000001ff */
[----:B------:R-:W-:-:S05]  /*2ef0*/  FADD.FTZ R59, R59, R35 ;  /* 0x000000233b3b7221 */ /* 0x000fca0000010000 */
[----:B------:R-:W-:-:S07]  /*2f00*/  MOV R7, R59 ;  /* 0x0000003b00077202 */ /* 0x000fce0000000f00 */
[----:B------:R-:W-:Y:S05]  /*2f10*/  WARPSYNC.COLLECTIVE R34, `(.L_x_14035) ;  /* 0x0000000022087348 */ /* 0x000fea0003c00000 */
[----:B------:R0:W1:Y:S02]  /*2f20*/  SHFL.BFLY P0, R35, R7, R32, R33 ;  /* 0x0c00002007237389 */ /* 0x0000640000000021 */
[----:B01----:R-:W-:Y:S05]  /*2f30*/  ENDCOLLECTIVE ;  /* 0x000000000000791b */ /* 0x003fea0003800000 */
.L_x_14035:
[----:B------:R-:W-:Y:S02]  /*2f40*/  HFMA2 R32, -RZ, RZ, 0, 9.5367431640625e-07 ;  /* 0x00000010ff207431 */ /* 0x000fe400000001ff */
[----:B------:R-:W-:-:S05]  /*2f50*/  FADD.FTZ R58, R59, R35 ;  /* 0x000000233b3a7221 */ /* 0x000fca0000010000 */
[----:B------:R-:W-:-:S07]  /*2f60*/  MOV R7, R58 ;  /* 0x0000003a00077202 */ /* 0x000fce0000000f00 */
[----:B------:R-:W-:Y:S05]  /*2f70*/  WARPSYNC.COLLECTIVE R34, `(.L_x_14036) ;  /* 0x0000000022087348 */ /* 0x000fea0003c00000 */
[----:B------:R0:W1:Y:S02]  /*2f80*/  SHFL.BFLY P0, R35, R7, R32, R33 ;  /* 0x0c00002007237389 */ /* 0x0000640000000021 */
[----:B01----:R-:W-:Y:S05]  /*2f90*/  ENDCOLLECTIVE ;  /* 0x000000000000791b */ /* 0x003fea0003800000 */
.L_x_14036:
[----:B------:R-:W-:Y:S05]  /*2fa0*/  BRA `(.L_x_14037) ;  /* 0xffffffec00ac7947 */ /* 0x000fea000383ffff */
.L_x_14038:
        /* <DEDUP_REMOVED lines=13> */
.L_x_20334:


//--------------------- .text._ZN10layer_norm13ln_fwd_kernelINS_13Kernel_traitsIf6__halffS2_fjLj512ELj1ELj4ELj1ELj16ENS_18Kernel_traits_baseILj512EfS2_fS2_fjLj128EEEEELb0ELb0ELb1ELb0EEEvNS_9FwdParamsE --------------------------
	.section	.text._ZN10layer_norm13ln_fwd_kernelINS_13Kernel_traitsIf6__halffS2_fjLj512ELj1ELj4ELj1ELj16ENS_18Kernel_traits_baseILj512EfS2_fS2_fjLj128EEEEELb0ELb0ELb1ELb0EEEvNS_9FwdParamsE,"ax",@progbits
	.align	128
        .global         _ZN10layer_norm13ln_fwd_kernelINS_13Kernel_traitsIf6__halffS2_fjLj512ELj1ELj4ELj1ELj16ENS_18Kernel_traits_baseILj512EfS2_fS2_fjLj128EEEEELb0ELb0ELb1ELb0EEEvNS_9FwdParamsE
        .type           _ZN10layer_norm13ln_fwd_kernelINS_13Kernel_traitsIf6__halffS2_fjLj512ELj1ELj4ELj1ELj16ENS_18Kernel_traits_baseILj512EfS2_fS2_fjLj128EEEEELb0ELb0ELb1ELb0EEEvNS_9FwdParamsE,@function
        .size           _ZN10layer_norm13ln_fwd_kernelINS_13Kernel_traitsIf6__halffS2_fjLj512ELj1ELj4ELj1ELj16ENS_18Kernel_traits_baseILj512EfS2_fS2_fjLj128EEEEELb0ELb0ELb1ELb0EEEvNS_9FwdParamsE,(.L_x_20335 - _ZN10layer_norm13ln_fwd_kernelINS_13Kernel_traitsIf6__halffS2_fjLj512ELj1ELj4ELj1ELj16ENS_18Kernel_traits_baseILj512EfS2_fS2_fjLj128EEEEELb0ELb0ELb1ELb0EEEvNS_9FwdParamsE)
        .other          _ZN10layer_norm13ln_fwd_kernelINS_13Kernel_traitsIf6__halffS2_fjLj512ELj1ELj4ELj1ELj16ENS_18Kernel_traits_baseILj512EfS2_fS2_fjLj128EEEEELb0ELb0ELb1ELb0EEEvNS_9FwdParamsE,@"STO_CUDA_ENTRY STV_DEFAULT"
_ZN10layer_norm13ln_fwd_kernelINS_13Kernel_traitsIf6__halffS2_fjLj512ELj1ELj4ELj1ELj16ENS_18Kernel_traits_baseILj512EfS2_fS2_fjLj128EEEEELb0ELb0ELb1ELb0EEEvNS_9FwdParamsE:
.text._ZN10layer_norm13ln_fwd_kernelINS_13Kernel_traitsIf6__halffS2_fjLj512ELj1ELj4ELj1ELj16ENS_18Kernel_traits_baseILj512EfS2_fS2_fjLj128EEEEELb0ELb0ELb1ELb0EEEvNS_9FwdParamsE:
        /* <DEDUP_REMOVED lines=32> */
.L_x_14042:
[----:B------:R-:W-:Y:S05]  /*0200*/  BSYNC.RECONVERGENT B1 ;  /* 0x0000000000017941 */ /* 0x000fea0003800200 */
.L_x_14041:
        /* <DEDUP_REMOVED lines=10> */
.L_x_14040:
        /* <DEDUP_REMOVED lines=20> */
.L_x_14043:
[----:B------:R-:W-:Y:S05]  /*03f0*/  BSYNC.RECONVERGENT B0 ;  /* 0x0000000000007941 */ /* 0x000fea0003800200 */
.L_x_14039:
[----:B------:R-:W2:Y:S02]  /*0400*/  LDCU UR4, c[0x0][0x384] ;  /* 0x00007080ff0477ac */ /* 0x000ea40008000800 */
[----:B--2---:R-:W-:-:S13]  /*0410*/  ISETP.GE.AND P0, PT, R3, UR4, PT ;  /* 0x0000000403007c0c */ /* 0x004fda000bf06270 */
[----:B------:R-:W-:Y:S05]  /*0420*/  @P0 EXIT ;  /* 0x000000000000094d */ /* 0x000fea0003800000 */
[----:B------:R-:W2:Y:S01]  /*0430*/  LDCU.U8 UR4, c[0x0][0x410] ;  /* 0x00008200ff0477ac */ /* 0x000ea20008000000 */
[----:B------:R-:W3:Y:S01]  /*0440*/  LDCU UR5, c[0x0][0x448] ;  /* 0x00008900ff0577ac */ /* 0x000ee20008000800 */
[----:B------:R-:W4:Y:S01]  /*0450*/  LDCU.64 UR8, c[0x0][0x3a0] ;  /* 0x00007400ff0877ac */ /* 0x000f220008000a00 */
[----:B--2---:R-:W-:-:S13]  /*0460*/  ISETP.NE.AND P0, PT, RZ, UR4, PT ;  /* 0x00000004ff007c0c */ /* 0x004fda000bf05270 */
.L_x_14061:
        /* <DEDUP_REMOVED lines=26> */
.L_x_14047:
[----:B---34-:R-:W-:Y:S05]  /*0610*/  BSYNC.RECONVERGENT B1 ;  /* 0x0000000000017941 */ /* 0x018fea0003800200 */
.L_x_14046:
        /* <DEDUP_REMOVED lines=9> */
[----:B-----5:R-:W-:Y:S02]  /*06b0*/  @P2 HADD2.F32 R61, -RZ, R36.H0_H0 ;  /* 0x20000024ff3d2230 */ /* 0x020fe40000004100 */
[----:B0-----:R-:W-:-:S05]  /*06c0*/  @P2 HADD2.F32 R62, -RZ, R37.H1_H1 ;  /* 0x30000025ff3e2230 */ /* 0x001fca0000004100 */
[----:B------:R-:W0:Y:S08]  /*06d0*/  @P2 LDC R65, c[0x0][0x40c] ;  /* 0x00010300ff412b82 */ /* 0x000e300000000800 */
[----:B------:R-:W1:Y:S01]  /*06e0*/  @P2 LDC R63, c[0x0][0x40c] ;  /* 0x00010300ff3f2b82 */ /* 0x000e620000000800 */
[----:B--2---:R-:W-:Y:S01]  /*06f0*/  @P2 FFMA.FTZ R40, R61, R64, R40 ;  /* 0x000000403d282223 */ /* 0x004fe20000010028 */
[----:B------:R-:W-:-:S02]  /*0700*/  @P2 HADD2.F32 R64, -RZ, R36.H1_H1 ;  /* 0x30000024ff402230 */ /* 0x000fc40000004100 */
[----:B-1----:R-:W-:Y:S01]  /*0710*/  @P2 FFMA.FTZ R43, R62, R63, R43 ;  /* 0x0000003f3e2b2223 */ /* 0x002fe2000001002b */
[----:B------:R-:W-:-:S03]  /*0720*/  @P2 HADD2.F32 R61, -RZ, R37.H0_H0 ;  /* 0x20000025ff3d2230 */ /* 0x000fc60000004100 */
[----:B------:R-:W1:Y:S01]  /*0730*/  @P2 LDC R63, c[0x0][0x40c] ;  /* 0x00010300ff3f2b82 */ /* 0x000e620000000800 */
[----:B------:R-:W-:Y:S02]  /*0740*/  @P2 HADD2.F32 R62, -RZ, R38.H1_H1 ;  /* 0x30000026ff3e2230 */ /* 0x000fe40000004100 */
[----:B0-----:R-:W-:-:S05]  /*0750*/  @P2 FFMA.FTZ R41, R64, R65, R41 ;  /* 0x0000004140292223 */ /* 0x001fca0000010029 */
[----:B------:R-:W0:Y:S08]  /*0760*/  @P2 LDC R64, c[0x0][0x40c] ;  /* 0x00010300ff402b82 */ /* 0x000e300000000800 */
[----:B------:R-:W3:Y:S01]  /*0770*/  @P2 LDC R65, c[0x0][0x40c] ;  /* 0x00010300ff412b82 */ /* 0x000ee20000000800 */
[----:B0-----:R-:W-:Y:S01]  /*0780*/  @P2 FFMA.FTZ R42, R61, R64, R42 ;  /* 0x000000403d2a2223 */ /* 0x001fe2000001002a */
[----:B------:R-:W-:-:S06]  /*0790*/  @P2 HADD2.F32 R61, -RZ, R38.H0_H0 ;  /* 0x20000026ff3d2230 */ /* 0x000fcc0000004100 */
[----:B------:R-:W0:Y:S01]  /*07a0*/  @P2 LDC R64, c[0x0][0x40c] ;  /* 0x00010300ff402b82 */ /* 0x000e220000000800 */
[----:B---3--:R-:W-:-:S07]  /*07b0*/  @P2 FFMA.FTZ R44, R61, R65, R44 ;  /* 0x000000413d2c2223 */ /* 0x008fce000001002c */
[----:B------:R-:W2:Y:S02]  /*07c0*/  @P2 LDC R61, c[0x0][0x40c] ;  /* 0x00010300ff3d2b82 */ /* 0x000ea40000000800 */
[----:B--2---:R-:W-:Y:S01]  /*07d0*/  @P2 FFMA.FTZ R45, R62, R61, R45 ;  /* 0x0000003d3e2d2223 */ /* 0x004fe2000001002d */
[--C-:B------:R-:W-:Y:S02]  /*07e0*/  @P2 HADD2.F32 R61, -RZ, R39.reuse.H0_H0 ;  /* 0x20000027ff3d2230 */ /* 0x100fe40000004100 */
[----:B------:R-:W-:-:S03]  /*07f0*/  @P2 HADD2.F32 R62, -RZ, R39.H1_H1 ;  /* 0x30000027ff3e2230 */ /* 0x000fc60000004100 */
[----:B-1----:R-:W-:Y:S02]  /*0800*/  @P2 FFMA.FTZ R46, R61, R63, R46 ;  /* 0x0000003f3d2e2223 */ /* 0x002fe4000001002e */
[----:B0-----:R-:W-:Y:S01]  /*0810*/  @P2 FFMA.FTZ R47, R62, R64, R47 ;  /* 0x000000403e2f2223 */ /* 0x001fe2000001002f */
[----:B------:R-:W-:Y:S06]  /*0820*/  BRA `(.L_x_14049) ;  /* 0x00000000007c7947 */ /* 0x000fec0003800000 */
.L_x_14048:
        /* <DEDUP_REMOVED lines=8> */
[----:B------:R-:W-:-:S06]  /*08b0*/  @P3 HADD2.F32 R44, -RZ, R37.H1_H1 ;  /* 0x30000025ff2c3230 */ /* 0x000fcc0000004100 */
[----:B------:R-:W0:Y:S01]  /*08c0*/  @P3 LDC R45, c[0x0][0x40c] ;  /* 0x00010300ff2d3b82 */ /* 0x000e220000000800 */
[----:B-1----:R-:W-:Y:S01]  /*08d0*/  @P3 FMUL.FTZ R40, R42, R43 ;  /* 0x0000002b2a283220 */ /* 0x002fe20000410000 */
[----:B------:R-:W-:Y:S01]  /*08e0*/  @P3 HADD2.F32 R43, -RZ, R37.H0_H0 ;  /* 0x20000025ff2b3230 */ /* 0x000fe20000004100 */
[----:B------:R-:W-:-:S05]  /*08f0*/  MOV R42, RZ ;  /* 0x000000ff002a7202 */ /* 0x000fca0000000f00 */
[----:B------:R-:W1:Y:S01]  /*0900*/  @P3 LDC R47, c[0x0][0x40c] ;  /* 0x00010300ff2f3b82 */ /* 0x000e620000000800 */
[----:B--2---:R-:W-:Y:S01]  /*0910*/  @P3 FMUL.FTZ R42, R43, R46 ;  /* 0x0000002e2b2a3220 */ /* 0x004fe20000410000 */
[----:B------:R-:W-:Y:S02]  /*0920*/  HFMA2 R43, -RZ, RZ, 0, 0 ;  /* 0x00000000ff2b7431 */ /* 0x000fe400000001ff */
[----:B------:R-:W-:-:S04]  /*0930*/  @P3 HADD2.F32 R46, -RZ, R38.H0_H0 ;  /* 0x20000026ff2e3230 */ /* 0x000fc80000004100 */
[----:B------:R-:W2:Y:S01]  /*0940*/  @P3 LDC R62, c[0x0][0x40c] ;  /* 0x00010300ff3e3b82 */ /* 0x000ea20000000800 */
[----:B---3--:R-:W-:Y:S01]  /*0950*/  @P3 FMUL.FTZ R43, R44, R61 ;  /* 0x0000003d2c2b3220 */ /* 0x008fe20000410000 */
[----:B------:R-:W-:Y:S01]  /*0960*/  MOV R44, RZ ;  /* 0x000000ff002c7202 */ /* 0x000fe20000000f00 */
[----:B------:R-:W-:-:S05]  /*0970*/  @P3 HADD2.F32 R61, -RZ, R39.H1_H1 ;  /* 0x30000027ff3d3230 */ /* 0x000fca0000004100 */
[----:B------:R-:W3:Y:S01]  /*0980*/  @P3 LDC R64, c[0x0][0x40c] ;  /* 0x00010300ff403b82 */ /* 0x000ee20000000800 */
[----:B0-----:R-:W-:Y:S01]  /*0990*/  @P3 FMUL.FTZ R44, R46, R45 ;  /* 0x0000002d2e2c3220 */ /* 0x001fe20000410000 */
[----:B------:R-:W-:Y:S02]  /*09a0*/  HFMA2 R45, -RZ, RZ, 0, 0 ;  /* 0x00000000ff2d7431 */ /* 0x000fe400000001ff */
[----:B------:R-:W-:-:S05]  /*09b0*/  @P3 HADD2.F32 R46, -RZ, R38.H1_H1 ;  /* 0x30000026ff2e3230 */ /* 0x000fca0000004100 */
[----:B-1----:R-:W-:Y:S01]  /*09c0*/  @P3 FMUL.FTZ R45, R46, R47 ;  /* 0x0000002f2e2d3220 */ /* 0x002fe20000410000 */
[----:B------:R-:W-:Y:S01]  /*09d0*/  @P3 HADD2.F32 R47, -RZ, R39.H0_H0 ;  /* 0x20000027ff2f3230 */ /* 0x000fe20000004100 */
[----:B------:R-:W-:-:S04]  /*09e0*/  MOV R46, RZ ;  /* 0x000000ff002e7202 */ /* 0x000fc80000000f00 */
[----:B--2---:R-:W-:Y:S01]  /*09f0*/  @P3 FMUL.FTZ R46, R47, R62 ;  /* 0x0000003e2f2e3220 */ /* 0x004fe20000410000 */
[----:B------:R-:W-:Y:S02]  /*0a00*/  HFMA2 R47, -RZ, RZ, 0, 0 ;  /* 0x00000000ff2f7431 */ /* 0x000fe400000001ff */
[----:B---3--:R-:W-:-:S07]  /*0a10*/  @P3 FMUL.FTZ R47, R61, R64 ;  /* 0x000000403d2f3220 */ /* 0x008fce0000410000 */
.L_x_14049:
[----:B------:R-:W0:Y:S01]  /*0a20*/  LDC.64 R62, c[0x0][0x3a8] ;  /* 0x0000ea00ff3e7b82 */ /* 0x000e220000000a00 */
[----:B------:R-:W-:Y:S01]  /*0a30*/  IADD3 R60, PT, PT, R60, 0x20, RZ ;  /* 0x000000203c3c7810 */ /* 0x000fe20007ffe0ff */
[C---:B0-----:R-:W-:Y:S01]  /*0a40*/  IMAD.WIDE.U32 R62, R59.reuse, 0x20, R62 ;  /* 0x000000203b3e7825 */ /* 0x041fe200078e003e */
[----:B------:R-:W-:-:S04]  /*0a50*/  IADD3 R59, PT, PT, R59, 0x20, RZ ;  /* 0x000000203b3b7810 */ /* 0x000fc80007ffe0ff */
[----:B------:R0:W-:Y:S04]  /*0a60*/  STG.E.128 desc[UR6][R62.64], R40 ;  /* 0x000000283e007986 */ /* 0x0001e8000c101d06 */
[----:B------:R0:W-:Y:S02]  /*0a70*/  STG.E.128 desc[UR6][R62.64+0x10], R44 ;  /* 0x0000102c3e007986 */ /* 0x0001e4000c101d06 */
.L_x_14045:
[----:B---34-:R-:W-:Y:S05]  /*0a80*/  BSYNC.RECONVERGENT B0 ;  /* 0x0000000000007941 */ /* 0x018fea0003800200 */
.L_x_14044:
        /* <DEDUP_REMOVED lines=8> */
.L_x_14053:
[----:B------:R-:W-:Y:S05]  /*0b10*/  BSYNC.RECONVERGENT B1 ;  /* 0x0000000000017941 */ /* 0x000fea0003800200 */
.L_x_14052:
        /* <DEDUP_REMOVED lines=10> */
[----:B-1----:R-:W-:-:S05]  /*0bc0*/  @P3 HADD2.F32 R61, -RZ, R37.H0_H0 ;  /* 0x20000025ff3d3230 */ /* 0x002fca0000004100 */
[----:B------:R-:W0:Y:S08]  /*0bd0*/  @P3 LDC R62, c[0x0][0x40c] ;  /* 0x00010300ff3e3b82 */ /* 0x000e300000000800 */
[----:B------:R-:W1:Y:S08]  /*0be0*/  @P3 LDC R64, c[0x0][0x40c] ;  /* 0x00010300ff403b82 */ /* 0x000e700000000800 */
[----:B------:R-:W3:Y:S01]  /*0bf0*/  @P3 LDC R60, c[0x0][0x40c] ;  /* 0x00010300ff3c3b82 */ /* 0x000ee20000000800 */
[----:B--2---:R-:W-:Y:S01]  /*0c00*/  @P3 FFMA.FTZ R48, R63, R58, R48 ;  /* 0x0000003a3f303223 */ /* 0x004fe20000010030 */
[----:B------:R-:W-:-:S06]  /*0c10*/  @P3 HADD2.F32 R58, -RZ, R36.H1_H1 ;  /* 0x30000024ff3a3230 */ /* 0x000fcc0000004100 */
[----:B------:R-:W2:Y:S01]  /*0c20*/  @P3 LDC R63, c[0x0][0x40c] ;  /* 0x00010300ff3f3b82 */ /* 0x000ea20000000800 */
[----:B-1----:R-:W-:Y:S01]  /*0c30*/  @P3 FFMA.FTZ R50, R61, R64, R50 ;  /* 0x000000403d323223 */ /* 0x002fe20000010032 */
[----:B------:R-:W-:Y:S02]  /*0c40*/  @P3 HADD2.F32 R61, -RZ, R38.H0_H0 ;  /* 0x20000026ff3d3230 */ /* 0x000fe40000004100 */
[----:B0-----:R-:W-:Y:S01]  /*0c50*/  @P3 FFMA.FTZ R49, R58, R62, R49 ;  /* 0x0000003e3a313223 */ /* 0x001fe20000010031 */
[----:B------:R-:W-:Y:S02]  /*0c60*/  @P3 HADD2.F32 R58, -RZ, R37.H1_H1 ;  /* 0x30000025ff3a3230 */ /* 0x000fe40000004100 */
[----:B---3--:R-:W-:Y:S01]  /*0c70*/  @P3 FFMA.FTZ R52, R61, R60, R52 ;  /* 0x0000003c3d343223 */ /* 0x008fe20000010034 */
[----:B------:R-:W0:Y:S01]  /*0c80*/  @P3 LDC R62, c[0x0][0x40c] ;  /* 0x00010300ff3e3b82 */ /* 0x000e220000000800 */
[----:B------:R-:W-:-:S07]  /*0c90*/  @P3 HADD2.F32 R61, -RZ, R39.H0_H0 ;  /* 0x20000027ff3d3230 */ /* 0x000fce0000004100 */
[----:B------:R-:W1:Y:S01]  /*0ca0*/  @P3 LDC R60, c[0x0][0x40c] ;  /* 0x00010300ff3c3b82 */ /* 0x000e620000000800 */
[----:B--2---:R-:W-:Y:S01]  /*0cb0*/  @P3 FFMA.FTZ R51, R58, R63, R51 ;  /* 0x0000003f3a333223 */ /* 0x004fe20000010033 */
[----:B------:R-:W-:-:S06]  /*0cc0*/  @P3 HADD2.F32 R58, -RZ, R38.H1_H1 ;  /* 0x30000026ff3a3230 */ /* 0x000fcc0000004100 */
[----:B------:R-:W2:Y:S01]  /*0cd0*/  @P3 LDC R63, c[0x0][0x40c] ;  /* 0x00010300ff3f3b82 */ /* 0x000ea20000000800 */
[----:B0-----:R-:W-:Y:S01]  /*0ce0*/  @P3 FFMA.FTZ R53, R58, R62, R53 ;  /* 0x0000003e3a353223 */ /* 0x001fe20000010035 */
[----:B------:R-:W-:-:S05]  /*0cf0*/  @P3 HADD2.F32 R58, -RZ, R39.H1_H1 ;  /* 0x30000027ff3a3230 */ /* 0x000fca0000004100 */
[----:B-1----:R-:W-:Y:S01]  /*0d00*/  @P3 FFMA.FTZ R55, R58, R60, R55 ;  /* 0x0000003c3a373223 */ /* 0x002fe20000010037 */
[----:B--2---:R-:W-:Y:S01]  /*0d10*/  @P3 FFMA.FTZ R54, R61, R63, R54 ;  /* 0x0000003f3d363223 */ /* 0x004fe20000010036 */
[----:B------:R-:W-:Y:S06]  /*0d20*/  BRA `(.L_x_14055) ;  /* 0x0000000000707947 */ /* 0x000fec0003800000 */
.L_x_14054:
[----:B------:R-:W1:Y:S01]  /*0d30*/  @P3 LDC R53, c[0x0][0x40c] ;  /* 0x00010300ff353b82 */ /* 0x000e620000000800 */
[--C-:B-----5:R-:W-:Y:S01]  /*0d40*/  @P3 HADD2.F32 R52, -RZ, R36.reuse.H1_H1 ;  /* 0x30000024ff343230 */ /* 0x120fe20000004100 */
[----:B------:R-:W-:Y:S01]  /*0d50*/  CS2R R48, SRZ ;  /* 0x0000000000307805 */ /* 0x000fe2000001ff00 */
[----:B------:R-:W-:Y:S02]  /*0d60*/  @P3 HADD2.F32 R50, -RZ, R36.H0_H0 ;  /* 0x20000024ff323230 */ /* 0x000fe40000004100 */
[----:B0-----:R-:W-:-:S03]  /*0d70*/  @P3 HADD2.F32 R63, -RZ, R39.H1_H1 ;  /* 0x30000027ff3f3230 */ /* 0x001fc60000004100 */
        /* <DEDUP_REMOVED lines=23> */
.L_x_14055:
[----:B------:R-:W0:Y:S02]  /*0ef0*/  LDC.64 R60, c[0x0][0x3a8] ;  /* 0x0000ea00ff3c7b82 */ /* 0x000e240000000a00 */
[----:B0-----:R-:W-:-:S05]  /*0f00*/  IMAD.WIDE.U32 R58, R59, 0x20, R60 ;  /* 0x000000203b3a7825 */ /* 0x001fca00078e003c */
[----:B------:R1:W-:Y:S04]  /*0f10*/  STG.E.128 desc[UR6][R58.64], R48 ;  /* 0x000000303a007986 */ /* 0x0003e8000c101d06 */
[----:B------:R1:W-:Y:S02]  /*0f20*/  STG.E.128 desc[UR6][R58.64+0x10], R52 ;  /* 0x000010343a007986 */ /* 0x0003e4000c101d06 */
.L_x_14051:
[----:B------:R-:W-:Y:S05]  /*0f30*/  BSYNC.RECONVERGENT B0 ;  /* 0x0000000000007941 */ /* 0x000fea0003800200 */
.L_x_14050:
        /* <DEDUP_REMOVED lines=75> */
.L_x_14073:
        /* <DEDUP_REMOVED lines=36> */
[----:B------:R-:W-:Y:S01]  /*1630*/  F2FP.F16.F32.PACK_AB R57, R56, R57 ;  /* 0x000000393839723e */ /* 0x000fe200000000ff */
        /* <DEDUP_REMOVED lines=9> */
[----:B------:R-:W-:-:S02]  /*16d0*/  F2FP.F16.F32.PACK_AB R58, R59, R58 ;  /* 0x0000003a3b3a723e */ /* 0x000fc400000000ff */
[----:B------:R-:W-:Y:S01]  /*16e0*/  F2FP.F16.F32.PACK_AB R59, R56, R65 ;  /* 0x00000041383b723e */ /* 0x000fe200000000ff */
[----:B------:R-:W-:-:S04]  /*16f0*/  FADD.FTZ R65, R41, -R64 ;  /* 0x8000004029417221 */ /* 0x000fc80000010000 */
[----:B------:R-:W-:-:S04]  /*1700*/  FMUL.FTZ R56, R60, R65 ;  /* 0x000000413c387220 */ /* 0x000fc80000410000 */
[----:B------:R-:W-:-:S05]  /*1710*/  FFMA.FTZ R56, R56, R5, R13 ;  /* 0x0000000538387223 */ /* 0x000fca000001000d */
[----:B------:R-:W-:Y:S01]  /*1720*/  F2FP.F16.F32.PACK_AB R56, R56, R67 ;  /* 0x000000433838723e */ /* 0x000fe200000000ff */
[C---:B-1----:R-:W-:Y:S01]  /*1730*/  IMAD.WIDE.U32 R62, R61.reuse, 0x10, R62 ;  /* 0x000000103d3e7825 */ /* 0x042fe200078e003e */
[----:B------:R-:W-:-:S04]  /*1740*/  IADD3 R61, PT, PT, R61, 0x20, RZ ;  /* 0x000000203d3d7810 */ /* 0x000fc80007ffe0ff */
[----:B------:R1:W-:Y:S03]  /*1750*/  STG.E.128 desc[UR6][R62.64], R56 ;  /* 0x000000383e007986 */ /* 0x0003e6000c101d06 */
.L_x_14060:
[----:B------:R-:W-:Y:S05]  /*1760*/  BSYNC.RECONVERGENT B1 ;  /* 0x0000000000017941 */ /* 0x000fea0003800200 */
.L_x_14059:
        /* <DEDUP_REMOVED lines=32> */
.L_x_14058:
[----:B------:R-:W-:Y:S05]  /*1970*/  BSYNC.RECONVERGENT B0 ;  /* 0x0000000000007941 */ /* 0x000fea0003800200 */
.L_x_14057:
[----:B-12---:R-:W1:Y:S02]  /*1980*/  LDC.64 R56, c[0x0][0x380] ;  /* 0x0000e000ff387b82 */ /* 0x006e640000000a00 */
[----:B-1----:R-:W-:-:S04]  /*1990*/  LEA R3, R56, R3, 0x2 ;  /* 0x0000000338037211 */ /* 0x002fc800078e10ff */
[----:B------:R-:W-:-:S13]  /*19a0*/  ISETP.GE.AND P1, PT, R3, R57, PT ;  /* 0x000000390300720c */ /* 0x000fda0003f26270 */
[----:B------:R-:W-:Y:S05]  /*19b0*/  @!P1 BRA `(.L_x_14061) ;  /* 0xffffffe800ac9947 */ /* 0x000fea000383ffff */
[----:B------:R-:W-:Y:S05]  /*19c0*/  EXIT ;  /* 0x000000000000794d */ /* 0x000fea0003800000 */
.L_x_14056:
        /* <DEDUP_REMOVED lines=8> */
.L_x_14063:
[----:B------:R-:W-:Y:S05]  /*1a50*/  BSYNC B0 ;  /* 0x0000000000007941 */ /* 0x000fea0003800000 */
.L_x_14062:
        /* <DEDUP_REMOVED lines=9> */
.L_x_14064:
[----:B------:R-:W-:Y:S02]  /*1af0*/  HFMA2 R64, -RZ, RZ, 0, 2.384185791015625e-07 ;  /* 0x00000004ff407431 */ /* 0x000fe400000001ff */
[----:B------:R-:W-:-:S05]  /*1b00*/  FADD.FTZ R67, R66, R65 ;  /* 0x0000004142437221 */ /* 0x000fca0000010000 */
[----:B------:R-:W-:-:S07]  /*1b10*/  MOV R69, R67 ;  /* 0x0000004300457202 */ /* 0x000fce0000000f00 */
[----:B------:R-:W-:Y:S05]  /*1b20*/  WARPSYNC.COLLECTIVE R62, `(.L_x_14065) ;  /* 0x000000003e087348 */ /* 0x000fea0003c00000 */
[----:B------:R0:W1:Y:S02]  /*1b30*/  SHFL.BFLY P5, R65, R69, R64, R63 ;  /* 0x0c00004045417389 */ /* 0x00006400000a003f */
[----:B01----:R-:W-:Y:S05]  /*1b40*/  ENDCOLLECTIVE ;  /* 0x000000000000791b */ /* 0x003fea0003800000 */
.L_x_14065:
[----:B------:R-:W-:Y:S02]  /*1b50*/  HFMA2 R64, -RZ, RZ, 0, 4.76837158203125e-07 ;  /* 0x00000008ff407431 */ /* 0x000fe400000001ff */
[----:B------:R-:W-:-:S05]  /*1b60*/  FADD.FTZ R68, R67, R65 ;  /* 0x0000004143447221 */ /* 0x000fca0000010000 */
[----:B------:R-:W-:-:S07]  /*1b70*/  MOV R69, R68 ;  /* 0x0000004400457202 */ /* 0x000fce0000000f00 */
[----:B------:R-:W-:Y:S05]  /*1b80*/  WARPSYNC.COLLECTIVE R62, `(.L_x_14066) ;  /* 0x000000003e087348 */ /* 0x000fea0003c00000 */
[----:B------:R0:W1:Y:S02]  /*1b90*/  SHFL.BFLY P5, R65, R69, R64, R63 ;  /* 0x0c00004045417389 */ /* 0x00006400000a003f */
[----:B01----:R-:W-:Y:S05]  /*1ba0*/  ENDCOLLECTIVE ;  /* 0x000000000000791b */ /* 0x003fea0003800000 */
.L_x_14066:
[----:B------:R-:W-:Y:S01]  /*1bb0*/  MOV R64, 0x10 ;  /* 0x0000001000407802 */ /* 0x000fe20000000f00 */
[----:B------:R-:W-:-:S07]  /*1bc0*/  FADD.FTZ R69, R68, R65 ;  /* 0x0000004144457221 */ /* 0x000fce0000010000 */
[----:B------:R-:W-:Y:S05]  /*1bd0*/  WARPSYNC.COLLECTIVE R62, `(.L_x_14067) ;  /* 0x000000003e087348 */ /* 0x000fea0003c00000 */
[----:B------:R0:W1:Y:S02]  /*1be0*/  SHFL.BFLY P5, R65, R69, R64, R63 ;  /* 0x0c00004045417389 */ /* 0x00006400000a003f */
[----:B01----:R-:W-:Y:S05]  /*1bf0*/  ENDCOLLECTIVE ;  /* 0x000000000000791b */ /* 0x003fea0003800000 */
.L_x_14067:
        /* <DEDUP_REMOVED lines=41> */
.L_x_14068:
[----:B------:R-:W-:Y:S02]  /*1e90*/  HFMA2 R64, -RZ, RZ, 0, 1.1920928955078125e-07 ;  /* 0x00000002ff407431 */ /* 0x000fe400000001ff */
[----:B------:R-:W-:-:S05]  /*1ea0*/  FADD.FTZ R59, R58, R65 ;  /* 0x000000413a3b7221 */ /* 0x000fca0000010000 */
[----:B------:R-:W-:-:S07]  /*1eb0*/  MOV R69, R59 ;  /* 0x0000003b00457202 */ /* 0x000fce0000000f00 */
[----:B------:R-:W-:Y:S05]  /*1ec0*/  WARPSYNC.COLLECTIVE R62, `(.L_x_14069) ;  /* 0x000000003e087348 */ /* 0x000fea0003c00000 */
[----:B------:R0:W1:Y:S02]  /*1ed0*/  SHFL.BFLY P5, R65, R69, R64, R63 ;  /* 0x0c00004045417389 */ /* 0x00006400000a003f */
[----:B01----:R-:W-:Y:S05]  /*1ee0*/  ENDCOLLECTIVE ;  /* 0x000000000000791b */ /* 0x003fea0003800000 */
.L_x_14069:
[----:B------:R-:W-:Y:S02]  /*1ef0*/  HFMA2 R64, -RZ, RZ, 0, 2.384185791015625e-07 ;  /* 0x00000004ff407431 */ /* 0x000fe400000001ff */
[----:B------:R-:W-:-:S05]  /*1f00*/  FADD.FTZ R66, R59, R65 ;  /* 0x000000413b427221 */ /* 0x000fca0000010000 */
[----:B------:R-:W-:-:S07]  /*1f10*/  MOV R69, R66 ;  /* 0x0000004200457202 */ /* 0x000fce0000000f00 */
[----:B------:R-:W-:Y:S05]  /*1f20*/  WARPSYNC.COLLECTIVE R62, `(.L_x_14070) ;  /* 0x000000003e087348 */ /* 0x000fea0003c00000 */
[----:B------:R0:W1:Y:S02]  /*1f30*/  SHFL.BFLY P5, R65, R69, R64, R63 ;  /* 0x0c00004045417389 */ /* 0x00006400000a003f */
[----:B01----:R-:W-:Y:S05]  /*1f40*/  ENDCOLLECTIVE ;  /* 0x000000000000791b */ /* 0x003fea0003800000 */
.L_x_14070:
[----:B------:R-:W-:Y:S02]  /*1f50*/  HFMA2 R64, -RZ, RZ, 0, 4.76837158203125e-07 ;  /* 0x00000008ff407431 */ /* 0x000fe400000001ff */
[----:B------:R-:W-:-:S05]  /*1f60*/  FADD.FTZ R67, R66, R65 ;  /* 0x0000004142437221 */ /* 0x000fca0000010000 */
[----:B------:R-:W-:-:S07]  /*1f70*/  MOV R69, R67 ;  /* 0x0000004300457202 */ /* 0x000fce0000000f00 */
[----:B------:R-:W-:Y:S05]  /*1f80*/  WARPSYNC.COLLECTIVE R62, `(.L_x_14071) ;  /* 0x000000003e087348 */ /* 0x000fea0003c00000 */
[----:B------:R0:W1:Y:S02]  /*1f90*/  SHFL.BFLY P5, R65, R69, R64, R63 ;  /* 0x0c00004045417389 */ /* 0x00006400000a003f */
[----:B01----:R-:W-:Y:S05]  /*1fa0*/  ENDCOLLECTIVE ;  /* 0x000000000000791b */ /* 0x003fea0003800000 */
.L_x_14071:
[----:B------:R-:W-:Y:S02]  /*1fb0*/  HFMA2 R64, -RZ, RZ, 0, 9.5367431640625e-07 ;  /* 0x00000010ff407431 */ /* 0x000fe400000001ff */
[----:B------:R-:W-:-:S05]  /*1fc0*/  FADD.FTZ R68, R67, R65 ;  /* 0x0000004143447221 */ /* 0x000fca0000010000 */
[----:B------:R-:W-:-:S07]  /*1fd0*/  MOV R69, R68 ;  /* 0x0000004400457202 */ /* 0x000fce0000000f00 */
[----:B------:R-:W-:Y:S05]  /*1fe0*/  WARPSYNC.COLLECTIVE R62, `(.L_x_14072) ;  /* 0x000000003e087348 */ /* 0x000fea0003c00000 */
[----:B------:R0:W1:Y:S02]  /*1ff0*/  SHFL.BFLY P5, R65, R69, R64, R63 ;  /* 0x0c00004045417389 */ /* 0x00006400000a003f */
[----:B01----:R-:W-:Y:S05]  /*2000*/  ENDCOLLECTIVE ;  /* 0x000000000000791b */ /* 0x003fea0003800000 */
.L_x_14072:
[----:B------:R-:W-:Y:S05]  /*2010*/  BRA `(.L_x_14073) ;  /* 0xfffffff000f47947 */ /* 0x000fea000383ffff */
.L_x_14074:
        /* <DEDUP_REMOVED lines=14> */
.L_x_20335:


//--------------------- .text._ZN10layer_norm13ln_fwd_kernelINS_13Kernel_traitsIf6__halffS2_fjLj512ELj1ELj4ELj1ELj16ENS_18Kernel_traits_baseILj512EfS2_fS2_fjLj128EEEEELb0ELb0ELb1ELb1EEEvNS_9FwdParamsE --------------------------
	.section	.text._ZN10layer_norm13ln_fwd_kernelINS_13Kernel_traitsIf6__halffS2_fjLj512ELj1ELj4ELj1ELj16ENS_18Kernel_traits_baseILj512EfS2_fS2_fjLj128EEEEELb0ELb0ELb1ELb1EEEvNS_9FwdParamsE,"ax",@progbits
	.align	128
        .global         _ZN10layer_norm13ln_fwd_kernelINS_13Kernel_traitsIf6__halffS2_fjLj512ELj1ELj4ELj1ELj16ENS_18Kernel_traits_baseILj512EfS2_fS2_fjLj128EEEEELb0ELb0ELb1ELb1EEEvNS_9FwdParamsE
        .type           _ZN10layer_norm13ln_fwd_kernelINS_13Kernel_traitsIf6__halffS2_fjLj512ELj1ELj4ELj1ELj16ENS_18Kernel_traits_baseILj512EfS2_fS2_fjLj128EEEEELb0ELb0ELb1ELb1EEEvNS_9FwdParamsE,@function
        .size           _ZN10layer_norm13ln_fwd_kernelINS_13Kernel_traitsIf6__halffS2_fjLj512ELj1ELj4ELj1ELj16ENS_18Kernel_traits_baseILj512EfS2_fS2_fjLj128EEEEELb0ELb0ELb1ELb1EEEvNS_9FwdParamsE,(.L_x_20336 - _ZN10layer_norm13ln_fwd_kernelINS_13Kernel_traitsIf6__halffS2_fjLj512ELj1ELj4ELj1ELj16ENS_18Kernel_traits_baseILj512EfS2_fS2_fjLj128EEEEELb0ELb0ELb1ELb1EEEvNS_9FwdParamsE)
        .other          _ZN10layer_norm13ln_fwd_kernelINS_13Kernel_traitsIf6__halffS2_fjLj512ELj1ELj4ELj1ELj16ENS_18Kernel_traits_baseILj512EfS2_fS2_fjLj128EEEEELb0ELb0ELb1ELb1EEEvNS_9FwdParamsE,@"STO_CUDA_ENTRY STV_DEFAULT"
_ZN10layer_norm13ln_fwd_kernelINS_13Kernel_traitsIf6__halffS2_fjLj512ELj1ELj4ELj1ELj16ENS_18Kernel_traits_baseILj512EfS2_fS2_fjLj128EEEEELb0ELb0ELb1ELb1EEEvNS_9FwdParamsE:
.text._ZN10layer_norm13ln_fwd_kernelINS_13Kernel_traitsIf6__halffS2_fjLj512ELj1ELj4ELj1ELj16ENS_18Kernel_traits_baseILj512EfS2_fS2_fjLj128EEEEELb0ELb0ELb1ELb1EEEvNS_9FwdParamsE:
[----:B------:R-:W0:Y:S01]  /*0000*/  LDC R1, c[0x0][0x37c] ;  /* 0x0000df00ff017b82 */ /* 0x000e220000000800 */
[----:B------:R-:W1:Y:S01]  /*0010*/  LDCU.64 UR4, c[0x0][0x438] ;  /* 0x00008700ff0477ac */ /* 0x000e620008000a00 */
[----:B------:R-:W2:Y:S06]  /*0020*/  S2R R0, SR_TID.X ;  /* 0x0000000000007919 */ /* 0x000eac0000002100 */
[----:B------:R-:W3:Y:S01]  /*0030*/  LDC.64 R2, c[0x0][0x3d0] ;  /* 0x0000f400ff027b82 */ /* 0x000ee20000000a00 */
[----:B0-----:R-:W-:Y:S01]  /*0040*/  IADD3 R1, PT, PT, R1, -0x8, RZ ;  /* 0xfffffff801017810 */ /* 0x001fe20007ffe0ff */
[----:B------:R-:W0:Y:S01]  /*0050*/  LDCU.64 UR6, c[0x0][0x358] ;  /* 0x00006b00ff0677ac */ /* 0x000e220008000a00 */
[----:B-1----:R-:W-:-:S04]  /*0060*/  ISETP.NE.U32.AND P0, PT, RZ, UR4, PT ;  /* 0x00000004ff007c0c */ /* 0x002fc8000bf05070 */
[----:B------:R-:W-:Y:S02]  /*0070*/  ISETP.NE.AND.EX P0, PT, RZ, UR5, PT, P0 ;  /* 0x00000005ff007c0c */ /* 0x000fe4000bf05300 */
[----:B--2---:R-:W-:Y:S01]  /*0080*/  LOP3.LUT R22, R0, 0x1f, RZ, 0xc0, !PT ;  /* 0x0000001f00167812 */ /* 0x004fe200078ec0ff */
[----:B------:R-:W1:Y:S01]  /*0090*/  S2UR UR4, SR_CTAID.X ;  /* 0x00000000000479c3 */ /* 0x000e620000002500 */
[----:B------:R-:W2:Y:S03]  /*00a0*/  LDCU UR5, c[0x0][0x384] ;  /* 0x00007080ff0577ac */ /* 0x000ea60008000800 */
[----:B---3--:R-:W-:-:S06]  /*00b0*/  IMAD.WIDE.U32 R2, R22, 0x20, R2 ;  /* 0x0000002016027825 */ /* 0x008fcc00078e0002 */
[----:B------:R-:W3:Y:S01]  /*00c0*/  @P0 LDC.64 R20, c[0x0][0x438] ;  /* 0x00010e00ff140b82 */ /* 0x000ee20000000a00 */
[----:B0-----:R-:W4:Y:S04]  /*00d0*/  LDG.E.128 R16, desc[UR6][R2.64] ;  /* 0x0000000602107981 */ /* 0x001f28000c1e1d00 */
[----:B------:R-:W4:Y:S04]  /*00e0*/  LDG.E.128 R12, desc[UR6][R2.64+0x10] ;  /* 0x00001006020c7981 */ /* 0x000f28000c1e1d00 */
[----:B------:R-:W4:Y:S01]  /*00f0*/  LDG.E.128 R8, desc[UR6][R2.64+0x400] ;  /* 0x0004000602087981 */ /* 0x000f22000c1e1d00 */
[----:B------:R-:W-:-:S03]  /*0100*/  SHF.R.U32.HI R0, RZ, 0x5, R0 ;  /* 0x00000005ff007819 */ /* 0x000fc60000011600 */
[----:B------:R0:W5:Y:S01]  /*0110*/  LDG.E.128 R4, desc[UR6][R2.64+0x410] ;  /* 0x0004100602047981 */ /* 0x000162000c1e1d00 */
[----:B---3--:R-:W-:-:S05]  /*0120*/  @P0 IMAD.WIDE.U32 R20, R22, 0x20, R20 ;  /* 0x0000002016140825 */ /* 0x008fca00078e0014 */
[----:B------:R3:W5:Y:S04]  /*0130*/  @P0 LDG.E.128 R36, desc[UR6][R20.64] ;  /* 0x0000000614240981 */ /* 0x000768000c1e1d00 */
[----:B------:R3:W5:Y:S04]  /*0140*/  @P0 LDG.E.128 R32, desc[UR6][R20.64+0x10] ;  /* 0x0000100614200981 */ /* 0x000768000c1e1d00 */
[----:B------:R3:W5:Y:S04]  /*0150*/  @P0 LDG.E.128 R28, desc[UR6][R20.64+0x400] ;  /* 0x00040006141c0981 */ /* 0x000768000c1e1d00 */
[----:B------:R3:W5:Y:S01]  /*0160*/  @P0 LDG.E.128 R24, desc[UR6][R20.64+0x410] ;  /* 0x0004100614180981 */ /* 0x000762000c1e1d00 */
[----:B-1----:R-:W-:-:S06]  /*0170*/  USHF.L.U32 UR4, UR4, 0x2, URZ ;  /* 0x0000000204047899 */ /* 0x002fcc00080006ff */
[----:B------:R-:W-:-:S04]  /*0180*/  LOP3.LUT R0, R0, UR4, RZ, 0xfc, !PT ;  /* 0x0000000400007c12 */ /* 0x000fc8000f8efcff */
[----:B--2---:R-:W-:Y:S02]  /*0190*/  ISETP.GE.AND P1, PT, R0, UR5, PT ;  /* 0x0000000500007c0c */ /* 0x004fe4000bf26270 */
[----:B----4-:R-:W-:Y:S02]  /*01a0*/  @P0 MOV R60, R16 ;  /* 0x00000010003c0202 */ /* 0x010fe40000000f00 */
        /* <DEDUP_REMOVED lines=8> */
[----:B------:R-:W-:Y:S02]  /*0230*/  @P0 MOV R44, R9 ;  /* 0x00000009002c0202 */ /* 0x000fe40000000f00 */
[----:B0-----:R-:W-:-:S02]  /*0240*/  @P0 MOV R2, R10 ;  /* 0x0000000a00020202 */ /* 0x001fc40000000f00 */
        /* <DEDUP_REMOVED lines=13> */
[----:B---3--:R-:W-:Y:S06]  /*0320*/  @P1 EXIT ;  /* 0x000000000000194d */ /* 0x008fec0003800000 */
        /* <DEDUP_REMOVED lines=12> */
.L_x_14084:
[----:B------:R-:W0:Y:S08]  /*03f0*/  LDC.64 R48, c[0x0][0x3f0] ;  /* 0x0000fc00ff307b82 */ /* 0x000e300000000a00 */
[----:B------:R-:W3:Y:S08]  /*0400*/  LDC R14, c[0x0][0x388] ;  /* 0x0000e200ff0e7b82 */ /* 0x000ef00000000800 */
[----:B------:R-:W4:Y:S01]  /*0410*/  LDC.64 R10, c[0x0][0x3f8] ;  /* 0x0000fe00ff0a7b82 */ /* 0x000f220000000a00 */
[----:B0-----:R-:W-:-:S06]  /*0420*/  IMAD.WIDE R48, R0, 0x4, R48 ;  /* 0x0000000400307825 */ /* 0x001fcc00078e0230 */
[----:B------:R-:W2:Y:S01]  /*0430*/  LDG.E R48, desc[UR6][R48.64] ;  /* 0x0000000630307981 */ /* 0x000ea2000c1e1900 */
[----:B------:R-:W-:Y:S01]  /*0440*/  HFMA2 R40, -RZ, RZ, 0, 0 ;  /* 0x00000000ff287431 */ /* 0x000fe200000001ff */
[----:B------:R-:W0:Y:S01]  /*0450*/  S2R R57, SR_TID.X ;  /* 0x0000000000397919 */ /* 0x000e220000002100 */
[----:B----4-:R-:W-:-:S05]  /*0460*/  IMAD.WIDE R10, R0, 0x4, R10 ;  /* 0x00000004000a7825 */ /* 0x010fca00078e020a */
[----:B-----5:R4:W5:Y:S01]  /*0470*/  LDG.E R45, desc[UR6][R10.64] ;  /* 0x000000060a2d7981 */ /* 0x020962000c1e1900 */
[----:B0-----:R-:W-:Y:S02]  /*0480*/  LOP3.LUT R57, R57, 0x1f, RZ, 0xc0, !PT ;  /* 0x0000001f39397812 */ /* 0x001fe400078ec0ff */
[----:B--2---:R-:W-:-:S13]  /*0490*/  ISETP.GE.AND P2, PT, R48, 0x1, PT ;  /* 0x000000013000780c */ /* 0x004fda0003f46270 */
[----:B------:R-:W0:Y:S01]  /*04a0*/  @P2 LDC.64 R8, c[0x0][0x390] ;  /* 0x0000e400ff082b82 */ /* 0x000e220000000a00 */
[----:B------:R-:W-:-:S05]  /*04b0*/  @P2 IADD3 R12, PT, PT, R48, -0x1, RZ ;  /* 0xffffffff300c2810 */ /* 0x000fca0007ffe0ff */
[----:B---3--:R-:W-:-:S05]  /*04c0*/  @P2 IMAD R12, R12, R14, RZ ;  /* 0x0000000e0c0c2224 */ /* 0x008fca00078e02ff */
        /* <DEDUP_REMOVED lines=11> */
[----:B----4-:R-:W-:Y:S05]  /*0580*/  @!P0 BRA `(.L_x_14075) ;  /* 0x0000000000988947 */ /* 0x010fea0003800000 */
[----:B------:R-:W0:Y:S02]  /*0590*/  LDC.64 R8, c[0x0][0x3a0] ;  /* 0x0000e800ff087b82 */ /* 0x000e240000000a00 */
[----:B0-----:R-:W-:-:S05]  /*05a0*/  IMAD.WIDE.U32 R8, R49, 0x20, R8 ;  /* 0x0000002031087825 */ /* 0x001fca00078e0008 */
[----:B------:R-:W2:Y:S04]  /*05b0*/  LDG.E.128 R12, desc[UR6][R8.64] ;  /* 0x00000006080c7981 */ /* 0x000ea8000c1e1d00 */
[----:B------:R-:W3:Y:S01]  /*05c0*/  LDG.E.128 R8, desc[UR6][R8.64+0x10] ;  /* 0x0000100608087981 */ /* 0x000ee2000c1e1d00 */
[----:B------:R-:W-:-:S13]  /*05d0*/  ISETP.GT.AND P3, PT, R48, RZ, PT ;  /* 0x000000ff3000720c */ /* 0x000fda0003f64270 */
[----:B------:R-:W0:Y:S01]  /*05e0*/  @P3 LDC R42, c[0x0][0x40c] ;  /* 0x00010300ff2a3b82 */ /* 0x000e220000000800 */
[--C-:B-----5:R-:W-:Y:S02]  /*05f0*/  @P3 HADD2.F32 R41, -RZ, R20.reuse.H0_H0 ;  /* 0x20000014ff293230 */ /* 0x120fe40000004100 */
[----:B------:R-:W-:-:S05]  /*0600*/  @P3 HADD2.F32 R18, -RZ, R20.H1_H1 ;  /* 0x30000014ff123230 */ /* 0x000fca0000004100 */
[----:B------:R-:W4:Y:S08]  /*0610*/  @P3 LDC R50, c[0x0][0x40c] ;  /* 0x00010300ff323b82 */ /* 0x000f300000000800 */
[----:B------:R-:W1:Y:S08]  /*0620*/  @P3 LDC R19, c[0x0][0x40c] ;  /* 0x00010300ff133b82 */ /* 0x000e700000000800 */
[----:B------:R-:W3:Y:S08]  /*0630*/  @P3 LDC R56, c[0x0][0x40c] ;  /* 0x00010300ff383b82 */ /* 0x000ef00000000800 */
[----:B------:R-:W3:Y:S01]  /*0640*/  @P3 LDC R43, c[0x0][0x40c] ;  /* 0x00010300ff2b3b82 */ /* 0x000ee20000000800 */
[----:B--2---:R-:W-:Y:S01]  /*0650*/  @!P3 MOV R16, R12 ;  /* 0x0000000c0010b202 */ /* 0x004fe20000000f00 */
[----:B0-----:R-:W-:Y:S01]  /*0660*/  @P3 FFMA.FTZ R16, R41, R42, R12 ;  /* 0x0000002a29103223 */ /* 0x001fe2000001000c */
[----:B------:R-:W-:Y:S01]  /*0670*/  @!P3 MOV R17, R13 ;  /* 0x0000000d0011b202 */ /* 0x000fe20000000f00 */
[----:B----4-:R-:W-:-:S04]  /*0680*/  @P3 FFMA.FTZ R17, R18, R50, R13 ;  /* 0x0000003212113223 */ /* 0x010fc8000001000d */
[----:B------:R-:W0:Y:S01]  /*0690*/  @P3 LDC R42, c[0x0][0x40c] ;  /* 0x00010300ff2a3b82 */ /* 0x000e220000000800 */
[----:B------:R-:W-:Y:S01]  /*06a0*/  @P3 HADD2.F32 R13, -RZ, R21.H0_H0 ;  /* 0x20000015ff0d3230 */ /* 0x000fe20000004100 */
[----:B------:R-:W-:-:S04]  /*06b0*/  @!P3 MOV R18, R14 ;  /* 0x0000000e0012b202 */ /* 0x000fc80000000f00 */
[----:B-1----:R-:W-:Y:S01]  /*06c0*/  @P3 FFMA.FTZ R18, R13, R19, R14 ;  /* 0x000000130d123223 */ /* 0x002fe2000001000e */
[----:B------:R-:W-:Y:S01]  /*06d0*/  @P3 HADD2.F32 R14, -RZ, R21.H1_H1 ;  /* 0x30000015ff0e3230 */ /* 0x000fe20000004100 */
[----:B------:R-:W1:Y:S01]  /*06e0*/  @P3 LDC R41, c[0x0][0x40c] ;  /* 0x00010300ff293b82 */ /* 0x000e620000000800 */
[--C-:B------:R-:W-:Y:S01]  /*06f0*/  @P3 HADD2.F32 R13, -RZ, R22.reuse.H0_H0 ;  /* 0x20000016ff0d3230 */ /* 0x100fe20000004100 */
[----:B------:R-:W-:Y:S02]  /*0700*/  @!P3 MOV R19, R15 ;  /* 0x0000000f0013b202 */ /* 0x000fe40000000f00 */
[----:B---3--:R-:W-:Y:S01]  /*0710*/  @!P3 MOV R12, R8 ;  /* 0x00000008000cb202 */ /* 0x008fe20000000f00 */
[----:B------:R-:W-:Y:S01]  /*0720*/  @P3 FFMA.FTZ R19, R14, R56, R15 ;  /* 0x000000380e133223 */ /* 0x000fe2000001000f */
[----:B------:R-:W-:Y:S01]  /*0730*/  @P3 FFMA.FTZ R12, R13, R43, R8 ;  /* 0x0000002b0d0c3223 */ /* 0x000fe20000010008 */
[----:B------:R-:W-:Y:S01]  /*0740*/  @P3 HADD2.F32 R8, -RZ, R22.H1_H1 ;  /* 0x30000016ff083230 */ /* 0x000fe20000004100 */
[----:B------:R-:W2:Y:S01]  /*0750*/  @P3 LDC R50, c[0x0][0x40c] ;  /* 0x00010300ff323b82 */ /* 0x000ea20000000800 */
[--C-:B------:R-:W-:Y:S01]  /*0760*/  @P3 HADD2.F32 R43, -RZ, R23.reuse.H0_H0 ;  /* 0x20000017ff2b3230 */ /* 0x100fe20000004100 */
[----:B------:R-:W-:Y:S01]  /*0770*/  @!P3 MOV R13, R9 ;  /* 0x00000009000db202 */ /* 0x000fe20000000f00 */
[----:B------:R-:W-:Y:S01]  /*0780*/  @P3 HADD2.F32 R56, -RZ, R23.H1_H1 ;  /* 0x30000017ff383230 */ /* 0x000fe20000004100 */
[----:B------:R-:W-:-:S02]  /*0790*/  @!P3 MOV R14, R10 ;  /* 0x0000000a000eb202 */ /* 0x000fc40000000f00 */
[----:B------:R-:W-:Y:S01]  /*07a0*/  @!P3 MOV R15, R11 ;  /* 0x0000000b000fb202 */ /* 0x000fe20000000f00 */
[----:B0-----:R-:W-:Y:S01]  /*07b0*/  @P3 FFMA.FTZ R13, R8, R42, R9 ;  /* 0x0000002a080d3223 */ /* 0x001fe20000010009 */
[----:B-1----:R-:W-:Y:S01]  /*07c0*/  @P3 FFMA.FTZ R14, R43, R41, R10 ;  /* 0x000000292b0e3223 */ /* 0x002fe2000001000a */
[----:B--2---:R-:W-:Y:S01]  /*07d0*/  @P3 FFMA.FTZ R15, R56, R50, R11 ;  /* 0x00000032380f3223 */ /* 0x004fe2000001000b */
[----:B------:R-:W-:Y:S06]  /*07e0*/  BRA `(.L_x_14076) ;  /* 0x0000000000747947 */ /* 0x000fec0003800000 */
.L_x_14075:
[----:B------:R-:W0:Y:S01]  /*07f0*/  @P2 LDC R42, c[0x0][0x40c] ;  /* 0x00010300ff2a2b82 */ /* 0x000e220000000800 */
[--C-:B-----5:R-:W-:Y:S01]  /*0800*/  @P2 HADD2.F32 R19, -RZ, R21.reuse.H0_H0 ;  /* 0x20000015ff132230 */ /* 0x120fe20000004100 */
[----:B------:R-:W-:Y:S01]  /*0810*/  MOV R18, RZ ;  /* 0x000000ff00127202 */ /* 0x000fe20000000f00 */
[--C-:B------:R-:W-:Y:S01]  /*0820*/  @P2 HADD2.F32 R12, -RZ, R20.reuse.H0_H0 ;  /* 0x20000014ff0c2230 */ /* 0x100fe20000004100 */
[----:B------:R-:W-:Y:S01]  /*0830*/  CS2R R16, SRZ ;  /* 0x0000000000107805 */ /* 0x000fe2000001ff00 */
[----:B------:R-:W-:Y:S02]  /*0840*/  @P2 HADD2.F32 R14, -RZ, R20.H1_H1 ;  /* 0x30000014ff0e2230 */ /* 0x000fe40000004100 */
[----:B------:R-:W-:Y:S01]  /*0850*/  @P2 HADD2.F32 R43, -RZ, R21.H1_H1 ;  /* 0x30000015ff2b2230 */ /* 0x000fe20000004100 */
[----:B------:R-:W2:Y:S01]  /*0860*/  @P2 LDC R13, c[0x0][0x40c] ;  /* 0x00010300ff0d2b82 */ /* 0x000ea20000000800 */
[----:B------:R-:W-:Y:S02]  /*0870*/  @P2 HADD2.F32 R51, -RZ, R22.H1_H1 ;  /* 0x30000016ff332230 */ /* 0x000fe40000004100 */
[----:B------:R-:W-:-:S02]  /*0880*/  @P2 HADD2.F32 R50, -RZ, R23.H0_H0 ;  /* 0x20000017ff322230 */ /* 0x000fc40000004100 */
[----:B------:R-:W-:-:S03]  /*0890*/  @P2 HADD2.F32 R56, -RZ, R23.H1_H1 ;  /* 0x30000017ff382230 */ /* 0x000fc60000004100 */
[----:B------:R-:W3:Y:S08]  /*08a0*/  @P2 LDC R15, c[0x0][0x40c] ;  /* 0x00010300ff0f2b82 */ /* 0x000ef00000000800 */
[----:B------:R-:W4:Y:S01]  /*08b0*/  @P2 LDC R8, c[0x0][0x40c] ;  /* 0x00010300ff082b82 */ /* 0x000f220000000800 */
[----:B0-----:R-:W-:Y:S01]  /*08c0*/  @P2 FMUL.FTZ R18, R19, R42 ;  /* 0x0000002a13122220 */ /* 0x001fe20000410000 */
[----:B------:R-:W-:Y:S01]  /*08d0*/  @P2 HADD2.F32 R42, -RZ, R22.H0_H0 ;  /* 0x20000016ff2a2230 */ /* 0x000fe20000004100 */
[----:B------:R-:W-:-:S05]  /*08e0*/  MOV R19, RZ ;  /* 0x000000ff00137202 */ /* 0x000fca0000000f00 */
[----:B------:R-:W0:Y:S01]  /*08f0*/  @P2 LDC R9, c[0x0][0x40c] ;  /* 0x00010300ff092b82 */ /* 0x000e220000000800 */
[----:B--2---:R-:W-:Y:S01]  /*0900*/  @P2 FMUL.FTZ R16, R12, R13 ;  /* 0x0000000d0c102220 */ /* 0x004fe20000410000 */
[----:B------:R-:W-:-:S06]  /*0910*/  CS2R R12, SRZ ;  /* 0x00000000000c7805 */ /* 0x000fcc000001ff00 */
[----:B------:R-:W2:Y:S01]  /*0920*/  @P2 LDC R10, c[0x0][0x40c] ;  /* 0x00010300ff0a2b82 */ /* 0x000ea20000000800 */
[----:B---3--:R-:W-:Y:S01]  /*0930*/  @P2 FMUL.FTZ R17, R14, R15 ;  /* 0x0000000f0e112220 */ /* 0x008fe20000410000 */
[----:B------:R-:W-:-:S06]  /*0940*/  CS2R R14, SRZ ;  /* 0x00000000000e7805 */ /* 0x000fcc000001ff00 */
[----:B------:R-:W3:Y:S01]  /*0950*/  @P2 LDC R11, c[0x0][0x40c] ;  /* 0x00010300ff0b2b82 */ /* 0x000ee20000000800 */
[----:B----4-:R-:W-:-:S07]  /*0960*/  @P2 FMUL.FTZ R19, R43, R8 ;  /* 0x000000082b132220 */ /* 0x010fce0000410000 */
[----:B------:R-:W4:Y:S01]  /*0970*/  @P2 LDC R41, c[0x0][0x40c] ;  /* 0x00010300ff292b82 */ /* 0x000f220000000800 */
[----:B0-----:R-:W-:Y:S01]  /*0980*/  @P2 FMUL.FTZ R12, R42, R9 ;  /* 0x000000092a0c2220 */ /* 0x001fe20000410000 */
[----:B--2---:R-:W-:Y:S01]  /*0990*/  @P2 FMUL.FTZ R13, R51, R10 ;  /* 0x0000000a330d2220 */ /* 0x004fe20000410000 */
[----:B---3--:R-:W-:Y:S01]  /*09a0*/  @P2 FMUL.FTZ R14, R50, R11 ;  /* 0x0000000b320e2220 */ /* 0x008fe20000410000 */
[----:B----4-:R-:W-:-:S07]  /*09b0*/  @P2 FMUL.FTZ R15, R56, R41 ;  /* 0x00000029380f2220 */ /* 0x010fce0000410000 */
.L_x_14076:
        /* <DEDUP_REMOVED lines=10> */
.L_x_14078:
[----:B-1----:R-:W-:Y:S05]  /*0a60*/  BSYNC.RECONVERGENT B0 ;  /* 0x0000000000007941 */ /* 0x002fea0003800200 */
.L_x_14077:
        /* <DEDUP_REMOVED lines=8> */
[----:B-----5:R-:W-:Y:S02]  /*0af0*/  @P0 HADD2.F32 R51, -RZ, R20.H0_H0 ;  /* 0x20000014ff330230 */ /* 0x020fe40000004100 */
[----:B------:R-:W-:-:S05]  /*0b00*/  @P0 HADD2.F32 R56, -RZ, R21.H0_H0 ;  /* 0x20000015ff380230 */ /* 0x000fca0000004100 */
[----:B------:R-:W0:Y:S01]  /*0b10*/  @P0 LDC R48, c[0x0][0x40c] ;  /* 0x00010300ff300b82 */ /* 0x000e220000000800 */
[----:B--2---:R-:W-:Y:S01]  /*0b20*/  @P0 FFMA.FTZ R8, R51, R50, R8 ;  /* 0x0000003233080223 */ /* 0x004fe20000010008 */
[----:B------:R-:W-:-:S06]  /*0b30*/  @P0 HADD2.F32 R50, -RZ, R20.H1_H1 ;  /* 0x30000014ff320230 */ /* 0x000fcc0000004100 */
[----:B------:R-:W1:Y:S01]  /*0b40*/  @P0 LDC R51, c[0x0][0x40c] ;  /* 0x00010300ff330b82 */ /* 0x000e620000000800 */
[----:B0-----:R-:W-:-:S07]  /*0b50*/  @P0 FFMA.FTZ R9, R50, R48, R9 ;  /* 0x0000003032090223 */ /* 0x001fce0000010009 */
[----:B------:R-:W0:Y:S08]  /*0b60*/  @P0 LDC R50, c[0x0][0x40c] ;  /* 0x00010300ff320b82 */ /* 0x000e300000000800 */
[----:B------:R-:W3:Y:S01]  /*0b70*/  @P0 LDC R48, c[0x0][0x40c] ;  /* 0x00010300ff300b82 */ /* 0x000ee20000000800 */
[----:B-1----:R-:W-:Y:S01]  /*0b80*/  @P0 FFMA.FTZ R10, R56, R51, R10 ;  /* 0x00000033380a0223 */ /* 0x002fe2000001000a */
[----:B------:R-:W-:-:S02]  /*0b90*/  @P0 HADD2.F32 R51, -RZ, R21.H1_H1 ;  /* 0x30000015ff330230 */ /* 0x000fc40000004100 */
[----:B------:R-:W-:-:S03]  /*0ba0*/  @P0 HADD2.F32 R56, -RZ, R22.H1_H1 ;  /* 0x30000016ff380230 */ /* 0x000fc60000004100 */
[----:B0-----:R-:W-:Y:S01]  /*0bb0*/  @P0 FFMA.FTZ R11, R51, R50, R11 ;  /* 0x00000032330b0223 */ /* 0x001fe2000001000b */
[----:B------:R-:W-:Y:S01]  /*0bc0*/  @P0 HADD2.F32 R51, -RZ, R22.H0_H0 ;  /* 0x20000016ff330230 */ /* 0x000fe20000004100 */
[----:B------:R-:W0:Y:S04]  /*0bd0*/  @P0 LDC R50, c[0x0][0x40c] ;  /* 0x00010300ff320b82 */ /* 0x000e280000000800 */
[----:B---3--:R-:W-:-:S04]  /*0be0*/  @P0 FFMA.FTZ R40, R51, R48, R40 ;  /* 0x0000003033280223 */ /* 0x008fc80000010028 */
[----:B------:R-:W1:Y:S08]  /*0bf0*/  @P0 LDC R51, c[0x0][0x40c] ;  /* 0x00010300ff330b82 */ /* 0x000e700000000800 */
[----:B------:R-:W2:Y:S01]  /*0c00*/  @P0 LDC R48, c[0x0][0x40c] ;  /* 0x00010300ff300b82 */ /* 0x000ea20000000800 */
[----:B0-----:R-:W-:Y:S01]  /*0c10*/  @P0 FFMA.FTZ R41, R56, R50, R41 ;  /* 0x0000003238290223 */ /* 0x001fe20000010029 */
[----:B------:R-:W-:-:S05]  /*0c20*/  @P0 HADD2.F32 R50, -RZ, R23.H0_H0 ;  /* 0x20000017ff320230 */ /* 0x000fca0000004100 */
[----:B-1----:R-:W-:Y:S01]  /*0c30*/  @P0 FFMA.FTZ R42, R50, R51, R42 ;  /* 0x00000033322a0223 */ /* 0x002fe2000001002a */
[----:B------:R-:W-:-:S05]  /*0c40*/  @P0 HADD2.F32 R50, -RZ, R23.H1_H1 ;  /* 0x30000017ff320230 */ /* 0x000fca0000004100 */
[----:B--2---:R-:W-:Y:S01]  /*0c50*/  @P0 FFMA.FTZ R43, R50, R48, R43 ;  /* 0x00000030322b0223 */ /* 0x004fe2000001002b */
[----:B------:R-:W-:Y:S06]  /*0c60*/  BRA `(.L_x_14080) ;  /* 0x00000000007c7947 */ /* 0x000fec0003800000 */
.L_x_14079:
[----:B------:R-:W1:Y:S01]  /*0c70*/  @P2 LDC R10, c[0x0][0x40c] ;  /* 0x00010300ff0a2b82 */ /* 0x000e620000000800 */
[--C-:B0----5:R-:W-:Y:S01]  /*0c80*/  @P2 HADD2.F32 R9, -RZ, R20.reuse.H0_H0 ;  /* 0x20000014ff092230 */ /* 0x121fe20000004100 */
[----:B------:R-:W-:Y:S01]  /*0c90*/  MOV R8, RZ ;  /* 0x000000ff00087202 */ /* 0x000fe20000000f00 */
[----:B------:R-:W-:Y:S02]  /*0ca0*/  @P2 HADD2.F32 R50, -RZ, R20.H1_H1 ;  /* 0x30000014ff322230 */ /* 0x000fe40000004100 */
[--C-:B------:R-:W-:Y:S02]  /*0cb0*/  @P2 HADD2.F32 R48, -RZ, R21.reuse.H0_H0 ;  /* 0x20000015ff302230 */ /* 0x100fe40000004100 */
[----:B------:R-:W-:Y:S01]  /*0cc0*/  @P2 HADD2.F32 R51, -RZ, R21.H1_H1 ;  /* 0x30000015ff332230 */ /* 0x000fe20000004100 */
[----:B------:R-:W0:Y:S08]  /*0cd0*/  @P2 LDC R11, c[0x0][0x40c] ;  /* 0x00010300ff0b2b82 */ /* 0x000e300000000800 */
[----:B------:R-:W2:Y:S08]  /*0ce0*/  @P2 LDC R43, c[0x0][0x40c] ;  /* 0x00010300ff2b2b82 */ /* 0x000eb00000000800 */
[----:B------:R-:W3:Y:S01]  /*0cf0*/  @P2 LDC R40, c[0x0][0x40c] ;  /* 0x00010300ff282b82 */ /* 0x000ee20000000800 */
[----:B-1----:R-:W-:Y:S01]  /*0d00*/  @P2 FMUL.FTZ R8, R9, R10 ;  /* 0x0000000a09082220 */ /* 0x002fe20000410000 */
[----:B------:R-:W-:-:S06]  /*0d10*/  HFMA2 R9, -RZ, RZ, 0, 0 ;  /* 0x00000000ff097431 */ /* 0x000fcc00000001ff */
[----:B------:R-:W1:Y:S01]  /*0d20*/  @P2 LDC R41, c[0x0][0x40c] ;  /* 0x00010300ff292b82 */ /* 0x000e620000000800 */
[----:B0-----:R-:W-:Y:S01]  /*0d30*/  @P2 FMUL.FTZ R9, R50, R11 ;  /* 0x0000000b32092220 */ /* 0x001fe20000410000 */
[----:B------:R-:W-:Y:S01]  /*0d40*/  CS2R R10, SRZ ;  /* 0x00000000000a7805 */ /* 0x000fe2000001ff00 */
[----:B------:R-:W-:-:S05]  /*0d50*/  @P2 HADD2.F32 R50, -RZ, R22.H0_H0 ;  /* 0x20000016ff322230 */ /* 0x000fca0000004100 */
[----:B------:R-:W0:Y:S01]  /*0d60*/  @P2 LDC R42, c[0x0][0x40c] ;  /* 0x00010300ff2a2b82 */ /* 0x000e220000000800 */
[----:B--2---:R-:W-:-:S07]  /*0d70*/  @P2 FMUL.FTZ R10, R48, R43 ;  /* 0x0000002b300a2220 */ /* 0x004fce0000410000 */
[----:B------:R-:W2:Y:S01]  /*0d80*/  @P2 LDC R43, c[0x0][0x40c] ;  /* 0x00010300ff2b2b82 */ /* 0x000ea20000000800 */
[----:B---3--:R-:W-:Y:S01]  /*0d90*/  @P2 FMUL.FTZ R11, R51, R40 ;  /* 0x00000028330b2220 */ /* 0x008fe20000410000 */
[----:B------:R-:W-:Y:S01]  /*0da0*/  MOV R40, RZ ;  /* 0x000000ff00287202 */ /* 0x000fe20000000f00 */
[----:B------:R-:W-:-:S05]  /*0db0*/  @P2 HADD2.F32 R51, -RZ, R22.H1_H1 ;  /* 0x30000016ff332230 */ /* 0x000fca0000004100 */
[----:B------:R-:W3:Y:S01]  /*0dc0*/  @P2 LDC R48, c[0x0][0x40c] ;  /* 0x00010300ff302b82 */ /* 0x000ee20000000800 */
[----:B-1----:R-:W-:Y:S01]  /*0dd0*/  @P2 FMUL.FTZ R40, R50, R41 ;  /* 0x0000002932282220 */ /* 0x002fe20000410000 */
[----:B------:R-:W-:Y:S02]  /*0de0*/  HFMA2 R41, -RZ, RZ, 0, 0 ;  /* 0x00000000ff297431 */ /* 0x000fe400000001ff */
[--C-:B------:R-:W-:Y:S02]  /*0df0*/  @P2 HADD2.F32 R50, -RZ, R23.reuse.H0_H0 ;  /* 0x20000017ff322230 */ /* 0x100fe40000004100 */
[----:B0-----:R-:W-:Y:S01]  /*0e00*/  @P2 FMUL.FTZ R41, R51, R42 ;  /* 0x0000002a33292220 */ /* 0x001fe20000410000 */
[----:B------:R-:W-:Y:S01]  /*0e10*/  MOV R42, RZ ;  /* 0x000000ff002a7202 */ /* 0x000fe20000000f00 */
[----:B------:R-:W-:Y:S02]  /*0e20*/  @P2 HADD2.F32 R51, -RZ, R23.H1_H1 ;  /* 0x30000017ff332230 */ /* 0x000fe40000004100 */
[----:B--2---:R-:W-:Y:S01]  /*0e30*/  @P2 FMUL.FTZ R42, R50, R43 ;  /* 0x0000002b322a2220 */ /* 0x004fe20000410000 */
[----:B------:R-:W-:-:S02]  /*0e40*/  HFMA2 R43, -RZ, RZ, 0, 0 ;  /* 0x00000000ff2b7431 */ /* 0x000fc400000001ff */
[----:B---3--:R-:W-:-:S07]  /*0e50*/  @P2 FMUL.FTZ R43, R51, R48 ;  /* 0x00000030332b2220 */ /* 0x008fce0000410000 */
.L_x_14080:
[----:B------:R-:W-:Y:S01]  /*0e60*/  FADD.FTZ R48, RZ, R16 ;  /* 0x00000010ff307221 */ /* 0x000fe20000010000 */
[----:B------:R0:W-:Y:S03]  /*0e70*/  STL.64 [R1], R2 ;  /* 0x0000000201007387 */ /* 0x0001e60000100a00 */
[----:B------:R-:W-:-:S04]  /*0e80*/  FADD.FTZ R51, R48, R17 ;  /* 0x0000001130337221 */ /* 0x000fc80000010000 */
[----:B------:R-:W-:-:S04]  /*0e90*/  FADD.FTZ R48, R51, R18 ;  /* 0x0000001233307221 */ /* 0x000fc80000010000 */
[----:B------:R-:W-:Y:S01]  /*0ea0*/  FADD.FTZ R51, R48, R19 ;  /* 0x0000001330337221 */ /* 0x000fe20000010000 */
[----:B0-----:R-:W0:Y:S03]  /*0eb0*/  LDC.64 R2, c[0x0][0x3a8] ;  /* 0x0000ea00ff027b82 */ /* 0x001e260000000a00 */
[----:B------:R-:W-:-:S04]  /*0ec0*/  FADD.FTZ R48, R51, R12 ;  /* 0x0000000c33307221 */ /* 0x000fc80000010000 */
[----:B------:R-:W-:-:S04]  /*0ed0*/  FADD.FTZ R51, R48, R13 ;  /* 0x0000000d30337221 */ /* 0x000fc80000010000 */
[----:B------:R-:W-:-:S04]  /*0ee0*/  FADD.FTZ R48, R51, R14 ;  /* 0x0000000e33307221 */ /* 0x000fc80000010000 */
[----:B------:R-:W-:-:S04]  /*0ef0*/  FADD.FTZ R51, R48, R15 ;  /* 0x0000000f30337221 */ /* 0x000fc80000010000 */
[----:B------:R-:W-:-:S04]  /*0f00*/  FADD.FTZ R50, R51, R8 ;  /* 0x0000000833327221 */ /* 0x000fc80000010000 */
[----:B------:R-:W-:Y:S01]  /*0f10*/  FADD.FTZ R50, R50, R9 ;  /* 0x0000000932327221 */ /* 0x000fe20000010000 */
[----:B0-----:R-:W-:Y:S02]  /*0f20*/  IMAD.WIDE.U32 R48, R49, 0x20, R2 ;  /* 0x0000002031307825 */ /* 0x001fe400078e0002 */
[----:B------:R0:W5:Y:S02]  /*0f30*/  LDL.LU.64 R2, [R1] ;  /* 0x0000000001027983 */ /* 0x0001640000300a00 */
[----:B------:R-:W-:Y:S01]  /*0f40*/  FADD.FTZ R50, R50, R10 ;  /* 0x0000000a32327221 */ /* 0x000fe20000010000 */
[----:B------:R-:W-:Y:S01]  /*0f50*/  UMOV UR4, 0xffffffff ;  /* 0xffffffff00047882 */ /* 0x000fe20000000000 */
[----:B------:R-:W-:Y:S01]  /*0f60*/  ISETP.NE.AND P0, PT, R57, RZ, PT ;  /* 0x000000ff3900720c */ /* 0x000fe20003f05270 */
[----:B------:R0:W-:Y:S01]  /*0f70*/  STG.E.128 desc[UR6][R48.64], R8 ;  /* 0x0000000830007986 */ /* 0x0001e2000c101d06 */
[----:B------:R-:W-:-:S03]  /*0f80*/  FADD.FTZ R51, R50, R11 ;  /* 0x0000000b32337221 */ /* 0x000fc60000010000 */
[----:B------:R0:W-:Y:S01]  /*0f90*/  STG.E.128 desc[UR6][R48.64+0x10], R40 ;  /* 0x0000102830007986 */ /* 0x0001e2000c101d06 */
[----:B------:R-:W-:-:S04]  /*0fa0*/  FADD.FTZ R50, R51, R40 ;  /* 0x0000002833327221 */ /* 0x000fc80000010000 */
        /* <DEDUP_REMOVED lines=57> */
.L_x_14096:
        /* <DEDUP_REMOVED lines=61> */
[----:B-----5:R-:W-:Y:S01]  /*1710*/  FFMA.FTZ R13, R13, R2, R30 ;  /* 0x000000020d0d7223 */ /* 0x020fe2000001001e */
[----:B------:R-:W-:Y:S01]  /*1720*/  FFMA.FTZ R48, R48, R4, R24 ;  /* 0x0000000430307223 */ /* 0x000fe20000010018 */
[----:B------:R-:W-:Y:S01]  /*1730*/  F2FP.F16.F32.PACK_AB R11, R15, R11 ;  /* 0x0000000b0f0b723e */ /* 0x000fe200000000ff */
[----:B------:R-:W-:Y:S01]  /*1740*/  FFMA.FTZ R15, R40, R60, R36 ;  /* 0x0000003c280f7223 */ /* 0x000fe20000010024 */
[----:B------:R-:W-:Y:S01]  /*1750*/  F2FP.F16.F32.PACK_AB R10, R50, R10 ;  /* 0x0000000a320a723e */ /* 0x000fe200000000ff */
[----:B------:R-:W-:Y:S01]  /*1760*/  FFMA.FTZ R50, R41, R59, R37 ;  /* 0x0000003b29327223 */ /* 0x000fe20000010025 */
[----:B------:R-:W-:Y:S01]  /*1770*/  FFMA.FTZ R40, R8, R46, R28 ;  /* 0x0000002e08287223 */ /* 0x000fe2000001001c */
[----:B0-----:R-:W-:Y:S01]  /*1780*/  LOP3.LUT R61, R61, 0x1f, RZ, 0xc0, !PT ;  /* 0x0000001f3d3d7812 */ /* 0x001fe200078ec0ff */
[----:B------:R-:W-:Y:S01]  /*1790*/  FFMA.FTZ R49, R49, R5, R25 ;  /* 0x0000000531317223 */ /* 0x000fe20000010019 */
[----:B------:R-:W-:Y:S01]  /*17a0*/  FFMA.FTZ R41, R12, R44, R29 ;  /* 0x0000002c0c297223 */ /* 0x000fe2000001001d */
[----:B------:R-:W-:-:S02]  /*17b0*/  F2FP.F16.F32.PACK_AB R9, R51, R9 ;  /* 0x000000093309723e */ /* 0x000fc400000000ff */
[----:B------:R-:W-:Y:S02]  /*17c0*/  LEA.HI.SX32 R45, R45, R61, 0x1d ;  /* 0x0000003d2d2d7211 */ /* 0x000fe400078feaff */
[----:B------:R-:W-:Y:S02]  /*17d0*/  F2FP.F16.F32.PACK_AB R8, R50, R15 ;  /* 0x0000000f3208723e */ /* 0x000fe400000000ff */
[C---:B------:R-:W-:Y:S01]  /*17e0*/  IADD3 R18, PT, PT, R45.reuse, 0x20, RZ ;  /* 0x000000202d127810 */ /* 0x040fe20007ffe0ff */
[----:B-1----:R-:W-:-:S04]  /*17f0*/  IMAD.WIDE.U32 R16, R45, 0x10, R56 ;  /* 0x000000102d107825 */ /* 0x002fc800078e0038 */
[----:B------:R-:W-:Y:S01]  /*1800*/  FFMA.FTZ R45, R42, R6, R26 ;  /* 0x000000062a2d7223 */ /* 0x000fe2000001001a */
[----:B------:R-:W-:Y:S01]  /*1810*/  FFMA.FTZ R42, R14, R3, R31 ;  /* 0x000000030e2a7223 */ /* 0x000fe2000001001f */
[----:B------:R-:W-:Y:S01]  /*1820*/  F2FP.F16.F32.PACK_AB R14, R49, R48 ;  /* 0x00000030310e723e */ /* 0x000fe200000000ff */
[----:B------:R-:W-:-:S04]  /*1830*/  IMAD.WIDE.U32 R18, R18, 0x10, R56 ;  /* 0x0000001012127825 */ /* 0x000fc800078e0038 */
[----:B------:R-:W-:Y:S01]  /*1840*/  FFMA.FTZ R56, R43, R7, R27 ;  /* 0x000000072b387223 */ /* 0x000fe2000001001b */
[----:B------:R-:W-:Y:S01]  /*1850*/  F2FP.F16.F32.PACK_AB R12, R41, R40 ;  /* 0x00000028290c723e */ /* 0x000fe200000000ff */
[----:B------:R0:W-:Y:S01]  /*1860*/  STG.E.128 desc[UR6][R16.64], R8 ;  /* 0x0000000810007986 */ /* 0x0001e2000c101d06 */
[----:B------:R-:W-:Y:S02]  /*1870*/  F2FP.F16.F32.PACK_AB R13, R42, R13 ;  /* 0x0000000d2a0d723e */ /* 0x000fe400000000ff */
[----:B------:R-:W-:-:S05]  /*1880*/  F2FP.F16.F32.PACK_AB R15, R56, R45 ;  /* 0x0000002d380f723e */ /* 0x000fca00000000ff */
[----:B------:R0:W-:Y:S02]  /*1890*/  STG.E.128 desc[UR6][R18.64], R12 ;  /* 0x0000000c12007986 */ /* 0x0001e4000c101d06 */
.L_x_14083:
[----:B------:R-:W-:Y:S05]  /*18a0*/  BSYNC.RECONVERGENT B0 ;  /* 0x0000000000007941 */ /* 0x000fea0003800200 */
.L_x_14082:
[----:B0-----:R-:W0:Y:S02]  /*18b0*/  LDC.64 R8, c[0x0][0x380] ;  /* 0x0000e000ff087b82 */ /* 0x001e240000000a00 */
[----:B0-----:R-:W-:-:S04]  /*18c0*/  LEA R0, R8, R0, 0x2 ;  /* 0x0000000008007211 */ /* 0x001fc800078e10ff */
[----:B------:R-:W-:-:S13]  /*18d0*/  ISETP.GE.AND P0, PT, R0, R9, PT ;  /* 0x000000090000720c */ /* 0x000fda0003f06270 */
[----:B------:R-:W-:Y:S05]  /*18e0*/  @!P0 BRA `(.L_x_14084) ;  /* 0xffffffe800c08947 */ /* 0x000fea000383ffff */
[----:B------:R-:W-:Y:S05]  /*18f0*/  EXIT ;  /* 0x000000000000794d */ /* 0x000fea0003800000 */
.L_x_14081:
[----:B0-----:R-:W-:Y:S01]  /*1900*/  HFMA2 R49, -RZ, RZ, 0, 1.847743988037109375e-06 ;  /* 0x0000001fff317431 */ /* 0x001fe200000001ff */
[----:B------:R-:W-:Y:S01]  /*1910*/  BSSY B0, `(.L_x_14085) ;  /* 0x0000006000007945 */ /* 0x000fe20003800000 */
[----:B------:R-:W-:Y:S02]  /*1920*/  MOV R50, 0x1 ;  /* 0x0000000100327802 */ /* 0x000fe40000000f00 */
[----:B------:R-:W-:-:S07]  /*1930*/  MOV R48, 0xffffffff ;  /* 0xffffffff00307802 */ /* 0x000fce0000000f00 */
[----:B-----5:R-:W-:Y:S05]  /*1940*/  WARPSYNC.COLLECTIVE R48, `(.L_x_14086) ;  /* 0x0000000030087348 */ /* 0x020fea0003c00000 */
[----:B------:R0:W1:Y:S02]  /*1950*/  SHFL.BFLY P2, R48, R61, R50, R49 ;  /* 0x0c0000323d307389 */ /* 0x0000640000040031 */
[----:B01---5:R-:W-:Y:S05]  /*1960*/  ENDCOLLECTIVE ;  /* 0x000000000000791b */ /* 0x023fea0003800000 */
.L_x_14086:
[----:B------:R-:W-:Y:S05]  /*1970*/  BSYNC B0 ;  /* 0x0000000000007941 */ /* 0x000fea0003800000 */
.L_x_14085:
[----:B------:R-:W-:Y:S01]  /*1980*/  FADD.FTZ R61, R61, R48 ;  /* 0x000000303d3d7221 */ /* 0x000fe20000010000 */
[----:B------:R-:W-:Y:S01]  /*1990*/  HFMA2 R50, -RZ, RZ, 0, 1.1920928955078125e-07 ;  /* 0x00000002ff327431 */ /* 0x000fe200000001ff */
[----:B------:R-:W-:Y:S02]  /*19a0*/  MOV R48, 0xffffffff ;  /* 0xffffffff00307802 */ /* 0x000fe40000000f00 */
[----:B------:R-:W-:-:S07]  /*19b0*/  MOV R49, 0x1f ;  /* 0x0000001f00317802 */ /* 0x000fce0000000f00 */
[----:B------:R-:W-:Y:S05]  /*19c0*/  WARPSYNC.COLLECTIVE R48, `(.L_x_14087) ;  /* 0x0000000030087348 */ /* 0x000fea0003c00000 */
[----:B------:R0:W1:Y:S02]  /*19d0*/  SHFL.BFLY P2, R48, R61, R50, R49 ;  /* 0x0c0000323d307389 */ /* 0x0000640000040031 */
[----:B01----:R-:W-:Y:S05]  /*19e0*/  ENDCOLLECTIVE ;  /* 0x000000000000791b */ /* 0x003fea0003800000 */
.L_x_14087:
        /* <DEDUP_REMOVED lines=8> */
.L_x_14088:
        /* <DEDUP_REMOVED lines=8> */
.L_x_14089:
        /* <DEDUP_REMOVED lines=9> */
.L_x_14090:
        /* <DEDUP_REMOVED lines=41> */
.L_x_14091:
[----:B------:R-:W-:Y:S02]  /*1e10*/  HFMA2 R50, -RZ, RZ, 0, 1.1920928955078125e-07 ;  /* 0x00000002ff327431 */ /* 0x000fe400000001ff */
[----:B------:R-:W-:Y:S01]  /*1e20*/  FADD.FTZ R51, R51, R48 ;  /* 0x0000003033337221 */ /* 0x000fe20000010000 */
[----:B------:R-:W-:-:S04]  /*1e30*/  MOV R48, 0xffffffff ;  /* 0xffffffff00307802 */ /* 0x000fc80000000f00 */
[----:B------:R-:W-:-:S07]  /*1e40*/  MOV R61, R51 ;  /* 0x00000033003d7202 */ /* 0x000fce0000000f00 */
[----:B------:R-:W-:Y:S05]  /*1e50*/  WARPSYNC.COLLECTIVE R48, `(.L_x_14092) ;  /* 0x0000000030087348 */ /* 0x000fea0003c00000 */
[----:B------:R0:W1:Y:S02]  /*1e60*/  SHFL.BFLY P2, R48, R61, R50, R49 ;  /* 0x0c0000323d307389 */ /* 0x0000640000040031 */
[----:B01----:R-:W-:Y:S05]  /*1e70*/  ENDCOLLECTIVE ;  /* 0x000000000000791b */ /* 0x003fea0003800000 */
.L_x_14092:
[----:B------:R-:W-:Y:S02]  /*1e80*/  HFMA2 R50, -RZ, RZ, 0, 2.384185791015625e-07 ;  /* 0x00000004ff327431 */ /* 0x000fe400000001ff */
[----:B------:R-:W-:Y:S01]  /*1e90*/  FADD.FTZ R51, R51, R48 ;  /* 0x0000003033337221 */ /* 0x000fe20000010000 */
[----:B------:R-:W-:-:S04]  /*1ea0*/  MOV R48, 0xffffffff ;  /* 0xffffffff00307802 */ /* 0x000fc80000000f00 */
[----:B------:R-:W-:-:S07]  /*1eb0*/  MOV R61, R51 ;  /* 0x00000033003d7202 */ /* 0x000fce0000000f00 */
[----:B------:R-:W-:Y:S05]  /*1ec0*/  WARPSYNC.COLLECTIVE R48, `(.L_x_14093) ;  /* 0x0000000030087348 */ /* 0x000fea0003c00000 */
[----:B------:R0:W1:Y:S02]  /*1ed0*/  SHFL.BFLY P2, R48, R61, R50, R49 ;  /* 0x0c0000323d307389 */ /* 0x0000640000040031 */
[----:B01----:R-:W-:Y:S05]  /*1ee0*/  ENDCOLLECTIVE ;  /* 0x000000000000791b */ /* 0x003fea0003800000 */
.L_x_14093:
[----:B------:R-:W-:Y:S02]  /*1ef0*/  HFMA2 R50, -RZ, RZ, 0, 4.76837158203125e-07 ;  /* 0x00000008ff327431 */ /* 0x000fe400000001ff */
[----:B------:R-:W-:Y:S01]  /*1f00*/  FADD.FTZ R51, R51, R48 ;  /* 0x0000003033337221 */ /* 0x000fe20000010000 */
[----:B------:R-:W-:-:S04]  /*1f10*/  MOV R48, 0xffffffff ;  /* 0xffffffff00307802 */ /* 0x000fc80000000f00 */
[----:B------:R-:W-:-:S07]  /*1f20*/  MOV R61, R51 ;  /* 0x00000033003d7202 */ /* 0x000fce0000000f00 */
[----:B------:R-:W-:Y:S05]  /*1f30*/  WARPSYNC.COLLECTIVE R48, `(.L_x_14094) ;  /* 0x0000000030087348 */ /* 0x000fea0003c00000 */
[----:B------:R0:W1:Y:S02]  /*1f40*/  SHFL.BFLY P2, R48, R61, R50, R49 ;  /* 0x0c0000323d307389 */ /* 0x0000640000040031 */
[----:B01----:R-:W-:Y:S05]  /*1f50*/  ENDCOLLECTIVE ;  /* 0x000000000000791b */ /* 0x003fea0003800000 */
.L_x_14094:
[----:B------:R-:W-:Y:S02]  /*1f60*/  HFMA2 R50, -RZ, RZ, 0, 9.5367431640625e-07 ;  /* 0x00000010ff327431 */ /* 0x000fe400000001ff */
[----:B------:R-:W-:Y:S01]  /*1f70*/  FADD.FTZ R51, R51, R48 ;  /* 0x0000003033337221 */ /* 0x000fe20000010000 */
[----:B------:R-:W-:-:S04]  /*1f80*/  MOV R48, 0xffffffff ;  /* 0xffffffff00307802 */ /* 0x000fc80000000f00 */
[----:B------:R-:W-:-:S07]  /*1f90*/  MOV R61, R51 ;  /* 0x00000033003d7202 */ /* 0x000fce0000000f00 */
[----:B------:R-:W-:Y:S05]  /*1fa0*/  WARPSYNC.COLLECTIVE R48, `(.L_x_14095) ;  /* 0x0000000030087348 */ /* 0x000fea0003c00000 */
[----:B------:R0:W1:Y:S02]  /*1fb0*/  SHFL.BFLY P2, R48, R61, R50, R49 ;  /* 0x0c0000323d307389 */ /* 0x0000640000040031 */
[----:B01----:R-:W-:Y:S05]  /*1fc0*/  ENDCOLLECTIVE ;  /* 0x000000000000791b */ /* 0x003fea0003800000 */
.L_x_14095:
[----:B------:R-:W-:Y:S05]  /*1fd0*/  BRA `(.L_x_14096) ;  /* 0xfffffff000d87947 */ /* 0x000fea000383ffff */
.L_x_14097:
        /* <DEDUP_REMOVED lines=10> */
.L_x_20336:


//--------------------- .text._ZN10layer_norm13ln_fwd_kernelINS_13Kernel_traitsIf6__halffS2_fjLj512ELj1ELj4ELj1ELj16ENS_18Kernel_traits_baseILj512EfS2_fS2_fjLj128EEEEELb0ELb1ELb0ELb0EEEvNS_9FwdParamsE --------------------------
	.section	.text._ZN10layer_norm13ln_fwd_kernelINS_13Kernel_traitsIf6__halffS2_fjLj512ELj1ELj4ELj1ELj16ENS_18Kernel_traits_baseILj512EfS2_fS2_fjLj128EEEEELb0ELb1ELb0ELb0EEEvNS_9FwdParamsE,"ax",@progbits
	.align	128
        .global         _ZN10layer_norm13ln_fwd_kernelINS_13Kernel_traitsIf6__halffS2_fjLj512ELj1ELj4ELj1ELj16ENS_18Kernel_traits_baseILj512EfS2_fS2_fjLj128EEEEELb0ELb1ELb0ELb0EEEvNS_9FwdParamsE
        .type           _ZN10layer_norm13ln_fwd_kernelINS_13Kernel_traitsIf6__halffS2_fjLj512ELj1ELj4ELj1ELj16ENS_18Kernel_traits_baseILj512EfS2_fS2_fjLj128EEEEELb0ELb1ELb0ELb0EEEvNS_9FwdParamsE,@function
        .size           _ZN10layer_norm13ln_fwd_kernelINS_13Kernel_traitsIf6__halffS2_fjLj512ELj1ELj4ELj1ELj16ENS_18Kernel_traits_baseILj512EfS2_fS2_fjLj128EEEEELb0ELb1ELb0ELb0EEEvNS_9FwdParamsE,(.L_x_20337 - _ZN10layer_norm13ln_fwd_kernelINS_13Kernel_traitsIf6__halffS2_fjLj512ELj1ELj4ELj1ELj16ENS_18Kernel_traits_baseILj512EfS2_fS2_fjLj128EEEEELb0ELb1ELb0ELb0EEEvNS_9FwdParamsE)
        .other          _ZN10layer_norm13ln_fwd_kernelINS_13Kernel_traitsIf6__halffS2_fjLj512ELj1ELj4ELj1ELj16ENS_18Kernel_traits_baseILj512EfS2_fS2_fjLj128EEEEELb0ELb1ELb0ELb0EEEvNS_9FwdParamsE,@"STO_CUDA_ENTRY STV_DEFAULT"
_ZN10layer_norm13ln_fwd_kernelINS_13Kernel_traitsIf6__halffS2_fjLj512ELj1ELj4ELj1ELj16ENS_18Kernel_traits_baseILj512EfS2_fS2_fjLj128EEEEELb0ELb1ELb0ELb0EEEvNS_9FwdParamsE:
.text._ZN10layer_norm13ln_fwd_kernelINS_13Kernel_traitsIf6__halffS2_fjLj512ELj1ELj4ELj1ELj16ENS_18Kernel_traits_baseILj512EfS2_fS2_fjLj128EEEEELb0ELb1ELb0ELb0EEEvNS_9FwdParamsE:
        /* <DEDUP_REMOVED lines=36> */
.L_x_14101:
[----:B------:R-:W-:Y:S05]  /*0240*/  BSYNC.RECONVERGENT B1 ;  /* 0x0000000000017941 */ /* 0x000fea0003800200 */
.L_x_14100:
        /* <DEDUP_REMOVED lines=14> */
.L_x_14099:
        /* <DEDUP_REMOVED lines=28> */
.L_x_14102:
[----:B------:R-:W-:Y:S05]  /*04f0*/  BSYNC.RECONVERGENT B0 ;  /* 0x0000000000007941 */ /* 0x000fea0003800200 */
.L_x_14098:
        /* <DEDUP_REMOVED lines=10> */
.L_x_14116:
        /* <DEDUP_REMOVED lines=23> */
[--C-:B-----5:R-:W-:Y:S02]  /*0710*/  HADD2.F32 R79, -RZ, R61.reuse.H0_H0 ;  /* 0x2000003dff4f7230 */ /* 0x120fe40000004100 */
[--C-:B------:R-:W-:Y:S02]  /*0720*/  HADD2.F32 R67, -RZ, R60.reuse.H0_H0 ;  /* 0x2000003cff437230 */ /* 0x100fe40000004100 */
[----:B------:R-:W-:Y:S02]  /*0730*/  HADD2.F32 R77, -RZ, R60.H1_H1 ;  /* 0x3000003cff4d7230 */ /* 0x000fe40000004100 */
[----:B------:R-:W-:Y:S01]  /*0740*/  FMUL.FTZ R79, R79, R0 ;  /* 0x000000004f4f7220 */ /* 0x000fe20000410000 */
[----:B------:R-:W-:-:S02]  /*0750*/  HADD2.F32 R61, -RZ, R61.H1_H1 ;  /* 0x3000003dff3d7230 */ /* 0x000fc40000004100 */
[-C--:B------:R-:W-:Y:S01]  /*0760*/  FMUL.FTZ R67, R67, R0.reuse ;  /* 0x0000000043437220 */ /* 0x080fe20000410000 */
[--C-:B------:R-:W-:Y:S02]  /*0770*/  HADD2.F32 R85, -RZ, R62.reuse.H1_H1 ;  /* 0x3000003eff557230 */ /* 0x100fe40000004100 */
[--C-:B------:R-:W-:Y:S02]  /*0780*/  HADD2.F32 R87, -RZ, R63.reuse.H0_H0 ;  /* 0x2000003fff577230 */ /* 0x100fe40000004100 */
[-C--:B0-----:R-:W-:Y:S01]  /*0790*/  FMUL.FTZ R64, R61, R0.reuse ;  /* 0x000000003d407220 */ /* 0x081fe20000410000 */
[----:B------:R-:W-:Y:S02]  /*07a0*/  HADD2.F32 R83, -RZ, R62.H0_H0 ;  /* 0x2000003eff537230 */ /* 0x000fe40000004100 */
[-C--:B------:R-:W-:Y:S01]  /*07b0*/  FMUL.FTZ R62, R77, R0.reuse ;  /* 0x000000004d3e7220 */ /* 0x080fe20000410000 */
[----:B------:R-:W-:Y:S02]  /*07c0*/  HADD2.F32 R63, -RZ, R63.H1_H1 ;  /* 0x3000003fff3f7230 */ /* 0x000fe40000004100 */
[-C--:B------:R-:W-:Y:S01]  /*07d0*/  FMUL.FTZ R66, R85, R0.reuse ;  /* 0x0000000055427220 */ /* 0x080fe20000410000 */
[-C--:B------:R-:W-:Y:S01]  /*07e0*/  FMUL.FTZ R87, R87, R0.reuse ;  /* 0x0000000057577220 */ /* 0x080fe20000410000 */
[-C--:B------:R-:W-:Y:S01]  /*07f0*/  FMUL.FTZ R83, R83, R0.reuse ;  /* 0x0000000053537220 */ /* 0x080fe20000410000 */
        /* <DEDUP_REMOVED lines=10> */
.L_x_14105:
[--C-:B-----5:R-:W-:Y:S02]  /*08a0*/  HADD2.F32 R65, -RZ, R60.reuse.H0_H0 ;  /* 0x2000003cff417230 */ /* 0x120fe40000004100 */
[--C-:B------:R-:W-:Y:S02]  /*08b0*/  HADD2.F32 R77, -RZ, R61.reuse.H0_H0 ;  /* 0x2000003dff4d7230 */ /* 0x100fe40000004100 */
[----:B------:R-:W-:Y:S02]  /*08c0*/  HADD2.F32 R67, -RZ, R60.H1_H1 ;  /* 0x3000003cff437230 */ /* 0x000fe40000004100 */
[-C--:B------:R-:W-:Y:S01]  /*08d0*/  FMUL.FTZ R65, R65, R0.reuse ;  /* 0x0000000041417220 */ /* 0x080fe20000410000 */
[----:B------:R-:W-:Y:S02]  /*08e0*/  HADD2.F32 R61, -RZ, R61.H1_H1 ;  /* 0x3000003dff3d7230 */ /* 0x000fe40000004100 */
[----:B------:R-:W-:Y:S01]  /*08f0*/  FMUL.FTZ R77, R77, R0 ;  /* 0x000000004d4d7220 */ /* 0x000fe20000410000 */
[----:B------:R-:W-:-:S02]  /*0900*/  HADD2.F32 R83, -RZ, R62.H1_H1 ;  /* 0x3000003eff537230 */ /* 0x000fc40000004100 */
[----:B------:R-:W-:Y:S01]  /*0910*/  FMUL.FTZ R60, R65, R20 ;  /* 0x00000014413c7220 */ /* 0x000fe20000410000 */
[--C-:B------:R-:W-:Y:S02]  /*0920*/  HADD2.F32 R85, -RZ, R63.reuse.H0_H0 ;  /* 0x2000003fff557230 */ /* 0x100fe40000004100 */
[-C--:B------:R-:W-:Y:S01]  /*0930*/  FMUL.FTZ R64, R61, R0.reuse ;  /* 0x000000003d407220 */ /* 0x080fe20000410000 */
[----:B------:R-:W-:Y:S02]  /*0940*/  HADD2.F32 R79, -RZ, R62.H0_H0 ;  /* 0x2000003eff4f7230 */ /* 0x000fe40000004100 */
[-C--:B------:R-:W-:Y:S01]  /*0950*/  FMUL.FTZ R62, R67, R0.reuse ;  /* 0x00000000433e7220 */ /* 0x080fe20000410000 */
[----:B------:R-:W-:Y:S02]  /*0960*/  HADD2.F32 R63, -RZ, R63.H1_H1 ;  /* 0x3000003fff3f7230 */ /* 0x000fe40000004100 */
        /* <DEDUP_REMOVED lines=11> */
.L_x_14106:
[----:B------:R-:W0:Y:S01]  /*0a20*/  LDC.64 R78, c[0x0][0x3a8] ;  /* 0x0000ea00ff4e7b82 */ /* 0x000e220000000a00 */
[C---:B------:R-:W-:Y:S01]  /*0a30*/  IADD3 R76, PT, PT, R81.reuse, 0x20, RZ ;  /* 0x00000020514c7810 */ /* 0x040fe20007ffe0ff */
[----:B0-----:R-:W-:-:S05]  /*0a40*/  IMAD.WIDE.U32 R78, R81, 0x20, R78 ;  /* 0x00000020514e7825 */ /* 0x001fca00078e004e */
[----:B------:R0:W-:Y:S04]  /*0a50*/  STG.E.128 desc[UR6][R78.64], R60 ;  /* 0x0000003c4e007986 */ /* 0x0001e8000c101d06 */
[----:B------:R0:W-:Y:S02]  /*0a60*/  STG.E.128 desc[UR6][R78.64+0x10], R64 ;  /* 0x000010404e007986 */ /* 0x0001e4000c101d06 */
.L_x_14104:
[----:B------:R-:W-:Y:S05]  /*0a70*/  BSYNC.RECONVERGENT B0 ;  /* 0x0000000000007941 */ /* 0x000fea0003800200 */
.L_x_14103:
        /* <DEDUP_REMOVED lines=13> */
[--C-:B-1---5:R-:W-:Y:S02]  /*0b50*/  HADD2.F32 R73, -RZ, R68.reuse.H0_H0 ;  /* 0x20000044ff497230 */ /* 0x122fe40000004100 */
[--C-:B------:R-:W-:Y:S02]  /*0b60*/  HADD2.F32 R77, -RZ, R69.reuse.H0_H0 ;  /* 0x20000045ff4d7230 */ /* 0x100fe40000004100 */
[----:B------:R-:W-:Y:S02]  /*0b70*/  HADD2.F32 R75, -RZ, R68.H1_H1 ;  /* 0x30000044ff4b7230 */ /* 0x000fe40000004100 */
[-C--:B------:R-:W-:Y:S01]  /*0b80*/  FMUL.FTZ R73, R73, R0.reuse ;  /* 0x0000000049497220 */ /* 0x080fe20000410000 */
[----:B------:R-:W-:Y:S02]  /*0b90*/  HADD2.F32 R69, -RZ, R69.H1_H1 ;  /* 0x30000045ff457230 */ /* 0x000fe40000004100 */
[----:B------:R-:W-:Y:S01]  /*0ba0*/  FMUL.FTZ R77, R77, R0 ;  /* 0x000000004d4d7220 */ /* 0x000fe20000410000 */
[----:B0-----:R-:W-:-:S02]  /*0bb0*/  HADD2.F32 R79, -RZ, R70.H0_H0 ;  /* 0x20000046ff4f7230 */ /* 0x001fc40000004100 */
[----:B------:R-:W-:Y:S01]  /*0bc0*/  FFMA.FTZ R68, R73, R44, R52 ;  /* 0x0000002c49447223 */ /* 0x000fe20000010034 */
        /* <DEDUP_REMOVED lines=17> */
.L_x_14109:
[--C-:B-1---5:R-:W-:Y:S02]  /*0ce0*/  HADD2.F32 R73, -RZ, R68.reuse.H0_H0 ;  /* 0x20000044ff497230 */ /* 0x122fe40000004100 */
[--C-:B------:R-:W-:Y:S02]  /*0cf0*/  HADD2.F32 R77, -RZ, R69.reuse.H0_H0 ;  /* 0x20000045ff4d7230 */ /* 0x100fe40000004100 */
[----:B------:R-:W-:Y:S02]  /*0d00*/  HADD2.F32 R75, -RZ, R68.H1_H1 ;  /* 0x30000044ff4b7230 */ /* 0x000fe40000004100 */
[-C--:B------:R-:W-:Y:S01]  /*0d10*/  FMUL.FTZ R73, R73, R0.reuse ;  /* 0x0000000049497220 */ /* 0x080fe20000410000 */
[----:B------:R-:W-:Y:S02]  /*0d20*/  HADD2.F32 R69, -RZ, R69.H1_H1 ;  /* 0x30000045ff457230 */ /* 0x000fe40000004100 */
[----:B------:R-:W-:Y:S01]  /*0d30*/  FMUL.FTZ R77, R77, R0 ;  /* 0x000000004d4d7220 */ /* 0x000fe20000410000 */
[----:B0-----:R-:W-:-:S02]  /*0d40*/  HADD2.F32 R79, -RZ, R70.H0_H0 ;  /* 0x20000046ff4f7230 */ /* 0x001fc40000004100 */
[----:B------:R-:W-:Y:S01]  /*0d50*/  FMUL.FTZ R68, R73, R44 ;  /* 0x0000002c49447220 */ /* 0x000fe20000410000 */
        /* <DEDUP_REMOVED lines=16> */
.L_x_14110:
[----:B------:R-:W0:Y:S02]  /*0e60*/  LDC.64 R78, c[0x0][0x3a8] ;  /* 0x0000ea00ff4e7b82 */ /* 0x000e240000000a00 */
[----:B0-----:R-:W-:-:S05]  /*0e70*/  IMAD.WIDE.U32 R76, R76, 0x20, R78 ;  /* 0x000000204c4c7825 */ /* 0x001fca00078e004e */
[----:B------:R2:W-:Y:S04]  /*0e80*/  STG.E.128 desc[UR6][R76.64], R68 ;  /* 0x000000444c007986 */ /* 0x0005e8000c101d06 */
[----:B------:R2:W-:Y:S02]  /*0e90*/  STG.E.128 desc[UR6][R76.64+0x10], R72 ;  /* 0x000010484c007986 */ /* 0x0005e4000c101d06 */
.L_x_14108:
[----:B------:R-:W-:Y:S05]  /*0ea0*/  BSYNC.RECONVERGENT B0 ;  /* 0x0000000000007941 */ /* 0x000fea0003800200 */
.L_x_14107:
        /* <DEDUP_REMOVED lines=75> */
.L_x_14128:
        /* <DEDUP_REMOVED lines=30> */
[----:B------:R-:W-:Y:S01]  /*1540*/  F2FP.F16.F32.PACK_AB R76, R77, R76 ;  /* 0x0000004c4d4c723e */ /* 0x000fe200000000ff */
        /* <DEDUP_REMOVED lines=13> */
[----:B------:R-:W-:Y:S02]  /*1620*/  F2FP.F16.F32.PACK_AB R77, R78, R77 ;  /* 0x0000004d4e4d723e */ /* 0x000fe400000000ff */
[----:B------:R-:W-:Y:S02]  /*1630*/  F2FP.F16.F32.PACK_AB R78, R86, R83 ;  /* 0x00000053564e723e */ /* 0x000fe400000000ff */
[----:B------:R-:W-:-:S05]  /*1640*/  F2FP.F16.F32.PACK_AB R79, R88, R79 ;  /* 0x0000004f584f723e */ /* 0x000fca00000000ff */
[----:B------:R2:W-:Y:S02]  /*1650*/  STG.E.128 desc[UR6][R84.64], R76 ;  /* 0x0000004c54007986 */ /* 0x0005e4000c101d06 */
.L_x_14113:
[----:B------:R-:W-:Y:S05]  /*1660*/  BSYNC.RECONVERGENT B0 ;  /* 0x0000000000007941 */ /* 0x000fea0003800200 */
.L_x_14112:
        /* <DEDUP_REMOVED lines=33> */
.L_x_14115:
[----:B------:R-:W-:Y:S05]  /*1880*/  BSYNC.RECONVERGENT B0 ;  /* 0x0000000000007941 */ /* 0x000fea0003800200 */
.L_x_14114:
[----:B0-23--:R-:W0:Y:S02]  /*1890*/  LDC.64 R76, c[0x0][0x380] ;  /* 0x0000e000ff4c7b82 */ /* 0x00de240000000a00 */
[----:B0-----:R-:W-:-:S04]  /*18a0*/  LEA R2, R76, R2, 0x2 ;  /* 0x000000024c027211 */ /* 0x001fc800078e10ff */
[----:B------:R-:W-:-:S13]  /*18b0*/  ISETP.GE.AND P1, PT, R2, R77, PT ;  /* 0x0000004d0200720c */ /* 0x000fda0003f26270 */
[----:B------:R-:W-:Y:S05]  /*18c0*/  @!P1 BRA `(.L_x_14116) ;  /* 0xffffffec00349947 */ /* 0x000fea000383ffff */
[----:B------:R-:W-:Y:S05]  /*18d0*/  EXIT ;  /* 0x000000000000794d */ /* 0x000fea0003800000 */
.L_x_14111:
        /* <DEDUP_REMOVED lines=8> */
.L_x_14118:
[----:B------:R-:W-:Y:S05]  /*1960*/  BSYNC B0 ;  /* 0x0000000000007941 */ /* 0x000fea0003800000 */
.L_x_14117:
        /* <DEDUP_REMOVED lines=9> */
.L_x_14119:
[----:B------:R-:W-:Y:S01]  /*1a00*/  HFMA2 R88, -RZ, RZ, 0, 2.384185791015625e-07 ;  /* 0x00000004ff587431 */ /* 0x000fe200000001ff */
[----:B------:R-:W-:-:S05]  /*1a10*/  MOV R77, R85 ;  /* 0x00000055004d7202 */ /* 0x000fca0000000f00 */
[----:B------:R-:W-:-:S05]  /*1a20*/  FADD.FTZ R82, R78, R77 ;  /* 0x0000004d4e527221 */ /* 0x000fca0000010000 */
[----:B------:R-:W-:-:S07]  /*1a30*/  MOV R87, R82 ;  /* 0x0000005200577202 */ /* 0x000fce0000000f00 */
[----:B------:R-:W-:Y:S05]  /*1a40*/  WARPSYNC.COLLECTIVE R86, `(.L_x_14120) ;  /* 0x0000000056087348 */ /* 0x000fea0003c00000 */
[----:B------:R0:W1:Y:S02]  /*1a50*/  SHFL.BFLY P5, R85, R87, R88, R89 ;  /* 0x0c00005857557389 */ /* 0x00006400000a0059 */
[----:B01----:R-:W-:Y:S05]  /*1a60*/  ENDCOLLECTIVE ;  /* 0x000000000000791b */ /* 0x003fea0003800000 */
.L_x_14120:
        /* <DEDUP_REMOVED lines=8> */
.L_x_14121:
[----:B------:R-:W-:Y:S01]  /*1af0*/  HFMA2 R88, -RZ, RZ, 0, 9.5367431640625e-07 ;  /* 0x00000010ff587431 */ /* 0x000fe200000001ff */
[----:B------:R-:W-:-:S05]  /*1b00*/  MOV R0, R85 ;  /* 0x0000005500007202 */ /* 0x000fca0000000f00 */
[----:B------:R-:W-:-:S05]  /*1b10*/  FADD.FTZ R84, R83, R0 ;  /* 0x0000000053547221 */ /* 0x000fca0000010000 */
[----:B------:R-:W-:-:S07]  /*1b20*/  MOV R87, R84 ;  /* 0x0000005400577202 */ /* 0x000fce0000000f00 */
[----:B------:R-:W-:Y:S05]  /*1b30*/  WARPSYNC.COLLECTIVE R86, `(.L_x_14122) ;  /* 0x0000000056087348 */ /* 0x000fea0003c00000 */
[----:B------:R0:W1:Y:S02]  /*1b40*/  SHFL.BFLY P5, R85, R87, R88, R89 ;  /* 0x0c00005857557389 */ /* 0x00006400000a0059 */
[----:B01----:R-:W-:Y:S05]  /*1b50*/  ENDCOLLECTIVE ;  /* 0x000000000000791b */ /* 0x003fea0003800000 */
.L_x_14122:
        /* <DEDUP_REMOVED lines=40> */
.L_x_14123:
[----:B------:R-:W-:Y:S01]  /*1de0*/  HFMA2 R88, -RZ, RZ, 0, 1.1920928955078125e-07 ;  /* 0x00000002ff587431 */ /* 0x000fe200000001ff */
[----:B------:R-:W-:-:S05]  /*1df0*/  MOV R79, R85 ;  /* 0x00000055004f7202 */ /* 0x000fca0000000f00 */
[----:B------:R-:W-:-:S05]  /*1e00*/  FADD.FTZ R79, R0, R79 ;  /* 0x0000004f004f7221 */ /* 0x000fca0000010000 */
[----:B------:R-:W-:-:S07]  /*1e10*/  MOV R87, R79 ;  /* 0x0000004f00577202 */ /* 0x000fce0000000f00 */
[----:B------:R-:W-:Y:S05]  /*1e20*/  WARPSYNC.COLLECTIVE R86, `(.L_x_14124) ;  /* 0x0000000056087348 */ /* 0x000fea0003c00000 */
[----:B------:R0:W1:Y:S02]  /*1e30*/  SHFL.BFLY P5, R85, R87, R88, R89 ;  /* 0x0c00005857557389 */ /* 0x00006400000a0059 */
[----:B01----:R-:W-:Y:S05]  /*1e40*/  ENDCOLLECTIVE ;  /* 0x000000000000791b */ /* 0x003fea0003800000 */
.L_x_14124:
[----:B------:R-:W-:Y:S01]  /*1e50*/  HFMA2 R88, -RZ, RZ, 0, 2.384185791015625e-07 ;  /* 0x00000004ff587431 */ /* 0x000fe200000001ff */
[----:B------:R-:W-:-:S05]  /*1e60*/  MOV R78, R85 ;  /* 0x00000055004e7202 */ /* 0x000fca0000000f00 */
[----:B------:R-:W-:-:S05]  /*1e70*/  FADD.FTZ R78, R79, R78 ;  /* 0x0000004e4f4e7221 */ /* 0x000fca0000010000 */
[----:B------:R-:W-:-:S07]  /*1e80*/  MOV R87, R78 ;  /* 0x0000004e00577202 */ /* 0x000fce0000000f00 */
[----:B------:R-:W-:Y:S05]  /*1e90*/  WARPSYNC.COLLECTIVE R86, `(.L_x_14125) ;  /* 0x0000000056087348 */ /* 0x000fea0003c00000 */
[----:B------:R0:W1:Y:S02]  /*1ea0*/  SHFL.BFLY P5, R85, R87, R88, R89 ;  /* 0x0c00005857557389 */ /* 0x00006400000a0059 */
[----:B01----:R-:W-:Y:S05]  /*1eb0*/  ENDCOLLECTIVE ;  /* 0x000000000000791b */ /* 0x003fea0003800000 */
.L_x_14125:
[----:B------:R-:W-:Y:S01]  /*1ec0*/  HFMA2 R88, -RZ, RZ, 0, 4.76837158203125e-07 ;  /* 0x00000008ff587431 */ /* 0x000fe200000001ff */
[----:B------:R-:W-:-:S05]  /*1ed0*/  MOV R83, R85 ;  /* 0x0000005500537202 */ /* 0x000fca0000000f00 */
[----:B------:R-:W-:-:S05]  /*1ee0*/  FADD.FTZ R83, R78, R83 ;  /* 0x000000534e537221 */ /* 0x000fca0000010000 */
[----:B------:R-:W-:-:S07]  /*1ef0*/  MOV R87, R83 ;  /* 0x0000005300577202 */ /* 0x000fce0000000f00 */
[----:B------:R-:W-:Y:S05]  /*1f00*/  WARPSYNC.COLLECTIVE R86, `(.L_x_14126) ;  /* 0x0000000056087348 */ /* 0x000fea0003c00000 */
[----:B------:R0:W1:Y:S02]  /*1f10*/  SHFL.BFLY P5, R85, R87, R88, R89 ;  /* 0x0c00005857557389 */ /* 0x00006400000a0059 */
[----:B01----:R-:W-:Y:S05]  /*1f20*/  ENDCOLLECTIVE ;  /* 0x000000000000791b */ /* 0x003fea0003800000 */
.L_x_14126:
[----:B------:R-:W-:Y:S01]  /*1f30*/  HFMA2 R88, -RZ, RZ, 0, 9.5367431640625e-07 ;  /* 0x00000010ff587431 */ /* 0x000fe200000001ff */
[----:B------:R-:W-:-:S05]  /*1f40*/  MOV R82, R85 ;  /* 0x0000005500527202 */ /* 0x000fca0000000f00 */
[----:B------:R-:W-:-:S05]  /*1f50*/  FADD.FTZ R82, R83, R82 ;  /* 0x0000005253527221 */ /* 0x000fca0000010000 */
[----:B------:R-:W-:-:S07]  /*1f60*/  MOV R87, R82 ;  /* 0x0000005200577202 */ /* 0x000fce0000000f00 */
[----:B------:R-:W-:Y:S05]  /*1f70*/  WARPSYNC.COLLECTIVE R86, `(.L_x_14127) ;  /* 0x0000000056087348 */ /* 0x000fea0003c00000 */
[----:B------:R0:W1:Y:S02]  /*1f80*/  SHFL.BFLY P5, R85, R87, R88, R89 ;  /* 0x0c00005857557389 */ /* 0x00006400000a0059 */
[----:B01----:R-:W-:Y:S05]  /*1f90*/  ENDCOLLECTIVE ;  /* 0x000000000000791b */ /* 0x003fea0003800000 */
.L_x_14127:
[----:B------:R-:W-:Y:S05]  /*1fa0*/  BRA `(.L_x_14128) ;  /* 0xfffffff000ec7947 */ /* 0x000fea000383ffff */
.L_x_14129:
        /* <DEDUP_REMOVED lines=13> */
.L_x_20337:


//--------------------- .text._ZN10layer_norm13ln_fwd_kernelINS_13Kernel_traitsIf6__halffS2_fjLj512ELj1ELj4ELj1ELj16ENS_18Kernel_traits_baseILj512EfS2_fS2_fjLj128EEEEELb0ELb1ELb0ELb1EEEvNS_9FwdParamsE --------------------------
	.section	.text._ZN10layer_norm13ln_fwd_kernelINS_13Kernel_traitsIf6__halffS2_fjLj512ELj1ELj4ELj1ELj16ENS_18Kernel_traits_baseILj512EfS2_fS2_fjLj128EEEEELb0ELb1ELb0ELb1EEEvNS_9FwdParamsE,"ax",@progbits
	.align	128
        .global         _ZN10layer_norm13ln_fwd_kernelINS_13Kernel_traitsIf6__halffS2_fjLj512ELj1ELj4ELj1ELj16ENS_18Kernel_traits_baseILj512EfS2_fS2_fjLj128EEEEELb0ELb1ELb0ELb1EEEvNS_9FwdParamsE
        .type           _ZN10layer_norm13ln_fwd_kernelINS_13Kernel_traitsIf6__halffS2_fjLj512ELj1ELj4ELj1ELj16ENS_18Kernel_traits_baseILj512EfS2_fS2_fjLj128EEEEELb0ELb1ELb0ELb1EEEvNS_9FwdParamsE,@function
        .size           _ZN10layer_norm13ln_fwd_kernelINS_13Kernel_traitsIf6__halffS2_fjLj512ELj1ELj4ELj1ELj16ENS_18Kernel_traits_baseILj512EfS2_fS2_fjLj128EEEEELb0ELb1ELb0ELb1EEEvNS_9FwdParamsE,(.L_x_20338 - _ZN10layer_norm13ln_fwd_kernelINS_13Kernel_traitsIf6__halffS2_fjLj512ELj1ELj4ELj1ELj16ENS_18Kernel_traits_baseILj512EfS2_fS2_fjLj128EEEEELb0ELb1ELb0ELb1EEEvNS_9FwdParamsE)
        .other          _ZN10layer_norm13ln_fwd_kernelINS_13Kernel_traitsIf6__halffS2_fjLj512ELj1ELj4ELj1ELj16ENS_18Kernel_traits_baseILj512EfS2_fS2_fjLj128EEEEELb0ELb1ELb0ELb1EEEvNS_9FwdParamsE,@"STO_CUDA_ENTRY STV_DEFAULT"
_ZN10layer_norm13ln_fwd_kernelINS_13Kernel_traitsIf6__halffS2_fjLj512ELj1ELj4ELj1ELj16ENS_18Kernel_traits_baseILj512EfS2_fS2_fjLj128EEEEELb0ELb1ELb0ELb1EEEvNS_9FwdParamsE:
.text._ZN10layer_norm13ln_fwd_kernelINS_13Kernel_traitsIf6__halffS2_fjLj512ELj1ELj4ELj1ELj16ENS_18Kernel_traits_baseILj512EfS2_fS2_fjLj128EEEEELb0ELb1ELb0ELb1EEEvNS_9FwdParamsE:
        /* <DEDUP_REMOVED lines=112> */
.L_x_14135:
        /* <DEDUP_REMOVED lines=12> */
[----:B------:R-:W-:Y:S01]  /*07c0*/  ISETP.NE.AND.EX P1, PT, RZ, UR9, PT, P1 ;  /* 0x00000009ff007c0c */ /* 0x000fe2000bf25310 */
[----:B---3--:R-:W-:-:S12]  /*07d0*/  @P0 HADD2.F32 R75, -RZ, R44.H0_H0 ;  /* 0x2000002cff4b0230 */ /* 0x008fd80000004100 */
[----:B------:R-:W-:Y:S05]  /*07e0*/  @!P1 BRA `(.L_x_14130) ;  /* 0x0000000000749947 */ /* 0x000fea0003800000 */
[----:B------:R-:W0:Y:S02]  /*07f0*/  LDC.64 R44, c[0x0][0x3a0] ;  /* 0x0000e800ff2c7b82 */ /* 0x000e240000000a00 */
[----:B0-----:R-:W-:-:S05]  /*0800*/  IMAD.WIDE.U32 R44, R79, 0x20, R44 ;  /* 0x000000204f2c7825 */ /* 0x001fca00078e002c */
[----:B------:R-:W2:Y:S04]  /*0810*/  LDG.E.128 R32, desc[UR6][R44.64] ;  /* 0x000000062c207981 */ /* 0x000ea8000c1e1d00 */
[----:B------:R0:W3:Y:S01]  /*0820*/  LDG.E.128 R36, desc[UR6][R44.64+0x10] ;  /* 0x000010062c247981 */ /* 0x0000e2000c1e1d00 */
[--C-:B-----5:R-:W-:Y:S02]  /*0830*/  HADD2.F32 R46, -RZ, R40.reuse.H0_H0 ;  /* 0x20000028ff2e7230 */ /* 0x120fe40000004100 */
[----:B------:R-:W-:Y:S02]  /*0840*/  HADD2.F32 R40, -RZ, R40.H1_H1 ;  /* 0x30000028ff287230 */ /* 0x000fe40000004100 */
[----:B------:R-:W-:Y:S02]  /*0850*/  HADD2.F32 R50, -RZ, R41.H0_H0 ;  /* 0x20000029ff327230 */ /* 0x000fe40000004100 */
[----:B------:R-:W-:-:S02]  /*0860*/  HADD2.F32 R54, -RZ, R42.H0_H0 ;  /* 0x2000002aff367230 */ /* 0x000fc40000004100 */
[----:B------:R-:W-:Y:S02]  /*0870*/  HADD2.F32 R78, -RZ, R43.H0_H0 ;  /* 0x2000002bff4e7230 */ /* 0x000fe40000004100 */
[----:B------:R-:W-:Y:S02]  /*0880*/  HADD2.F32 R52, -RZ, R41.H1_H1 ;  /* 0x30000029ff347230 */ /* 0x000fe40000004100 */
[-C--:B------:R-:W-:Y:S01]  /*0890*/  FMUL.FTZ R41, R46, R75.reuse ;  /* 0x0000004b2e297220 */ /* 0x080fe20000410000 */
[----:B------:R-:W-:Y:S02]  /*08a0*/  HADD2.F32 R76, -RZ, R42.H1_H1 ;  /* 0x3000002aff4c7230 */ /* 0x000fe40000004100 */
[-C--:B------:R-:W-:Y:S01]  /*08b0*/  FMUL.FTZ R42, R40, R75.reuse ;  /* 0x0000004b282a7220 */ /* 0x080fe20000410000 */
[----:B------:R-:W-:Y:S02]  /*08c0*/  HADD2.F32 R80, -RZ, R43.H1_H1 ;  /* 0x3000002bff507230 */ /* 0x000fe40000004100 */
[-C--:B------:R-:W-:Y:S01]  /*08d0*/  FMUL.FTZ R43, R50, R75.reuse ;  /* 0x0000004b322b7220 */ /* 0x080fe20000410000 */
[-C--:B0-----:R-:W-:Y:S01]  /*08e0*/  FMUL.FTZ R45, R54, R75.reuse ;  /* 0x0000004b362d7220 */ /* 0x081fe20000410000 */
        /* <DEDUP_REMOVED lines=13> */
.L_x_14130:
[----:B-----5:R-:W-:Y:S02]  /*09c0*/  HADD2.F32 R44, -RZ, R40.H0_H0 ;  /* 0x20000028ff2c7230 */ /* 0x020fe40000004100 */
[--C-:B------:R-:W-:Y:S02]  /*09d0*/  HADD2.F32 R46, -RZ, R41.reuse.H0_H0 ;  /* 0x20000029ff2e7230 */ /* 0x100fe40000004100 */
[----:B------:R-:W-:Y:S02]  /*09e0*/  HADD2.F32 R52, -RZ, R42.H0_H0 ;  /* 0x2000002aff347230 */ /* 0x000fe40000004100 */
[-C--:B------:R-:W-:Y:S01]  /*09f0*/  FMUL.FTZ R44, R44, R75.reuse ;  /* 0x0000004b2c2c7220 */ /* 0x080fe20000410000 */
[----:B------:R-:W-:Y:S02]  /*0a00*/  HADD2.F32 R40, -RZ, R40.H1_H1 ;  /* 0x30000028ff287230 */ /* 0x000fe40000004100 */
[----:B------:R-:W-:Y:S01]  /*0a10*/  FMUL.FTZ R46, R46, R75 ;  /* 0x0000004b2e2e7220 */ /* 0x000fe20000410000 */
[----:B------:R-:W-:-:S02]  /*0a20*/  HADD2.F32 R50, -RZ, R41.H1_H1 ;  /* 0x30000029ff327230 */ /* 0x000fc40000004100 */
[-C--:B------:R-:W-:Y:S01]  /*0a30*/  FMUL.FTZ R52, R52, R75.reuse ;  /* 0x0000004b34347220 */ /* 0x080fe20000410000 */
[----:B------:R-:W-:Y:S02]  /*0a40*/  HADD2.F32 R42, -RZ, R42.H1_H1 ;  /* 0x3000002aff2a7230 */ /* 0x000fe40000004100 */
[----:B------:R-:W-:Y:S01]  /*0a50*/  FMUL.FTZ R41, R40, R75 ;  /* 0x0000004b28297220 */ /* 0x000fe20000410000 */
[--C-:B------:R-:W-:Y:S02]  /*0a60*/  HADD2.F32 R54, -RZ, R43.reuse.H0_H0 ;  /* 0x2000002bff367230 */ /* 0x100fe40000004100 */
[----:B------:R-:W-:Y:S01]  /*0a70*/  FMUL.FTZ R40, R44, R11 ;  /* 0x0000000b2c287220 */ /* 0x000fe20000410000 */
[----:B------:R-:W-:Y:S02]  /*0a80*/  HADD2.F32 R76, -RZ, R43.H1_H1 ;  /* 0x3000002bff4c7230 */ /* 0x000fe40000004100 */
        /* <DEDUP_REMOVED lines=11> */
.L_x_14131:
        /* <DEDUP_REMOVED lines=14> */
[----:B------:R-:W-:Y:S02]  /*0c20*/  HADD2.F32 R54, -RZ, R49.H0_H0 ;  /* 0x20000031ff367230 */ /* 0x000fe40000004100 */
[----:B------:R-:W-:Y:S02]  /*0c30*/  HADD2.F32 R80, -RZ, R50.H0_H0 ;  /* 0x20000032ff507230 */ /* 0x000fe40000004100 */
[----:B------:R-:W-:Y:S02]  /*0c40*/  HADD2.F32 R84, -RZ, R51.H0_H0 ;  /* 0x20000033ff547230 */ /* 0x000fe40000004100 */
        /* <DEDUP_REMOVED lines=20> */
.L_x_14132:
[----:B0----5:R-:W-:Y:S02]  /*0d90*/  HADD2.F32 R52, -RZ, R48.H0_H0 ;  /* 0x20000030ff347230 */ /* 0x021fe40000004100 */
        /* <DEDUP_REMOVED lines=23> */
.L_x_14133:
        /* <DEDUP_REMOVED lines=75> */
.L_x_14147:
        /* <DEDUP_REMOVED lines=31> */
[----:B------:R-:W-:Y:S01]  /*15b0*/  F2FP.F16.F32.PACK_AB R43, R52, R41 ;  /* 0x00000029342b723e */ /* 0x000fe200000000ff */
        /* <DEDUP_REMOVED lines=16> */
[----:B------:R-:W-:Y:S01]  /*16c0*/  FMUL.FTZ R79, R75, R44 ;  /* 0x0000002c4b4f7220 */ /* 0x000fe20000410000 */
[----:B------:R-:W-:Y:S01]  /*16d0*/  F2FP.F16.F32.PACK_AB R42, R49, R42 ;  /* 0x0000002a312a723e */ /* 0x000fe200000000ff */
[C---:B------:R-:W-:Y:S01]  /*16e0*/  FMUL.FTZ R44, R75.reuse, R45 ;  /* 0x0000002d4b2c7220 */ /* 0x040fe20000410000 */
[----:B------:R-:W-:Y:S01]  /*16f0*/  F2FP.F16.F32.PACK_AB R47, R48, R81 ;  /* 0x00000051302f723e */ /* 0x000fe200000000ff */
        /* <DEDUP_REMOVED lines=19> */
[----:B------:R-:W-:-:S03]  /*1830*/  F2FP.F16.F32.PACK_AB R44, R79, R44 ;  /* 0x0000002c4f2c723e */ /* 0x000fc600000000ff */
[----:B------:R0:W-:Y:S01]  /*1840*/  @!P1 STG.E desc[UR6][R52.64], R75 ;  /* 0x0000004b34009986 */ /* 0x0001e2000c101906 */
[----:B--2---:R-:W-:-:S03]  /*1850*/  LEA R56, R48, R56, 0x2 ;  /* 0x0000003830387211 */ /* 0x004fc600078e10ff */
[----:B------:R0:W-:Y:S01]  /*1860*/  STG.E.128 desc[UR6][R50.64], R40 ;  /* 0x0000002832007986 */ /* 0x0001e2000c101d06 */
[----:B------:R-:W-:-:S03]  /*1870*/  ISETP.GE.AND P1, PT, R56, R49, PT ;  /* 0x000000313800720c */ /* 0x000fc60003f26270 */
[----:B------:R0:W-:Y:S10]  /*1880*/  STG.E.128 desc[UR6][R76.64], R44 ;  /* 0x0000002c4c007986 */ /* 0x0001f4000c101d06 */
[----:B------:R-:W-:Y:S05]  /*1890*/  @!P1 BRA `(.L_x_14135) ;  /* 0xffffffec00989947 */ /* 0x000fea000383ffff */
[----:B------:R-:W-:Y:S05]  /*18a0*/  EXIT ;  /* 0x000000000000794d */ /* 0x000fea0003800000 */
.L_x_14134:
        /* <DEDUP_REMOVED lines=8> */
.L_x_14137:
[----:B------:R-:W-:Y:S05]  /*1930*/  BSYNC B0 ;  /* 0x0000000000007941 */ /* 0x000fea0003800000 */
.L_x_14136:
        /* <DEDUP_REMOVED lines=9> */
.L_x_14138:
        /* <DEDUP_REMOVED lines=8> */
.L_x_14139:
[----:B------:R-:W-:Y:S01]  /*1a50*/  HFMA2 R87, -RZ, RZ, 0, 4.76837158203125e-07 ;  /* 0x00000008ff577431 */ /* 0x000fe200000001ff */
[----:B------:R-:W-:-:S05]  /*1a60*/  MOV R75, R84 ;  /* 0x00000054004b7202 */ /* 0x000fca0000000f00 */
[----:B------:R-:W-:-:S05]  /*1a70*/  FADD.FTZ R82, R80, R75 ;  /* 0x0000004b50527221 */ /* 0x000fca0000010000 */
[----:B------:R-:W-:-:S07]  /*1a80*/  MOV R86, R82 ;  /* 0x0000005200567202 */ /* 0x000fce0000000f00 */
[----:B------:R-:W-:Y:S05]  /*1a90*/  WARPSYNC.COLLECTIVE R85, `(.L_x_14140) ;  /* 0x0000000055087348 */ /* 0x000fea0003c00000 */
[----:B------:R0:W1:Y:S02]  /*1aa0*/  SHFL.BFLY P3, R84, R86, R87, R88 ;  /* 0x0c00005756547389 */ /* 0x0000640000060058 */
[----:B01----:R-:W-:Y:S05]  /*1ab0*/  ENDCOLLECTIVE ;  /* 0x000000000000791b */ /* 0x003fea0003800000 */
.L_x_14140:
[----:B------:R-:W-:Y:S01]  /*1ac0*/  HFMA2 R87, -RZ, RZ, 0, 9.5367431640625e-07 ;  /* 0x00000010ff577431 */ /* 0x000fe200000001ff */
[----:B------:R-:W-:-:S05]  /*1ad0*/  MOV R75, R84 ;  /* 0x00000054004b7202 */ /* 0x000fca0000000f00 */
[----:B------:R-:W-:-:S05]  /*1ae0*/  FADD.FTZ R83, R82, R75 ;  /* 0x0000004b52537221 */ /* 0x000fca0000010000 */
[----:B------:R-:W-:-:S07]  /*1af0*/  MOV R86, R83 ;  /* 0x0000005300567202 */ /* 0x000fce0000000f00 */
[----:B------:R-:W-:Y:S05]  /*1b00*/  WARPSYNC.COLLECTIVE R85, `(.L_x_14141) ;  /* 0x0000000055087348 */ /* 0x000fea0003c00000 */
[----:B------:R0:W1:Y:S02]  /*1b10*/  SHFL.BFLY P3, R84, R86, R87, R88 ;  /* 0x0c00005756547389 */ /* 0x0000640000060058 */
[----:B01----:R-:W-:Y:S05]  /*1b20*/  ENDCOLLECTIVE ;  /* 0x000000000000791b */ /* 0x003fea0003800000 */
.L_x_14141:
        /* <DEDUP_REMOVED lines=39> */
.L_x_14142:
[----:B------:R-:W-:Y:S01]  /*1da0*/  HFMA2 R87, -RZ, RZ, 0, 1.1920928955078125e-07 ;  /* 0x00000002ff577431 */ /* 0x000fe200000001ff */
[----:B------:R-:W-:-:S05]  /*1db0*/  MOV R80, R84 ;  /* 0x0000005400507202 */ /* 0x000fca0000000f00 */
[----:B------:R-:W-:-:S05]  /*1dc0*/  FADD.FTZ R80, R75, R80 ;  /* 0x000000504b507221 */ /* 0x000fca0000010000 */
[----:B------:R-:W-:-:S07]  /*1dd0*/  MOV R86, R80 ;  /* 0x0000005000567202 */ /* 0x000fce0000000f00 */
[----:B------:R-:W-:Y:S05]  /*1de0*/  WARPSYNC.COLLECTIVE R85, `(.L_x_14143) ;  /* 0x0000000055087348 */ /* 0x000fea0003c00000 */
[----:B------:R0:W1:Y:S02]  /*1df0*/  SHFL.BFLY P3, R84, R86, R87, R88 ;  /* 0x0c00005756547389 */ /* 0x0000640000060058 */
[----:B01----:R-:W-:Y:S05]  /*1e00*/  ENDCOLLECTIVE ;  /* 0x000000000000791b */ /* 0x003fea0003800000 */
.L_x_14143:
[----:B------:R-:W-:Y:S01]  /*1e10*/  HFMA2 R87, -RZ, RZ, 0, 2.384185791015625e-07 ;  /* 0x00000004ff577431 */ /* 0x000fe200000001ff */
[----:B------:R-:W-:-:S05]  /*1e20*/  MOV R77, R84 ;  /* 0x00000054004d7202 */ /* 0x000fca0000000f00 */
[----:B------:R-:W-:-:S05]  /*1e30*/  FADD.FTZ R77, R80, R77 ;  /* 0x0000004d504d7221 */ /* 0x000fca0000010000 */
[----:B------:R-:W-:-:S07]  /*1e40*/  MOV R86, R77 ;  /* 0x0000004d00567202 */ /* 0x000fce0000000f00 */
[----:B------:R-:W-:Y:S05]  /*1e50*/  WARPSYNC.COLLECTIVE R85, `(.L_x_14144) ;  /* 0x0000000055087348 */ /* 0x000fea0003c00000 */
[----:B------:R0:W1:Y:S02]  /*1e60*/  SHFL.BFLY P3, R84, R86, R87, R88 ;  /* 0x0c00005756547389 */ /* 0x0000640000060058 */
[----:B01----:R-:W-:Y:S05]  /*1e70*/  ENDCOLLECTIVE ;  /* 0x000000000000791b */ /* 0x003fea0003800000 */
.L_x_14144:
[----:B------:R-:W-:Y:S01]  /*1e80*/  HFMA2 R87, -RZ, RZ, 0, 4.76837158203125e-07 ;  /* 0x00000008ff577431 */ /* 0x000fe200000001ff */
[----:B------:R-:W-:-:S05]  /*1e90*/  MOV R82, R84 ;  /* 0x0000005400527202 */ /* 0x000fca0000000f00 */
[----:B------:R-:W-:-:S05]  /*1ea0*/  FADD.FTZ R82, R77, R82 ;  /* 0x000000524d527221 */ /* 0x000fca0000010000 */
[----:B------:R-:W-:-:S07]  /*1eb0*/  MOV R86, R82 ;  /* 0x0000005200567202 */ /* 0x000fce0000000f00 */
[----:B------:R-:W-:Y:S05]  /*1ec0*/  WARPSYNC.COLLECTIVE R85, `(.L_x_14145) ;  /* 0x0000000055087348 */ /* 0x000fea0003c00000 */
[----:B------:R0:W1:Y:S02]  /*1ed0*/  SHFL.BFLY P3, R84, R86, R87, R88 ;  /* 0x0c00005756547389 */ /* 0x0000640000060058 */
[----:B01----:R-:W-:Y:S05]  /*1ee0*/  ENDCOLLECTIVE ;  /* 0x000000000000791b */ /* 0x003fea0003800000 */
.L_x_14145:
[----:B------:R-:W-:Y:S01]  /*1ef0*/  HFMA2 R87, -RZ, RZ, 0, 9.5367431640625e-07 ;  /* 0x00000010ff577431 */ /* 0x000fe200000001ff */
[----:B------:R-:W-:-:S05]  /*1f00*/  MOV R83, R84 ;  /* 0x0000005400537202 */ /* 0x000fca0000000f00 */
[----:B------:R-:W-:-:S05]  /*1f10*/  FADD.FTZ R83, R82, R83 ;  /* 0x0000005352537221 */ /* 0x000fca0000010000 */
[----:B------:R-:W-:-:S07]  /*1f20*/  MOV R86, R83 ;  /* 0x0000005300567202 */ /* 0x000fce0000000f00 */
[----:B------:R-:W-:Y:S05]  /*1f30*/  WARPSYNC.COLLECTIVE R85, `(.L_x_14146) ;  /* 0x0000000055087348 */ /* 0x000fea0003c00000 */
[----:B------:R0:W1:Y:S02]  /*1f40*/  SHFL.BFLY P3, R84, R86, R87, R88 ;  /* 0x0c00005756547389 */ /* 0x0000640000060058 */
[----:B01----:R-:W-:Y:S05]  /*1f50*/  ENDCOLLECTIVE ;  /* 0x000000000000791b */ /* 0x003fea0003800000 */
.L_x_14146:
[----:B------:R-:W-:Y:S05]  /*1f60*/  BRA `(.L_x_14147) ;  /* 0xfffffff400147947 */ /* 0x000fea000383ffff */
.L_x_14148:
        /* <DEDUP_REMOVED lines=9> */
.L_x_20338:


//--------------------- .text._ZN10layer_norm13ln_fwd_kernelINS_13Kernel_traitsIf6__halffS2_fjLj512ELj1ELj4ELj1ELj16ENS_18Kernel_traits_baseILj512EfS2_fS2_fjLj128EEEEELb0ELb1ELb1ELb0EEEvNS_9FwdParamsE --------------------------
	.section	.text._ZN10layer_norm13ln_fwd_kernelINS_13Kernel_traitsIf6__halffS2_fjLj512ELj1ELj4ELj1ELj16ENS_18Kernel_traits_baseILj512EfS2_fS2_fjLj128EEEEELb0ELb1ELb1ELb0EEEvNS_9FwdParamsE,"ax",@progbits
	.align	128
        .global         _ZN10layer_norm13ln_fwd_kernelINS_13Kernel_traitsIf6__halffS2_fjLj512ELj1ELj4ELj1ELj16ENS_18Kernel_traits_baseILj512EfS2_fS2_fjLj128EEEEELb0ELb1ELb1ELb0EEEvNS_9FwdParamsE
        .type           _ZN10layer_norm13ln_fwd_kernelINS_13Kernel_traitsIf6__halffS2_fjLj512ELj1ELj4ELj1ELj16ENS_18Kernel_traits_baseILj512EfS2_fS2_fjLj128EEEEELb0ELb1ELb1ELb0EEEvNS_9FwdParamsE,@function
        .size           _ZN10layer_norm13ln_fwd_kernelINS_13Kernel_traitsIf6__halffS2_fjLj512ELj1ELj4ELj1ELj16ENS_18Kernel_traits_baseILj512EfS2_fS2_fjLj128EEEEELb0ELb1ELb1ELb0EEEvNS_9FwdParamsE,(.L_x_20339 - _ZN10layer_norm13ln_fwd_kernelINS_13Kernel_traitsIf6__halffS2_fjLj512ELj1ELj4ELj1ELj16ENS_18Kernel_traits_baseILj512EfS2_fS2_fjLj128EEEEELb0ELb1ELb1ELb0EEEvNS_9FwdParamsE)
        .other          _ZN10layer_norm13ln_fwd_kernelINS_13Kernel_traitsIf6__halffS2_fjLj512ELj1ELj4ELj1ELj16ENS_18Kernel_traits_baseILj512EfS2_fS2_fjLj128EEEEELb0ELb1ELb1ELb0EEEvNS_9FwdParamsE,@"STO_CUDA_ENTRY STV_DEFAULT"
_ZN10layer_norm13ln_fwd_kernelINS_13Kernel_traitsIf6__halffS2_fjLj512ELj1ELj4ELj1ELj16ENS_18Kernel_traits_baseILj512EfS2_fS2_fjLj128EEEEELb0ELb1ELb1ELb0EEEvNS_9FwdParamsE:
.text._ZN10layer_norm13ln_fwd_kernelINS_13Kernel_traitsIf6__halffS2_fjLj512ELj1ELj4ELj1ELj16ENS_18Kernel_traits_baseILj512EfS2_fS2_fjLj128EEEEELb0ELb1ELb1ELb0EEEvNS_9FwdParamsE:
        /* <DEDUP_REMOVED lines=36> */
.L_x_14152:
[----:B------:R-:W-:Y:S05]  /*0240*/  BSYNC.RECONVERGENT B1 ;  /* 0x0000000000017941 */ /* 0x000fea0003800200 */
.L_x_14151:
        /* <DEDUP_REMOVED lines=14> */
.L_x_14150:
        /* <DEDUP_REMOVED lines=28> */
.L_x_14153:
[----:B------:R-:W-:Y:S05]  /*04f0*/  BSYNC.RECONVERGENT B0 ;  /* 0x0000000000007941 */ /* 0x000fea0003800200 */
.L_x_14149:
[----:B------:R-:W2:Y:S01]  /*0500*/  LDCU UR4, c[0x0][0x384] ;  /* 0x00007080ff0477ac */ /* 0x000ea20008000800 */
[----:B------:R-:W3:Y:S01]  /*0510*/  LDCU UR11, c[0x0][0x40c] ;  /* 0x00008180ff0b77ac */ /* 0x000ee20008000800 */
[----:B------:R-:W4:Y:S01]  /*0520*/  LDCU.U8 UR5, c[0x0][0x410] ;  /* 0x00008200ff0577ac */ /* 0x000f220008000000 */
[----:B------:R-:W0:Y:S01]  /*0530*/  LDCU UR10, c[0x0][0x448] ;  /* 0x00008900ff0a77ac */ /* 0x000e220008000800 */
[----:B------:R-:W0:Y:S01]  /*0540*/  LDCU.64 UR8, c[0x0][0x3a0] ;  /* 0x00007400ff0877ac */ /* 0x000e220008000a00 */
[----:B--2---:R-:W-:-:S13]  /*0550*/  ISETP.GE.AND P0, PT, R2, UR4, PT ;  /* 0x0000000402007c0c */ /* 0x004fda000bf06270 */
[----:B0--34-:R-:W-:Y:S05]  /*0560*/  @P0 EXIT ;  /* 0x000000000000094d */ /* 0x019fea0003800000 */
.L_x_14171:
        /* <DEDUP_REMOVED lines=26> */
.L_x_14157:
[----:B------:R-:W-:Y:S05]  /*0710*/  BSYNC.RECONVERGENT B1 ;  /* 0x0000000000017941 */ /* 0x000fea0003800200 */
.L_x_14156:
        /* <DEDUP_REMOVED lines=9> */
[----:B------:R-:W0:Y:S01]  /*07b0*/  @P0 LDC R69, c[0x0][0x40c] ;  /* 0x00010300ff450b82 */ /* 0x000e220000000800 */
[--C-:B-----5:R-:W-:Y:S02]  /*07c0*/  @P0 HADD2.F32 R66, -RZ, R52.reuse.H0_H0 ;  /* 0x20000034ff420230 */ /* 0x120fe40000004100 */
[----:B------:R-:W-:Y:S02]  /*07d0*/  @P0 HADD2.F32 R70, -RZ, R52.H1_H1 ;  /* 0x30000034ff460230 */ /* 0x000fe40000004100 */
[----:B------:R-:W-:-:S03]  /*07e0*/  @P0 HADD2.F32 R80, -RZ, R54.H0_H0 ;  /* 0x20000036ff500230 */ /* 0x000fc60000004100 */
[----:B------:R-:W1:Y:S08]  /*07f0*/  @P0 LDC R71, c[0x0][0x40c] ;  /* 0x00010300ff470b82 */ /* 0x000e700000000800 */
[----:B------:R-:W4:Y:S08]  /*0800*/  @P0 LDC R81, c[0x0][0x40c] ;  /* 0x00010300ff510b82 */ /* 0x000f300000000800 */
[----:B------:R-:W2:Y:S01]  /*0810*/  @P0 LDC R68, c[0x0][0x40c] ;  /* 0x00010300ff440b82 */ /* 0x000ea20000000800 */
[----:B0-----:R-:W-:Y:S01]  /*0820*/  @P0 FMUL.FTZ R69, R66, R69 ;  /* 0x0000004542450220 */ /* 0x001fe20000410000 */
[----:B------:R-:W-:-:S06]  /*0830*/  @P0 HADD2.F32 R66, -RZ, R53.H0_H0 ;  /* 0x20000035ff420230 */ /* 0x000fcc0000004100 */
[----:B------:R-:W0:Y:S01]  /*0840*/  @P0 LDC R67, c[0x0][0x40c] ;  /* 0x00010300ff430b82 */ /* 0x000e220000000800 */
[----:B-1----:R-:W-:Y:S01]  /*0850*/  @P0 FMUL.FTZ R70, R70, R71 ;  /* 0x0000004746460220 */ /* 0x002fe20000410000 */
[----:B----4-:R-:W-:-:S06]  /*0860*/  @P0 FMUL.FTZ R71, R66, R81 ;  /* 0x0000005142470220 */ /* 0x010fcc0000410000 */
[----:B------:R-:W1:Y:S08]  /*0870*/  @P0 LDC R88, c[0x0][0x40c] ;  /* 0x00010300ff580b82 */ /* 0x000e700000000800 */
[----:B------:R-:W4:Y:S01]  /*0880*/  @P0 LDC R81, c[0x0][0x40c] ;  /* 0x00010300ff510b82 */ /* 0x000f220000000800 */
[----:B--2---:R-:W-:Y:S01]  /*0890*/  @!P0 MOV R64, R56 ;  /* 0x0000003800408202 */ /* 0x004fe20000000f00 */
[----:B------:R-:W-:Y:S01]  /*08a0*/  @P0 FFMA.FTZ R64, R69, R20, R56 ;  /* 0x0000001445400223 */ /* 0x000fe20000010038 */
[----:B------:R-:W-:Y:S01]  /*08b0*/  @P0 HADD2.F32 R69, -RZ, R53.H1_H1 ;  /* 0x30000035ff450230 */ /* 0x000fe20000004100 */
[----:B------:R-:W-:Y:S01]  /*08c0*/  MOV R65, R57 ;  /* 0x0000003900417202 */ /* 0x000fe20000000f00 */
[----:B------:R-:W-:Y:S01]  /*08d0*/  @P0 FFMA.FTZ R65, R70, R21, R57 ;  /* 0x0000001546410223 */ /* 0x000fe20000010039 */
[----:B------:R-:W-:Y:S01]  /*08e0*/  MOV R66, R58 ;  /* 0x0000003a00427202 */ /* 0x000fe20000000f00 */
[----:B------:R-:W-:Y:S01]  /*08f0*/  @P0 FFMA.FTZ R66, R71, R22, R58 ;  /* 0x0000001647420223 */ /* 0x000fe2000001003a */
[----:B------:R-:W-:Y:S01]  /*0900*/  @P0 FMUL.FTZ R70, R69, R68 ;  /* 0x0000004445460220 */ /* 0x000fe20000410000 */
[----:B0-----:R-:W-:Y:S01]  /*0910*/  @P0 FMUL.FTZ R69, R80, R67 ;  /* 0x0000004350450220 */ /* 0x001fe20000410000 */
[----:B------:R-:W-:-:S02]  /*0920*/  MOV R67, R59 ;  /* 0x0000003b00437202 */ /* 0x000fc40000000f00 */
[----:B---3--:R-:W-:Y:S01]  /*0930*/  MOV R68, R60 ;  /* 0x0000003c00447202 */ /* 0x008fe20000000f00 */
[----:B------:R-:W-:Y:S01]  /*0940*/  @P0 FFMA.FTZ R67, R70, R23, R59 ;  /* 0x0000001746430223 */ /* 0x000fe2000001003b */
[----:B------:R-:W-:Y:S01]  /*0950*/  @P0 FFMA.FTZ R68, R69, R24, R60 ;  /* 0x0000001845440223 */ /* 0x000fe2000001003c */
[----:B------:R-:W-:Y:S02]  /*0960*/  @P0 HADD2.F32 R70, -RZ, R55.H0_H0 ;  /* 0x20000037ff460230 */ /* 0x000fe40000004100 */
[----:B------:R-:W-:-:S03]  /*0970*/  @P0 HADD2.F32 R69, -RZ, R54.H1_H1 ;  /* 0x30000036ff450230 */ /* 0x000fc60000004100 */
[----:B----4-:R-:W-:Y:S01]  /*0980*/  @P0 FMUL.FTZ R71, R70, R81 ;  /* 0x0000005146470220 */ /* 0x010fe20000410000 */
[----:B------:R-:W-:Y:S01]  /*0990*/  MOV R70, R62 ;  /* 0x0000003e00467202 */ /* 0x000fe20000000f00 */
[----:B-1----:R-:W-:Y:S01]  /*09a0*/  @P0 FMUL.FTZ R80, R69, R88 ;  /* 0x0000005845500220 */ /* 0x002fe20000410000 */
[----:B------:R-:W-:Y:S01]  /*09b0*/  MOV R69, R61 ;  /* 0x0000003d00457202 */ /* 0x000fe20000000f00 */
[----:B------:R-:W-:Y:S01]  /*09c0*/  @P0 FFMA.FTZ R70, R71, R26, R62 ;  /* 0x0000001a47460223 */ /* 0x000fe2000001003e */
[----:B------:R-:W-:Y:S01]  /*09d0*/  MOV R71, R63 ;  /* 0x0000003f00477202 */ /* 0x000fe20000000f00 */
[----:B------:R-:W-:Y:S01]  /*09e0*/  @P0 FFMA.FTZ R69, R80, R25, R61 ;  /* 0x0000001950450223 */ /* 0x000fe2000001003d */
[----:B------:R-:W-:Y:S06]  /*09f0*/  @!P0 BRA `(.L_x_14160) ;  /* 0x0000000000ac8947 */ /* 0x000fec0003800000 */
[----:B------:R-:W-:-:S05]  /*0a00*/  HADD2.F32 R71, -RZ, R55.H1_H1 ;  /* 0x30000037ff477230 */ /* 0x000fca0000004100 */
[----:B------:R-:W-:-:S04]  /*0a10*/  FMUL.FTZ R80, R71, UR11 ;  /* 0x0000000b47507c20 */ /* 0x000fc80008410000 */
[----:B------:R-:W-:Y:S01]  /*0a20*/  FFMA.FTZ R71, R80, R27, R63 ;  /* 0x0000001b50477223 */ /* 0x000fe2000001003f */
[----:B------:R-:W-:Y:S06]  /*0a30*/  BRA `(.L_x_14160) ;  /* 0x00000000009c7947 */ /* 0x000fec0003800000 */
.L_x_14159:
[----:B------:R-:W0:Y:S01]  /*0a40*/  @P3 LDC R65, c[0x0][0x40c] ;  /* 0x00010300ff413b82 */ /* 0x000e220000000800 */
[--C-:B-----5:R-:W-:Y:S02]  /*0a50*/  @P3 HADD2.F32 R64, -RZ, R52.reuse.H0_H0 ;  /* 0x20000034ff403230 */ /* 0x120fe40000004100 */
[----:B------:R-:W-:Y:S02]  /*0a60*/  @P3 HADD2.F32 R66, -RZ, R52.H1_H1 ;  /* 0x30000034ff423230 */ /* 0x000fe40000004100 */
[----:B------:R-:W-:-:S03]  /*0a70*/  @P3 HADD2.F32 R69, -RZ, R53.H0_H0 ;  /* 0x20000035ff453230 */ /* 0x000fc60000004100 */
[----:B------:R-:W2:Y:S08]  /*0a80*/  @P3 LDC R67, c[0x0][0x40c] ;  /* 0x00010300ff433b82 */ /* 0x000eb00000000800 */
[----:B------:R-:W3:Y:S08]  /*0a90*/  @P3 LDC R80, c[0x0][0x40c] ;  /* 0x00010300ff503b82 */ /* 0x000ef00000000800 */
[----:B------:R-:W4:Y:S01]  /*0aa0*/  @P3 LDC R70, c[0x0][0x40c] ;  /* 0x00010300ff463b82 */ /* 0x000f220000000800 */
[----:B0-----:R-:W-:Y:S01]  /*0ab0*/  @P3 FMUL.FTZ R65, R64, R65 ;  /* 0x0000004140413220 */ /* 0x001fe20000410000 */
[----:B------:R-:W-:-:S06]  /*0ac0*/  HFMA2 R64, -RZ, RZ, 0, 0 ;  /* 0x00000000ff407431 */ /* 0x000fcc00000001ff */
[----:B------:R-:W0:Y:S01]  /*0ad0*/  @P3 LDC R68, c[0x0][0x40c] ;  /* 0x00010300ff443b82 */ /* 0x000e220000000800 */
[----:B--2---:R-:W-:Y:S01]  /*0ae0*/  @P3 FMUL.FTZ R66, R66, R67 ;  /* 0x0000004342423220 */ /* 0x004fe20000410000 */
[----:B------:R-:W-:Y:S02]  /*0af0*/  @P3 HADD2.F32 R67, -RZ, R53.H1_H1 ;  /* 0x30000035ff433230 */ /* 0x000fe40000004100 */
[----:B------:R-:W-:Y:S01]  /*0b00*/  @P3 FMUL.FTZ R64, R65, R20 ;  /* 0x0000001441403220 */ /* 0x000fe20000410000 */
[----:B------:R-:W-:Y:S01]  /*0b10*/  MOV R65, RZ ;  /* 0x000000ff00417202 */ /* 0x000fe20000000f00 */
[----:B------:R-:W-:Y:S02]  /*0b20*/  @P3 FMUL.FTZ R65, R66, R21 ;  /* 0x0000001542413220 */ /* 0x000fe40000410000 */
[----:B------:R-:W2:Y:S01]  /*0b30*/  @P3 LDC R71, c[0x0][0x40c] ;  /* 0x00010300ff473b82 */ /* 0x000ea20000000800 */
[----:B---3--:R-:W-:Y:S01]  /*0b40*/  @P3 FMUL.FTZ R80, R67, R80 ;  /* 0x0000005043503220 */ /* 0x008fe20000410000 */
[----:B------:R-:W-:-:S03]  /*0b50*/  CS2R R66, SRZ ;  /* 0x0000000000427805 */ /* 0x000fc6000001ff00 */
[----:B------:R-:W-:Y:S01]  /*0b60*/  @P3 FMUL.FTZ R67, R80, R23 ;  /* 0x0000001750433220 */ /* 0x000fe20000410000 */
[----:B----4-:R-:W-:Y:S02]  /*0b70*/  @P3 FMUL.FTZ R69, R69, R70 ;  /* 0x0000004645453220 */ /* 0x010fe40000410000 */
[----:B------:R-:W3:Y:S01]  /*0b80*/  @P3 LDC R81, c[0x0][0x40c] ;  /* 0x00010300ff513b82 */ /* 0x000ee20000000800 */
[--C-:B------:R-:W-:Y:S02]  /*0b90*/  @P3 HADD2.F32 R70, -RZ, R54.reuse.H1_H1 ;  /* 0x30000036ff463230 */ /* 0x100fe40000004100 */
[----:B------:R-:W-:Y:S01]  /*0ba0*/  @P3 FMUL.FTZ R66, R69, R22 ;  /* 0x0000001645423220 */ /* 0x000fe20000410000 */
[----:B------:R-:W-:-:S04]  /*0bb0*/  @P3 HADD2.F32 R69, -RZ, R54.H0_H0 ;  /* 0x20000036ff453230 */ /* 0x000fc80000004100 */
[----:B------:R-:W4:Y:S01]  /*0bc0*/  @P3 LDC R80, c[0x0][0x40c] ;  /* 0x00010300ff503b82 */ /* 0x000f220000000800 */
[----:B0-----:R-:W-:Y:S01]  /*0bd0*/  @P3 FMUL.FTZ R69, R69, R68 ;  /* 0x0000004445453220 */ /* 0x001fe20000410000 */
[----:B------:R-:W-:Y:S02]  /*0be0*/  HFMA2 R68, -RZ, RZ, 0, 0 ;  /* 0x00000000ff447431 */ /* 0x000fe400000001ff */
[----:B--2---:R-:W-:Y:S01]  /*0bf0*/  @P3 FMUL.FTZ R70, R70, R71 ;  /* 0x0000004746463220 */ /* 0x004fe20000410000 */
[----:B------:R-:W-:Y:S01]  /*0c00*/  @P3 FMUL.FTZ R68, R69, R24 ;  /* 0x0000001845443220 */ /* 0x000fe20000410000 */
[----:B------:R-:W-:Y:S01]  /*0c10*/  MOV R69, RZ ;  /* 0x000000ff00457202 */ /* 0x000fe20000000f00 */
[--C-:B------:R-:W-:Y:S02]  /*0c20*/  @P3 HADD2.F32 R71, -RZ, R55.reuse.H1_H1 ;  /* 0x30000037ff473230 */ /* 0x100fe40000004100 */
[----:B------:R-:W-:Y:S01]  /*0c30*/  @P3 FMUL.FTZ R69, R70, R25 ;  /* 0x0000001946453220 */ /* 0x000fe20000410000 */
[----:B------:R-:W-:-:S05]  /*0c40*/  @P3 HADD2.F32 R70, -RZ, R55.H0_H0 ;  /* 0x20000037ff463230 */ /* 0x000fca0000004100 */
[----:B---3--:R-:W-:Y:S01]  /*0c50*/  @P3 FMUL.FTZ R81, R70, R81 ;  /* 0x0000005146513220 */ /* 0x008fe20000410000 */
[----:B------:R-:W-:Y:S02]  /*0c60*/  HFMA2 R70, -RZ, RZ, 0, 0 ;  /* 0x00000000ff467431 */ /* 0x000fe400000001ff */
[----:B----4-:R-:W-:Y:S01]  /*0c70*/  @P3 FMUL.FTZ R80, R71, R80 ;  /* 0x0000005047503220 */ /* 0x010fe20000410000 */
[----:B------:R-:W-:Y:S01]  /*0c80*/  MOV R71, RZ ;  /* 0x000000ff00477202 */ /* 0x000fe20000000f00 */
[----:B------:R-:W-:Y:S02]  /*0c90*/  @P3 FMUL.FTZ R70, R81, R26 ;  /* 0x0000001a51463220 */ /* 0x000fe40000410000 */
[----:B------:R-:W-:-:S07]  /*0ca0*/  @P3 FMUL.FTZ R71, R80, R27 ;  /* 0x0000001b50473220 */ /* 0x000fce0000410000 */
.L_x_14160:
[----:B------:R-:W-:Y:S05]  /*0cb0*/  BSYNC.RECONVERGENT B1 ;  /* 0x0000000000017941 */ /* 0x000fea0003800200 */
.L_x_14158:
[----:B------:R-:W0:Y:S01]  /*0cc0*/  LDC.64 R80, c[0x0][0x3a8] ;  /* 0x0000ea00ff507b82 */ /* 0x000e220000000a00 */
[----:B------:R-:W-:Y:S01]  /*0cd0*/  IADD3 R86, PT, PT, R86, 0x20, RZ ;  /* 0x0000002056567810 */ /* 0x000fe20007ffe0ff */
[C---:B0-----:R-:W-:Y:S01]  /*0ce0*/  IMAD.WIDE.U32 R80, R85.reuse, 0x20, R80 ;  /* 0x0000002055507825 */ /* 0x041fe200078e0050 */
[----:B------:R-:W-:-:S04]  /*0cf0*/  IADD3 R85, PT, PT, R85, 0x20, RZ ;  /* 0x0000002055557810 */ /* 0x000fc80007ffe0ff */
[----:B------:R0:W-:Y:S04]  /*0d00*/  STG.E.128 desc[UR6][R80.64], R64 ;  /* 0x0000004050007986 */ /* 0x0001e8000c101d06 */
[----:B------:R0:W-:Y:S02]  /*0d10*/  STG.E.128 desc[UR6][R80.64+0x10], R68 ;  /* 0x0000104450007986 */ /* 0x0001e4000c101d06 */
.L_x_14155:
[----:B------:R-:W-:Y:S05]  /*0d20*/  BSYNC.RECONVERGENT B0 ;  /* 0x0000000000007941 */ /* 0x000fea0003800200 */
.L_x_14154:
        /* <DEDUP_REMOVED lines=16> */
[--C-:B-----5:R-:W-:Y:S02]  /*0e30*/  @P0 HADD2.F32 R76, -RZ, R52.reuse.H1_H1 ;  /* 0x30000034ff4c0230 */ /* 0x120fe40000004100 */
[----:B-1----:R-:W-:-:S05]  /*0e40*/  @P0 HADD2.F32 R72, -RZ, R52.H0_H0 ;  /* 0x20000034ff480230 */ /* 0x002fca0000004100 */
[----:B0-----:R-:W0:Y:S08]  /*0e50*/  @P0 LDC R80, c[0x0][0x40c] ;  /* 0x00010300ff500b82 */ /* 0x001e300000000800 */
[----:B------:R-:W1:Y:S08]  /*0e60*/  @P0 LDC R73, c[0x0][0x40c] ;  /* 0x00010300ff490b82 */ /* 0x000e700000000800 */
[----:B------:R-:W3:Y:S01]  /*0e70*/  @P0 LDC R74, c[0x0][0x40c] ;  /* 0x00010300ff4a0b82 */ /* 0x000ee20000000800 */
[----:B--2---:R-:W-:Y:S01]  /*0e80*/  @P0 FMUL.FTZ R76, R76, R77 ;  /* 0x0000004d4c4c0220 */ /* 0x004fe20000410000 */
[----:B------:R-:W-:-:S06]  /*0e90*/  @P0 HADD2.F32 R77, -RZ, R54.H0_H0 ;  /* 0x20000036ff4d0230 */ /* 0x000fcc0000004100 */
[----:B------:R-:W2:Y:S01]  /*0ea0*/  @P0 LDC R79, c[0x0][0x40c] ;  /* 0x00010300ff4f0b82 */ /* 0x000ea20000000800 */
[----:B0-----:R-:W-:Y:S01]  /*0eb0*/  @P0 FMUL.FTZ R81, R77, R80 ;  /* 0x000000504d510220 */ /* 0x001fe20000410000 */
[----:B------:R-:W-:-:S06]  /*0ec0*/  @P0 HADD2.F32 R77, -RZ, R54.H1_H1 ;  /* 0x30000036ff4d0230 */ /* 0x000fcc0000004100 */
[----:B------:R-:W0:Y:S01]  /*0ed0*/  @P0 LDC R78, c[0x0][0x40c] ;  /* 0x00010300ff4e0b82 */ /* 0x000e220000000800 */
[----:B-1----:R-:W-:Y:S01]  /*0ee0*/  @P0 FMUL.FTZ R75, R72, R73 ;  /* 0x00000049484b0220 */ /* 0x002fe20000410000 */
[--C-:B------:R-:W-:Y:S02]  /*0ef0*/  @P0 HADD2.F32 R72, -RZ, R53.reuse.H0_H0 ;  /* 0x20000035ff480230 */ /* 0x100fe40000004100 */
[----:B------:R-:W-:-:S04]  /*0f00*/  @P0 HADD2.F32 R73, -RZ, R53.H1_H1 ;  /* 0x30000035ff490230 */ /* 0x000fc80000004100 */
[----:B------:R-:W1:Y:S01]  /*0f10*/  @P0 LDC R0, c[0x0][0x40c] ;  /* 0x00010300ff000b82 */ /* 0x000e620000000800 */
[----:B---3--:R-:W-:Y:S01]  /*0f20*/  @P0 FMUL.FTZ R80, R77, R74 ;  /* 0x0000004a4d500220 */ /* 0x008fe20000410000 */
[----:B------:R-:W-:Y:S01]  /*0f30*/  @P0 HADD2.F32 R77, -RZ, R55.H0_H0 ;  /* 0x20000037ff4d0230 */ /* 0x000fe20000004100 */
[----:B------:R-:W-:Y:S01]  /*0f40*/  MOV R74, R58 ;  /* 0x0000003a004a7202 */ /* 0x000fe20000000f00 */
[----:B--2---:R-:W-:Y:S01]  /*0f50*/  @P0 FMUL.FTZ R79, R72, R79 ;  /* 0x0000004f484f0220 */ /* 0x004fe20000410000 */
[----:B------:R-:W-:Y:S01]  /*0f60*/  MOV R72, R56 ;  /* 0x0000003800487202 */ /* 0x000fe20000000f00 */
[----:B------:R-:W-:Y:S01]  /*0f70*/  @P0 FFMA.FTZ R72, R75, R44, R56 ;  /* 0x0000002c4b480223 */ /* 0x000fe20000010038 */
[----:B------:R-:W-:Y:S01]  /*0f80*/  MOV R75, R59 ;  /* 0x0000003b004b7202 */ /* 0x000fe20000000f00 */
[----:B------:R-:W-:Y:S01]  /*0f90*/  @P0 FFMA.FTZ R74, R79, R46, R58 ;  /* 0x0000002e4f4a0223 */ /* 0x000fe2000001003a */
[----:B------:R-:W-:Y:S01]  /*0fa0*/  MOV R79, R63 ;  /* 0x0000003f004f7202 */ /* 0x000fe20000000f00 */
[----:B0-----:R-:W-:Y:S01]  /*0fb0*/  @P0 FMUL.FTZ R78, R73, R78 ;  /* 0x0000004e494e0220 */ /* 0x001fe20000410000 */
[----:B------:R-:W-:Y:S01]  /*0fc0*/  MOV R73, R57 ;  /* 0x0000003900497202 */ /* 0x000fe20000000f00 */
[----:B------:R-:W-:Y:S01]  /*0fd0*/  @P0 FFMA.FTZ R73, R76, R45, R57 ;  /* 0x0000002d4c490223 */ /* 0x000fe20000010039 */
[----:B------:R-:W-:Y:S01]  /*0fe0*/  MOV R76, R60 ;  /* 0x0000003c004c7202 */ /* 0x000fe20000000f00 */
[----:B------:R-:W-:Y:S01]  /*0ff0*/  @P0 FFMA.FTZ R75, R78, R47, R59 ;  /* 0x0000002f4e4b0223 */ /* 0x000fe2000001003b */
[----:B------:R-:W-:Y:S01]  /*1000*/  MOV R78, R62 ;  /* 0x0000003e004e7202 */ /* 0x000fe20000000f00 */
[----:B------:R-:W-:Y:S01]  /*1010*/  @P0 FFMA.FTZ R76, R81, R48, R60 ;  /* 0x00000030514c0223 */ /* 0x000fe2000001003c */
[----:B-1----:R-:W-:Y:S01]  /*1020*/  @P0 FMUL.FTZ R87, R77, R0 ;  /* 0x000000004d570220 */ /* 0x002fe20000410000 */
[----:B------:R-:W-:Y:S01]  /*1030*/  MOV R77, R61 ;  /* 0x0000003d004d7202 */ /* 0x000fe20000000f00 */
[----:B------:R-:W-:-:S02]  /*1040*/  @P0 FFMA.FTZ R77, R80, R49, R61 ;  /* 0x00000031504d0223 */ /* 0x000fc4000001003d */
[----:B------:R-:W-:Y:S01]  /*1050*/  @P0 FFMA.FTZ R78, R87, R50, R62 ;  /* 0x00000032574e0223 */ /* 0x000fe2000001003e */
[----:B------:R-:W-:Y:S06]  /*1060*/  @!P0 BRA `(.L_x_14165) ;  /* 0x0000000000a88947 */ /* 0x000fec0003800000 */
[----:B------:R-:W-:-:S05]  /*1070*/  HADD2.F32 R0, -RZ, R55.H1_H1 ;  /* 0x30000037ff007230 */ /* 0x000fca0000004100 */
[----:B------:R-:W-:-:S04]  /*1080*/  FMUL.FTZ R0, R0, UR11 ;  /* 0x0000000b00007c20 */ /* 0x000fc80008410000 */
[----:B------:R-:W-:Y:S01]  /*1090*/  FFMA.FTZ R79, R0, R51, R63 ;  /* 0x00000033004f7223 */ /* 0x000fe2000001003f */
[----:B------:R-:W-:Y:S06]  /*10a0*/  BRA `(.L_x_14165) ;  /* 0x0000000000987947 */ /* 0x000fec0003800000 */
.L_x_14164:
[----:B------:R-:W2:Y:S01]  /*10b0*/  @P3 LDC R79, c[0x0][0x40c] ;  /* 0x00010300ff4f3b82 */ /* 0x000ea20000000800 */
[----:B-----5:R-:W-:Y:S02]  /*10c0*/  @P3 HADD2.F32 R76, -RZ, R53.H0_H0 ;  /* 0x20000035ff4c3230 */ /* 0x020fe40000004100 */
[--C-:B------:R-:W-:Y:S02]  /*10d0*/  @P3 HADD2.F32 R74, -RZ, R52.reuse.H1_H1 ;  /* 0x30000034ff4a3230 */ /* 0x100fe40000004100 */
[----:B-1----:R-:W-:Y:S02]  /*10e0*/  @P3 HADD2.F32 R72, -RZ, R52.H0_H0 ;  /* 0x20000034ff483230 */ /* 0x002fe40000004100 */
[----:B------:R-:W-:Y:S01]  /*10f0*/  @P3 HADD2.F32 R87, -RZ, R55.H1_H1 ;  /* 0x30000037ff573230 */ /* 0x000fe20000004100 */
[----:B------:R-:W1:Y:S08]  /*1100*/  @P3 LDC R77, c[0x0][0x40c] ;  /* 0x00010300ff4d3b82 */ /* 0x000e700000000800 */
[----:B------:R-:W3:Y:S08]  /*1110*/  @P3 LDC R73, c[0x0][0x40c] ;  /* 0x00010300ff493b82 */ /* 0x000ef00000000800 */
[----:B0-----:R-:W0:Y:S01]  /*1120*/  @P3 LDC R80, c[0x0][0x40c] ;  /* 0x00010300ff503b82 */ /* 0x001e220000000800 */
[----:B--2---:R-:W-:Y:S01]  /*1130*/  @P3 FMUL.FTZ R81, R76, R79 ;  /* 0x0000004f4c513220 */ /* 0x004fe20000410000 */
[----:B------:R-:W-:-:S06]  /*1140*/  HFMA2 R76, -RZ, RZ, 0, 0 ;  /* 0x00000000ff4c7431 */ /* 0x000fcc00000001ff */
[----:B------:R-:W2:Y:S01]  /*1150*/  @P3 LDC R0, c[0x0][0x40c] ;  /* 0x00010300ff003b82 */ /* 0x000ea20000000800 */
[----:B-1----:R-:W-:-:S07]  /*1160*/  @P3 FMUL.FTZ R74, R74, R77 ;  /* 0x0000004d4a4a3220 */ /* 0x002fce0000410000 */
[----:B------:R-:W1:Y:S01]  /*1170*/  @P3 LDC R79, c[0x0][0x40c] ;  /* 0x00010300ff4f3b82 */ /* 0x000e620000000800 */
[----:B---3--:R-:W-:Y:S01]  /*1180*/  @P3 FMUL.FTZ R75, R72, R73 ;  /* 0x00000049484b3220 */ /* 0x008fe20000410000 */
[----:B------:R-:W-:Y:S02]  /*1190*/  CS2R R72, SRZ ;  /* 0x0000000000487805 */ /* 0x000fe4000001ff00 */
[----:B------:R-:W-:Y:S01]  /*11a0*/  @P3 FMUL.FTZ R73, R74, R45 ;  /* 0x0000002d4a493220 */ /* 0x000fe20000410000 */
[----:B------:R-:W-:Y:S02]  /*11b0*/  HFMA2 R74, -RZ, RZ, 0, 0 ;  /* 0x00000000ff4a7431 */ /* 0x000fe400000001ff */
[----:B------:R-:W-:Y:S01]  /*11c0*/  @P3 FMUL.FTZ R72, R75, R44 ;  /* 0x0000002c4b483220 */ /* 0x000fe20000410000 */
[----:B------:R-:W-:Y:S01]  /*11d0*/  @P3 HADD2.F32 R75, -RZ, R53.H1_H1 ;  /* 0x30000035ff4b3230 */ /* 0x000fe20000004100 */
[----:B------:R-:W3:Y:S01]  /*11e0*/  @P3 LDC R77, c[0x0][0x40c] ;  /* 0x00010300ff4d3b82 */ /* 0x000ee20000000800 */
[----:B------:R-:W-:-:S03]  /*11f0*/  @P3 FMUL.FTZ R74, R81, R46 ;  /* 0x0000002e514a3220 */ /* 0x000fc60000410000 */
[----:B0-----:R-:W-:Y:S01]  /*1200*/  @P3 FMUL.FTZ R80, R75, R80 ;  /* 0x000000504b503220 */ /* 0x001fe20000410000 */
[--C-:B------:R-:W-:Y:S01]  /*1210*/  @P3 HADD2.F32 R81, -RZ, R54.reuse.H0_H0 ;  /* 0x20000036ff513230 */ /* 0x100fe20000004100 */
[----:B------:R-:W-:Y:S02]  /*1220*/  MOV R75, RZ ;  /* 0x000000ff004b7202 */ /* 0x000fe40000000f00 */
[----:B------:R-:W0:Y:S01]  /*1230*/  @P3 LDC R78, c[0x0][0x40c] ;  /* 0x00010300ff4e3b82 */ /* 0x000e220000000800 */
[----:B------:R-:W-:Y:S01]  /*1240*/  @P3 FMUL.FTZ R75, R80, R47 ;  /* 0x0000002f504b3220 */ /* 0x000fe20000410000 */
[----:B--2---:R-:W-:Y:S01]  /*1250*/  @P3 FMUL.FTZ R81, R81, R0 ;  /* 0x0000000051513220 */ /* 0x004fe20000410000 */
[----:B------:R-:W-:Y:S02]  /*1260*/  @P3 HADD2.F32 R80, -RZ, R55.H0_H0 ;  /* 0x20000037ff503230 */ /* 0x000fe40000004100 */
[----:B------:R-:W-:Y:S02]  /*1270*/  @P3 HADD2.F32 R0, -RZ, R54.H1_H1 ;  /* 0x30000036ff003230 */ /* 0x000fe40000004100 */
[----:B------:R-:W-:Y:S01]  /*1280*/  @P3 FMUL.FTZ R76, R81, R48 ;  /* 0x00000030514c3220 */ /* 0x000fe20000410000 */
[----:B-1----:R-:W-:-:S02]  /*1290*/  @P3 FMUL.FTZ R81, R80, R79 ;  /* 0x0000004f50513220 */ /* 0x002fc40000410000 */
[----:B---3--:R-:W-:Y:S01]  /*12a0*/  @P3 FMUL.FTZ R0, R0, R77 ;  /* 0x0000004d00003220 */ /* 0x008fe20000410000 */
[----:B------:R-:W-:-:S03]  /*12b0*/  MOV R77, RZ ;  /* 0x000000ff004d7202 */ /* 0x000fc60000000f00 */
[----:B------:R-:W-:Y:S01]  /*12c0*/  @P3 FMUL.FTZ R77, R0, R49 ;  /* 0x00000031004d3220 */ /* 0x000fe20000410000 */
[----:B0-----:R-:W-:Y:S01]  /*12d0*/  @P3 FMUL.FTZ R80, R87, R78 ;  /* 0x0000004e57503220 */ /* 0x001fe20000410000 */
[----:B------:R-:W-:Y:S02]  /*12e0*/  CS2R R78, SRZ ;  /* 0x00000000004e7805 */ /* 0x000fe4000001ff00 */
[----:B------:R-:W-:Y:S01]  /*12f0*/  @P3 FMUL.FTZ R78, R81, R50 ;  /* 0x00000032514e3220 */ /* 0x000fe20000410000 */
[----:B------:R-:W-:-:S07]  /*1300*/  @P3 FMUL.FTZ R79, R80, R51 ;  /* 0x00000033504f3220 */ /* 0x000fce0000410000 */
.L_x_14165:
[----:B------:R-:W-:Y:S05]  /*1310*/  BSYNC.RECONVERGENT B1 ;  /* 0x0000000000017941 */ /* 0x000fea0003800200 */
.L_x_14163:
[----:B------:R-:W0:Y:S02]  /*1320*/  LDC.64 R80, c[0x0][0x3a8] ;  /* 0x0000ea00ff507b82 */ /* 0x000e240000000a00 */
[----:B0-----:R-:W-:-:S05]  /*1330*/  IMAD.WIDE.U32 R80, R85, 0x20, R80 ;  /* 0x0000002055507825 */ /* 0x001fca00078e0050 */
[----:B------:R2:W-:Y:S04]  /*1340*/  STG.E.128 desc[UR6][R80.64], R72 ;  /* 0x0000004850007986 */ /* 0x0005e8000c101d06 */
[----:B------:R2:W-:Y:S02]  /*1350*/  STG.E.128 desc[UR6][R80.64+0x10], R76 ;  /* 0x0000104c50007986 */ /* 0x0005e4000c101d06 */
.L_x_14162:
[----:B------:R-:W-:Y:S05]  /*1360*/  BSYNC.RECONVERGENT B0 ;  /* 0x0000000000007941 */ /* 0x000fea0003800200 */
.L_x_14161:
        /* <DEDUP_REMOVED lines=75> */
.L_x_14183:
        /* <DEDUP_REMOVED lines=38> */
[----:B------:R-:W-:Y:S01]  /*1a80*/  F2FP.F16.F32.PACK_AB R80, R81, R80 ;  /* 0x000000505150723e */ /* 0x000fe200000000ff */
[----:B------:R-:W-:Y:S01]  /*1a90*/  FADD.FTZ R81, R66, -R88 ;  /* 0x8000005842517221 */ /* 0x000fe20000010000 */
[----:B------:R-:W-:Y:S01]  /*1aa0*/  FFMA.FTZ R90, R86, R9, R17 ;  /* 0x00000009565a7223 */ /* 0x000fe20000010011 */
[----:B------:R-:W-:Y:S01]  /*1ab0*/  FFMA.FTZ R82, R82, R7, R15 ;  /* 0x0000000752527223 */ /* 0x000fe2000001000f */
[----:B------:R-:W2:Y:S01]  /*1ac0*/  LDC.64 R86, c[0x0][0x428] ;  /* 0x00010a00ff567b82 */ /* 0x000ea20000000a00 */
[----:B------:R-:W-:-:S04]  /*1ad0*/  FMUL.FTZ R81, R0, R81 ;  /* 0x0000005100517220 */ /* 0x000fc80000410000 */
[----:B------:R-:W-:-:S05]  /*1ae0*/  FFMA.FTZ R81, R81, R6, R14 ;  /* 0x0000000651517223 */ /* 0x000fca000001000e */
[----:B------:R-:W-:Y:S02]  /*1af0*/  F2FP.F16.F32.PACK_AB R81, R82, R81 ;  /* 0x000000515251723e */ /* 0x000fe400000000ff */
[----:B------:R-:W-:Y:S01]  /*1b00*/  F2FP.F16.F32.PACK_AB R82, R90, R83 ;  /* 0x000000535a52723e */ /* 0x000fe200000000ff */
[----:B------:R-:W-:Y:S01]  /*1b10*/  FADD.FTZ R83, R70, -R88 ;  /* 0x8000005846537221 */ /* 0x000fe20000010000 */
[----:B------:R-:W-:-:S03]  /*1b20*/  FMUL.FTZ R90, R0, R89 ;  /* 0x00000059005a7220 */ /* 0x000fc60000410000 */
[----:B------:R-:W-:Y:S01]  /*1b30*/  FMUL.FTZ R83, R0, R83 ;  /* 0x0000005300537220 */ /* 0x000fe20000410000 */
[----:B------:R-:W-:-:S03]  /*1b40*/  FFMA.FTZ R90, R90, R11, R19 ;  /* 0x0000000b5a5a7223 */ /* 0x000fc60000010013 */
[----:B------:R-:W-:Y:S01]  /*1b50*/  FFMA.FTZ R83, R83, R10, R18 ;  /* 0x0000000a53537223 */ /* 0x000fe20000010012 */
[C---:B--2---:R-:W-:Y:S01]  /*1b60*/  IMAD.WIDE.U32 R86, R85.reuse, 0x10, R86 ;  /* 0x0000001055567825 */ /* 0x044fe200078e0056 */
[----:B------:R-:W-:-:S03]  /*1b70*/  IADD3 R85, PT, PT, R85, 0x20, RZ ;  /* 0x0000002055557810 */ /* 0x000fc60007ffe0ff */
[----:B------:R-:W-:-:S05]  /*1b80*/  F2FP.F16.F32.PACK_AB R83, R90, R83 ;  /* 0x000000535a53723e */ /* 0x000fca00000000ff */
[----:B------:R2:W-:Y:S02]  /*1b90*/  STG.E.128 desc[UR6][R86.64], R80 ;  /* 0x0000005056007986 */ /* 0x0005e4000c101d06 */
.L_x_14170:
[----:B------:R-:W-:Y:S05]  /*1ba0*/  BSYNC.RECONVERGENT B1 ;  /* 0x0000000000017941 */ /* 0x000fea0003800200 */
.L_x_14169:
        /* <DEDUP_REMOVED lines=30> */
[----:B--2---:R-:W-:-:S05]  /*1d90*/  IMAD.WIDE.U32 R86, R85, 0x10, R86 ;  /* 0x0000001055567825 */ /* 0x004fca00078e0056 */
[----:B------:R3:W-:Y:S02]  /*1da0*/  STG.E.128 desc[UR6][R86.64], R80 ;  /* 0x0000005056007986 */ /* 0x0007e4000c101d06 */
.L_x_14168:
[----:B------:R-:W-:Y:S05]  /*1db0*/  BSYNC.RECONVERGENT B0 ;  /* 0x0000000000007941 */ /* 0x000fea0003800200 */
.L_x_14167:
[----:B--23--:R-:W2:Y:S02]  /*1dc0*/  LDC.64 R80, c[0x0][0x380] ;  /* 0x0000e000ff507b82 */ /* 0x00cea40000000a00 */
[----:B--2---:R-:W-:-:S04]  /*1dd0*/  LEA R2, R80, R2, 0x2 ;  /* 0x0000000250027211 */ /* 0x004fc800078e10ff */
[----:B------:R-:W-:-:S13]  /*1de0*/  ISETP.GE.AND P0, PT, R2, R81, PT ;  /* 0x000000510200720c */ /* 0x000fda0003f06270 */
[----:B------:R-:W-:Y:S05]  /*1df0*/  @!P0 BRA `(.L_x_14171) ;  /* 0xffffffe400dc8947 */ /* 0x000fea000383ffff */
[----:B------:R-:W-:Y:S05]  /*1e00*/  EXIT ;  /* 0x000000000000794d */ /* 0x000fea0003800000 */
.L_x_14166:
        /* <DEDUP_REMOVED lines=8> */
.L_x_14173:
[----:B------:R-:W-:Y:S05]  /*1e90*/  BSYNC B0 ;  /* 0x0000000000007941 */ /* 0x000fea0003800000 */
.L_x_14172:
        /* <DEDUP_REMOVED lines=9> */
.L_x_14174:
[----:B------:R-:W-:Y:S02]  /*1f30*/  HFMA2 R88, -RZ, RZ, 0, 2.384185791015625e-07 ;  /* 0x00000004ff587431 */ /* 0x000fe400000001ff */
[----:B------:R-:W-:-:S05]  /*1f40*/  FADD.FTZ R91, R90, R89 ;  /* 0x000000595a5b7221 */ /* 0x000fca0000010000 */
[----:B------:R-:W-:-:S07]  /*1f50*/  MOV R93, R91 ;  /* 0x0000005b005d7202 */ /* 0x000fce0000000f00 */
[----:B------:R-:W-:Y:S05]  /*1f60*/  WARPSYNC.COLLECTIVE R86, `(.L_x_14175) ;  /* 0x0000000056087348 */ /* 0x000fea0003c00000 */
[----:B------:R0:W1:Y:S02]  /*1f70*/  SHFL.BFLY P4, R89, R93, R88, R87 ;  /* 0x0c0000585d597389 */ /* 0x0000640000080057 */
[----:B01----:R-:W-:Y:S05]  /*1f80*/  ENDCOLLECTIVE ;  /* 0x000000000000791b */ /* 0x003fea0003800000 */
.L_x_14175:
[----:B------:R-:W-:Y:S02]  /*1f90*/  HFMA2 R88, -RZ, RZ, 0, 4.76837158203125e-07 ;  /* 0x00000008ff587431 */ /* 0x000fe400000001ff */
[----:B------:R-:W-:-:S05]  /*1fa0*/  FADD.FTZ R92, R91, R89 ;  /* 0x000000595b5c7221 */ /* 0x000fca0000010000 */
[----:B------:R-:W-:-:S07]  /*1fb0*/  MOV R93, R92 ;  /* 0x0000005c005d7202 */ /* 0x000fce0000000f00 */
[----:B------:R-:W-:Y:S05]  /*1fc0*/  WARPSYNC.COLLECTIVE R86, `(.L_x_14176) ;  /* 0x0000000056087348 */ /* 0x000fea0003c00000 */
[----:B------:R0:W1:Y:S02]  /*1fd0*/  SHFL.BFLY P4, R89, R93, R88, R87 ;  /* 0x0c0000585d597389 */ /* 0x0000640000080057 */
[----:B01----:R-:W-:Y:S05]  /*1fe0*/  ENDCOLLECTIVE ;  /* 0x000000000000791b */ /* 0x003fea0003800000 */
.L_x_14176:
[----:B------:R-:W-:Y:S01]  /*1ff0*/  MOV R88, 0x10 ;  /* 0x0000001000587802 */ /* 0x000fe20000000f00 */
[----:B------:R-:W-:-:S07]  /*2000*/  FADD.FTZ R93, R92, R89 ;  /* 0x000000595c5d7221 */ /* 0x000fce0000010000 */
[----:B------:R-:W-:Y:S05]  /*2010*/  WARPSYNC.COLLECTIVE R86, `(.L_x_14177) ;  /* 0x0000000056087348 */ /* 0x000fea0003c00000 */
[----:B------:R0:W1:Y:S02]  /*2020*/  SHFL.BFLY P4, R89, R93, R88, R87 ;  /* 0x0c0000585d597389 */ /* 0x0000640000080057 */
[----:B01----:R-:W-:Y:S05]  /*2030*/  ENDCOLLECTIVE ;  /* 0x000000000000791b */ /* 0x003fea0003800000 */
.L_x_14177:
        /* <DEDUP_REMOVED lines=41> */
.L_x_14178:
[----:B------:R-:W-:Y:S02]  /*22d0*/  HFMA2 R88, -RZ, RZ, 0, 1.1920928955078125e-07 ;  /* 0x00000002ff587431 */ /* 0x000fe400000001ff */
[----:B------:R-:W-:-:S05]  /*22e0*/  FADD.FTZ R81, R0, R89 ;  /* 0x0000005900517221 */ /* 0x000fca0000010000 */
[----:B------:R-:W-:-:S07]  /*22f0*/  MOV R93, R81 ;  /* 0x00000051005d7202 */ /* 0x000fce0000000f00 */
[----:B------:R-:W-:Y:S05]  /*2300*/  WARPSYNC.COLLECTIVE R86, `(.L_x_14179) ;  /* 0x0000000056087348 */ /* 0x000fea0003c00000 */
[----:B------:R0:W1:Y:S02]  /*2310*/  SHFL.BFLY P4, R89, R93, R88, R87 ;  /* 0x0c0000585d597389 */ /* 0x0000640000080057 */
[----:B01----:R-:W-:Y:S05]  /*2320*/  ENDCOLLECTIVE ;  /* 0x000000000000791b */ /* 0x003fea0003800000 */
.L_x_14179:
[----:B------:R-:W-:Y:S02]  /*2330*/  HFMA2 R88, -RZ, RZ, 0, 2.384185791015625e-07 ;  /* 0x00000004ff587431 */ /* 0x000fe400000001ff */
[----:B------:R-:W-:-:S05]  /*2340*/  FADD.FTZ R90, R81, R89 ;  /* 0x00000059515a7221 */ /* 0x000fca0000010000 */
[----:B------:R-:W-:-:S07]  /*2350*/  MOV R93, R90 ;  /* 0x0000005a005d7202 */ /* 0x000fce0000000f00 */
[----:B------:R-:W-:Y:S05]  /*2360*/  WARPSYNC.COLLECTIVE R86, `(.L_x_14180) ;  /* 0x0000000056087348 */ /* 0x000fea0003c00000 */
[----:B------:R0:W1:Y:S02]  /*2370*/  SHFL.BFLY P4, R89, R93, R88, R87 ;  /* 0x0c0000585d597389 */ /* 0x0000640000080057 */
[----:B01----:R-:W-:Y:S05]  /*2380*/  ENDCOLLECTIVE ;  /* 0x000000000000791b */ /* 0x003fea0003800000 */
.L_x_14180:
[----:B------:R-:W-:Y:S02]  /*2390*/  HFMA2 R88, -RZ, RZ, 0, 4.76837158203125e-07 ;  /* 0x00000008ff587431 */ /* 0x000fe400000001ff */
[----:B------:R-:W-:-:S05]  /*23a0*/  FADD.FTZ R91, R90, R89 ;  /* 0x000000595a5b7221 */ /* 0x000fca0000010000 */
[----:B------:R-:W-:-:S07]  /*23b0*/  MOV R93, R91 ;  /* 0x0000005b005d7202 */ /* 0x000fce0000000f00 */
[----:B------:R-:W-:Y:S05]  /*23c0*/  WARPSYNC.COLLECTIVE R86, `(.L_x_14181) ;  /* 0x0000000056087348 */ /* 0x000fea0003c00000 */
[----:B------:R0:W1:Y:S02]  /*23d0*/  SHFL.BFLY P4, R89, R93, R88, R87 ;  /* 0x0c0000585d597389 */ /* 0x0000640000080057 */
[----:B01----:R-:W-:Y:S05]  /*23e0*/  ENDCOLLECTIVE ;  /* 0x000000000000791b */ /* 0x003fea0003800000 */
.L_x_14181:
[----:B------:R-:W-:Y:S02]  /*23f0*/  HFMA2 R88, -RZ, RZ, 0, 9.5367431640625e-07 ;  /* 0x00000010ff587431 */ /* 0x000fe400000001ff */
[----:B------:R-:W-:-:S05]  /*2400*/  FADD.FTZ R92, R91, R89 ;  /* 0x000000595b5c7221 */ /* 0x000fca0000010000 */
[----:B------:R-:W-:-:S07]  /*2410*/  MOV R93, R92 ;  /* 0x0000005c005d7202 */ /* 0x000fce0000000f00 */
[----:B------:R-:W-:Y:S05]  /*2420*/  WARPSYNC.COLLECTIVE R86, `(.L_x_14182) ;  /* 0x0000000056087348 */ /* 0x000fea0003c00000 */
[----:B------:R0:W1:Y:S02]  /*2430*/  SHFL.BFLY P4, R89, R93, R88, R87 ;  /* 0x0c0000585d597389 */ /* 0x0000640000080057 */
[----:B01----:R-:W-:Y:S05]  /*2440*/  ENDCOLLECTIVE ;  /* 0x000000000000791b */ /* 0x003fea0003800000 */
.L_x_14182:
[----:B------:R-:W-:Y:S05]  /*2450*/  BRA `(.L_x_14183) ;  /* 0xfffffff000f07947 */ /* 0x000fea000383ffff */
.L_x_14184:
        /* <DEDUP_REMOVED lines=10> */
.L_x_20339:


//--------------------- .text._ZN10layer_norm13ln_fwd_kernelINS_13Kernel_traitsIf6__halffS2_fjLj512ELj1ELj4ELj1ELj16ENS_18Kernel_traits_baseILj512EfS2_fS2_fjLj128EEEEELb0ELb1ELb1ELb1EEEvNS_9FwdParamsE --------------------------
	.section	.text._ZN10layer_norm13ln_fwd_kernelINS_13Kernel_traitsIf6__halffS2_fjLj512ELj1ELj4ELj1ELj16ENS_18Kernel_traits_baseILj512EfS2_fS2_fjLj128EEEEELb0ELb1ELb1ELb1EEEvNS_9FwdParamsE,"ax",@progbits
	.align	128
        .global         _ZN10layer_norm13ln_fwd_kernelINS_13Kernel_traitsIf6__halffS2_fjLj512ELj1ELj4ELj1ELj16ENS_18Kernel_traits_baseILj512EfS2_fS2_fjLj128EEEEELb0ELb1ELb1ELb1EEEvNS_9FwdParamsE
        .type           _ZN10layer_norm13ln_fwd_kernelINS_13Kernel_traitsIf6__halffS2_fjLj512ELj1ELj4ELj1ELj16ENS_18Kernel_traits_baseILj512EfS2_fS2_fjLj128EEEEELb0ELb1ELb1ELb1EEEvNS_9FwdParamsE,@function
        .size           _ZN10layer_norm13ln_fwd_kernelINS_13Kernel_traitsIf6__halffS2_fjLj512ELj1ELj4ELj1ELj16ENS_18Kernel_traits_baseILj512EfS2_fS2_fjLj128EEEEELb0ELb1ELb1ELb1EEEvNS_9FwdParamsE,(.L_x_20340 - _ZN10layer_norm13ln_fwd_kernelINS_13Kernel_traitsIf6__halffS2_fjLj512ELj1ELj4ELj1ELj16ENS_18Kernel_traits_baseILj512EfS2_fS2_fjLj128EEEEELb0ELb1ELb1ELb1EEEvNS_9FwdParamsE)
        .other          _ZN10layer_norm13ln_fwd_kernelINS_13Kernel_traitsIf6__halffS2_fjLj512ELj1ELj4ELj1ELj16ENS_18Kernel_traits_baseILj512EfS2_fS2_fjLj128EEEEELb0ELb1ELb1ELb1EEEvNS_9FwdParamsE,@"STO_CUDA_ENTRY STV_DEFAULT"
_ZN10layer_norm13ln_fwd_kernelINS_13Kernel_traitsIf6__halffS2_fjLj512ELj1ELj4ELj1ELj16ENS_18Kernel_traits_baseILj512EfS2_fS2_fjLj128EEEEELb0ELb1ELb1ELb1EEEvNS_9FwdParamsE:
.text._ZN10layer_norm13ln_fwd_kernelINS_13Kernel_traitsIf6__halffS2_fjLj512ELj1ELj4ELj1ELj16ENS_18Kernel_traits_baseILj512EfS2_fS2_fjLj128EEEEELb0ELb1ELb1ELb1EEEvNS_9FwdParamsE:
        /* <DEDUP_REMOVED lines=108> */
.L_x_14194:
        /* <DEDUP_REMOVED lines=31> */
[--C-:B-----5:R-:W-:Y:S02]  /*08b0*/  @P2 HADD2.F32 R42, -RZ, R28.reuse.H0_H0 ;  /* 0x2000001cff2a2230 */ /* 0x120fe40000004100 */
[----:B------:R-:W-:Y:S02]  /*08c0*/  @P2 HADD2.F32 R44, -RZ, R28.H1_H1 ;  /* 0x3000001cff2c2230 */ /* 0x000fe40000004100 */
[--C-:B0-----:R-:W-:Y:S02]  /*08d0*/  @P2 HADD2.F32 R40, -RZ, R29.reuse.H0_H0 ;  /* 0x2000001dff282230 */ /* 0x101fe40000004100 */
[----:B------:R-:W-:Y:S01]  /*08e0*/  @P2 HADD2.F32 R41, -RZ, R29.H1_H1 ;  /* 0x3000001dff292230 */ /* 0x000fe20000004100 */
[----:B------:R-:W0:Y:S01]  /*08f0*/  @P2 LDC R45, c[0x0][0x40c] ;  /* 0x00010300ff2d2b82 */ /* 0x000e220000000800 */
[----:B------:R-:W-:-:S07]  /*0900*/  @P2 HADD2.F32 R46, -RZ, R31.H0_H0 ;  /* 0x2000001fff2e2230 */ /* 0x000fce0000004100 */
[----:B------:R-:W4:Y:S08]  /*0910*/  @P2 LDC R47, c[0x0][0x40c] ;  /* 0x00010300ff2f2b82 */ /* 0x000f300000000800 */
[----:B------:R-:W4:Y:S01]  /*0920*/  @P2 LDC R48, c[0x0][0x40c] ;  /* 0x00010300ff302b82 */ /* 0x000f220000000800 */
[----:B-1----:R-:W-:Y:S01]  /*0930*/  @P2 FMUL.FTZ R43, R42, R43 ;  /* 0x0000002b2a2b2220 */ /* 0x002fe20000410000 */
[----:B------:R-:W-:-:S06]  /*0940*/  @P2 HADD2.F32 R42, -RZ, R30.H0_H0 ;  /* 0x2000001eff2a2230 */ /* 0x000fcc0000004100 */
[----:B------:R-:W1:Y:S01]  /*0950*/  @P2 LDC R49, c[0x0][0x40c] ;  /* 0x00010300ff312b82 */ /* 0x000e620000000800 */
[----:B0-----:R-:W-:Y:S01]  /*0960*/  @P2 FMUL.FTZ R44, R44, R45 ;  /* 0x0000002d2c2c2220 */ /* 0x001fe20000410000 */
[----:B------:R-:W-:-:S06]  /*0970*/  @P2 HADD2.F32 R45, -RZ, R30.H1_H1 ;  /* 0x3000001eff2d2230 */ /* 0x000fcc0000004100 */
[----:B------:R-:W0:Y:S01]  /*0980*/  @P2 LDC R50, c[0x0][0x40c] ;  /* 0x00010300ff322b82 */ /* 0x000e220000000800 */
[----:B----4-:R-:W-:-:S07]  /*0990*/  @P2 FMUL.FTZ R47, R40, R47 ;  /* 0x0000002f282f2220 */ /* 0x010fce0000410000 */
[----:B------:R-:W4:Y:S01]  /*09a0*/  @P2 LDC R51, c[0x0][0x40c] ;  /* 0x00010300ff332b82 */ /* 0x000f220000000800 */
[----:B------:R-:W-:Y:S01]  /*09b0*/  @P2 FMUL.FTZ R48, R41, R48 ;  /* 0x0000003029302220 */ /* 0x000fe20000410000 */
[----:B-1----:R-:W-:Y:S01]  /*09c0*/  @P2 FMUL.FTZ R49, R42, R49 ;  /* 0x000000312a312220 */ /* 0x002fe20000410000 */
[----:B0-----:R-:W-:Y:S01]  /*09d0*/  @P2 FMUL.FTZ R50, R45, R50 ;  /* 0x000000322d322220 */ /* 0x001fe20000410000 */
[----:B----4-:R-:W-:Y:S01]  /*09e0*/  @P2 FMUL.FTZ R51, R46, R51 ;  /* 0x000000332e332220 */ /* 0x010fe20000410000 */
[----:B--2---:R-:W-:Y:S01]  /*09f0*/  @!P2 MOV R40, R32 ;  /* 0x000000200028a202 */ /* 0x004fe20000000f00 */
[----:B------:R-:W-:Y:S01]  /*0a00*/  @P2 FFMA.FTZ R40, R43, R57, R32 ;  /* 0x000000392b282223 */ /* 0x000fe20000010020 */
[----:B------:R-:W-:Y:S01]  /*0a10*/  MOV R41, R33 ;  /* 0x0000002100297202 */ /* 0x000fe20000000f00 */
        /* <DEDUP_REMOVED lines=13> */
[----:B------:R-:W-:-:S05]  /*0af0*/  HADD2.F32 R47, -RZ, R31.H1_H1 ;  /* 0x3000001fff2f7230 */ /* 0x000fca0000004100 */
[----:B------:R-:W-:-:S04]  /*0b00*/  FMUL.FTZ R48, R47, UR12 ;  /* 0x0000000c2f307c20 */ /* 0x000fc80008410000 */
[----:B------:R-:W-:Y:S01]  /*0b10*/  FFMA.FTZ R47, R48, R60, R39 ;  /* 0x0000003c302f7223 */ /* 0x000fe20000010027 */
[----:B------:R-:W-:Y:S06]  /*0b20*/  BRA `(.L_x_14187) ;  /* 0x0000000000947947 */ /* 0x000fec0003800000 */
.L_x_14186:
[----:B------:R-:W0:Y:S01]  /*0b30*/  @P1 LDC R41, c[0x0][0x40c] ;  /* 0x00010300ff291b82 */ /* 0x000e220000000800 */
[----:B-----5:R-:W-:Y:S02]  /*0b40*/  @P1 HADD2.F32 R40, -RZ, R28.H0_H0 ;  /* 0x2000001cff281230 */ /* 0x020fe40000004100 */
[--C-:B------:R-:W-:Y:S02]  /*0b50*/  @P1 HADD2.F32 R45, -RZ, R29.reuse.H1_H1 ;  /* 0x3000001dff2d1230 */ /* 0x100fe40000004100 */
[--C-:B------:R-:W-:Y:S02]  /*0b60*/  @P1 HADD2.F32 R47, -RZ, R30.reuse.H0_H0 ;  /* 0x2000001eff2f1230 */ /* 0x100fe40000004100 */
[----:B------:R-:W-:Y:S01]  /*0b70*/  @P1 HADD2.F32 R51, -RZ, R30.H1_H1 ;  /* 0x3000001eff331230 */ /* 0x000fe20000004100 */
        /* <DEDUP_REMOVED lines=8> */
[----:B------:R-:W-:-:S06]  /*0c00*/  @P1 HADD2.F32 R45, -RZ, R31.H0_H0 ;  /* 0x2000001fff2d1230 */ /* 0x000fcc0000004100 */
[----:B------:R-:W1:Y:S01]  /*0c10*/  @P1 LDC R52, c[0x0][0x40c] ;  /* 0x00010300ff341b82 */ /* 0x000e620000000800 */
[----:B--2---:R-:W-:Y:S01]  /*0c20*/  @P1 FMUL.FTZ R50, R47, R50 ;  /* 0x000000322f321220 */ /* 0x004fe20000410000 */
[----:B------:R-:W-:-:S06]  /*0c30*/  @P1 HADD2.F32 R47, -RZ, R31.H1_H1 ;  /* 0x3000001fff2f1230 */ /* 0x000fcc0000004100 */
[----:B------:R-:W2:Y:S01]  /*0c40*/  @P1 LDC R68, c[0x0][0x40c] ;  /* 0x00010300ff441b82 */ /* 0x000ea20000000800 */
[----:B---3--:R-:W-:Y:S01]  /*0c50*/  @P1 FMUL.FTZ R46, R41, R42 ;  /* 0x0000002a292e1220 */ /* 0x008fe20000410000 */
[----:B------:R-:W-:-:S03]  /*0c60*/  MOV R42, RZ ;  /* 0x000000ff002a7202 */ /* 0x000fc60000000f00 */
[----:B------:R-:W-:-:S03]  /*0c70*/  @P1 FMUL.FTZ R42, R46, R11 ;  /* 0x0000000b2e2a1220 */ /* 0x000fc60000410000 */
[----:B------:R-:W3:Y:S01]  /*0c80*/  @P1 LDC R70, c[0x0][0x40c] ;  /* 0x00010300ff461b82 */ /* 0x000ee20000000800 */
[----:B0-----:R-:W-:Y:S01]  /*0c90*/  @P1 FMUL.FTZ R43, R40, R43 ;  /* 0x0000002b282b1220 */ /* 0x001fe20000410000 */
[----:B------:R-:W-:Y:S02]  /*0ca0*/  CS2R R40, SRZ ;  /* 0x0000000000287805 */ /* 0x000fe4000001ff00 */
[----:B------:R-:W-:Y:S01]  /*0cb0*/  @P1 FMUL.FTZ R40, R44, R57 ;  /* 0x000000392c281220 */ /* 0x000fe20000410000 */
[----:B------:R-:W-:Y:S01]  /*0cc0*/  @P1 FMUL.FTZ R41, R43, R56 ;  /* 0x000000382b291220 */ /* 0x000fe20000410000 */
[----:B------:R-:W-:Y:S01]  /*0cd0*/  MOV R43, RZ ;  /* 0x000000ff002b7202 */ /* 0x000fe20000000f00 */
[----:B------:R-:W-:Y:S01]  /*0ce0*/  @P1 FMUL.FTZ R43, R49, R10 ;  /* 0x0000000a312b1220 */ /* 0x000fe20000410000 */
[----:B-1----:R-:W-:Y:S01]  /*0cf0*/  @P1 FMUL.FTZ R51, R51, R52 ;  /* 0x0000003433331220 */ /* 0x002fe20000410000 */
[----:B--2---:R-:W-:Y:S01]  /*0d00*/  @P1 FMUL.FTZ R68, R45, R68 ;  /* 0x000000442d441220 */ /* 0x004fe20000410000 */
[----:B------:R-:W-:-:S02]  /*0d10*/  CS2R R44, SRZ ;  /* 0x00000000002c7805 */ /* 0x000fc4000001ff00 */
[----:B------:R-:W-:Y:S01]  /*0d20*/  @P1 FMUL.FTZ R44, R50, R59 ;  /* 0x0000003b322c1220 */ /* 0x000fe20000410000 */
[----:B------:R-:W-:Y:S01]  /*0d30*/  @P1 FMUL.FTZ R45, R51, R58 ;  /* 0x0000003a332d1220 */ /* 0x000fe20000410000 */
[----:B---3--:R-:W-:Y:S01]  /*0d40*/  @P1 FMUL.FTZ R69, R47, R70 ;  /* 0x000000462f451220 */ /* 0x008fe20000410000 */
[----:B------:R-:W-:Y:S02]  /*0d50*/  CS2R R46, SRZ ;  /* 0x00000000002e7805 */ /* 0x000fe4000001ff00 */
[----:B------:R-:W-:Y:S01]  /*0d60*/  @P1 FMUL.FTZ R46, R68, R61 ;  /* 0x0000003d442e1220 */ /* 0x000fe20000410000 */
[----:B------:R-:W-:-:S07]  /*0d70*/  @P1 FMUL.FTZ R47, R69, R60 ;  /* 0x0000003c452f1220 */ /* 0x000fce0000410000 */
.L_x_14187:
[----:B------:R-:W-:Y:S05]  /*0d80*/  BSYNC.RECONVERGENT B0 ;  /* 0x0000000000007941 */ /* 0x000fea0003800200 */
.L_x_14185:
        /* <DEDUP_REMOVED lines=17> */
[--C-:B-----5:R-:W-:Y:S02]  /*0ea0*/  @P0 HADD2.F32 R50, -RZ, R28.reuse.H1_H1 ;  /* 0x3000001cff320230 */ /* 0x120fe40000004100 */
[----:B------:R-:W-:Y:S02]  /*0eb0*/  @P0 HADD2.F32 R48, -RZ, R28.H0_H0 ;  /* 0x2000001cff300230 */ /* 0x000fe40000004100 */
[----:B------:R-:W-:Y:S02]  /*0ec0*/  @P0 HADD2.F32 R85, -RZ, R30.H1_H1 ;  /* 0x3000001eff550230 */ /* 0x000fe40000004100 */
[----:B------:R-:W-:Y:S01]  /*0ed0*/  @P0 HADD2.F32 R86, -RZ, R31.H0_H0 ;  /* 0x2000001fff560230 */ /* 0x000fe20000004100 */
[----:B------:R-:W1:Y:S08]  /*0ee0*/  @P0 LDC R52, c[0x0][0x40c] ;  /* 0x00010300ff340b82 */ /* 0x000e700000000800 */
[----:B------:R-:W2:Y:S08]  /*0ef0*/  @P0 LDC R49, c[0x0][0x40c] ;  /* 0x00010300ff310b82 */ /* 0x000eb00000000800 */
[----:B------:R-:W3:Y:S01]  /*0f00*/  @P0 LDC R55, c[0x0][0x40c] ;  /* 0x00010300ff370b82 */ /* 0x000ee20000000800 */
[----:B0-----:R-:W-:Y:S01]  /*0f10*/  @P0 FMUL.FTZ R50, R50, R51 ;  /* 0x0000003332320220 */ /* 0x001fe20000410000 */
[----:B------:R-:W-:-:S06]  /*0f20*/  @P0 HADD2.F32 R51, -RZ, R29.H0_H0 ;  /* 0x2000001dff330230 */ /* 0x000fcc0000004100 */
[----:B------:R-:W0:Y:S01]  /*0f30*/  @P0 LDC R70, c[0x0][0x40c] ;  /* 0x00010300ff460b82 */ /* 0x000e220000000800 */
[----:B-1----:R-:W-:Y:S01]  /*0f40*/  @P0 FMUL.FTZ R51, R51, R52 ;  /* 0x0000003433330220 */ /* 0x002fe20000410000 */
[----:B------:R-:W-:-:S06]  /*0f50*/  @P0 HADD2.F32 R52, -RZ, R29.H1_H1 ;  /* 0x3000001dff340230 */ /* 0x000fcc0000004100 */
[----:B------:R-:W1:Y:S01]  /*0f60*/  @P0 LDC R54, c[0x0][0x40c] ;  /* 0x00010300ff360b82 */ /* 0x000e620000000800 */
[----:B--2---:R-:W-:Y:S01]  /*0f70*/  @P0 FMUL.FTZ R49, R48, R49 ;  /* 0x0000003130310220 */ /* 0x004fe20000410000 */
[----:B------:R-:W-:-:S03]  /*0f80*/  MOV R48, R32 ;  /* 0x0000002000307202 */ /* 0x000fc60000000f00 */
[----:B------:R-:W-:Y:S01]  /*0f90*/  @P0 FFMA.FTZ R48, R49, R77, R32 ;  /* 0x0000004d31300223 */ /* 0x000fe20000010020 */
[----:B------:R-:W-:Y:S01]  /*0fa0*/  MOV R49, R33 ;  /* 0x0000002100317202 */ /* 0x000fe20000000f00 */
[----:B------:R-:W-:Y:S01]  /*0fb0*/  @P0 FFMA.FTZ R49, R50, R74, R33 ;  /* 0x0000004a32310223 */ /* 0x000fe20000010021 */
[----:B------:R-:W2:Y:S01]  /*0fc0*/  @P0 LDC R53, c[0x0][0x40c] ;  /* 0x00010300ff350b82 */ /* 0x000ea20000000800 */
[----:B---3--:R-:W-:Y:S01]  /*0fd0*/  @P0 FMUL.FTZ R52, R52, R55 ;  /* 0x0000003734340220 */ /* 0x008fe20000410000 */
[----:B------:R-:W-:Y:S01]  /*0fe0*/  @P0 HADD2.F32 R55, -RZ, R30.H0_H0 ;  /* 0x2000001eff370230 */ /* 0x000fe20000004100 */
[----:B------:R-:W-:Y:S01]  /*0ff0*/  MOV R50, R34 ;  /* 0x0000002200327202 */ /* 0x000fe20000000f00 */
[----:B------:R-:W-:Y:S01]  /*1000*/  @P0 FFMA.FTZ R50, R51, R75, R34 ;  /* 0x0000004b33320223 */ /* 0x000fe20000010022 */
[----:B------:R-:W-:Y:S01]  /*1010*/  MOV R51, R35 ;  /* 0x0000002300337202 */ /* 0x000fe20000000f00 */
[----:B------:R-:W-:Y:S01]  /*1020*/  @P0 FFMA.FTZ R51, R52, R78, R35 ;  /* 0x0000004e34330223 */ /* 0x000fe20000010023 */
[----:B------:R-:W-:Y:S01]  /*1030*/  MOV R52, R36 ;  /* 0x0000002400347202 */ /* 0x000fe20000000f00 */
[----:B0-----:R-:W-:-:S04]  /*1040*/  @P0 FMUL.FTZ R55, R55, R70 ;  /* 0x0000004637370220 */ /* 0x001fc80000410000 */
[----:B------:R-:W-:Y:S01]  /*1050*/  @P0 FFMA.FTZ R52, R55, R79, R36 ;  /* 0x0000004f37340223 */ /* 0x000fe20000010024 */
[----:B------:R-:W-:Y:S01]  /*1060*/  MOV R55, R39 ;  /* 0x0000002700377202 */ /* 0x000fe20000000f00 */
[----:B-1----:R-:W-:Y:S01]  /*1070*/  @P0 FMUL.FTZ R70, R85, R54 ;  /* 0x0000003655460220 */ /* 0x002fe20000410000 */
[----:B------:R-:W-:Y:S01]  /*1080*/  MOV R54, R38 ;  /* 0x0000002600367202 */ /* 0x000fe20000000f00 */
[----:B--2---:R-:W-:Y:S01]  /*1090*/  @P0 FMUL.FTZ R85, R86, R53 ;  /* 0x0000003556550220 */ /* 0x004fe20000410000 */
[----:B------:R-:W-:Y:S01]  /*10a0*/  MOV R53, R37 ;  /* 0x0000002500357202 */ /* 0x000fe20000000f00 */
[----:B------:R-:W-:Y:S02]  /*10b0*/  @P0 FFMA.FTZ R53, R70, R76, R37 ;  /* 0x0000004c46350223 */ /* 0x000fe40000010025 */
[----:B------:R-:W-:Y:S01]  /*10c0*/  @P0 FFMA.FTZ R54, R85, R83, R38 ;  /* 0x0000005355360223 */ /* 0x000fe20000010026 */
[----:B------:R-:W-:Y:S06]  /*10d0*/  @!P0 BRA `(.L_x_14190) ;  /* 0x0000000000a88947 */ /* 0x000fec0003800000 */
[----:B------:R-:W-:-:S05]  /*10e0*/  HADD2.F32 R55, -RZ, R31.H1_H1 ;  /* 0x3000001fff377230 */ /* 0x000fca0000004100 */
[----:B------:R-:W-:-:S04]  /*10f0*/  FMUL.FTZ R70, R55, UR12 ;  /* 0x0000000c37467c20 */ /* 0x000fc80008410000 */
[----:B------:R-:W-:Y:S01]  /*1100*/  FFMA.FTZ R55, R70, R80, R39 ;  /* 0x0000005046377223 */ /* 0x000fe20000010027 */
[----:B------:R-:W-:Y:S06]  /*1110*/  BRA `(.L_x_14190) ;  /* 0x0000000000987947 */ /* 0x000fec0003800000 */
.L_x_14189:
[----:B0-----:R-:W0:Y:S01]  /*1120*/  @P1 LDC R49, c[0x0][0x40c] ;  /* 0x00010300ff311b82 */ /* 0x001e220000000800 */
[----:B-----5:R-:W-:Y:S02]  /*1130*/  @P1 HADD2.F32 R48, -RZ, R28.H0_H0 ;  /* 0x2000001cff301230 */ /* 0x020fe40000004100 */
[----:B------:R-:W-:-:S05]  /*1140*/  @P1 HADD2.F32 R55, -RZ, R29.H0_H0 ;  /* 0x2000001dff371230 */ /* 0x000fca0000004100 */
[----:B------:R-:W1:Y:S08]  /*1150*/  @P1 LDC R54, c[0x0][0x40c] ;  /* 0x00010300ff361b82 */ /* 0x000e700000000800 */
[----:B------:R-:W2:Y:S08]  /*1160*/  @P1 LDC R70, c[0x0][0x40c] ;  /* 0x00010300ff461b82 */ /* 0x000eb00000000800 */
[----:B------:R-:W3:Y:S01]  /*1170*/  @P1 LDC R85, c[0x0][0x40c] ;  /* 0x00010300ff551b82 */ /* 0x000ee20000000800 */
[----:B0-----:R-:W-:Y:S01]  /*1180*/  @P1 FMUL.FTZ R50, R48, R49 ;  /* 0x0000003130321220 */ /* 0x001fe20000410000 */
[----:B------:R-:W-:-:S02]  /*1190*/  @P1 HADD2.F32 R49, -RZ, R28.H1_H1 ;  /* 0x3000001cff311230 */ /* 0x000fc40000004100 */
[----:B------:R-:W-:-:S04]  /*11a0*/  HFMA2 R48, -RZ, RZ, 0, 0 ;  /* 0x00000000ff307431 */ /* 0x000fc800000001ff */
[----:B------:R-:W0:Y:S01]  /*11b0*/  @P1 LDC R53, c[0x0][0x40c] ;  /* 0x00010300ff351b82 */ /* 0x000e220000000800 */
[----:B-1----:R-:W-:Y:S01]  /*11c0*/  @P1 FMUL.FTZ R51, R49, R54 ;  /* 0x0000003631331220 */ /* 0x002fe20000410000 */
[----:B------:R-:W-:Y:S02]  /*11d0*/  @P1 HADD2.F32 R54, -RZ, R29.H1_H1 ;  /* 0x3000001dff361230 */ /* 0x000fe40000004100 */
[----:B------:R-:W-:Y:S01]  /*11e0*/  @P1 FMUL.FTZ R48, R50, R77 ;  /* 0x0000004d32301220 */ /* 0x000fe20000410000 */
[----:B------:R-:W-:Y:S01]  /*11f0*/  HFMA2 R50, -RZ, RZ, 0, 0 ;  /* 0x00000000ff327431 */ /* 0x000fe200000001ff */
[----:B------:R-:W-:Y:S01]  /*1200*/  MOV R49, RZ ;  /* 0x000000ff00317202 */ /* 0x000fe20000000f00 */
[----:B------:R-:W-:Y:S01]  /*1210*/  @P1 FMUL.FTZ R49, R51, R74 ;  /* 0x0000004a33311220 */ /* 0x000fe20000410000 */
[----:B------:R-:W-:Y:S01]  /*1220*/  MOV R51, RZ ;  /* 0x000000ff00337202 */ /* 0x000fe20000000f00 */
[----:B------:R-:W1:Y:S01]  /*1230*/  @P1 LDC R52, c[0x0][0x40c] ;  /* 0x00010300ff341b82 */ /* 0x000e620000000800 */
[----:B--2---:R-:W-:Y:S01]  /*1240*/  @P1 FMUL.FTZ R70, R55, R70 ;  /* 0x0000004637461220 */ /* 0x004fe20000410000 */
[----:B------:R-:W-:-:S03]  /*1250*/  @P1 HADD2.F32 R55, -RZ, R30.H1_H1 ;  /* 0x3000001eff371230 */ /* 0x000fc60000004100 */
[----:B------:R-:W-:-:S03]  /*1260*/  @P1 FMUL.FTZ R50, R70, R75 ;  /* 0x0000004b46321220 */ /* 0x000fc60000410000 */
[----:B------:R-:W2:Y:S01]  /*1270*/  @P1 LDC R87, c[0x0][0x40c] ;  /* 0x00010300ff571b82 */ /* 0x000ea20000000800 */
[----:B---3--:R-:W-:Y:S01]  /*1280*/  @P1 FMUL.FTZ R85, R54, R85 ;  /* 0x0000005536551220 */ /* 0x008fe20000410000 */
[----:B------:R-:W-:-:S03]  /*1290*/  @P1 HADD2.F32 R54, -RZ, R30.H0_H0 ;  /* 0x2000001eff361230 */ /* 0x000fc60000004100 */
[----:B------:R-:W-:-:S03]  /*12a0*/  @P1 FMUL.FTZ R51, R85, R78 ;  /* 0x0000004e55331220 */ /* 0x000fc60000410000 */
[----:B------:R-:W3:Y:S01]  /*12b0*/  @P1 LDC R86, c[0x0][0x40c] ;  /* 0x00010300ff561b82 */ /* 0x000ee20000000800 */
[----:B0-----:R-:W-:Y:S01]  /*12c0*/  @P1 FMUL.FTZ R54, R54, R53 ;  /* 0x0000003536361220 */ /* 0x001fe20000410000 */
[----:B-1----:R-:W-:Y:S01]  /*12d0*/  @P1 FMUL.FTZ R55, R55, R52 ;  /* 0x0000003437371220 */ /* 0x002fe20000410000 */
[----:B------:R-:W-:Y:S02]  /*12e0*/  CS2R R52, SRZ ;  /* 0x0000000000347805 */ /* 0x000fe4000001ff00 */
[----:B------:R-:W-:Y:S01]  /*12f0*/  @P1 FMUL.FTZ R52, R54, R79 ;  /* 0x0000004f36341220 */ /* 0x000fe20000410000 */
[----:B------:R-:W-:Y:S01]  /*1300*/  @P1 FMUL.FTZ R53, R55, R76 ;  /* 0x0000004c37351220 */ /* 0x000fe20000410000 */
[--C-:B------:R-:W-:Y:S02]  /*1310*/  @P1 HADD2.F32 R54, -RZ, R31.reuse.H0_H0 ;  /* 0x2000001fff361230 */ /* 0x100fe40000004100 */
[----:B------:R-:W-:-:S03]  /*1320*/  @P1 HADD2.F32 R55, -RZ, R31.H1_H1 ;  /* 0x3000001fff371230 */ /* 0x000fc60000004100 */
[----:B--2---:R-:W-:Y:S02]  /*1330*/  @P1 FMUL.FTZ R70, R54, R87 ;  /* 0x0000005736461220 */ /* 0x004fe40000410000 */
[----:B---3--:R-:W-:Y:S01]  /*1340*/  @P1 FMUL.FTZ R85, R55, R86 ;  /* 0x0000005637551220 */ /* 0x008fe20000410000 */
[----:B------:R-:W-:Y:S02]  /*1350*/  CS2R R54, SRZ ;  /* 0x0000000000367805 */ /* 0x000fe4000001ff00 */
[----:B------:R-:W-:Y:S01]  /*1360*/  @P1 FMUL.FTZ R54, R70, R83 ;  /* 0x0000005346361220 */ /* 0x000fe20000410000 */
[----:B------:R-:W-:-:S07]  /*1370*/  @P1 FMUL.FTZ R55, R85, R80 ;  /* 0x0000005055371220 */ /* 0x000fce0000410000 */
.L_x_14190:
[----:B------:R-:W-:Y:S05]  /*1380*/  BSYNC.RECONVERGENT B0 ;  /* 0x0000000000007941 */ /* 0x000fea0003800200 */
.L_x_14188:
        /* <DEDUP_REMOVED lines=75> */
.L_x_14206:
        /* <DEDUP_REMOVED lines=84> */
.L_x_14193:
[----:B------:R-:W-:Y:S05]  /*1d80*/  BSYNC.RECONVERGENT B0 ;  /* 0x0000000000007941 */ /* 0x000fea0003800200 */
.L_x_14192:
[----:B0-----:R-:W0:Y:S02]  /*1d90*/  LDC.64 R40, c[0x0][0x380] ;  /* 0x0000e000ff287b82 */ /* 0x001e240000000a00 */
[----:B0-----:R-:W-:-:S04]  /*1da0*/  LEA R81, R40, R81, 0x2 ;  /* 0x0000005128517211 */ /* 0x001fc800078e10ff */
[----:B------:R-:W-:-:S13]  /*1db0*/  ISETP.GE.AND P0, PT, R81, R41, PT ;  /* 0x000000295100720c */ /* 0x000fda0003f06270 */
[----:B------:R-:W-:Y:S05]  /*1dc0*/  @!P0 BRA `(.L_x_14194) ;  /* 0xffffffe8003c8947 */ /* 0x000fea000383ffff */
[----:B------:R-:W-:Y:S05]  /*1dd0*/  EXIT ;  /* 0x000000000000794d */ /* 0x000fea0003800000 */
.L_x_14191:
        /* <DEDUP_REMOVED lines=8> */
.L_x_14196:
[----:B------:R-:W-:Y:S05]  /*1e60*/  BSYNC B0 ;  /* 0x0000000000007941 */ /* 0x000fea0003800000 */
.L_x_14195:
        /* <DEDUP_REMOVED lines=9> */
.L_x_14197:
[----:B------:R-:W-:Y:S01]  /*1f00*/  HFMA2 R85, -RZ, RZ, 0, 2.384185791015625e-07 ;  /* 0x00000004ff557431 */ /* 0x000fe200000001ff */
[----:B------:R-:W-:-:S05]  /*1f10*/  MOV R69, R93 ;  /* 0x0000005d00457202 */ /* 0x000fca0000000f00 */
[----:B------:R-:W-:-:S05]  /*1f20*/  FADD.FTZ R89, R88, R69 ;  /* 0x0000004558597221 */ /* 0x000fca0000010000 */
[----:B------:R-:W-:-:S07]  /*1f30*/  MOV R92, R89 ;  /* 0x00000059005c7202 */ /* 0x000fce0000000f00 */
[----:B------:R-:W-:Y:S05]  /*1f40*/  WARPSYNC.COLLECTIVE R70, `(.L_x_14198) ;  /* 0x0000000046087348 */ /* 0x000fea0003c00000 */
[----:B------:R0:W1:Y:S02]  /*1f50*/  SHFL.BFLY P0, R93, R92, R85, R71 ;  /* 0x0c0000555c5d7389 */ /* 0x0000640000000047 */
[----:B01----:R-:W-:Y:S05]  /*1f60*/  ENDCOLLECTIVE ;  /* 0x000000000000791b */ /* 0x003fea0003800000 */
.L_x_14198:
[----:B------:R-:W-:Y:S01]  /*1f70*/  HFMA2 R85, -RZ, RZ, 0, 4.76837158203125e-07 ;  /* 0x00000008ff557431 */ /* 0x000fe200000001ff */
[----:B------:R-:W-:-:S05]  /*1f80*/  MOV R68, R93 ;  /* 0x0000005d00447202 */ /* 0x000fca0000000f00 */
[----:B------:R-:W-:-:S05]  /*1f90*/  FADD.FTZ R90, R89, R68 ;  /* 0x00000044595a7221 */ /* 0x000fca0000010000 */
[----:B------:R-:W-:-:S07]  /*1fa0*/  MOV R92, R90 ;  /* 0x0000005a005c7202 */ /* 0x000fce0000000f00 */
[----:B------:R-:W-:Y:S05]  /*1fb0*/  WARPSYNC.COLLECTIVE R70, `(.L_x_14199) ;  /* 0x0000000046087348 */ /* 0x000fea0003c00000 */
[----:B------:R0:W1:Y:S02]  /*1fc0*/  SHFL.BFLY P0, R93, R92, R85, R71 ;  /* 0x0c0000555c5d7389 */ /* 0x0000640000000047 */
[----:B01----:R-:W-:Y:S05]  /*1fd0*/  ENDCOLLECTIVE ;  /* 0x000000000000791b */ /* 0x003fea0003800000 */
.L_x_14199:
        /* <DEDUP_REMOVED lines=8> */
.L_x_14200:
        /* <DEDUP_REMOVED lines=41> */
.L_x_14201:
[----:B------:R-:W-:Y:S01]  /*22f0*/  HFMA2 R85, -RZ, RZ, 0, 1.1920928955078125e-07 ;  /* 0x00000002ff557431 */ /* 0x000fe200000001ff */
[----:B------:R-:W-:-:S05]  /*2300*/  MOV R89, R93 ;  /* 0x0000005d00597202 */ /* 0x000fca0000000f00 */
[----:B------:R-:W-:-:S05]  /*2310*/  FADD.FTZ R89, R68, R89 ;  /* 0x0000005944597221 */ /* 0x000fca0000010000 */
[----:B------:R-:W-:-:S07]  /*2320*/  MOV R92, R89 ;  /* 0x00000059005c7202 */ /* 0x000fce0000000f00 */
[----:B------:R-:W-:Y:S05]  /*2330*/  WARPSYNC.COLLECTIVE R70, `(.L_x_14202) ;  /* 0x0000000046087348 */ /* 0x000fea0003c00000 */
[----:B------:R0:W1:Y:S02]  /*2340*/  SHFL.BFLY P0, R93, R92, R85, R71 ;  /* 0x0c0000555c5d7389 */ /* 0x0000640000000047 */
[----:B01----:R-:W-:Y:S05]  /*2350*/  ENDCOLLECTIVE ;  /* 0x000000000000791b */ /* 0x003fea0003800000 */
.L_x_14202:
[----:B------:R-:W-:Y:S01]  /*2360*/  HFMA2 R85, -RZ, RZ, 0, 2.384185791015625e-07 ;  /* 0x00000004ff557431 */ /* 0x000fe200000001ff */
[----:B------:R-:W-:-:S05]  /*2370*/  MOV R86, R93 ;  /* 0x0000005d00567202 */ /* 0x000fca0000000f00 */
[----:B------:R-:W-:-:S05]  /*2380*/  FADD.FTZ R86, R89, R86 ;  /* 0x0000005659567221 */ /* 0x000fca0000010000 */
[----:B------:R-:W-:-:S07]  /*2390*/  MOV R92, R86 ;  /* 0x00000056005c7202 */ /* 0x000fce0000000f00 */
[----:B------:R-:W-:Y:S05]  /*23a0*/  WARPSYNC.COLLECTIVE R70, `(.L_x_14203) ;  /* 0x0000000046087348 */ /* 0x000fea0003c00000 */
[----:B------:R0:W1:Y:S02]  /*23b0*/  SHFL.BFLY P0, R93, R92, R85, R71 ;  /* 0x0c0000555c5d7389 */ /* 0x0000640000000047 */
[----:B01----:R-:W-:Y:S05]  /*23c0*/  ENDCOLLECTIVE ;  /* 0x000000000000791b */ /* 0x003fea0003800000 */
.L_x_14203:
[----:B------:R-:W-:Y:S01]  /*23d0*/  HFMA2 R85, -RZ, RZ, 0, 4.76837158203125e-07 ;  /* 0x00000008ff557431 */ /* 0x000fe200000001ff */
[----:B------:R-:W-:-:S05]  /*23e0*/  MOV R91, R93 ;  /* 0x0000005d005b7202 */ /* 0x000fca0000000f00 */
[----:B------:R-:W-:-:S05]  /*23f0*/  FADD.FTZ R91, R86, R91 ;  /* 0x0000005b565b7221 */ /* 0x000fca0000010000 */
[----:B------:R-:W-:-:S07]  /*2400*/  MOV R92, R91 ;  /* 0x0000005b005c7202 */ /* 0x000fce0000000f00 */
[----:B------:R-:W-:Y:S05]  /*2410*/  WARPSYNC.COLLECTIVE R70, `(.L_x_14204) ;  /* 0x0000000046087348 */ /* 0x000fea0003c00000 */
[----:B------:R0:W1:Y:S02]  /*2420*/  SHFL.BFLY P0, R93, R92, R85, R71 ;  /* 0x0c0000555c5d7389 */ /* 0x0000640000000047 */
[----:B01----:R-:W-:Y:S05]  /*2430*/  ENDCOLLECTIVE ;  /* 0x000000000000791b */ /* 0x003fea0003800000 */
.L_x_14204:
[----:B------:R-:W-:Y:S01]  /*2440*/  HFMA2 R85, -RZ, RZ, 0, 9.5367431640625e-07 ;  /* 0x00000010ff557431 */ /* 0x000fe200000001ff */
[----:B------:R-:W-:-:S05]  /*2450*/  MOV R88, R93 ;  /* 0x0000005d00587202 */ /* 0x000fca0000000f00 */
[----:B------:R-:W-:-:S05]  /*2460*/  FADD.FTZ R88, R91, R88 ;  /* 0x000000585b587221 */ /* 0x000fca0000010000 */
[----:B------:R-:W-:-:S07]  /*2470*/  MOV R92, R88 ;  /* 0x00000058005c7202 */ /* 0x000fce0000000f00 */
[----:B------:R-:W-:Y:S05]  /*2480*/  WARPSYNC.COLLECTIVE R70, `(.L_x_14205) ;  /* 0x0000000046087348 */ /* 0x000fea0003c00000 */
[----:B------:R0:W1:Y:S02]  /*2490*/  SHFL.BFLY P0, R93, R92, R85, R71 ;  /* 0x0c0000555c5d7389 */ /* 0x0000640000000047 */
[----:B01----:R-:W-:Y:S05]  /*24a0*/  ENDCOLLECTIVE ;  /* 0x000000000000791b */ /* 0x003fea0003800000 */
.L_x_14205:
[----:B------:R-:W-:Y:S05]  /*24b0*/  BRA `(.L_x_14206) ;  /* 0xfffffff000e07947 */ /* 0x000fea000383ffff */
.L_x_14207:
        /* <DEDUP_REMOVED lines=12> */
.L_x_20340:


//--------------------- .text._ZN10layer_norm13ln_fwd_kernelINS_13Kernel_traitsIf6__halffS2_fjLj512ELj1ELj4ELj1ELj16ENS_18Kernel_traits_baseILj512EfS2_fS2_fjLj128EEEEELb1ELb0ELb0ELb0EEEvNS_9FwdParamsE --------------------------
	.section	.text._ZN10layer_norm13ln_fwd_kernelINS_13Kernel_traitsIf6__halffS2_fjLj512ELj1ELj4ELj1ELj16ENS_18Kernel_traits_baseILj512EfS2_fS2_fjLj128EEEEELb1ELb0ELb0ELb0EEEvNS_9FwdParamsE,"ax",@progbits
	.align	128
        .global         _ZN10layer_norm13ln_fwd_kernelINS_13Kernel_traitsIf6__halffS2_fjLj512ELj1ELj4ELj1ELj16ENS_18Kernel_traits_baseILj512EfS2_fS2_fjLj128EEEEELb1ELb0ELb0ELb0EEEvNS_9FwdParamsE
        .type           _ZN10layer_norm13ln_fwd_kernelINS_13Kernel_traitsIf6__halffS2_fjLj512ELj1ELj4ELj1ELj16ENS_18Kernel_traits_baseILj512EfS2_fS2_fjLj128EEEEELb1ELb0ELb0ELb0EEEvNS_9FwdParamsE,@function
        .size           _ZN10layer_norm13ln_fwd_kernelINS_13Kernel_traitsIf6__halffS2_fjLj512ELj1ELj4ELj1ELj16ENS_18Kernel_traits_baseILj512EfS2_fS2_fjLj128EEEEELb1ELb0ELb0ELb0EEEvNS_9FwdParamsE,(.L_x_20341 - _ZN10layer_norm13ln_fwd_kernelINS_13Kernel_traitsIf6__halffS2_fjLj512ELj1ELj4ELj1ELj16ENS_18Kernel_traits_baseILj512EfS2_fS2_fjLj128EEEEELb1ELb0ELb0ELb0EEEvNS_9FwdParamsE)
        .other          _ZN10layer_norm13ln_fwd_kernelINS_13Kernel_traitsIf6__halffS2_fjLj512ELj1ELj4ELj1ELj16ENS_18Kernel_traits_baseILj512EfS2_fS2_fjLj128EEEEELb1ELb0ELb0ELb0EEEvNS_9FwdParamsE,@"STO_CUDA_ENTRY STV_DEFAULT"
_ZN10layer_norm13ln_fwd_kernelINS_13Kernel_traitsIf6__halffS2_fjLj512ELj1ELj4ELj1ELj16ENS_18Kernel_traits_baseILj512EfS2_fS2_fjLj128EEEEELb1ELb0ELb0ELb0EEEvNS_9FwdParamsE:
.text._ZN10layer_norm13ln_fwd_kernelINS_13Kernel_traitsIf6__halffS2_fjLj512ELj1ELj4ELj1ELj16ENS_18Kernel_traits_baseILj512EfS2_fS2_fjLj128EEEEELb1ELb0ELb0ELb0EEEvNS_9FwdParamsE:
        /* <DEDUP_REMOVED lines=69> */
.L_x_14211:
[----:B------:R-:W-:Y:S05]  /*0450*/  BSYNC.RECONVERGENT B1 ;  /* 0x0000000000017941 */ /* 0x000fea0003800200 */
.L_x_14210:
        /* <DEDUP_REMOVED lines=10> */
.L_x_14209:
        /* <DEDUP_REMOVED lines=20> */
.L_x_14212:
[----:B------:R-:W-:Y:S05]  /*0640*/  BSYNC.RECONVERGENT B0 ;  /* 0x0000000000007941 */ /* 0x000fea0003800200 */
.L_x_14208:
        /* <DEDUP_REMOVED lines=73> */
.L_x_14386:
        /* <DEDUP_REMOVED lines=39> */
.L_x_20173:
[----:B------:R-:W-:Y:S05]  /*0d50*/  BRX R68 -0xd60                                     (*"BRANCH_TARGETS .L_x_20174,.L_x_20175,.L_x_20176"*) ;  /* 0xfffffff044a87949 */ /* 0x000fea000383ffff */
.L_x_20176:
[----:B------:R-:W-:Y:S01]  /*0d60*/  VIADD R72, R2, 0x1 ;  /* 0x0000000102487836 */ /* 0x000fe20000000000 */
[----:B------:R-:W-:Y:S01]  /*0d70*/  MOV R73, R0 ;  /* 0x0000000000497202 */ /* 0x000fe20000000f00 */
[----:B------:R-:W-:Y:S01]  /*0d80*/  IMAD.MOV.U32 R68, RZ, RZ, R4 ;  /* 0x000000ffff447224 */ /* 0x000fe200078e0004 */
[----:B------:R-:W-:Y:S06]  /*0d90*/  BRA `(.L_x_14218) ;  /* 0x0000000000f07947 */ /* 0x000fec0003800000 */
.L_x_20174:
[----:B------:R-:W-:Y:S01]  /*0da0*/  IMAD.MOV.U32 R68, RZ, RZ, R4 ;  /* 0x000000ffff447224 */ /* 0x000fe200078e0004 */
[----:B------:R-:W-:Y:S01]  /*0db0*/  MOV R73, R5 ;  /* 0x0000000500497202 */ /* 0x000fe20000000f00 */
[----:B------:R-:W-:Y:S01]  /*0dc0*/  IMAD.MOV.U32 R72, RZ, RZ, 0x3 ;  /* 0x00000003ff487424 */ /* 0x000fe200078e00ff */
[----:B------:R-:W-:Y:S06]  /*0dd0*/  BRA `(.L_x_14218) ;  /* 0x0000000000e07947 */ /* 0x000fec0003800000 */
.L_x_20175:
        /* <DEDUP_REMOVED lines=13> */
.L_x_14220:
[----:B------:R-:W-:Y:S05]  /*0eb0*/  BSYNC.RECONVERGENT B3 ;  /* 0x0000000000037941 */ /* 0x000fea0003800200 */
.L_x_14219:
        /* <DEDUP_REMOVED lines=42> */
.L_x_14218:
[----:B------:R-:W-:Y:S05]  /*1160*/  BSYNC.RECONVERGENT B2 ;  /* 0x0000000000027941 */ /* 0x000fea0003800200 */
.L_x_14217:
        /* <DEDUP_REMOVED lines=26> */
.L_x_14223:
        /* <DEDUP_REMOVED lines=13> */
.L_x_14225:
[----:B------:R-:W-:Y:S05]  /*13e0*/  BSYNC.RECONVERGENT B3 ;  /* 0x0000000000037941 */ /* 0x000fea0003800200 */
.L_x_14224:
        /* <DEDUP_REMOVED lines=43> */
.L_x_14222:
[----:B------:R-:W-:Y:S05]  /*16a0*/  BSYNC.RECONVERGENT B2 ;  /* 0x0000000000027941 */ /* 0x000fea0003800200 */
.L_x_14221:
        /* <DEDUP_REMOVED lines=22> */
.L_x_14228:
        /* <DEDUP_REMOVED lines=13> */
.L_x_14230:
[----:B------:R-:W-:Y:S05]  /*18e0*/  BSYNC.RECONVERGENT B3 ;  /* 0x0000000000037941 */ /* 0x000fea0003800200 */
.L_x_14229:
        /* <DEDUP_REMOVED lines=43> */
.L_x_14227:
[----:B------:R-:W-:Y:S05]  /*1ba0*/  BSYNC.RECONVERGENT B2 ;  /* 0x0000000000027941 */ /* 0x000fea0003800200 */
.L_x_14226:
[----:B------:R-:W-:Y:S01]  /*1bb0*/  I2FP.F32.U32 R71, R2 ;  /* 0x0000000200477245 */ /* 0x000fe20000201000 */
[----:B------:R-:W-:Y:S01]  /*1bc0*/  HADD2.F32 R73, -RZ, R53.H0_H0 ;  /* 0x20000035ff497230 */ /* 0x000fe20000004100 */
[----:B------:R-:W-:Y:S01]  /*1bd0*/  ISETP.NE.AND P2, PT, R72, 0x1, PT ;  /* 0x000000014800780c */ /* 0x000fe20003f45270 */
[----:B------:R-:W-:Y:S02]  /*1be0*/  BSSY.RECONVERGENT B2, `(.L_x_14231) ;  /* 0x000004c000027945 */ /* 0x000fe40003800200 */
        /* <DEDUP_REMOVED lines=18> */
.L_x_14233:
        /* <DEDUP_REMOVED lines=13> */
.L_x_14235:
[----:B------:R-:W-:Y:S05]  /*1de0*/  BSYNC.RECONVERGENT B3 ;  /* 0x0000000000037941 */ /* 0x000fea0003800200 */
.L_x_14234:
        /* <DEDUP_REMOVED lines=43> */
.L_x_14232:
[----:B------:R-:W-:Y:S05]  /*20a0*/  BSYNC.RECONVERGENT B2 ;  /* 0x0000000000027941 */ /* 0x000fea0003800200 */
.L_x_14231:
        /* <DEDUP_REMOVED lines=22> */
.L_x_14238:
        /* <DEDUP_REMOVED lines=13> */
.L_x_14240:
[----:B------:R-:W-:Y:S05]  /*22e0*/  BSYNC.RECONVERGENT B3 ;  /* 0x0000000000037941 */ /* 0x000fea0003800200 */
.L_x_14239:
        /* <DEDUP_REMOVED lines=41> */
[----:B------:R-:W-:Y:S01]  /*2580*/  IMAD.MOV.U32 R72, RZ, RZ, RZ ;  /* 0x000000ffff487224 */ /* 0x000fe200078e00ff */
[----:B------:R-:W-:-:S07]  /*2590*/  MOV R68, R52 ;  /* 0x0000003400447202 */ /* 0x000fce0000000f00 */
.L_x_14237:
[----:B------:R-:W-:Y:S05]  /*25a0*/  BSYNC.RECONVERGENT B2 ;  /* 0x0000000000027941 */ /* 0x000fea0003800200 */
.L_x_14236:
        /* <DEDUP_REMOVED lines=22> */
.L_x_14243:
        /* <DEDUP_REMOVED lines=13> */
.L_x_14245:
[----:B------:R-:W-:Y:S05]  /*27e0*/  BSYNC.RECONVERGENT B3 ;  /* 0x0000000000037941 */ /* 0x000fea0003800200 */
.L_x_14244:
        /* <DEDUP_REMOVED lines=43> */
.L_x_14242:
[----:B------:R-:W-:Y:S05]  /*2aa0*/  BSYNC.RECONVERGENT B2 ;  /* 0x0000000000027941 */ /* 0x000fea0003800200 */
.L_x_14241:
        /* <DEDUP_REMOVED lines=22> */
.L_x_14248:
        /* <DEDUP_REMOVED lines=13> */
.L_x_14250:
[----:B------:R-:W-:Y:S05]  /*2ce0*/  BSYNC.RECONVERGENT B3 ;  /* 0x0000000000037941 */ /* 0x000fea0003800200 */
.L_x_14249:
        /* <DEDUP_REMOVED lines=43> */
.L_x_14247:
[----:B------:R-:W-:Y:S05]  /*2fa0*/  BSYNC.RECONVERGENT B2 ;  /* 0x0000000000027941 */ /* 0x000fea0003800200 */
.L_x_14246:
        /* <DEDUP_REMOVED lines=8> */
[----:B------:R-:W-:-:S03]  /*3030*/  HFMA2 R2, -RZ, RZ, 0, 1.1920928955078125e-07 ;  /* 0x00000002ff027431 */ /* 0x000fc600000001ff */
        /* <DEDUP_REMOVED lines=13> */
.L_x_14253:
        /* <DEDUP_REMOVED lines=15> */
.L_x_14255:
[----:B------:R-:W-:Y:S05]  /*3200*/  BSYNC.RECONVERGENT B3 ;  /* 0x0000000000037941 */ /* 0x000fea0003800200 */
.L_x_14254:
        /* <DEDUP_REMOVED lines=43> */
.L_x_14252:
[----:B------:R-:W-:Y:S05]  /*34c0*/  BSYNC.RECONVERGENT B2 ;  /* 0x0000000000027941 */ /* 0x000fea0003800200 */
.L_x_14251:
        /* <DEDUP_REMOVED lines=10> */
.L_x_14216:
        /* <DEDUP_REMOVED lines=16> */
.L_x_14259:
        /* <DEDUP_REMOVED lines=13> */
.L_x_14261:
[----:B------:R-:W-:Y:S05]  /*3740*/  BSYNC.RECONVERGENT B3 ;  /* 0x0000000000037941 */ /* 0x000fea0003800200 */
.L_x_14260:
        /* <DEDUP_REMOVED lines=42> */
.L_x_14258:
[----:B------:R-:W-:Y:S05]  /*39f0*/  BSYNC.RECONVERGENT B2 ;  /* 0x0000000000027941 */ /* 0x000fea0003800200 */
.L_x_14257:
[----:B------:R-:W0:Y:S01]  /*3a00*/  LDC R72, c[0x0][0x404] ;  /* 0x00010100ff487b82 */ /* 0x000e220000000800 */
[----:B------:R-:W-:Y:S01]  /*3a10*/  HFMA2 R74, -RZ, RZ, 0.1171875, 0 ;  /* 0x2f800000ff4a7431 */ /* 0x000fe200000001ff */
[----:B------:R-:W-:Y:S01]  /*3a20*/  ISETP.NE.AND P0, PT, R10, 0x1, PT ;  /* 0x000000010a00780c */ /* 0x000fe20003f05270 */
[----:B-----5:R-:W-:Y:S01]  /*3a30*/  HADD2.F32 R11, -RZ, R52.H0_H0 ;  /* 0x20000034ff0b7230 */ /* 0x020fe20000004100 */
[----:B------:R-:W-:Y:S01]  /*3a40*/  I2FP.F32.U32 R9, R8 ;  /* 0x0000000800097245 */ /* 0x000fe20000201000 */
[----:B------:R-:W-:Y:S01]  /*3a50*/  BSSY.RECONVERGENT B2, `(.L_x_14262) ;  /* 0x000004b000027945 */ /* 0x000fe20003800200 */
[----:B------:R-:W-:Y:S02]  /*3a60*/  IMAD.MOV.U32 R56, RZ, RZ, 0x2 ;  /* 0x00000002ff387424 */ /* 0x000fe400078e00ff */
[----:B------:R-:W1:Y:S01]  /*3a70*/  LDC R59, c[0x0][0x408] ;  /* 0x00010200ff3b7b82 */ /* 0x000e620000000800 */
[----:B------:R-:W-:Y:S01]  /*3a80*/  FMUL.FTZ R8, R11, R66 ;  /* 0x000000420b087220 */ /* 0x000fe20000410000 */
[----:B------:R-:W-:-:S02]  /*3a90*/  IMAD.MOV.U32 R2, RZ, RZ, R6 ;  /* 0x000000ffff027224 */ /* 0x000fc400078e0006 */
        /* <DEDUP_REMOVED lines=13> */
.L_x_14264:
        /* <DEDUP_REMOVED lines=13> */
.L_x_14266:
[----:B------:R-:W-:Y:S05]  /*3c40*/  BSYNC.RECONVERGENT B3 ;  /* 0x0000000000037941 */ /* 0x000fea0003800200 */
.L_x_14265:
        /* <DEDUP_REMOVED lines=43> */
.L_x_14263:
[----:B------:R-:W-:Y:S05]  /*3f00*/  BSYNC.RECONVERGENT B2 ;  /* 0x0000000000027941 */ /* 0x000fea0003800200 */
.L_x_14262:
        /* <DEDUP_REMOVED lines=19> */
.L_x_14269:
        /* <DEDUP_REMOVED lines=13> */
.L_x_14271:
[----:B------:R-:W-:Y:S05]  /*4110*/  BSYNC.RECONVERGENT B3 ;  /* 0x0000000000037941 */ /* 0x000fea0003800200 */
.L_x_14270:
        /* <DEDUP_REMOVED lines=43> */
.L_x_14268:
[----:B------:R-:W-:Y:S05]  /*43d0*/  BSYNC.RECONVERGENT B2 ;  /* 0x0000000000027941 */ /* 0x000fea0003800200 */
.L_x_14267:
        /* <DEDUP_REMOVED lines=19> */
.L_x_14274:
        /* <DEDUP_REMOVED lines=13> */
.L_x_14276:
[----:B------:R-:W-:Y:S05]  /*45e0*/  BSYNC.RECONVERGENT B3 ;  /* 0x0000000000037941 */ /* 0x000fea0003800200 */
.L_x_14275:
        /* <DEDUP_REMOVED lines=43> */
.L_x_14273:
[----:B------:R-:W-:Y:S05]  /*48a0*/  BSYNC.RECONVERGENT B2 ;  /* 0x0000000000027941 */ /* 0x000fea0003800200 */
.L_x_14272:
        /* <DEDUP_REMOVED lines=19> */
.L_x_14279:
        /* <DEDUP_REMOVED lines=13> */
.L_x_14281:
[----:B------:R-:W-:Y:S05]  /*4ab0*/  BSYNC.RECONVERGENT B3 ;  /* 0x0000000000037941 */ /* 0x000fea0003800200 */
.L_x_14280:
        /* <DEDUP_REMOVED lines=43> */
.L_x_14278:
[----:B------:R-:W-:Y:S05]  /*4d70*/  BSYNC.RECONVERGENT B2 ;  /* 0x0000000000027941 */ /* 0x000fea0003800200 */
.L_x_14277:
        /* <DEDUP_REMOVED lines=19> */
.L_x_14284:
        /* <DEDUP_REMOVED lines=13> */
.L_x_14286:
[----:B------:R-:W-:Y:S05]  /*4f80*/  BSYNC.RECONVERGENT B3 ;  /* 0x0000000000037941 */ /* 0x000fea0003800200 */
.L_x_14285:
        /* <DEDUP_REMOVED lines=43> */
.L_x_14283:
[----:B------:R-:W-:Y:S05]  /*5240*/  BSYNC.RECONVERGENT B2 ;  /* 0x0000000000027941 */ /* 0x000fea0003800200 */
.L_x_14282:
        /* <DEDUP_REMOVED lines=19> */
.L_x_14289:
        /* <DEDUP_REMOVED lines=13> */
.L_x_14291:
[----:B------:R-:W-:Y:S05]  /*5450*/  BSYNC.RECONVERGENT B3 ;  /* 0x0000000000037941 */ /* 0x000fea0003800200 */
.L_x_14290:
        /* <DEDUP_REMOVED lines=43> */
.L_x_14288:
[----:B------:R-:W-:Y:S05]  /*5710*/  BSYNC.RECONVERGENT B2 ;  /* 0x0000000000027941 */ /* 0x000fea0003800200 */
.L_x_14287:
        /* <DEDUP_REMOVED lines=19> */
.L_x_14294:
        /* <DEDUP_REMOVED lines=15> */
.L_x_14296:
[----:B------:R-:W-:Y:S05]  /*5940*/  BSYNC.RECONVERGENT B3 ;  /* 0x0000000000037941 */ /* 0x000fea0003800200 */
.L_x_14295:
        /* <DEDUP_REMOVED lines=43> */
.L_x_14293:
[----:B------:R-:W-:Y:S05]  /*5c00*/  BSYNC.RECONVERGENT B2 ;  /* 0x0000000000027941 */ /* 0x000fea0003800200 */
.L_x_14292:
        /* <DEDUP_REMOVED lines=16> */
.L_x_14256:
        /* <DEDUP_REMOVED lines=22> */
.L_x_14215:
[----:B------:R-:W-:Y:S05]  /*5e70*/  BSYNC.RECONVERGENT B1 ;  /* 0x0000000000017941 */ /* 0x000fea0003800200 */
.L_x_14214:
        /* <DEDUP_REMOVED lines=30> */
.L_x_14302:
        /* <DEDUP_REMOVED lines=13> */
.L_x_14304:
[----:B------:R-:W-:Y:S05]  /*6130*/  BSYNC.RECONVERGENT B3 ;  /* 0x0000000000037941 */ /* 0x000fea0003800200 */
.L_x_14303:
        /* <DEDUP_REMOVED lines=39> */
[----:B------:R-:W-:Y:S02]  /*63b0*/  HFMA2 R72, -RZ, RZ, 0, 0 ;  /* 0x00000000ff487431 */ /* 0x000fe400000001ff */
[----:B------:R-:W-:Y:S01]  /*63c0*/  IMAD.MOV.U32 R73, RZ, RZ, R4 ;  /* 0x000000ffff497224 */ /* 0x000fe200078e0004 */
[----:B------:R-:W-:-:S07]  /*63d0*/  LOP3.LUT R5, R70, UR31, R69, 0x96, !PT ;  /* 0x0000001f46057c12 */ /* 0x000fce000f8e9645 */
.L_x_14301:
[----:B------:R-:W-:Y:S05]  /*63e0*/  BSYNC.RECONVERGENT B2 ;  /* 0x0000000000027941 */ /* 0x000fea0003800200 */
.L_x_14300:
        /* <DEDUP_REMOVED lines=26> */
.L_x_14307:
        /* <DEDUP_REMOVED lines=13> */
.L_x_14309:
[----:B------:R-:W-:Y:S05]  /*6660*/  BSYNC.RECONVERGENT B3 ;  /* 0x0000000000037941 */ /* 0x000fea0003800200 */
.L_x_14308:
        /* <DEDUP_REMOVED lines=40> */
[----:B------:R-:W-:Y:S02]  /*68f0*/  IMAD.MOV.U32 R6, RZ, RZ, R74 ;  /* 0x000000ffff067224 */ /* 0x000fe400078e004a */
[----:B------:R-:W-:Y:S01]  /*6900*/  HFMA2 R74, -RZ, RZ, 0, 0 ;  /* 0x00000000ff4a7431 */ /* 0x000fe200000001ff */
[----:B------:R-:W-:-:S07]  /*6910*/  LOP3.LUT R0, R76, UR30, R75, 0x96, !PT ;  /* 0x0000001e4c007c12 */ /* 0x000fce000f8e964b */
.L_x_14306:
[----:B------:R-:W-:Y:S05]  /*6920*/  BSYNC.RECONVERGENT B2 ;  /* 0x0000000000027941 */ /* 0x000fea0003800200 */
.L_x_14305:
        /* <DEDUP_REMOVED lines=22> */
.L_x_14312:
        /* <DEDUP_REMOVED lines=13> */
.L_x_14314:
[----:B------:R-:W-:Y:S05]  /*6b60*/  BSYNC.RECONVERGENT B3 ;  /* 0x0000000000037941 */ /* 0x000fea0003800200 */
.L_x_14313:
        /* <DEDUP_REMOVED lines=43> */
.L_x_14311:
[----:B------:R-:W-:Y:S05]  /*6e20*/  BSYNC.RECONVERGENT B2 ;  /* 0x0000000000027941 */ /* 0x000fea0003800200 */
.L_x_14310:
        /* <DEDUP_REMOVED lines=22> */
.L_x_14317:
        /* <DEDUP_REMOVED lines=13> */
.L_x_14319:
[----:B------:R-:W-:Y:S05]  /*7060*/  BSYNC.RECONVERGENT B3 ;  /* 0x0000000000037941 */ /* 0x000fea0003800200 */
.L_x_14318:
        /* <DEDUP_REMOVED lines=43> */
.L_x_14316:
[----:B------:R-:W-:Y:S05]  /*7320*/  BSYNC.RECONVERGENT B2 ;  /* 0x0000000000027941 */ /* 0x000fea0003800200 */
.L_x_14315:
        /* <DEDUP_REMOVED lines=22> */
.L_x_14322:
        /* <DEDUP_REMOVED lines=13> */
.L_x_14324:
[----:B------:R-:W-:Y:S05]  /*7560*/  BSYNC.RECONVERGENT B3 ;  /* 0x0000000000037941 */ /* 0x000fea0003800200 */
.L_x_14323:
        /* <DEDUP_REMOVED lines=43> */
.L_x_14321:
[----:B------:R-:W-:Y:S05]  /*7820*/  BSYNC.RECONVERGENT B2 ;  /* 0x0000000000027941 */ /* 0x000fea0003800200 */
.L_x_14320:
        /* <DEDUP_REMOVED lines=22> */
.L_x_14327:
        /* <DEDUP_REMOVED lines=13> */
.L_x_14329:
[----:B------:R-:W-:Y:S05]  /*7a60*/  BSYNC.RECONVERGENT B3 ;  /* 0x0000000000037941 */ /* 0x000fea0003800200 */
.L_x_14328:
        /* <DEDUP_REMOVED lines=43> */
.L_x_14326:
[----:B------:R-:W-:Y:S05]  /*7d20*/  BSYNC.RECONVERGENT B2 ;  /* 0x0000000000027941 */ /* 0x000fea0003800200 */
.L_x_14325:
        /* <DEDUP_REMOVED lines=22> */
.L_x_14332:
        /* <DEDUP_REMOVED lines=13> */
.L_x_14334:
[----:B------:R-:W-:Y:S05]  /*7f60*/  BSYNC.RECONVERGENT B3 ;  /* 0x0000000000037941 */ /* 0x000fea0003800200 */
.L_x_14333:
        /* <DEDUP_REMOVED lines=43> */
.L_x_14331:
[----:B------:R-:W-:Y:S05]  /*8220*/  BSYNC.RECONVERGENT B2 ;  /* 0x0000000000027941 */ /* 0x000fea0003800200 */
.L_x_14330:
        /* <DEDUP_REMOVED lines=22> */
.L_x_14337:
        /* <DEDUP_REMOVED lines=15> */
.L_x_14339:
[----:B------:R-:W-:Y:S05]  /*8480*/  BSYNC.RECONVERGENT B3 ;  /* 0x0000000000037941 */ /* 0x000fea0003800200 */
.L_x_14338:
        /* <DEDUP_REMOVED lines=43> */
.L_x_14336:
[----:B------:R-:W-:Y:S05]  /*8740*/  BSYNC.RECONVERGENT B2 ;  /* 0x0000000000027941 */ /* 0x000fea0003800200 */
.L_x_14335:
        /* <DEDUP_REMOVED lines=10> */
.L_x_14299:
        /* <DEDUP_REMOVED lines=16> */
.L_x_14343:
        /* <DEDUP_REMOVED lines=13> */
.L_x_14345:
[----:B------:R-:W-:Y:S05]  /*89c0*/  BSYNC.RECONVERGENT B3 ;  /* 0x0000000000037941 */ /* 0x000fea0003800200 */
.L_x_14344:
        /* <DEDUP_REMOVED lines=42> */
.L_x_14342:
[----:B------:R-:W-:Y:S05]  /*8c70*/  BSYNC.RECONVERGENT B2 ;  /* 0x0000000000027941 */ /* 0x000fea0003800200 */
.L_x_14341:
        /* <DEDUP_REMOVED lines=23> */
.L_x_14348:
        /* <DEDUP_REMOVED lines=13> */
.L_x_14350:
[----:B------:R-:W-:Y:S05]  /*8ec0*/  BSYNC.RECONVERGENT B3 ;  /* 0x0000000000037941 */ /* 0x000fea0003800200 */
.L_x_14349:
        /* <DEDUP_REMOVED lines=43> */
.L_x_14347:
[----:B------:R-:W-:Y:S05]  /*9180*/  BSYNC.RECONVERGENT B2 ;  /* 0x0000000000027941 */ /* 0x000fea0003800200 */
.L_x_14346:
        /* <DEDUP_REMOVED lines=19> */
.L_x_14353:
        /* <DEDUP_REMOVED lines=13> */
.L_x_14355:
[----:B------:R-:W-:Y:S05]  /*9390*/  BSYNC.RECONVERGENT B3 ;  /* 0x0000000000037941 */ /* 0x000fea0003800200 */
.L_x_14354:
        /* <DEDUP_REMOVED lines=43> */
.L_x_14352:
[----:B------:R-:W-:Y:S05]  /*9650*/  BSYNC.RECONVERGENT B2 ;  /* 0x0000000000027941 */ /* 0x000fea0003800200 */
.L_x_14351:
        /* <DEDUP_REMOVED lines=19> */
.L_x_14358:
        /* <DEDUP_REMOVED lines=13> */
.L_x_14360:
[----:B------:R-:W-:Y:S05]  /*9860*/  BSYNC.RECONVERGENT B3 ;  /* 0x0000000000037941 */ /* 0x000fea0003800200 */
.L_x_14359:
        /* <DEDUP_REMOVED lines=43> */
.L_x_14357:
[----:B------:R-:W-:Y:S05]  /*9b20*/  BSYNC.RECONVERGENT B2 ;  /* 0x0000000000027941 */ /* 0x000fea0003800200 */
.L_x_14356:
        /* <DEDUP_REMOVED lines=19> */
.L_x_14363:
        /* <DEDUP_REMOVED lines=13> */
.L_x_14365:
[----:B------:R-:W-:Y:S05]  /*9d30*/  BSYNC.RECONVERGENT B3 ;  /* 0x0000000000037941 */ /* 0x000fea0003800200 */
.L_x_14364:
        /* <DEDUP_REMOVED lines=43> */
.L_x_14362:
[----:B------:R-:W-:Y:S05]  /*9ff0*/  BSYNC.RECONVERGENT B2 ;  /* 0x0000000000027941 */ /* 0x000fea0003800200 */
.L_x_14361:
        /* <DEDUP_REMOVED lines=19> */
.L_x_14368:
        /* <DEDUP_REMOVED lines=13> */
.L_x_14370:
[----:B------:R-:W-:Y:S05]  /*a200*/  BSYNC.RECONVERGENT B3 ;  /* 0x0000000000037941 */ /* 0x000fea0003800200 */
.L_x_14369:
        /* <DEDUP_REMOVED lines=43> */
.L_x_14367:
[----:B------:R-:W-:Y:S05]  /*a4c0*/  BSYNC.RECONVERGENT B2 ;  /* 0x0000000000027941 */ /* 0x000fea0003800200 */
.L_x_14366:
        /* <DEDUP_REMOVED lines=19> */
.L_x_14373:
        /* <DEDUP_REMOVED lines=13> */
.L_x_14375:
[----:B------:R-:W-:Y:S05]  /*a6d0*/  BSYNC.RECONVERGENT B3 ;  /* 0x0000000000037941 */ /* 0x000fea0003800200 */
.L_x_14374:
        /* <DEDUP_REMOVED lines=43> */
.L_x_14372:
[----:B------:R-:W-:Y:S05]  /*a990*/  BSYNC.RECONVERGENT B2 ;  /* 0x0000000000027941 */ /* 0x000fea0003800200 */
.L_x_14371:
        /* <DEDUP_REMOVED lines=19> */
.L_x_14378:
        /* <DEDUP_REMOVED lines=15> */
.L_x_14380:
[----:B------:R-:W-:Y:S05]  /*abc0*/  BSYNC.RECONVERGENT B3 ;  /* 0x0000000000037941 */ /* 0x000fea0003800200 */
.L_x_14379:
        /* <DEDUP_REMOVED lines=43> */
.L_x_14377:
[----:B------:R-:W-:Y:S05]  /*ae80*/  BSYNC.RECONVERGENT B2 ;  /* 0x0000000000027941 */ /* 0x000fea0003800200 */
.L_x_14376:
        /* <DEDUP_REMOVED lines=16> */
.L_x_14340:
        /* <DEDUP_REMOVED lines=21> */
.L_x_14298:
[----:B------:R-:W-:Y:S05]  /*b0e0*/  BSYNC.RECONVERGENT B1 ;  /* 0x0000000000017941 */ /* 0x000fea0003800200 */
.L_x_14297:
        /* <DEDUP_REMOVED lines=76> */
.L_x_14398:
        /* <DEDUP_REMOVED lines=43> */
[----:B------:R-:W-:Y:S01]  /*b860*/  F2FP.F16.F32.PACK_AB R53, R54, R53 ;  /* 0x000000353635723e */ /* 0x000fe200000000ff */
[----:B------:R-:W-:Y:S01]  /*b870*/  VIADD R65, R65, 0x20 ;  /* 0x0000002041417836 */ /* 0x000fe20000000000 */
[----:B------:R-:W-:Y:S02]  /*b880*/  F2FP.F16.F32.PACK_AB R55, R72, R55 ;  /* 0x000000374837723e */ /* 0x000fe400000000ff */
[----:B------:R-:W-:-:S05]  /*b890*/  F2FP.F16.F32.PACK_AB R54, R70, R71 ;  /* 0x000000474636723e */ /* 0x000fca00000000ff */
[----:B------:R1:W-:Y:S02]  /*b8a0*/  STG.E.128 desc[UR8][R66.64], R52 ;  /* 0x0000003442007986 */ /* 0x0003e4000c101d08 */
.L_x_14383:
[----:B------:R-:W-:Y:S05]  /*b8b0*/  BSYNC.RECONVERGENT B1 ;  /* 0x0000000000017941 */ /* 0x000fea0003800200 */
.L_x_14382:
        /* <DEDUP_REMOVED lines=34> */
.L_x_14385:
[----:B------:R-:W-:Y:S05]  /*bae0*/  BSYNC.RECONVERGENT B1 ;  /* 0x0000000000017941 */ /* 0x000fea0003800200 */
.L_x_14384:
[----:B012---:R-:W0:Y:S02]  /*baf0*/  LDC.64 R52, c[0x0][0x380] ;  /* 0x0000e000ff347b82 */ /* 0x007e240000000a00 */
[----:B0-----:R-:W-:-:S04]  /*bb00*/  LEA R63, R52, R63, 0x2 ;  /* 0x0000003f343f7211 */ /* 0x001fc800078e10ff */
[----:B------:R-:W-:-:S13]  /*bb10*/  ISETP.GE.AND P0, PT, R63, R53, PT ;  /* 0x000000353f00720c */ /* 0x000fda0003f06270 */
[----:B------:R-:W-:Y:S05]  /*bb20*/  @!P0 BRA `(.L_x_14386) ;  /* 0xffffff4c00ec8947 */ /* 0x000fea000383ffff */
[----:B------:R-:W-:Y:S05]  /*bb30*/  BSYNC B0 ;  /* 0x0000000000007941 */ /* 0x000fea0003800000 */
.L_x_14213:
[----:B------:R-:W-:Y:S05]  /*bb40*/  EXIT ;  /* 0x000000000000794d */ /* 0x000fea0003800000 */
.L_x_14381:
        /* <DEDUP_REMOVED lines=8> */
.L_x_14388:
[----:B------:R-:W-:Y:S05]  /*bbd0*/  BSYNC B1 ;  /* 0x0000000000017941 */ /* 0x000fea0003800000 */
.L_x_14387:
        /* <DEDUP_REMOVED lines=10> */
.L_x_14389:
[----:B------:R-:W-:Y:S01]  /*bc80*/  HFMA2 R72, -RZ, RZ, 0, 2.384185791015625e-07 ;  /* 0x00000004ff487431 */ /* 0x000fe200000001ff */
[----:B------:R-:W-:-:S05]  /*bc90*/  MOV R55, R71 ;  /* 0x0000004700377202 */ /* 0x000fca0000000f00 */
[----:B------:R-:W-:-:S04]  /*bca0*/  FADD.FTZ R55, R54, R55 ;  /* 0x0000003736377221 */ /* 0x000fc80000010000 */
[----:B------:R-:W-:-:S07]  /*bcb0*/  IMAD.MOV.U32 R73, RZ, RZ, R55 ;  /* 0x000000ffff497224 */ /* 0x000fce00078e0037 */
[----:B------:R-:W-:Y:S05]  /*bcc0*/  WARPSYNC.COLLECTIVE R70, `(.L_x_14390) ;  /* 0x0000000046087348 */ /* 0x000fea0003c00000 */
[----:B------:R0:W1:Y:S02]  /*bcd0*/  SHFL.BFLY P2, R71, R73, R72, R75 ;  /* 0x0c00004849477389 */ /* 0x000064000004004b */
[----:B01----:R-:W-:Y:S05]  /*bce0*/  ENDCOLLECTIVE ;  /* 0x000000000000791b */ /* 0x003fea0003800000 */
.L_x_14390:
[----:B------:R-:W-:Y:S02]  /*bcf0*/  IMAD.MOV.U32 R72, RZ, RZ, 0x8 ;  /* 0x00000008ff487424 */ /* 0x000fe400078e00ff */
[----:B------:R-:W-:-:S04]  /*bd00*/  IMAD.MOV.U32 R52, RZ, RZ, R71 ;  /* 0x000000ffff347224 */ /* 0x000fc800078e0047 */
[----:B------:R-:W-:-:S05]  /*bd10*/  FADD.FTZ R68, R55, R52 ;  /* 0x0000003437447221 */ /* 0x000fca0000010000 */
[----:B------:R-:W-:-:S07]  /*bd20*/  MOV R73, R68 ;  /* 0x0000004400497202 */ /* 0x000fce0000000f00 */
[----:B------:R-:W-:Y:S05]  /*bd30*/  WARPSYNC.COLLECTIVE R70, `(.L_x_14391) ;  /* 0x0000000046087348 */ /* 0x000fea0003c00000 */
[----:B------:R0:W1:Y:S02]  /*bd40*/  SHFL.BFLY P2, R71, R73, R72, R75 ;  /* 0x0c00004849477389 */ /* 0x000064000004004b */
[----:B01----:R-:W-:Y:S05]  /*bd50*/  ENDCOLLECTIVE ;  /* 0x000000000000791b */ /* 0x003fea0003800000 */
.L_x_14391:
[----:B------:R-:W-:Y:S01]  /*bd60*/  HFMA2 R72, -RZ, RZ, 0, 9.5367431640625e-07 ;  /* 0x00000010ff487431 */ /* 0x000fe200000001ff */
[----:B------:R-:W-:-:S05]  /*bd70*/  MOV R67, R71 ;  /* 0x0000004700437202 */ /* 0x000fca0000000f00 */
[----:B------:R-:W-:-:S04]  /*bd80*/  FADD.FTZ R69, R68, R67 ;  /* 0x0000004344457221 */ /* 0x000fc80000010000 */
[----:B------:R-:W-:-:S07]  /*bd90*/  IMAD.MOV.U32 R73, RZ, RZ, R69 ;  /* 0x000000ffff497224 */ /* 0x000fce00078e0045 */
[----:B------:R-:W-:Y:S05]  /*bda0*/  WARPSYNC.COLLECTIVE R70, `(.L_x_14392) ;  /* 0x0000000046087348 */ /* 0x000fea0003c00000 */
[----:B------:R0:W1:Y:S02]  /*bdb0*/  SHFL.BFLY P2, R71, R73, R72, R75 ;  /* 0x0c00004849477389 */ /* 0x000064000004004b */
[----:B01----:R-:W-:Y:S05]  /*bdc0*/  ENDCOLLECTIVE ;  /* 0x000000000000791b */ /* 0x003fea0003800000 */
.L_x_14392:
        /* <DEDUP_REMOVED lines=41> */
.L_x_14393:
[----:B------:R-:W-:Y:S01]  /*c060*/  HFMA2 R72, -RZ, RZ, 0, 1.1920928955078125e-07 ;  /* 0x00000002ff487431 */ /* 0x000fe200000001ff */
[----:B------:R-:W-:-:S05]  /*c070*/  MOV R53, R71 ;  /* 0x0000004700357202 */ /* 0x000fca0000000f00 */
[----:B------:R-:W-:-:S04]  /*c080*/  FADD.FTZ R53, R52, R53 ;  /* 0x0000003534357221 */ /* 0x000fc80000010000 */
[----:B------:R-:W-:-:S07]  /*c090*/  IMAD.MOV.U32 R73, RZ, RZ, R53 ;  /* 0x000000ffff497224 */ /* 0x000fce00078e0035 */
[----:B------:R-:W-:Y:S05]  /*c0a0*/  WARPSYNC.COLLECTIVE R70, `(.L_x_14394) ;  /* 0x0000000046087348 */ /* 0x000fea0003c00000 */
[----:B------:R0:W1:Y:S02]  /*c0b0*/  SHFL.BFLY P2, R71, R73, R72, R75 ;  /* 0x0c00004849477389 */ /* 0x000064000004004b */
[----:B01----:R-:W-:Y:S05]  /*c0c0*/  ENDCOLLECTIVE ;  /* 0x000000000000791b */ /* 0x003fea0003800000 */
.L_x_14394:
[----:B------:R-:W-:Y:S02]  /*c0d0*/  IMAD.MOV.U32 R72, RZ, RZ, 0x4 ;  /* 0x00000004ff487424 */ /* 0x000fe400078e00ff */
[----:B------:R-:W-:-:S04]  /*c0e0*/  IMAD.MOV.U32 R54, RZ, RZ, R71 ;  /* 0x000000ffff367224 */ /* 0x000fc800078e0047 */
[----:B------:R-:W-:-:S05]  /*c0f0*/  FADD.FTZ R54, R53, R54 ;  /* 0x0000003635367221 */ /* 0x000fca0000010000 */
[----:B------:R-:W-:-:S07]  /*c100*/  MOV R73, R54 ;  /* 0x0000003600497202 */ /* 0x000fce0000000f00 */
[----:B------:R-:W-:Y:S05]  /*c110*/  WARPSYNC.COLLECTIVE R70, `(.L_x_14395) ;  /* 0x0000000046087348 */ /* 0x000fea0003c00000 */
[----:B------:R0:W1:Y:S02]  /*c120*/  SHFL.BFLY P2, R71, R73, R72, R75 ;  /* 0x0c00004849477389 */ /* 0x000064000004004b */
[----:B01----:R-:W-:Y:S05]  /*c130*/  ENDCOLLECTIVE ;  /* 0x000000000000791b */ /* 0x003fea0003800000 */
.L_x_14395:
[----:B------:R-:W-:Y:S01]  /*c140*/  HFMA2 R72, -RZ, RZ, 0, 4.76837158203125e-07 ;  /* 0x00000008ff487431 */ /* 0x000fe200000001ff */
[----:B------:R-:W-:-:S05]  /*c150*/  MOV R55, R71 ;  /* 0x0000004700377202 */ /* 0x000fca0000000f00 */
[----:B------:R-:W-:-:S04]  /*c160*/  FADD.FTZ R55, R54, R55 ;  /* 0x0000003736377221 */ /* 0x000fc80000010000 */
[----:B------:R-:W-:-:S07]  /*c170*/  IMAD.MOV.U32 R73, RZ, RZ, R55 ;  /* 0x000000ffff497224 */ /* 0x000fce00078e0037 */
[----:B------:R-:W-:Y:S05]  /*c180*/  WARPSYNC.COLLECTIVE R70, `(.L_x_14396) ;  /* 0x0000000046087348 */ /* 0x000fea0003c00000 */
[----:B------:R0:W1:Y:S02]  /*c190*/  SHFL.BFLY P2, R71, R73, R72, R75 ;  /* 0x0c00004849477389 */ /* 0x000064000004004b */
[----:B01----:R-:W-:Y:S05]  /*c1a0*/  ENDCOLLECTIVE ;  /* 0x000000000000791b */ /* 0x003fea0003800000 */
.L_x_14396:
[----:B------:R-:W-:Y:S02]  /*c1b0*/  IMAD.MOV.U32 R72, RZ, RZ, 0x10 ;  /* 0x00000010ff487424 */ /* 0x000fe400078e00ff */
[----:B------:R-:W-:-:S04]  /*c1c0*/  IMAD.MOV.U32 R68, RZ, RZ, R71 ;  /* 0x000000ffff447224 */ /* 0x000fc800078e0047 */
[----:B------:R-:W-:-:S05]  /*c1d0*/  FADD.FTZ R68, R55, R68 ;  /* 0x0000004437447221 */ /* 0x000fca0000010000 */
[----:B------:R-:W-:-:S07]  /*c1e0*/  MOV R73, R68 ;  /* 0x0000004400497202 */ /* 0x000fce0000000f00 */
[----:B------:R-:W-:Y:S05]  /*c1f0*/  WARPSYNC.COLLECTIVE R70, `(.L_x_14397) ;  /* 0x0000000046087348 */ /* 0x000fea0003c00000 */
[----:B------:R0:W1:Y:S02]  /*c200*/  SHFL.BFLY P2, R71, R73, R72, R75 ;  /* 0x0c00004849477389 */ /* 0x000064000004004b */
[----:B01----:R-:W-:Y:S05]  /*c210*/  ENDCOLLECTIVE ;  /* 0x000000000000791b */ /* 0x003fea0003800000 */
.L_x_14397:
[----:B------:R-:W-:Y:S01]  /*c220*/  MOV R69, R71 ;  /* 0x0000004700457202 */ /* 0x000fe20000000f00 */
[----:B------:R-:W-:Y:S06]  /*c230*/  BRA `(.L_x_14398) ;  /* 0xfffffff000dc7947 */ /* 0x000fec000383ffff */
.L_x_14399:
        /* <DEDUP_REMOVED lines=12> */
.L_x_20341:


//--------------------- .text._ZN10layer_norm13ln_fwd_kernelINS_13Kernel_traitsIf6__halffS2_fjLj512ELj1ELj4ELj1ELj16ENS_18Kernel_traits_baseILj512EfS2_fS2_fjLj128EEEEELb1ELb0ELb0ELb1EEEvNS_9FwdParamsE --------------------------
	.section	.text._ZN10layer_norm13ln_fwd_kernelINS_13Kernel_traitsIf6__halffS2_fjLj512ELj1ELj4ELj1ELj16ENS_18Kernel_traits_baseILj512EfS2_fS2_fjLj128EEEEELb1ELb0ELb0ELb1EEEvNS_9FwdParamsE,"ax",@progbits
	.align	128
        .global         _ZN10layer_norm13ln_fwd_kernelINS_13Kernel_traitsIf6__halffS2_fjLj512ELj1ELj4ELj1ELj16ENS_18Kernel_traits_baseILj512EfS2_fS2_fjLj128EEEEELb1ELb0ELb0ELb1EEEvNS_9FwdParamsE
        .type           _ZN10layer_norm13ln_fwd_kernelINS_13Kernel_traitsIf6__halffS2_fjLj512ELj1ELj4ELj1ELj16ENS_18Kernel_traits_baseILj512EfS2_fS2_fjLj128EEEEELb1ELb0ELb0ELb1EEEvNS_9FwdParamsE,@function
        .size           _ZN10layer_norm13ln_fwd_kernelINS_13Kernel_traitsIf6__halffS2_fjLj512ELj1ELj4ELj1ELj16ENS_18Kernel_traits_baseILj512EfS2_fS2_fjLj128EEEEELb1ELb0ELb0ELb1EEEvNS_9FwdParamsE,(.L_x_20342 - _ZN10layer_norm13ln_fwd_kernelINS_13Kernel_traitsIf6__halffS2_fjLj512ELj1ELj4ELj1ELj16ENS_18Kernel_traits_baseILj512EfS2_fS2_fjLj128EEEEELb1ELb0ELb0ELb1EEEvNS_9FwdParamsE)
        .other          _ZN10layer_norm13ln_fwd_kernelINS_13Kernel_traitsIf6__halffS2_fjLj512ELj1ELj4ELj1ELj16ENS_18Kernel_traits_baseILj512EfS2_fS2_fjLj128EEEEELb1ELb0ELb0ELb1EEEvNS_9FwdParamsE,@"STO_CUDA_ENTRY STV_DEFAULT"
_ZN10layer_norm13ln_fwd_kernelINS_13Kernel_traitsIf6__halffS2_fjLj512ELj1ELj4ELj1ELj16ENS_18Kernel_traits_baseILj512EfS2_fS2_fjLj128EEEEELb1ELb0ELb0ELb1EEEvNS_9FwdParamsE:
.text._ZN10layer_norm13ln_fwd_kernelINS_13Kernel_traitsIf6__halffS2_fjLj512ELj1ELj4ELj1ELj16ENS_18Kernel_traits_baseILj512EfS2_fS2_fjLj128EEEEELb1ELb0ELb0ELb1EEEvNS_9FwdParamsE:
        /* <DEDUP_REMOVED lines=175> */
.L_x_14565:
        /* <DEDUP_REMOVED lines=10> */
[----:B------:R-:W-:-:S06]  /*0b90*/  @P0 IMAD.WIDE R16, R48, 0x2, R12 ;  /* 0x0000000230100825 */ /* 0x000fcc00078e020c */
[----:B------:R-:W3:Y:S01]  /*0ba0*/  @P1 LDG.E.U16 R16, desc[UR8][R16.64] ;  /* 0x0000000810101981 */ /* 0x000ee2000c1e1500 */
[----:B0-----:R-:W-:-:S04]  /*0bb0*/  LOP3.LUT R18, R18, 0x1f, RZ, 0xc0, !PT ;  /* 0x0000001f12127812 */ /* 0x001fc800078ec0ff */
[----:B------:R-:W-:-:S05]  /*0bc0*/  LEA.HI.SX32 R49, R15, R18, 0x1d ;  /* 0x000000120f317211 */ /* 0x000fca00078feaff */
[----:B--2---:R-:W-:-:S06]  /*0bd0*/  IMAD.WIDE.U32 R12, R49, 0x10, R56 ;  /* 0x00000010310c7825 */ /* 0x004fcc00078e0038 */
[----:B------:R-:W5:Y:S01]  /*0be0*/  LDG.E.128 R12, desc[UR8][R12.64] ;  /* 0x000000080c0c7981 */ /* 0x000f62000c1e1d00 */
[----:B------:R-:W-:Y:S02]  /*0bf0*/  ISETP.NE.U32.AND P0, PT, RZ, UR10, PT ;  /* 0x0000000aff007c0c */ /* 0x000fe4000bf05070 */
[----:B------:R-:W-:Y:S02]  /*0c00*/  PLOP3.LUT P1, PT, PT, PT, UP0, 0x80, 0x8 ;  /* 0x000000000008781c */ /* 0x000fe40003f2f008 */
[----:B------:R-:W-:Y:S01]  /*0c10*/  ISETP.NE.AND.EX P2, PT, RZ, UR11, PT, P0 ;  /* 0x0000000bff007c0c */ /* 0x000fe2000bf45300 */
[----:B------:R-:W-:Y:S02]  /*0c20*/  IMAD.MOV.U32 R52, RZ, RZ, 0x3f800000 ;  /* 0x3f800000ff347424 */ /* 0x000fe400078e00ff */
[----:B------:R-:W-:-:S08]  /*0c30*/  IMAD.MOV.U32 R75, RZ, RZ, 0x2f800000 ;  /* 0x2f800000ff4b7424 */ /* 0x000fd000078e00ff */
[----:B---3--:R-:W-:Y:S01]  /*0c40*/  @P1 HADD2.F32 R52, -RZ, R16.H0_H0 ;  /* 0x20000010ff341230 */ /* 0x008fe20000004100 */
        /* <DEDUP_REMOVED lines=8> */
[----:B------:R-:W-:Y:S02]  /*0cd0*/  HFMA2 R17, -RZ, RZ, 0, 1.1920928955078125e-07 ;  /* 0x00000002ff117431 */ /* 0x000fe400000001ff */
[----:B------:R-:W-:Y:S02]  /*0ce0*/  IMAD.MOV.U32 R18, RZ, RZ, R11 ;  /* 0x000000ffff127224 */ /* 0x000fe400078e000b */
[----:B------:R-:W-:-:S07]  /*0cf0*/  IMAD.MOV.U32 R62, RZ, RZ, R10 ;  /* 0x000000ffff3e7224 */ /* 0x000fce00078e000a */
[----:B0-----:R-:W-:Y:S05]  /*0d00*/  @!P0 BRA `(.L_x_14403) ;  /* 0x0000000400188947 */ /* 0x001fea0003800000 */
[----:B------:R-:W-:-:S04]  /*0d10*/  MOV R18, 0x2 ;  /* 0x0000000200127802 */ /* 0x000fc80000000f00 */
[----:B------:R-:W-:-:S05]  /*0d20*/  VIADDMNMX.U32 R17, R53, 0xfffffffe, R18, PT ;  /* 0xfffffffe35117846 */ /* 0x000fca0003800012 */
[----:B------:R-:W-:-:S04]  /*0d30*/  IMAD.SHL.U32 R17, R17, 0x4, RZ ;  /* 0x0000000411117824 */ /* 0x000fc800078e00ff */
[----:B------:R-:W0:Y:S02]  /*0d40*/  LDC R18, c[0x2][R17] ;  /* 0x0080000011127b82 */ /* 0x000e240000000800 */
[----:B0-----:R-:W-:-:S04]  /*0d50*/  SHF.R.S32.HI R19, RZ, 0x1f, R18 ;  /* 0x0000001fff137819 */ /* 0x001fc80000011412 */
.L_x_20177:
[----:B------:R-:W-:Y:S05]  /*0d60*/  BRX R18 -0xd70                                     (*"BRANCH_TARGETS .L_x_20178,.L_x_20179,.L_x_20180"*) ;  /* 0xfffffff012a47949 */ /* 0x000fea000383ffff */
.L_x_20180:
[----:B------:R-:W-:Y:S01]  /*0d70*/  VIADD R17, R53, 0x1 ;  /* 0x0000000135117836 */ /* 0x000fe20000000000 */
[----:B------:R-:W-:Y:S01]  /*0d80*/  MOV R62, R10 ;  /* 0x0000000a003e7202 */ /* 0x000fe20000000f00 */
[----:B------:R-:W-:Y:S01]  /*0d90*/  IMAD.MOV.U32 R18, RZ, RZ, R8 ;  /* 0x000000ffff127224 */ /* 0x000fe200078e0008 */
[----:B------:R-:W-:Y:S06]  /*0da0*/  BRA `(.L_x_14403) ;  /* 0x0000000000f07947 */ /* 0x000fec0003800000 */
.L_x_20178:
[----:B------:R-:W-:Y:S02]  /*0db0*/  HFMA2 R17, -RZ, RZ, 0, 1.78813934326171875e-07 ;  /* 0x00000003ff117431 */ /* 0x000fe400000001ff */
[----:B------:R-:W-:Y:S02]  /*0dc0*/  IMAD.MOV.U32 R62, RZ, RZ, R10 ;  /* 0x000000ffff3e7224 */ /* 0x000fe400078e000a */
[----:B------:R-:W-:Y:S01]  /*0dd0*/  IMAD.MOV.U32 R18, RZ, RZ, R7 ;  /* 0x000000ffff127224 */ /* 0x000fe200078e0007 */
[----:B------:R-:W-:Y:S06]  /*0de0*/  BRA `(.L_x_14403) ;  /* 0x0000000000e07947 */ /* 0x000fec0003800000 */
.L_x_20179:
        /* <DEDUP_REMOVED lines=13> */
.L_x_14405:
[----:B------:R-:W-:Y:S05]  /*0ec0*/  BSYNC.RECONVERGENT B2 ;  /* 0x0000000000027941 */ /* 0x000fea0003800200 */
.L_x_14404:
        /* <DEDUP_REMOVED lines=42> */
.L_x_14403:
[----:B------:R-:W-:Y:S05]  /*1170*/  BSYNC.RECONVERGENT B1 ;  /* 0x0000000000017941 */ /* 0x000fea0003800200 */
.L_x_14402:
        /* <DEDUP_REMOVED lines=25> */
.L_x_14408:
        /* <DEDUP_REMOVED lines=13> */
.L_x_14410:
[----:B------:R-:W-:Y:S05]  /*13e0*/  BSYNC.RECONVERGENT B2 ;  /* 0x0000000000027941 */ /* 0x000fea0003800200 */
.L_x_14409:
        /* <DEDUP_REMOVED lines=43> */
.L_x_14407:
[----:B------:R-:W-:Y:S05]  /*16a0*/  BSYNC.RECONVERGENT B1 ;  /* 0x0000000000017941 */ /* 0x000fea0003800200 */
.L_x_14406:
[----:B------:R-:W-:Y:S01]  /*16b0*/  I2FP.F32.U32 R18, R19 ;  /* 0x0000001300127245 */ /* 0x000fe20000201000 */
[----:B------:R-:W-:Y:S01]  /*16c0*/  HADD2.F32 R19, -RZ, R12.H1_H1 ;  /* 0x3000000cff137230 */ /* 0x000fe20000004100 */
        /* <DEDUP_REMOVED lines=20> */
.L_x_14413:
        /* <DEDUP_REMOVED lines=13> */
.L_x_14415:
[----:B------:R-:W-:Y:S05]  /*18e0*/  BSYNC.RECONVERGENT B2 ;  /* 0x0000000000027941 */ /* 0x000fea0003800200 */
.L_x_14414:
        /* <DEDUP_REMOVED lines=43> */
.L_x_14412:
[----:B------:R-:W-:Y:S05]  /*1ba0*/  BSYNC.RECONVERGENT B1 ;  /* 0x0000000000017941 */ /* 0x000fea0003800200 */
.L_x_14411:
        /* <DEDUP_REMOVED lines=22> */
.L_x_14418:
        /* <DEDUP_REMOVED lines=13> */
.L_x_14420:
[----:B------:R-:W-:Y:S05]  /*1de0*/  BSYNC.RECONVERGENT B2 ;  /* 0x0000000000027941 */ /* 0x000fea0003800200 */
.L_x_14419:
        /* <DEDUP_REMOVED lines=43> */
.L_x_14417:
[----:B------:R-:W-:Y:S05]  /*20a0*/  BSYNC.RECONVERGENT B1 ;  /* 0x0000000000017941 */ /* 0x000fea0003800200 */
.L_x_14416:
        /* <DEDUP_REMOVED lines=22> */
.L_x_14423:
        /* <DEDUP_REMOVED lines=13> */
.L_x_14425:
[----:B------:R-:W-:Y:S05]  /*22e0*/  BSYNC.RECONVERGENT B2 ;  /* 0x0000000000027941 */ /* 0x000fea0003800200 */
.L_x_14424:
        /* <DEDUP_REMOVED lines=43> */
.L_x_14422:
[----:B------:R-:W-:Y:S05]  /*25a0*/  BSYNC.RECONVERGENT B1 ;  /* 0x0000000000017941 */ /* 0x000fea0003800200 */
.L_x_14421:
        /* <DEDUP_REMOVED lines=22> */
.L_x_14428:
        /* <DEDUP_REMOVED lines=13> */
.L_x_14430:
[----:B------:R-:W-:Y:S05]  /*27e0*/  BSYNC.RECONVERGENT B2 ;  /* 0x0000000000027941 */ /* 0x000fea0003800200 */
.L_x_14429:
        /* <DEDUP_REMOVED lines=43> */
.L_x_14427:
[----:B------:R-:W-:Y:S05]  /*2aa0*/  BSYNC.RECONVERGENT B1 ;  /* 0x0000000000017941 */ /* 0x000fea0003800200 */
.L_x_14426:
        /* <DEDUP_REMOVED lines=22> */
.L_x_14433:
        /* <DEDUP_REMOVED lines=13> */
.L_x_14435:
[----:B------:R-:W-:Y:S05]  /*2ce0*/  BSYNC.RECONVERGENT B2 ;  /* 0x0000000000027941 */ /* 0x000fea0003800200 */
.L_x_14434:
        /* <DEDUP_REMOVED lines=43> */
.L_x_14432:
[----:B------:R-:W-:Y:S05]  /*2fa0*/  BSYNC.RECONVERGENT B1 ;  /* 0x0000000000017941 */ /* 0x000fea0003800200 */
.L_x_14431:
        /* <DEDUP_REMOVED lines=22> */
.L_x_14438:
        /* <DEDUP_REMOVED lines=15> */
.L_x_14440:
[----:B------:R-:W-:Y:S05]  /*3200*/  BSYNC.RECONVERGENT B2 ;  /* 0x0000000000027941 */ /* 0x000fea0003800200 */
.L_x_14439:
        /* <DEDUP_REMOVED lines=43> */
.L_x_14437:
[----:B------:R-:W-:Y:S05]  /*34c0*/  BSYNC.RECONVERGENT B1 ;  /* 0x0000000000017941 */ /* 0x000fea0003800200 */
.L_x_14436:
        /* <DEDUP_REMOVED lines=10> */
.L_x_14401:
        /* <DEDUP_REMOVED lines=16> */
.L_x_14444:
        /* <DEDUP_REMOVED lines=13> */
.L_x_14446:
[----:B------:R-:W-:Y:S05]  /*3740*/  BSYNC.RECONVERGENT B2 ;  /* 0x0000000000027941 */ /* 0x000fea0003800200 */
.L_x_14445:
        /* <DEDUP_REMOVED lines=42> */
.L_x_14443:
[----:B------:R-:W-:Y:S05]  /*39f0*/  BSYNC.RECONVERGENT B1 ;  /* 0x0000000000017941 */ /* 0x000fea0003800200 */
.L_x_14442:
        /* <DEDUP_REMOVED lines=22> */
.L_x_14449:
        /* <DEDUP_REMOVED lines=13> */
.L_x_14451:
[----:B------:R-:W-:Y:S05]  /*3c30*/  BSYNC.RECONVERGENT B2 ;  /* 0x0000000000027941 */ /* 0x000fea0003800200 */
.L_x_14450:
        /* <DEDUP_REMOVED lines=43> */
.L_x_14448:
[----:B------:R-:W-:Y:S05]  /*3ef0*/  BSYNC.RECONVERGENT B1 ;  /* 0x0000000000017941 */ /* 0x000fea0003800200 */
.L_x_14447:
[----:B------:R-:W-:Y:S01]  /*3f00*/  ISETP.NE.AND P1, PT, R20, 0x1, PT ;  /* 0x000000011400780c */ /* 0x000fe20003f25270 */
[----:B------:R-:W-:Y:S01]  /*3f10*/  HADD2.F32 R19, -RZ, R12.H1_H1 ;  /* 0x3000000cff137230 */ /* 0x000fe20000004100 */
[----:B------:R-:W-:Y:S01]  /*3f20*/  I2FP.F32.U32 R18, R17 ;  /* 0x0000001100127245 */ /* 0x000fe20000201000 */
[----:B------:R-:W-:Y:S01]  /*3f30*/  BSSY.RECONVERGENT B1, `(.L_x_14452) ;  /* 0x0000049000017945 */ /* 0x000fe20003800200 */
[----:B------:R-:W-:Y:S01]  /*3f40*/  IMAD.MOV.U32 R21, RZ, RZ, 0x2 ;  /* 0x00000002ff157424 */ /* 0x000fe200078e00ff */
[----:B------:R-:W-:Y:S02]  /*3f50*/  MOV R12, R11 ;  /* 0x0000000b000c7202 */ /* 0x000fe40000000f00 */
[----:B------:R-:W-:Y:S01]  /*3f60*/  FFMA.FTZ R17, R18, R75, 1.1641532182693481445e-10 ;  /* 0x2f00000012117423 */ /* 0x000fe2000001004b */
[----:B------:R-:W-:-:S04]  /*3f70*/  FMUL.FTZ R18, R19, R52 ;  /* 0x0000003413127220 */ /* 0x000fc80000410000 */
        /* <DEDUP_REMOVED lines=11> */
.L_x_14454:
        /* <DEDUP_REMOVED lines=13> */
.L_x_14456:
[----:B------:R-:W-:Y:S05]  /*4100*/  BSYNC.RECONVERGENT B2 ;  /* 0x0000000000027941 */ /* 0x000fea0003800200 */
.L_x_14455:
        /* <DEDUP_REMOVED lines=43> */
.L_x_14453:
[----:B------:R-:W-:Y:S05]  /*43c0*/  BSYNC.RECONVERGENT B1 ;  /* 0x0000000000017941 */ /* 0x000fea0003800200 */
.L_x_14452:
[----:B------:R-:W-:Y:S01]  /*43d0*/  ISETP.NE.AND P2, PT, R21, 0x1, PT ;  /* 0x000000011500780c */ /* 0x000fe20003f45270 */
[----:B------:R-:W-:Y:S01]  /*43e0*/  HADD2.F32 R19, -RZ, R13.H0_H0 ;  /* 0x2000000dff137230 */ /* 0x000fe20000004100 */
[----:B------:R-:W-:Y:S01]  /*43f0*/  I2FP.F32.U32 R12, R12 ;  /* 0x0000000c000c7245 */ /* 0x000fe20000201000 */
[----:B------:R-:W-:Y:S01]  /*4400*/  BSSY.RECONVERGENT B1, `(.L_x_14457) ;  /* 0x0000049000017945 */ /* 0x000fe20003800200 */
[----:B------:R-:W-:Y:S02]  /*4410*/  HFMA2 R18, -RZ, RZ, 0, 1.1920928955078125e-07 ;  /* 0x00000002ff127431 */ /* 0x000fe400000001ff */
[----:B------:R-:W-:Y:S01]  /*4420*/  FMUL.FTZ R26, R19, R52 ;  /* 0x00000034131a7220 */ /* 0x000fe20000410000 */
        /* <DEDUP_REMOVED lines=13> */
.L_x_14459:
        /* <DEDUP_REMOVED lines=13> */
.L_x_14461:
[----:B------:R-:W-:Y:S05]  /*45d0*/  BSYNC.RECONVERGENT B2 ;  /* 0x0000000000027941 */ /* 0x000fea0003800200 */
.L_x_14460:
        /* <DEDUP_REMOVED lines=43> */
.L_x_14458:
[----:B------:R-:W-:Y:S05]  /*4890*/  BSYNC.RECONVERGENT B1 ;  /* 0x0000000000017941 */ /* 0x000fea0003800200 */
.L_x_14457:
[----:B------:R-:W-:Y:S01]  /*48a0*/  ISETP.NE.AND P3, PT, R18, 0x1, PT ;  /* 0x000000011200780c */ /* 0x000fe20003f65270 */
[----:B------:R-:W-:Y:S01]  /*48b0*/  HADD2.F32 R13, -RZ, R13.H1_H1 ;  /* 0x3000000dff0d7230 */ /* 0x000fe20000004100 */
[----:B------:R-:W-:Y:S01]  /*48c0*/  I2FP.F32.U32 R12, R12 ;  /* 0x0000000c000c7245 */ /* 0x000fe20000201000 */
[----:B------:R-:W-:Y:S01]  /*48d0*/  BSSY.RECONVERGENT B1, `(.L_x_14462) ;  /* 0x0000049000017945 */ /* 0x000fe20003800200 */
[----:B------:R-:W-:-:S03]  /*48e0*/  IMAD.MOV.U32 R19, RZ, RZ, 0x2 ;  /* 0x00000002ff137424 */ /* 0x000fc600078e00ff */
[----:B------:R-:W-:Y:S01]  /*48f0*/  FFMA.FTZ R17, R12, R75, 1.1641532182693481445e-10 ;  /* 0x2f0000000c117423 */ /* 0x000fe2000001004b */
[----:B------:R-:W-:Y:S01]  /*4900*/  FMUL.FTZ R12, R13, R52 ;  /* 0x000000340d0c7220 */ /* 0x000fe20000410000 */
[----:B------:R-:W-:-:S03]  /*4910*/  MOV R13, R11 ;  /* 0x0000000b000d7202 */ /* 0x000fc60000000f00 */
        /* <DEDUP_REMOVED lines=11> */
.L_x_14464:
        /* <DEDUP_REMOVED lines=13> */
.L_x_14466:
[----:B------:R-:W-:Y:S05]  /*4aa0*/  BSYNC.RECONVERGENT B2 ;  /* 0x0000000000027941 */ /* 0x000fea0003800200 */
.L_x_14465:
        /* <DEDUP_REMOVED lines=43> */
.L_x_14463:
[----:B------:R-:W-:Y:S05]  /*4d60*/  BSYNC.RECONVERGENT B1 ;  /* 0x0000000000017941 */ /* 0x000fea0003800200 */
.L_x_14462:
        /* <DEDUP_REMOVED lines=19> */
.L_x_14469:
        /* <DEDUP_REMOVED lines=13> */
.L_x_14471:
[----:B------:R-:W-:Y:S05]  /*4f70*/  BSYNC.RECONVERGENT B2 ;  /* 0x0000000000027941 */ /* 0x000fea0003800200 */
.L_x_14470:
        /* <DEDUP_REMOVED lines=43> */
.L_x_14468:
[----:B------:R-:W-:Y:S05]  /*5230*/  BSYNC.RECONVERGENT B1 ;  /* 0x0000000000017941 */ /* 0x000fea0003800200 */
.L_x_14467:
[----:B------:R-:W-:Y:S01]  /*5240*/  ISETP.NE.AND P5, PT, R18, 0x1, PT ;  /* 0x000000011200780c */ /* 0x000fe20003fa5270 */
[----:B------:R-:W-:Y:S01]  /*5250*/  HADD2.F32 R17, -RZ, R14.H1_H1 ;  /* 0x3000000eff117230 */ /* 0x000fe20000004100 */
[----:B------:R-:W-:Y:S01]  /*5260*/  I2FP.F32.U32 R12, R13 ;  /* 0x0000000d000c7245 */ /* 0x000fe20000201000 */
[----:B------:R-:W-:Y:S01]  /*5270*/  BSSY.RECONVERGENT B1, `(.L_x_14472) ;  /* 0x0000049000017945 */ /* 0x000fe20003800200 */
[----:B------:R-:W-:-:S03]  /*5280*/  IMAD.MOV.U32 R19, RZ, RZ, 0x2 ;  /* 0x00000002ff137424 */ /* 0x000fc600078e00ff */
[----:B------:R-:W-:Y:S01]  /*5290*/  FFMA.FTZ R13, R12, R75, 1.1641532182693481445e-10 ;  /* 0x2f0000000c0d7423 */ /* 0x000fe2000001004b */
[----:B------:R-:W-:-:S04]  /*52a0*/  FMUL.FTZ R12, R17, R52 ;  /* 0x00000034110c7220 */ /* 0x000fc80000410000 */
        /* <DEDUP_REMOVED lines=12> */
.L_x_14474:
        /* <DEDUP_REMOVED lines=13> */
.L_x_14476:
[----:B------:R-:W-:Y:S05]  /*5440*/  BSYNC.RECONVERGENT B2 ;  /* 0x0000000000027941 */ /* 0x000fea0003800200 */
.L_x_14475:
        /* <DEDUP_REMOVED lines=43> */
.L_x_14473:
[----:B------:R-:W-:Y:S05]  /*5700*/  BSYNC.RECONVERGENT B1 ;  /* 0x0000000000017941 */ /* 0x000fea0003800200 */
.L_x_14472:
        /* <DEDUP_REMOVED lines=19> */
.L_x_14479:
        /* <DEDUP_REMOVED lines=15> */
.L_x_14481:
[----:B------:R-:W-:Y:S05]  /*5930*/  BSYNC.RECONVERGENT B2 ;  /* 0x0000000000027941 */ /* 0x000fea0003800200 */
.L_x_14480:
        /* <DEDUP_REMOVED lines=43> */
.L_x_14478:
[----:B------:R-:W-:Y:S05]  /*5bf0*/  BSYNC.RECONVERGENT B1 ;  /* 0x0000000000017941 */ /* 0x000fea0003800200 */
.L_x_14477:
        /* <DEDUP_REMOVED lines=16> */
.L_x_14441:
        /* <DEDUP_REMOVED lines=45> */
.L_x_14485:
        /* <DEDUP_REMOVED lines=13> */
.L_x_14487:
[----:B------:R-:W-:Y:S05]  /*60a0*/  BSYNC.RECONVERGENT B2 ;  /* 0x0000000000027941 */ /* 0x000fea0003800200 */
.L_x_14486:
        /* <DEDUP_REMOVED lines=41> */
[----:B------:R-:W-:-:S07]  /*6340*/  LOP3.LUT R8, R58, UR30, R57, 0x96, !PT ;  /* 0x0000001e3a087c12 */ /* 0x000fce000f8e9639 */
.L_x_14484:
[----:B------:R-:W-:Y:S05]  /*6350*/  BSYNC.RECONVERGENT B1 ;  /* 0x0000000000017941 */ /* 0x000fea0003800200 */
.L_x_14483:
[----:B------:R-:W-:Y:S01]  /*6360*/  I2FP.F32.U32 R58, R55 ;  /* 0x00000037003a7245 */ /* 0x000fe20000201000 */
[----:B------:R-:W-:Y:S01]  /*6370*/  BSSY.RECONVERGENT B1, `(.L_x_14488) ;  /* 0x000004f000017945 */ /* 0x000fe20003800200 */
[----:B------:R-:W-:Y:S01]  /*6380*/  ISETP.NE.AND P1, PT, R56, 0x1, PT ;  /* 0x000000013800780c */ /* 0x000fe20003f25270 */
[----:B------:R-:W-:Y:S02]  /*6390*/  IMAD.MOV.U32 R57, RZ, RZ, 0x2 ;  /* 0x00000002ff397424 */ /* 0x000fe400078e00ff */
        /* <DEDUP_REMOVED lines=8> */
[----:B------:R-:W-:Y:S02]  /*6420*/  MOV R53, R11 ;  /* 0x0000000b00357202 */ /* 0x000fe40000000f00 */
[----:B------:R-:W-:Y:S01]  /*6430*/  P2R R55, PR, RZ, 0x1 ;  /* 0x00000001ff377803 */ /* 0x000fe20000000000 */
        /* <DEDUP_REMOVED lines=9> */
.L_x_14490:
        /* <DEDUP_REMOVED lines=13> */
.L_x_14492:
[----:B------:R-:W-:Y:S05]  /*65a0*/  BSYNC.RECONVERGENT B2 ;  /* 0x0000000000027941 */ /* 0x000fea0003800200 */
.L_x_14491:
        /* <DEDUP_REMOVED lines=43> */
.L_x_14489:
[----:B------:R-:W-:Y:S05]  /*6860*/  BSYNC.RECONVERGENT B1 ;  /* 0x0000000000017941 */ /* 0x000fea0003800200 */
.L_x_14488:
[----:B------:R-:W-:Y:S01]  /*6870*/  I2FP.F32.U32 R56, R53 ;  /* 0x0000003500387245 */ /* 0x000fe20000201000 */
[----:B------:R-:W-:Y:S01]  /*6880*/  BSSY.RECONVERGENT B1, `(.L_x_14493) ;  /* 0x000004e000017945 */ /* 0x000fe20003800200 */
[----:B------:R-:W-:-:S03]  /*6890*/  ISETP.NE.AND P1, PT, R57, 0x1, PT ;  /* 0x000000013900780c */ /* 0x000fc60003f25270 */
[----:B------:R-:W-:-:S05]  /*68a0*/  FFMA.FTZ R53, R56, R75, 1.1641532182693481445e-10 ;  /* 0x2f00000038357423 */ /* 0x000fca000001004b */
[----:B------:R-:W-:Y:S01]  /*68b0*/  FSETP.GTU.FTZ.AND P0, PT, R53, R50, PT ;  /* 0x000000323500720b */ /* 0x000fe20003f1c000 */
[----:B------:R-:W-:-:S05]  /*68c0*/  HADD2.F32 R53, -RZ, R16.H1_H1 ;  /* 0x30000010ff357230 */ /* 0x000fca0000004100 */
[----:B------:R-:W-:Y:S01]  /*68d0*/  FMUL.FTZ R16, R53, R52 ;  /* 0x0000003435107220 */ /* 0x000fe20000410000 */
[----:B------:R-:W-:-:S03]  /*68e0*/  HFMA2 R53, -RZ, RZ, 0, 1.1920928955078125e-07 ;  /* 0x00000002ff357431 */ /* 0x000fc600000001ff */
        /* <DEDUP_REMOVED lines=14> */
.L_x_14495:
        /* <DEDUP_REMOVED lines=13> */
.L_x_14497:
[----:B------:R-:W-:Y:S05]  /*6aa0*/  BSYNC.RECONVERGENT B2 ;  /* 0x0000000000027941 */ /* 0x000fea0003800200 */
.L_x_14496:
        /* <DEDUP_REMOVED lines=43> */
.L_x_14494:
[----:B------:R-:W-:Y:S05]  /*6d60*/  BSYNC.RECONVERGENT B1 ;  /* 0x0000000000017941 */ /* 0x000fea0003800200 */
.L_x_14493:
[----:B------:R-:W-:Y:S01]  /*6d70*/  I2FP.F32.U32 R16, R16 ;  /* 0x0000001000107245 */ /* 0x000fe20000201000 */
[----:B------:R-:W-:Y:S01]  /*6d80*/  BSSY.RECONVERGENT B1, `(.L_x_14498) ;  /* 0x000004e000017945 */ /* 0x000fe20003800200 */
[----:B------:R-:W-:Y:S01]  /*6d90*/  ISETP.NE.AND P2, PT, R53, 0x1, PT ;  /* 0x000000013500780c */ /* 0x000fe20003f45270 */
[----:B------:R-:W-:Y:S02]  /*6da0*/  IMAD.MOV.U32 R56, RZ, RZ, 0x2 ;  /* 0x00000002ff387424 */ /* 0x000fe400078e00ff */
[----:B------:R-:W-:-:S05]  /*6db0*/  FFMA.FTZ R57, R16, R75, 1.1641532182693481445e-10 ;  /* 0x2f00000010397423 */ /* 0x000fca000001004b */
[----:B------:R-:W-:Y:S01]  /*6dc0*/  FSETP.GTU.FTZ.AND P1, PT, R57, R50, PT ;  /* 0x000000323900720b */ /* 0x000fe20003f3c000 */
[----:B------:R-:W-:-:S05]  /*6dd0*/  HADD2.F32 R57, -RZ, R17.H0_H0 ;  /* 0x20000011ff397230 */ /* 0x000fca0000004100 */
[----:B------:R-:W-:-:S04]  /*6de0*/  FMUL.FTZ R16, R57, R52 ;  /* 0x0000003439107220 */ /* 0x000fc80000410000 */
[----:B------:R-:W-:-:S05]  /*6df0*/  FMUL.FTZ R16, R16, R51 ;  /* 0x0000003310107220 */ /* 0x000fca0000410000 */
        /* <DEDUP_REMOVED lines=13> */
.L_x_14500:
        /* <DEDUP_REMOVED lines=13> */
.L_x_14502:
[----:B------:R-:W-:Y:S05]  /*6fa0*/  BSYNC.RECONVERGENT B2 ;  /* 0x0000000000027941 */ /* 0x000fea0003800200 */
.L_x_14501:
        /* <DEDUP_REMOVED lines=43> */
.L_x_14499:
[----:B------:R-:W-:Y:S05]  /*7260*/  BSYNC.RECONVERGENT B1 ;  /* 0x0000000000017941 */ /* 0x000fea0003800200 */
.L_x_14498:
[----:B------:R-:W-:Y:S01]  /*7270*/  I2FP.F32.U32 R16, R16 ;  /* 0x0000001000107245 */ /* 0x000fe20000201000 */
[----:B------:R-:W-:Y:S01]  /*7280*/  HADD2.F32 R53, -RZ, R17.H1_H1 ;  /* 0x30000011ff357230 */ /* 0x000fe20000004100 */
        /* <DEDUP_REMOVED lines=20> */
.L_x_14505:
        /* <DEDUP_REMOVED lines=13> */
.L_x_14507:
[----:B------:R-:W-:Y:S05]  /*74a0*/  BSYNC.RECONVERGENT B2 ;  /* 0x0000000000027941 */ /* 0x000fea0003800200 */
.L_x_14506:
        /* <DEDUP_REMOVED lines=43> */
.L_x_14504:
[----:B------:R-:W-:Y:S05]  /*7760*/  BSYNC.RECONVERGENT B1 ;  /* 0x0000000000017941 */ /* 0x000fea0003800200 */
.L_x_14503:
        /* <DEDUP_REMOVED lines=22> */
.L_x_14510:
        /* <DEDUP_REMOVED lines=13> */
.L_x_14512:
[----:B------:R-:W-:Y:S05]  /*79a0*/  BSYNC.RECONVERGENT B2 ;  /* 0x0000000000027941 */ /* 0x000fea0003800200 */
.L_x_14511:
        /* <DEDUP_REMOVED lines=43> */
.L_x_14509:
[----:B------:R-:W-:Y:S05]  /*7c60*/  BSYNC.RECONVERGENT B1 ;  /* 0x0000000000017941 */ /* 0x000fea0003800200 */
.L_x_14508:
        /* <DEDUP_REMOVED lines=22> */
.L_x_14515:
        /* <DEDUP_REMOVED lines=13> */
.L_x_14517:
[----:B------:R-:W-:Y:S05]  /*7ea0*/  BSYNC.RECONVERGENT B2 ;  /* 0x0000000000027941 */ /* 0x000fea0003800200 */
.L_x_14516:
        /* <DEDUP_REMOVED lines=43> */
.L_x_14514:
[----:B------:R-:W-:Y:S05]  /*8160*/  BSYNC.RECONVERGENT B1 ;  /* 0x0000000000017941 */ /* 0x000fea0003800200 */
.L_x_14513:
        /* <DEDUP_REMOVED lines=22> */
.L_x_14520:
        /* <DEDUP_REMOVED lines=15> */
.L_x_14522:
[----:B------:R-:W-:Y:S05]  /*83c0*/  BSYNC.RECONVERGENT B2 ;  /* 0x0000000000027941 */ /* 0x000fea0003800200 */
.L_x_14521:
        /* <DEDUP_REMOVED lines=40> */
[----:B------:R-:W-:Y:S02]  /*8650*/  LOP3.LUT R8, R58, UR30, R57, 0x96, !PT ;  /* 0x0000001e3a087c12 */ /* 0x000fe4000f8e9639 */
[----:B------:R-:W-:Y:S02]  /*8660*/  MOV R11, R56 ;  /* 0x00000038000b7202 */ /* 0x000fe40000000f00 */
[----:B------:R-:W-:-:S07]  /*8670*/  MOV R10, R16 ;  /* 0x00000010000a7202 */ /* 0x000fce0000000f00 */
.L_x_14519:
[----:B------:R-:W-:Y:S05]  /*8680*/  BSYNC.RECONVERGENT B1 ;  /* 0x0000000000017941 */ /* 0x000fea0003800200 */
.L_x_14518:
        /* <DEDUP_REMOVED lines=10> */
.L_x_14482:
        /* <DEDUP_REMOVED lines=16> */
.L_x_14526:
        /* <DEDUP_REMOVED lines=13> */
.L_x_14528:
[----:B------:R-:W-:Y:S05]  /*8900*/  BSYNC.RECONVERGENT B2 ;  /* 0x0000000000027941 */ /* 0x000fea0003800200 */
.L_x_14527:
        /* <DEDUP_REMOVED lines=43> */
.L_x_14525:
[----:B------:R-:W-:Y:S05]  /*8bc0*/  BSYNC.RECONVERGENT B1 ;  /* 0x0000000000017941 */ /* 0x000fea0003800200 */
.L_x_14524:
[----:B------:R-:W-:Y:S01]  /*8bd0*/  ISETP.NE.AND P0, PT, R14, 0x1, PT ;  /* 0x000000010e00780c */ /* 0x000fe20003f05270 */
[----:B-----5:R-:W-:Y:S01]  /*8be0*/  HADD2.F32 R15, -RZ, R16.H0_H0 ;  /* 0x20000010ff0f7230 */ /* 0x020fe20000004100 */
[----:B------:R-:W-:Y:S01]  /*8bf0*/  I2FP.F32.U32 R12, R12 ;  /* 0x0000000c000c7245 */ /* 0x000fe20000201000 */
[----:B------:R-:W-:Y:S01]  /*8c00*/  BSSY.RECONVERGENT B1, `(.L_x_14529) ;  /* 0x000004a000017945 */ /* 0x000fe20003800200 */
[----:B------:R-:W-:Y:S02]  /*8c10*/  HFMA2 R46, -RZ, RZ, 0, 1.1920928955078125e-07 ;  /* 0x00000002ff2e7431 */ /* 0x000fe400000001ff */
[----:B------:R-:W-:Y:S01]  /*8c20*/  FMUL.FTZ R44, R15, R52 ;  /* 0x000000340f2c7220 */ /* 0x000fe20000410000 */
[----:B------:R-:W-:-:S03]  /*8c30*/  FFMA.FTZ R13, R12, R75, 1.1641532182693481445e-10 ;  /* 0x2f0000000c0d7423 */ /* 0x000fc6000001004b */
[----:B------:R-:W-:Y:S02]  /*8c40*/  FMUL.FTZ R44, R44, R51 ;  /* 0x000000332c2c7220 */ /* 0x000fe40000410000 */
        /* <DEDUP_REMOVED lines=12> */
.L_x_14531:
        /* <DEDUP_REMOVED lines=13> */
.L_x_14533:
[----:B------:R-:W-:Y:S05]  /*8de0*/  BSYNC.RECONVERGENT B2 ;  /* 0x0000000000027941 */ /* 0x000fea0003800200 */
.L_x_14532:
        /* <DEDUP_REMOVED lines=43> */
.L_x_14530:
[----:B------:R-:W-:Y:S05]  /*90a0*/  BSYNC.RECONVERGENT B1 ;  /* 0x0000000000017941 */ /* 0x000fea0003800200 */
.L_x_14529:
        /* <DEDUP_REMOVED lines=19> */
.L_x_14536:
        /* <DEDUP_REMOVED lines=13> */
.L_x_14538:
[----:B------:R-:W-:Y:S05]  /*92b0*/  BSYNC.RECONVERGENT B2 ;  /* 0x0000000000027941 */ /* 0x000fea0003800200 */
.L_x_14537:
        /* <DEDUP_REMOVED lines=43> */
.L_x_14535:
[----:B------:R-:W-:Y:S05]  /*9570*/  BSYNC.RECONVERGENT B1 ;  /* 0x0000000000017941 */ /* 0x000fea0003800200 */
.L_x_14534:
[----:B------:R-:W-:Y:S01]  /*9580*/  ISETP.NE.AND P2, PT, R14, 0x1, PT ;  /* 0x000000010e00780c */ /* 0x000fe20003f45270 */
[----:B------:R-:W-:Y:S01]  /*9590*/  HADD2.F32 R15, -RZ, R17.H0_H0 ;  /* 0x20000011ff0f7230 */ /* 0x000fe20000004100 */
[----:B------:R-:W-:Y:S01]  /*95a0*/  I2FP.F32.U32 R12, R13 ;  /* 0x0000000d000c7245 */ /* 0x000fe20000201000 */
[----:B------:R-:W-:Y:S03]  /*95b0*/  BSSY.RECONVERGENT B1, `(.L_x_14539) ;  /* 0x0000049000017945 */ /* 0x000fe60003800200 */
[----:B------:R-:W-:Y:S01]  /*95c0*/  FMUL.FTZ R46, R15, R52 ;  /* 0x000000340f2e7220 */ /* 0x000fe20000410000 */
        /* <DEDUP_REMOVED lines=14> */
.L_x_14541:
        /* <DEDUP_REMOVED lines=13> */
.L_x_14543:
[----:B------:R-:W-:Y:S05]  /*9780*/  BSYNC.RECONVERGENT B2 ;  /* 0x0000000000027941 */ /* 0x000fea0003800200 */
.L_x_14542:
        /* <DEDUP_REMOVED lines=43> */
.L_x_14540:
[----:B------:R-:W-:Y:S05]  /*9a40*/  BSYNC.RECONVERGENT B1 ;  /* 0x0000000000017941 */ /* 0x000fea0003800200 */
.L_x_14539:
        /* <DEDUP_REMOVED lines=19> */
.L_x_14546:
        /* <DEDUP_REMOVED lines=13> */
.L_x_14548:
[----:B------:R-:W-:Y:S05]  /*9c50*/  BSYNC.RECONVERGENT B2 ;  /* 0x0000000000027941 */ /* 0x000fea0003800200 */
.L_x_14547:
        /* <DEDUP_REMOVED lines=43> */
.L_x_14545:
[----:B------:R-:W-:Y:S05]  /*9f10*/  BSYNC.RECONVERGENT B1 ;  /* 0x0000000000017941 */ /* 0x000fea0003800200 */
.L_x_14544:
[----:B------:R-:W-:Y:S01]  /*9f20*/  ISETP.NE.AND P4, PT, R14, 0x1, PT ;  /* 0x000000010e00780c */ /* 0x000fe20003f85270 */
[----:B------:R-:W-:Y:S01]  /*9f30*/  HADD2.F32 R15, -RZ, R18.H0_H0 ;  /* 0x20000012ff0f7230 */ /* 0x000fe20000004100 */
[----:B------:R-:W-:Y:S01]  /*9f40*/  I2FP.F32.U32 R12, R13 ;  /* 0x0000000d000c7245 */ /* 0x000fe20000201000 */
[----:B------:R-:W-:Y:S01]  /*9f50*/  BSSY.RECONVERGENT B1, `(.L_x_14549) ;  /* 0x0000049000017945 */ /* 0x000fe20003800200 */
[----:B------:R-:W-:-:S03]  /*9f60*/  HFMA2 R17, -RZ, RZ, 0, 1.1920928955078125e-07 ;  /* 0x00000002ff117431 */ /* 0x000fc600000001ff */
        /* <DEDUP_REMOVED lines=14> */
.L_x_14551:
        /* <DEDUP_REMOVED lines=13> */
.L_x_14553:
[----:B------:R-:W-:Y:S05]  /*a120*/  BSYNC.RECONVERGENT B2 ;  /* 0x0000000000027941 */ /* 0x000fea0003800200 */
.L_x_14552:
        /* <DEDUP_REMOVED lines=43> */
.L_x_14550:
[----:B------:R-:W-:Y:S05]  /*a3e0*/  BSYNC.RECONVERGENT B1 ;  /* 0x0000000000017941 */ /* 0x000fea0003800200 */
.L_x_14549:
        /* <DEDUP_REMOVED lines=19> */
.L_x_14556:
        /* <DEDUP_REMOVED lines=13> */
.L_x_14558:
[----:B------:R-:W-:Y:S05]  /*a5f0*/  BSYNC.RECONVERGENT B2 ;  /* 0x0000000000027941 */ /* 0x000fea0003800200 */
.L_x_14557:
        /* <DEDUP_REMOVED lines=43> */
.L_x_14555:
[----:B------:R-:W-:Y:S05]  /*a8b0*/  BSYNC.RECONVERGENT B1 ;  /* 0x0000000000017941 */ /* 0x000fea0003800200 */
.L_x_14554:
        /* <DEDUP_REMOVED lines=19> */
.L_x_14561:
        /* <DEDUP_REMOVED lines=15> */
.L_x_14563:
[----:B------:R-:W-:Y:S05]  /*aae0*/  BSYNC.RECONVERGENT B2 ;  /* 0x0000000000027941 */ /* 0x000fea0003800200 */
.L_x_14562:
        /* <DEDUP_REMOVED lines=43> */
.L_x_14560:
[----:B------:R-:W-:Y:S05]  /*ada0*/  BSYNC.RECONVERGENT B1 ;  /* 0x0000000000017941 */ /* 0x000fea0003800200 */
.L_x_14559:
        /* <DEDUP_REMOVED lines=16> */
.L_x_14523:
        /* <DEDUP_REMOVED lines=16> */
[----:B------:R-:W-:-:S04]  /*afb0*/  SEL R16, RZ, 0x100, !P0 ;  /* 0x00000100ff107807 */ /* 0x000fc80004000000 */
        /* <DEDUP_REMOVED lines=12> */
[----:B------:R-:W1:Y:S03]  /*b080*/  S2R R56, SR_TID.X ;  /* 0x0000000000387919 */ /* 0x000e660000002100 */
[----:B------:R-:W-:Y:S01]  /*b090*/  FADD.FTZ R55, R52, R47 ;  /* 0x0000002f34377221 */ /* 0x000fe20000010000 */
[----:B------:R0:W-:Y:S03]  /*b0a0*/  STG.E.128 desc[UR8][R18.64+0x10], R12 ;  /* 0x0000100c12007986 */ /* 0x0001e6000c101d08 */
[----:B------:R-:W-:Y:S01]  /*b0b0*/  FADD.FTZ R52, R55, R12 ;  /* 0x0000000c37347221 */ /* 0x000fe20000010000 */
[----:B------:R0:W-:Y:S03]  /*b0c0*/  STG.E.64 desc[UR8][R50.64], R16 ;  /* 0x0000001032007986 */ /* 0x0001e6000c101b08 */
[----:B------:R-:W-:-:S04]  /*b0d0*/  FADD.FTZ R55, R52, R13 ;  /* 0x0000000d34377221 */ /* 0x000fc80000010000 */
[----:B------:R-:W-:-:S04]  /*b0e0*/  FADD.FTZ R52, R55, R14 ;  /* 0x0000000e37347221 */ /* 0x000fc80000010000 */
[----:B------:R-:W-:Y:S01]  /*b0f0*/  FADD.FTZ R52, R52, R15 ;  /* 0x0000000f34347221 */ /* 0x000fe20000010000 */
[----:B-1----:R-:W-:-:S04]  /*b100*/  LOP3.LUT R56, R56, 0x1f, RZ, 0xc0, !PT ;  /* 0x0000001f38387812 */ /* 0x002fc800078ec0ff */
[----:B------:R-:W-:Y:S01]  /*b110*/  ISETP.NE.AND P0, PT, R56, RZ, PT ;  /* 0x000000ff3800720c */ /* 0x000fe20003f05270 */
[----:B0-----:R-:W-:-:S12]  /*b120*/  BRA.DIV UR4, `(.L_x_14564) ;  /* 0x0000000a04187947 */ /* 0x001fd8000b800000 */
        /* <DEDUP_REMOVED lines=53> */
.L_x_14577:
        /* <DEDUP_REMOVED lines=25> */
[C---:B-1----:R-:W-:Y:S01]  /*b610*/  FMUL.FTZ R21, R50.reuse, R21 ;  /* 0x0000001532157220 */ /* 0x042fe20000410000 */
[----:B------:R-:W-:Y:S01]  /*b620*/  FMUL.FTZ R20, R50, R23 ;  /* 0x0000001732147220 */ /* 0x000fe20000410000 */
[----:B------:R-:W-:Y:S01]  /*b630*/  FADD.FTZ R23, -R55, R15 ;  /* 0x0000000f37177221 */ /* 0x000fe20000010100 */
[----:B0-----:R-:W-:-:S04]  /*b640*/  IMAD.WIDE.U32 R54, R54, 0x10, R16 ;  /* 0x0000001036367825 */ /* 0x001fc800078e0010 */
[----:B------:R-:W-:Y:S01]  /*b650*/  FFMA.FTZ R12, R21, R68, R38 ;  /* 0x00000044150c7223 */ /* 0x000fe20000010026 */
[----:B------:R-:W-:Y:S01]  /*b660*/  FFMA.FTZ R25, R20, R67, R39 ;  /* 0x0000004314197223 */ /* 0x000fe20000010027 */
[----:B------:R-:W-:Y:S01]  /*b670*/  FMUL.FTZ R14, R50, R19 ;  /* 0x00000013320e7220 */ /* 0x000fe20000410000 */
[----:B------:R-:W-:-:S04]  /*b680*/  IMAD.WIDE.U32 R20, R49, 0x10, R16 ;  /* 0x0000001031147825 */ /* 0x000fc800078e0010 */
[C---:B------:R-:W-:Y:S01]  /*b690*/  FMUL.FTZ R17, R50.reuse, R18 ;  /* 0x0000001232117220 */ /* 0x040fe20000410000 */
[C---:B------:R-:W-:Y:S01]  /*b6a0*/  FMUL.FTZ R16, R50.reuse, R23 ;  /* 0x0000001732107220 */ /* 0x040fe20000410000 */
[----:B------:R-:W-:Y:S01]  /*b6b0*/  F2FP.F16.F32.PACK_AB R15, R25, R12 ;  /* 0x0000000c190f723e */ /* 0x000fe200000000ff */
[C---:B------:R-:W-:Y:S01]  /*b6c0*/  FMUL.FTZ R19, R50.reuse, R52 ;  /* 0x0000003432137220 */ /* 0x040fe20000410000 */
[----:B------:R-:W0:Y:S01]  /*b6d0*/  @!P0 LDC.64 R24, c[0x0][0x3c0] ;  /* 0x0000f000ff188b82 */ /* 0x000e220000000a00 */
[C---:B------:R-:W-:Y:S01]  /*b6e0*/  FMUL.FTZ R57, R50.reuse, R57 ;  /* 0x0000003932397220 */ /* 0x040fe20000410000 */
[C---:B------:R-:W-:Y:S01]  /*b6f0*/  FMUL.FTZ R58, R50.reuse, R58 ;  /* 0x0000003a323a7220 */ /* 0x040fe20000410000 */
[----:B------:R-:W-:Y:S01]  /*b700*/  FFMA.FTZ R12, R17, R74, R40 ;  /* 0x0000004a110c7223 */ /* 0x000fe20000010028 */
[----:B------:R-:W-:Y:S01]  /*b710*/  FMUL.FTZ R49, R50, R13 ;  /* 0x0000000d32317220 */ /* 0x000fe20000410000 */
[----:B------:R-:W-:Y:S01]  /*b720*/  FFMA.FTZ R17, R14, R73, R41 ;  /* 0x000000490e117223 */ /* 0x000fe20000010029 */
[----:B------:R-:W-:Y:S01]  /*b730*/  FFMA.FTZ R13, R19, R72, R42 ;  /* 0x00000048130d7223 */ /* 0x000fe2000001002a */
[----:B------:R-:W-:Y:S01]  /*b740*/  FFMA.FTZ R14, R57, R70, R36 ;  /* 0x00000046390e7223 */ /* 0x000fe20000010024 */
[----:B------:R-:W1:Y:S01]  /*b750*/  LDC.64 R22, c[0x0][0x380] ;  /* 0x0000e000ff167b82 */ /* 0x000e620000000a00 */
[----:B------:R-:W-:Y:S01]  /*b760*/  FFMA.FTZ R19, R58, R69, R37 ;  /* 0x000000453a137223 */ /* 0x000fe20000010025 */
[----:B------:R-:W-:Y:S01]  /*b770*/  FFMA.FTZ R49, R49, R5, R30 ;  /* 0x0000000531317223 */ /* 0x000fe2000001001e */
[----:B------:R-:W-:Y:S01]  /*b780*/  FFMA.FTZ R16, R16, R6, R31 ;  /* 0x0000000610107223 */ /* 0x000fe2000001001f */
[----:B------:R-:W-:Y:S01]  /*b790*/  F2FP.F16.F32.PACK_AB R12, R17, R12 ;  /* 0x0000000c110c723e */ /* 0x000fe200000000ff */
[C---:B------:R-:W-:Y:S01]  /*b7a0*/  FMUL.FTZ R17, R50.reuse, R44 ;  /* 0x0000002c32117220 */ /* 0x040fe20000410000 */
[C---:B------:R-:W-:Y:S01]  /*b7b0*/  FMUL.FTZ R18, R50.reuse, R45 ;  /* 0x0000002d32127220 */ /* 0x040fe20000410000 */
[C---:B------:R-:W-:Y:S01]  /*b7c0*/  FMUL.FTZ R56, R50.reuse, R56 ;  /* 0x0000003832387220 */ /* 0x040fe20000410000 */
[C---:B------:R-:W-:Y:S01]  /*b7d0*/  FMUL.FTZ R45, R50.reuse, R46 ;  /* 0x0000002e322d7220 */ /* 0x040fe20000410000 */
[----:B------:R-:W-:Y:S01]  /*b7e0*/  F2FP.F16.F32.PACK_AB R14, R19, R14 ;  /* 0x0000000e130e723e */ /* 0x000fe200000000ff */
        /* <DEDUP_REMOVED lines=17> */
[----:B------:R-:W-:Y:S01]  /*b900*/  F2FP.F16.F32.PACK_AB R16, R45, R16 ;  /* 0x000000102d10723e */ /* 0x000fe200000000ff */
[----:B-1----:R-:W-:Y:S02]  /*b910*/  IMAD R48, R22, 0x4, R48 ;  /* 0x0000000416307824 */ /* 0x002fe400078e0230 */
[----:B------:R0:W-:Y:S03]  /*b920*/  @!P0 STG.E desc[UR8][R26.64], R50 ;  /* 0x000000321a008986 */ /* 0x0001e6000c101908 */
[----:B------:R-:W-:Y:S01]  /*b930*/  ISETP.GE.AND P0, PT, R48, R23, PT ;  /* 0x000000173000720c */ /* 0x000fe20003f06270 */
[----:B------:R0:W-:Y:S04]  /*b940*/  STG.E.128 desc[UR8][R20.64], R12 ;  /* 0x0000000c14007986 */ /* 0x0001e8000c101d08 */
[----:B------:R0:W-:Y:S08]  /*b950*/  STG.E.128 desc[UR8][R54.64], R16 ;  /* 0x0000001036007986 */ /* 0x0001f0000c101d08 */
[----:B------:R-:W-:Y:S05]  /*b960*/  @!P0 BRA `(.L_x_14565) ;  /* 0xffffff5000608947 */ /* 0x000fea000383ffff */
[----:B------:R-:W-:Y:S05]  /*b970*/  BSYNC B0 ;  /* 0x0000000000007941 */ /* 0x000fea0003800000 */
.L_x_14400:
[----:B------:R-:W-:Y:S05]  /*b980*/  EXIT ;  /* 0x000000000000794d */ /* 0x000fea0003800000 */
.L_x_14564:
        /* <DEDUP_REMOVED lines=8> */
.L_x_14567:
[----:B------:R-:W-:Y:S05]  /*ba10*/  BSYNC B1 ;  /* 0x0000000000017941 */ /* 0x000fea0003800000 */
.L_x_14566:
        /* <DEDUP_REMOVED lines=9> */
.L_x_14568:
[----:B------:R-:W-:Y:S02]  /*bab0*/  IMAD.MOV.U32 R58, RZ, RZ, 0x4 ;  /* 0x00000004ff3a7424 */ /* 0x000fe400078e00ff */
[----:B------:R-:W-:-:S04]  /*bac0*/  IMAD.MOV.U32 R17, RZ, RZ, R57 ;  /* 0x000000ffff117224 */ /* 0x000fc800078e0039 */
[----:B------:R-:W-:-:S05]  /*bad0*/  FADD.FTZ R19, R18, R17 ;  /* 0x0000001112137221 */ /* 0x000fca0000010000 */
[----:B------:R-:W-:-:S07]  /*bae0*/  MOV R59, R19 ;  /* 0x00000013003b7202 */ /* 0x000fce0000000f00 */
[----:B------:R-:W-:Y:S05]  /*baf0*/  WARPSYNC.COLLECTIVE R56, `(.L_x_14569) ;  /* 0x0000000038087348 */ /* 0x000fea0003c00000 */
[----:B------:R0:W1:Y:S02]  /*bb00*/  SHFL.BFLY P1, R57, R59, R58, R63 ;  /* 0x0c00003a3b397389 */ /* 0x000064000002003f */
[----:B01----:R-:W-:Y:S05]  /*bb10*/  ENDCOLLECTIVE ;  /* 0x000000000000791b */ /* 0x003fea0003800000 */
.L_x_14569:
[----:B------:R-:W-:Y:S01]  /*bb20*/  HFMA2 R58, -RZ, RZ, 0, 4.76837158203125e-07 ;  /* 0x00000008ff3a7431 */ /* 0x000fe200000001ff */
[----:B------:R-:W-:-:S05]  /*bb30*/  MOV R16, R57 ;  /* 0x0000003900107202 */ /* 0x000fca0000000f00 */
[----:B------:R-:W-:-:S04]  /*bb40*/  FADD.FTZ R50, R19, R16 ;  /* 0x0000001013327221 */ /* 0x000fc80000010000 */
[----:B------:R-:W-:-:S07]  /*bb50*/  IMAD.MOV.U32 R59, RZ, RZ, R50 ;  /* 0x000000ffff3b7224 */ /* 0x000fce00078e0032 */
[----:B------:R-:W-:Y:S05]  /*bb60*/  WARPSYNC.COLLECTIVE R56, `(.L_x_14570) ;  /* 0x0000000038087348 */ /* 0x000fea0003c00000 */
[----:B------:R0:W1:Y:S02]  /*bb70*/  SHFL.BFLY P1, R57, R59, R58, R63 ;  /* 0x0c00003a3b397389 */ /* 0x000064000002003f */
[----:B01----:R-:W-:Y:S05]  /*bb80*/  ENDCOLLECTIVE ;  /* 0x000000000000791b */ /* 0x003fea0003800000 */
.L_x_14570:
        /* <DEDUP_REMOVED lines=8> */
.L_x_14571:
        /* <DEDUP_REMOVED lines=40> */
.L_x_14572:
[----:B------:R-:W-:Y:S02]  /*be90*/  IMAD.MOV.U32 R58, RZ, RZ, 0x2 ;  /* 0x00000002ff3a7424 */ /* 0x000fe400078e00ff */
[----:B------:R-:W-:-:S04]  /*bea0*/  IMAD.MOV.U32 R19, RZ, RZ, R57 ;  /* 0x000000ffff137224 */ /* 0x000fc800078e0039 */
[----:B------:R-:W-:-:S05]  /*beb0*/  FADD.FTZ R19, R16, R19 ;  /* 0x0000001310137221 */ /* 0x000fca0000010000 */
[----:B------:R-:W-:-:S07]  /*bec0*/  MOV R59, R19 ;  /* 0x00000013003b7202 */ /* 0x000fce0000000f00 */
[----:B------:R-:W-:Y:S05]  /*bed0*/  WARPSYNC.COLLECTIVE R56, `(.L_x_14573) ;  /* 0x0000000038087348 */ /* 0x000fea0003c00000 */
[----:B------:R0:W1:Y:S02]  /*bee0*/  SHFL.BFLY P1, R57, R59, R58, R63 ;  /* 0x0c00003a3b397389 */ /* 0x000064000002003f */
[----:B01----:R-:W-:Y:S05]  /*bef0*/  ENDCOLLECTIVE ;  /* 0x000000000000791b */ /* 0x003fea0003800000 */
.L_x_14573:
[----:B------:R-:W-:Y:S01]  /*bf00*/  HFMA2 R58, -RZ, RZ, 0, 2.384185791015625e-07 ;  /* 0x00000004ff3a7431 */ /* 0x000fe200000001ff */
[----:B------:R-:W-:-:S05]  /*bf10*/  MOV R18, R57 ;  /* 0x0000003900127202 */ /* 0x000fca0000000f00 */
[----:B------:R-:W-:-:S04]  /*bf20*/  FADD.FTZ R18, R19, R18 ;  /* 0x0000001213127221 */ /* 0x000fc80000010000 */
[----:B------:R-:W-:-:S07]  /*bf30*/  IMAD.MOV.U32 R59, RZ, RZ, R18 ;  /* 0x000000ffff3b7224 */ /* 0x000fce00078e0012 */
[----:B------:R-:W-:Y:S05]  /*bf40*/  WARPSYNC.COLLECTIVE R56, `(.L_x_14574) ;  /* 0x0000000038087348 */ /* 0x000fea0003c00000 */
[----:B------:R0:W1:Y:S02]  /*bf50*/  SHFL.BFLY P1, R57, R59, R58, R63 ;  /* 0x0c00003a3b397389 */ /* 0x000064000002003f */
[----:B01----:R-:W-:Y:S05]  /*bf60*/  ENDCOLLECTIVE ;  /* 0x000000000000791b */ /* 0x003fea0003800000 */
.L_x_14574:
[----:B------:R-:W-:Y:S02]  /*bf70*/  IMAD.MOV.U32 R58, RZ, RZ, 0x8 ;  /* 0x00000008ff3a7424 */ /* 0x000fe400078e00ff */
[----:B------:R-:W-:-:S04]  /*bf80*/  IMAD.MOV.U32 R55, RZ, RZ, R57 ;  /* 0x000000ffff377224 */ /* 0x000fc800078e0039 */
[----:B------:R-:W-:-:S05]  /*bf90*/  FADD.FTZ R55, R18, R55 ;  /* 0x0000003712377221 */ /* 0x000fca0000010000 */
[----:B------:R-:W-:-:S07]  /*bfa0*/  MOV R59, R55 ;  /* 0x00000037003b7202 */ /* 0x000fce0000000f00 */
[----:B------:R-:W-:Y:S05]  /*bfb0*/  WARPSYNC.COLLECTIVE R56, `(.L_x_14575) ;  /* 0x0000000038087348 */ /* 0x000fea0003c00000 */
[----:B------:R0:W1:Y:S02]  /*bfc0*/  SHFL.BFLY P1, R57, R59, R58, R63 ;  /* 0x0c00003a3b397389 */ /* 0x000064000002003f */
[----:B01----:R-:W-:Y:S05]  /*bfd0*/  ENDCOLLECTIVE ;  /* 0x000000000000791b */ /* 0x003fea0003800000 */
.L_x_14575:
[----:B------:R-:W-:Y:S01]  /*bfe0*/  HFMA2 R58, -RZ, RZ, 0, 9.5367431640625e-07 ;  /* 0x00000010ff3a7431 */ /* 0x000fe200000001ff */
[----:B------:R-:W-:-:S05]  /*bff0*/  MOV R50, R57 ;  /* 0x0000003900327202 */ /* 0x000fca0000000f00 */
[----:B------:R-:W-:-:S04]  /*c000*/  FADD.FTZ R50, R55, R50 ;  /* 0x0000003237327221 */ /* 0x000fc80000010000 */
[----:B------:R-:W-:-:S07]  /*c010*/  IMAD.MOV.U32 R59, RZ, RZ, R50 ;  /* 0x000000ffff3b7224 */ /* 0x000fce00078e0032 */
[----:B------:R-:W-:Y:S05]  /*c020*/  WARPSYNC.COLLECTIVE R56, `(.L_x_14576) ;  /* 0x0000000038087348 */ /* 0x000fea0003c00000 */
[----:B------:R0:W1:Y:S02]  /*c030*/  SHFL.BFLY P1, R57, R59, R58, R63 ;  /* 0x0c00003a3b397389 */ /* 0x000064000002003f */
[----:B01----:R-:W-:Y:S05]  /*c040*/  ENDCOLLECTIVE ;  /* 0x000000000000791b */ /* 0x003fea0003800000 */
.L_x_14576:
[----:B------:R-:W-:Y:S05]  /*c050*/  BRA `(.L_x_14577) ;  /* 0xfffffff400087947 */ /* 0x000fea000383ffff */
.L_x_14578:
        /* <DEDUP_REMOVED lines=10> */
.L_x_20342:


//--------------------- .text._ZN10layer_norm13ln_fwd_kernelINS_13Kernel_traitsIf6__halffS2_fjLj512ELj1ELj4ELj1ELj16ENS_18Kernel_traits_baseILj512EfS2_fS2_fjLj128EEEEELb1ELb0ELb1ELb0EEEvNS_9FwdParamsE --------------------------
	.section	.text._ZN10layer_norm13ln_fwd_kernelINS_13Kernel_traitsIf6__halffS2_fjLj512ELj1ELj4ELj1ELj16ENS_18Kernel_traits_baseILj512EfS2_fS2_fjLj128EEEEELb1ELb0ELb1ELb0EEEvNS_9FwdParamsE,"ax",@progbits
	.align	128
        .global         _ZN10layer_norm13ln_fwd_kernelINS_13Kernel_traitsIf6__halffS2_fjLj512ELj1ELj4ELj1ELj16ENS_18Kernel_traits_baseILj512EfS2_fS2_fjLj128EEEEELb1ELb0ELb1ELb0EEEvNS_9FwdParamsE
        .type           _ZN10layer_norm13ln_fwd_kernelINS_13Kernel_traitsIf6__halffS2_fjLj512ELj1ELj4ELj1ELj16ENS_18Kernel_traits_baseILj512EfS2_fS2_fjLj128EEEEELb1ELb0ELb1ELb0EEEvNS_9FwdParamsE,@function
        .size           _ZN10layer_norm13ln_fwd_kernelINS_13Kernel_traitsIf6__halffS2_fjLj512ELj1ELj4ELj1ELj16ENS_18Kernel_traits_baseILj512EfS2_fS2_fjLj128EEEEELb1ELb0ELb1ELb0EEEvNS_9FwdParamsE,(.L_x_20343 - _ZN10layer_norm13ln_fwd_kernelINS_13Kernel_traitsIf6__halffS2_fjLj512ELj1ELj4ELj1ELj16ENS_18Kernel_traits_baseILj512EfS2_fS2_fjLj128EEEEELb1ELb0ELb1ELb0EEEvNS_9FwdParamsE)
        .other          _ZN10layer_norm13ln_fwd_kernelINS_13Kernel_traitsIf6__halffS2_fjLj512ELj1ELj4ELj1ELj16ENS_18Kernel_traits_baseILj512EfS2_fS2_fjLj128EEEEELb1ELb0ELb1ELb0EEEvNS_9FwdParamsE,@"STO_CUDA_ENTRY STV_DEFAULT"
_ZN10layer_norm13ln_fwd_kernelINS_13Kernel_traitsIf6__halffS2_fjLj512ELj1ELj4ELj1ELj16ENS_18Kernel_traits_baseILj512EfS2_fS2_fjLj128EEEEELb1ELb0ELb1ELb0EEEvNS_9FwdParamsE:
.text._ZN10layer_norm13ln_fwd_kernelINS_13Kernel_traitsIf6__halffS2_fjLj512ELj1ELj4ELj1ELj16ENS_18Kernel_traits_baseILj512EfS2_fS2_fjLj128EEEEELb1ELb0ELb1ELb0EEEvNS_9FwdParamsE:
        /* <DEDUP_REMOVED lines=69> */
.L_x_14582:
[----:B------:R-:W-:Y:S05]  /*0450*/  BSYNC.RECONVERGENT B1 ;  /* 0x0000000000017941 */ /* 0x000fea0003800200 */
.L_x_14581:
        /* <DEDUP_REMOVED lines=10> */
.L_x_14580:
        /* <DEDUP_REMOVED lines=20> */
.L_x_14583:
[----:B------:R-:W-:Y:S05]  /*0640*/  BSYNC.RECONVERGENT B0 ;  /* 0x0000000000007941 */ /* 0x000fea0003800200 */
.L_x_14579:
        /* <DEDUP_REMOVED lines=72> */
.L_x_14822:
        /* <DEDUP_REMOVED lines=26> */
.L_x_14588:
[----:B------:R-:W-:Y:S05]  /*0c70*/  BSYNC.RECONVERGENT B2 ;  /* 0x0000000000027941 */ /* 0x000fea0003800200 */
.L_x_14587:
        /* <DEDUP_REMOVED lines=29> */
.L_x_14595:
        /* <DEDUP_REMOVED lines=13> */
.L_x_14597:
[----:B------:R-:W-:Y:S05]  /*0f20*/  BSYNC.RECONVERGENT B5 ;  /* 0x0000000000057941 */ /* 0x000fea0003800200 */
.L_x_14596:
        /* <DEDUP_REMOVED lines=42> */
.L_x_14594:
[----:B------:R-:W-:Y:S05]  /*11d0*/  BSYNC.RECONVERGENT B4 ;  /* 0x0000000000047941 */ /* 0x000fea0003800200 */
.L_x_14593:
        /* <DEDUP_REMOVED lines=10> */
.L_x_14592:
[----:B------:R-:W-:Y:S05]  /*1280*/  BSYNC.RECONVERGENT B3 ;  /* 0x0000000000037941 */ /* 0x000fea0003800200 */
.L_x_14591:
        /* <DEDUP_REMOVED lines=20> */
.L_x_14602:
        /* <DEDUP_REMOVED lines=13> */
.L_x_14604:
[----:B------:R-:W-:Y:S05]  /*14a0*/  BSYNC.RECONVERGENT B5 ;  /* 0x0000000000057941 */ /* 0x000fea0003800200 */
.L_x_14603:
        /* <DEDUP_REMOVED lines=42> */
.L_x_14601:
[----:B------:R-:W-:Y:S05]  /*1750*/  BSYNC.RECONVERGENT B4 ;  /* 0x0000000000047941 */ /* 0x000fea0003800200 */
.L_x_14600:
        /* <DEDUP_REMOVED lines=10> */
.L_x_14599:
[----:B------:R-:W-:Y:S05]  /*1800*/  BSYNC.RECONVERGENT B3 ;  /* 0x0000000000037941 */ /* 0x000fea0003800200 */
.L_x_14598:
        /* <DEDUP_REMOVED lines=20> */
.L_x_14609:
        /* <DEDUP_REMOVED lines=13> */
.L_x_14611:
[----:B------:R-:W-:Y:S05]  /*1a20*/  BSYNC.RECONVERGENT B5 ;  /* 0x0000000000057941 */ /* 0x000fea0003800200 */
.L_x_14610:
        /* <DEDUP_REMOVED lines=43> */
.L_x_14608:
[----:B------:R-:W-:Y:S05]  /*1ce0*/  BSYNC.RECONVERGENT B4 ;  /* 0x0000000000047941 */ /* 0x000fea0003800200 */
.L_x_14607:
        /* <DEDUP_REMOVED lines=10> */
.L_x_14606:
[----:B------:R-:W-:Y:S05]  /*1d90*/  BSYNC.RECONVERGENT B3 ;  /* 0x0000000000037941 */ /* 0x000fea0003800200 */
.L_x_14605:
        /* <DEDUP_REMOVED lines=20> */
.L_x_14616:
        /* <DEDUP_REMOVED lines=13> */
.L_x_14618:
[----:B------:R-:W-:Y:S05]  /*1fb0*/  BSYNC.RECONVERGENT B5 ;  /* 0x0000000000057941 */ /* 0x000fea0003800200 */
.L_x_14617:
        /* <DEDUP_REMOVED lines=43> */
.L_x_14615:
[----:B------:R-:W-:Y:S05]  /*2270*/  BSYNC.RECONVERGENT B4 ;  /* 0x0000000000047941 */ /* 0x000fea0003800200 */
.L_x_14614:
        /* <DEDUP_REMOVED lines=9> */
[----:B------:R-:W-:-:S07]  /*2310*/  FADD.FTZ R51, R51, R6 ;  /* 0x0000000633337221 */ /* 0x000fce0000010000 */
.L_x_14613:
[----:B------:R-:W-:Y:S05]  /*2320*/  BSYNC.RECONVERGENT B3 ;  /* 0x0000000000037941 */ /* 0x000fea0003800200 */
.L_x_14612:
        /* <DEDUP_REMOVED lines=20> */
.L_x_14623:
        /* <DEDUP_REMOVED lines=13> */
.L_x_14625:
[----:B------:R-:W-:Y:S05]  /*2540*/  BSYNC.RECONVERGENT B5 ;  /* 0x0000000000057941 */ /* 0x000fea0003800200 */
.L_x_14624:
        /* <DEDUP_REMOVED lines=43> */
.L_x_14622:
[----:B------:R-:W-:Y:S05]  /*2800*/  BSYNC.RECONVERGENT B4 ;  /* 0x0000000000047941 */ /* 0x000fea0003800200 */
.L_x_14621:
        /* <DEDUP_REMOVED lines=10> */
.L_x_14620:
[----:B------:R-:W-:Y:S05]  /*28b0*/  BSYNC.RECONVERGENT B3 ;  /* 0x0000000000037941 */ /* 0x000fea0003800200 */
.L_x_14619:
        /* <DEDUP_REMOVED lines=20> */
.L_x_14630:
        /* <DEDUP_REMOVED lines=13> */
.L_x_14632:
[----:B------:R-:W-:Y:S05]  /*2ad0*/  BSYNC.RECONVERGENT B5 ;  /* 0x0000000000057941 */ /* 0x000fea0003800200 */
.L_x_14631:
        /* <DEDUP_REMOVED lines=43> */
.L_x_14629:
[----:B------:R-:W-:Y:S05]  /*2d90*/  BSYNC.RECONVERGENT B4 ;  /* 0x0000000000047941 */ /* 0x000fea0003800200 */
.L_x_14628:
        /* <DEDUP_REMOVED lines=10> */
.L_x_14627:
[----:B------:R-:W-:Y:S05]  /*2e40*/  BSYNC.RECONVERGENT B3 ;  /* 0x0000000000037941 */ /* 0x000fea0003800200 */
.L_x_14626:
        /* <DEDUP_REMOVED lines=20> */
.L_x_14637:
        /* <DEDUP_REMOVED lines=13> */
.L_x_14639:
[----:B------:R-:W-:Y:S05]  /*3060*/  BSYNC.RECONVERGENT B5 ;  /* 0x0000000000057941 */ /* 0x000fea0003800200 */
.L_x_14638:
        /* <DEDUP_REMOVED lines=43> */
.L_x_14636:
[----:B------:R-:W-:Y:S05]  /*3320*/  BSYNC.RECONVERGENT B4 ;  /* 0x0000000000047941 */ /* 0x000fea0003800200 */
.L_x_14635:
        /* <DEDUP_REMOVED lines=10> */
.L_x_14634:
[----:B------:R-:W-:Y:S05]  /*33d0*/  BSYNC.RECONVERGENT B3 ;  /* 0x0000000000037941 */ /* 0x000fea0003800200 */
.L_x_14633:
        /* <DEDUP_REMOVED lines=19> */
.L_x_14643:
        /* <DEDUP_REMOVED lines=13> */
.L_x_14645:
[----:B------:R-:W-:Y:S05]  /*35e0*/  BSYNC.RECONVERGENT B4 ;  /* 0x0000000000047941 */ /* 0x000fea0003800200 */
.L_x_14644:
        /* <DEDUP_REMOVED lines=43> */
.L_x_14642:
[----:B------:R-:W-:Y:S05]  /*38a0*/  BSYNC.RECONVERGENT B3 ;  /* 0x0000000000037941 */ /* 0x000fea0003800200 */
.L_x_14641:
        /* <DEDUP_REMOVED lines=11> */
.L_x_14590:
        /* <DEDUP_REMOVED lines=21> */
.L_x_14650:
        /* <DEDUP_REMOVED lines=13> */
.L_x_14652:
[----:B------:R-:W-:Y:S05]  /*3b80*/  BSYNC.RECONVERGENT B5 ;  /* 0x0000000000057941 */ /* 0x000fea0003800200 */
.L_x_14651:
        /* <DEDUP_REMOVED lines=42> */
.L_x_14649:
[----:B------:R-:W-:Y:S05]  /*3e30*/  BSYNC.RECONVERGENT B4 ;  /* 0x0000000000047941 */ /* 0x000fea0003800200 */
.L_x_14648:
        /* <DEDUP_REMOVED lines=9> */
.L_x_14647:
[----:B------:R-:W-:Y:S05]  /*3ed0*/  BSYNC.RECONVERGENT B3 ;  /* 0x0000000000037941 */ /* 0x000fea0003800200 */
.L_x_14646:
        /* <DEDUP_REMOVED lines=17> */
.L_x_14657:
        /* <DEDUP_REMOVED lines=13> */
.L_x_14659:
[----:B------:R-:W-:Y:S05]  /*40c0*/  BSYNC.RECONVERGENT B5 ;  /* 0x0000000000057941 */ /* 0x000fea0003800200 */
.L_x_14658:
        /* <DEDUP_REMOVED lines=42> */
.L_x_14656:
[----:B------:R-:W-:Y:S05]  /*4370*/  BSYNC.RECONVERGENT B4 ;  /* 0x0000000000047941 */ /* 0x000fea0003800200 */
.L_x_14655:
        /* <DEDUP_REMOVED lines=9> */
.L_x_14654:
[----:B------:R-:W-:Y:S05]  /*4410*/  BSYNC.RECONVERGENT B3 ;  /* 0x0000000000037941 */ /* 0x000fea0003800200 */
.L_x_14653:
        /* <DEDUP_REMOVED lines=17> */
.L_x_14664:
        /* <DEDUP_REMOVED lines=13> */
.L_x_14666:
[----:B------:R-:W-:Y:S05]  /*4600*/  BSYNC.RECONVERGENT B5 ;  /* 0x0000000000057941 */ /* 0x000fea0003800200 */
.L_x_14665:
        /* <DEDUP_REMOVED lines=43> */
.L_x_14663:
[----:B------:R-:W-:Y:S05]  /*48c0*/  BSYNC.RECONVERGENT B4 ;  /* 0x0000000000047941 */ /* 0x000fea0003800200 */
.L_x_14662:
        /* <DEDUP_REMOVED lines=9> */
.L_x_14661:
[----:B------:R-:W-:Y:S05]  /*4960*/  BSYNC.RECONVERGENT B3 ;  /* 0x0000000000037941 */ /* 0x000fea0003800200 */
.L_x_14660:
        /* <DEDUP_REMOVED lines=17> */
.L_x_14671:
        /* <DEDUP_REMOVED lines=13> */
.L_x_14673:
[----:B------:R-:W-:Y:S05]  /*4b50*/  BSYNC.RECONVERGENT B5 ;  /* 0x0000000000057941 */ /* 0x000fea0003800200 */
.L_x_14672:
        /* <DEDUP_REMOVED lines=43> */
.L_x_14670:
[----:B------:R-:W-:Y:S05]  /*4e10*/  BSYNC.RECONVERGENT B4 ;  /* 0x0000000000047941 */ /* 0x000fea0003800200 */
.L_x_14669:
        /* <DEDUP_REMOVED lines=9> */
.L_x_14668:
[----:B------:R-:W-:Y:S05]  /*4eb0*/  BSYNC.RECONVERGENT B3 ;  /* 0x0000000000037941 */ /* 0x000fea0003800200 */
.L_x_14667:
        /* <DEDUP_REMOVED lines=17> */
.L_x_14678:
        /* <DEDUP_REMOVED lines=13> */
.L_x_14680:
[----:B------:R-:W-:Y:S05]  /*50a0*/  BSYNC.RECONVERGENT B5 ;  /* 0x0000000000057941 */ /* 0x000fea0003800200 */
.L_x_14679:
        /* <DEDUP_REMOVED lines=43> */
.L_x_14677:
[----:B------:R-:W-:Y:S05]  /*5360*/  BSYNC.RECONVERGENT B4 ;  /* 0x0000000000047941 */ /* 0x000fea0003800200 */
.L_x_14676:
        /* <DEDUP_REMOVED lines=9> */
.L_x_14675:
[----:B------:R-:W-:Y:S05]  /*5400*/  BSYNC.RECONVERGENT B3 ;  /* 0x0000000000037941 */ /* 0x000fea0003800200 */
.L_x_14674:
        /* <DEDUP_REMOVED lines=17> */
.L_x_14685:
        /* <DEDUP_REMOVED lines=13> */
.L_x_14687:
[----:B------:R-:W-:Y:S05]  /*55f0*/  BSYNC.RECONVERGENT B5 ;  /* 0x0000000000057941 */ /* 0x000fea0003800200 */
.L_x_14686:
        /* <DEDUP_REMOVED lines=43> */
.L_x_14684:
[----:B------:R-:W-:Y:S05]  /*58b0*/  BSYNC.RECONVERGENT B4 ;  /* 0x0000000000047941 */ /* 0x000fea0003800200 */
.L_x_14683:
        /* <DEDUP_REMOVED lines=9> */
.L_x_14682:
[----:B------:R-:W-:Y:S05]  /*5950*/  BSYNC.RECONVERGENT B3 ;  /* 0x0000000000037941 */ /* 0x000fea0003800200 */
.L_x_14681:
        /* <DEDUP_REMOVED lines=17> */
.L_x_14692:
        /* <DEDUP_REMOVED lines=13> */
.L_x_14694:
[----:B------:R-:W-:Y:S05]  /*5b40*/  BSYNC.RECONVERGENT B5 ;  /* 0x0000000000057941 */ /* 0x000fea0003800200 */
.L_x_14693:
        /* <DEDUP_REMOVED lines=43> */
.L_x_14691:
[----:B------:R-:W-:Y:S05]  /*5e00*/  BSYNC.RECONVERGENT B4 ;  /* 0x0000000000047941 */ /* 0x000fea0003800200 */
.L_x_14690:
        /* <DEDUP_REMOVED lines=9> */
.L_x_14689:
[----:B------:R-:W-:Y:S05]  /*5ea0*/  BSYNC.RECONVERGENT B3 ;  /* 0x0000000000037941 */ /* 0x000fea0003800200 */
.L_x_14688:
        /* <DEDUP_REMOVED lines=16> */
.L_x_14697:
        /* <DEDUP_REMOVED lines=13> */
.L_x_14699:
[----:B------:R-:W-:Y:S05]  /*6080*/  BSYNC.RECONVERGENT B4 ;  /* 0x0000000000047941 */ /* 0x000fea0003800200 */
.L_x_14698:
        /* <DEDUP_REMOVED lines=43> */
.L_x_14696:
[----:B------:R-:W-:Y:S05]  /*6340*/  BSYNC.RECONVERGENT B3 ;  /* 0x0000000000037941 */ /* 0x000fea0003800200 */
.L_x_14695:
        /* <DEDUP_REMOVED lines=9> */
.L_x_14640:
[----:B------:R-:W-:Y:S05]  /*63e0*/  BSYNC.RECONVERGENT B2 ;  /* 0x0000000000027941 */ /* 0x000fea0003800200 */
.L_x_14589:
        /* <DEDUP_REMOVED lines=27> */
.L_x_14701:
[----:B------:R-:W-:Y:S05]  /*65a0*/  BSYNC.RECONVERGENT B2 ;  /* 0x0000000000027941 */ /* 0x000fea0003800200 */
.L_x_14700:
[----:B------:R-:W-:Y:S01]  /*65b0*/  IADD3 R77, PT, PT, R77, 0x20, RZ ;  /* 0x000000204d4d7810 */ /* 0x000fe20007ffe0ff */
[----:B------:R-:W-:-:S07]  /*65c0*/  VIADD R67, R67, 0x20 ;  /* 0x0000002043437836 */ /* 0x000fce0000000000 */
.L_x_14586:
[----:B------:R-:W-:Y:S05]  /*65d0*/  BSYNC.RECONVERGENT B1 ;  /* 0x0000000000017941 */ /* 0x000fea0003800200 */
.L_x_14585:
        /* <DEDUP_REMOVED lines=8> */
.L_x_14705:
[----:B------:R-:W-:Y:S05]  /*6660*/  BSYNC.RECONVERGENT B2 ;  /* 0x0000000000027941 */ /* 0x000fea0003800200 */
.L_x_14704:
        /* <DEDUP_REMOVED lines=29> */
.L_x_14712:
        /* <DEDUP_REMOVED lines=13> */
.L_x_14714:
[----:B------:R-:W-:Y:S05]  /*6910*/  BSYNC.RECONVERGENT B5 ;  /* 0x0000000000057941 */ /* 0x000fea0003800200 */
.L_x_14713:
        /* <DEDUP_REMOVED lines=43> */
.L_x_14711:
[----:B------:R-:W-:Y:S05]  /*6bd0*/  BSYNC.RECONVERGENT B4 ;  /* 0x0000000000047941 */ /* 0x000fea0003800200 */
.L_x_14710:
        /* <DEDUP_REMOVED lines=10> */
.L_x_14709:
[----:B------:R-:W-:Y:S05]  /*6c80*/  BSYNC.RECONVERGENT B3 ;  /* 0x0000000000037941 */ /* 0x000fea0003800200 */
.L_x_14708:
        /* <DEDUP_REMOVED lines=20> */
.L_x_14719:
        /* <DEDUP_REMOVED lines=13> */
.L_x_14721:
[----:B------:R-:W-:Y:S05]  /*6ea0*/  BSYNC.RECONVERGENT B5 ;  /* 0x0000000000057941 */ /* 0x000fea0003800200 */
.L_x_14720:
        /* <DEDUP_REMOVED lines=42> */
.L_x_14718:
[----:B------:R-:W-:Y:S05]  /*7150*/  BSYNC.RECONVERGENT B4 ;  /* 0x0000000000047941 */ /* 0x000fea0003800200 */
.L_x_14717:
        /* <DEDUP_REMOVED lines=10> */
.L_x_14716:
[----:B------:R-:W-:Y:S05]  /*7200*/  BSYNC.RECONVERGENT B3 ;  /* 0x0000000000037941 */ /* 0x000fea0003800200 */
.L_x_14715:
        /* <DEDUP_REMOVED lines=20> */
.L_x_14726:
        /* <DEDUP_REMOVED lines=13> */
.L_x_14728:
[----:B------:R-:W-:Y:S05]  /*7420*/  BSYNC.RECONVERGENT B5 ;  /* 0x0000000000057941 */ /* 0x000fea0003800200 */
.L_x_14727:
        /* <DEDUP_REMOVED lines=43> */
.L_x_14725:
[----:B------:R-:W-:Y:S05]  /*76e0*/  BSYNC.RECONVERGENT B4 ;  /* 0x0000000000047941 */ /* 0x000fea0003800200 */
.L_x_14724:
        /* <DEDUP_REMOVED lines=10> */
.L_x_14723:
[----:B------:R-:W-:Y:S05]  /*7790*/  BSYNC.RECONVERGENT B3 ;  /* 0x0000000000037941 */ /* 0x000fea0003800200 */
.L_x_14722:
        /* <DEDUP_REMOVED lines=20> */
.L_x_14733:
        /* <DEDUP_REMOVED lines=13> */
.L_x_14735:
[----:B------:R-:W-:Y:S05]  /*79b0*/  BSYNC.RECONVERGENT B5 ;  /* 0x0000000000057941 */ /* 0x000fea0003800200 */
.L_x_14734:
        /* <DEDUP_REMOVED lines=43> */
.L_x_14732:
[----:B------:R-:W-:Y:S05]  /*7c70*/  BSYNC.RECONVERGENT B4 ;  /* 0x0000000000047941 */ /* 0x000fea0003800200 */
.L_x_14731:
        /* <DEDUP_REMOVED lines=10> */
.L_x_14730:
[----:B------:R-:W-:Y:S05]  /*7d20*/  BSYNC.RECONVERGENT B3 ;  /* 0x0000000000037941 */ /* 0x000fea0003800200 */
.L_x_14729:
        /* <DEDUP_REMOVED lines=20> */
.L_x_14740:
        /* <DEDUP_REMOVED lines=13> */
.L_x_14742:
[----:B------:R-:W-:Y:S05]  /*7f40*/  BSYNC.RECONVERGENT B5 ;  /* 0x0000000000057941 */ /* 0x000fea0003800200 */
.L_x_14741:
        /* <DEDUP_REMOVED lines=43> */
.L_x_14739:
[----:B------:R-:W-:Y:S05]  /*8200*/  BSYNC.RECONVERGENT B4 ;  /* 0x0000000000047941 */ /* 0x000fea0003800200 */
.L_x_14738:
        /* <DEDUP_REMOVED lines=10> */
.L_x_14737:
[----:B------:R-:W-:Y:S05]  /*82b0*/  BSYNC.RECONVERGENT B3 ;  /* 0x0000000000037941 */ /* 0x000fea0003800200 */
.L_x_14736:
        /* <DEDUP_REMOVED lines=20> */
.L_x_14747:
        /* <DEDUP_REMOVED lines=13> */
.L_x_14749:
[----:B------:R-:W-:Y:S05]  /*84d0*/  BSYNC.RECONVERGENT B5 ;  /* 0x0000000000057941 */ /* 0x000fea0003800200 */
.L_x_14748:
        /* <DEDUP_REMOVED lines=43> */
.L_x_14746:
[----:B------:R-:W-:Y:S05]  /*8790*/  BSYNC.RECONVERGENT B4 ;  /* 0x0000000000047941 */ /* 0x000fea0003800200 */
.L_x_14745:
        /* <DEDUP_REMOVED lines=10> */
.L_x_14744:
[----:B------:R-:W-:Y:S05]  /*8840*/  BSYNC.RECONVERGENT B3 ;  /* 0x0000000000037941 */ /* 0x000fea0003800200 */
.L_x_14743:
        /* <DEDUP_REMOVED lines=20> */
.L_x_14754:
        /* <DEDUP_REMOVED lines=13> */
.L_x_14756:
[----:B------:R-:W-:Y:S05]  /*8a60*/  BSYNC.RECONVERGENT B5 ;  /* 0x0000000000057941 */ /* 0x000fea0003800200 */
.L_x_14755:
        /* <DEDUP_REMOVED lines=43> */
.L_x_14753:
[----:B------:R-:W-:Y:S05]  /*8d20*/  BSYNC.RECONVERGENT B4 ;  /* 0x0000000000047941 */ /* 0x000fea0003800200 */
.L_x_14752:
        /* <DEDUP_REMOVED lines=10> */
.L_x_14751:
[----:B------:R-:W-:Y:S05]  /*8dd0*/  BSYNC.RECONVERGENT B3 ;  /* 0x0000000000037941 */ /* 0x000fea0003800200 */
.L_x_14750:
        /* <DEDUP_REMOVED lines=19> */
.L_x_14760:
        /* <DEDUP_REMOVED lines=13> */
.L_x_14762:
[----:B------:R-:W-:Y:S05]  /*8fe0*/  BSYNC.RECONVERGENT B4 ;  /* 0x0000000000047941 */ /* 0x000fea0003800200 */
.L_x_14761:
        /* <DEDUP_REMOVED lines=43> */
.L_x_14759:
[----:B------:R-:W-:Y:S05]  /*92a0*/  BSYNC.RECONVERGENT B3 ;  /* 0x0000000000037941 */ /* 0x000fea0003800200 */
.L_x_14758:
        /* <DEDUP_REMOVED lines=11> */
.L_x_14707:
        /* <DEDUP_REMOVED lines=21> */
.L_x_14767:
        /* <DEDUP_REMOVED lines=13> */
.L_x_14769:
[----:B------:R-:W-:Y:S05]  /*9580*/  BSYNC.RECONVERGENT B5 ;  /* 0x0000000000057941 */ /* 0x000fea0003800200 */
.L_x_14768:
        /* <DEDUP_REMOVED lines=43> */
.L_x_14766:
[----:B------:R-:W-:Y:S05]  /*9840*/  BSYNC.RECONVERGENT B4 ;  /* 0x0000000000047941 */ /* 0x000fea0003800200 */
.L_x_14765:
        /* <DEDUP_REMOVED lines=9> */
.L_x_14764:
[----:B------:R-:W-:Y:S05]  /*98e0*/  BSYNC.RECONVERGENT B3 ;  /* 0x0000000000037941 */ /* 0x000fea0003800200 */
.L_x_14763:
        /* <DEDUP_REMOVED lines=17> */
.L_x_14774:
        /* <DEDUP_REMOVED lines=13> */
.L_x_14776:
[----:B------:R-:W-:Y:S05]  /*9ad0*/  BSYNC.RECONVERGENT B5 ;  /* 0x0000000000057941 */ /* 0x000fea0003800200 */
.L_x_14775:
        /* <DEDUP_REMOVED lines=42> */
.L_x_14773:
[----:B------:R-:W-:Y:S05]  /*9d80*/  BSYNC.RECONVERGENT B4 ;  /* 0x0000000000047941 */ /* 0x000fea0003800200 */
.L_x_14772:
        /* <DEDUP_REMOVED lines=9> */
.L_x_14771:
[----:B------:R-:W-:Y:S05]  /*9e20*/  BSYNC.RECONVERGENT B3 ;  /* 0x0000000000037941 */ /* 0x000fea0003800200 */
.L_x_14770:
        /* <DEDUP_REMOVED lines=17> */
.L_x_14781:
        /* <DEDUP_REMOVED lines=13> */
.L_x_14783:
[----:B------:R-:W-:Y:S05]  /*a010*/  BSYNC.RECONVERGENT B5 ;  /* 0x0000000000057941 */ /* 0x000fea0003800200 */
.L_x_14782:
        /* <DEDUP_REMOVED lines=43> */
.L_x_14780:
[----:B------:R-:W-:Y:S05]  /*a2d0*/  BSYNC.RECONVERGENT B4 ;  /* 0x0000000000047941 */ /* 0x000fea0003800200 */
.L_x_14779:
        /* <DEDUP_REMOVED lines=9> */
.L_x_14778:
[----:B------:R-:W-:Y:S05]  /*a370*/  BSYNC.RECONVERGENT B3 ;  /* 0x0000000000037941 */ /* 0x000fea0003800200 */
.L_x_14777:
        /* <DEDUP_REMOVED lines=17> */
.L_x_14788:
        /* <DEDUP_REMOVED lines=13> */
.L_x_14790:
[----:B------:R-:W-:Y:S05]  /*a560*/  BSYNC.RECONVERGENT B5 ;  /* 0x0000000000057941 */ /* 0x000fea0003800200 */
.L_x_14789:
        /* <DEDUP_REMOVED lines=43> */
.L_x_14787:
[----:B------:R-:W-:Y:S05]  /*a820*/  BSYNC.RECONVERGENT B4 ;  /* 0x0000000000047941 */ /* 0x000fea0003800200 */
.L_x_14786:
        /* <DEDUP_REMOVED lines=9> */
.L_x_14785:
[----:B------:R-:W-:Y:S05]  /*a8c0*/  BSYNC.RECONVERGENT B3 ;  /* 0x0000000000037941 */ /* 0x000fea0003800200 */
.L_x_14784:
        /* <DEDUP_REMOVED lines=17> */
.L_x_14795:
        /* <DEDUP_REMOVED lines=13> */
.L_x_14797:
[----:B------:R-:W-:Y:S05]  /*aab0*/  BSYNC.RECONVERGENT B5 ;  /* 0x0000000000057941 */ /* 0x000fea0003800200 */
.L_x_14796:
        /* <DEDUP_REMOVED lines=43> */
.L_x_14794:
[----:B------:R-:W-:Y:S05]  /*ad70*/  BSYNC.RECONVERGENT B4 ;  /* 0x0000000000047941 */ /* 0x000fea0003800200 */
.L_x_14793:
        /* <DEDUP_REMOVED lines=9> */
.L_x_14792:
[----:B------:R-:W-:Y:S05]  /*ae10*/  BSYNC.RECONVERGENT B3 ;  /* 0x0000000000037941 */ /* 0x000fea0003800200 */
.L_x_14791:
        /* <DEDUP_REMOVED lines=17> */
.L_x_14802:
        /* <DEDUP_REMOVED lines=13> */
.L_x_14804:
[----:B------:R-:W-:Y:S05]  /*b000*/  BSYNC.RECONVERGENT B5 ;  /* 0x0000000000057941 */ /* 0x000fea0003800200 */
.L_x_14803:
[----:B------:R-:W-:Y:S01]  /*b010*/  IMAD.WIDE.U32 R4, R0, -0x326172a9, RZ ;  /* 0xcd9e8d5700047825 */ /* 0x000fe200078e00ff */
[----:B------:R-:W-:-:S03]  /*b020*/  LOP3.LUT R62, R7, UR7, R81, 0x96, !PT ;  /* 0x00000007073e7c12 */ /* 0x000fc6000f8e9651 */
[----:B------:R-:W-:Y:S01]  /*b030*/  HFMA2 R6, -RZ, RZ, 0, 0 ;  /* 0x00000000ff067431 */ /* 0x000fe200000001ff */
        /* <DEDUP_REMOVED lines=40> */
.L_x_14801:
[----:B------:R-:W-:Y:S05]  /*b2c0*/  BSYNC.RECONVERGENT B4 ;  /* 0x0000000000047941 */ /* 0x000fea0003800200 */
.L_x_14800:
        /* <DEDUP_REMOVED lines=9> */
.L_x_14799:
[----:B------:R-:W-:Y:S05]  /*b360*/  BSYNC.RECONVERGENT B3 ;  /* 0x0000000000037941 */ /* 0x000fea0003800200 */
.L_x_14798:
        /* <DEDUP_REMOVED lines=17> */
.L_x_14809:
        /* <DEDUP_REMOVED lines=13> */
.L_x_14811:
[----:B------:R-:W-:Y:S05]  /*b550*/  BSYNC.RECONVERGENT B5 ;  /* 0x0000000000057941 */ /* 0x000fea0003800200 */
.L_x_14810:
        /* <DEDUP_REMOVED lines=43> */
.L_x_14808:
[----:B------:R-:W-:Y:S05]  /*b810*/  BSYNC.RECONVERGENT B4 ;  /* 0x0000000000047941 */ /* 0x000fea0003800200 */
.L_x_14807:
        /* <DEDUP_REMOVED lines=9> */
.L_x_14806:
[----:B------:R-:W-:Y:S05]  /*b8b0*/  BSYNC.RECONVERGENT B3 ;  /* 0x0000000000037941 */ /* 0x000fea0003800200 */
.L_x_14805:
        /* <DEDUP_REMOVED lines=20> */
.L_x_14814:
        /* <DEDUP_REMOVED lines=13> */
.L_x_14816:
[----:B------:R-:W-:Y:S05]  /*bad0*/  BSYNC.RECONVERGENT B4 ;  /* 0x0000000000047941 */ /* 0x000fea0003800200 */
.L_x_14815:
        /* <DEDUP_REMOVED lines=43> */
.L_x_14813:
[----:B------:R-:W-:Y:S05]  /*bd90*/  BSYNC.RECONVERGENT B3 ;  /* 0x0000000000037941 */ /* 0x000fea0003800200 */
.L_x_14812:
        /* <DEDUP_REMOVED lines=9> */
.L_x_14757:
[----:B------:R-:W-:Y:S05]  /*be30*/  BSYNC.RECONVERGENT B2 ;  /* 0x0000000000027941 */ /* 0x000fea0003800200 */
.L_x_14706:
        /* <DEDUP_REMOVED lines=25> */
.L_x_14703:
[----:B------:R-:W-:Y:S05]  /*bfd0*/  BSYNC.RECONVERGENT B1 ;  /* 0x0000000000017941 */ /* 0x000fea0003800200 */
.L_x_14702:
        /* <DEDUP_REMOVED lines=75> */
.L_x_14834:
        /* <DEDUP_REMOVED lines=55> */
.L_x_14821:
[----:B------:R-:W-:Y:S05]  /*c800*/  BSYNC.RECONVERGENT B2 ;  /* 0x0000000000027941 */ /* 0x000fea0003800200 */
.L_x_14820:
        /* <DEDUP_REMOVED lines=32> */
.L_x_14819:
[----:B------:R-:W-:Y:S05]  /*ca10*/  BSYNC.RECONVERGENT B1 ;  /* 0x0000000000017941 */ /* 0x000fea0003800200 */
.L_x_14818:
[----:B01----:R-:W0:Y:S02]  /*ca20*/  LDC.64 R64, c[0x0][0x380] ;  /* 0x0000e000ff407b82 */ /* 0x003e240000000a00 */
[----:B0-----:R-:W-:-:S05]  /*ca30*/  IMAD R75, R64, 0x4, R75 ;  /* 0x00000004404b7824 */ /* 0x001fca00078e024b */
[----:B------:R-:W-:-:S13]  /*ca40*/  ISETP.GE.AND P1, PT, R75, R65, PT ;  /* 0x000000414b00720c */ /* 0x000fda0003f26270 */
[----:B------:R-:W-:Y:S05]  /*ca50*/  @!P1 BRA `(.L_x_14822) ;  /* 0xffffff40001c9947 */ /* 0x000fea000383ffff */
[----:B------:R-:W-:Y:S05]  /*ca60*/  BSYNC B0 ;  /* 0x0000000000007941 */ /* 0x000fea0003800000 */
.L_x_14584:
[----:B------:R-:W-:Y:S05]  /*ca70*/  EXIT ;  /* 0x000000000000794d */ /* 0x000fea0003800000 */
.L_x_14817:
        /* <DEDUP_REMOVED lines=8> */
.L_x_14824:
[----:B------:R-:W-:Y:S05]  /*cb00*/  BSYNC B1 ;  /* 0x0000000000017941 */ /* 0x000fea0003800000 */
.L_x_14823:
        /* <DEDUP_REMOVED lines=9> */
.L_x_14825:
[----:B------:R-:W-:Y:S02]  /*cba0*/  IMAD.MOV.U32 R84, RZ, RZ, 0x4 ;  /* 0x00000004ff547424 */ /* 0x000fe400078e00ff */
[----:B------:R-:W-:-:S04]  /*cbb0*/  IMAD.MOV.U32 R77, RZ, RZ, R83 ;  /* 0x000000ffff4d7224 */ /* 0x000fc800078e0053 */
[----:B------:R-:W-:-:S05]  /*cbc0*/  FADD.FTZ R79, R78, R77 ;  /* 0x0000004d4e4f7221 */ /* 0x000fca0000010000 */
[----:B------:R-:W-:-:S07]  /*cbd0*/  MOV R85, R79 ;  /* 0x0000004f00557202 */ /* 0x000fce0000000f00 */
[----:B------:R-:W-:Y:S05]  /*cbe0*/  WARPSYNC.COLLECTIVE R82, `(.L_x_14826) ;  /* 0x0000000052087348 */ /* 0x000fea0003c00000 */
[----:B------:R0:W1:Y:S02]  /*cbf0*/  SHFL.BFLY P5, R83, R85, R84, R87 ;  /* 0x0c00005455537389 */ /* 0x00006400000a0057 */
[----:B01----:R-:W-:Y:S05]  /*cc00*/  ENDCOLLECTIVE ;  /* 0x000000000000791b */ /* 0x003fea0003800000 */
.L_x_14826:
[----:B------:R-:W-:Y:S01]  /*cc10*/  HFMA2 R84, -RZ, RZ, 0, 4.76837158203125e-07 ;  /* 0x00000008ff547431 */ /* 0x000fe200000001ff */
[----:B------:R-:W-:-:S05]  /*cc20*/  MOV R64, R83 ;  /* 0x0000005300407202 */ /* 0x000fca0000000f00 */
[----:B------:R-:W-:-:S04]  /*cc30*/  FADD.FTZ R80, R79, R64 ;  /* 0x000000404f507221 */ /* 0x000fc80000010000 */
[----:B------:R-:W-:-:S07]  /*cc40*/  IMAD.MOV.U32 R85, RZ, RZ, R80 ;  /* 0x000000ffff557224 */ /* 0x000fce00078e0050 */
[----:B------:R-:W-:Y:S05]  /*cc50*/  WARPSYNC.COLLECTIVE R82, `(.L_x_14827) ;  /* 0x0000000052087348 */ /* 0x000fea0003c00000 */
[----:B------:R0:W1:Y:S02]  /*cc60*/  SHFL.BFLY P5, R83, R85, R84, R87 ;  /* 0x0c00005455537389 */ /* 0x00006400000a0057 */
[----:B01----:R-:W-:Y:S05]  /*cc70*/  ENDCOLLECTIVE ;  /* 0x000000000000791b */ /* 0x003fea0003800000 */
.L_x_14827:
        /* <DEDUP_REMOVED lines=8> */
.L_x_14828:
        /* <DEDUP_REMOVED lines=41> */
.L_x_14829:
[----:B------:R-:W-:Y:S02]  /*cf90*/  IMAD.MOV.U32 R84, RZ, RZ, 0x2 ;  /* 0x00000002ff547424 */ /* 0x000fe400078e00ff */
[----:B------:R-:W-:-:S04]  /*cfa0*/  IMAD.MOV.U32 R79, RZ, RZ, R83 ;  /* 0x000000ffff4f7224 */ /* 0x000fc800078e0053 */
[----:B------:R-:W-:-:S05]  /*cfb0*/  FADD.FTZ R79, R64, R79 ;  /* 0x0000004f404f7221 */ /* 0x000fca0000010000 */
[----:B------:R-:W-:-:S07]  /*cfc0*/  MOV R85, R79 ;  /* 0x0000004f00557202 */ /* 0x000fce0000000f00 */
[----:B------:R-:W-:Y:S05]  /*cfd0*/  WARPSYNC.COLLECTIVE R82, `(.L_x_14830) ;  /* 0x0000000052087348 */ /* 0x000fea0003c00000 */
[----:B------:R0:W1:Y:S02]  /*cfe0*/  SHFL.BFLY P5, R83, R85, R84, R87 ;  /* 0x0c00005455537389 */ /* 0x00006400000a0057 */
[----:B01----:R-:W-:Y:S05]  /*cff0*/  ENDCOLLECTIVE ;  /* 0x000000000000791b */ /* 0x003fea0003800000 */
.L_x_14830:
[----:B------:R-:W-:Y:S01]  /*d000*/  HFMA2 R84, -RZ, RZ, 0, 2.384185791015625e-07 ;  /* 0x00000004ff547431 */ /* 0x000fe200000001ff */
[----:B------:R-:W-:-:S05]  /*d010*/  MOV R78, R83 ;  /* 0x00000053004e7202 */ /* 0x000fca0000000f00 */
[----:B------:R-:W-:-:S04]  /*d020*/  FADD.FTZ R78, R79, R78 ;  /* 0x0000004e4f4e7221 */ /* 0x000fc80000010000 */
[----:B------:R-:W-:-:S07]  /*d030*/  IMAD.MOV.U32 R85, RZ, RZ, R78 ;  /* 0x000000ffff557224 */ /* 0x000fce00078e004e */
[----:B------:R-:W-:Y:S05]  /*d040*/  WARPSYNC.COLLECTIVE R82, `(.L_x_14831) ;  /* 0x0000000052087348 */ /* 0x000fea0003c00000 */
[----:B------:R0:W1:Y:S02]  /*d050*/  SHFL.BFLY P5, R83, R85, R84, R87 ;  /* 0x0c00005455537389 */ /* 0x00006400000a0057 */
[----:B01----:R-:W-:Y:S05]  /*d060*/  ENDCOLLECTIVE ;  /* 0x000000000000791b */ /* 0x003fea0003800000 */
.L_x_14831:
[----:B------:R-:W-:Y:S02]  /*d070*/  IMAD.MOV.U32 R84, RZ, RZ, 0x8 ;  /* 0x00000008ff547424 */ /* 0x000fe400078e00ff */
[----:B------:R-:W-:-:S04]  /*d080*/  IMAD.MOV.U32 R81, RZ, RZ, R83 ;  /* 0x000000ffff517224 */ /* 0x000fc800078e0053 */
[----:B------:R-:W-:-:S05]  /*d090*/  FADD.FTZ R81, R78, R81 ;  /* 0x000000514e517221 */ /* 0x000fca0000010000 */
[----:B------:R-:W-:-:S07]  /*d0a0*/  MOV R85, R81 ;  /* 0x0000005100557202 */ /* 0x000fce0000000f00 */
[----:B------:R-:W-:Y:S05]  /*d0b0*/  WARPSYNC.COLLECTIVE R82, `(.L_x_14832) ;  /* 0x0000000052087348 */ /* 0x000fea0003c00000 */
[----:B------:R0:W1:Y:S02]  /*d0c0*/  SHFL.BFLY P5, R83, R85, R84, R87 ;  /* 0x0c00005455537389 */ /* 0x00006400000a0057 */
[----:B01----:R-:W-:Y:S05]  /*d0d0*/  ENDCOLLECTIVE ;  /* 0x000000000000791b */ /* 0x003fea0003800000 */
.L_x_14832:
[----:B------:R-:W-:Y:S01]  /*d0e0*/  HFMA2 R84, -RZ, RZ, 0, 9.5367431640625e-07 ;  /* 0x00000010ff547431 */ /* 0x000fe200000001ff */
[----:B------:R-:W-:-:S05]  /*d0f0*/  MOV R80, R83 ;  /* 0x0000005300507202 */ /* 0x000fca0000000f00 */
[----:B------:R-:W-:-:S04]  /*d100*/  FADD.FTZ R80, R81, R80 ;  /* 0x0000005051507221 */ /* 0x000fc80000010000 */
[----:B------:R-:W-:-:S07]  /*d110*/  IMAD.MOV.U32 R85, RZ, RZ, R80 ;  /* 0x000000ffff557224 */ /* 0x000fce00078e0050 */
[----:B------:R-:W-:Y:S05]  /*d120*/  WARPSYNC.COLLECTIVE R82, `(.L_x_14833) ;  /* 0x0000000052087348 */ /* 0x000fea0003c00000 */
[----:B------:R0:W1:Y:S02]  /*d130*/  SHFL.BFLY P5, R83, R85, R84, R87 ;  /* 0x0c00005455537389 */ /* 0x00006400000a0057 */
[----:B01----:R-:W-:Y:S05]  /*d140*/  ENDCOLLECTIVE ;  /* 0x000000000000791b */ /* 0x003fea0003800000 */
.L_x_14833:
[----:B------:R-:W-:Y:S05]  /*d150*/  BRA `(.L_x_14834) ;  /* 0xfffffff000cc7947 */ /* 0x000fea000383ffff */
.L_x_14835:
        /* <DEDUP_REMOVED lines=10> */
.L_x_20343:


//--------------------- .text._ZN10layer_norm13ln_fwd_kernelINS_13Kernel_traitsIf6__halffS2_fjLj512ELj1ELj4ELj1ELj16ENS_18Kernel_traits_baseILj512EfS2_fS2_fjLj128EEEEELb1ELb0ELb1ELb1EEEvNS_9FwdParamsE --------------------------
	.section	.text._ZN10layer_norm13ln_fwd_kernelINS_13Kernel_traitsIf6__halffS2_fjLj512ELj1ELj4ELj1ELj16ENS_18Kernel_traits_baseILj512EfS2_fS2_fjLj128EEEEELb1ELb0ELb1ELb1EEEvNS_9FwdParamsE,"ax",@progbits
	.align	128
        .global         _ZN10layer_norm13ln_fwd_kernelINS_13Kernel_traitsIf6__halffS2_fjLj512ELj1ELj4ELj1ELj16ENS_18Kernel_traits_baseILj512EfS2_fS2_fjLj128EEEEELb1ELb0ELb1ELb1EEEvNS_9FwdParamsE
        .type           _ZN10layer_norm13ln_fwd_kernelINS_13Kernel_traitsIf6__halffS2_fjLj512ELj1ELj4ELj1ELj16ENS_18Kernel_traits_baseILj512EfS2_fS2_fjLj128EEEEELb1ELb0ELb1ELb1EEEvNS_9FwdParamsE,@function
        .size           _ZN10layer_norm13ln_fwd_kernelINS_13Kernel_traitsIf6__halffS2_fjLj512ELj1ELj4ELj1ELj16ENS_18Kernel_traits_baseILj512EfS2_fS2_fjLj128EEEEELb1ELb0ELb1ELb1EEEvNS_9FwdParamsE,(.L_x_20344 - _ZN10layer_norm13ln_fwd_kernelINS_13Kernel_traitsIf6__halffS2_fjLj512ELj1ELj4ELj1ELj16ENS_18Kernel_traits_baseILj512EfS2_fS2_fjLj128EEEEELb1ELb0ELb1ELb1EEEvNS_9FwdParamsE)
        .other          _ZN10layer_norm13ln_fwd_kernelINS_13Kernel_traitsIf6__halffS2_fjLj512ELj1ELj4ELj1ELj16ENS_18Kernel_traits_baseILj512EfS2_fS2_fjLj128EEEEELb1ELb0ELb1ELb1EEEvNS_9FwdParamsE,@"STO_CUDA_ENTRY STV_DEFAULT"
_ZN10layer_norm13ln_fwd_kernelINS_13Kernel_traitsIf6__halffS2_fjLj512ELj1ELj4ELj1ELj16ENS_18Kernel_traits_baseILj512EfS2_fS2_fjLj128EEEEELb1ELb0ELb1ELb1EEEvNS_9FwdParamsE:
.text._ZN10layer_norm13ln_fwd_kernelINS_13Kernel_traitsIf6__halffS2_fjLj512ELj1ELj4ELj1ELj16ENS_18Kernel_traits_baseILj512EfS2_fS2_fjLj128EEEEELb1ELb0ELb1ELb1EEEvNS_9FwdParamsE:
        /* <DEDUP_REMOVED lines=171> */
.L_x_15068:
        /* <DEDUP_REMOVED lines=50> */
.L_x_14843:
        /* <DEDUP_REMOVED lines=13> */
.L_x_14845:
[----:B------:R-:W-:Y:S05]  /*0ea0*/  BSYNC.RECONVERGENT B4 ;  /* 0x0000000000047941 */ /* 0x000fea0003800200 */
.L_x_14844:
        /* <DEDUP_REMOVED lines=42> */
.L_x_14842:
[----:B------:R-:W-:Y:S05]  /*1150*/  BSYNC.RECONVERGENT B3 ;  /* 0x0000000000037941 */ /* 0x000fea0003800200 */
.L_x_14841:
        /* <DEDUP_REMOVED lines=10> */
.L_x_14840:
[----:B------:R-:W-:Y:S05]  /*1200*/  BSYNC.RECONVERGENT B2 ;  /* 0x0000000000027941 */ /* 0x000fea0003800200 */
.L_x_14839:
        /* <DEDUP_REMOVED lines=20> */
.L_x_14850:
        /* <DEDUP_REMOVED lines=13> */
.L_x_14852:
[----:B------:R-:W-:Y:S05]  /*1420*/  BSYNC.RECONVERGENT B4 ;  /* 0x0000000000047941 */ /* 0x000fea0003800200 */
.L_x_14851:
        /* <DEDUP_REMOVED lines=43> */
.L_x_14849:
[----:B------:R-:W-:Y:S05]  /*16e0*/  BSYNC.RECONVERGENT B3 ;  /* 0x0000000000037941 */ /* 0x000fea0003800200 */
.L_x_14848:
        /* <DEDUP_REMOVED lines=10> */
.L_x_14847:
[----:B------:R-:W-:Y:S05]  /*1790*/  BSYNC.RECONVERGENT B2 ;  /* 0x0000000000027941 */ /* 0x000fea0003800200 */
.L_x_14846:
        /* <DEDUP_REMOVED lines=20> */
.L_x_14857:
        /* <DEDUP_REMOVED lines=13> */
.L_x_14859:
[----:B------:R-:W-:Y:S05]  /*19b0*/  BSYNC.RECONVERGENT B4 ;  /* 0x0000000000047941 */ /* 0x000fea0003800200 */
.L_x_14858:
        /* <DEDUP_REMOVED lines=42> */
.L_x_14856:
[----:B------:R-:W-:Y:S05]  /*1c60*/  BSYNC.RECONVERGENT B3 ;  /* 0x0000000000037941 */ /* 0x000fea0003800200 */
.L_x_14855:
        /* <DEDUP_REMOVED lines=10> */
.L_x_14854:
[----:B------:R-:W-:Y:S05]  /*1d10*/  BSYNC.RECONVERGENT B2 ;  /* 0x0000000000027941 */ /* 0x000fea0003800200 */
.L_x_14853:
        /* <DEDUP_REMOVED lines=20> */
.L_x_14864:
        /* <DEDUP_REMOVED lines=13> */
.L_x_14866:
[----:B------:R-:W-:Y:S05]  /*1f30*/  BSYNC.RECONVERGENT B4 ;  /* 0x0000000000047941 */ /* 0x000fea0003800200 */
.L_x_14865:
        /* <DEDUP_REMOVED lines=43> */
.L_x_14863:
[----:B------:R-:W-:Y:S05]  /*21f0*/  BSYNC.RECONVERGENT B3 ;  /* 0x0000000000037941 */ /* 0x000fea0003800200 */
.L_x_14862:
        /* <DEDUP_REMOVED lines=10> */
.L_x_14861:
[----:B------:R-:W-:Y:S05]  /*22a0*/  BSYNC.RECONVERGENT B2 ;  /* 0x0000000000027941 */ /* 0x000fea0003800200 */
.L_x_14860:
        /* <DEDUP_REMOVED lines=20> */
.L_x_14871:
        /* <DEDUP_REMOVED lines=13> */
.L_x_14873:
[----:B------:R-:W-:Y:S05]  /*24c0*/  BSYNC.RECONVERGENT B4 ;  /* 0x0000000000047941 */ /* 0x000fea0003800200 */
.L_x_14872:
        /* <DEDUP_REMOVED lines=42> */
.L_x_14870:
[----:B------:R-:W-:Y:S05]  /*2770*/  BSYNC.RECONVERGENT B3 ;  /* 0x0000000000037941 */ /* 0x000fea0003800200 */
.L_x_14869:
        /* <DEDUP_REMOVED lines=10> */
.L_x_14868:
[----:B------:R-:W-:Y:S05]  /*2820*/  BSYNC.RECONVERGENT B2 ;  /* 0x0000000000027941 */ /* 0x000fea0003800200 */
.L_x_14867:
        /* <DEDUP_REMOVED lines=20> */
.L_x_14878:
        /* <DEDUP_REMOVED lines=13> */
.L_x_14880:
[----:B------:R-:W-:Y:S05]  /*2a40*/  BSYNC.RECONVERGENT B4 ;  /* 0x0000000000047941 */ /* 0x000fea0003800200 */
.L_x_14879:
        /* <DEDUP_REMOVED lines=43> */
.L_x_14877:
[----:B------:R-:W-:Y:S05]  /*2d00*/  BSYNC.RECONVERGENT B3 ;  /* 0x0000000000037941 */ /* 0x000fea0003800200 */
.L_x_14876:
        /* <DEDUP_REMOVED lines=10> */
.L_x_14875:
[----:B------:R-:W-:Y:S05]  /*2db0*/  BSYNC.RECONVERGENT B2 ;  /* 0x0000000000027941 */ /* 0x000fea0003800200 */
.L_x_14874:
        /* <DEDUP_REMOVED lines=20> */
.L_x_14885:
        /* <DEDUP_REMOVED lines=13> */
.L_x_14887:
[----:B------:R-:W-:Y:S05]  /*2fd0*/  BSYNC.RECONVERGENT B4 ;  /* 0x0000000000047941 */ /* 0x000fea0003800200 */
.L_x_14886:
        /* <DEDUP_REMOVED lines=38> */
[----:B------:R-:W-:Y:S02]  /*3240*/  MOV R66, R46 ;  /* 0x0000002e00427202 */ /* 0x000fe40000000f00 */
[----:B------:R-:W-:Y:S01]  /*3250*/  LOP3.LUT R68, R68, UR31, R47, 0x96, !PT ;  /* 0x0000001f44447c12 */ /* 0x000fe2000f8e962f */
[----:B------:R-:W-:Y:S01]  /*3260*/  IMAD.MOV.U32 R46, RZ, RZ, R72 ;  /* 0x000000ffff2e7224 */ /* 0x000fe200078e0048 */
[----:B------:R-:W-:-:S07]  /*3270*/  LOP3.LUT R69, R44, UR32, R71, 0x96, !PT ;  /* 0x000000202c457c12 */ /* 0x000fce000f8e9647 */
.L_x_14884:
[----:B------:R-:W-:Y:S05]  /*3280*/  BSYNC.RECONVERGENT B3 ;  /* 0x0000000000037941 */ /* 0x000fea0003800200 */
.L_x_14883:
        /* <DEDUP_REMOVED lines=10> */
.L_x_14882:
[----:B------:R-:W-:Y:S05]  /*3330*/  BSYNC.RECONVERGENT B2 ;  /* 0x0000000000027941 */ /* 0x000fea0003800200 */
.L_x_14881:
        /* <DEDUP_REMOVED lines=19> */
.L_x_14891:
        /* <DEDUP_REMOVED lines=13> */
.L_x_14893:
[----:B------:R-:W-:Y:S05]  /*3540*/  BSYNC.RECONVERGENT B3 ;  /* 0x0000000000037941 */ /* 0x000fea0003800200 */
.L_x_14892:
        /* <DEDUP_REMOVED lines=42> */
.L_x_14890:
[----:B------:R-:W-:Y:S05]  /*37f0*/  BSYNC.RECONVERGENT B2 ;  /* 0x0000000000027941 */ /* 0x000fea0003800200 */
.L_x_14889:
        /* <DEDUP_REMOVED lines=11> */
.L_x_14838:
        /* <DEDUP_REMOVED lines=21> */
.L_x_14898:
        /* <DEDUP_REMOVED lines=13> */
.L_x_14900:
[----:B------:R-:W-:Y:S05]  /*3ad0*/  BSYNC.RECONVERGENT B4 ;  /* 0x0000000000047941 */ /* 0x000fea0003800200 */
.L_x_14899:
        /* <DEDUP_REMOVED lines=42> */
.L_x_14897:
[----:B------:R-:W-:Y:S05]  /*3d80*/  BSYNC.RECONVERGENT B3 ;  /* 0x0000000000037941 */ /* 0x000fea0003800200 */
.L_x_14896:
        /* <DEDUP_REMOVED lines=9> */
.L_x_14895:
[----:B------:R-:W-:Y:S05]  /*3e20*/  BSYNC.RECONVERGENT B2 ;  /* 0x0000000000027941 */ /* 0x000fea0003800200 */
.L_x_14894:
        /* <DEDUP_REMOVED lines=17> */
.L_x_14905:
        /* <DEDUP_REMOVED lines=13> */
.L_x_14907:
[----:B------:R-:W-:Y:S05]  /*4010*/  BSYNC.RECONVERGENT B4 ;  /* 0x0000000000047941 */ /* 0x000fea0003800200 */
.L_x_14906:
        /* <DEDUP_REMOVED lines=43> */
.L_x_14904:
[----:B------:R-:W-:Y:S05]  /*42d0*/  BSYNC.RECONVERGENT B3 ;  /* 0x0000000000037941 */ /* 0x000fea0003800200 */
.L_x_14903:
        /* <DEDUP_REMOVED lines=9> */
.L_x_14902:
[----:B------:R-:W-:Y:S05]  /*4370*/  BSYNC.RECONVERGENT B2 ;  /* 0x0000000000027941 */ /* 0x000fea0003800200 */
.L_x_14901:
        /* <DEDUP_REMOVED lines=17> */
.L_x_14912:
        /* <DEDUP_REMOVED lines=13> */
.L_x_14914:
[----:B------:R-:W-:Y:S05]  /*4560*/  BSYNC.RECONVERGENT B4 ;  /* 0x0000000000047941 */ /* 0x000fea0003800200 */
.L_x_14913:
        /* <DEDUP_REMOVED lines=43> */
.L_x_14911:
[----:B------:R-:W-:Y:S05]  /*4820*/  BSYNC.RECONVERGENT B3 ;  /* 0x0000000000037941 */ /* 0x000fea0003800200 */
.L_x_14910:
        /* <DEDUP_REMOVED lines=9> */
.L_x_14909:
[----:B------:R-:W-:Y:S05]  /*48c0*/  BSYNC.RECONVERGENT B2 ;  /* 0x0000000000027941 */ /* 0x000fea0003800200 */
.L_x_14908:
        /* <DEDUP_REMOVED lines=17> */
.L_x_14919:
        /* <DEDUP_REMOVED lines=13> */
.L_x_14921:
[----:B------:R-:W-:Y:S05]  /*4ab0*/  BSYNC.RECONVERGENT B4 ;  /* 0x0000000000047941 */ /* 0x000fea0003800200 */
.L_x_14920:
        /* <DEDUP_REMOVED lines=43> */
.L_x_14918:
[----:B------:R-:W-:Y:S05]  /*4d70*/  BSYNC.RECONVERGENT B3 ;  /* 0x0000000000037941 */ /* 0x000fea0003800200 */
.L_x_14917:
        /* <DEDUP_REMOVED lines=9> */
.L_x_14916:
[----:B------:R-:W-:Y:S05]  /*4e10*/  BSYNC.RECONVERGENT B2 ;  /* 0x0000000000027941 */ /* 0x000fea0003800200 */
.L_x_14915:
        /* <DEDUP_REMOVED lines=17> */
.L_x_14926:
        /* <DEDUP_REMOVED lines=13> */
.L_x_14928:
[----:B------:R-:W-:Y:S05]  /*5000*/  BSYNC.RECONVERGENT B4 ;  /* 0x0000000000047941 */ /* 0x000fea0003800200 */
.L_x_14927:
        /* <DEDUP_REMOVED lines=43> */
.L_x_14925:
[----:B------:R-:W-:Y:S05]  /*52c0*/  BSYNC.RECONVERGENT B3 ;  /* 0x0000000000037941 */ /* 0x000fea0003800200 */
.L_x_14924:
        /* <DEDUP_REMOVED lines=9> */
.L_x_14923:
[----:B------:R-:W-:Y:S05]  /*5360*/  BSYNC.RECONVERGENT B2 ;  /* 0x0000000000027941 */ /* 0x000fea0003800200 */
.L_x_14922:
        /* <DEDUP_REMOVED lines=17> */
.L_x_14933:
        /* <DEDUP_REMOVED lines=13> */
.L_x_14935:
[----:B------:R-:W-:Y:S05]  /*5550*/  BSYNC.RECONVERGENT B4 ;  /* 0x0000000000047941 */ /* 0x000fea0003800200 */
.L_x_14934:
        /* <DEDUP_REMOVED lines=43> */
.L_x_14932:
[----:B------:R-:W-:Y:S05]  /*5810*/  BSYNC.RECONVERGENT B3 ;  /* 0x0000000000037941 */ /* 0x000fea0003800200 */
.L_x_14931:
        /* <DEDUP_REMOVED lines=9> */
.L_x_14930:
[----:B------:R-:W-:Y:S05]  /*58b0*/  BSYNC.RECONVERGENT B2 ;  /* 0x0000000000027941 */ /* 0x000fea0003800200 */
.L_x_14929:
        /* <DEDUP_REMOVED lines=17> */
.L_x_14940:
        /* <DEDUP_REMOVED lines=13> */
.L_x_14942:
[----:B------:R-:W-:Y:S05]  /*5aa0*/  BSYNC.RECONVERGENT B4 ;  /* 0x0000000000047941 */ /* 0x000fea0003800200 */
.L_x_14941:
        /* <DEDUP_REMOVED lines=43> */
.L_x_14939:
[----:B------:R-:W-:Y:S05]  /*5d60*/  BSYNC.RECONVERGENT B3 ;  /* 0x0000000000037941 */ /* 0x000fea0003800200 */
.L_x_14938:
        /* <DEDUP_REMOVED lines=9> */
.L_x_14937:
[----:B------:R-:W-:Y:S05]  /*5e00*/  BSYNC.RECONVERGENT B2 ;  /* 0x0000000000027941 */ /* 0x000fea0003800200 */
.L_x_14936:
        /* <DEDUP_REMOVED lines=16> */
.L_x_14945:
        /* <DEDUP_REMOVED lines=13> */
.L_x_14947:
[----:B------:R-:W-:Y:S05]  /*5fe0*/  BSYNC.RECONVERGENT B3 ;  /* 0x0000000000037941 */ /* 0x000fea0003800200 */
.L_x_14946:
        /* <DEDUP_REMOVED lines=43> */
.L_x_14944:
[----:B------:R-:W-:Y:S05]  /*62a0*/  BSYNC.RECONVERGENT B2 ;  /* 0x0000000000027941 */ /* 0x000fea0003800200 */
.L_x_14943:
        /* <DEDUP_REMOVED lines=9> */
.L_x_14888:
[----:B------:R-:W-:Y:S05]  /*6340*/  BSYNC.RECONVERGENT B1 ;  /* 0x0000000000017941 */ /* 0x000fea0003800200 */
.L_x_14837:
[----:B------:R-:W0:Y:S01]  /*6350*/  LDC.64 R70, c[0x0][0x3a8] ;  /* 0x0000ea00ff467b82 */ /* 0x000e220000000a00 */
[----:B------:R-:W-:Y:S01]  /*6360*/  BSSY.RECONVERGENT B1, `(.L_x_14948) ;  /* 0x000001a000017945 */ /* 0x000fe20003800200 */
[----:B------:R-:W-:Y:S02]  /*6370*/  VIADD R83, R79, 0x20 ;  /* 0x000000204f537836 */ /* 0x000fe40000000000 */
[----:B0-----:R-:W-:-:S05]  /*6380*/  IMAD.WIDE.U32 R44, R81, 0x20, R70 ;  /* 0x00000020512c7825 */ /* 0x001fca00078e0046 */
[----:B-----5:R0:W-:Y:S04]  /*6390*/  STG.E.128 desc[UR8][R44.64], R20 ;  /* 0x000000142c007986 */ /* 0x0201e8000c101d08 */
        /* <DEDUP_REMOVED lines=22> */
.L_x_14949:
[----:B------:R-:W-:Y:S05]  /*6500*/  BSYNC.RECONVERGENT B1 ;  /* 0x0000000000017941 */ /* 0x000fea0003800200 */
.L_x_14948:
[----:B------:R-:W-:Y:S04]  /*6510*/  BSSY.RECONVERGENT B1, `(.L_x_14950) ;  /* 0x0000005000017945 */ /* 0x000fe80003800200 */
[----:B------:R-:W-:Y:S05]  /*6520*/  @!P2 BRA `(.L_x_14951) ;  /* 0x00000000000ca947 */ /* 0x000fea0003800000 */
[----:B------:R-:W2:Y:S02]  /*6530*/  LDC.64 R24, c[0x0][0x390] ;  /* 0x0000e400ff187b82 */ /* 0x000ea40000000a00 */
[----:B--2---:R-:W-:-:S06]  /*6540*/  IMAD.WIDE.U32 R24, R83, 0x10, R24 ;  /* 0x0000001053187825 */ /* 0x004fcc00078e0018 */
[----:B------:R-:W5:Y:S02]  /*6550*/  LDG.E.128 R24, desc[UR8][R24.64] ;  /* 0x0000000818187981 */ /* 0x000f64000c1e1d00 */
.L_x_14951:
[----:B------:R-:W-:Y:S05]  /*6560*/  BSYNC.RECONVERGENT B1 ;  /* 0x0000000000017941 */ /* 0x000fea0003800200 */
.L_x_14950:
        /* <DEDUP_REMOVED lines=28> */
.L_x_14958:
        /* <DEDUP_REMOVED lines=13> */
.L_x_14960:
[----:B------:R-:W-:Y:S05]  /*6800*/  BSYNC.RECONVERGENT B4 ;  /* 0x0000000000047941 */ /* 0x000fea0003800200 */
.L_x_14959:
        /* <DEDUP_REMOVED lines=43> */
.L_x_14957:
[----:B------:R-:W-:Y:S05]  /*6ac0*/  BSYNC.RECONVERGENT B3 ;  /* 0x0000000000037941 */ /* 0x000fea0003800200 */
.L_x_14956:
        /* <DEDUP_REMOVED lines=10> */
.L_x_14955:
[----:B------:R-:W-:Y:S05]  /*6b70*/  BSYNC.RECONVERGENT B2 ;  /* 0x0000000000027941 */ /* 0x000fea0003800200 */
.L_x_14954:
        /* <DEDUP_REMOVED lines=20> */
.L_x_14965:
        /* <DEDUP_REMOVED lines=13> */
.L_x_14967:
[----:B------:R-:W-:Y:S05]  /*6d90*/  BSYNC.RECONVERGENT B4 ;  /* 0x0000000000047941 */ /* 0x000fea0003800200 */
.L_x_14966:
        /* <DEDUP_REMOVED lines=43> */
.L_x_14964:
[----:B------:R-:W-:Y:S05]  /*7050*/  BSYNC.RECONVERGENT B3 ;  /* 0x0000000000037941 */ /* 0x000fea0003800200 */
.L_x_14963:
        /* <DEDUP_REMOVED lines=10> */
.L_x_14962:
[----:B------:R-:W-:Y:S05]  /*7100*/  BSYNC.RECONVERGENT B2 ;  /* 0x0000000000027941 */ /* 0x000fea0003800200 */
.L_x_14961:
        /* <DEDUP_REMOVED lines=20> */
.L_x_14972:
        /* <DEDUP_REMOVED lines=13> */
.L_x_14974:
[----:B------:R-:W-:Y:S05]  /*7320*/  BSYNC.RECONVERGENT B4 ;  /* 0x0000000000047941 */ /* 0x000fea0003800200 */
.L_x_14973:
        /* <DEDUP_REMOVED lines=43> */
.L_x_14971:
[----:B------:R-:W-:Y:S05]  /*75e0*/  BSYNC.RECONVERGENT B3 ;  /* 0x0000000000037941 */ /* 0x000fea0003800200 */
.L_x_14970:
        /* <DEDUP_REMOVED lines=10> */
.L_x_14969:
[----:B------:R-:W-:Y:S05]  /*7690*/  BSYNC.RECONVERGENT B2 ;  /* 0x0000000000027941 */ /* 0x000fea0003800200 */
.L_x_14968:
        /* <DEDUP_REMOVED lines=20> */
.L_x_14979:
        /* <DEDUP_REMOVED lines=13> */
.L_x_14981:
[----:B------:R-:W-:Y:S05]  /*78b0*/  BSYNC.RECONVERGENT B4 ;  /* 0x0000000000047941 */ /* 0x000fea0003800200 */
.L_x_14980:
        /* <DEDUP_REMOVED lines=43> */
.L_x_14978:
[----:B------:R-:W-:Y:S05]  /*7b70*/  BSYNC.RECONVERGENT B3 ;  /* 0x0000000000037941 */ /* 0x000fea0003800200 */
.L_x_14977:
        /* <DEDUP_REMOVED lines=10> */
.L_x_14976:
[----:B------:R-:W-:Y:S05]  /*7c20*/  BSYNC.RECONVERGENT B2 ;  /* 0x0000000000027941 */ /* 0x000fea0003800200 */
.L_x_14975:
        /* <DEDUP_REMOVED lines=20> */
.L_x_14986:
        /* <DEDUP_REMOVED lines=13> */
.L_x_14988:
[----:B------:R-:W-:Y:S05]  /*7e40*/  BSYNC.RECONVERGENT B4 ;  /* 0x0000000000047941 */ /* 0x000fea0003800200 */
.L_x_14987:
        /* <DEDUP_REMOVED lines=43> */
.L_x_14985:
[----:B------:R-:W-:Y:S05]  /*8100*/  BSYNC.RECONVERGENT B3 ;  /* 0x0000000000037941 */ /* 0x000fea0003800200 */
.L_x_14984:
        /* <DEDUP_REMOVED lines=10> */
.L_x_14983:
[----:B------:R-:W-:Y:S05]  /*81b0*/  BSYNC.RECONVERGENT B2 ;  /* 0x0000000000027941 */ /* 0x000fea0003800200 */
.L_x_14982:
        /* <DEDUP_REMOVED lines=20> */
.L_x_14993:
        /* <DEDUP_REMOVED lines=13> */
.L_x_14995:
[----:B------:R-:W-:Y:S05]  /*83d0*/  BSYNC.RECONVERGENT B4 ;  /* 0x0000000000047941 */ /* 0x000fea0003800200 */
.L_x_14994:
        /* <DEDUP_REMOVED lines=43> */
.L_x_14992:
[----:B------:R-:W-:Y:S05]  /*8690*/  BSYNC.RECONVERGENT B3 ;  /* 0x0000000000037941 */ /* 0x000fea0003800200 */
.L_x_14991:
        /* <DEDUP_REMOVED lines=10> */
.L_x_14990:
[----:B------:R-:W-:Y:S05]  /*8740*/  BSYNC.RECONVERGENT B2 ;  /* 0x0000000000027941 */ /* 0x000fea0003800200 */
.L_x_14989:
        /* <DEDUP_REMOVED lines=20> */
.L_x_15000:
        /* <DEDUP_REMOVED lines=13> */
.L_x_15002:
[----:B------:R-:W-:Y:S05]  /*8960*/  BSYNC.RECONVERGENT B4 ;  /* 0x0000000000047941 */ /* 0x000fea0003800200 */
.L_x_15001:
        /* <DEDUP_REMOVED lines=43> */
.L_x_14999:
[----:B------:R-:W-:Y:S05]  /*8c20*/  BSYNC.RECONVERGENT B3 ;  /* 0x0000000000037941 */ /* 0x000fea0003800200 */
.L_x_14998:
        /* <DEDUP_REMOVED lines=10> */
.L_x_14997:
[----:B------:R-:W-:Y:S05]  /*8cd0*/  BSYNC.RECONVERGENT B2 ;  /* 0x0000000000027941 */ /* 0x000fea0003800200 */
.L_x_14996:
        /* <DEDUP_REMOVED lines=19> */
.L_x_15006:
        /* <DEDUP_REMOVED lines=13> */
.L_x_15008:
[----:B------:R-:W-:Y:S05]  /*8ee0*/  BSYNC.RECONVERGENT B3 ;  /* 0x0000000000037941 */ /* 0x000fea0003800200 */
.L_x_15007:
        /* <DEDUP_REMOVED lines=42> */
.L_x_15005:
[----:B------:R-:W-:Y:S05]  /*9190*/  BSYNC.RECONVERGENT B2 ;  /* 0x0000000000027941 */ /* 0x000fea0003800200 */
.L_x_15004:
        /* <DEDUP_REMOVED lines=11> */
.L_x_14953:
        /* <DEDUP_REMOVED lines=21> */
.L_x_15013:
        /* <DEDUP_REMOVED lines=13> */
.L_x_15015:
[----:B------:R-:W-:Y:S05]  /*9470*/  BSYNC.RECONVERGENT B4 ;  /* 0x0000000000047941 */ /* 0x000fea0003800200 */
.L_x_15014:
        /* <DEDUP_REMOVED lines=42> */
.L_x_15012:
[----:B------:R-:W-:Y:S05]  /*9720*/  BSYNC.RECONVERGENT B3 ;  /* 0x0000000000037941 */ /* 0x000fea0003800200 */
.L_x_15011:
        /* <DEDUP_REMOVED lines=9> */
.L_x_15010:
[----:B------:R-:W-:Y:S05]  /*97c0*/  BSYNC.RECONVERGENT B2 ;  /* 0x0000000000027941 */ /* 0x000fea0003800200 */
.L_x_15009:
        /* <DEDUP_REMOVED lines=17> */
.L_x_15020:
        /* <DEDUP_REMOVED lines=13> */
.L_x_15022:
[----:B------:R-:W-:Y:S05]  /*99b0*/  BSYNC.RECONVERGENT B4 ;  /* 0x0000000000047941 */ /* 0x000fea0003800200 */
.L_x_15021:
        /* <DEDUP_REMOVED lines=43> */
.L_x_15019:
[----:B------:R-:W-:Y:S05]  /*9c70*/  BSYNC.RECONVERGENT B3 ;  /* 0x0000000000037941 */ /* 0x000fea0003800200 */
.L_x_15018:
        /* <DEDUP_REMOVED lines=9> */
.L_x_15017:
[----:B------:R-:W-:Y:S05]  /*9d10*/  BSYNC.RECONVERGENT B2 ;  /* 0x0000000000027941 */ /* 0x000fea0003800200 */
.L_x_15016:
        /* <DEDUP_REMOVED lines=17> */
.L_x_15027:
        /* <DEDUP_REMOVED lines=13> */
.L_x_15029:
[----:B------:R-:W-:Y:S05]  /*9f00*/  BSYNC.RECONVERGENT B4 ;  /* 0x0000000000047941 */ /* 0x000fea0003800200 */
.L_x_15028:
        /* <DEDUP_REMOVED lines=43> */
.L_x_15026:
[----:B------:R-:W-:Y:S05]  /*a1c0*/  BSYNC.RECONVERGENT B3 ;  /* 0x0000000000037941 */ /* 0x000fea0003800200 */
.L_x_15025:
        /* <DEDUP_REMOVED lines=9> */
.L_x_15024:
[----:B------:R-:W-:Y:S05]  /*a260*/  BSYNC.RECONVERGENT B2 ;  /* 0x0000000000027941 */ /* 0x000fea0003800200 */
.L_x_15023:
        /* <DEDUP_REMOVED lines=17> */
.L_x_15034:
        /* <DEDUP_REMOVED lines=13> */
.L_x_15036:
[----:B------:R-:W-:Y:S05]  /*a450*/  BSYNC.RECONVERGENT B4 ;  /* 0x0000000000047941 */ /* 0x000fea0003800200 */
.L_x_15035:
        /* <DEDUP_REMOVED lines=43> */
.L_x_15033:
[----:B------:R-:W-:Y:S05]  /*a710*/  BSYNC.RECONVERGENT B3 ;  /* 0x0000000000037941 */ /* 0x000fea0003800200 */
.L_x_15032:
        /* <DEDUP_REMOVED lines=9> */
.L_x_15031:
[----:B------:R-:W-:Y:S05]  /*a7b0*/  BSYNC.RECONVERGENT B2 ;  /* 0x0000000000027941 */ /* 0x000fea0003800200 */
.L_x_15030:
        /* <DEDUP_REMOVED lines=17> */
.L_x_15041:
        /* <DEDUP_REMOVED lines=13> */
.L_x_15043:
[----:B------:R-:W-:Y:S05]  /*a9a0*/  BSYNC.RECONVERGENT B4 ;  /* 0x0000000000047941 */ /* 0x000fea0003800200 */
.L_x_15042:
        /* <DEDUP_REMOVED lines=43> */
.L_x_15040:
[----:B------:R-:W-:Y:S05]  /*ac60*/  BSYNC.RECONVERGENT B3 ;  /* 0x0000000000037941 */ /* 0x000fea0003800200 */
.L_x_15039:
        /* <DEDUP_REMOVED lines=9> */
.L_x_15038:
[----:B------:R-:W-:Y:S05]  /*ad00*/  BSYNC.RECONVERGENT B2 ;  /* 0x0000000000027941 */ /* 0x000fea0003800200 */
.L_x_15037:
        /* <DEDUP_REMOVED lines=17> */
.L_x_15048:
        /* <DEDUP_REMOVED lines=13> */
.L_x_15050:
[----:B------:R-:W-:Y:S05]  /*aef0*/  BSYNC.RECONVERGENT B4 ;  /* 0x0000000000047941 */ /* 0x000fea0003800200 */
.L_x_15049:
        /* <DEDUP_REMOVED lines=43> */
.L_x_15047:
[----:B------:R-:W-:Y:S05]  /*b1b0*/  BSYNC.RECONVERGENT B3 ;  /* 0x0000000000037941 */ /* 0x000fea0003800200 */
.L_x_15046:
        /* <DEDUP_REMOVED lines=9> */
.L_x_15045:
[----:B------:R-:W-:Y:S05]  /*b250*/  BSYNC.RECONVERGENT B2 ;  /* 0x0000000000027941 */ /* 0x000fea0003800200 */
.L_x_15044:
        /* <DEDUP_REMOVED lines=17> */
.L_x_15055:
        /* <DEDUP_REMOVED lines=13> */
.L_x_15057:
[----:B------:R-:W-:Y:S05]  /*b440*/  BSYNC.RECONVERGENT B4 ;  /* 0x0000000000047941 */ /* 0x000fea0003800200 */
.L_x_15056:
        /* <DEDUP_REMOVED lines=43> */
.L_x_15054:
[----:B------:R-:W-:Y:S05]  /*b700*/  BSYNC.RECONVERGENT B3 ;  /* 0x0000000000037941 */ /* 0x000fea0003800200 */
.L_x_15053:
        /* <DEDUP_REMOVED lines=9> */
.L_x_15052:
[----:B------:R-:W-:Y:S05]  /*b7a0*/  BSYNC.RECONVERGENT B2 ;  /* 0x0000000000027941 */ /* 0x000fea0003800200 */
.L_x_15051:
        /* <DEDUP_REMOVED lines=16> */
.L_x_15060:
        /* <DEDUP_REMOVED lines=13> */
.L_x_15062:
[----:B------:R-:W-:Y:S05]  /*b980*/  BSYNC.RECONVERGENT B3 ;  /* 0x0000000000037941 */ /* 0x000fea0003800200 */
.L_x_15061:
        /* <DEDUP_REMOVED lines=43> */
.L_x_15059:
[----:B------:R-:W-:Y:S05]  /*bc40*/  BSYNC.RECONVERGENT B2 ;  /* 0x0000000000027941 */ /* 0x000fea0003800200 */
.L_x_15058:
        /* <DEDUP_REMOVED lines=9> */
.L_x_15003:
[----:B------:R-:W-:Y:S05]  /*bce0*/  BSYNC.RECONVERGENT B1 ;  /* 0x0000000000017941 */ /* 0x000fea0003800200 */
.L_x_14952:
        /* <DEDUP_REMOVED lines=41> */
.L_x_15064:
[----:B------:R-:W-:Y:S05]  /*bf80*/  BSYNC.RECONVERGENT B1 ;  /* 0x0000000000017941 */ /* 0x000fea0003800200 */
.L_x_15063:
        /* <DEDUP_REMOVED lines=56> */
.L_x_15080:
        /* <DEDUP_REMOVED lines=59> */
[----:B------:R-:W-:Y:S01]  /*c6c0*/  F2FP.F16.F32.PACK_AB R18, R77, R74 ;  /* 0x0000004a4d12723e */ /* 0x000fe200000000ff */
        /* <DEDUP_REMOVED lines=14> */
[----:B------:R-:W-:-:S02]  /*c7b0*/  F2FP.F16.F32.PACK_AB R19, R82, R19 ;  /* 0x000000135213723e */ /* 0x000fc400000000ff */
[----:B------:R-:W-:Y:S01]  /*c7c0*/  F2FP.F16.F32.PACK_AB R16, R16, R21 ;  /* 0x000000151010723e */ /* 0x000fe200000000ff */
[----:B------:R-:W-:Y:S01]  /*c7d0*/  IMAD.WIDE.U32 R44, R79, 0x10, R44 ;  /* 0x000000104f2c7825 */ /* 0x000fe200078e002c */
[----:B------:R-:W-:Y:S02]  /*c7e0*/  F2FP.F16.F32.PACK_AB R23, R74, R23 ;  /* 0x000000174a17723e */ /* 0x000fe400000000ff */
[----:B------:R-:W-:Y:S01]  /*c7f0*/  F2FP.F16.F32.PACK_AB R22, R50, R51 ;  /* 0x000000333216723e */ /* 0x000fe200000000ff */
[----:B------:R1:W-:Y:S01]  /*c800*/  STG.E.128 desc[UR8][R46.64], R16 ;  /* 0x000000102e007986 */ /* 0x0003e2000c101d08 */
[----:B------:R-:W-:Y:S02]  /*c810*/  F2FP.F16.F32.PACK_AB R21, R48, R71 ;  /* 0x000000473015723e */ /* 0x000fe400000000ff */
[----:B------:R-:W-:-:S05]  /*c820*/  F2FP.F16.F32.PACK_AB R20, R49, R70 ;  /* 0x000000463114723e */ /* 0x000fca00000000ff */
[----:B------:R1:W-:Y:S02]  /*c830*/  STG.E.128 desc[UR8][R44.64], R20 ;  /* 0x000000142c007986 */ /* 0x0003e4000c101d08 */
.L_x_15067:
[----:B------:R-:W-:Y:S05]  /*c840*/  BSYNC.RECONVERGENT B1 ;  /* 0x0000000000017941 */ /* 0x000fea0003800200 */
.L_x_15066:
[----:B-1----:R-:W1:Y:S02]  /*c850*/  LDC.64 R16, c[0x0][0x380] ;  /* 0x0000e000ff107b82 */ /* 0x002e640000000a00 */
[----:B-1----:R-:W-:-:S05]  /*c860*/  IMAD R13, R16, 0x4, R13 ;  /* 0x00000004100d7824 */ /* 0x002fca00078e020d */
[----:B------:R-:W-:-:S13]  /*c870*/  ISETP.GE.AND P0, PT, R13, R17, PT ;  /* 0x000000110d00720c */ /* 0x000fda0003f06270 */
[----:B------:R-:W-:Y:S05]  /*c880*/  @!P0 BRA `(.L_x_15068) ;  /* 0xffffff4000888947 */ /* 0x000fea000383ffff */
[----:B------:R-:W-:Y:S05]  /*c890*/  BSYNC B0 ;  /* 0x0000000000007941 */ /* 0x000fea0003800000 */
.L_x_14836:
[----:B------:R-:W-:Y:S05]  /*c8a0*/  EXIT ;  /* 0x000000000000794d */ /* 0x000fea0003800000 */
.L_x_15065:
[----:B------:R-:W-:Y:S01]  /*c8b0*/  HFMA2 R85, -RZ, RZ, 0, 5.9604644775390625e-08 ;  /* 0x00000001ff557431 */ /* 0x000fe200000001ff */
[----:B------:R-:W-:Y:S01]  /*c8c0*/  BSSY B1, `(.L_x_15069) ;  /* 0x0000006000017945 */ /* 0x000fe20003800000 */
[----:B------:R-:W-:Y:S01]  /*c8d0*/  IMAD.MOV.U32 R86, RZ, RZ, 0x1f ;  /* 0x0000001fff567424 */ /* 0x000fe200078e00ff */
[----:B------:R-:W-:-:S07]  /*c8e0*/  MOV R83, 0xffffffff ;  /* 0xffffffff00537802 */ /* 0x000fce0000000f00 */
[----:B0-----:R-:W-:Y:S05]  /*c8f0*/  WARPSYNC.COLLECTIVE R83, `(.L_x_15070) ;  /* 0x0000000053087348 */ /* 0x001fea0003c00000 */
[----:B------:R1:W2:Y:S02]  /*c900*/  SHFL.BFLY P2, R84, R82, R85, R86 ;  /* 0x0c00005552547389 */ /* 0x0002a40000040056 */
[----:B012---:R-:W-:Y:S05]  /*c910*/  ENDCOLLECTIVE ;  /* 0x000000000000791b */ /* 0x007fea0003800000 */
.L_x_15070:
[----:B------:R-:W-:Y:S05]  /*c920*/  BSYNC B1 ;  /* 0x0000000000017941 */ /* 0x000fea0003800000 */
.L_x_15069:
        /* <DEDUP_REMOVED lines=10> */
.L_x_15071:
[----:B------:R-:W-:Y:S01]  /*c9d0*/  HFMA2 R85, -RZ, RZ, 0, 2.384185791015625e-07 ;  /* 0x00000004ff557431 */ /* 0x000fe200000001ff */
[----:B------:R-:W-:-:S05]  /*c9e0*/  MOV R70, R84 ;  /* 0x0000005400467202 */ /* 0x000fca0000000f00 */
[----:B------:R-:W-:-:S04]  /*c9f0*/  FADD.FTZ R76, R71, R70 ;  /* 0x00000046474c7221 */ /* 0x000fc80000010000 */
[----:B------:R-:W-:-:S07]  /*ca00*/  IMAD.MOV.U32 R82, RZ, RZ, R76 ;  /* 0x000000ffff527224 */ /* 0x000fce00078e004c */
[----:B------:R-:W-:Y:S05]  /*ca10*/  WARPSYNC.COLLECTIVE R83, `(.L_x_15072) ;  /* 0x0000000053087348 */ /* 0x000fea0003c00000 */
[----:B------:R0:W1:Y:S02]  /*ca20*/  SHFL.BFLY P2, R84, R82, R85, R86 ;  /* 0x0c00005552547389 */ /* 0x0000640000040056 */
[----:B01----:R-:W-:Y:S05]  /*ca30*/  ENDCOLLECTIVE ;  /* 0x000000000000791b */ /* 0x003fea0003800000 */
.L_x_15072:
[----:B------:R-:W-:Y:S02]  /*ca40*/  IMAD.MOV.U32 R85, RZ, RZ, 0x8 ;  /* 0x00000008ff557424 */ /* 0x000fe400078e00ff */
[----:B------:R-:W-:-:S04]  /*ca50*/  IMAD.MOV.U32 R77, RZ, RZ, R84 ;  /* 0x000000ffff4d7224 */ /* 0x000fc800078e0054 */
[----:B------:R-:W-:-:S05]  /*ca60*/  FADD.FTZ R77, R76, R77 ;  /* 0x0000004d4c4d7221 */ /* 0x000fca0000010000 */
[----:B------:R-:W-:-:S07]  /*ca70*/  MOV R82, R77 ;  /* 0x0000004d00527202 */ /* 0x000fce0000000f00 */
[----:B------:R-:W-:Y:S05]  /*ca80*/  WARPSYNC.COLLECTIVE R83, `(.L_x_15073) ;  /* 0x0000000053087348 */ /* 0x000fea0003c00000 */
[----:B------:R0:W1:Y:S02]  /*ca90*/  SHFL.BFLY P2, R84, R82, R85, R86 ;  /* 0x0c00005552547389 */ /* 0x0000640000040056 */
[----:B01----:R-:W-:Y:S05]  /*caa0*/  ENDCOLLECTIVE ;  /* 0x000000000000791b */ /* 0x003fea0003800000 */
.L_x_15073:
[----:B------:R-:W-:Y:S01]  /*cab0*/  HFMA2 R85, -RZ, RZ, 0, 9.5367431640625e-07 ;  /* 0x00000010ff557431 */ /* 0x000fe200000001ff */
[----:B------:R-:W-:-:S05]  /*cac0*/  MOV R70, R84 ;  /* 0x0000005400467202 */ /* 0x000fca0000000f00 */
[----:B------:R-:W-:-:S04]  /*cad0*/  FADD.FTZ R79, R77, R70 ;  /* 0x000000464d4f7221 */ /* 0x000fc80000010000 */
[----:B------:R-:W-:-:S07]  /*cae0*/  IMAD.MOV.U32 R82, RZ, RZ, R79 ;  /* 0x000000ffff527224 */ /* 0x000fce00078e004f */
[----:B------:R-:W-:Y:S05]  /*caf0*/  WARPSYNC.COLLECTIVE R83, `(.L_x_15074) ;  /* 0x0000000053087348 */ /* 0x000fea0003c00000 */
[----:B------:R0:W1:Y:S02]  /*cb00*/  SHFL.BFLY P2, R84, R82, R85, R86 ;  /* 0x0c00005552547389 */ /* 0x0000640000040056 */
[----:B01----:R-:W-:Y:S05]  /*cb10*/  ENDCOLLECTIVE ;  /* 0x000000000000791b */ /* 0x003fea0003800000 */
.L_x_15074:
        /* <DEDUP_REMOVED lines=40> */
.L_x_15075:
[----:B------:R-:W-:Y:S01]  /*cda0*/  HFMA2 R85, -RZ, RZ, 0, 1.1920928955078125e-07 ;  /* 0x00000002ff557431 */ /* 0x000fe200000001ff */
[----:B------:R-:W-:-:S05]  /*cdb0*/  MOV R71, R84 ;  /* 0x0000005400477202 */ /* 0x000fca0000000f00 */
[----:B------:R-:W-:-:S04]  /*cdc0*/  FADD.FTZ R71, R70, R71 ;  /* 0x0000004746477221 */ /* 0x000fc80000010000 */
[----:B------:R-:W-:-:S07]  /*cdd0*/  IMAD.MOV.U32 R82, RZ, RZ, R71 ;  /* 0x000000ffff527224 */ /* 0x000fce00078e0047 */
[----:B------:R-:W-:Y:S05]  /*cde0*/  WARPSYNC.COLLECTIVE R83, `(.L_x_15076) ;  /* 0x0000000053087348 */ /* 0x000fea0003c00000 */
[----:B------:R0:W1:Y:S02]  /*cdf0*/  SHFL.BFLY P2, R84, R82, R85, R86 ;  /* 0x0c00005552547389 */ /* 0x0000640000040056 */
[----:B01----:R-:W-:Y:S05]  /*ce00*/  ENDCOLLECTIVE ;  /* 0x000000000000791b */ /* 0x003fea0003800000 */
.L_x_15076:
[----:B------:R-:W-:Y:S02]  /*ce10*/  IMAD.MOV.U32 R85, RZ, RZ, 0x4 ;  /* 0x00000004ff557424 */ /* 0x000fe400078e00ff */
[----:B------:R-:W-:-:S04]  /*ce20*/  IMAD.MOV.U32 R76, RZ, RZ, R84 ;  /* 0x000000ffff4c7224 */ /* 0x000fc800078e0054 */
[----:B------:R-:W-:-:S05]  /*ce30*/  FADD.FTZ R76, R71, R76 ;  /* 0x0000004c474c7221 */ /* 0x000fca0000010000 */
[----:B------:R-:W-:-:S07]  /*ce40*/  MOV R82, R76 ;  /* 0x0000004c00527202 */ /* 0x000fce0000000f00 */
[----:B------:R-:W-:Y:S05]  /*ce50*/  WARPSYNC.COLLECTIVE R83, `(.L_x_15077) ;  /* 0x0000000053087348 */ /* 0x000fea0003c00000 */
[----:B------:R0:W1:Y:S02]  /*ce60*/  SHFL.BFLY P2, R84, R82, R85, R86 ;  /* 0x0c00005552547389 */ /* 0x0000640000040056 */
[----:B01----:R-:W-:Y:S05]  /*ce70*/  ENDCOLLECTIVE ;  /* 0x000000000000791b */ /* 0x003fea0003800000 */
.L_x_15077:
[----:B------:R-:W-:Y:S01]  /*ce80*/  HFMA2 R85, -RZ, RZ, 0, 4.76837158203125e-07 ;  /* 0x00000008ff557431 */ /* 0x000fe200000001ff */
[----:B------:R-:W-:-:S05]  /*ce90*/  MOV R77, R84 ;  /* 0x00000054004d7202 */ /* 0x000fca0000000f00 */
[----:B------:R-:W-:-:S04]  /*cea0*/  FADD.FTZ R77, R76, R77 ;  /* 0x0000004d4c4d7221 */ /* 0x000fc80000010000 */
[----:B------:R-:W-:-:S07]  /*ceb0*/  IMAD.MOV.U32 R82, RZ, RZ, R77 ;  /* 0x000000ffff527224 */ /* 0x000fce00078e004d */
[----:B------:R-:W-:Y:S05]  /*cec0*/  WARPSYNC.COLLECTIVE R83, `(.L_x_15078) ;  /* 0x0000000053087348 */ /* 0x000fea0003c00000 */
[----:B------:R0:W1:Y:S02]  /*ced0*/  SHFL.BFLY P2, R84, R82, R85, R86 ;  /* 0x0c00005552547389 */ /* 0x0000640000040056 */
[----:B01----:R-:W-:Y:S05]  /*cee0*/  ENDCOLLECTIVE ;  /* 0x000000000000791b */ /* 0x003fea0003800000 */
.L_x_15078:
[----:B------:R-:W-:Y:S02]  /*cef0*/  IMAD.MOV.U32 R85, RZ, RZ, 0x10 ;  /* 0x00000010ff557424 */ /* 0x000fe400078e00ff */
[----:B------:R-:W-:-:S04]  /*cf00*/  IMAD.MOV.U32 R80, RZ, RZ, R84 ;  /* 0x000000ffff507224 */ /* 0x000fc800078e0054 */
[----:B------:R-:W-:-:S05]  /*cf10*/  FADD.FTZ R80, R77, R80 ;  /* 0x000000504d507221 */ /* 0x000fca0000010000 */
[----:B------:R-:W-:-:S07]  /*cf20*/  MOV R82, R80 ;  /* 0x0000005000527202 */ /* 0x000fce0000000f00 */
[----:B------:R-:W-:Y:S05]  /*cf30*/  WARPSYNC.COLLECTIVE R83, `(.L_x_15079) ;  /* 0x0000000053087348 */ /* 0x000fea0003c00000 */
[----:B------:R0:W1:Y:S02]  /*cf40*/  SHFL.BFLY P2, R84, R82, R85, R86 ;  /* 0x0c00005552547389 */ /* 0x0000640000040056 */
[----:B01----:R-:W-:Y:S05]  /*cf50*/  ENDCOLLECTIVE ;  /* 0x000000000000791b */ /* 0x003fea0003800000 */
.L_x_15079:
[----:B------:R-:W-:Y:S01]  /*cf60*/  MOV R79, R84 ;  /* 0x00000054004f7202 */ /* 0x000fe20000000f00 */
[----:B------:R-:W-:Y:S06]  /*cf70*/  BRA `(.L_x_15080) ;  /* 0xfffffff000e47947 */ /* 0x000fec000383ffff */
.L_x_15081:
        /* <DEDUP_REMOVED lines=16> */
.L_x_20344:


//--------------------- .text._ZN10layer_norm13ln_fwd_kernelINS_13Kernel_traitsIf6__halffS2_fjLj512ELj1ELj4ELj1ELj16ENS_18Kernel_traits_baseILj512EfS2_fS2_fjLj128EEEEELb1ELb1ELb0ELb0EEEvNS_9FwdParamsE --------------------------
	.section	.text._ZN10layer_norm13ln_fwd_kernelINS_13Kernel_traitsIf6__halffS2_fjLj512ELj1ELj4ELj1ELj16ENS_18Kernel_traits_baseILj512EfS2_fS2_fjLj128EEEEELb1ELb1ELb0ELb0EEEvNS_9FwdParamsE,"ax",@progbits
	.align	128
        .global         _ZN10layer_norm13ln_fwd_kernelINS_13Kernel_traitsIf6__halffS2_fjLj512ELj1ELj4ELj1ELj16ENS_18Kernel_traits_baseILj512EfS2_fS2_fjLj128EEEEELb1ELb1ELb0ELb0EEEvNS_9FwdParamsE
        .type           _ZN10layer_norm13ln_fwd_kernelINS_13Kernel_traitsIf6__halffS2_fjLj512ELj1ELj4ELj1ELj16ENS_18Kernel_traits_baseILj512EfS2_fS2_fjLj128EEEEELb1ELb1ELb0ELb0EEEvNS_9FwdParamsE,@function
        .size           _ZN10layer_norm13ln_fwd_kernelINS_13Kernel_traitsIf6__halffS2_fjLj512ELj1ELj4ELj1ELj16ENS_18Kernel_traits_baseILj512EfS2_fS2_fjLj128EEEEELb1ELb1ELb0ELb0EEEvNS_9FwdParamsE,(.L_x_20345 - _ZN10layer_norm13ln_fwd_kernelINS_13Kernel_traitsIf6__halffS2_fjLj512ELj1ELj4ELj1ELj16ENS_18Kernel_traits_baseILj512EfS2_fS2_fjLj128EEEEELb1ELb1ELb0ELb0EEEvNS_9FwdParamsE)
        .other          _ZN10layer_norm13ln_fwd_kernelINS_13Kernel_traitsIf6__halffS2_fjLj512ELj1ELj4ELj1ELj16ENS_18Kernel_traits_baseILj512EfS2_fS2_fjLj128EEEEELb1ELb1ELb0ELb0EEEvNS_9FwdParamsE,@"STO_CUDA_ENTRY STV_DEFAULT"
_ZN10layer_norm13ln_fwd_kernelINS_13Kernel_traitsIf6__halffS2_fjLj512ELj1ELj4ELj1ELj16ENS_18Kernel_traits_baseILj512EfS2_fS2_fjLj128EEEEELb1ELb1ELb0ELb0EEEvNS_9FwdParamsE:
.text._ZN10layer_norm13ln_fwd_kernelINS_13Kernel_traitsIf6__halffS2_fjLj512ELj1ELj4ELj1ELj16ENS_18Kernel_traits_baseILj512EfS2_fS2_fjLj128EEEEELb1ELb1ELb0ELb0EEEvNS_9FwdParamsE:
        /* <DEDUP_REMOVED lines=72> */
.L_x_15085:
[----:B------:R-:W-:Y:S05]  /*0480*/  BSYNC.RECONVERGENT B1 ;  /* 0x0000000000017941 */ /* 0x000fea0003800200 */
.L_x_15084:
        /* <DEDUP_REMOVED lines=14> */
.L_x_15083:
        /* <DEDUP_REMOVED lines=28> */
.L_x_15086:
[----:B------:R-:W-:Y:S05]  /*0730*/  BSYNC.RECONVERGENT B0 ;  /* 0x0000000000007941 */ /* 0x000fea0003800200 */
.L_x_15082:
[----:B------:R-:W2:Y:S02]  /*0740*/  LDCU UR4, c[0x0][0x384] ;  /* 0x00007080ff0477ac */ /* 0x000ea40008000800 */
[----:B--2---:R-:W-:-:S13]  /*0750*/  ISETP.GE.AND P0, PT, R83, UR4, PT ;  /* 0x0000000453007c0c */ /* 0x004fda000bf06270 */
[----:B------:R-:W-:Y:S05]  /*0760*/  @P0 EXIT ;  /* 0x000000000000094d */ /* 0x000fea0003800000 */
[----:B01-3--:R-:W-:Y:S01]  /*0770*/  IMAD.HI.U32 R3, R81, -0x326172a9, RZ ;  /* 0xcd9e8d5751037827 */ /* 0x00bfe200078e00ff */
[----:B------:R-:W0:Y:S03]  /*0780*/  LDCU.64 UR4, c[0x0][0x3e0] ;  /* 0x00007c00ff0477ac */ /* 0x000e260008000a00 */
[----:B------:R-:W-:Y:S01]  /*0790*/  HFMA2 R85, -RZ, RZ, 0, 0 ;  /* 0x00000000ff557431 */ /* 0x000fe200000001ff */
[----:B------:R-:W-:Y:S01]  /*07a0*/  BSSY B0, `(.L_x_15087) ;  /* 0x0000b5f000007945 */ /* 0x000fe20003800000 */
[----:B------:R-:W-:Y:S01]  /*07b0*/  IMAD.HI.U32 R0, R90, -0x2daee0ad, RZ ;  /* 0xd2511f535a007827 */ /* 0x000fe200078e00ff */
[----:B------:R-:W-:Y:S01]  /*07c0*/  LOP3.LUT R3, R84, UR6, R3, 0x96, !PT ;  /* 0x0000000654037c12 */ /* 0x000fe2000f8e9603 */
[----:B------:R-:W1:Y:S01]  /*07d0*/  LDCU UR32, c[0x0][0x388] ;  /* 0x00007100ff2077ac */ /* 0x000e620008000800 */
[----:B------:R-:W-:Y:S01]  /*07e0*/  LOP3.LUT R86, R86, 0x3, RZ, 0xc0, !PT ;  /* 0x0000000356567812 */ /* 0x000fe200078ec0ff */
        /* <DEDUP_REMOVED lines=61> */
[----:B0123--:R-:W-:-:S07]  /*0bc0*/  IMAD R2, R53, -0x326172a9, RZ ;  /* 0xcd9e8d5735027824 */ /* 0x00ffce00078e02ff */
.L_x_15260:
        /* <DEDUP_REMOVED lines=39> */
.L_x_20181:
[----:B------:R-:W-:Y:S05]  /*0e40*/  BRX R60 -0xe50                                     (*"BRANCH_TARGETS .L_x_20182,.L_x_20183,.L_x_20184"*) ;  /* 0xfffffff03c6c7949 */ /* 0x000fea000383ffff */
.L_x_20184:
[----:B------:R-:W-:Y:S01]  /*0e50*/  IADD3 R62, PT, PT, R86, 0x1, RZ ;  /* 0x00000001563e7810 */ /* 0x000fe20007ffe0ff */
[----:B------:R-:W-:Y:S02]  /*0e60*/  IMAD.MOV.U32 R76, RZ, RZ, R89 ;  /* 0x000000ffff4c7224 */ /* 0x000fe400078e0059 */
[----:B------:R-:W-:Y:S01]  /*0e70*/  IMAD.MOV.U32 R63, RZ, RZ, R3 ;  /* 0x000000ffff3f7224 */ /* 0x000fe200078e0003 */
[----:B------:R-:W-:Y:S06]  /*0e80*/  BRA `(.L_x_15092) ;  /* 0x0000000000f07947 */ /* 0x000fec0003800000 */
.L_x_20182:
[----:B------:R-:W-:Y:S01]  /*0e90*/  MOV R76, R89 ;  /* 0x00000059004c7202 */ /* 0x000fe20000000f00 */
[----:B------:R-:W-:Y:S02]  /*0ea0*/  IMAD.MOV.U32 R62, RZ, RZ, 0x3 ;  /* 0x00000003ff3e7424 */ /* 0x000fe400078e00ff */
[----:B------:R-:W-:Y:S01]  /*0eb0*/  IMAD.MOV.U32 R63, RZ, RZ, R87 ;  /* 0x000000ffff3f7224 */ /* 0x000fe200078e0057 */
[----:B------:R-:W-:Y:S06]  /*0ec0*/  BRA `(.L_x_15092) ;  /* 0x0000000000e07947 */ /* 0x000fec0003800000 */
.L_x_20183:
        /* <DEDUP_REMOVED lines=13> */
.L_x_15094:
[----:B------:R-:W-:Y:S05]  /*0fa0*/  BSYNC.RECONVERGENT B3 ;  /* 0x0000000000037941 */ /* 0x000fea0003800200 */
.L_x_15093:
        /* <DEDUP_REMOVED lines=42> */
.L_x_15092:
[----:B------:R-:W-:Y:S05]  /*1250*/  BSYNC.RECONVERGENT B2 ;  /* 0x0000000000027941 */ /* 0x000fea0003800200 */
.L_x_15091:
[----:B------:R-:W0:Y:S01]  /*1260*/  LDC R78, c[0x0][0x408] ;  /* 0x00010200ff4e7b82 */ /* 0x000e220000000800 */
[----:B------:R-:W-:Y:S01]  /*1270*/  I2FP.F32.U32 R60, R63 ;  /* 0x0000003f003c7245 */ /* 0x000fe20000201000 */
[----:B-----5:R-:W-:Y:S01]  /*1280*/  HADD2.F32 R61, -RZ, R68.H0_H0 ;  /* 0x20000044ff3d7230 */ /* 0x020fe20000004100 */
[----:B------:R-:W-:Y:S01]  /*1290*/  ISETP.NE.AND P1, PT, R62, 0x1, PT ;  /* 0x000000013e00780c */ /* 0x000fe20003f25270 */
[----:B------:R-:W-:Y:S01]  /*12a0*/  IMAD.MOV.U32 R79, RZ, RZ, 0x2f800000 ;  /* 0x2f800000ff4f7424 */ /* 0x000fe200078e00ff */
[----:B------:R-:W-:Y:S01]  /*12b0*/  BSSY.RECONVERGENT B2, `(.L_x_15095) ;  /* 0x000004e000027945 */ /* 0x000fe20003800200 */
[----:B------:R-:W-:Y:S02]  /*12c0*/  IMAD.MOV.U32 R86, RZ, RZ, 0x2 ;  /* 0x00000002ff567424 */ /* 0x000fe400078e00ff */
[----:B------:R-:W-:Y:S01]  /*12d0*/  FMUL.FTZ R61, R61, R0 ;  /* 0x000000003d3d7220 */ /* 0x000fe20000410000 */
[----:B------:R-:W1:Y:S01]  /*12e0*/  LDC R77, c[0x0][0x404] ;  /* 0x00010100ff4d7b82 */ /* 0x000e620000000800 */
[----:B------:R-:W-:Y:S01]  /*12f0*/  FFMA.FTZ R60, R60, R79, 1.1641532182693481445e-10 ;  /* 0x2f0000003c3c7423 */ /* 0x000fe2000001004f */
[----:B------:R-:W-:Y:S01]  /*1300*/  MOV R63, R2 ;  /* 0x00000002003f7202 */ /* 0x000fe20000000f00 */
        /* <DEDUP_REMOVED lines=15> */
.L_x_15097:
        /* <DEDUP_REMOVED lines=13> */
.L_x_15099:
[----:B------:R-:W-:Y:S05]  /*14d0*/  BSYNC.RECONVERGENT B3 ;  /* 0x0000000000037941 */ /* 0x000fea0003800200 */
.L_x_15098:
        /* <DEDUP_REMOVED lines=43> */
.L_x_15096:
[----:B------:R-:W-:Y:S05]  /*1790*/  BSYNC.RECONVERGENT B2 ;  /* 0x0000000000027941 */ /* 0x000fea0003800200 */
.L_x_15095:
[----:B------:R-:W-:Y:S01]  /*17a0*/  I2FP.F32.U32 R62, R63 ;  /* 0x0000003f003e7245 */ /* 0x000fe20000201000 */
[----:B------:R-:W-:Y:S01]  /*17b0*/  HADD2.F32 R61, -RZ, R68.H1_H1 ;  /* 0x30000044ff3d7230 */ /* 0x000fe20000004100 */
[----:B------:R-:W-:Y:S01]  /*17c0*/  ISETP.NE.AND P2, PT, R86, 0x1, PT ;  /* 0x000000015600780c */ /* 0x000fe20003f45270 */
[----:B------:R-:W-:Y:S01]  /*17d0*/  BSSY.RECONVERGENT B2, `(.L_x_15100) ;  /* 0x000004c000027945 */ /* 0x000fe20003800200 */
[----:B------:R-:W-:Y:S02]  /*17e0*/  IMAD.MOV.U32 R91, RZ, RZ, 0x2 ;  /* 0x00000002ff5b7424 */ /* 0x000fe400078e00ff */
        /* <DEDUP_REMOVED lines=17> */
.L_x_15102:
        /* <DEDUP_REMOVED lines=13> */
.L_x_15104:
[----:B------:R-:W-:Y:S05]  /*19d0*/  BSYNC.RECONVERGENT B3 ;  /* 0x0000000000037941 */ /* 0x000fea0003800200 */
.L_x_15103:
        /* <DEDUP_REMOVED lines=43> */
.L_x_15101:
[----:B------:R-:W-:Y:S05]  /*1c90*/  BSYNC.RECONVERGENT B2 ;  /* 0x0000000000027941 */ /* 0x000fea0003800200 */
.L_x_15100:
        /* <DEDUP_REMOVED lines=22> */
.L_x_15107:
        /* <DEDUP_REMOVED lines=13> */
.L_x_15109:
[----:B------:R-:W-:Y:S05]  /*1ed0*/  BSYNC.RECONVERGENT B3 ;  /* 0x0000000000037941 */ /* 0x000fea0003800200 */
.L_x_15108:
        /* <DEDUP_REMOVED lines=43> */
.L_x_15106:
[----:B------:R-:W-:Y:S05]  /*2190*/  BSYNC.RECONVERGENT B2 ;  /* 0x0000000000027941 */ /* 0x000fea0003800200 */
.L_x_15105:
        /* <DEDUP_REMOVED lines=22> */
.L_x_15112:
        /* <DEDUP_REMOVED lines=13> */
.L_x_15114:
[----:B------:R-:W-:Y:S05]  /*23d0*/  BSYNC.RECONVERGENT B3 ;  /* 0x0000000000037941 */ /* 0x000fea0003800200 */
.L_x_15113:
        /* <DEDUP_REMOVED lines=42> */
[----:B------:R-:W-:-:S07]  /*2680*/  LOP3.LUT R87, R68, UR31, R87, 0x96, !PT ;  /* 0x0000001f44577c12 */ /* 0x000fce000f8e9657 */
.L_x_15111:
[----:B------:R-:W-:Y:S05]  /*2690*/  BSYNC.RECONVERGENT B2 ;  /* 0x0000000000027941 */ /* 0x000fea0003800200 */
.L_x_15110:
        /* <DEDUP_REMOVED lines=22> */
.L_x_15117:
        /* <DEDUP_REMOVED lines=13> */
.L_x_15119:
[----:B------:R-:W-:Y:S05]  /*28d0*/  BSYNC.RECONVERGENT B3 ;  /* 0x0000000000037941 */ /* 0x000fea0003800200 */
.L_x_15118:
        /* <DEDUP_REMOVED lines=43> */
.L_x_15116:
[----:B------:R-:W-:Y:S05]  /*2b90*/  BSYNC.RECONVERGENT B2 ;  /* 0x0000000000027941 */ /* 0x000fea0003800200 */
.L_x_15115:
        /* <DEDUP_REMOVED lines=22> */
.L_x_15122:
        /* <DEDUP_REMOVED lines=13> */
.L_x_15124:
[----:B------:R-:W-:Y:S05]  /*2dd0*/  BSYNC.RECONVERGENT B3 ;  /* 0x0000000000037941 */ /* 0x000fea0003800200 */
.L_x_15123:
        /* <DEDUP_REMOVED lines=43> */
.L_x_15121:
[----:B------:R-:W-:Y:S05]  /*3090*/  BSYNC.RECONVERGENT B2 ;  /* 0x0000000000027941 */ /* 0x000fea0003800200 */
.L_x_15120:
        /* <DEDUP_REMOVED lines=22> */
.L_x_15127:
        /* <DEDUP_REMOVED lines=15> */
.L_x_15129:
[----:B------:R-:W-:Y:S05]  /*32f0*/  BSYNC.RECONVERGENT B3 ;  /* 0x0000000000037941 */ /* 0x000fea0003800200 */
.L_x_15128:
        /* <DEDUP_REMOVED lines=43> */
.L_x_15126:
[----:B------:R-:W-:Y:S05]  /*35b0*/  BSYNC.RECONVERGENT B2 ;  /* 0x0000000000027941 */ /* 0x000fea0003800200 */
.L_x_15125:
        /* <DEDUP_REMOVED lines=10> */
.L_x_15090:
        /* <DEDUP_REMOVED lines=16> */
.L_x_15133:
        /* <DEDUP_REMOVED lines=13> */
.L_x_15135:
[----:B------:R-:W-:Y:S05]  /*3830*/  BSYNC.RECONVERGENT B3 ;  /* 0x0000000000037941 */ /* 0x000fea0003800200 */
.L_x_15134:
        /* <DEDUP_REMOVED lines=42> */
.L_x_15132:
[----:B------:R-:W-:Y:S05]  /*3ae0*/  BSYNC.RECONVERGENT B2 ;  /* 0x0000000000027941 */ /* 0x000fea0003800200 */
.L_x_15131:
        /* <DEDUP_REMOVED lines=25> */
.L_x_15138:
        /* <DEDUP_REMOVED lines=13> */
.L_x_15140:
[----:B------:R-:W-:Y:S05]  /*3d50*/  BSYNC.RECONVERGENT B3 ;  /* 0x0000000000037941 */ /* 0x000fea0003800200 */
.L_x_15139:
        /* <DEDUP_REMOVED lines=43> */
.L_x_15137:
[----:B------:R-:W-:Y:S05]  /*4010*/  BSYNC.RECONVERGENT B2 ;  /* 0x0000000000027941 */ /* 0x000fea0003800200 */
.L_x_15136:
        /* <DEDUP_REMOVED lines=21> */
.L_x_15143:
        /* <DEDUP_REMOVED lines=13> */
.L_x_15145:
[----:B------:R-:W-:Y:S05]  /*4240*/  BSYNC.RECONVERGENT B3 ;  /* 0x0000000000037941 */ /* 0x000fea0003800200 */
.L_x_15144:
        /* <DEDUP_REMOVED lines=43> */
.L_x_15142:
[----:B------:R-:W-:Y:S05]  /*4500*/  BSYNC.RECONVERGENT B2 ;  /* 0x0000000000027941 */ /* 0x000fea0003800200 */
.L_x_15141:
[----:B------:R-:W-:Y:S01]  /*4510*/  I2FP.F32.U32 R63, R63 ;  /* 0x0000003f003f7245 */ /* 0x000fe20000201000 */
[----:B------:R-:W-:Y:S01]  /*4520*/  HADD2.F32 R79, -RZ, R69.H0_H0 ;  /* 0x20000045ff4f7230 */ /* 0x000fe20000004100 */
        /* <DEDUP_REMOVED lines=19> */
.L_x_15148:
        /* <DEDUP_REMOVED lines=13> */
.L_x_15150:
[----:B------:R-:W-:Y:S05]  /*4730*/  BSYNC.RECONVERGENT B3 ;  /* 0x0000000000037941 */ /* 0x000fea0003800200 */
.L_x_15149:
        /* <DEDUP_REMOVED lines=43> */
.L_x_15147:
[----:B------:R-:W-:Y:S05]  /*49f0*/  BSYNC.RECONVERGENT B2 ;  /* 0x0000000000027941 */ /* 0x000fea0003800200 */
.L_x_15146:
        /* <DEDUP_REMOVED lines=21> */
.L_x_15153:
        /* <DEDUP_REMOVED lines=13> */
.L_x_15155:
[----:B------:R-:W-:Y:S05]  /*4c20*/  BSYNC.RECONVERGENT B3 ;  /* 0x0000000000037941 */ /* 0x000fea0003800200 */
.L_x_15154:
        /* <DEDUP_REMOVED lines=43> */
.L_x_15152:
[----:B------:R-:W-:Y:S05]  /*4ee0*/  BSYNC.RECONVERGENT B2 ;  /* 0x0000000000027941 */ /* 0x000fea0003800200 */
.L_x_15151:
        /* <DEDUP_REMOVED lines=21> */
.L_x_15158:
        /* <DEDUP_REMOVED lines=13> */
.L_x_15160:
[----:B------:R-:W-:Y:S05]  /*5110*/  BSYNC.RECONVERGENT B3 ;  /* 0x0000000000037941 */ /* 0x000fea0003800200 */
.L_x_15159:
        /* <DEDUP_REMOVED lines=43> */
.L_x_15157:
[----:B------:R-:W-:Y:S05]  /*53d0*/  BSYNC.RECONVERGENT B2 ;  /* 0x0000000000027941 */ /* 0x000fea0003800200 */
.L_x_15156:
        /* <DEDUP_REMOVED lines=21> */
.L_x_15163:
        /* <DEDUP_REMOVED lines=13> */
.L_x_15165:
[----:B------:R-:W-:Y:S05]  /*5600*/  BSYNC.RECONVERGENT B3 ;  /* 0x0000000000037941 */ /* 0x000fea0003800200 */
.L_x_15164:
        /* <DEDUP_REMOVED lines=42> */
.L_x_15162:
[----:B------:R-:W-:Y:S05]  /*58b0*/  BSYNC.RECONVERGENT B2 ;  /* 0x0000000000027941 */ /* 0x000fea0003800200 */
.L_x_15161:
        /* <DEDUP_REMOVED lines=21> */
.L_x_15168:
        /* <DEDUP_REMOVED lines=15> */
.L_x_15170:
[----:B------:R-:W-:Y:S05]  /*5b00*/  BSYNC.RECONVERGENT B3 ;  /* 0x0000000000037941 */ /* 0x000fea0003800200 */
.L_x_15169:
        /* <DEDUP_REMOVED lines=42> */
.L_x_15167:
[----:B------:R-:W-:Y:S05]  /*5db0*/  BSYNC.RECONVERGENT B2 ;  /* 0x0000000000027941 */ /* 0x000fea0003800200 */
.L_x_15166:
[----:B------:R-:W-:Y:S01]  /*5dc0*/  HADD2.F32 R93, -RZ, R71.H1_H1 ;  /* 0x30000047ff5d7230 */ /* 0x000fe20000004100 */
[----:B------:R-:W-:-:S04]  /*5dd0*/  I2FP.F32.U32 R71, R91 ;  /* 0x0000005b00477245 */ /* 0x000fc80000201000 */
[----:B------:R-:W-:Y:S01]  /*5de0*/  FMUL.FTZ R92, R93, R0 ;  /* 0x000000005d5c7220 */ /* 0x000fe20000410000 */
[----:B------:R-:W-:Y:S01]  /*5df0*/  FFMA.FTZ R71, R71, R60, 1.1641532182693481445e-10 ;  /* 0x2f00000047477423 */ /* 0x000fe2000001003c */
[----:B------:R-:W-:Y:S02]  /*5e00*/  FMUL.FTZ R60, R77, R32 ;  /* 0x000000204d3c7220 */ /* 0x000fe40000410000 */
        /* <DEDUP_REMOVED lines=8> */
[----:B------:R-:W-:Y:S01]  /*5e90*/  PLOP3.LUT P6, PT, P6, PT, PT, 0x8, 0x80 ;  /* 0x000000000080781c */ /* 0x000fe200037ce170 */
[----:B------:R-:W-:-:S02]  /*5ea0*/  FMUL.FTZ R70, R79, R30 ;  /* 0x0000001e4f467220 */ /* 0x000fc40000410000 */
[----:B------:R-:W-:-:S10]  /*5eb0*/  FMUL.FTZ R71, R78, R31 ;  /* 0x0000001f4e477220 */ /* 0x000fd40000410000 */
.L_x_15130:
        /* <DEDUP_REMOVED lines=22> */
.L_x_15089:
[----:B------:R-:W-:Y:S05]  /*6020*/  BSYNC.RECONVERGENT B1 ;  /* 0x0000000000017941 */ /* 0x000fea0003800200 */
.L_x_15088:
        /* <DEDUP_REMOVED lines=29> */
.L_x_15176:
        /* <DEDUP_REMOVED lines=13> */
.L_x_15178:
[----:B------:R-:W-:Y:S05]  /*62d0*/  BSYNC.RECONVERGENT B3 ;  /* 0x0000000000037941 */ /* 0x000fea0003800200 */
.L_x_15177:
        /* <DEDUP_REMOVED lines=43> */
.L_x_15175:
[----:B------:R-:W-:Y:S05]  /*6590*/  BSYNC.RECONVERGENT B2 ;  /* 0x0000000000027941 */ /* 0x000fea0003800200 */
.L_x_15174:
[----:B------:R-:W0:Y:S01]  /*65a0*/  LDC R79, c[0x0][0x408] ;  /* 0x00010200ff4f7b82 */ /* 0x000e220000000800 */
[----:B------:R-:W-:Y:S01]  /*65b0*/  HFMA2 R89, -RZ, RZ, 0.1171875, 0 ;  /* 0x2f800000ff597431 */ /* 0x000fe200000001ff */
[----:B------:R-:W-:Y:S01]  /*65c0*/  I2FP.F32.U32 R64, R64 ;  /* 0x0000004000407245 */ /* 0x000fe20000201000 */
[----:B-----5:R-:W-:Y:S01]  /*65d0*/  HADD2.F32 R67, -RZ, R72.H0_H0 ;  /* 0x20000048ff437230 */ /* 0x020fe20000004100 */
[----:B------:R-:W-:Y:S01]  /*65e0*/  ISETP.NE.AND P2, PT, R92, 0x1, PT ;  /* 0x000000015c00780c */ /* 0x000fe20003f45270 */
[----:B------:R-:W-:Y:S01]  /*65f0*/  BSSY.RECONVERGENT B2, `(.L_x_15179) ;  /* 0x000004e000027945 */ /* 0x000fe20003800200 */
[----:B------:R-:W-:Y:S01]  /*6600*/  IMAD.MOV.U32 R86, RZ, RZ, 0x2 ;  /* 0x00000002ff567424 */ /* 0x000fe200078e00ff */
[----:B------:R-:W-:Y:S01]  /*6610*/  MOV R66, R2 ;  /* 0x0000000200427202 */ /* 0x000fe20000000f00 */
[----:B------:R-:W1:Y:S01]  /*6620*/  LDC R78, c[0x0][0x404] ;  /* 0x00010100ff4e7b82 */ /* 0x000e620000000800 */
        /* <DEDUP_REMOVED lines=17> */
.L_x_15181:
        /* <DEDUP_REMOVED lines=13> */
.L_x_15183:
[----:B------:R-:W-:Y:S05]  /*6810*/  BSYNC.RECONVERGENT B3 ;  /* 0x0000000000037941 */ /* 0x000fea0003800200 */
.L_x_15182:
        /* <DEDUP_REMOVED lines=43> */
.L_x_15180:
[----:B------:R-:W-:Y:S05]  /*6ad0*/  BSYNC.RECONVERGENT B2 ;  /* 0x0000000000027941 */ /* 0x000fea0003800200 */
.L_x_15179:
        /* <DEDUP_REMOVED lines=23> */
.L_x_15186:
        /* <DEDUP_REMOVED lines=13> */
.L_x_15188:
[----:B------:R-:W-:Y:S05]  /*6d20*/  BSYNC.RECONVERGENT B3 ;  /* 0x0000000000037941 */ /* 0x000fea0003800200 */
.L_x_15187:
        /* <DEDUP_REMOVED lines=43> */
.L_x_15185:
[----:B------:R-:W-:Y:S05]  /*6fe0*/  BSYNC.RECONVERGENT B2 ;  /* 0x0000000000027941 */ /* 0x000fea0003800200 */
.L_x_15184:
        /* <DEDUP_REMOVED lines=22> */
.L_x_15191:
        /* <DEDUP_REMOVED lines=13> */
.L_x_15193:
[----:B------:R-:W-:Y:S05]  /*7220*/  BSYNC.RECONVERGENT B3 ;  /* 0x0000000000037941 */ /* 0x000fea0003800200 */
.L_x_15192:
        /* <DEDUP_REMOVED lines=43> */
.L_x_15190:
[----:B------:R-:W-:Y:S05]  /*74e0*/  BSYNC.RECONVERGENT B2 ;  /* 0x0000000000027941 */ /* 0x000fea0003800200 */
.L_x_15189:
        /* <DEDUP_REMOVED lines=22> */
.L_x_15196:
        /* <DEDUP_REMOVED lines=13> */
.L_x_15198:
[----:B------:R-:W-:Y:S05]  /*7720*/  BSYNC.RECONVERGENT B3 ;  /* 0x0000000000037941 */ /* 0x000fea0003800200 */
.L_x_15197:
        /* <DEDUP_REMOVED lines=43> */
.L_x_15195:
[----:B------:R-:W-:Y:S05]  /*79e0*/  BSYNC.RECONVERGENT B2 ;  /* 0x0000000000027941 */ /* 0x000fea0003800200 */
.L_x_15194:
        /* <DEDUP_REMOVED lines=22> */
.L_x_15201:
        /* <DEDUP_REMOVED lines=13> */
.L_x_15203:
[----:B------:R-:W-:Y:S05]  /*7c20*/  BSYNC.RECONVERGENT B3 ;  /* 0x0000000000037941 */ /* 0x000fea0003800200 */
.L_x_15202:
        /* <DEDUP_REMOVED lines=43> */
.L_x_15200:
[----:B------:R-:W-:Y:S05]  /*7ee0*/  BSYNC.RECONVERGENT B2 ;  /* 0x0000000000027941 */ /* 0x000fea0003800200 */
.L_x_15199:
        /* <DEDUP_REMOVED lines=22> */
.L_x_15206:
        /* <DEDUP_REMOVED lines=13> */
.L_x_15208:
[----:B------:R-:W-:Y:S05]  /*8120*/  BSYNC.RECONVERGENT B3 ;  /* 0x0000000000037941 */ /* 0x000fea0003800200 */
.L_x_15207:
        /* <DEDUP_REMOVED lines=43> */
.L_x_15205:
[----:B------:R-:W-:Y:S05]  /*83e0*/  BSYNC.RECONVERGENT B2 ;  /* 0x0000000000027941 */ /* 0x000fea0003800200 */
.L_x_15204:
        /* <DEDUP_REMOVED lines=22> */
.L_x_15211:
        /* <DEDUP_REMOVED lines=15> */
.L_x_15213:
[----:B------:R-:W-:Y:S05]  /*8640*/  BSYNC.RECONVERGENT B3 ;  /* 0x0000000000037941 */ /* 0x000fea0003800200 */
.L_x_15212:
        /* <DEDUP_REMOVED lines=42> */
.L_x_15210:
[----:B------:R-:W-:Y:S05]  /*88f0*/  BSYNC.RECONVERGENT B2 ;  /* 0x0000000000027941 */ /* 0x000fea0003800200 */
.L_x_15209:
        /* <DEDUP_REMOVED lines=10> */
.L_x_15173:
[----:B------:R-:W-:Y:S01]  /*89a0*/  ISETP.NE.AND P1, PT, R86, 0x1, PT ;  /* 0x000000015600780c */ /* 0x000fe20003f25270 */
[----:B------:R-:W-:Y:S01]  /*89b0*/  BSSY.RECONVERGENT B2, `(.L_x_15215) ;  /* 0x0000048000027945 */ /* 0x000fe20003800200 */
[----:B0-----:R-:W-:Y:S01]  /*89c0*/  IMAD.MOV.U32 R92, RZ, RZ, 0x2 ;  /* 0x00000002ff5c7424 */ /* 0x001fe200078e00ff */
        /* <DEDUP_REMOVED lines=13> */
.L_x_15217:
        /* <DEDUP_REMOVED lines=13> */
.L_x_15219:
[----:B------:R-:W-:Y:S05]  /*8b70*/  BSYNC.RECONVERGENT B3 ;  /* 0x0000000000037941 */ /* 0x000fea0003800200 */
.L_x_15218:
        /* <DEDUP_REMOVED lines=43> */
.L_x_15216:
[----:B------:R-:W-:Y:S05]  /*8e30*/  BSYNC.RECONVERGENT B2 ;  /* 0x0000000000027941 */ /* 0x000fea0003800200 */
.L_x_15215:
        /* <DEDUP_REMOVED lines=25> */
.L_x_15222:
        /* <DEDUP_REMOVED lines=13> */
.L_x_15224:
[----:B------:R-:W-:Y:S05]  /*90a0*/  BSYNC.RECONVERGENT B3 ;  /* 0x0000000000037941 */ /* 0x000fea0003800200 */
.L_x_15223:
        /* <DEDUP_REMOVED lines=43> */
.L_x_15221:
[----:B------:R-:W-:Y:S05]  /*9360*/  BSYNC.RECONVERGENT B2 ;  /* 0x0000000000027941 */ /* 0x000fea0003800200 */
.L_x_15220:
        /* <DEDUP_REMOVED lines=22> */
.L_x_15227:
        /* <DEDUP_REMOVED lines=13> */
.L_x_15229:
[----:B------:R-:W-:Y:S05]  /*95a0*/  BSYNC.RECONVERGENT B3 ;  /* 0x0000000000037941 */ /* 0x000fea0003800200 */
.L_x_15228:
        /* <DEDUP_REMOVED lines=43> */
.L_x_15226:
[----:B------:R-:W-:Y:S05]  /*9860*/  BSYNC.RECONVERGENT B2 ;  /* 0x0000000000027941 */ /* 0x000fea0003800200 */
.L_x_15225:
[----:B------:R-:W-:Y:S01]  /*9870*/  I2FP.F32.U32 R79, R78 ;  /* 0x0000004e004f7245 */ /* 0x000fe20000201000 */
[----:B------:R-:W-:Y:S01]  /*9880*/  HADD2.F32 R89, -RZ, R73.H0_H0 ;  /* 0x20000049ff597230 */ /* 0x000fe20000004100 */
        /* <DEDUP_REMOVED lines=19> */
.L_x_15232:
        /* <DEDUP_REMOVED lines=13> */
.L_x_15234:
[----:B------:R-:W-:Y:S05]  /*9a90*/  BSYNC.RECONVERGENT B3 ;  /* 0x0000000000037941 */ /* 0x000fea0003800200 */
.L_x_15233:
        /* <DEDUP_REMOVED lines=42> */
.L_x_15231:
[----:B------:R-:W-:Y:S05]  /*9d40*/  BSYNC.RECONVERGENT B2 ;  /* 0x0000000000027941 */ /* 0x000fea0003800200 */
.L_x_15230:
        /* <DEDUP_REMOVED lines=21> */
.L_x_15237:
        /* <DEDUP_REMOVED lines=13> */
.L_x_15239:
[----:B------:R-:W-:Y:S05]  /*9f70*/  BSYNC.RECONVERGENT B3 ;  /* 0x0000000000037941 */ /* 0x000fea0003800200 */
.L_x_15238:
        /* <DEDUP_REMOVED lines=42> */
.L_x_15236:
[----:B------:R-:W-:Y:S05]  /*a220*/  BSYNC.RECONVERGENT B2 ;  /* 0x0000000000027941 */ /* 0x000fea0003800200 */
.L_x_15235:
        /* <DEDUP_REMOVED lines=21> */
.L_x_15242:
        /* <DEDUP_REMOVED lines=13> */
.L_x_15244:
[----:B------:R-:W-:Y:S05]  /*a450*/  BSYNC.RECONVERGENT B3 ;  /* 0x0000000000037941 */ /* 0x000fea0003800200 */
.L_x_15243:
        /* <DEDUP_REMOVED lines=42> */
.L_x_15241:
[----:B------:R-:W-:Y:S05]  /*a700*/  BSYNC.RECONVERGENT B2 ;  /* 0x0000000000027941 */ /* 0x000fea0003800200 */
.L_x_15240:
        /* <DEDUP_REMOVED lines=21> */
.L_x_15247:
        /* <DEDUP_REMOVED lines=13> */
.L_x_15249:
[----:B------:R-:W-:Y:S05]  /*a930*/  BSYNC.RECONVERGENT B3 ;  /* 0x0000000000037941 */ /* 0x000fea0003800200 */
.L_x_15248:
        /* <DEDUP_REMOVED lines=42> */
.L_x_15246:
[----:B------:R-:W-:Y:S05]  /*abe0*/  BSYNC.RECONVERGENT B2 ;  /* 0x0000000000027941 */ /* 0x000fea0003800200 */
.L_x_15245:
        /* <DEDUP_REMOVED lines=21> */
.L_x_15252:
        /* <DEDUP_REMOVED lines=15> */
.L_x_15254:
[----:B------:R-:W-:Y:S05]  /*ae30*/  BSYNC.RECONVERGENT B3 ;  /* 0x0000000000037941 */ /* 0x000fea0003800200 */
.L_x_15253:
        /* <DEDUP_REMOVED lines=42> */
.L_x_15251:
[----:B------:R-:W-:Y:S05]  /*b0e0*/  BSYNC.RECONVERGENT B2 ;  /* 0x0000000000027941 */ /* 0x000fea0003800200 */
.L_x_15250:
[----:B------:R-:W-:Y:S01]  /*b0f0*/  HADD2.F32 R95, -RZ, R75.H1_H1 ;  /* 0x3000004bff5f7230 */ /* 0x000fe20000004100 */
[----:B------:R-:W-:-:S04]  /*b100*/  I2FP.F32.U32 R75, R93 ;  /* 0x0000005d004b7245 */ /* 0x000fc80000201000 */
[----:B------:R-:W-:Y:S01]  /*b110*/  FMUL.FTZ R0, R95, R0 ;  /* 0x000000005f007220 */ /* 0x000fe20000410000 */
        /* <DEDUP_REMOVED lines=13> */
.L_x_15214:
        /* <DEDUP_REMOVED lines=22> */
.L_x_15172:
[----:B------:R-:W-:Y:S05]  /*b350*/  BSYNC.RECONVERGENT B1 ;  /* 0x0000000000017941 */ /* 0x000fea0003800200 */
.L_x_15171:
        /* <DEDUP_REMOVED lines=76> */
.L_x_15272:
        /* <DEDUP_REMOVED lines=48> */
.L_x_15257:
[----:B------:R-:W-:Y:S05]  /*bb20*/  BSYNC.RECONVERGENT B1 ;  /* 0x0000000000017941 */ /* 0x000fea0003800200 */
.L_x_15256:
        /* <DEDUP_REMOVED lines=33> */
.L_x_15259:
[----:B------:R-:W-:Y:S05]  /*bd40*/  BSYNC.RECONVERGENT B1 ;  /* 0x0000000000017941 */ /* 0x000fea0003800200 */
.L_x_15258:
[----:B012---:R-:W0:Y:S02]  /*bd50*/  LDC.64 R76, c[0x0][0x380] ;  /* 0x0000e000ff4c7b82 */ /* 0x007e240000000a00 */
[----:B0-----:R-:W-:-:S04]  /*bd60*/  LEA R83, R76, R83, 0x2 ;  /* 0x000000534c537211 */ /* 0x001fc800078e10ff */
[----:B------:R-:W-:-:S13]  /*bd70*/  ISETP.GE.AND P0, PT, R83, R77, PT ;  /* 0x0000004d5300720c */ /* 0x000fda0003f06270 */
[----:B------:R-:W-:Y:S05]  /*bd80*/  @!P0 BRA `(.L_x_15260) ;  /* 0xffffff4c00908947 */ /* 0x000fea000383ffff */
[----:B------:R-:W-:Y:S05]  /*bd90*/  BSYNC B0 ;  /* 0x0000000000007941 */ /* 0x000fea0003800000 */
.L_x_15087:
[----:B------:R-:W-:Y:S05]  /*bda0*/  EXIT ;  /* 0x000000000000794d */ /* 0x000fea0003800000 */
.L_x_15255:
        /* <DEDUP_REMOVED lines=8> */
.L_x_15262:
[----:B------:R-:W-:Y:S05]  /*be30*/  BSYNC B1 ;  /* 0x0000000000017941 */ /* 0x000fea0003800000 */
.L_x_15261:
        /* <DEDUP_REMOVED lines=9> */
.L_x_15263:
[----:B------:R-:W-:Y:S01]  /*bed0*/  HFMA2 R96, -RZ, RZ, 0, 2.384185791015625e-07 ;  /* 0x00000004ff607431 */ /* 0x000fe200000001ff */
[----:B------:R-:W-:-:S05]  /*bee0*/  MOV R77, R95 ;  /* 0x0000005f004d7202 */ /* 0x000fca0000000f00 */
[----:B------:R-:W-:-:S04]  /*bef0*/  FADD.FTZ R91, R78, R77 ;  /* 0x0000004d4e5b7221 */ /* 0x000fc80000010000 */
[----:B------:R-:W-:-:S07]  /*bf00*/  IMAD.MOV.U32 R97, RZ, RZ, R91 ;  /* 0x000000ffff617224 */ /* 0x000fce00078e005b */
[----:B------:R-:W-:Y:S05]  /*bf10*/  WARPSYNC.COLLECTIVE R94, `(.L_x_15264) ;  /* 0x000000005e087348 */ /* 0x000fea0003c00000 */
[----:B------:R0:W1:Y:S02]  /*bf20*/  SHFL.BFLY P3, R95, R97, R96, R99 ;  /* 0x0c000060615f7389 */ /* 0x0000640000060063 */
[----:B01----:R-:W-:Y:S05]  /*bf30*/  ENDCOLLECTIVE ;  /* 0x000000000000791b */ /* 0x003fea0003800000 */
.L_x_15264:
[----:B------:R-:W-:Y:S02]  /*bf40*/  IMAD.MOV.U32 R96, RZ, RZ, 0x8 ;  /* 0x00000008ff607424 */ /* 0x000fe400078e00ff */
[----:B------:R-:W-:-:S04]  /*bf50*/  IMAD.MOV.U32 R0, RZ, RZ, R95 ;  /* 0x000000ffff007224 */ /* 0x000fc800078e005f */
[----:B------:R-:W-:-:S05]  /*bf60*/  FADD.FTZ R92, R91, R0 ;  /* 0x000000005b5c7221 */ /* 0x000fca0000010000 */
[----:B------:R-:W-:-:S07]  /*bf70*/  MOV R97, R92 ;  /* 0x0000005c00617202 */ /* 0x000fce0000000f00 */
[----:B------:R-:W-:Y:S05]  /*bf80*/  WARPSYNC.COLLECTIVE R94, `(.L_x_15265) ;  /* 0x000000005e087348 */ /* 0x000fea0003c00000 */
[----:B------:R0:W1:Y:S02]  /*bf90*/  SHFL.BFLY P3, R95, R97, R96, R99 ;  /* 0x0c000060615f7389 */ /* 0x0000640000060063 */
[----:B01----:R-:W-:Y:S05]  /*bfa0*/  ENDCOLLECTIVE ;  /* 0x000000000000791b */ /* 0x003fea0003800000 */
.L_x_15265:
        /* <DEDUP_REMOVED lines=8> */
.L_x_15266:
        /* <DEDUP_REMOVED lines=41> */
.L_x_15267:
[----:B------:R-:W-:Y:S01]  /*c2c0*/  HFMA2 R96, -RZ, RZ, 0, 1.1920928955078125e-07 ;  /* 0x00000002ff607431 */ /* 0x000fe200000001ff */
[----:B------:R-:W-:-:S05]  /*c2d0*/  MOV R79, R95 ;  /* 0x0000005f004f7202 */ /* 0x000fca0000000f00 */
[----:B------:R-:W-:-:S04]  /*c2e0*/  FADD.FTZ R79, R0, R79 ;  /* 0x0000004f004f7221 */ /* 0x000fc80000010000 */
[----:B------:R-:W-:-:S07]  /*c2f0*/  IMAD.MOV.U32 R97, RZ, RZ, R79 ;  /* 0x000000ffff617224 */ /* 0x000fce00078e004f */
[----:B------:R-:W-:Y:S05]  /*c300*/  WARPSYNC.COLLECTIVE R94, `(.L_x_15268) ;  /* 0x000000005e087348 */ /* 0x000fea0003c00000 */
[----:B------:R0:W1:Y:S02]  /*c310*/  SHFL.BFLY P3, R95, R97, R96, R99 ;  /* 0x0c000060615f7389 */ /* 0x0000640000060063 */
[----:B01----:R-:W-:Y:S05]  /*c320*/  ENDCOLLECTIVE ;  /* 0x000000000000791b */ /* 0x003fea0003800000 */
.L_x_15268:
[----:B------:R-:W-:Y:S02]  /*c330*/  IMAD.MOV.U32 R96, RZ, RZ, 0x4 ;  /* 0x00000004ff607424 */ /* 0x000fe400078e00ff */
[----:B------:R-:W-:-:S04]  /*c340*/  IMAD.MOV.U32 R78, RZ, RZ, R95 ;  /* 0x000000ffff4e7224 */ /* 0x000fc800078e005f */
[----:B------:R-:W-:-:S05]  /*c350*/  FADD.FTZ R78, R79, R78 ;  /* 0x0000004e4f4e7221 */ /* 0x000fca0000010000 */
[----:B------:R-:W-:-:S07]  /*c360*/  MOV R97, R78 ;  /* 0x0000004e00617202 */ /* 0x000fce0000000f00 */
[----:B------:R-:W-:Y:S05]  /*c370*/  WARPSYNC.COLLECTIVE R94, `(.L_x_15269) ;  /* 0x000000005e087348 */ /* 0x000fea0003c00000 */
[----:B------:R0:W1:Y:S02]  /*c380*/  SHFL.BFLY P3, R95, R97, R96, R99 ;  /* 0x0c000060615f7389 */ /* 0x0000640000060063 */
[----:B01----:R-:W-:Y:S05]  /*c390*/  ENDCOLLECTIVE ;  /* 0x000000000000791b */ /* 0x003fea0003800000 */
.L_x_15269:
[----:B------:R-:W-:Y:S01]  /*c3a0*/  HFMA2 R96, -RZ, RZ, 0, 4.76837158203125e-07 ;  /* 0x00000008ff607431 */ /* 0x000fe200000001ff */
[----:B------:R-:W-:-:S05]  /*c3b0*/  MOV R91, R95 ;  /* 0x0000005f005b7202 */ /* 0x000fca0000000f00 */
[----:B------:R-:W-:-:S04]  /*c3c0*/  FADD.FTZ R91, R78, R91 ;  /* 0x0000005b4e5b7221 */ /* 0x000fc80000010000 */
[----:B------:R-:W-:-:S07]  /*c3d0*/  IMAD.MOV.U32 R97, RZ, RZ, R91 ;  /* 0x000000ffff617224 */ /* 0x000fce00078e005b */
[----:B------:R-:W-:Y:S05]  /*c3e0*/  WARPSYNC.COLLECTIVE R94, `(.L_x_15270) ;  /* 0x000000005e087348 */ /* 0x000fea0003c00000 */
[----:B------:R0:W1:Y:S02]  /*c3f0*/  SHFL.BFLY P3, R95, R97, R96, R99 ;  /* 0x0c000060615f7389 */ /* 0x0000640000060063 */
[----:B01----:R-:W-:Y:S05]  /*c400*/  ENDCOLLECTIVE ;  /* 0x000000000000791b */ /* 0x003fea0003800000 */
.L_x_15270:
[----:B------:R-:W-:Y:S02]  /*c410*/  IMAD.MOV.U32 R96, RZ, RZ, 0x10 ;  /* 0x00000010ff607424 */ /* 0x000fe400078e00ff */
[----:B------:R-:W-:-:S04]  /*c420*/  IMAD.MOV.U32 R92, RZ, RZ, R95 ;  /* 0x000000ffff5c7224 */ /* 0x000fc800078e005f */
[----:B------:R-:W-:-:S05]  /*c430*/  FADD.FTZ R92, R91, R92 ;  /* 0x0000005c5b5c7221 */ /* 0x000fca0000010000 */
[----:B------:R-:W-:-:S07]  /*c440*/  MOV R97, R92 ;  /* 0x0000005c00617202 */ /* 0x000fce0000000f00 */
[----:B------:R-:W-:Y:S05]  /*c450*/  WARPSYNC.COLLECTIVE R94, `(.L_x_15271) ;  /* 0x000000005e087348 */ /* 0x000fea0003c00000 */
[----:B------:R0:W1:Y:S02]  /*c460*/  SHFL.BFLY P3, R95, R97, R96, R99 ;  /* 0x0c000060615f7389 */ /* 0x0000640000060063 */
[----:B01----:R-:W-:Y:S05]  /*c470*/  ENDCOLLECTIVE ;  /* 0x000000000000791b */ /* 0x003fea0003800000 */
.L_x_15271:
[----:B------:R-:W-:Y:S01]  /*c480*/  MOV R93, R95 ;  /* 0x0000005f005d7202 */ /* 0x000fe20000000f00 */
[----:B------:R-:W-:Y:S06]  /*c490*/  BRA `(.L_x_15272) ;  /* 0xfffffff000e07947 */ /* 0x000fec000383ffff */
.L_x_15273:
        /* <DEDUP_REMOVED lines=14> */
.L_x_20345:


//--------------------- .text._ZN10layer_norm13ln_fwd_kernelINS_13Kernel_traitsIf6__halffS2_fjLj512ELj1ELj4ELj1ELj16ENS_18Kernel_traits_baseILj512EfS2_fS2_fjLj128EEEEELb1ELb1ELb0ELb1EEEvNS_9FwdParamsE --------------------------
	.section	.text._ZN10layer_norm13ln_fwd_kernelINS_13Kernel_traitsIf6__halffS2_fjLj512ELj1ELj4ELj1ELj16ENS_18Kernel_traits_baseILj512EfS2_fS2_fjLj128EEEEELb1ELb1ELb0ELb1EEEvNS_9FwdParamsE,"ax",@progbits
	.align	128
        .global         _ZN10layer_norm13ln_fwd_kernelINS_13Kernel_traitsIf6__halffS2_fjLj512ELj1ELj4ELj1ELj16ENS_18Kernel_traits_baseILj512EfS2_fS2_fjLj128EEEEELb1ELb1ELb0ELb1EEEvNS_9FwdParamsE
        .type           _ZN10layer_norm13ln_fwd_kernelINS_13Kernel_traitsIf6__halffS2_fjLj512ELj1ELj4ELj1ELj16ENS_18Kernel_traits_baseILj512EfS2_fS2_fjLj128EEEEELb1ELb1ELb0ELb1EEEvNS_9FwdParamsE,@function
        .size           _ZN10layer_norm13ln_fwd_kernelINS_13Kernel_traitsIf6__halffS2_fjLj512ELj1ELj4ELj1ELj16ENS_18Kernel_traits_baseILj512EfS2_fS2_fjLj128EEEEELb1ELb1ELb0ELb1EEEvNS_9FwdParamsE,(.L_x_20346 - _ZN10layer_norm13ln_fwd_kernelINS_13Kernel_traitsIf6__halffS2_fjLj512ELj1ELj4ELj1ELj16ENS_18Kernel_traits_baseILj512EfS2_fS2_fjLj128EEEEELb1ELb1ELb0ELb1EEEvNS_9FwdParamsE)
        .other          _ZN10layer_norm13ln_fwd_kernelINS_13Kernel_traitsIf6__halffS2_fjLj512ELj1ELj4ELj1ELj16ENS_18Kernel_traits_baseILj512EfS2_fS2_fjLj128EEEEELb1ELb1ELb0ELb1EEEvNS_9FwdParamsE,@"STO_CUDA_ENTRY STV_DEFAULT"
_ZN10layer_norm13ln_fwd_kernelINS_13Kernel_traitsIf6__halffS2_fjLj512ELj1ELj4ELj1ELj16ENS_18Kernel_traits_baseILj512EfS2_fS2_fjLj128EEEEELb1ELb1ELb0ELb1EEEvNS_9FwdParamsE:
.text._ZN10layer_norm13ln_fwd_kernelINS_13Kernel_traitsIf6__halffS2_fjLj512ELj1ELj4ELj1ELj16ENS_18Kernel_traits_baseILj512EfS2_fS2_fjLj128EEEEELb1ELb1ELb0ELb1EEEvNS_9FwdParamsE:
        /* <DEDUP_REMOVED lines=10> */
[----:B------:R-:W0:Y:S06]  /*00a0*/  LDCU.64 UR4, c[0x0][0x438] ;  /* 0x00008700ff0477ac */ /* 0x000e2c0008000a00 */
[----:B------:R-:W0:Y:S01]  /*00b0*/  LDC.64 R18, c[0x0][0x3e8] ;  /* 0x0000fa00ff127b82 */ /* 0x000e220000000a00 */
[----:B----4-:R-:W-:-:S02]  /*00c0*/  IMAD.U32 R4, RZ, RZ, UR6 ;  /* 0x00000006ff047e24 */ /* 0x010fc4000f8e00ff */
[----:B------:R-:W-:-:S03]  /*00d0*/  IMAD.U32 R5, RZ, RZ, UR7 ;  /* 0x00000007ff057e24 */ /* 0x000fc6000f8e00ff */
[----:B-1----:R-:W-:-:S03]  /*00e0*/  @P1 MOV R61, R63 ;  /* 0x0000003f003d1202 */ /* 0x002fc60000000f00 */
[----:B---3--:R-:W3:Y:S01]  /*00f0*/  @P1 LDG.E.64 R4, desc[UR8][R4.64] ;  /* 0x0000000804041981 */ /* 0x008ee2000c1e1b00 */
[----:B--2---:R-:W-:-:S03]  /*0100*/  LOP3.LUT R0, R62, 0x1f, RZ, 0xc0, !PT ;  /* 0x0000001f3e007812 */ /* 0x004fc600078ec0ff */
[----:B------:R-:W2:Y:S02]  /*0110*/  @P1 LDG.E.64 R6, desc[UR8][R60.64] ;  /* 0x000000083c061981 */ /* 0x000ea4000c1e1b00 */
[----:B------:R-:W-:-:S05]  /*0120*/  IMAD.WIDE.U32 R2, R0, 0x20, R2 ;  /* 0x0000002000027825 */ /* 0x000fca00078e0002 */
        /* <DEDUP_REMOVED lines=12> */
[----:B-1----:R-:W2:Y:S08]  /*01f0*/  @P1 LDC R3, c[0x0][0x460] ;  /* 0x00011800ff031b82 */ /* 0x002eb00000000800 */
        /* <DEDUP_REMOVED lines=9> */
[----:B--2---:R-:W-:-:S02]  /*0290*/  @P1 IADD3 R60, P2, PT, R6, R3, RZ ;  /* 0x00000003063c1210 */ /* 0x004fc40007f5e0ff */
[----:B------:R-:W-:-:S04]  /*02a0*/  SHF.R.U32.HI R6, RZ, 0x5, R62 ;  /* 0x00000005ff067819 */ /* 0x000fc8000001163e */
[----:B------:R-:W-:Y:S01]  /*02b0*/  LOP3.LUT R6, R6, UR4, RZ, 0xfc, !PT ;  /* 0x0000000406067c12 */ /* 0x000fe2000f8efcff */
[----:B------:R-:W-:Y:S01]  /*02c0*/  @P1 IMAD.X R63, RZ, RZ, R7, P2 ;  /* 0x000000ffff3f1224 */ /* 0x000fe200010e0607 */
[----:B---3--:R-:W-:Y:S02]  /*02d0*/  @P1 R2UR UR6, R4 ;  /* 0x00000000040612ca */ /* 0x008fe400000e0000 */
[----:B------:R-:W-:Y:S02]  /*02e0*/  @P1 R2UR UR7, R5 ;  /* 0x00000000050712ca */ /* 0x000fe400000e0000 */
[----:B------:R-:W-:Y:S01]  /*02f0*/  ISETP.GE.AND P1, PT, R6, UR10, PT ;  /* 0x0000000a06007c0c */ /* 0x000fe2000bf26270 */
[----:B----4-:R-:W-:Y:S01]  /*0300*/  @P0 IMAD.MOV.U32 R3, RZ, RZ, R8 ;  /* 0x000000ffff030224 */ /* 0x010fe200078e0008 */
[----:B------:R-:W-:Y:S01]  /*0310*/  @!P0 MOV R3, R8 ;  /* 0x0000000800038202 */ /* 0x000fe20000000f00 */
[--C-:B------:R-:W-:Y:S01]  /*0320*/  @P0 IMAD.MOV.U32 R2, RZ, RZ, R9.reuse ;  /* 0x000000ffff020224 */ /* 0x100fe200078e0009 */
        /* <DEDUP_REMOVED lines=10> */
[--C-:B------:R-:W-:Y:S02]  /*03d0*/  @P0 IMAD.MOV.U32 R10, RZ, RZ, R15.reuse ;  /* 0x000000ffff0a0224 */ /* 0x100fe400078e000f */
[----:B------:R-:W-:Y:S02]  /*03e0*/  @!P0 IMAD.MOV.U32 R7, RZ, RZ, R12 ;  /* 0x000000ffff078224 */ /* 0x000fe400078e000c */
[----:B------:R-:W-:Y:S02]  /*03f0*/  @!P0 IMAD.MOV.U32 R9, RZ, RZ, R14 ;  /* 0x000000ffff098224 */ /* 0x000fe400078e000e */
[----:B------:R-:W-:Y:S01]  /*0400*/  @!P0 IMAD.MOV.U32 R10, RZ, RZ, R15 ;  /* 0x000000ffff0a8224 */ /* 0x000fe200078e000f */
[----:B------:R-:W-:Y:S06]  /*0410*/  @P1 EXIT ;  /* 0x000000000000194d */ /* 0x000fec0003800000 */
[--C-:B------:R-:W-:Y:S01]  /*0420*/  SHF.R.U64 R12, R60, 0x2, R63.reuse ;  /* 0x000000023c0c7819 */ /* 0x100fe2000000123f */
[----:B------:R-:W-:Y:S01]  /*0430*/  IMAD.MOV.U32 R13, RZ, RZ, R16 ;  /* 0x000000ffff0d7224 */ /* 0x000fe200078e0010 */
[----:B------:R-:W-:Y:S01]  /*0440*/  SHF.R.U32.HI R16, RZ, 0x2, R63 ;  /* 0x00000002ff107819 */ /* 0x000fe2000001163f */
[----:B------:R-:W-:Y:S01]  /*0450*/  @!P0 IMAD.MOV.U32 R11, RZ, RZ, R20 ;  /* 0x000000ffff0b8224 */ /* 0x000fe200078e0014 */
[----:B------:R-:W-:Y:S01]  /*0460*/  UIADD3 UR14, UPT, UPT, UR6, -0x61c88647, URZ ;  /* 0x9e3779b9060e7890 */ /* 0x000fe2000fffe0ff */
        /* <DEDUP_REMOVED lines=14> */
[-C--:B-----5:R-:W-:Y:S01]  /*0550*/  @P0 MOV R68, R29.reuse ;  /* 0x0000001d00440202 */ /* 0x0a0fe20000000f00 */
[----:B------:R-:W-:Y:S01]  /*0560*/  UIADD3 UR20, UPT, UPT, UR6, 0x78dde6e4, URZ ;  /* 0x78dde6e406147890 */ /* 0x000fe2000fffe0ff */
[C---:B------:R-:W-:Y:S01]  /*0570*/  IMAD.HI.U32 R19, R61.reuse, -0x2daee0ad, RZ ;  /* 0xd2511f533d137827 */ /* 0x040fe200078e00ff */
        /* <DEDUP_REMOVED lines=16> */
[----:B------:R-:W-:Y:S01]  /*0680*/  UIADD3 UR25, UPT, UPT, UR7, 0x646e171e, URZ ;  /* 0x646e171e07197890 */ /* 0x000fe2000fffe0ff */
        /* <DEDUP_REMOVED lines=8> */
[--C-:B------:R-:W-:Y:S01]  /*0710*/  @P0 IMAD.MOV.U32 R20, RZ, RZ, R41.reuse ;  /* 0x000000ffff140224 */ /* 0x100fe200078e0029 */
[----:B------:R-:W0:Y:S01]  /*0720*/  LDCU.64 UR4, c[0x0][0x3e0] ;  /* 0x00007c00ff0477ac */ /* 0x000e220008000a00 */
[----:B------:R-:W-:Y:S01]  /*0730*/  @!P0 IMAD.MOV.U32 R19, RZ, RZ, R42 ;  /* 0x000000ffff138224 */ /* 0x000fe200078e002a */
[----:B------:R-:W-:Y:S01]  /*0740*/  @P0 MOV R22, R43 ;  /* 0x0000002b00160202 */ /* 0x000fe20000000f00 */
[----:B------:R-:W-:Y:S01]  /*0750*/  @!P0 IMAD.MOV.U32 R20, RZ, RZ, R41 ;  /* 0x000000ffff148224 */ /* 0x000fe200078e0029 */
[----:B------:R-:W-:Y:S01]  /*0760*/  UIADD3 UR28, UPT, UPT, UR6, -0xe443238, URZ ;  /* 0xf1bbcdc8061c7890 */ /* 0x000fe2000fffe0ff */
[----:B------:R-:W-:Y:S01]  /*0770*/  IMAD R42, R23, -0x2daee0ad, RZ ;  /* 0xd2511f53172a7824 */ /* 0x000fe200078e02ff */
[----:B------:R-:W-:Y:S01]  /*0780*/  UIADD3 UR29, UPT, UPT, UR7, -0x24c28bd8, URZ ;  /* 0xdb3d7428071d7890 */ /* 0x000fe2000fffe0ff */
[----:B------:R-:W-:Y:S01]  /*0790*/  IMAD R40, R63, -0x326172a9, RZ ;  /* 0xcd9e8d573f287824 */ /* 0x000fe200078e02ff */
[----:B------:R-:W-:Y:S01]  /*07a0*/  UIADD3 UR30, UPT, UPT, UR6, -0x700cb87f, URZ ;  /* 0x8ff34781061e7890 */ /* 0x000fe2000fffe0ff */
[----:B------:R-:W-:Y:S01]  /*07b0*/  IMAD.HI.U32 R23, R61, -0x326172a9, RZ ;  /* 0xcd9e8d573d177827 */ /* 0x000fe200078e00ff */
[----:B------:R-:W-:Y:S01]  /*07c0*/  UIADD3 UR31, UPT, UPT, UR7, -0x695add53, URZ ;  /* 0x96a522ad071f7890 */ /* 0x000fe2000fffe0ff */
[----:B------:R-:W-:-:S02]  /*07d0*/  @P0 MOV R74, R35 ;  /* 0x00000023004a0202 */ /* 0x000fc40000000f00 */
[----:B------:R-:W-:Y:S01]  /*07e0*/  @!P0 CS2R R58, SRZ ;  /* 0x00000000003a8805 */ /* 0x000fe2000001ff00 */
[----:B------:R-:W-:Y:S01]  /*07f0*/  IMAD.HI.U32 R41, R62, -0x2daee0ad, RZ ;  /* 0xd2511f533e297827 */ /* 0x000fe200078e00ff */
[----:B------:R-:W-:Y:S02]  /*0800*/  LOP3.LUT R40, R40, UR18, R23, 0x96, !PT ;  /* 0x0000001228287c12 */ /* 0x000fe4000f8e9617 */
[----:B------:R-:W-:Y:S02]  /*0810*/  @!P0 CS2R R56, SRZ ;  /* 0x0000000000388805 */ /* 0x000fe4000001ff00 */
[-C--:B------:R-:W-:Y:S01]  /*0820*/  @P0 MOV R23, R26.reuse ;  /* 0x0000001a00170202 */ /* 0x080fe20000000f00 */
[--C-:B------:R-:W-:Y:S01]  /*0830*/  @P0 IMAD.MOV.U32 R21, RZ, RZ, R24.reuse ;  /* 0x000000ffff150224 */ /* 0x100fe200078e0018 */
[----:B------:R-:W-:Y:S01]  /*0840*/  LOP3.LUT R41, R42, UR19, R41, 0x96, !PT ;  /* 0x000000132a297c12 */ /* 0x000fe2000f8e9629 */
[--C-:B------:R-:W-:Y:S01]  /*0850*/  @P0 IMAD.MOV.U32 R64, RZ, RZ, R25.reuse ;  /* 0x000000ffff400224 */ /* 0x100fe200078e0019 */
[----:B------:R-:W-:Y:S01]  /*0860*/  @!P0 MOV R23, R26 ;  /* 0x0000001a00178202 */ /* 0x000fe20000000f00 */
[----:B------:R-:W-:Y:S01]  /*0870*/  @!P0 IMAD.MOV.U32 R21, RZ, RZ, R24 ;  /* 0x000000ffff158224 */ /* 0x000fe200078e0018 */
[----:B0-----:R-:W-:Y:S01]  /*0880*/  UISETP.NE.U32.AND UP0, UPT, UR4, URZ, UPT ;  /* 0x000000ff0400728c */ /* 0x001fe2000bf05070 */
[----:B------:R-:W-:Y:S01]  /*0890*/  @!P0 IMAD.MOV.U32 R64, RZ, RZ, R25 ;  /* 0x000000ffff408224 */ /* 0x000fe200078e0019 */
[----:B------:R-:W-:Y:S01]  /*08a0*/  @P0 MOV R75, R38 ;  /* 0x00000026004b0202 */ /* 0x000fe20000000f00 */
[----:B------:R-:W-:Y:S01]  /*08b0*/  IMAD R61, R61, -0x326172a9, RZ ;  /* 0xcd9e8d573d3d7824 */ /* 0x000fe200078e02ff */
[----:B------:R-:W-:Y:S01]  /*08c0*/  @!P0 MOV R22, R43 ;  /* 0x0000002b00168202 */ /* 0x000fe20000000f00 */
[----:B------:R-:W-:Y:S01]  /*08d0*/  IMAD R62, R62, -0x2daee0ad, RZ ;  /* 0xd2511f533e3e7824 */ /* 0x000fe200078e02ff */
[----:B------:R-:W-:Y:S01]  /*08e0*/  @!P0 MOV R69, R32 ;  /* 0x0000002000458202 */ /* 0x000fe20000000f00 */
        /* <DEDUP_REMOVED lines=13> */
[----:B------:R-:W-:Y:S01]  /*09c0*/  LOP3.LUT R101, R60, 0x3, RZ, 0xc0, !PT ;  /* 0x000000033c657812 */ /* 0x000fe200078ec0ff */
[----:B------:R-:W-:Y:S01]  /*09d0*/  IMAD R40, R40, -0x2daee0ad, RZ ;  /* 0xd2511f5328287824 */ /* 0x000fe200078e02ff */
[----:B------:R-:W-:Y:S01]  /*09e0*/  UISETP.NE.AND.EX UP0, UPT, UR5, URZ, UPT, UP0 ;  /* 0x000000ff0500728c */ /* 0x000fe2000bf05300 */
[----:B------:R-:W-:Y:S01]  /*09f0*/  IMAD.HI.U32 R26, R25, -0x326172a9, RZ ;  /* 0xcd9e8d57191a7827 */ /* 0x000fe200078e00ff */
[----:B------:R-:W0:Y:S03]  /*0a00*/  LDCU UR33, c[0x0][0x404] ;  /* 0x00008080ff2177ac */ /* 0x000e260008000800 */
[----:B------:R-:W-:Y:S01]  /*0a10*/  IMAD.HI.U32 R27, R24, -0x2daee0ad, RZ ;  /* 0xd2511f53181b7827 */ /* 0x000fe200078e00ff */
[----:B------:R-:W-:Y:S01]  /*0a20*/  LOP3.LUT R26, R41, UR22, R26, 0x96, !PT ;  /* 0x00000016291a7c12 */ /* 0x000fe2000f8e961a */
[----:B------:R-:W1:Y:S02]  /*0a30*/  LDCU UR34, c[0x0][0x408] ;  /* 0x00008100ff2277ac */ /* 0x000e640008000800 */
[--C-:B------:R-:W-:Y:S01]  /*0a40*/  @P0 IMAD.MOV.U32 R65, RZ, RZ, R28.reuse ;  /* 0x000000ffff410224 */ /* 0x100fe200078e001c */
[----:B------:R-:W-:Y:S01]  /*0a50*/  LOP3.LUT R27, R40, UR23, R27, 0x96, !PT ;  /* 0x00000017281b7c12 */ /* 0x000fe2000f8e961b */
        /* <DEDUP_REMOVED lines=34> */
[----:B------:R-:W-:Y:S01]  /*0c80*/  @P0 IMAD.MOV.U32 R73, RZ, RZ, R36 ;  /* 0x000000ffff490224 */ /* 0x000fe200078e0024 */
[----:B------:R-:W-:Y:S01]  /*0c90*/  @!P0 MOV R73, R36 ;  /* 0x0000002400498202 */ /* 0x000fe20000000f00 */
[----:B------:R-:W-:Y:S02]  /*0ca0*/  @P0 IMAD.MOV.U32 R76, RZ, RZ, R37 ;  /* 0x000000ffff4c0224 */ /* 0x000fe400078e0025 */
[----:B------:R-:W-:Y:S01]  /*0cb0*/  @P0 IMAD.MOV.U32 R78, RZ, RZ, R39 ;  /* 0x000000ffff4e0224 */ /* 0x000fe200078e0027 */
[----:B------:R-:W-:Y:S01]  /*0cc0*/  @!P0 MOV R78, R39 ;  /* 0x00000027004e8202 */ /* 0x000fe20000000f00 */
[----:B------:R-:W-:-:S02]  /*0cd0*/  @!P0 IMAD.MOV.U32 R70, RZ, RZ, R31 ;  /* 0x000000ffff468224 */ /* 0x000fc400078e001f */
[----:B------:R-:W-:Y:S02]  /*0ce0*/  @!P0 IMAD.MOV.U32 R72, RZ, RZ, R33 ;  /* 0x000000ffff488224 */ /* 0x000fe400078e0021 */
[----:B------:R-:W-:Y:S02]  /*0cf0*/  @!P0 IMAD.MOV.U32 R71, RZ, RZ, R34 ;  /* 0x000000ffff478224 */ /* 0x000fe400078e0022 */
[----:B------:R-:W-:Y:S02]  /*0d00*/  @!P0 IMAD.MOV.U32 R74, RZ, RZ, R35 ;  /* 0x000000ffff4a8224 */ /* 0x000fe400078e0023 */
[----:B------:R-:W-:Y:S02]  /*0d10*/  @!P0 IMAD.MOV.U32 R76, RZ, RZ, R37 ;  /* 0x000000ffff4c8224 */ /* 0x000fe400078e0025 */
[----:B------:R-:W-:Y:S02]  /*0d20*/  @!P0 IMAD.MOV.U32 R75, RZ, RZ, R38 ;  /* 0x000000ffff4b8224 */ /* 0x000fe400078e0026 */
[----:B------:R-:W-:-:S02]  /*0d30*/  IMAD.MOV.U32 R77, RZ, RZ, RZ ;  /* 0x000000ffff4d7224 */ /* 0x000fc400078e00ff */
[----:B------:R-:W-:Y:S02]  /*0d40*/  IMAD R80, R27, -0x2daee0ad, RZ ;  /* 0xd2511f531b507824 */ /* 0x000fe400078e02ff */
[----:B01234-:R-:W-:-:S07]  /*0d50*/  IMAD R100, R24, -0x326172a9, RZ ;  /* 0xcd9e8d5718647824 */ /* 0x01ffce00078e02ff */
.L_x_15439:
        /* <DEDUP_REMOVED lines=14> */
[----:B------:R-:W-:Y:S01]  /*0e40*/  HFMA2 R90, -RZ, RZ, 1.875, 0 ;  /* 0x3f800000ff5a7431 */ /* 0x000fe200000001ff */
[----:B------:R-:W-:Y:S01]  /*0e50*/  PLOP3.LUT P1, PT, PT, PT, UP0, 0x80, 0x8 ;  /* 0x000000000008781c */ /* 0x000fe20003f2f008 */
[----:B------:R-:W-:Y:S01]  /*0e60*/  IMAD.MOV.U32 R89, RZ, RZ, 0x2f800000 ;  /* 0x2f800000ff597424 */ /* 0x000fe200078e00ff */
[----:B------:R-:W-:-:S11]  /*0e70*/  ISETP.NE.AND.EX P0, PT, RZ, UR11, PT, P0 ;  /* 0x0000000bff007c0c */ /* 0x000fd6000bf05300 */
        /* <DEDUP_REMOVED lines=17> */
.L_x_20185:
[----:B------:R-:W-:Y:S05]  /*0f90*/  BRX R28 -0xfa0                                     (*"BRANCH_TARGETS .L_x_20186,.L_x_20187,.L_x_20188"*) ;  /* 0xfffffff01c187949 */ /* 0x000fea000383ffff */
.L_x_20188:
[----:B------:R-:W-:Y:S01]  /*0fa0*/  VIADD R30, R101, 0x1 ;  /* 0x00000001651e7836 */ /* 0x000fe20000000000 */
[----:B------:R-:W-:Y:S01]  /*0fb0*/  MOV R31, R98 ;  /* 0x00000062001f7202 */ /* 0x000fe20000000f00 */
[----:B------:R-:W-:Y:S01]  /*0fc0*/  IMAD.MOV.U32 R86, RZ, RZ, R80 ;  /* 0x000000ffff567224 */ /* 0x000fe200078e0050 */
[----:B------:R-:W-:Y:S06]  /*0fd0*/  BRA `(.L_x_15277) ;  /* 0x0000000000ec7947 */ /* 0x000fec0003800000 */
.L_x_20186:
[----:B------:R-:W-:Y:S01]  /*0fe0*/  IMAD.MOV.U32 R86, RZ, RZ, R80 ;  /* 0x000000ffff567224 */ /* 0x000fe200078e0050 */
[----:B------:R-:W-:Y:S01]  /*0ff0*/  MOV R31, R87 ;  /* 0x00000057001f7202 */ /* 0x000fe20000000f00 */
[----:B------:R-:W-:Y:S01]  /*1000*/  IMAD.MOV.U32 R30, RZ, RZ, 0x3 ;  /* 0x00000003ff1e7424 */ /* 0x000fe200078e00ff */
[----:B------:R-:W-:Y:S06]  /*1010*/  BRA `(.L_x_15277) ;  /* 0x0000000000dc7947 */ /* 0x000fec0003800000 */
.L_x_20187:
        /* <DEDUP_REMOVED lines=13> */
.L_x_15279:
[----:B------:R-:W-:Y:S05]  /*10f0*/  BSYNC.RECONVERGENT B2 ;  /* 0x0000000000027941 */ /* 0x000fea0003800200 */
.L_x_15278:
        /* <DEDUP_REMOVED lines=41> */
.L_x_15277:
[----:B------:R-:W-:Y:S05]  /*1390*/  BSYNC.RECONVERGENT B1 ;  /* 0x0000000000017941 */ /* 0x000fea0003800200 */
.L_x_15276:
        /* <DEDUP_REMOVED lines=25> */
.L_x_15282:
        /* <DEDUP_REMOVED lines=13> */
.L_x_15284:
[----:B------:R-:W-:Y:S05]  /*1600*/  BSYNC.RECONVERGENT B2 ;  /* 0x0000000000027941 */ /* 0x000fea0003800200 */
.L_x_15283:
        /* <DEDUP_REMOVED lines=42> */
.L_x_15281:
[----:B------:R-:W-:Y:S05]  /*18b0*/  BSYNC.RECONVERGENT B1 ;  /* 0x0000000000017941 */ /* 0x000fea0003800200 */
.L_x_15280:
        /* <DEDUP_REMOVED lines=23> */
.L_x_15287:
        /* <DEDUP_REMOVED lines=13> */
.L_x_15289:
[----:B------:R-:W-:Y:S05]  /*1b00*/  BSYNC.RECONVERGENT B2 ;  /* 0x0000000000027941 */ /* 0x000fea0003800200 */
.L_x_15288:
        /* <DEDUP_REMOVED lines=42> */
.L_x_15286:
[----:B------:R-:W-:Y:S05]  /*1db0*/  BSYNC.RECONVERGENT B1 ;  /* 0x0000000000017941 */ /* 0x000fea0003800200 */
.L_x_15285:
        /* <DEDUP_REMOVED lines=22> */
.L_x_15292:
        /* <DEDUP_REMOVED lines=13> */
.L_x_15294:
[----:B------:R-:W-:Y:S05]  /*1ff0*/  BSYNC.RECONVERGENT B2 ;  /* 0x0000000000027941 */ /* 0x000fea0003800200 */
.L_x_15293:
        /* <DEDUP_REMOVED lines=42> */
.L_x_15291:
[----:B------:R-:W-:Y:S05]  /*22a0*/  BSYNC.RECONVERGENT B1 ;  /* 0x0000000000017941 */ /* 0x000fea0003800200 */
.L_x_15290:
        /* <DEDUP_REMOVED lines=22> */
.L_x_15297:
        /* <DEDUP_REMOVED lines=13> */
.L_x_15299:
[----:B------:R-:W-:Y:S05]  /*24e0*/  BSYNC.RECONVERGENT B2 ;  /* 0x0000000000027941 */ /* 0x000fea0003800200 */
.L_x_15298:
        /* <DEDUP_REMOVED lines=42> */
.L_x_15296:
[----:B------:R-:W-:Y:S05]  /*2790*/  BSYNC.RECONVERGENT B1 ;  /* 0x0000000000017941 */ /* 0x000fea0003800200 */
.L_x_15295:
        /* <DEDUP_REMOVED lines=22> */
.L_x_15302:
        /* <DEDUP_REMOVED lines=13> */
.L_x_15304:
[----:B------:R-:W-:Y:S05]  /*29d0*/  BSYNC.RECONVERGENT B2 ;  /* 0x0000000000027941 */ /* 0x000fea0003800200 */
.L_x_15303:
        /* <DEDUP_REMOVED lines=42> */
.L_x_15301:
[----:B------:R-:W-:Y:S05]  /*2c80*/  BSYNC.RECONVERGENT B1 ;  /* 0x0000000000017941 */ /* 0x000fea0003800200 */
.L_x_15300:
        /* <DEDUP_REMOVED lines=22> */
.L_x_15307:
        /* <DEDUP_REMOVED lines=13> */
.L_x_15309:
[----:B------:R-:W-:Y:S05]  /*2ec0*/  BSYNC.RECONVERGENT B2 ;  /* 0x0000000000027941 */ /* 0x000fea0003800200 */
.L_x_15308:
        /* <DEDUP_REMOVED lines=42> */
.L_x_15306:
[----:B------:R-:W-:Y:S05]  /*3170*/  BSYNC.RECONVERGENT B1 ;  /* 0x0000000000017941 */ /* 0x000fea0003800200 */
.L_x_15305:
        /* <DEDUP_REMOVED lines=22> */
.L_x_15312:
        /* <DEDUP_REMOVED lines=15> */
.L_x_15314:
[----:B------:R-:W-:Y:S05]  /*33d0*/  BSYNC.RECONVERGENT B2 ;  /* 0x0000000000027941 */ /* 0x000fea0003800200 */
.L_x_15313:
        /* <DEDUP_REMOVED lines=42> */
.L_x_15311:
[----:B------:R-:W-:Y:S05]  /*3680*/  BSYNC.RECONVERGENT B1 ;  /* 0x0000000000017941 */ /* 0x000fea0003800200 */
.L_x_15310:
        /* <DEDUP_REMOVED lines=10> */
.L_x_15275:
        /* <DEDUP_REMOVED lines=16> */
.L_x_15318:
        /* <DEDUP_REMOVED lines=13> */
.L_x_15320:
[----:B------:R-:W-:Y:S05]  /*3900*/  BSYNC.RECONVERGENT B2 ;  /* 0x0000000000027941 */ /* 0x000fea0003800200 */
.L_x_15319:
        /* <DEDUP_REMOVED lines=41> */
.L_x_15317:
[----:B------:R-:W-:Y:S05]  /*3ba0*/  BSYNC.RECONVERGENT B1 ;  /* 0x0000000000017941 */ /* 0x000fea0003800200 */
.L_x_15316:
        /* <DEDUP_REMOVED lines=24> */
.L_x_15323:
        /* <DEDUP_REMOVED lines=13> */
.L_x_15325:
[----:B------:R-:W-:Y:S05]  /*3e00*/  BSYNC.RECONVERGENT B2 ;  /* 0x0000000000027941 */ /* 0x000fea0003800200 */
.L_x_15324:
        /* <DEDUP_REMOVED lines=42> */
.L_x_15322:
[----:B------:R-:W-:Y:S05]  /*40b0*/  BSYNC.RECONVERGENT B1 ;  /* 0x0000000000017941 */ /* 0x000fea0003800200 */
.L_x_15321:
[----:B------:R-:W-:Y:S01]  /*40c0*/  I2FP.F32.U32 R28, R29 ;  /* 0x0000001d001c7245 */ /* 0x000fe20000201000 */
[----:B------:R-:W-:Y:S01]  /*40d0*/  HADD2.F32 R31, -RZ, R24.H1_H1 ;  /* 0x30000018ff1f7230 */ /* 0x000fe20000004100 */
[----:B------:R-:W-:Y:S01]  /*40e0*/  ISETP.NE.AND P2, PT, R32, 0x1, PT ;  /* 0x000000012000780c */ /* 0x000fe20003f45270 */
[----:B------:R-:W-:Y:S02]  /*40f0*/  BSSY.RECONVERGENT B1, `(.L_x_15326) ;  /* 0x000004b000017945 */ /* 0x000fe40003800200 */
[----:B------:R-:W-:Y:S01]  /*4100*/  FFMA.FTZ R29, R28, R89, 1.1641532182693481445e-10 ;  /* 0x2f0000001c1d7423 */ /* 0x000fe20000010059 */
[----:B------:R-:W-:Y:S01]  /*4110*/  FMUL.FTZ R24, R31, R90 ;  /* 0x0000005a1f187220 */ /* 0x000fe20000410000 */
[----:B------:R-:W-:-:S03]  /*4120*/  HFMA2 R28, -RZ, RZ, 0, 1.1920928955078125e-07 ;  /* 0x00000002ff1c7431 */ /* 0x000fc600000001ff */
        /* <DEDUP_REMOVED lines=15> */
.L_x_15328:
        /* <DEDUP_REMOVED lines=13> */
.L_x_15330:
[----:B------:R-:W-:Y:S05]  /*42f0*/  BSYNC.RECONVERGENT B2 ;  /* 0x0000000000027941 */ /* 0x000fea0003800200 */
.L_x_15329:
        /* <DEDUP_REMOVED lines=42> */
.L_x_15327:
[----:B------:R-:W-:Y:S05]  /*45a0*/  BSYNC.RECONVERGENT B1 ;  /* 0x0000000000017941 */ /* 0x000fea0003800200 */
.L_x_15326:
        /* <DEDUP_REMOVED lines=21> */
.L_x_15333:
        /* <DEDUP_REMOVED lines=13> */
.L_x_15335:
[----:B------:R-:W-:Y:S05]  /*47d0*/  BSYNC.RECONVERGENT B2 ;  /* 0x0000000000027941 */ /* 0x000fea0003800200 */
.L_x_15334:
        /* <DEDUP_REMOVED lines=42> */
.L_x_15332:
[----:B------:R-:W-:Y:S05]  /*4a80*/  BSYNC.RECONVERGENT B1 ;  /* 0x0000000000017941 */ /* 0x000fea0003800200 */
.L_x_15331:
        /* <DEDUP_REMOVED lines=21> */
.L_x_15338:
        /* <DEDUP_REMOVED lines=13> */
.L_x_15340:
[----:B------:R-:W-:Y:S05]  /*4cb0*/  BSYNC.RECONVERGENT B2 ;  /* 0x0000000000027941 */ /* 0x000fea0003800200 */
.L_x_15339:
        /* <DEDUP_REMOVED lines=42> */
.L_x_15337:
[----:B------:R-:W-:Y:S05]  /*4f60*/  BSYNC.RECONVERGENT B1 ;  /* 0x0000000000017941 */ /* 0x000fea0003800200 */
.L_x_15336:
        /* <DEDUP_REMOVED lines=21> */
.L_x_15343:
        /* <DEDUP_REMOVED lines=13> */
.L_x_15345:
[----:B------:R-:W-:Y:S05]  /*5190*/  BSYNC.RECONVERGENT B2 ;  /* 0x0000000000027941 */ /* 0x000fea0003800200 */
.L_x_15344:
        /* <DEDUP_REMOVED lines=42> */
.L_x_15342:
[----:B------:R-:W-:Y:S05]  /*5440*/  BSYNC.RECONVERGENT B1 ;  /* 0x0000000000017941 */ /* 0x000fea0003800200 */
.L_x_15341:
        /* <DEDUP_REMOVED lines=21> */
.L_x_15348:
        /* <DEDUP_REMOVED lines=13> */
.L_x_15350:
[----:B------:R-:W-:Y:S05]  /*5670*/  BSYNC.RECONVERGENT B2 ;  /* 0x0000000000027941 */ /* 0x000fea0003800200 */
.L_x_15349:
        /* <DEDUP_REMOVED lines=42> */
.L_x_15347:
[----:B------:R-:W-:Y:S05]  /*5920*/  BSYNC.RECONVERGENT B1 ;  /* 0x0000000000017941 */ /* 0x000fea0003800200 */
.L_x_15346:
        /* <DEDUP_REMOVED lines=21> */
.L_x_15353:
        /* <DEDUP_REMOVED lines=15> */
.L_x_15355:
[----:B------:R-:W-:Y:S05]  /*5b70*/  BSYNC.RECONVERGENT B2 ;  /* 0x0000000000027941 */ /* 0x000fea0003800200 */
.L_x_15354:
        /* <DEDUP_REMOVED lines=42> */
.L_x_15352:
[----:B------:R-:W-:Y:S05]  /*5e20*/  BSYNC.RECONVERGENT B1 ;  /* 0x0000000000017941 */ /* 0x000fea0003800200 */
.L_x_15351:
[----:B------:R-:W-:Y:S01]  /*5e30*/  I2FP.F32.U32 R24, R28 ;  /* 0x0000001c00187245 */ /* 0x000fe20000201000 */
[----:B------:R-:W-:Y:S02]  /*5e40*/  HADD2.F32 R27, -RZ, R27.H1_H1 ;  /* 0x3000001bff1b7230 */ /* 0x000fe40000004100 */
        /* <DEDUP_REMOVED lines=14> */
.L_x_15315:
        /* <DEDUP_REMOVED lines=12> */
[----:B------:R-:W-:Y:S02]  /*5ff0*/  LOP3.LUT R26, R26, R62, R27, 0xfe, !PT ;  /* 0x0000003e1a1a7212 */ /* 0x000fe400078efe1b */
[C---:B------:R-:W-:Y:S02]  /*6000*/  IADD3 R93, PT, PT, R79.reuse, 0x20, RZ ;  /* 0x000000204f5d7810 */ /* 0x040fe40007ffe0ff */
[----:B------:R-:W-:Y:S01]  /*6010*/  SEL R27, RZ, 0x1, !P3 ;  /* 0x00000001ff1b7807 */ /* 0x000fe20005800000 */
[----:B0-----:R-:W-:Y:S01]  /*6020*/  IMAD.WIDE.U32 R96, R79, 0x20, R82 ;  /* 0x000000204f607825 */ /* 0x001fe200078e0052 */
[----:B------:R-:W-:-:S02]  /*6030*/  SEL R63, RZ, 0x1, !P6 ;  /* 0x00000001ff3f7807 */ /* 0x000fc40007000000 */
[----:B------:R-:W-:Y:S01]  /*6040*/  LOP3.LUT R27, R80, R27, RZ, 0xfc, !PT ;  /* 0x0000001b501b7212 */ /* 0x000fe200078efcff */
[----:B------:R-:W-:Y:S01]  /*6050*/  IMAD.WIDE.U32 R60, R93, 0x10, R60 ;  /* 0x000000105d3c7825 */ /* 0x000fe200078e003c */
[----:B------:R-:W-:Y:S01]  /*6060*/  LOP3.LUT R26, R26, R63, RZ, 0xfc, !PT ;  /* 0x0000003f1a1a7212 */ /* 0x000fe200078efcff */
[----:B------:R0:W-:Y:S02]  /*6070*/  STG.E.128 desc[UR8][R96.64], R32 ;  /* 0x0000002060007986 */ /* 0x0001e4000c101d08 */
[----:B-1----:R-:W-:Y:S02]  /*6080*/  IMAD.WIDE.U32 R94, R79, 0x8, R84 ;  /* 0x000000084f5e7825 */ /* 0x002fe400078e0054 */
        /* <DEDUP_REMOVED lines=23> */
.L_x_15359:
        /* <DEDUP_REMOVED lines=13> */
.L_x_15361:
[----:B------:R-:W-:Y:S05]  /*62d0*/  BSYNC.RECONVERGENT B2 ;  /* 0x0000000000027941 */ /* 0x000fea0003800200 */
.L_x_15360:
        /* <DEDUP_REMOVED lines=42> */
.L_x_15358:
[----:B------:R-:W-:Y:S05]  /*6580*/  BSYNC.RECONVERGENT B1 ;  /* 0x0000000000017941 */ /* 0x000fea0003800200 */
.L_x_15357:
[----:B------:R-:W-:Y:S01]  /*6590*/  I2FP.F32.U32 R24, R24 ;  /* 0x0000001800187245 */ /* 0x000fe20000201000 */
[----:B-----5:R-:W-:Y:S01]  /*65a0*/  HADD2.F32 R27, -RZ, R60.H0_H0 ;  /* 0x2000003cff1b7230 */ /* 0x020fe20000004100 */
        /* <DEDUP_REMOVED lines=21> */
.L_x_15364:
        /* <DEDUP_REMOVED lines=13> */
.L_x_15366:
[----:B------:R-:W-:Y:S05]  /*67d0*/  BSYNC.RECONVERGENT B2 ;  /* 0x0000000000027941 */ /* 0x000fea0003800200 */
.L_x_15365:
        /* <DEDUP_REMOVED lines=42> */
.L_x_15363:
[----:B------:R-:W-:Y:S05]  /*6a80*/  BSYNC.RECONVERGENT B1 ;  /* 0x0000000000017941 */ /* 0x000fea0003800200 */
.L_x_15362:
        /* <DEDUP_REMOVED lines=22> */
.L_x_15369:
        /* <DEDUP_REMOVED lines=13> */
.L_x_15371:
[----:B------:R-:W-:Y:S05]  /*6cc0*/  BSYNC.RECONVERGENT B2 ;  /* 0x0000000000027941 */ /* 0x000fea0003800200 */
.L_x_15370:
        /* <DEDUP_REMOVED lines=42> */
.L_x_15368:
[----:B------:R-:W-:Y:S05]  /*6f70*/  BSYNC.RECONVERGENT B1 ;  /* 0x0000000000017941 */ /* 0x000fea0003800200 */
.L_x_15367:
        /* <DEDUP_REMOVED lines=22> */
.L_x_15374:
        /* <DEDUP_REMOVED lines=13> */
.L_x_15376:
[----:B------:R-:W-:Y:S05]  /*71b0*/  BSYNC.RECONVERGENT B2 ;  /* 0x0000000000027941 */ /* 0x000fea0003800200 */
.L_x_15375:
        /* <DEDUP_REMOVED lines=42> */
.L_x_15373:
[----:B------:R-:W-:Y:S05]  /*7460*/  BSYNC.RECONVERGENT B1 ;  /* 0x0000000000017941 */ /* 0x000fea0003800200 */
.L_x_15372:
        /* <DEDUP_REMOVED lines=22> */
.L_x_15379:
        /* <DEDUP_REMOVED lines=13> */
.L_x_15381:
[----:B------:R-:W-:Y:S05]  /*76a0*/  BSYNC.RECONVERGENT B2 ;  /* 0x0000000000027941 */ /* 0x000fea0003800200 */
.L_x_15380:
        /* <DEDUP_REMOVED lines=42> */
.L_x_15378:
[----:B------:R-:W-:Y:S05]  /*7950*/  BSYNC.RECONVERGENT B1 ;  /* 0x0000000000017941 */ /* 0x000fea0003800200 */
.L_x_15377:
        /* <DEDUP_REMOVED lines=22> */
.L_x_15384:
        /* <DEDUP_REMOVED lines=13> */
.L_x_15386:
[----:B------:R-:W-:Y:S05]  /*7b90*/  BSYNC.RECONVERGENT B2 ;  /* 0x0000000000027941 */ /* 0x000fea0003800200 */
.L_x_15385:
        /* <DEDUP_REMOVED lines=42> */
.L_x_15383:
[----:B------:R-:W-:Y:S05]  /*7e40*/  BSYNC.RECONVERGENT B1 ;  /* 0x0000000000017941 */ /* 0x000fea0003800200 */
.L_x_15382:
[----:B------:R-:W-:Y:S01]  /*7e50*/  I2FP.F32.U32 R86, R92 ;  /* 0x0000005c00567245 */ /* 0x000fe20000201000 */
[----:B------:R-:W-:Y:S01]  /*7e60*/  HADD2.F32 R95, -RZ, R62.H1_H1 ;  /* 0x3000003eff5f7230 */ /* 0x000fe20000004100 */
        /* <DEDUP_REMOVED lines=20> */
.L_x_15389:
        /* <DEDUP_REMOVED lines=13> */
.L_x_15391:
[----:B------:R-:W-:Y:S05]  /*8080*/  BSYNC.RECONVERGENT B2 ;  /* 0x0000000000027941 */ /* 0x000fea0003800200 */
.L_x_15390:
        /* <DEDUP_REMOVED lines=42> */
.L_x_15388:
[----:B------:R-:W-:Y:S05]  /*8330*/  BSYNC.RECONVERGENT B1 ;  /* 0x0000000000017941 */ /* 0x000fea0003800200 */
.L_x_15387:
        /* <DEDUP_REMOVED lines=22> */
.L_x_15394:
        /* <DEDUP_REMOVED lines=15> */
.L_x_15396:
[----:B------:R-:W-:Y:S05]  /*8590*/  BSYNC.RECONVERGENT B2 ;  /* 0x0000000000027941 */ /* 0x000fea0003800200 */
.L_x_15395:
        /* <DEDUP_REMOVED lines=42> */
.L_x_15393:
[----:B------:R-:W-:Y:S05]  /*8840*/  BSYNC.RECONVERGENT B1 ;  /* 0x0000000000017941 */ /* 0x000fea0003800200 */
.L_x_15392:
        /* <DEDUP_REMOVED lines=10> */
.L_x_15356:
        /* <DEDUP_REMOVED lines=16> */
.L_x_15400:
        /* <DEDUP_REMOVED lines=13> */
.L_x_15402:
[----:B------:R-:W-:Y:S05]  /*8ac0*/  BSYNC.RECONVERGENT B2 ;  /* 0x0000000000027941 */ /* 0x000fea0003800200 */
.L_x_15401:
        /* <DEDUP_REMOVED lines=42> */
.L_x_15399:
[----:B------:R-:W-:Y:S05]  /*8d70*/  BSYNC.RECONVERGENT B1 ;  /* 0x0000000000017941 */ /* 0x000fea0003800200 */
.L_x_15398:
[----:B------:R-:W-:Y:S01]  /*8d80*/  I2FP.F32.U32 R24, R24 ;  /* 0x0000001800187245 */ /* 0x000fe20000201000 */
[----:B-----5:R-:W-:Y:S01]  /*8d90*/  HADD2.F32 R27, -RZ, R60.H0_H0 ;  /* 0x2000003cff1b7230 */ /* 0x020fe20000004100 */
        /* <DEDUP_REMOVED lines=20> */
.L_x_15405:
        /* <DEDUP_REMOVED lines=13> */
.L_x_15407:
[----:B------:R-:W-:Y:S05]  /*8fb0*/  BSYNC.RECONVERGENT B2 ;  /* 0x0000000000027941 */ /* 0x000fea0003800200 */
.L_x_15406:
        /* <DEDUP_REMOVED lines=42> */
.L_x_15404:
[----:B------:R-:W-:Y:S05]  /*9260*/  BSYNC.RECONVERGENT B1 ;  /* 0x0000000000017941 */ /* 0x000fea0003800200 */
.L_x_15403:
        /* <DEDUP_REMOVED lines=21> */
.L_x_15410:
        /* <DEDUP_REMOVED lines=13> */
.L_x_15412:
[----:B------:R-:W-:Y:S05]  /*9490*/  BSYNC.RECONVERGENT B2 ;  /* 0x0000000000027941 */ /* 0x000fea0003800200 */
.L_x_15411:
        /* <DEDUP_REMOVED lines=42> */
.L_x_15409:
[----:B------:R-:W-:Y:S05]  /*9740*/  BSYNC.RECONVERGENT B1 ;  /* 0x0000000000017941 */ /* 0x000fea0003800200 */
.L_x_15408:
        /* <DEDUP_REMOVED lines=21> */
.L_x_15415:
        /* <DEDUP_REMOVED lines=13> */
.L_x_15417:
[----:B------:R-:W-:Y:S05]  /*9970*/  BSYNC.RECONVERGENT B2 ;  /* 0x0000000000027941 */ /* 0x000fea0003800200 */
.L_x_15416:
        /* <DEDUP_REMOVED lines=42> */
.L_x_15414:
[----:B------:R-:W-:Y:S05]  /*9c20*/  BSYNC.RECONVERGENT B1 ;  /* 0x0000000000017941 */ /* 0x000fea0003800200 */
.L_x_15413:
        /* <DEDUP_REMOVED lines=21> */
.L_x_15420:
        /* <DEDUP_REMOVED lines=13> */
.L_x_15422:
[----:B------:R-:W-:Y:S05]  /*9e50*/  BSYNC.RECONVERGENT B2 ;  /* 0x0000000000027941 */ /* 0x000fea0003800200 */
.L_x_15421:
        /* <DEDUP_REMOVED lines=42> */
.L_x_15419:
[----:B------:R-:W-:Y:S05]  /*a100*/  BSYNC.RECONVERGENT B1 ;  /* 0x0000000000017941 */ /* 0x000fea0003800200 */
.L_x_15418:
        /* <DEDUP_REMOVED lines=21> */
.L_x_15425:
        /* <DEDUP_REMOVED lines=13> */
.L_x_15427:
[----:B------:R-:W-:Y:S05]  /*a330*/  BSYNC.RECONVERGENT B2 ;  /* 0x0000000000027941 */ /* 0x000fea0003800200 */
.L_x_15426:
        /* <DEDUP_REMOVED lines=42> */
.L_x_15424:
[----:B------:R-:W-:Y:S05]  /*a5e0*/  BSYNC.RECONVERGENT B1 ;  /* 0x0000000000017941 */ /* 0x000fea0003800200 */
.L_x_15423:
        /* <DEDUP_REMOVED lines=21> */
.L_x_15430:
        /* <DEDUP_REMOVED lines=13> */
.L_x_15432:
[----:B------:R-:W-:Y:S05]  /*a810*/  BSYNC.RECONVERGENT B2 ;  /* 0x0000000000027941 */ /* 0x000fea0003800200 */
.L_x_15431:
        /* <DEDUP_REMOVED lines=43> */
.L_x_15429:
[----:B------:R-:W-:Y:S05]  /*aad0*/  BSYNC.RECONVERGENT B1 ;  /* 0x0000000000017941 */ /* 0x000fea0003800200 */
.L_x_15428:
        /* <DEDUP_REMOVED lines=21> */
.L_x_15435:
        /* <DEDUP_REMOVED lines=15> */
.L_x_15437:
[----:B------:R-:W-:Y:S05]  /*ad20*/  BSYNC.RECONVERGENT B2 ;  /* 0x0000000000027941 */ /* 0x000fea0003800200 */
.L_x_15436:
        /* <DEDUP_REMOVED lines=43> */
.L_x_15434:
[----:B------:R-:W-:Y:S05]  /*afe0*/  BSYNC.RECONVERGENT B1 ;  /* 0x0000000000017941 */ /* 0x000fea0003800200 */
.L_x_15433:
[----:B------:R-:W-:Y:S01]  /*aff0*/  HADD2.F32 R63, -RZ, R63.H1_H1 ;  /* 0x3000003fff3f7230 */ /* 0x000fe20000004100 */
        /* <DEDUP_REMOVED lines=15> */
.L_x_15397:
[----:B------:R-:W-:Y:S01]  /*b0f0*/  FADD.FTZ R86, RZ, R32 ;  /* 0x00000020ff567221 */ /* 0x000fe20000010000 */
[----:B------:R-:W-:Y:S01]  /*b100*/  SEL R94, RZ, 0x1000000, !P6 ;  /* 0x01000000ff5e7807 */ /* 0x000fe20007000000 */
[----:B------:R-:W-:Y:S01]  /*b110*/  IMAD.WIDE.U32 R84, R93, 0x8, R84 ;  /* 0x000000085d547825 */ /* 0x000fe200078e0054 */
[----:B------:R-:W-:-:S03]  /*b120*/  SEL R92, RZ, 0x10000, !P5 ;  /* 0x00010000ff5c7807 */ /* 0x000fc60006800000 */
        /* <DEDUP_REMOVED lines=11> */
[----:B------:R-:W-:Y:S01]  /*b1e0*/  LOP3.LUT R90, R90, R88, R89, 0xfe, !PT ;  /* 0x000000585a5a7212 */ /* 0x000fe200078efe59 */
[----:B------:R-:W-:Y:S01]  /*b1f0*/  IMAD.WIDE.U32 R88, R93, 0x20, R82 ;  /* 0x000000205d587825 */ /* 0x000fe200078e0052 */
[----:B------:R-:W-:-:S03]  /*b200*/  SEL R92, RZ, 0x1, !P3 ;  /* 0x00000001ff5c7807 */ /* 0x000fc60005800000 */
[----:B------:R-:W-:Y:S01]  /*b210*/  FADD.FTZ R81, R86, R29 ;  /* 0x0000001d56517221 */ /* 0x000fe20000010000 */
[----:B------:R-:W-:Y:S02]  /*b220*/  SEL R91, RZ, 0x1, !P6 ;  /* 0x00000001ff5b7807 */ /* 0x000fe40007000000 */
[----:B------:R-:W-:Y:S01]  /*b230*/  LOP3.LUT R83, R95, R92, RZ, 0xfc, !PT ;  /* 0x0000005c5f537212 */ /* 0x000fe200078efcff */
[----:B------:R-:W-:Y:S01]  /*b240*/  FADD.FTZ R86, R81, R30 ;  /* 0x0000001e51567221 */ /* 0x000fe20000010000 */
[----:B------:R-:W-:Y:S01]  /*b250*/  LOP3.LUT R82, R90, R91, RZ, 0xfc, !PT ;  /* 0x0000005b5a527212 */ /* 0x000fe200078efcff */
[----:B------:R0:W-:Y:S01]  /*b260*/  STG.E.128 desc[UR8][R88.64], R24 ;  /* 0x0000001858007986 */ /* 0x0001e2000c101d08 */
[----:B------:R-:W-:Y:S01]  /*b270*/  ISETP.NE.AND P0, PT, R0, RZ, PT ;  /* 0x000000ff0000720c */ /* 0x000fe20003f05270 */
[----:B------:R-:W-:Y:S02]  /*b280*/  FADD.FTZ R81, R86, R31 ;  /* 0x0000001f56517221 */ /* 0x000fe40000010000 */
[----:B------:R0:W-:Y:S02]  /*b290*/  STG.E.128 desc[UR8][R88.64+0x10], R60 ;  /* 0x0000103c58007986 */ /* 0x0001e4000c101d08 */
[----:B------:R-:W-:-:S02]  /*b2a0*/  FADD.FTZ R86, R81, R24 ;  /* 0x0000001851567221 */ /* 0x000fc40000010000 */
[----:B------:R0:W-:Y:S02]  /*b2b0*/  STG.E.64 desc[UR8][R84.64], R82 ;  /* 0x0000005254007986 */ /* 0x0001e4000c101b08 */
        /* <DEDUP_REMOVED lines=61> */
.L_x_15451:
        /* <DEDUP_REMOVED lines=42> */
[----:B------:R-:W-:Y:S01]  /*b930*/  F2FP.F16.F32.PACK_AB R26, R31, R26 ;  /* 0x0000001a1f1a723e */ /* 0x000fe200000000ff */
[----:B------:R-:W-:Y:S01]  /*b940*/  FFMA.FTZ R27, R35, R9, R54 ;  /* 0x00000009231b7223 */ /* 0x000fe20000010036 */
[----:B------:R-:W-:Y:S01]  /*b950*/  F2FP.F16.F32.PACK_AB R31, R34, R79 ;  /* 0x0000004f221f723e */ /* 0x000fe200000000ff */
[----:B------:R-:W-:Y:S01]  /*b960*/  FFMA.FTZ R29, R94, R2, R57 ;  /* 0x000000025e1d7223 */ /* 0x000fe20000010039 */
[----:B------:R-:W1:Y:S01]  /*b970*/  LDC.64 R34, c[0x0][0x380] ;  /* 0x0000e000ff227b82 */ /* 0x000e620000000a00 */
        /* <DEDUP_REMOVED lines=20> */
[----:B0-----:R-:W-:Y:S01]  /*bac0*/  @!P0 IMAD.WIDE R60, R6, 0x4, R60 ;  /* 0x00000004063c8825 */ /* 0x001fe200078e023c */
[----:B------:R-:W-:Y:S01]  /*bad0*/  F2FP.F16.F32.PACK_AB R30, R88, R89 ;  /* 0x00000059581e723e */ /* 0x000fe200000000ff */
[----:B------:R0:W-:Y:S01]  /*bae0*/  @!P0 STG.E desc[UR8][R62.64], R85 ;  /* 0x000000553e008986 */ /* 0x0001e2000c101908 */
[----:B------:R-:W-:Y:S01]  /*baf0*/  F2FP.F16.F32.PACK_AB R29, R86, R29 ;  /* 0x0000001d561d723e */ /* 0x000fe200000000ff */
[----:B------:R-:W-:Y:S01]  /*bb00*/  IMAD.WIDE.U32 R82, R93, 0x10, R82 ;  /* 0x000000105d527825 */ /* 0x000fe200078e0052 */
[----:B------:R-:W-:Y:S01]  /*bb10*/  F2FP.F16.F32.PACK_AB R28, R79, R28 ;  /* 0x0000001c4f1c723e */ /* 0x000fe200000000ff */
[----:B------:R0:W-:Y:S02]  /*bb20*/  @!P0 STG.E desc[UR8][R60.64], R81 ;  /* 0x000000513c008986 */ /* 0x0001e4000c101908 */
[----:B-1----:R-:W-:Y:S02]  /*bb30*/  IMAD R6, R34, 0x4, R6 ;  /* 0x0000000422067824 */ /* 0x002fe400078e0206 */
[----:B------:R0:W-:Y:S03]  /*bb40*/  STG.E.128 desc[UR8][R32.64], R24 ;  /* 0x0000001820007986 */ /* 0x0001e6000c101d08 */
[----:B------:R-:W-:Y:S01]  /*bb50*/  ISETP.GE.AND P0, PT, R6, R35, PT ;  /* 0x000000230600720c */ /* 0x000fe20003f06270 */
[----:B------:R0:W-:-:S12]  /*bb60*/  STG.E.128 desc[UR8][R82.64], R28 ;  /* 0x0000001c52007986 */ /* 0x0001d8000c101d08 */
[----:B------:R-:W-:Y:S05]  /*bb70*/  @!P0 BRA `(.L_x_15439) ;  /* 0xffffff5000788947 */ /* 0x000fea000383ffff */
[----:B------:R-:W-:Y:S05]  /*bb80*/  BSYNC B0 ;  /* 0x0000000000007941 */ /* 0x000fea0003800000 */
.L_x_15274:
[----:B------:R-:W-:Y:S05]  /*bb90*/  EXIT ;  /* 0x000000000000794d */ /* 0x000fea0003800000 */
.L_x_15438:
        /* <DEDUP_REMOVED lines=8> */
.L_x_15441:
[----:B------:R-:W-:Y:S05]  /*bc20*/  BSYNC B1 ;  /* 0x0000000000017941 */ /* 0x000fea0003800000 */
.L_x_15440:
        /* <DEDUP_REMOVED lines=9> */
.L_x_15442:
        /* <DEDUP_REMOVED lines=8> */
.L_x_15443:
[----:B------:R-:W-:Y:S01]  /*bd40*/  HFMA2 R94, -RZ, RZ, 0, 4.76837158203125e-07 ;  /* 0x00000008ff5e7431 */ /* 0x000fe200000001ff */
[----:B------:R-:W-:-:S05]  /*bd50*/  MOV R81, R90 ;  /* 0x0000005a00517202 */ /* 0x000fca0000000f00 */
[----:B------:R-:W-:-:S04]  /*bd60*/  FADD.FTZ R88, R84, R81 ;  /* 0x0000005154587221 */ /* 0x000fc80000010000 */
[----:B------:R-:W-:-:S07]  /*bd70*/  IMAD.MOV.U32 R92, RZ, RZ, R88 ;  /* 0x000000ffff5c7224 */ /* 0x000fce00078e0058 */
[----:B------:R-:W-:Y:S05]  /*bd80*/  WARPSYNC.COLLECTIVE R91, `(.L_x_15444) ;  /* 0x000000005b087348 */ /* 0x000fea0003c00000 */
[----:B------:R0:W1:Y:S02]  /*bd90*/  SHFL.BFLY P1, R90, R92, R94, R95 ;  /* 0x0c00005e5c5a7389 */ /* 0x000064000002005f */
[----:B01----:R-:W-:Y:S05]  /*bda0*/  ENDCOLLECTIVE ;  /* 0x000000000000791b */ /* 0x003fea0003800000 */
.L_x_15444:
[----:B------:R-:W-:Y:S02]  /*bdb0*/  IMAD.MOV.U32 R94, RZ, RZ, 0x10 ;  /* 0x00000010ff5e7424 */ /* 0x000fe400078e00ff */
[----:B------:R-:W-:-:S04]  /*bdc0*/  IMAD.MOV.U32 R81, RZ, RZ, R90 ;  /* 0x000000ffff517224 */ /* 0x000fc800078e005a */
[----:B------:R-:W-:-:S05]  /*bdd0*/  FADD.FTZ R89, R88, R81 ;  /* 0x0000005158597221 */ /* 0x000fca0000010000 */
[----:B------:R-:W-:-:S07]  /*bde0*/  MOV R92, R89 ;  /* 0x00000059005c7202 */ /* 0x000fce0000000f00 */
[----:B------:R-:W-:Y:S05]  /*bdf0*/  WARPSYNC.COLLECTIVE R91, `(.L_x_15445) ;  /* 0x000000005b087348 */ /* 0x000fea0003c00000 */
[----:B------:R0:W1:Y:S02]  /*be00*/  SHFL.BFLY P1, R90, R92, R94, R95 ;  /* 0x0c00005e5c5a7389 */ /* 0x000064000002005f */
[----:B01----:R-:W-:Y:S05]  /*be10*/  ENDCOLLECTIVE ;  /* 0x000000000000791b */ /* 0x003fea0003800000 */
.L_x_15445:
        /* <DEDUP_REMOVED lines=39> */
.L_x_15446:
[----:B------:R-:W-:Y:S01]  /*c090*/  HFMA2 R94, -RZ, RZ, 0, 1.1920928955078125e-07 ;  /* 0x00000002ff5e7431 */ /* 0x000fe200000001ff */
[----:B------:R-:W-:-:S05]  /*c0a0*/  MOV R84, R90 ;  /* 0x0000005a00547202 */ /* 0x000fca0000000f00 */
[----:B------:R-:W-:-:S04]  /*c0b0*/  FADD.FTZ R84, R81, R84 ;  /* 0x0000005451547221 */ /* 0x000fc80000010000 */
[----:B------:R-:W-:-:S07]  /*c0c0*/  IMAD.MOV.U32 R92, RZ, RZ, R84 ;  /* 0x000000ffff5c7224 */ /* 0x000fce00078e0054 */
[----:B------:R-:W-:Y:S05]  /*c0d0*/  WARPSYNC.COLLECTIVE R91, `(.L_x_15447) ;  /* 0x000000005b087348 */ /* 0x000fea0003c00000 */
[----:B------:R0:W1:Y:S02]  /*c0e0*/  SHFL.BFLY P1, R90, R92, R94, R95 ;  /* 0x0c00005e5c5a7389 */ /* 0x000064000002005f */
[----:B01----:R-:W-:Y:S05]  /*c0f0*/  ENDCOLLECTIVE ;  /* 0x000000000000791b */ /* 0x003fea0003800000 */
.L_x_15447:
[----:B------:R-:W-:Y:S02]  /*c100*/  IMAD.MOV.U32 R94, RZ, RZ, 0x4 ;  /* 0x00000004ff5e7424 */ /* 0x000fe400078e00ff */
[----:B------:R-:W-:-:S04]  /*c110*/  IMAD.MOV.U32 R83, RZ, RZ, R90 ;  /* 0x000000ffff537224 */ /* 0x000fc800078e005a */
[----:B------:R-:W-:-:S05]  /*c120*/  FADD.FTZ R83, R84, R83 ;  /* 0x0000005354537221 */ /* 0x000fca0000010000 */
[----:B------:R-:W-:-:S07]  /*c130*/  MOV R92, R83 ;  /* 0x00000053005c7202 */ /* 0x000fce0000000f00 */
[----:B------:R-:W-:Y:S05]  /*c140*/  WARPSYNC.COLLECTIVE R91, `(.L_x_15448) ;  /* 0x000000005b087348 */ /* 0x000fea0003c00000 */
[----:B------:R0:W1:Y:S02]  /*c150*/  SHFL.BFLY P1, R90, R92, R94, R95 ;  /* 0x0c00005e5c5a7389 */ /* 0x000064000002005f */
[----:B01----:R-:W-:Y:S05]  /*c160*/  ENDCOLLECTIVE ;  /* 0x000000000000791b */ /* 0x003fea0003800000 */
.L_x_15448:
[----:B------:R-:W-:Y:S01]  /*c170*/  HFMA2 R94, -RZ, RZ, 0, 4.76837158203125e-07 ;  /* 0x00000008ff5e7431 */ /* 0x000fe200000001ff */
[----:B------:R-:W-:-:S05]  /*c180*/  MOV R86, R90 ;  /* 0x0000005a00567202 */ /* 0x000fca0000000f00 */
[----:B------:R-:W-:-:S04]  /*c190*/  FADD.FTZ R86, R83, R86 ;  /* 0x0000005653567221 */ /* 0x000fc80000010000 */
[----:B------:R-:W-:-:S07]  /*c1a0*/  IMAD.MOV.U32 R92, RZ, RZ, R86 ;  /* 0x000000ffff5c7224 */ /* 0x000fce00078e0056 */
[----:B------:R-:W-:Y:S05]  /*c1b0*/  WARPSYNC.COLLECTIVE R91, `(.L_x_15449) ;  /* 0x000000005b087348 */ /* 0x000fea0003c00000 */
[----:B------:R0:W1:Y:S02]  /*c1c0*/  SHFL.BFLY P1, R90, R92, R94, R95 ;  /* 0x0c00005e5c5a7389 */ /* 0x000064000002005f */
[----:B01----:R-:W-:Y:S05]  /*c1d0*/  ENDCOLLECTIVE ;  /* 0x000000000000791b */ /* 0x003fea0003800000 */
.L_x_15449:
[----:B------:R-:W-:Y:S02]  /*c1e0*/  IMAD.MOV.U32 R94, RZ, RZ, 0x10 ;  /* 0x00000010ff5e7424 */ /* 0x000fe400078e00ff */
[----:B------:R-:W-:-:S04]  /*c1f0*/  IMAD.MOV.U32 R89, RZ, RZ, R90 ;  /* 0x000000ffff597224 */ /* 0x000fc800078e005a */
[----:B------:R-:W-:-:S05]  /*c200*/  FADD.FTZ R89, R86, R89 ;  /* 0x0000005956597221 */ /* 0x000fca0000010000 */
[----:B------:R-:W-:-:S07]  /*c210*/  MOV R92, R89 ;  /* 0x00000059005c7202 */ /* 0x000fce0000000f00 */
[----:B------:R-:W-:Y:S05]  /*c220*/  WARPSYNC.COLLECTIVE R91, `(.L_x_15450) ;  /* 0x000000005b087348 */ /* 0x000fea0003c00000 */
[----:B------:R0:W1:Y:S02]  /*c230*/  SHFL.BFLY P1, R90, R92, R94, R95 ;  /* 0x0c00005e5c5a7389 */ /* 0x000064000002005f */
[----:B01----:R-:W-:Y:S05]  /*c240*/  ENDCOLLECTIVE ;  /* 0x000000000000791b */ /* 0x003fea0003800000 */
.L_x_15450:
[----:B------:R-:W-:Y:S01]  /*c250*/  MOV R88, R90 ;  /* 0x0000005a00587202 */ /* 0x000fe20000000f00 */
[----:B------:R-:W-:Y:S06]  /*c260*/  BRA `(.L_x_15451) ;  /* 0xfffffff400087947 */ /* 0x000fec000383ffff */
.L_x_15452:
        /* <DEDUP_REMOVED lines=9> */
.L_x_20346:


//--------------------- .text._ZN10layer_norm13ln_fwd_kernelINS_13Kernel_traitsIf6__halffS2_fjLj512ELj1ELj4ELj1ELj16ENS_18Kernel_traits_baseILj512EfS2_fS2_fjLj128EEEEELb1ELb1ELb1ELb0EEEvNS_9FwdParamsE --------------------------
	.section	.text._ZN10layer_norm13ln_fwd_kernelINS_13Kernel_traitsIf6__halffS2_fjLj512ELj1ELj4ELj1ELj16ENS_18Kernel_traits_baseILj512EfS2_fS2_fjLj128EEEEELb1ELb1ELb1ELb0EEEvNS_9FwdParamsE,"ax",@progbits
	.align	128
        .global         _ZN10layer_norm13ln_fwd_kernelINS_13Kernel_traitsIf6__halffS2_fjLj512ELj1ELj4ELj1ELj16ENS_18Kernel_traits_baseILj512EfS2_fS2_fjLj128EEEEELb1ELb1ELb1ELb0EEEvNS_9FwdParamsE
        .type           _ZN10layer_norm13ln_fwd_kernelINS_13Kernel_traitsIf6__halffS2_fjLj512ELj1ELj4ELj1ELj16ENS_18Kernel_traits_baseILj512EfS2_fS2_fjLj128EEEEELb1ELb1ELb1ELb0EEEvNS_9FwdParamsE,@function
        .size           _ZN10layer_norm13ln_fwd_kernelINS_13Kernel_traitsIf6__halffS2_fjLj512ELj1ELj4ELj1ELj16ENS_18Kernel_traits_baseILj512EfS2_fS2_fjLj128EEEEELb1ELb1ELb1ELb0EEEvNS_9FwdParamsE,(.L_x_20347 - _ZN10layer_norm13ln_fwd_kernelINS_13Kernel_traitsIf6__halffS2_fjLj512ELj1ELj4ELj1ELj16ENS_18Kernel_traits_baseILj512EfS2_fS2_fjLj128EEEEELb1ELb1ELb1ELb0EEEvNS_9FwdParamsE)
        .other          _ZN10layer_norm13ln_fwd_kernelINS_13Kernel_traitsIf6__halffS2_fjLj512ELj1ELj4ELj1ELj16ENS_18Kernel_traits_baseILj512EfS2_fS2_fjLj128EEEEELb1ELb1ELb1ELb0EEEvNS_9FwdParamsE,@"STO_CUDA_ENTRY STV_DEFAULT"
_ZN10layer_norm13ln_fwd_kernelINS_13Kernel_traitsIf6__halffS2_fjLj512ELj1ELj4ELj1ELj16ENS_18Kernel_traits_baseILj512EfS2_fS2_fjLj128EEEEELb1ELb1ELb1ELb0EEEvNS_9FwdParamsE:
.text._ZN10layer_norm13ln_fwd_kernelINS_13Kernel_traitsIf6__halffS2_fjLj512ELj1ELj4ELj1ELj16ENS_18Kernel_traits_baseILj512EfS2_fS2_fjLj128EEEEELb1ELb1ELb1ELb0EEEvNS_9FwdParamsE:
        /* <DEDUP_REMOVED lines=73> */
.L_x_15456:
[----:B------:R-:W-:Y:S05]  /*0490*/  BSYNC.RECONVERGENT B1 ;  /* 0x0000000000017941 */ /* 0x000fea0003800200 */
.L_x_15455:
        /* <DEDUP_REMOVED lines=14> */
.L_x_15454:
        /* <DEDUP_REMOVED lines=27> */
.L_x_15457:
[----:B------:R-:W-:Y:S05]  /*0730*/  BSYNC.RECONVERGENT B0 ;  /* 0x0000000000007941 */ /* 0x000fea0003800200 */
.L_x_15453:
        /* <DEDUP_REMOVED lines=71> */
.L_x_15692:
        /* <DEDUP_REMOVED lines=64> */
.L_x_15467:
        /* <DEDUP_REMOVED lines=13> */
.L_x_15469:
[----:B------:R-:W-:Y:S05]  /*1080*/  BSYNC.RECONVERGENT B5 ;  /* 0x0000000000057941 */ /* 0x000fea0003800200 */
.L_x_15468:
        /* <DEDUP_REMOVED lines=44> */
.L_x_15466:
[----:B------:R-:W-:Y:S05]  /*1350*/  BSYNC.RECONVERGENT B4 ;  /* 0x0000000000047941 */ /* 0x000fea0003800200 */
.L_x_15465:
        /* <DEDUP_REMOVED lines=9> */
[----:B------:R-:W-:-:S07]  /*13f0*/  FFMA.FTZ R72, R73, R28, R64 ;  /* 0x0000001c49487223 */ /* 0x000fce0000010040 */
.L_x_15464:
[----:B------:R-:W-:Y:S05]  /*1400*/  BSYNC.RECONVERGENT B3 ;  /* 0x0000000000037941 */ /* 0x000fea0003800200 */
.L_x_15463:
        /* <DEDUP_REMOVED lines=17> */
.L_x_15474:
        /* <DEDUP_REMOVED lines=13> */
.L_x_15476:
[----:B------:R-:W-:Y:S05]  /*15f0*/  BSYNC.RECONVERGENT B5 ;  /* 0x0000000000057941 */ /* 0x000fea0003800200 */
.L_x_15475:
        /* <DEDUP_REMOVED lines=44> */
.L_x_15473:
[----:B------:R-:W-:Y:S05]  /*18c0*/  BSYNC.RECONVERGENT B4 ;  /* 0x0000000000047941 */ /* 0x000fea0003800200 */
.L_x_15472:
        /* <DEDUP_REMOVED lines=9> */
[----:B------:R-:W-:-:S07]  /*1960*/  FFMA.FTZ R73, R4, R29, R65 ;  /* 0x0000001d04497223 */ /* 0x000fce0000010041 */
.L_x_15471:
[----:B------:R-:W-:Y:S05]  /*1970*/  BSYNC.RECONVERGENT B3 ;  /* 0x0000000000037941 */ /* 0x000fea0003800200 */
.L_x_15470:
        /* <DEDUP_REMOVED lines=17> */
.L_x_15481:
        /* <DEDUP_REMOVED lines=13> */
.L_x_15483:
[----:B------:R-:W-:Y:S05]  /*1b60*/  BSYNC.RECONVERGENT B5 ;  /* 0x0000000000057941 */ /* 0x000fea0003800200 */
.L_x_15482:
        /* <DEDUP_REMOVED lines=44> */
.L_x_15480:
[----:B------:R-:W-:Y:S05]  /*1e30*/  BSYNC.RECONVERGENT B4 ;  /* 0x0000000000047941 */ /* 0x000fea0003800200 */
.L_x_15479:
        /* <DEDUP_REMOVED lines=10> */
.L_x_15478:
[----:B------:R-:W-:Y:S05]  /*1ee0*/  BSYNC.RECONVERGENT B3 ;  /* 0x0000000000037941 */ /* 0x000fea0003800200 */
.L_x_15477:
        /* <DEDUP_REMOVED lines=17> */
.L_x_15488:
        /* <DEDUP_REMOVED lines=13> */
.L_x_15490:
[----:B------:R-:W-:Y:S05]  /*20d0*/  BSYNC.RECONVERGENT B5 ;  /* 0x0000000000057941 */ /* 0x000fea0003800200 */
.L_x_15489:
        /* <DEDUP_REMOVED lines=44> */
.L_x_15487:
[----:B------:R-:W-:Y:S05]  /*23a0*/  BSYNC.RECONVERGENT B4 ;  /* 0x0000000000047941 */ /* 0x000fea0003800200 */
.L_x_15486:
        /* <DEDUP_REMOVED lines=10> */
.L_x_15485:
[----:B------:R-:W-:Y:S05]  /*2450*/  BSYNC.RECONVERGENT B3 ;  /* 0x0000000000037941 */ /* 0x000fea0003800200 */
.L_x_15484:
        /* <DEDUP_REMOVED lines=17> */
.L_x_15495:
        /* <DEDUP_REMOVED lines=13> */
.L_x_15497:
[----:B------:R-:W-:Y:S05]  /*2640*/  BSYNC.RECONVERGENT B5 ;  /* 0x0000000000057941 */ /* 0x000fea0003800200 */
.L_x_15496:
        /* <DEDUP_REMOVED lines=41> */
[----:B------:R-:W-:Y:S01]  /*28e0*/  IMAD.MOV.U32 R4, RZ, RZ, RZ ;  /* 0x000000ffff047224 */ /* 0x000fe200078e00ff */
[----:B------:R-:W-:Y:S01]  /*28f0*/  MOV R77, R88 ;  /* 0x00000058004d7202 */ /* 0x000fe20000000f00 */
[----:B------:R-:W-:-:S07]  /*2900*/  IMAD.MOV.U32 R88, RZ, RZ, R76 ;  /* 0x000000ffff587224 */ /* 0x000fce00078e004c */
.L_x_15494:
[----:B------:R-:W-:Y:S05]  /*2910*/  BSYNC.RECONVERGENT B4 ;  /* 0x0000000000047941 */ /* 0x000fea0003800200 */
.L_x_15493:
[----:B------:R-:W-:Y:S01]  /*2920*/  I2FP.F32.U32 R2, R77 ;  /* 0x0000004d00027245 */ /* 0x000fe20000201000 */
[----:B------:R-:W-:Y:S02]  /*2930*/  HFMA2 R77, -RZ, RZ, 0.1171875, 0 ;  /* 0x2f800000ff4d7431 */ /* 0x000fe400000001ff */
[----:B------:R-:W-:-:S05]  /*2940*/  HADD2.F32 R76, -RZ, R62.H0_H0 ;  /* 0x2000003eff4c7230 */ /* 0x000fca0000004100 */
[----:B------:R-:W-:Y:S01]  /*2950*/  FMUL.FTZ R76, R76, UR9 ;  /* 0x000000094c4c7c20 */ /* 0x000fe20008410000 */
[----:B------:R-:W-:-:S03]  /*2960*/  FFMA.FTZ R2, R2, R77, 1.1641532182693481445e-10 ;  /* 0x2f00000002027423 */ /* 0x000fc6000001004d */
[----:B------:R-:W-:Y:S02]  /*2970*/  FMUL.FTZ R76, R76, UR8 ;  /* 0x000000084c4c7c20 */ /* 0x000fe40008410000 */
[----:B------:R-:W-:-:S04]  /*2980*/  FSETP.GTU.FTZ.AND P3, PT, R2, UR12, PT ;  /* 0x0000000c02007c0b */ /* 0x000fc8000bf7c000 */
[----:B------:R-:W-:Y:S02]  /*2990*/  FSEL R77, R76, RZ, !P3 ;  /* 0x000000ff4c4d7208 */ /* 0x000fe40005800000 */
[----:B------:R-:W-:-:S03]  /*29a0*/  SEL R97, RZ, 0x1, P3 ;  /* 0x00000001ff617807 */ /* 0x000fc60001800000 */
[----:B------:R-:W-:-:S07]  /*29b0*/  FFMA.FTZ R76, R77, R32, R68 ;  /* 0x000000204d4c7223 */ /* 0x000fce0000010044 */
.L_x_15492:
[----:B------:R-:W-:Y:S05]  /*29c0*/  BSYNC.RECONVERGENT B3 ;  /* 0x0000000000037941 */ /* 0x000fea0003800200 */
.L_x_15491:
        /* <DEDUP_REMOVED lines=17> */
.L_x_15502:
        /* <DEDUP_REMOVED lines=13> */
.L_x_15504:
[----:B------:R-:W-:Y:S05]  /*2bb0*/  BSYNC.RECONVERGENT B5 ;  /* 0x0000000000057941 */ /* 0x000fea0003800200 */
.L_x_15503:
[----:B------:R-:W-:Y:S01]  /*2bc0*/  IMAD.WIDE.U32 R4, R11, -0x326172a9, RZ ;  /* 0xcd9e8d570b047825 */ /* 0x000fe200078e00ff */
[----:B------:R-:W-:Y:S01]  /*2bd0*/  LOP3.LUT R78, R3, UR5, R103, 0x96, !PT ;  /* 0x00000005034e7c12 */ /* 0x000fe2000f8e9667 */
[----:B------:R-:W-:Y:S02]  /*2be0*/  UIADD3 UR28, UPT, UPT, UR5, -0x4498517b, URZ ;  /* 0xbb67ae85051c7890 */ /* 0x000fe4000fffe0ff */
[----:B------:R-:W-:Y:S01]  /*2bf0*/  IMAD.MOV.U32 R77, RZ, RZ, R88 ;  /* 0x000000ffff4d7224 */ /* 0x000fe200078e0058 */
[----:B------:R-:W-:Y:S01]  /*2c00*/  LOP3.LUT R90, R7, UR4, R5, 0x96, !PT ;  /* 0x00000004075a7c12 */ /* 0x000fe2000f8e9605 */
[----:B------:R-:W-:-:S04]  /*2c10*/  IMAD.WIDE.U32 R78, R78, -0x326172a9, RZ ;  /* 0xcd9e8d574e4e7825 */ /* 0x000fc800078e00ff */
[----:B------:R-:W-:Y:S01]  /*2c20*/  IMAD.WIDE.U32 R90, R90, -0x2daee0ad, RZ ;  /* 0xd2511f535a5a7825 */ /* 0x000fe200078e00ff */
[----:B------:R-:W-:-:S03]  /*2c30*/  LOP3.LUT R103, R113, R4, R79, 0x96, !PT ;  /* 0x0000000471677212 */ /* 0x000fc600078e964f */
        /* <DEDUP_REMOVED lines=34> */
[----:B------:R-:W-:Y:S02]  /*2e60*/  LOP3.LUT R6, R89, R4, R79, 0x96, !PT ;  /* 0x0000000459067212 */ /* 0x000fe400078e964f */
[----:B------:R-:W-:-:S07]  /*2e70*/  MOV R88, R78 ;  /* 0x0000004e00587202 */ /* 0x000fce0000000f00 */
.L_x_15501:
[----:B------:R-:W-:Y:S05]  /*2e80*/  BSYNC.RECONVERGENT B4 ;  /* 0x0000000000047941 */ /* 0x000fea0003800200 */
.L_x_15500:
[----:B------:R-:W-:Y:S01]  /*2e90*/  HFMA2 R79, -RZ, RZ, 0.1171875, 0 ;  /* 0x2f800000ff4f7431 */ /* 0x000fe200000001ff */
[----:B------:R-:W-:Y:S01]  /*2ea0*/  I2FP.F32.U32 R4, R77 ;  /* 0x0000004d00047245 */ /* 0x000fe20000201000 */
[----:B------:R-:W-:-:S05]  /*2eb0*/  HADD2.F32 R77, -RZ, R62.H1_H1 ;  /* 0x3000003eff4d7230 */ /* 0x000fca0000004100 */
[----:B------:R-:W-:Y:S01]  /*2ec0*/  FMUL.FTZ R77, R77, UR9 ;  /* 0x000000094d4d7c20 */ /* 0x000fe20008410000 */
[----:B------:R-:W-:-:S03]  /*2ed0*/  FFMA.FTZ R4, R4, R79, 1.1641532182693481445e-10 ;  /* 0x2f00000004047423 */ /* 0x000fc6000001004f */
[----:B------:R-:W-:Y:S02]  /*2ee0*/  FMUL.FTZ R77, R77, UR8 ;  /* 0x000000084d4d7c20 */ /* 0x000fe40008410000 */
[----:B------:R-:W-:-:S04]  /*2ef0*/  FSETP.GTU.FTZ.AND P3, PT, R4, UR12, PT ;  /* 0x0000000c04007c0b */ /* 0x000fc8000bf7c000 */
[----:B------:R-:W-:Y:S02]  /*2f00*/  FSEL R4, R77, RZ, !P3 ;  /* 0x000000ff4d047208 */ /* 0x000fe40005800000 */
[----:B------:R-:W-:-:S03]  /*2f10*/  SEL R98, RZ, 0x1, P3 ;  /* 0x00000001ff627807 */ /* 0x000fc60001800000 */
[----:B------:R-:W-:-:S07]  /*2f20*/  FFMA.FTZ R77, R4, R33, R69 ;  /* 0x00000021044d7223 */ /* 0x000fce0000010045 */
.L_x_15499:
[----:B------:R-:W-:Y:S05]  /*2f30*/  BSYNC.RECONVERGENT B3 ;  /* 0x0000000000037941 */ /* 0x000fea0003800200 */
.L_x_15498:
        /* <DEDUP_REMOVED lines=17> */
.L_x_15509:
        /* <DEDUP_REMOVED lines=13> */
.L_x_15511:
[----:B------:R-:W-:Y:S05]  /*3120*/  BSYNC.RECONVERGENT B5 ;  /* 0x0000000000057941 */ /* 0x000fea0003800200 */
.L_x_15510:
        /* <DEDUP_REMOVED lines=44> */
.L_x_15508:
[----:B------:R-:W-:Y:S05]  /*33f0*/  BSYNC.RECONVERGENT B4 ;  /* 0x0000000000047941 */ /* 0x000fea0003800200 */
.L_x_15507:
[----:B------:R-:W-:Y:S01]  /*3400*/  HFMA2 R79, -RZ, RZ, 0.1171875, 0 ;  /* 0x2f800000ff4f7431 */ /* 0x000fe200000001ff */
[----:B------:R-:W-:Y:S01]  /*3410*/  I2FP.F32.U32 R2, R4 ;  /* 0x0000000400027245 */ /* 0x000fe20000201000 */
        /* <DEDUP_REMOVED lines=8> */
.L_x_15506:
[----:B------:R-:W-:Y:S05]  /*34a0*/  BSYNC.RECONVERGENT B3 ;  /* 0x0000000000037941 */ /* 0x000fea0003800200 */
.L_x_15505:
        /* <DEDUP_REMOVED lines=16> */
.L_x_15515:
        /* <DEDUP_REMOVED lines=13> */
.L_x_15517:
[----:B------:R-:W-:Y:S05]  /*3680*/  BSYNC.RECONVERGENT B4 ;  /* 0x0000000000047941 */ /* 0x000fea0003800200 */
.L_x_15516:
        /* <DEDUP_REMOVED lines=42> */
[----:B------:R-:W-:Y:S01]  /*3930*/  IMAD.MOV.U32 R4, RZ, RZ, RZ ;  /* 0x000000ffff047224 */ /* 0x000fe200078e00ff */
[----:B------:R-:W-:-:S07]  /*3940*/  MOV R88, R90 ;  /* 0x0000005a00587202 */ /* 0x000fce0000000f00 */
.L_x_15514:
[----:B------:R-:W-:Y:S05]  /*3950*/  BSYNC.RECONVERGENT B3 ;  /* 0x0000000000037941 */ /* 0x000fea0003800200 */
.L_x_15513:
        /* <DEDUP_REMOVED lines=9> */
[----:B------:R-:W-:Y:S01]  /*39f0*/  FFMA.FTZ R79, R2, R35, R71 ;  /* 0x00000023024f7223 */ /* 0x000fe20000010047 */
[----:B------:R-:W-:Y:S06]  /*3a00*/  BRA `(.L_x_15512) ;  /* 0x0000002800e87947 */ /* 0x000fec0003800000 */
.L_x_15462:
        /* <DEDUP_REMOVED lines=21> */
.L_x_15522:
        /* <DEDUP_REMOVED lines=13> */
.L_x_15524:
[----:B------:R-:W-:Y:S05]  /*3c30*/  BSYNC.RECONVERGENT B5 ;  /* 0x0000000000057941 */ /* 0x000fea0003800200 */
.L_x_15523:
        /* <DEDUP_REMOVED lines=44> */
.L_x_15521:
[----:B------:R-:W-:Y:S05]  /*3f00*/  BSYNC.RECONVERGENT B4 ;  /* 0x0000000000047941 */ /* 0x000fea0003800200 */
.L_x_15520:
        /* <DEDUP_REMOVED lines=10> */
.L_x_15519:
[----:B------:R-:W-:Y:S05]  /*3fb0*/  BSYNC.RECONVERGENT B3 ;  /* 0x0000000000037941 */ /* 0x000fea0003800200 */
.L_x_15518:
        /* <DEDUP_REMOVED lines=17> */
.L_x_15529:
        /* <DEDUP_REMOVED lines=13> */
.L_x_15531:
[----:B------:R-:W-:Y:S05]  /*41a0*/  BSYNC.RECONVERGENT B5 ;  /* 0x0000000000057941 */ /* 0x000fea0003800200 */
.L_x_15530:
        /* <DEDUP_REMOVED lines=43> */
[----:B------:R-:W-:-:S07]  /*4460*/  MOV R88, R74 ;  /* 0x0000004a00587202 */ /* 0x000fce0000000f00 */
.L_x_15528:
[----:B------:R-:W-:Y:S05]  /*4470*/  BSYNC.RECONVERGENT B4 ;  /* 0x0000000000047941 */ /* 0x000fea0003800200 */
.L_x_15527:
        /* <DEDUP_REMOVED lines=10> */
.L_x_15526:
[----:B------:R-:W-:Y:S05]  /*4520*/  BSYNC.RECONVERGENT B3 ;  /* 0x0000000000037941 */ /* 0x000fea0003800200 */
.L_x_15525:
        /* <DEDUP_REMOVED lines=17> */
.L_x_15536:
        /* <DEDUP_REMOVED lines=13> */
.L_x_15538:
[----:B------:R-:W-:Y:S05]  /*4710*/  BSYNC.RECONVERGENT B5 ;  /* 0x0000000000057941 */ /* 0x000fea0003800200 */
.L_x_15537:
        /* <DEDUP_REMOVED lines=44> */
.L_x_15535:
[----:B------:R-:W-:Y:S05]  /*49e0*/  BSYNC.RECONVERGENT B4 ;  /* 0x0000000000047941 */ /* 0x000fea0003800200 */
.L_x_15534:
        /* <DEDUP_REMOVED lines=10> */
.L_x_15533:
[----:B------:R-:W-:Y:S05]  /*4a90*/  BSYNC.RECONVERGENT B3 ;  /* 0x0000000000037941 */ /* 0x000fea0003800200 */
.L_x_15532:
        /* <DEDUP_REMOVED lines=17> */
.L_x_15543:
        /* <DEDUP_REMOVED lines=13> */
.L_x_15545:
[----:B------:R-:W-:Y:S05]  /*4c80*/  BSYNC.RECONVERGENT B5 ;  /* 0x0000000000057941 */ /* 0x000fea0003800200 */
.L_x_15544:
        /* <DEDUP_REMOVED lines=44> */
.L_x_15542:
[----:B------:R-:W-:Y:S05]  /*4f50*/  BSYNC.RECONVERGENT B4 ;  /* 0x0000000000047941 */ /* 0x000fea0003800200 */
.L_x_15541:
        /* <DEDUP_REMOVED lines=10> */
.L_x_15540:
[----:B------:R-:W-:Y:S05]  /*5000*/  BSYNC.RECONVERGENT B3 ;  /* 0x0000000000037941 */ /* 0x000fea0003800200 */
.L_x_15539:
        /* <DEDUP_REMOVED lines=17> */
.L_x_15550:
        /* <DEDUP_REMOVED lines=13> */
.L_x_15552:
[----:B------:R-:W-:Y:S05]  /*51f0*/  BSYNC.RECONVERGENT B5 ;  /* 0x0000000000057941 */ /* 0x000fea0003800200 */
.L_x_15551:
        /* <DEDUP_REMOVED lines=44> */
.L_x_15549:
[----:B------:R-:W-:Y:S05]  /*54c0*/  BSYNC.RECONVERGENT B4 ;  /* 0x0000000000047941 */ /* 0x000fea0003800200 */
.L_x_15548:
        /* <DEDUP_REMOVED lines=10> */
.L_x_15547:
[----:B------:R-:W-:Y:S05]  /*5570*/  BSYNC.RECONVERGENT B3 ;  /* 0x0000000000037941 */ /* 0x000fea0003800200 */
.L_x_15546:
        /* <DEDUP_REMOVED lines=17> */
.L_x_15557:
        /* <DEDUP_REMOVED lines=13> */
.L_x_15559:
[----:B------:R-:W-:Y:S05]  /*5760*/  BSYNC.RECONVERGENT B5 ;  /* 0x0000000000057941 */ /* 0x000fea0003800200 */
.L_x_15558:
        /* <DEDUP_REMOVED lines=44> */
.L_x_15556:
[----:B------:R-:W-:Y:S05]  /*5a30*/  BSYNC.RECONVERGENT B4 ;  /* 0x0000000000047941 */ /* 0x000fea0003800200 */
.L_x_15555:
        /* <DEDUP_REMOVED lines=10> */
.L_x_15554:
[----:B------:R-:W-:Y:S05]  /*5ae0*/  BSYNC.RECONVERGENT B3 ;  /* 0x0000000000037941 */ /* 0x000fea0003800200 */
.L_x_15553:
        /* <DEDUP_REMOVED lines=17> */
.L_x_15564:
        /* <DEDUP_REMOVED lines=13> */
.L_x_15566:
[----:B------:R-:W-:Y:S05]  /*5cd0*/  BSYNC.RECONVERGENT B5 ;  /* 0x0000000000057941 */ /* 0x000fea0003800200 */
.L_x_15565:
        /* <DEDUP_REMOVED lines=44> */
.L_x_15563:
[----:B------:R-:W-:Y:S05]  /*5fa0*/  BSYNC.RECONVERGENT B4 ;  /* 0x0000000000047941 */ /* 0x000fea0003800200 */
.L_x_15562:
        /* <DEDUP_REMOVED lines=10> */
.L_x_15561:
[----:B------:R-:W-:Y:S05]  /*6050*/  BSYNC.RECONVERGENT B3 ;  /* 0x0000000000037941 */ /* 0x000fea0003800200 */
.L_x_15560:
        /* <DEDUP_REMOVED lines=16> */
.L_x_15569:
        /* <DEDUP_REMOVED lines=13> */
.L_x_15571:
[----:B------:R-:W-:Y:S05]  /*6230*/  BSYNC.RECONVERGENT B4 ;  /* 0x0000000000047941 */ /* 0x000fea0003800200 */
.L_x_15570:
        /* <DEDUP_REMOVED lines=44> */
.L_x_15568:
[----:B------:R-:W-:Y:S05]  /*6500*/  BSYNC.RECONVERGENT B3 ;  /* 0x0000000000037941 */ /* 0x000fea0003800200 */
.L_x_15567:
        /* <DEDUP_REMOVED lines=10> */
.L_x_15512:
[----:B------:R-:W-:Y:S05]  /*65b0*/  BSYNC.RECONVERGENT B1 ;  /* 0x0000000000017941 */ /* 0x000fea0003800200 */
.L_x_15461:
        /* <DEDUP_REMOVED lines=27> */
.L_x_15573:
[----:B------:R-:W-:Y:S05]  /*6770*/  BSYNC.RECONVERGENT B1 ;  /* 0x0000000000017941 */ /* 0x000fea0003800200 */
.L_x_15572:
[----:B------:R-:W-:Y:S01]  /*6780*/  VIADD R109, R109, 0x20 ;  /* 0x000000206d6d7836 */ /* 0x000fe20000000000 */
[----:B------:R-:W-:-:S07]  /*6790*/  IADD3 R107, PT, PT, R107, 0x20, RZ ;  /* 0x000000206b6b7810 */ /* 0x000fce0007ffe0ff */
.L_x_15460:
[----:B------:R-:W-:Y:S05]  /*67a0*/  BSYNC.RECONVERGENT B2 ;  /* 0x0000000000027941 */ /* 0x000fea0003800200 */
.L_x_15459:
        /* <DEDUP_REMOVED lines=44> */
.L_x_15582:
        /* <DEDUP_REMOVED lines=13> */
.L_x_15584:
[----:B------:R-:W-:Y:S05]  /*6b40*/  BSYNC.RECONVERGENT B5 ;  /* 0x0000000000057941 */ /* 0x000fea0003800200 */
.L_x_15583:
        /* <DEDUP_REMOVED lines=44> */
.L_x_15581:
[----:B------:R-:W-:Y:S05]  /*6e10*/  BSYNC.RECONVERGENT B4 ;  /* 0x0000000000047941 */ /* 0x000fea0003800200 */
.L_x_15580:
        /* <DEDUP_REMOVED lines=10> */
.L_x_15579:
[----:B------:R-:W-:Y:S05]  /*6ec0*/  BSYNC.RECONVERGENT B3 ;  /* 0x0000000000037941 */ /* 0x000fea0003800200 */
.L_x_15578:
        /* <DEDUP_REMOVED lines=17> */
.L_x_15589:
        /* <DEDUP_REMOVED lines=13> */
.L_x_15591:
[----:B------:R-:W-:Y:S05]  /*70b0*/  BSYNC.RECONVERGENT B5 ;  /* 0x0000000000057941 */ /* 0x000fea0003800200 */
.L_x_15590:
        /* <DEDUP_REMOVED lines=44> */
.L_x_15588:
[----:B------:R-:W-:Y:S05]  /*7380*/  BSYNC.RECONVERGENT B4 ;  /* 0x0000000000047941 */ /* 0x000fea0003800200 */
.L_x_15587:
        /* <DEDUP_REMOVED lines=10> */
.L_x_15586:
[----:B------:R-:W-:Y:S05]  /*7430*/  BSYNC.RECONVERGENT B3 ;  /* 0x0000000000037941 */ /* 0x000fea0003800200 */
.L_x_15585:
        /* <DEDUP_REMOVED lines=17> */
.L_x_15596:
        /* <DEDUP_REMOVED lines=13> */
.L_x_15598:
[----:B------:R-:W-:Y:S05]  /*7620*/  BSYNC.RECONVERGENT B5 ;  /* 0x0000000000057941 */ /* 0x000fea0003800200 */
.L_x_15597:
        /* <DEDUP_REMOVED lines=44> */
.L_x_15595:
[----:B------:R-:W-:Y:S05]  /*78f0*/  BSYNC.RECONVERGENT B4 ;  /* 0x0000000000047941 */ /* 0x000fea0003800200 */
.L_x_15594:
        /* <DEDUP_REMOVED lines=10> */
.L_x_15593:
[----:B------:R-:W-:Y:S05]  /*79a0*/  BSYNC.RECONVERGENT B3 ;  /* 0x0000000000037941 */ /* 0x000fea0003800200 */
.L_x_15592:
        /* <DEDUP_REMOVED lines=17> */
.L_x_15603:
        /* <DEDUP_REMOVED lines=13> */
.L_x_15605:
[----:B------:R-:W-:Y:S05]  /*7b90*/  BSYNC.RECONVERGENT B5 ;  /* 0x0000000000057941 */ /* 0x000fea0003800200 */
.L_x_15604:
        /* <DEDUP_REMOVED lines=44> */
.L_x_15602:
[----:B------:R-:W-:Y:S05]  /*7e60*/  BSYNC.RECONVERGENT B4 ;  /* 0x0000000000047941 */ /* 0x000fea0003800200 */
.L_x_15601:
[----:B------:R-:W-:Y:S01]  /*7e70*/  I2FP.F32.U32 R4, R83 ;  /* 0x0000005300047245 */ /* 0x000fe20000201000 */
[----:B------:R-:W-:Y:S02]  /*7e80*/  HFMA2 R83, -RZ, RZ, 0.1171875, 0 ;  /* 0x2f800000ff537431 */ /* 0x000fe400000001ff */
        /* <DEDUP_REMOVED lines=8> */
.L_x_15600:
[----:B------:R-:W-:Y:S05]  /*7f10*/  BSYNC.RECONVERGENT B3 ;  /* 0x0000000000037941 */ /* 0x000fea0003800200 */
.L_x_15599:
        /* <DEDUP_REMOVED lines=17> */
.L_x_15610:
        /* <DEDUP_REMOVED lines=13> */
.L_x_15612:
[----:B------:R-:W-:Y:S05]  /*8100*/  BSYNC.RECONVERGENT B5 ;  /* 0x0000000000057941 */ /* 0x000fea0003800200 */
.L_x_15611:
        /* <DEDUP_REMOVED lines=44> */
.L_x_15609:
[----:B------:R-:W-:Y:S05]  /*83d0*/  BSYNC.RECONVERGENT B4 ;  /* 0x0000000000047941 */ /* 0x000fea0003800200 */
.L_x_15608:
        /* <DEDUP_REMOVED lines=10> */
.L_x_15607:
[----:B------:R-:W-:Y:S05]  /*8480*/  BSYNC.RECONVERGENT B3 ;  /* 0x0000000000037941 */ /* 0x000fea0003800200 */
.L_x_15606:
        /* <DEDUP_REMOVED lines=17> */
.L_x_15617:
        /* <DEDUP_REMOVED lines=13> */
.L_x_15619:
[----:B------:R-:W-:Y:S05]  /*8670*/  BSYNC.RECONVERGENT B5 ;  /* 0x0000000000057941 */ /* 0x000fea0003800200 */
.L_x_15618:
[----:B------:R-:W-:Y:S01]  /*8680*/  IMAD.WIDE.U32 R4, R11, -0x326172a9, RZ ;  /* 0xcd9e8d570b047825 */ /* 0x000fe200078e00ff */
[----:B------:R-:W-:Y:S01]  /*8690*/  LOP3.LUT R86, R3, UR5, R103, 0x96, !PT ;  /* 0x0000000503567c12 */ /* 0x000fe2000f8e9667 */
[----:B------:R-:W-:Y:S02]  /*86a0*/  UIADD3 UR28, UPT, UPT, UR5, -0x4498517b, URZ ;  /* 0xbb67ae85051c7890 */ /* 0x000fe4000fffe0ff */
[----:B------:R-:W-:Y:S01]  /*86b0*/  IMAD.MOV.U32 R85, RZ, RZ, R108 ;  /* 0x000000ffff557224 */ /* 0x000fe200078e006c */
[----:B0-----:R-:W-:Y:S01]  /*86c0*/  LOP3.LUT R90, R7, UR4, R5, 0x96, !PT ;  /* 0x00000004075a7c12 */ /* 0x001fe2000f8e9605 */
        /* <DEDUP_REMOVED lines=39> */
.L_x_15616:
[----:B------:R-:W-:Y:S05]  /*8940*/  BSYNC.RECONVERGENT B4 ;  /* 0x0000000000047941 */ /* 0x000fea0003800200 */
.L_x_15615:
        /* <DEDUP_REMOVED lines=10> */
.L_x_15614:
[----:B------:R-:W-:Y:S05]  /*89f0*/  BSYNC.RECONVERGENT B3 ;  /* 0x0000000000037941 */ /* 0x000fea0003800200 */
.L_x_15613:
        /* <DEDUP_REMOVED lines=17> */
.L_x_15624:
        /* <DEDUP_REMOVED lines=13> */
.L_x_15626:
[----:B------:R-:W-:Y:S05]  /*8be0*/  BSYNC.RECONVERGENT B5 ;  /* 0x0000000000057941 */ /* 0x000fea0003800200 */
.L_x_15625:
        /* <DEDUP_REMOVED lines=44> */
.L_x_15623:
[----:B------:R-:W-:Y:S05]  /*8eb0*/  BSYNC.RECONVERGENT B4 ;  /* 0x0000000000047941 */ /* 0x000fea0003800200 */
.L_x_15622:
        /* <DEDUP_REMOVED lines=10> */
.L_x_15621:
[----:B------:R-:W-:Y:S05]  /*8f60*/  BSYNC.RECONVERGENT B3 ;  /* 0x0000000000037941 */ /* 0x000fea0003800200 */
.L_x_15620:
        /* <DEDUP_REMOVED lines=20> */
.L_x_15630:
        /* <DEDUP_REMOVED lines=13> */
.L_x_15632:
[----:B------:R-:W-:Y:S05]  /*9180*/  BSYNC.RECONVERGENT B4 ;  /* 0x0000000000047941 */ /* 0x000fea0003800200 */
.L_x_15631:
        /* <DEDUP_REMOVED lines=43> */
[----:B------:R-:W-:-:S07]  /*9440*/  IMAD.MOV.U32 R4, RZ, RZ, RZ ;  /* 0x000000ffff047224 */ /* 0x000fce00078e00ff */
.L_x_15629:
[----:B------:R-:W-:Y:S05]  /*9450*/  BSYNC.RECONVERGENT B3 ;  /* 0x0000000000037941 */ /* 0x000fea0003800200 */
.L_x_15628:
        /* <DEDUP_REMOVED lines=11> */
.L_x_15577:
        /* <DEDUP_REMOVED lines=21> */
.L_x_15637:
        /* <DEDUP_REMOVED lines=13> */
.L_x_15639:
[----:B------:R-:W-:Y:S05]  /*9730*/  BSYNC.RECONVERGENT B5 ;  /* 0x0000000000057941 */ /* 0x000fea0003800200 */
.L_x_15638:
        /* <DEDUP_REMOVED lines=44> */
.L_x_15636:
[----:B------:R-:W-:Y:S05]  /*9a00*/  BSYNC.RECONVERGENT B4 ;  /* 0x0000000000047941 */ /* 0x000fea0003800200 */
.L_x_15635:
        /* <DEDUP_REMOVED lines=10> */
.L_x_15634:
[----:B------:R-:W-:Y:S05]  /*9ab0*/  BSYNC.RECONVERGENT B3 ;  /* 0x0000000000037941 */ /* 0x000fea0003800200 */
.L_x_15633:
        /* <DEDUP_REMOVED lines=17> */
.L_x_15644:
        /* <DEDUP_REMOVED lines=13> */
.L_x_15646:
[----:B------:R-:W-:Y:S05]  /*9ca0*/  BSYNC.RECONVERGENT B5 ;  /* 0x0000000000057941 */ /* 0x000fea0003800200 */
.L_x_15645:
        /* <DEDUP_REMOVED lines=44> */
.L_x_15643:
[----:B------:R-:W-:Y:S05]  /*9f70*/  BSYNC.RECONVERGENT B4 ;  /* 0x0000000000047941 */ /* 0x000fea0003800200 */
.L_x_15642:
        /* <DEDUP_REMOVED lines=10> */
.L_x_15641:
[----:B------:R-:W-:Y:S05]  /*a020*/  BSYNC.RECONVERGENT B3 ;  /* 0x0000000000037941 */ /* 0x000fea0003800200 */
.L_x_15640:
        /* <DEDUP_REMOVED lines=17> */
.L_x_15651:
        /* <DEDUP_REMOVED lines=13> */
.L_x_15653:
[----:B------:R-:W-:Y:S05]  /*a210*/  BSYNC.RECONVERGENT B5 ;  /* 0x0000000000057941 */ /* 0x000fea0003800200 */
.L_x_15652:
        /* <DEDUP_REMOVED lines=44> */
.L_x_15650:
[----:B------:R-:W-:Y:S05]  /*a4e0*/  BSYNC.RECONVERGENT B4 ;  /* 0x0000000000047941 */ /* 0x000fea0003800200 */
.L_x_15649:
        /* <DEDUP_REMOVED lines=10> */
.L_x_15648:
[----:B------:R-:W-:Y:S05]  /*a590*/  BSYNC.RECONVERGENT B3 ;  /* 0x0000000000037941 */ /* 0x000fea0003800200 */
.L_x_15647:
        /* <DEDUP_REMOVED lines=17> */
.L_x_15658:
        /* <DEDUP_REMOVED lines=13> */
.L_x_15660:
[----:B------:R-:W-:Y:S05]  /*a780*/  BSYNC.RECONVERGENT B5 ;  /* 0x0000000000057941 */ /* 0x000fea0003800200 */
.L_x_15659:
        /* <DEDUP_REMOVED lines=44> */
.L_x_15657:
[----:B------:R-:W-:Y:S05]  /*aa50*/  BSYNC.RECONVERGENT B4 ;  /* 0x0000000000047941 */ /* 0x000fea0003800200 */
.L_x_15656:
        /* <DEDUP_REMOVED lines=10> */
.L_x_15655:
[----:B------:R-:W-:Y:S05]  /*ab00*/  BSYNC.RECONVERGENT B3 ;  /* 0x0000000000037941 */ /* 0x000fea0003800200 */
.L_x_15654:
        /* <DEDUP_REMOVED lines=17> */
.L_x_15665:
        /* <DEDUP_REMOVED lines=13> */
.L_x_15667:
[----:B------:R-:W-:Y:S05]  /*acf0*/  BSYNC.RECONVERGENT B5 ;  /* 0x0000000000057941 */ /* 0x000fea0003800200 */
.L_x_15666:
        /* <DEDUP_REMOVED lines=44> */
.L_x_15664:
[----:B------:R-:W-:Y:S05]  /*afc0*/  BSYNC.RECONVERGENT B4 ;  /* 0x0000000000047941 */ /* 0x000fea0003800200 */
.L_x_15663:
        /* <DEDUP_REMOVED lines=10> */
.L_x_15662:
[----:B------:R-:W-:Y:S05]  /*b070*/  BSYNC.RECONVERGENT B3 ;  /* 0x0000000000037941 */ /* 0x000fea0003800200 */
.L_x_15661:
        /* <DEDUP_REMOVED lines=17> */
.L_x_15672:
        /* <DEDUP_REMOVED lines=13> */
.L_x_15674:
[----:B------:R-:W-:Y:S05]  /*b260*/  BSYNC.RECONVERGENT B5 ;  /* 0x0000000000057941 */ /* 0x000fea0003800200 */
.L_x_15673:
        /* <DEDUP_REMOVED lines=44> */
.L_x_15671:
[----:B------:R-:W-:Y:S05]  /*b530*/  BSYNC.RECONVERGENT B4 ;  /* 0x0000000000047941 */ /* 0x000fea0003800200 */
.L_x_15670:
        /* <DEDUP_REMOVED lines=10> */
.L_x_15669:
[----:B------:R-:W-:Y:S05]  /*b5e0*/  BSYNC.RECONVERGENT B3 ;  /* 0x0000000000037941 */ /* 0x000fea0003800200 */
.L_x_15668:
        /* <DEDUP_REMOVED lines=17> */
.L_x_15679:
        /* <DEDUP_REMOVED lines=13> */
.L_x_15681:
[----:B------:R-:W-:Y:S05]  /*b7d0*/  BSYNC.RECONVERGENT B5 ;  /* 0x0000000000057941 */ /* 0x000fea0003800200 */
.L_x_15680:
        /* <DEDUP_REMOVED lines=44> */
.L_x_15678:
[----:B------:R-:W-:Y:S05]  /*baa0*/  BSYNC.RECONVERGENT B4 ;  /* 0x0000000000047941 */ /* 0x000fea0003800200 */
.L_x_15677:
        /* <DEDUP_REMOVED lines=10> */
.L_x_15676:
[----:B------:R-:W-:Y:S05]  /*bb50*/  BSYNC.RECONVERGENT B3 ;  /* 0x0000000000037941 */ /* 0x000fea0003800200 */
.L_x_15675:
        /* <DEDUP_REMOVED lines=20> */
.L_x_15684:
        /* <DEDUP_REMOVED lines=13> */
.L_x_15686:
[----:B------:R-:W-:Y:S05]  /*bd70*/  BSYNC.RECONVERGENT B4 ;  /* 0x0000000000047941 */ /* 0x000fea0003800200 */
.L_x_15685:
        /* <DEDUP_REMOVED lines=44> */
.L_x_15683:
[----:B------:R-:W-:Y:S05]  /*c040*/  BSYNC.RECONVERGENT B3 ;  /* 0x0000000000037941 */ /* 0x000fea0003800200 */
.L_x_15682:
        /* <DEDUP_REMOVED lines=10> */
.L_x_15627:
[----:B------:R-:W-:Y:S05]  /*c0f0*/  BSYNC.RECONVERGENT B1 ;  /* 0x0000000000017941 */ /* 0x000fea0003800200 */
.L_x_15576:
        /* <DEDUP_REMOVED lines=25> */
.L_x_15575:
[----:B------:R-:W-:Y:S05]  /*c290*/  BSYNC.RECONVERGENT B2 ;  /* 0x0000000000027941 */ /* 0x000fea0003800200 */
.L_x_15574:
        /* <DEDUP_REMOVED lines=76> */
.L_x_15704:
        /* <DEDUP_REMOVED lines=51> */
[----:B-1----:R-:W-:Y:S01]  /*ca90*/  IMAD.WIDE.U32 R102, R107, 0x10, R102 ;  /* 0x000000106b667825 */ /* 0x002fe200078e0066 */
[----:B------:R-:W-:-:S02]  /*caa0*/  F2FP.F16.F32.PACK_AB R89, R106, R91 ;  /* 0x0000005b6a59723e */ /* 0x000fc400000000ff */
[----:B------:R-:W-:Y:S01]  /*cab0*/  F2FP.F16.F32.PACK_AB R90, R109, R90 ;  /* 0x0000005a6d5a723e */ /* 0x000fe200000000ff */
[----:B------:R-:W-:Y:S01]  /*cac0*/  VIADD R107, R107, 0x20 ;  /* 0x000000206b6b7836 */ /* 0x000fe20000000000 */
[----:B------:R-:W-:-:S05]  /*cad0*/  F2FP.F16.F32.PACK_AB R91, R114, R111 ;  /* 0x0000006f725b723e */ /* 0x000fca00000000ff */
[----:B------:R1:W-:Y:S02]  /*cae0*/  STG.E.128 desc[UR6][R102.64], R88 ;  /* 0x0000005866007986 */ /* 0x0003e4000c101d06 */
.L_x_15691:
[----:B------:R-:W-:Y:S05]  /*caf0*/  BSYNC.RECONVERGENT B2 ;  /* 0x0000000000027941 */ /* 0x000fea0003800200 */
.L_x_15690:
        /* <DEDUP_REMOVED lines=27> */
[----:B------:R-:W-:-:S02]  /*ccb0*/  F2FP.F16.F32.PACK_AB R91, R114, R91 ;  /* 0x0000005b725b723e */ /* 0x000fc400000000ff */
[----:B------:R-:W-:Y:S02]  /*ccc0*/  F2FP.F16.F32.PACK_AB R90, R109, R90 ;  /* 0x0000005a6d5a723e */ /* 0x000fe400000000ff */
[----:B------:R-:W-:Y:S02]  /*ccd0*/  F2FP.F16.F32.PACK_AB R89, R106, R105 ;  /* 0x000000696a59723e */ /* 0x000fe400000000ff */
[----:B------:R-:W-:-:S05]  /*cce0*/  F2FP.F16.F32.PACK_AB R88, R104, R101 ;  /* 0x000000656858723e */ /* 0x000fca00000000ff */
[----:B------:R2:W-:Y:S02]  /*ccf0*/  STG.E.128 desc[UR6][R102.64], R88 ;  /* 0x0000005866007986 */ /* 0x0005e4000c101d06 */
.L_x_15689:
[----:B------:R-:W-:Y:S05]  /*cd00*/  BSYNC.RECONVERGENT B1 ;  /* 0x0000000000017941 */ /* 0x000fea0003800200 */
.L_x_15688:
[----:B-12---:R-:W1:Y:S02]  /*cd10*/  LDC.64 R88, c[0x0][0x380] ;  /* 0x0000e000ff587b82 */ /* 0x006e640000000a00 */
[----:B-1----:R-:W-:-:S04]  /*cd20*/  LEA R9, R88, R9, 0x2 ;  /* 0x0000000958097211 */ /* 0x002fc800078e10ff */
[----:B------:R-:W-:-:S13]  /*cd30*/  ISETP.GE.AND P0, PT, R9, R89, PT ;  /* 0x000000590900720c */ /* 0x000fda0003f06270 */
[----:B------:R-:W-:Y:S05]  /*cd40*/  @!P0 BRA `(.L_x_15692) ;  /* 0xffffff3c00988947 */ /* 0x000fea000383ffff */
[----:B------:R-:W-:Y:S05]  /*cd50*/  BSYNC B0 ;  /* 0x0000000000007941 */ /* 0x000fea0003800000 */
.L_x_15458:
[----:B------:R-:W-:Y:S05]  /*cd60*/  EXIT ;  /* 0x000000000000794d */ /* 0x000fea0003800000 */
.L_x_15687:
        /* <DEDUP_REMOVED lines=8> */
.L_x_15694:
[----:B------:R-:W-:Y:S05]  /*cdf0*/  BSYNC B1 ;  /* 0x0000000000017941 */ /* 0x000fea0003800000 */
.L_x_15693:
        /* <DEDUP_REMOVED lines=10> */
.L_x_15695:
[----:B------:R-:W-:Y:S01]  /*cea0*/  HFMA2 R111, -RZ, RZ, 0, 2.384185791015625e-07 ;  /* 0x00000004ff6f7431 */ /* 0x000fe200000001ff */
[----:B------:R-:W-:-:S05]  /*ceb0*/  MOV R91, R110 ;  /* 0x0000006e005b7202 */ /* 0x000fca0000000f00 */
[----:B------:R-:W-:-:S04]  /*cec0*/  FADD.FTZ R91, R90, R91 ;  /* 0x0000005b5a5b7221 */ /* 0x000fc80000010000 */
[----:B------:R-:W-:-:S07]  /*ced0*/  IMAD.MOV.U32 R112, RZ, RZ, R91 ;  /* 0x000000ffff707224 */ /* 0x000fce00078e005b */
[----:B------:R-:W-:Y:S05]  /*cee0*/  WARPSYNC.COLLECTIVE R109, `(.L_x_15696) ;  /* 0x000000006d087348 */ /* 0x000fea0003c00000 */
[----:B------:R0:W1:Y:S02]  /*cef0*/  SHFL.BFLY P4, R110, R112, R111, R114 ;  /* 0x0c00006f706e7389 */ /* 0x0000640000080072 */
[----:B01----:R-:W-:Y:S05]  /*cf00*/  ENDCOLLECTIVE ;  /* 0x000000000000791b */ /* 0x003fea0003800000 */
.L_x_15696:
[----:B------:R-:W-:Y:S02]  /*cf10*/  IMAD.MOV.U32 R111, RZ, RZ, 0x8 ;  /* 0x00000008ff6f7424 */ /* 0x000fe400078e00ff */
[----:B------:R-:W-:-:S04]  /*cf20*/  IMAD.MOV.U32 R88, RZ, RZ, R110 ;  /* 0x000000ffff587224 */ /* 0x000fc800078e006e */
[----:B------:R-:W-:-:S05]  /*cf30*/  FADD.FTZ R105, R91, R88 ;  /* 0x000000585b697221 */ /* 0x000fca0000010000 */
[----:B------:R-:W-:-:S07]  /*cf40*/  MOV R112, R105 ;  /* 0x0000006900707202 */ /* 0x000fce0000000f00 */
[----:B------:R-:W-:Y:S05]  /*cf50*/  WARPSYNC.COLLECTIVE R109, `(.L_x_15697) ;  /* 0x000000006d087348 */ /* 0x000fea0003c00000 */
[----:B------:R0:W1:Y:S02]  /*cf60*/  SHFL.BFLY P4, R110, R112, R111, R114 ;  /* 0x0c00006f706e7389 */ /* 0x0000640000080072 */
[----:B01----:R-:W-:Y:S05]  /*cf70*/  ENDCOLLECTIVE ;  /* 0x000000000000791b */ /* 0x003fea0003800000 */
.L_x_15697:
[----:B------:R-:W-:Y:S01]  /*cf80*/  HFMA2 R111, -RZ, RZ, 0, 9.5367431640625e-07 ;  /* 0x00000010ff6f7431 */ /* 0x000fe200000001ff */
[----:B------:R-:W-:-:S05]  /*cf90*/  MOV R88, R110 ;  /* 0x0000006e00587202 */ /* 0x000fca0000000f00 */
[----:B------:R-:W-:-:S04]  /*cfa0*/  FADD.FTZ R107, R105, R88 ;  /* 0x00000058696b7221 */ /* 0x000fc80000010000 */
[----:B------:R-:W-:-:S07]  /*cfb0*/  IMAD.MOV.U32 R112, RZ, RZ, R107 ;  /* 0x000000ffff707224 */ /* 0x000fce00078e006b */
[----:B------:R-:W-:Y:S05]  /*cfc0*/  WARPSYNC.COLLECTIVE R109, `(.L_x_15698) ;  /* 0x000000006d087348 */ /* 0x000fea0003c00000 */
[----:B------:R0:W1:Y:S02]  /*cfd0*/  SHFL.BFLY P4, R110, R112, R111, R114 ;  /* 0x0c00006f706e7389 */ /* 0x0000640000080072 */
[----:B01----:R-:W-:Y:S05]  /*cfe0*/  ENDCOLLECTIVE ;  /* 0x000000000000791b */ /* 0x003fea0003800000 */
.L_x_15698:
        /* <DEDUP_REMOVED lines=41> */
.L_x_15699:
[----:B------:R-:W-:Y:S01]  /*d280*/  HFMA2 R111, -RZ, RZ, 0, 1.1920928955078125e-07 ;  /* 0x00000002ff6f7431 */ /* 0x000fe200000001ff */
[----:B------:R-:W-:-:S05]  /*d290*/  MOV R89, R110 ;  /* 0x0000006e00597202 */ /* 0x000fca0000000f00 */
[----:B------:R-:W-:-:S04]  /*d2a0*/  FADD.FTZ R89, R88, R89 ;  /* 0x0000005958597221 */ /* 0x000fc80000010000 */
[----:B------:R-:W-:-:S07]  /*d2b0*/  IMAD.MOV.U32 R112, RZ, RZ, R89 ;  /* 0x000000ffff707224 */ /* 0x000fce00078e0059 */
[----:B------:R-:W-:Y:S05]  /*d2c0*/  WARPSYNC.COLLECTIVE R109, `(.L_x_15700) ;  /* 0x000000006d087348 */ /* 0x000fea0003c00000 */
[----:B------:R0:W1:Y:S02]  /*d2d0*/  SHFL.BFLY P4, R110, R112, R111, R114 ;  /* 0x0c00006f706e7389 */ /* 0x0000640000080072 */
[----:B01----:R-:W-:Y:S05]  /*d2e0*/  ENDCOLLECTIVE ;  /* 0x000000000000791b */ /* 0x003fea0003800000 */
.L_x_15700:
[----:B------:R-:W-:Y:S02]  /*d2f0*/  IMAD.MOV.U32 R111, RZ, RZ, 0x4 ;  /* 0x00000004ff6f7424 */ /* 0x000fe400078e00ff */
[----:B------:R-:W-:-:S04]  /*d300*/  IMAD.MOV.U32 R90, RZ, RZ, R110 ;  /* 0x000000ffff5a7224 */ /* 0x000fc800078e006e */
[----:B------:R-:W-:-:S05]  /*d310*/  FADD.FTZ R90, R89, R90 ;  /* 0x0000005a595a7221 */ /* 0x000fca0000010000 */
[----:B------:R-:W-:-:S07]  /*d320*/  MOV R112, R90 ;  /* 0x0000005a00707202 */ /* 0x000fce0000000f00 */
[----:B------:R-:W-:Y:S05]  /*d330*/  WARPSYNC.COLLECTIVE R109, `(.L_x_15701) ;  /* 0x000000006d087348 */ /* 0x000fea0003c00000 */
[----:B------:R0:W1:Y:S02]  /*d340*/  SHFL.BFLY P4, R110, R112, R111, R114 ;  /* 0x0c00006f706e7389 */ /* 0x0000640000080072 */
[----:B01----:R-:W-:Y:S05]  /*d350*/  ENDCOLLECTIVE ;  /* 0x000000000000791b */ /* 0x003fea0003800000 */
.L_x_15701:
[----:B------:R-:W-:Y:S01]  /*d360*/  HFMA2 R111, -RZ, RZ, 0, 4.76837158203125e-07 ;  /* 0x00000008ff6f7431 */ /* 0x000fe200000001ff */
[----:B------:R-:W-:-:S05]  /*d370*/  MOV R91, R110 ;  /* 0x0000006e005b7202 */ /* 0x000fca0000000f00 */
[----:B------:R-:W-:-:S04]  /*d380*/  FADD.FTZ R91, R90, R91 ;  /* 0x0000005b5a5b7221 */ /* 0x000fc80000010000 */
[----:B------:R-:W-:-:S07]  /*d390*/  IMAD.MOV.U32 R112, RZ, RZ, R91 ;  /* 0x000000ffff707224 */ /* 0x000fce00078e005b */
[----:B------:R-:W-:Y:S05]  /*d3a0*/  WARPSYNC.COLLECTIVE R109, `(.L_x_15702) ;  /* 0x000000006d087348 */ /* 0x000fea0003c00000 */
[----:B------:R0:W1:Y:S02]  /*d3b0*/  SHFL.BFLY P4, R110, R112, R111, R114 ;  /* 0x0c00006f706e7389 */ /* 0x0000640000080072 */
[----:B01----:R-:W-:Y:S05]  /*d3c0*/  ENDCOLLECTIVE ;  /* 0x000000000000791b */ /* 0x003fea0003800000 */
.L_x_15702:
[----:B------:R-:W-:Y:S02]  /*d3d0*/  IMAD.MOV.U32 R111, RZ, RZ, 0x10 ;  /* 0x00000010ff6f7424 */ /* 0x000fe400078e00ff */
[----:B------:R-:W-:-:S04]  /*d3e0*/  IMAD.MOV.U32 R108, RZ, RZ, R110 ;  /* 0x000000ffff6c7224 */ /* 0x000fc800078e006e */
[----:B------:R-:W-:-:S05]  /*d3f0*/  FADD.FTZ R108, R91, R108 ;  /* 0x0000006c5b6c7221 */ /* 0x000fca0000010000 */
[----:B------:R-:W-:-:S07]  /*d400*/  MOV R112, R108 ;  /* 0x0000006c00707202 */ /* 0x000fce0000000f00 */
[----:B------:R-:W-:Y:S05]  /*d410*/  WARPSYNC.COLLECTIVE R109, `(.L_x_15703) ;  /* 0x000000006d087348 */ /* 0x000fea0003c00000 */
[----:B------:R0:W1:Y:S02]  /*d420*/  SHFL.BFLY P4, R110, R112, R111, R114 ;  /* 0x0c00006f706e7389 */ /* 0x0000640000080072 */
[----:B01----:R-:W-:Y:S05]  /*d430*/  ENDCOLLECTIVE ;  /* 0x000000000000791b */ /* 0x003fea0003800000 */
.L_x_15703:
[----:B------:R-:W-:Y:S01]  /*d440*/  MOV R105, R110 ;  /* 0x0000006e00697202 */ /* 0x000fe20000000f00 */
[----:B------:R-:W-:Y:S06]  /*d450*/  BRA `(.L_x_15704) ;  /* 0xfffffff000c07947 */ /* 0x000fec000383ffff */
.L_x_15705:
        /* <DEDUP_REMOVED lines=10> */
.L_x_20347:


//--------------------- .text._ZN10layer_norm13ln_fwd_kernelINS_13Kernel_traitsIf6__halffS2_fjLj512ELj1ELj4ELj1ELj16ENS_18Kernel_traits_baseILj512EfS2_fS2_fjLj128EEEEELb1ELb1ELb1ELb1EEEvNS_9FwdParamsE --------------------------
	.section	.text._ZN10layer_norm13ln_fwd_kernelINS_13Kernel_traitsIf6__halffS2_fjLj512ELj1ELj4ELj1ELj16ENS_18Kernel_traits_baseILj512EfS2_fS2_fjLj128EEEEELb1ELb1ELb1ELb1EEEvNS_9FwdParamsE,"ax",@progbits
	.align	128
        .global         _ZN10layer_norm13ln_fwd_kernelINS_13Kernel_traitsIf6__halffS2_fjLj512ELj1ELj4ELj1ELj16ENS_18Kernel_traits_baseILj512EfS2_fS2_fjLj128EEEEELb1ELb1ELb1ELb1EEEvNS_9FwdParamsE
        .type           _ZN10layer_norm13ln_fwd_kernelINS_13Kernel_traitsIf6__halffS2_fjLj512ELj1ELj4ELj1ELj16ENS_18Kernel_traits_baseILj512EfS2_fS2_fjLj128EEEEELb1ELb1ELb1ELb1EEEvNS_9FwdParamsE,@function
        .size           _ZN10layer_norm13ln_fwd_kernelINS_13Kernel_traitsIf6__halffS2_fjLj512ELj1ELj4ELj1ELj16ENS_18Kernel_traits_baseILj512EfS2_fS2_fjLj128EEEEELb1ELb1ELb1ELb1EEEvNS_9FwdParamsE,(.L_x_20348 - _ZN10layer_norm13ln_fwd_kernelINS_13Kernel_traitsIf6__halffS2_fjLj512ELj1ELj4ELj1ELj16ENS_18Kernel_traits_baseILj512EfS2_fS2_fjLj128EEEEELb1ELb1ELb1ELb1EEEvNS_9FwdParamsE)
        .other          _ZN10layer_norm13ln_fwd_kernelINS_13Kernel_traitsIf6__halffS2_fjLj512ELj1ELj4ELj1ELj16ENS_18Kernel_traits_baseILj512EfS2_fS2_fjLj128EEEEELb1ELb1ELb1ELb1EEEvNS_9FwdParamsE,@"STO_CUDA_ENTRY STV_DEFAULT"
_ZN10layer_norm13ln_fwd_kernelINS_13Kernel_traitsIf6__halffS2_fjLj512ELj1ELj4ELj1ELj16ENS_18Kernel_traits_baseILj512EfS2_fS2_fjLj128EEEEELb1ELb1ELb1ELb1EEEvNS_9FwdParamsE:
.text._ZN10layer_norm13ln_fwd_kernelINS_13Kernel_traitsIf6__halffS2_fjLj512ELj1ELj4ELj1ELj16ENS_18Kernel_traits_baseILj512EfS2_fS2_fjLj128EEEEELb1ELb1ELb1ELb1EEEvNS_9FwdParamsE:
        /* <DEDUP_REMOVED lines=156> */
.L_x_15936:
        /* <DEDUP_REMOVED lines=53> */
.L_x_15713:
        /* <DEDUP_REMOVED lines=13> */
.L_x_15715:
[----:B------:R-:W-:Y:S05]  /*0de0*/  BSYNC.RECONVERGENT B4 ;  /* 0x0000000000047941 */ /* 0x000fea0003800200 */
.L_x_15714:
        /* <DEDUP_REMOVED lines=42> */
.L_x_15712:
[----:B------:R-:W-:Y:S05]  /*1090*/  BSYNC.RECONVERGENT B3 ;  /* 0x0000000000037941 */ /* 0x000fea0003800200 */
.L_x_15711:
        /* <DEDUP_REMOVED lines=9> */
[----:B------:R-:W-:-:S07]  /*1130*/  FFMA.FTZ R64, R65, R20, R56 ;  /* 0x0000001441407223 */ /* 0x000fce0000010038 */
.L_x_15710:
[----:B------:R-:W-:Y:S05]  /*1140*/  BSYNC.RECONVERGENT B2 ;  /* 0x0000000000027941 */ /* 0x000fea0003800200 */
.L_x_15709:
        /* <DEDUP_REMOVED lines=17> */
.L_x_15720:
        /* <DEDUP_REMOVED lines=13> */
.L_x_15722:
[----:B------:R-:W-:Y:S05]  /*1330*/  BSYNC.RECONVERGENT B4 ;  /* 0x0000000000047941 */ /* 0x000fea0003800200 */
.L_x_15721:
        /* <DEDUP_REMOVED lines=43> */
.L_x_15719:
[----:B------:R-:W-:Y:S05]  /*15f0*/  BSYNC.RECONVERGENT B3 ;  /* 0x0000000000037941 */ /* 0x000fea0003800200 */
.L_x_15718:
        /* <DEDUP_REMOVED lines=10> */
.L_x_15717:
[----:B------:R-:W-:Y:S05]  /*16a0*/  BSYNC.RECONVERGENT B2 ;  /* 0x0000000000027941 */ /* 0x000fea0003800200 */
.L_x_15716:
        /* <DEDUP_REMOVED lines=17> */
.L_x_15727:
        /* <DEDUP_REMOVED lines=13> */
.L_x_15729:
[----:B------:R-:W-:Y:S05]  /*1890*/  BSYNC.RECONVERGENT B4 ;  /* 0x0000000000047941 */ /* 0x000fea0003800200 */
.L_x_15728:
        /* <DEDUP_REMOVED lines=41> */
[----:B------:R-:W-:Y:S02]  /*1b30*/  IMAD.MOV.U32 R100, RZ, RZ, R68 ;  /* 0x000000ffff647224 */ /* 0x000fe400078e0044 */
[----:B------:R-:W-:-:S07]  /*1b40*/  HFMA2 R68, -RZ, RZ, 0, 0 ;  /* 0x00000000ff447431 */ /* 0x000fce00000001ff */
.L_x_15726:
[----:B------:R-:W-:Y:S05]  /*1b50*/  BSYNC.RECONVERGENT B3 ;  /* 0x0000000000037941 */ /* 0x000fea0003800200 */
.L_x_15725:
        /* <DEDUP_REMOVED lines=10> */
.L_x_15724:
[----:B------:R-:W-:Y:S05]  /*1c00*/  BSYNC.RECONVERGENT B2 ;  /* 0x0000000000027941 */ /* 0x000fea0003800200 */
.L_x_15723:
        /* <DEDUP_REMOVED lines=17> */
.L_x_15734:
        /* <DEDUP_REMOVED lines=13> */
.L_x_15736:
[----:B------:R-:W-:Y:S05]  /*1df0*/  BSYNC.RECONVERGENT B4 ;  /* 0x0000000000047941 */ /* 0x000fea0003800200 */
.L_x_15735:
        /* <DEDUP_REMOVED lines=43> */
.L_x_15733:
[----:B------:R-:W-:Y:S05]  /*20b0*/  BSYNC.RECONVERGENT B3 ;  /* 0x0000000000037941 */ /* 0x000fea0003800200 */
.L_x_15732:
        /* <DEDUP_REMOVED lines=10> */
.L_x_15731:
[----:B------:R-:W-:Y:S05]  /*2160*/  BSYNC.RECONVERGENT B2 ;  /* 0x0000000000027941 */ /* 0x000fea0003800200 */
.L_x_15730:
        /* <DEDUP_REMOVED lines=17> */
.L_x_15741:
        /* <DEDUP_REMOVED lines=13> */
.L_x_15743:
[----:B------:R-:W-:Y:S05]  /*2350*/  BSYNC.RECONVERGENT B4 ;  /* 0x0000000000047941 */ /* 0x000fea0003800200 */
.L_x_15742:
        /* <DEDUP_REMOVED lines=43> */
.L_x_15740:
[----:B------:R-:W-:Y:S05]  /*2610*/  BSYNC.RECONVERGENT B3 ;  /* 0x0000000000037941 */ /* 0x000fea0003800200 */
.L_x_15739:
[----:B------:R-:W-:Y:S01]  /*2620*/  I2FP.F32.U32 R68, R68 ;  /* 0x0000004400447245 */ /* 0x000fe20000201000 */
[----:B------:R-:W-:Y:S02]  /*2630*/  HADD2.F32 R69, -RZ, R54.H0_H0 ;  /* 0x20000036ff457230 */ /* 0x000fe40000004100 */
        /* <DEDUP_REMOVED lines=8> */
.L_x_15738:
[----:B------:R-:W-:Y:S05]  /*26c0*/  BSYNC.RECONVERGENT B2 ;  /* 0x0000000000027941 */ /* 0x000fea0003800200 */
.L_x_15737:
        /* <DEDUP_REMOVED lines=17> */
.L_x_15748:
        /* <DEDUP_REMOVED lines=13> */
.L_x_15750:
[----:B------:R-:W-:Y:S05]  /*28b0*/  BSYNC.RECONVERGENT B4 ;  /* 0x0000000000047941 */ /* 0x000fea0003800200 */
.L_x_15749:
        /* <DEDUP_REMOVED lines=43> */
.L_x_15747:
[----:B------:R-:W-:Y:S05]  /*2b70*/  BSYNC.RECONVERGENT B3 ;  /* 0x0000000000037941 */ /* 0x000fea0003800200 */
.L_x_15746:
[----:B------:R-:W-:Y:S01]  /*2b80*/  I2FP.F32.U32 R69, R69 ;  /* 0x0000004500457245 */ /* 0x000fe20000201000 */
[----:B------:R-:W-:Y:S02]  /*2b90*/  HADD2.F32 R70, -RZ, R54.H1_H1 ;  /* 0x30000036ff467230 */ /* 0x000fe40000004100 */
        /* <DEDUP_REMOVED lines=8> */
.L_x_15745:
[----:B------:R-:W-:Y:S05]  /*2c20*/  BSYNC.RECONVERGENT B2 ;  /* 0x0000000000027941 */ /* 0x000fea0003800200 */
.L_x_15744:
        /* <DEDUP_REMOVED lines=17> */
.L_x_15755:
        /* <DEDUP_REMOVED lines=13> */
.L_x_15757:
[----:B------:R-:W-:Y:S05]  /*2e10*/  BSYNC.RECONVERGENT B4 ;  /* 0x0000000000047941 */ /* 0x000fea0003800200 */
.L_x_15756:
        /* <DEDUP_REMOVED lines=43> */
.L_x_15754:
[----:B------:R-:W-:Y:S05]  /*30d0*/  BSYNC.RECONVERGENT B3 ;  /* 0x0000000000037941 */ /* 0x000fea0003800200 */
.L_x_15753:
        /* <DEDUP_REMOVED lines=10> */
.L_x_15752:
[----:B------:R-:W-:Y:S05]  /*3180*/  BSYNC.RECONVERGENT B2 ;  /* 0x0000000000027941 */ /* 0x000fea0003800200 */
.L_x_15751:
        /* <DEDUP_REMOVED lines=16> */
.L_x_15761:
        /* <DEDUP_REMOVED lines=13> */
.L_x_15763:
[----:B------:R-:W-:Y:S05]  /*3360*/  BSYNC.RECONVERGENT B3 ;  /* 0x0000000000037941 */ /* 0x000fea0003800200 */
.L_x_15762:
        /* <DEDUP_REMOVED lines=43> */
.L_x_15760:
[----:B------:R-:W-:Y:S05]  /*3620*/  BSYNC.RECONVERGENT B2 ;  /* 0x0000000000027941 */ /* 0x000fea0003800200 */
.L_x_15759:
        /* <DEDUP_REMOVED lines=11> */
.L_x_15708:
        /* <DEDUP_REMOVED lines=21> */
.L_x_15768:
        /* <DEDUP_REMOVED lines=13> */
.L_x_15770:
[----:B------:R-:W-:Y:S05]  /*3900*/  BSYNC.RECONVERGENT B4 ;  /* 0x0000000000047941 */ /* 0x000fea0003800200 */
.L_x_15769:
        /* <DEDUP_REMOVED lines=42> */
.L_x_15767:
[----:B------:R-:W-:Y:S05]  /*3bb0*/  BSYNC.RECONVERGENT B3 ;  /* 0x0000000000037941 */ /* 0x000fea0003800200 */
.L_x_15766:
        /* <DEDUP_REMOVED lines=10> */
.L_x_15765:
[----:B------:R-:W-:Y:S05]  /*3c60*/  BSYNC.RECONVERGENT B2 ;  /* 0x0000000000027941 */ /* 0x000fea0003800200 */
.L_x_15764:
        /* <DEDUP_REMOVED lines=17> */
.L_x_15775:
        /* <DEDUP_REMOVED lines=13> */
.L_x_15777:
[----:B------:R-:W-:Y:S05]  /*3e50*/  BSYNC.RECONVERGENT B4 ;  /* 0x0000000000047941 */ /* 0x000fea0003800200 */
.L_x_15776:
        /* <DEDUP_REMOVED lines=43> */
.L_x_15774:
[----:B------:R-:W-:Y:S05]  /*4110*/  BSYNC.RECONVERGENT B3 ;  /* 0x0000000000037941 */ /* 0x000fea0003800200 */
.L_x_15773:
        /* <DEDUP_REMOVED lines=10> */
.L_x_15772:
[----:B------:R-:W-:Y:S05]  /*41c0*/  BSYNC.RECONVERGENT B2 ;  /* 0x0000000000027941 */ /* 0x000fea0003800200 */
.L_x_15771:
        /* <DEDUP_REMOVED lines=17> */
.L_x_15782:
        /* <DEDUP_REMOVED lines=13> */
.L_x_15784:
[----:B------:R-:W-:Y:S05]  /*43b0*/  BSYNC.RECONVERGENT B4 ;  /* 0x0000000000047941 */ /* 0x000fea0003800200 */
.L_x_15783:
        /* <DEDUP_REMOVED lines=43> */
.L_x_15781:
[----:B------:R-:W-:Y:S05]  /*4670*/  BSYNC.RECONVERGENT B3 ;  /* 0x0000000000037941 */ /* 0x000fea0003800200 */
.L_x_15780:
        /* <DEDUP_REMOVED lines=10> */
.L_x_15779:
[----:B------:R-:W-:Y:S05]  /*4720*/  BSYNC.RECONVERGENT B2 ;  /* 0x0000000000027941 */ /* 0x000fea0003800200 */
.L_x_15778:
        /* <DEDUP_REMOVED lines=17> */
.L_x_15789:
        /* <DEDUP_REMOVED lines=13> */
.L_x_15791:
[----:B------:R-:W-:Y:S05]  /*4910*/  BSYNC.RECONVERGENT B4 ;  /* 0x0000000000047941 */ /* 0x000fea0003800200 */
.L_x_15790:
        /* <DEDUP_REMOVED lines=43> */
.L_x_15788:
[----:B------:R-:W-:Y:S05]  /*4bd0*/  BSYNC.RECONVERGENT B3 ;  /* 0x0000000000037941 */ /* 0x000fea0003800200 */
.L_x_15787:
        /* <DEDUP_REMOVED lines=10> */
.L_x_15786:
[----:B------:R-:W-:Y:S05]  /*4c80*/  BSYNC.RECONVERGENT B2 ;  /* 0x0000000000027941 */ /* 0x000fea0003800200 */
.L_x_15785:
        /* <DEDUP_REMOVED lines=17> */
.L_x_15796:
        /* <DEDUP_REMOVED lines=13> */
.L_x_15798:
[----:B------:R-:W-:Y:S05]  /*4e70*/  BSYNC.RECONVERGENT B4 ;  /* 0x0000000000047941 */ /* 0x000fea0003800200 */
.L_x_15797:
        /* <DEDUP_REMOVED lines=43> */
.L_x_15795:
[----:B------:R-:W-:Y:S05]  /*5130*/  BSYNC.RECONVERGENT B3 ;  /* 0x0000000000037941 */ /* 0x000fea0003800200 */
.L_x_15794:
        /* <DEDUP_REMOVED lines=10> */
.L_x_15793:
[----:B------:R-:W-:Y:S05]  /*51e0*/  BSYNC.RECONVERGENT B2 ;  /* 0x0000000000027941 */ /* 0x000fea0003800200 */
.L_x_15792:
        /* <DEDUP_REMOVED lines=17> */
.L_x_15803:
        /* <DEDUP_REMOVED lines=13> */
.L_x_15805:
[----:B------:R-:W-:Y:S05]  /*53d0*/  BSYNC.RECONVERGENT B4 ;  /* 0x0000000000047941 */ /* 0x000fea0003800200 */
.L_x_15804:
        /* <DEDUP_REMOVED lines=43> */
.L_x_15802:
[----:B------:R-:W-:Y:S05]  /*5690*/  BSYNC.RECONVERGENT B3 ;  /* 0x0000000000037941 */ /* 0x000fea0003800200 */
.L_x_15801:
        /* <DEDUP_REMOVED lines=10> */
.L_x_15800:
[----:B------:R-:W-:Y:S05]  /*5740*/  BSYNC.RECONVERGENT B2 ;  /* 0x0000000000027941 */ /* 0x000fea0003800200 */
.L_x_15799:
        /* <DEDUP_REMOVED lines=17> */
.L_x_15810:
        /* <DEDUP_REMOVED lines=13> */
.L_x_15812:
[----:B------:R-:W-:Y:S05]  /*5930*/  BSYNC.RECONVERGENT B4 ;  /* 0x0000000000047941 */ /* 0x000fea0003800200 */
.L_x_15811:
        /* <DEDUP_REMOVED lines=43> */
.L_x_15809:
[----:B------:R-:W-:Y:S05]  /*5bf0*/  BSYNC.RECONVERGENT B3 ;  /* 0x0000000000037941 */ /* 0x000fea0003800200 */
.L_x_15808:
        /* <DEDUP_REMOVED lines=10> */
.L_x_15807:
[----:B------:R-:W-:Y:S05]  /*5ca0*/  BSYNC.RECONVERGENT B2 ;  /* 0x0000000000027941 */ /* 0x000fea0003800200 */
.L_x_15806:
        /* <DEDUP_REMOVED lines=16> */
.L_x_15815:
        /* <DEDUP_REMOVED lines=13> */
.L_x_15817:
[----:B------:R-:W-:Y:S05]  /*5e80*/  BSYNC.RECONVERGENT B3 ;  /* 0x0000000000037941 */ /* 0x000fea0003800200 */
.L_x_15816:
        /* <DEDUP_REMOVED lines=43> */
.L_x_15814:
[----:B------:R-:W-:Y:S05]  /*6140*/  BSYNC.RECONVERGENT B2 ;  /* 0x0000000000027941 */ /* 0x000fea0003800200 */
.L_x_15813:
        /* <DEDUP_REMOVED lines=10> */
.L_x_15758:
[----:B------:R-:W-:Y:S05]  /*61f0*/  BSYNC.RECONVERGENT B1 ;  /* 0x0000000000017941 */ /* 0x000fea0003800200 */
.L_x_15707:
        /* <DEDUP_REMOVED lines=32> */
.L_x_15819:
[----:B------:R-:W-:Y:S05]  /*6400*/  BSYNC.RECONVERGENT B1 ;  /* 0x0000000000017941 */ /* 0x000fea0003800200 */
.L_x_15818:
        /* <DEDUP_REMOVED lines=27> */
.L_x_15826:
        /* <DEDUP_REMOVED lines=13> */
.L_x_15828:
[----:B------:R-:W-:Y:S05]  /*6690*/  BSYNC.RECONVERGENT B4 ;  /* 0x0000000000047941 */ /* 0x000fea0003800200 */
.L_x_15827:
        /* <DEDUP_REMOVED lines=42> */
.L_x_15825:
[----:B------:R-:W-:Y:S05]  /*6940*/  BSYNC.RECONVERGENT B3 ;  /* 0x0000000000037941 */ /* 0x000fea0003800200 */
.L_x_15824:
        /* <DEDUP_REMOVED lines=10> */
.L_x_15823:
[----:B------:R-:W-:Y:S05]  /*69f0*/  BSYNC.RECONVERGENT B2 ;  /* 0x0000000000027941 */ /* 0x000fea0003800200 */
.L_x_15822:
        /* <DEDUP_REMOVED lines=17> */
.L_x_15833:
        /* <DEDUP_REMOVED lines=13> */
.L_x_15835:
[----:B------:R-:W-:Y:S05]  /*6be0*/  BSYNC.RECONVERGENT B4 ;  /* 0x0000000000047941 */ /* 0x000fea0003800200 */
.L_x_15834:
[----:B------:R-:W-:Y:S01]  /*6bf0*/  IMAD.WIDE.U32 R80, R83, -0x326172a9, RZ ;  /* 0xcd9e8d5753507825 */ /* 0x000fe200078e00ff */
[----:B01----:R-:W-:-:S03]  /*6c00*/  LOP3.LUT R76, R3, UR7, R75, 0x96, !PT ;  /* 0x00000007034c7c12 */ /* 0x003fc6000f8e964b */
        /* <DEDUP_REMOVED lines=41> */
.L_x_15832:
[----:B------:R-:W-:Y:S05]  /*6ea0*/  BSYNC.RECONVERGENT B3 ;  /* 0x0000000000037941 */ /* 0x000fea0003800200 */
.L_x_15831:
[----:B------:R-:W-:Y:S01]  /*6eb0*/  HFMA2 R74, -RZ, RZ, 0.1171875, 0 ;  /* 0x2f800000ff4a7431 */ /* 0x000fe200000001ff */
[----:B------:R-:W-:Y:S01]  /*6ec0*/  I2FP.F32.U32 R73, R73 ;  /* 0x0000004900497245 */ /* 0x000fe20000201000 */
[----:B01----:R-:W-:-:S05]  /*6ed0*/  HADD2.F32 R76, -RZ, R52.H1_H1 ;  /* 0x30000034ff4c7230 */ /* 0x003fca0000004100 */
[----:B------:R-:W-:Y:S01]  /*6ee0*/  FMUL.FTZ R76, R76, UR13 ;  /* 0x0000000d4c4c7c20 */ /* 0x000fe20008410000 */
[----:B------:R-:W-:-:S03]  /*6ef0*/  FFMA.FTZ R73, R73, R74, 1.1641532182693481445e-10 ;  /* 0x2f00000049497423 */ /* 0x000fc6000001004a */
[----:B------:R-:W-:Y:S02]  /*6f00*/  FMUL.FTZ R74, R76, UR12 ;  /* 0x0000000c4c4a7c20 */ /* 0x000fe40008410000 */
[----:B------:R-:W-:-:S04]  /*6f10*/  FSETP.GTU.FTZ.AND P2, PT, R73, UR10, PT ;  /* 0x0000000a49007c0b */ /* 0x000fc8000bf5c000 */
[----:B------:R-:W-:Y:S02]  /*6f20*/  FSEL R74, R74, RZ, !P2 ;  /* 0x000000ff4a4a7208 */ /* 0x000fe40005000000 */
[----:B------:R-:W-:-:S03]  /*6f30*/  SEL R87, RZ, 0x1, P2 ;  /* 0x00000001ff577807 */ /* 0x000fc60001000000 */
[----:B------:R-:W-:-:S07]  /*6f40*/  FFMA.FTZ R73, R74, R29, R57 ;  /* 0x0000001d4a497223 */ /* 0x000fce0000010039 */
.L_x_15830:
[----:B------:R-:W-:Y:S05]  /*6f50*/  BSYNC.RECONVERGENT B2 ;  /* 0x0000000000027941 */ /* 0x000fea0003800200 */
.L_x_15829:
        /* <DEDUP_REMOVED lines=17> */
.L_x_15840:
        /* <DEDUP_REMOVED lines=13> */
.L_x_15842:
[----:B------:R-:W-:Y:S05]  /*7140*/  BSYNC.RECONVERGENT B4 ;  /* 0x0000000000047941 */ /* 0x000fea0003800200 */
.L_x_15841:
        /* <DEDUP_REMOVED lines=43> */
.L_x_15839:
[----:B------:R-:W-:Y:S05]  /*7400*/  BSYNC.RECONVERGENT B3 ;  /* 0x0000000000037941 */ /* 0x000fea0003800200 */
.L_x_15838:
        /* <DEDUP_REMOVED lines=10> */
.L_x_15837:
[----:B------:R-:W-:Y:S05]  /*74b0*/  BSYNC.RECONVERGENT B2 ;  /* 0x0000000000027941 */ /* 0x000fea0003800200 */
.L_x_15836:
        /* <DEDUP_REMOVED lines=17> */
.L_x_15847:
        /* <DEDUP_REMOVED lines=13> */
.L_x_15849:
[----:B------:R-:W-:Y:S05]  /*76a0*/  BSYNC.RECONVERGENT B4 ;  /* 0x0000000000047941 */ /* 0x000fea0003800200 */
.L_x_15848:
        /* <DEDUP_REMOVED lines=43> */
.L_x_15846:
[----:B------:R-:W-:Y:S05]  /*7960*/  BSYNC.RECONVERGENT B3 ;  /* 0x0000000000037941 */ /* 0x000fea0003800200 */
.L_x_15845:
        /* <DEDUP_REMOVED lines=10> */
.L_x_15844:
[----:B------:R-:W-:Y:S05]  /*7a10*/  BSYNC.RECONVERGENT B2 ;  /* 0x0000000000027941 */ /* 0x000fea0003800200 */
.L_x_15843:
        /* <DEDUP_REMOVED lines=17> */
.L_x_15854:
        /* <DEDUP_REMOVED lines=13> */
.L_x_15856:
[----:B------:R-:W-:Y:S05]  /*7c00*/  BSYNC.RECONVERGENT B4 ;  /* 0x0000000000047941 */ /* 0x000fea0003800200 */
.L_x_15855:
        /* <DEDUP_REMOVED lines=43> */
.L_x_15853:
[----:B------:R-:W-:Y:S05]  /*7ec0*/  BSYNC.RECONVERGENT B3 ;  /* 0x0000000000037941 */ /* 0x000fea0003800200 */
.L_x_15852:
        /* <DEDUP_REMOVED lines=10> */
.L_x_15851:
[----:B------:R-:W-:Y:S05]  /*7f70*/  BSYNC.RECONVERGENT B2 ;  /* 0x0000000000027941 */ /* 0x000fea0003800200 */
.L_x_15850:
        /* <DEDUP_REMOVED lines=17> */
.L_x_15861:
        /* <DEDUP_REMOVED lines=13> */
.L_x_15863:
[----:B------:R-:W-:Y:S05]  /*8160*/  BSYNC.RECONVERGENT B4 ;  /* 0x0000000000047941 */ /* 0x000fea0003800200 */
.L_x_15862:
        /* <DEDUP_REMOVED lines=43> */
.L_x_15860:
[----:B------:R-:W-:Y:S05]  /*8420*/  BSYNC.RECONVERGENT B3 ;  /* 0x0000000000037941 */ /* 0x000fea0003800200 */
.L_x_15859:
        /* <DEDUP_REMOVED lines=10> */
.L_x_15858:
[----:B------:R-:W-:Y:S05]  /*84d0*/  BSYNC.RECONVERGENT B2 ;  /* 0x0000000000027941 */ /* 0x000fea0003800200 */
.L_x_15857:
        /* <DEDUP_REMOVED lines=17> */
.L_x_15868:
        /* <DEDUP_REMOVED lines=13> */
.L_x_15870:
[----:B------:R-:W-:Y:S05]  /*86c0*/  BSYNC.RECONVERGENT B4 ;  /* 0x0000000000047941 */ /* 0x000fea0003800200 */
.L_x_15869:
        /* <DEDUP_REMOVED lines=43> */
.L_x_15867:
[----:B------:R-:W-:Y:S05]  /*8980*/  BSYNC.RECONVERGENT B3 ;  /* 0x0000000000037941 */ /* 0x000fea0003800200 */
.L_x_15866:
        /* <DEDUP_REMOVED lines=10> */
.L_x_15865:
[----:B------:R-:W-:Y:S05]  /*8a30*/  BSYNC.RECONVERGENT B2 ;  /* 0x0000000000027941 */ /* 0x000fea0003800200 */
.L_x_15864:
        /* <DEDUP_REMOVED lines=16> */
.L_x_15874:
        /* <DEDUP_REMOVED lines=13> */
.L_x_15876:
[----:B------:R-:W-:Y:S05]  /*8c10*/  BSYNC.RECONVERGENT B3 ;  /* 0x0000000000037941 */ /* 0x000fea0003800200 */
.L_x_15875:
        /* <DEDUP_REMOVED lines=43> */
.L_x_15873:
[----:B------:R-:W-:Y:S05]  /*8ed0*/  BSYNC.RECONVERGENT B2 ;  /* 0x0000000000027941 */ /* 0x000fea0003800200 */
.L_x_15872:
        /* <DEDUP_REMOVED lines=11> */
.L_x_15821:
        /* <DEDUP_REMOVED lines=21> */
.L_x_15881:
        /* <DEDUP_REMOVED lines=13> */
.L_x_15883:
[----:B------:R-:W-:Y:S05]  /*91b0*/  BSYNC.RECONVERGENT B4 ;  /* 0x0000000000047941 */ /* 0x000fea0003800200 */
.L_x_15882:
        /* <DEDUP_REMOVED lines=42> */
.L_x_15880:
[----:B------:R-:W-:Y:S05]  /*9460*/  BSYNC.RECONVERGENT B3 ;  /* 0x0000000000037941 */ /* 0x000fea0003800200 */
.L_x_15879:
        /* <DEDUP_REMOVED lines=10> */
.L_x_15878:
[----:B------:R-:W-:Y:S05]  /*9510*/  BSYNC.RECONVERGENT B2 ;  /* 0x0000000000027941 */ /* 0x000fea0003800200 */
.L_x_15877:
        /* <DEDUP_REMOVED lines=17> */
.L_x_15888:
        /* <DEDUP_REMOVED lines=13> */
.L_x_15890:
[----:B------:R-:W-:Y:S05]  /*9700*/  BSYNC.RECONVERGENT B4 ;  /* 0x0000000000047941 */ /* 0x000fea0003800200 */
.L_x_15889:
[----:B------:R-:W-:Y:S01]  /*9710*/  IMAD.WIDE.U32 R80, R83, -0x326172a9, RZ ;  /* 0xcd9e8d5753507825 */ /* 0x000fe200078e00ff */
[----:B------:R-:W-:Y:S02]  /*9720*/  LOP3.LUT R74, R3, UR7, R79, 0x96, !PT ;  /* 0x00000007034a7c12 */ /* 0x000fe4000f8e964f */
        /* <DEDUP_REMOVED lines=41> */
.L_x_15887:
[----:B------:R-:W-:Y:S05]  /*99c0*/  BSYNC.RECONVERGENT B3 ;  /* 0x0000000000037941 */ /* 0x000fea0003800200 */
.L_x_15886:
[----:B------:R-:W-:Y:S01]  /*99d0*/  I2FP.F32.U32 R73, R73 ;  /* 0x0000004900497245 */ /* 0x000fe20000201000 */
[----:B01---5:R-:W-:Y:S02]  /*99e0*/  HADD2.F32 R76, -RZ, R52.H1_H1 ;  /* 0x30000034ff4c7230 */ /* 0x023fe40000004100 */
        /* <DEDUP_REMOVED lines=8> */
.L_x_15885:
[----:B------:R-:W-:Y:S05]  /*9a70*/  BSYNC.RECONVERGENT B2 ;  /* 0x0000000000027941 */ /* 0x000fea0003800200 */
.L_x_15884:
        /* <DEDUP_REMOVED lines=17> */
.L_x_15895:
        /* <DEDUP_REMOVED lines=13> */
.L_x_15897:
[----:B------:R-:W-:Y:S05]  /*9c60*/  BSYNC.RECONVERGENT B4 ;  /* 0x0000000000047941 */ /* 0x000fea0003800200 */
.L_x_15896:
        /* <DEDUP_REMOVED lines=43> */
.L_x_15894:
[----:B------:R-:W-:Y:S05]  /*9f20*/  BSYNC.RECONVERGENT B3 ;  /* 0x0000000000037941 */ /* 0x000fea0003800200 */
.L_x_15893:
        /* <DEDUP_REMOVED lines=10> */
.L_x_15892:
[----:B------:R-:W-:Y:S05]  /*9fd0*/  BSYNC.RECONVERGENT B2 ;  /* 0x0000000000027941 */ /* 0x000fea0003800200 */
.L_x_15891:
        /* <DEDUP_REMOVED lines=17> */
.L_x_15902:
        /* <DEDUP_REMOVED lines=13> */
.L_x_15904:
[----:B------:R-:W-:Y:S05]  /*a1c0*/  BSYNC.RECONVERGENT B4 ;  /* 0x0000000000047941 */ /* 0x000fea0003800200 */
.L_x_15903:
        /* <DEDUP_REMOVED lines=43> */
.L_x_15901:
[----:B------:R-:W-:Y:S05]  /*a480*/  BSYNC.RECONVERGENT B3 ;  /* 0x0000000000037941 */ /* 0x000fea0003800200 */
.L_x_15900:
        /* <DEDUP_REMOVED lines=10> */
.L_x_15899:
[----:B------:R-:W-:Y:S05]  /*a530*/  BSYNC.RECONVERGENT B2 ;  /* 0x0000000000027941 */ /* 0x000fea0003800200 */
.L_x_15898:
        /* <DEDUP_REMOVED lines=17> */
.L_x_15909:
        /* <DEDUP_REMOVED lines=13> */
.L_x_15911:
[----:B------:R-:W-:Y:S05]  /*a720*/  BSYNC.RECONVERGENT B4 ;  /* 0x0000000000047941 */ /* 0x000fea0003800200 */
.L_x_15910:
        /* <DEDUP_REMOVED lines=43> */
.L_x_15908:
[----:B------:R-:W-:Y:S05]  /*a9e0*/  BSYNC.RECONVERGENT B3 ;  /* 0x0000000000037941 */ /* 0x000fea0003800200 */
.L_x_15907:
        /* <DEDUP_REMOVED lines=10> */
.L_x_15906:
[----:B------:R-:W-:Y:S05]  /*aa90*/  BSYNC.RECONVERGENT B2 ;  /* 0x0000000000027941 */ /* 0x000fea0003800200 */
.L_x_15905:
        /* <DEDUP_REMOVED lines=17> */
.L_x_15916:
        /* <DEDUP_REMOVED lines=13> */
.L_x_15918:
[----:B------:R-:W-:Y:S05]  /*ac80*/  BSYNC.RECONVERGENT B4 ;  /* 0x0000000000047941 */ /* 0x000fea0003800200 */
.L_x_15917:
        /* <DEDUP_REMOVED lines=43> */
.L_x_15915:
[----:B------:R-:W-:Y:S05]  /*af40*/  BSYNC.RECONVERGENT B3 ;  /* 0x0000000000037941 */ /* 0x000fea0003800200 */
.L_x_15914:
        /* <DEDUP_REMOVED lines=10> */
.L_x_15913:
[----:B------:R-:W-:Y:S05]  /*aff0*/  BSYNC.RECONVERGENT B2 ;  /* 0x0000000000027941 */ /* 0x000fea0003800200 */
.L_x_15912:
        /* <DEDUP_REMOVED lines=17> */
.L_x_15923:
        /* <DEDUP_REMOVED lines=13> */
.L_x_15925:
[----:B------:R-:W-:Y:S05]  /*b1e0*/  BSYNC.RECONVERGENT B4 ;  /* 0x0000000000047941 */ /* 0x000fea0003800200 */
.L_x_15924:
        /* <DEDUP_REMOVED lines=43> */
.L_x_15922:
[----:B------:R-:W-:Y:S05]  /*b4a0*/  BSYNC.RECONVERGENT B3 ;  /* 0x0000000000037941 */ /* 0x000fea0003800200 */
.L_x_15921:
        /* <DEDUP_REMOVED lines=10> */
.L_x_15920:
[----:B------:R-:W-:Y:S05]  /*b550*/  BSYNC.RECONVERGENT B2 ;  /* 0x0000000000027941 */ /* 0x000fea0003800200 */
.L_x_15919:
        /* <DEDUP_REMOVED lines=16> */
.L_x_15928:
        /* <DEDUP_REMOVED lines=13> */
.L_x_15930:
[----:B------:R-:W-:Y:S05]  /*b730*/  BSYNC.RECONVERGENT B3 ;  /* 0x0000000000037941 */ /* 0x000fea0003800200 */
.L_x_15929:
        /* <DEDUP_REMOVED lines=43> */
.L_x_15927:
[----:B------:R-:W-:Y:S05]  /*b9f0*/  BSYNC.RECONVERGENT B2 ;  /* 0x0000000000027941 */ /* 0x000fea0003800200 */
.L_x_15926:
        /* <DEDUP_REMOVED lines=10> */
.L_x_15871:
[----:B------:R-:W-:Y:S05]  /*baa0*/  BSYNC.RECONVERGENT B1 ;  /* 0x0000000000017941 */ /* 0x000fea0003800200 */
.L_x_15820:
        /* <DEDUP_REMOVED lines=42> */
.L_x_15932:
[----:B------:R-:W-:Y:S05]  /*bd50*/  BSYNC.RECONVERGENT B1 ;  /* 0x0000000000017941 */ /* 0x000fea0003800200 */
.L_x_15931:
        /* <DEDUP_REMOVED lines=56> */
.L_x_15948:
        /* <DEDUP_REMOVED lines=76> */
[----:B------:R-:W-:-:S02]  /*c5a0*/  F2FP.F16.F32.PACK_AB R67, R100, R67 ;  /* 0x000000436443723e */ /* 0x000fc400000000ff */
        /* <DEDUP_REMOVED lines=8> */
.L_x_15935:
[----:B------:R-:W-:Y:S05]  /*c630*/  BSYNC.RECONVERGENT B1 ;  /* 0x0000000000017941 */ /* 0x000fea0003800200 */
.L_x_15934:
[----:B0-----:R-:W0:Y:S02]  /*c640*/  LDC.64 R64, c[0x0][0x380] ;  /* 0x0000e000ff407b82 */ /* 0x001e240000000a00 */
[----:B0-----:R-:W-:-:S05]  /*c650*/  IMAD R84, R64, 0x4, R84 ;  /* 0x0000000440547824 */ /* 0x001fca00078e0254 */
[----:B------:R-:W-:-:S13]  /*c660*/  ISETP.GE.AND P0, PT, R84, R65, PT ;  /* 0x000000415400720c */ /* 0x000fda0003f06270 */
[----:B------:R-:W-:Y:S05]  /*c670*/  @!P0 BRA `(.L_x_15936) ;  /* 0xffffff4000d08947 */ /* 0x000fea000383ffff */
[----:B------:R-:W-:Y:S05]  /*c680*/  BSYNC B0 ;  /* 0x0000000000007941 */ /* 0x000fea0003800000 */
.L_x_15706:
[----:B------:R-:W-:Y:S05]  /*c690*/  EXIT ;  /* 0x000000000000794d */ /* 0x000fea0003800000 */
.L_x_15933:
        /* <DEDUP_REMOVED lines=8> */
.L_x_15938:
[----:B------:R-:W-:Y:S05]  /*c720*/  BSYNC B1 ;  /* 0x0000000000017941 */ /* 0x000fea0003800000 */
.L_x_15937:
        /* <DEDUP_REMOVED lines=10> */
.L_x_15939:
[----:B------:R-:W-:Y:S02]  /*c7d0*/  IMAD.MOV.U32 R109, RZ, RZ, 0x4 ;  /* 0x00000004ff6d7424 */ /* 0x000fe400078e00ff */
[----:B------:R-:W-:-:S04]  /*c7e0*/  IMAD.MOV.U32 R94, RZ, RZ, R101 ;  /* 0x000000ffff5e7224 */ /* 0x000fc800078e0065 */
[----:B------:R-:W-:-:S05]  /*c7f0*/  FADD.FTZ R94, R95, R94 ;  /* 0x0000005e5f5e7221 */ /* 0x000fca0000010000 */
[----:B------:R-:W-:-:S07]  /*c800*/  MOV R105, R94 ;  /* 0x0000005e00697202 */ /* 0x000fce0000000f00 */
[----:B------:R-:W-:Y:S05]  /*c810*/  WARPSYNC.COLLECTIVE R100, `(.L_x_15940) ;  /* 0x0000000064087348 */ /* 0x000fea0003c00000 */
[----:B------:R0:W1:Y:S02]  /*c820*/  SHFL.BFLY P1, R101, R105, R109, R110 ;  /* 0x0c00006d69657389 */ /* 0x000064000002006e */
[----:B01----:R-:W-:Y:S05]  /*c830*/  ENDCOLLECTIVE ;  /* 0x000000000000791b */ /* 0x003fea0003800000 */
.L_x_15940:
[----:B------:R-:W-:Y:S01]  /*c840*/  HFMA2 R109, -RZ, RZ, 0, 4.76837158203125e-07 ;  /* 0x00000008ff6d7431 */ /* 0x000fe200000001ff */
[----:B------:R-:W-:-:S05]  /*c850*/  MOV R97, R101 ;  /* 0x0000006500617202 */ /* 0x000fca0000000f00 */
[----:B------:R-:W-:-:S04]  /*c860*/  FADD.FTZ R97, R94, R97 ;  /* 0x000000615e617221 */ /* 0x000fc80000010000 */
[----:B------:R-:W-:-:S07]  /*c870*/  IMAD.MOV.U32 R105, RZ, RZ, R97 ;  /* 0x000000ffff697224 */ /* 0x000fce00078e0061 */
[----:B------:R-:W-:Y:S05]  /*c880*/  WARPSYNC.COLLECTIVE R100, `(.L_x_15941) ;  /* 0x0000000064087348 */ /* 0x000fea0003c00000 */
[----:B------:R0:W1:Y:S02]  /*c890*/  SHFL.BFLY P1, R101, R105, R109, R110 ;  /* 0x0c00006d69657389 */ /* 0x000064000002006e */
[----:B01----:R-:W-:Y:S05]  /*c8a0*/  ENDCOLLECTIVE ;  /* 0x000000000000791b */ /* 0x003fea0003800000 */
.L_x_15941:
[----:B------:R-:W-:Y:S02]  /*c8b0*/  IMAD.MOV.U32 R109, RZ, RZ, 0x10 ;  /* 0x00000010ff6d7424 */ /* 0x000fe400078e00ff */
[----:B------:R-:W-:-:S04]  /*c8c0*/  IMAD.MOV.U32 R96, RZ, RZ, R101 ;  /* 0x000000ffff607224 */ /* 0x000fc800078e0065 */
[----:B------:R-:W-:-:S05]  /*c8d0*/  FADD.FTZ R96, R97, R96 ;  /* 0x0000006061607221 */ /* 0x000fca0000010000 */
[----:B------:R-:W-:-:S07]  /*c8e0*/  MOV R105, R96 ;  /* 0x0000006000697202 */ /* 0x000fce0000000f00 */
[----:B------:R-:W-:Y:S05]  /*c8f0*/  WARPSYNC.COLLECTIVE R100, `(.L_x_15942) ;  /* 0x0000000064087348 */ /* 0x000fea0003c00000 */
[----:B------:R0:W1:Y:S02]  /*c900*/  SHFL.BFLY P1, R101, R105, R109, R110 ;  /* 0x0c00006d69657389 */ /* 0x000064000002006e */
[----:B01----:R-:W-:Y:S05]  /*c910*/  ENDCOLLECTIVE ;  /* 0x000000000000791b */ /* 0x003fea0003800000 */
.L_x_15942:
        /* <DEDUP_REMOVED lines=40> */
.L_x_15943:
[----:B------:R-:W-:Y:S02]  /*cba0*/  IMAD.MOV.U32 R109, RZ, RZ, 0x2 ;  /* 0x00000002ff6d7424 */ /* 0x000fe400078e00ff */
[----:B------:R-:W-:-:S04]  /*cbb0*/  IMAD.MOV.U32 R95, RZ, RZ, R101 ;  /* 0x000000ffff5f7224 */ /* 0x000fc800078e0065 */
[----:B------:R-:W-:-:S05]  /*cbc0*/  FADD.FTZ R95, R0, R95 ;  /* 0x0000005f005f7221 */ /* 0x000fca0000010000 */
[----:B------:R-:W-:-:S07]  /*cbd0*/  MOV R105, R95 ;  /* 0x0000005f00697202 */ /* 0x000fce0000000f00 */
[----:B------:R-:W-:Y:S05]  /*cbe0*/  WARPSYNC.COLLECTIVE R100, `(.L_x_15944) ;  /* 0x0000000064087348 */ /* 0x000fea0003c00000 */
[----:B------:R0:W1:Y:S02]  /*cbf0*/  SHFL.BFLY P1, R101, R105, R109, R110 ;  /* 0x0c00006d69657389 */ /* 0x000064000002006e */
[----:B01----:R-:W-:Y:S05]  /*cc00*/  ENDCOLLECTIVE ;  /* 0x000000000000791b */ /* 0x003fea0003800000 */
.L_x_15944:
[----:B------:R-:W-:Y:S01]  /*cc10*/  HFMA2 R109, -RZ, RZ, 0, 2.384185791015625e-07 ;  /* 0x00000004ff6d7431 */ /* 0x000fe200000001ff */
[----:B------:R-:W-:-:S05]  /*cc20*/  MOV R94, R101 ;  /* 0x00000065005e7202 */ /* 0x000fca0000000f00 */
[----:B------:R-:W-:-:S04]  /*cc30*/  FADD.FTZ R94, R95, R94 ;  /* 0x0000005e5f5e7221 */ /* 0x000fc80000010000 */
[----:B------:R-:W-:-:S07]  /*cc40*/  IMAD.MOV.U32 R105, RZ, RZ, R94 ;  /* 0x000000ffff697224 */ /* 0x000fce00078e005e */
[----:B------:R-:W-:Y:S05]  /*cc50*/  WARPSYNC.COLLECTIVE R100, `(.L_x_15945) ;  /* 0x0000000064087348 */ /* 0x000fea0003c00000 */
[----:B------:R0:W1:Y:S02]  /*cc60*/  SHFL.BFLY P1, R101, R105, R109, R110 ;  /* 0x0c00006d69657389 */ /* 0x000064000002006e */
[----:B01----:R-:W-:Y:S05]  /*cc70*/  ENDCOLLECTIVE ;  /* 0x000000000000791b */ /* 0x003fea0003800000 */
.L_x_15945:
[----:B------:R-:W-:Y:S02]  /*cc80*/  IMAD.MOV.U32 R109, RZ, RZ, 0x8 ;  /* 0x00000008ff6d7424 */ /* 0x000fe400078e00ff */
[----:B------:R-:W-:-:S04]  /*cc90*/  IMAD.MOV.U32 R97, RZ, RZ, R101 ;  /* 0x000000ffff617224 */ /* 0x000fc800078e0065 */
[----:B------:R-:W-:-:S05]  /*cca0*/  FADD.FTZ R97, R94, R97 ;  /* 0x000000615e617221 */ /* 0x000fca0000010000 */
[----:B------:R-:W-:-:S07]  /*ccb0*/  MOV R105, R97 ;  /* 0x0000006100697202 */ /* 0x000fce0000000f00 */
[----:B------:R-:W-:Y:S05]  /*ccc0*/  WARPSYNC.COLLECTIVE R100, `(.L_x_15946) ;  /* 0x0000000064087348 */ /* 0x000fea0003c00000 */
[----:B------:R0:W1:Y:S02]  /*ccd0*/  SHFL.BFLY P1, R101, R105, R109, R110 ;  /* 0x0c00006d69657389 */ /* 0x000064000002006e */
[----:B01----:R-:W-:Y:S05]  /*cce0*/  ENDCOLLECTIVE ;  /* 0x000000000000791b */ /* 0x003fea0003800000 */
.L_x_15946:
[----:B------:R-:W-:Y:S01]  /*ccf0*/  HFMA2 R109, -RZ, RZ, 0, 9.5367431640625e-07 ;  /* 0x00000010ff6d7431 */ /* 0x000fe200000001ff */
[----:B------:R-:W-:-:S05]  /*cd00*/  MOV R96, R101 ;  /* 0x0000006500607202 */ /* 0x000fca0000000f00 */
[----:B------:R-:W-:-:S04]  /*cd10*/  FADD.FTZ R96, R97, R96 ;  /* 0x0000006061607221 */ /* 0x000fc80000010000 */
[----:B------:R-:W-:-:S07]  /*cd20*/  IMAD.MOV.U32 R105, RZ, RZ, R96 ;  /* 0x000000ffff697224 */ /* 0x000fce00078e0060 */
[----:B------:R-:W-:Y:S05]  /*cd30*/  WARPSYNC.COLLECTIVE R100, `(.L_x_15947) ;  /* 0x0000000064087348 */ /* 0x000fea0003c00000 */
[----:B------:R0:W1:Y:S02]  /*cd40*/  SHFL.BFLY P1, R101, R105, R109, R110 ;  /* 0x0c00006d69657389 */ /* 0x000064000002006e */
[----:B01----:R-:W-:Y:S05]  /*cd50*/  ENDCOLLECTIVE ;  /* 0x000000000000791b */ /* 0x003fea0003800000 */
.L_x_15947:
[----:B------:R-:W-:Y:S05]  /*cd60*/  BRA `(.L_x_15948) ;  /* 0xfffffff000dc7947 */ /* 0x000fea000383ffff */
.L_x_15949:
        /* <DEDUP_REMOVED lines=9> */
.L_x_20348:


//--------------------- .text._ZN10layer_norm13ln_fwd_kernelINS_13Kernel_traitsI6__halfffffjLj512ELj1ELj4ELj1ELj16ENS_18Kernel_traits_baseILj512ES2_ffffjLj128EEEEELb0ELb0ELb0ELb0EEEvNS_9FwdParamsE --------------------------
	.section	.text._ZN10layer_norm13ln_fwd_kernelINS_13Kernel_traitsI6__halfffffjLj512ELj1ELj4ELj1ELj16ENS_18Kernel_traits_baseILj512ES2_ffffjLj128EEEEELb0ELb0ELb0ELb0EEEvNS_9FwdParamsE,"ax",@progbits
	.align	128
        .global         _ZN10layer_norm13ln_fwd_kernelINS_13Kernel_traitsI6__halfffffjLj512ELj1ELj4ELj1ELj16ENS_18Kernel_traits_baseILj512ES2_ffffjLj128EEEEELb0ELb0ELb0ELb0EEEvNS_9FwdParamsE
        .type           _ZN10layer_norm13ln_fwd_kernelINS_13Kernel_traitsI6__halfffffjLj512ELj1ELj4ELj1ELj16ENS_18Kernel_traits_baseILj512ES2_ffffjLj128EEEEELb0ELb0ELb0ELb0EEEvNS_9FwdParamsE,@function
        .size           _ZN10layer_norm13ln_fwd_kernelINS_13Kernel_traitsI6__halfffffjLj512ELj1ELj4ELj1ELj16ENS_18Kernel_traits_baseILj512ES2_ffffjLj128EEEEELb0ELb0ELb0ELb0EEEvNS_9FwdParamsE,(.L_x_20349 - _ZN10layer_norm13ln_fwd_kernelINS_13Kernel_traitsI6__halfffffjLj512ELj1ELj4ELj1ELj16ENS_18Kernel_traits_baseILj512ES2_ffffjLj128EEEEELb0ELb0ELb0ELb0EEEvNS_9FwdParamsE)
        .other          _ZN10layer_norm13ln_fwd_kernelINS_13Kernel_traitsI6__halfffffjLj512ELj1ELj4ELj1ELj16ENS_18Kernel_traits_baseILj512ES2_ffffjLj128EEEEELb0ELb0ELb0ELb0EEEvNS_9FwdParamsE,@"STO_CUDA_ENTRY STV_DEFAULT"
_ZN10layer_norm13ln_fwd_kernelINS_13Kernel_traitsI6__halfffffjLj512ELj1ELj4ELj1ELj16ENS_18Kernel_traits_baseILj512ES2_ffffjLj128EEEEELb0ELb0ELb0ELb0EEEvNS_9FwdParamsE:
.text._ZN10layer_norm13ln_fwd_kernelINS_13Kernel_traitsI6__halfffffjLj512ELj1ELj4ELj1ELj16ENS_18Kernel_traits_baseILj512ES2_ffffjLj128EEEEELb0ELb0ELb0ELb0EEEvNS_9FwdParamsE:
[----:B------:R-:W-:Y:S01]  /*0000*/  LDC R1, c[0x0][0x37c] ;  /* 0x0000df00ff017b82 */ /* 0x000fe20000000800 */
[----:B------:R-:W0:Y:S07]  /*0010*/  S2R R29, SR_TID.X ;  /* 0x00000000001d7919 */ /* 0x000e2e0000002100 */
[----:B------:R-:W1:Y:S01]  /*0020*/  LDC R3, c[0x0][0x388] ;  /* 0x0000e200ff037b82 */ /* 0x000e620000000800 */
[----:B------:R-:W2:Y:S01]  /*0030*/  LDCU.64 UR10, c[0x0][0x438] ;  /* 0x00008700ff0a77ac */ /* 0x000ea20008000a00 */
[----:B------:R-:W-:Y:S01]  /*0040*/  BSSY.RECONVERGENT B0, `(.L_x_15950) ;  /* 0x000004c000007945 */ /* 0x000fe20003800200 */
[----:B------:R-:W3:Y:S05]  /*0050*/  LDCU.64 UR6, c[0x0][0x3a0] ;  /* 0x00007400ff0677ac */ /* 0x000eea0008000a00 */
[----:B------:R-:W4:Y:S01]  /*0060*/  S2UR UR4, SR_CTAID.X ;  /* 0x00000000000479c3 */ /* 0x000f220000002500 */
[----:B------:R-:W3:Y:S01]  /*0070*/  LDCU.64 UR8, c[0x0][0x3e0] ;  /* 0x00007c00ff0877ac */ /* 0x000ee20008000a00 */
[----:B--2---:R-:W-:-:S04]  /*0080*/  UISETP.NE.U32.AND UP1, UPT, UR10, URZ, UPT ;  /* 0x000000ff0a00728c */ /* 0x004fc8000bf25070 */
[----:B------:R-:W-:Y:S01]  /*0090*/  UISETP.NE.AND.EX UP1, UPT, UR11, URZ, UPT, UP1 ;  /* 0x000000ff0b00728c */ /* 0x000fe2000bf25310 */
[----:B-1----:R-:W-:Y:S01]  /*00a0*/  SHF.R.S32.HI R0, RZ, 0x1f, R3 ;  /* 0x0000001fff007819 */ /* 0x002fe20000011403 */
[----:B---3--:R-:W-:-:S03]  /*00b0*/  ULOP3.LUT UP0, URZ, UR6, UR8, URZ, 0xfc, !UPT ;  /* 0x0000000806ff7292 */ /* 0x008fc6000f80fcff */
[----:B------:R-:W-:Y:S02]  /*00c0*/  LEA.HI R28, R0, R3, RZ, 0x2 ;  /* 0x00000003001c7211 */ /* 0x000fe400078f10ff */
[C---:B0-----:R-:W-:Y:S01]  /*00d0*/  LOP3.LUT R3, R29.reuse, 0x1f, RZ, 0xc, !PT ;  /* 0x0000001f1d037812 */ /* 0x041fe200078e0cff */
[----:B----4-:R-:W-:Y:S01]  /*00e0*/  USHF.L.U32 UR4, UR4, 0x2, URZ ;  /* 0x0000000204047899 */ /* 0x010fe200080006ff */
[----:B------:R-:W-:Y:S01]  /*00f0*/  SHF.R.U32.HI R0, RZ, 0x5, R29 ;  /* 0x00000005ff007819 */ /* 0x000fe2000001161d */
[----:B------:R-:W-:Y:S01]  /*0100*/  ULOP3.LUT UP0, URZ, UR7, UR9, URZ, 0xfc, UP0 ;  /* 0x0000000907ff7292 */ /* 0x000fe2000800fcff */
[----:B------:R-:W-:Y:S01]  /*0110*/  LEA.HI.SX32 R28, R28, R3, 0x1e ;  /* 0x000000031c1c7211 */ /* 0x000fe200078ff2ff */
[----:B------:R-:W0:Y:S01]  /*0120*/  LDCU.64 UR6, c[0x0][0x358] ;  /* 0x00006b00ff0677ac */ /* 0x000e220008000a00 */
[----:B------:R-:W-:Y:S02]  /*0130*/  LOP3.LUT R29, R29, 0x1f, RZ, 0xc0, !PT ;  /* 0x0000001f1d1d7812 */ /* 0x000fe400078ec0ff */
[----:B------:R-:W-:Y:S01]  /*0140*/  LOP3.LUT R0, R0, UR4, RZ, 0xfc, !PT ;  /* 0x0000000400007c12 */ /* 0x000fe2000f8efcff */
[----:B------:R-:W-:Y:S06]  /*0150*/  BRA.U !UP1, `(.L_x_15951) ;  /* 0x0000000109887547 */ /* 0x000fec000b800000 */
[C---:B------:R-:W-:Y:S02]  /*0160*/  ISETP.GE.U32.AND P1, PT, R28.reuse, 0x40, PT ;  /* 0x000000401c00780c */ /* 0x040fe40003f26070 */
[C---:B------:R-:W-:Y:S02]  /*0170*/  ISETP.GE.U32.AND P2, PT, R28.reuse, 0x60, PT ;  /* 0x000000601c00780c */ /* 0x040fe40003f46070 */
[----:B------:R-:W-:Y:S02]  /*0180*/  ISETP.GE.U32.AND P0, PT, R28, 0x20, PT ;  /* 0x000000201c00780c */ /* 0x000fe40003f06070 */
[----:B------:R-:W-:-:S07]  /*0190*/  MOV R23, R29 ;  /* 0x0000001d00177202 */ /* 0x000fce0000000f00 */
[----:B------:R-:W1:Y:S04]  /*01a0*/  @P1 LDC.64 R8, c[0x0][0x3d0] ;  /* 0x0000f400ff081b82 */ /* 0x000e680000000a00 */
[----:B------:R-:W-:-:S04]  /*01b0*/  @P0 LOP3.LUT R23, R29, 0x20, RZ, 0xfc, !PT ;  /* 0x000000201d170812 */ /* 0x000fc800078efcff */
[----:B------:R-:W2:Y:S08]  /*01c0*/  @P1 LDC.64 R16, c[0x0][0x438] ;  /* 0x00010e00ff101b82 */ /* 0x000eb00000000a00 */
[----:B------:R-:W3:Y:S08]  /*01d0*/  @P2 LDC.64 R18, c[0x0][0x3d0] ;  /* 0x0000f400ff122b82 */ /* 0x000ef00000000a00 */
[----:B------:R-:W4:Y:S01]  /*01e0*/  @P2 LDC.64 R20, c[0x0][0x438] ;  /* 0x00010e00ff142b82 */ /* 0x000f220000000a00 */
[----:B-1----:R-:W-:-:S05]  /*01f0*/  @P1 IMAD.WIDE.U32 R8, R23, 0x8, R8 ;  /* 0x0000000817081825 */ /* 0x002fca00078e0008 */
[----:B0-----:R1:W5:Y:S01]  /*0200*/  @P1 LDG.E.64 R50, desc[UR6][R8.64] ;  /* 0x0000000608321981 */ /* 0x001362000c1e1b00 */
[C---:B--2---:R-:W-:Y:S01]  /*0210*/  @P1 IMAD.WIDE.U32 R16, R23.reuse, 0x8, R16 ;  /* 0x0000000817101825 */ /* 0x044fe200078e0010 */
[----:B------:R-:W-:Y:S01]  /*0220*/  @P1 IADD3 R23, PT, PT, R23, 0x20, RZ ;  /* 0x0000002017171810 */ /* 0x000fe20007ffe0ff */
[----:B------:R-:W0:Y:S03]  /*0230*/  @P0 LDC.64 R4, c[0x0][0x3d0] ;  /* 0x0000f400ff040b82 */ /* 0x000e260000000a00 */
[----:B------:R1:W5:Y:S01]  /*0240*/  @P1 LD.E.64 R12, desc[UR6][R16.64] ;  /* 0x00000006100c1980 */ /* 0x000362000c101b00 */
[----:B---3--:R-:W-:-:S04]  /*0250*/  @P2 IMAD.WIDE.U32 R18, R23, 0x8, R18 ;  /* 0x0000000817122825 */ /* 0x008fc800078e0012 */
[----:B------:R-:W2:Y:S01]  /*0260*/  @P0 LDC.64 R6, c[0x0][0x438] ;  /* 0x00010e00ff060b82 */ /* 0x000ea20000000a00 */
[----:B------:R1:W5:Y:S01]  /*0270*/  @P2 LDG.E.64 R2, desc[UR6][R18.64] ;  /* 0x0000000612022981 */ /* 0x000362000c1e1b00 */
[----:B----4-:R-:W-:-:S05]  /*0280*/  @P2 IMAD.WIDE.U32 R20, R23, 0x8, R20 ;  /* 0x0000000817142825 */ /* 0x010fca00078e0014 */
[----:B------:R1:W5:Y:S01]  /*0290*/  @P2 LD.E.64 R14, desc[UR6][R20.64] ;  /* 0x00000006140e2980 */ /* 0x000362000c101b00 */
[----:B0-----:R-:W-:-:S05]  /*02a0*/  @P0 IMAD.WIDE.U32 R4, R29, 0x8, R4 ;  /* 0x000000081d040825 */ /* 0x001fca00078e0004 */
[----:B------:R1:W5:Y:S01]  /*02b0*/  @P0 LDG.E.64 R52, desc[UR6][R4.64] ;  /* 0x0000000604340981 */ /* 0x000362000c1e1b00 */
[----:B--2---:R-:W-:-:S05]  /*02c0*/  @P0 IMAD.WIDE.U32 R6, R29, 0x8, R6 ;  /* 0x000000081d060825 */ /* 0x004fca00078e0006 */
[----:B------:R1:W5:Y:S01]  /*02d0*/  @P0 LD.E.64 R10, desc[UR6][R6.64] ;  /* 0x00000006060a0980 */ /* 0x000362000c101b00 */
[----:B------:R-:W-:Y:S02]  /*02e0*/  ISETP.GE.U32.AND P0, PT, R28, 0x80, PT ;  /* 0x000000801c00780c */ /* 0x000fe40003f06070 */
[----:B------:R-:W-:-:S11]  /*02f0*/  @P2 IADD3 R23, PT, PT, R23, 0x20, RZ ;  /* 0x0000002017172810 */ /* 0x000fd60007ffe0ff */
[----:B-1----:R-:W-:Y:S05]  /*0300*/  @!P0 BRA `(.L_x_15952) ;  /* 0x00000000007c8947 */ /* 0x002fea0003800000 */
[----:B------:R-:W0:Y:S08]  /*0310*/  LDC.64 R16, c[0x0][0x3d0] ;  /* 0x0000f400ff107b82 */ /* 0x000e300000000a00 */
[----:B------:R-:W1:Y:S01]  /*0320*/  LDC.64 R4, c[0x0][0x438] ;  /* 0x00010e00ff047b82 */ /* 0x000e620000000a00 */
[----:B0-----:R-:W-:-:S06]  /*0330*/  IMAD.WIDE.U32 R16, R23, 0x8, R16 ;  /* 0x0000000817107825 */ /* 0x001fcc00078e0010 */
[----:B------:R-:W5:Y:S01]  /*0340*/  LDG.E.64 R16, desc[UR6][R16.64] ;  /* 0x0000000610107981 */ /* 0x000f62000c1e1b00 */
[----:B-1----:R-:W-:-:S06]  /*0350*/  IMAD.WIDE.U32 R4, R23, 0x8, R4 ;  /* 0x0000000817047825 */ /* 0x002fcc00078e0004 */
[----:B------:R-:W5:Y:S01]  /*0360*/  LD.E.64 R4, desc[UR6][R4.64] ;  /* 0x0000000604047980 */ /* 0x000f62000c101b00 */
[----:B------:R-:W-:Y:S05]  /*0370*/  BRA `(.L_x_15952) ;  /* 0x0000000000607947 */ /* 0x000fea0003800000 */
.L_x_15951:
[C---:B------:R-:W-:Y:S02]  /*0380*/  ISETP.GE.U32.AND P1, PT, R28.reuse, 0x40, PT ;  /* 0x000000401c00780c */ /* 0x040fe40003f26070 */
[C---:B------:R-:W-:Y:S02]  /*0390*/  ISETP.GE.U32.AND P2, PT, R28.reuse, 0x60, PT ;  /* 0x000000601c00780c */ /* 0x040fe40003f46070 */
[C---:B------:R-:W-:Y:S02]  /*03a0*/  ISETP.GE.U32.AND P0, PT, R28.reuse, 0x20, PT ;  /* 0x000000201c00780c */ /* 0x040fe40003f06070 */
[----:B------:R-:W-:Y:S02]  /*03b0*/  ISETP.GE.U32.AND P3, PT, R28, 0x80, PT ;  /* 0x000000801c00780c */ /* 0x000fe40003f66070 */
[----:B------:R-:W-:-:S05]  /*03c0*/  MOV R25, R29 ;  /* 0x0000001d00197202 */ /* 0x000fca0000000f00 */
[----:B------:R-:W1:Y:S04]  /*03d0*/  @P1 LDC.64 R6, c[0x0][0x3d0] ;  /* 0x0000f400ff061b82 */ /* 0x000e680000000a00 */
[----:B------:R-:W-:-:S04]  /*03e0*/  @P0 LOP3.LUT R25, R29, 0x20, RZ, 0xfc, !PT ;  /* 0x000000201d190812 */ /* 0x000fc800078efcff */
[----:B------:R-:W2:Y:S08]  /*03f0*/  @P2 LDC.64 R8, c[0x0][0x3d0] ;  /* 0x0000f400ff082b82 */ /* 0x000eb00000000a00 */
[----:B------:R-:W3:Y:S08]  /*0400*/  @P3 LDC.64 R22, c[0x0][0x3d0] ;  /* 0x0000f400ff163b82 */ /* 0x000ef00000000a00 */
[----:B------:R-:W4:Y:S01]  /*0410*/  @P0 LDC.64 R18, c[0x0][0x3d0] ;  /* 0x0000f400ff120b82 */ /* 0x000f220000000a00 */
[C---:B-1----:R-:W-:Y:S01]  /*0420*/  @P1 IMAD.WIDE.U32 R6, R25.reuse, 0x8, R6 ;  /* 0x0000000819061825 */ /* 0x042fe200078e0006 */
[----:B------:R-:W-:-:S04]  /*0430*/  @P1 IADD3 R25, PT, PT, R25, 0x20, RZ ;  /* 0x0000002019191810 */ /* 0x000fc80007ffe0ff */
[----:B0-----:R0:W5:Y:S01]  /*0440*/  @P1 LDG.E.64 R50, desc[UR6][R6.64] ;  /* 0x0000000606321981 */ /* 0x001162000c1e1b00 */
[C---:B--2---:R-:W-:Y:S01]  /*0450*/  @P2 IMAD.WIDE.U32 R20, R25.reuse, 0x8, R8 ;  /* 0x0000000819142825 */ /* 0x044fe200078e0008 */
[----:B------:R-:W-:-:S04]  /*0460*/  @P2 IADD3 R25, PT, PT, R25, 0x20, RZ ;  /* 0x0000002019192810 */ /* 0x000fc80007ffe0ff */
[----:B------:R0:W5:Y:S01]  /*0470*/  @P2 LDG.E.64 R2, desc[UR6][R20.64] ;  /* 0x0000000614022981 */ /* 0x000162000c1e1b00 */
[----:B---3--:R-:W-:-:S05]  /*0480*/  @P3 IMAD.WIDE.U32 R8, R25, 0x8, R22 ;  /* 0x0000000819083825 */ /* 0x008fca00078e0016 */
[----:B------:R0:W5:Y:S01]  /*0490*/  @P3 LDG.E.64 R16, desc[UR6][R8.64] ;  /* 0x0000000608103981 */ /* 0x000162000c1e1b00 */
[----:B----4-:R-:W-:-:S05]  /*04a0*/  @P0 IMAD.WIDE.U32 R18, R29, 0x8, R18 ;  /* 0x000000081d120825 */ /* 0x010fca00078e0012 */
[----:B------:R0:W5:Y:S01]  /*04b0*/  @P0 LDG.E.64 R52, desc[UR6][R18.64] ;  /* 0x0000000612340981 */ /* 0x000162000c1e1b00 */
[----:B------:R-:W-:Y:S02]  /*04c0*/  @P0 CS2R R10, SRZ ;  /* 0x00000000000a0805 */ /* 0x000fe4000001ff00 */
[----:B------:R-:W-:Y:S02]  /*04d0*/  @P1 CS2R R12, SRZ ;  /* 0x00000000000c1805 */ /* 0x000fe4000001ff00 */
[----:B------:R-:W-:Y:S02]  /*04e0*/  @P2 CS2R R14, SRZ ;  /* 0x00000000000e2805 */ /* 0x000fe4000001ff00 */
[----:B------:R-:W-:-:S07]  /*04f0*/  @P3 CS2R R4, SRZ ;  /* 0x0000000000043805 */ /* 0x000fce000001ff00 */
.L_x_15952:
[----:B------:R-:W-:Y:S05]  /*0500*/  BSYNC.RECONVERGENT B0 ;  /* 0x0000000000007941 */ /* 0x000fea0003800200 */
.L_x_15950:
[----:B------:R-:W1:Y:S02]  /*0510*/  LDCU UR4, c[0x0][0x384] ;  /* 0x00007080ff0477ac */ /* 0x000e640008000800 */
[----:B-1----:R-:W-:-:S13]  /*0520*/  ISETP.GE.AND P0, PT, R0, UR4, PT ;  /* 0x0000000400007c0c */ /* 0x002fda000bf06270 */
[----:B------:R-:W-:Y:S05]  /*0530*/  @P0 EXIT ;  /* 0x000000000000094d */ /* 0x000fea0003800000 */
[----:B-----5:R-:W-:Y:S01]  /*0540*/  MOV R49, R2 ;  /* 0x0000000200317202 */ /* 0x020fe20000000f00 */
[----:B------:R-:W1:Y:S01]  /*0550*/  LDCU.U8 UR4, c[0x0][0x410] ;  /* 0x00008200ff0477ac */ /* 0x000e620008000000 */
[--C-:B------:R-:W-:Y:S02]  /*0560*/  SHF.R.U64 R54, R2, 0x10, R3.reuse ;  /* 0x0000001002367819 */ /* 0x100fe40000001203 */
[----:B0-----:R-:W-:Y:S01]  /*0570*/  MOV R8, R3 ;  /* 0x0000000300087202 */ /* 0x001fe20000000f00 */
[----:B------:R-:W-:Y:S01]  /*0580*/  UISETP.NE.U32.AND UP1, UPT, UR8, URZ, UPT ;  /* 0x000000ff0800728c */ /* 0x000fe2000bf25070 */
[----:B------:R-:W-:Y:S01]  /*0590*/  MOV R2, R52 ;  /* 0x0000003400027202 */ /* 0x000fe20000000f00 */
[----:B------:R-:W0:Y:S01]  /*05a0*/  LDCU UR8, c[0x0][0x448] ;  /* 0x00008900ff0877ac */ /* 0x000e220008000800 */
[----:B------:R-:W-:Y:S02]  /*05b0*/  SHF.R.U32.HI R3, RZ, 0x10, R3 ;  /* 0x00000010ff037819 */ /* 0x000fe40000011603 */
[----:B------:R-:W-:Y:S01]  /*05c0*/  PRMT R55, R2, 0x7610, R55 ;  /* 0x0000761002377816 */ /* 0x000fe20000000037 */
[----:B------:R-:W-:Y:S01]  /*05d0*/  UISETP.NE.AND.EX UP1, UPT, UR9, URZ, UPT, UP1 ;  /* 0x000000ff0900728c */ /* 0x000fe2000bf25310 */
[----:B------:R-:W-:Y:S01]  /*05e0*/  PRMT R49, R49, 0x5410, R8 ;  /* 0x0000541031317816 */ /* 0x000fe20000000008 */
[----:B------:R-:W2:Y:S01]  /*05f0*/  LDCU UR9, c[0x0][0x388] ;  /* 0x00007100ff0977ac */ /* 0x000ea20008000800 */
[----:B------:R-:W-:-:S02]  /*0600*/  PRMT R54, R54, 0x5410, R3 ;  /* 0x0000541036367816 */ /* 0x000fc40000000003 */
[----:B------:R-:W-:Y:S01]  /*0610*/  MOV R2, R53 ;  /* 0x0000003500027202 */ /* 0x000fe20000000f00 */
[----:B------:R-:W3:Y:S01]  /*0620*/  LDCU.64 UR10, c[0x0][0x3a0] ;  /* 0x00007400ff0a77ac */ /* 0x000ee20008000a00 */
[----:B------:R-:W-:Y:S02]  /*0630*/  MOV R3, R50 ;  /* 0x0000003200037202 */ /* 0x000fe40000000f00 */
[----:B------:R-:W-:Y:S01]  /*0640*/  MOV R8, R51 ;  /* 0x0000003300087202 */ /* 0x000fe20000000f00 */
[----:B------:R-:W4:Y:S01]  /*0650*/  LDCU.64 UR12, c[0x0][0x3e0] ;  /* 0x00007c00ff0c77ac */ /* 0x000f220008000a00 */
[----:B------:R-:W-:Y:S02]  /*0660*/  PRMT R55, R55, 0x5410, R2 ;  /* 0x0000541037377816 */ /* 0x000fe40000000002 */
[----:B------:R-:W-:Y:S01]  /*0670*/  PRMT R56, R3, 0x5410, R8 ;  /* 0x0000541003387816 */ /* 0x000fe20000000008 */
[----:B------:R-:W-:Y:S01]  /*0680*/  HADD2.F32 R3, -RZ, R5.H0_H0 ;  /* 0x20000005ff037230 */ /* 0x000fe20000004100 */
[----:B------:R-:W-:Y:S01]  /*0690*/  SHF.R.U32.HI R57, RZ, 0x10, R13 ;  /* 0x00000010ff397819 */ /* 0x000fe2000001160d */
[----:B-1----:R-:W-:Y:S01]  /*06a0*/  UISETP.NE.AND UP2, UPT, UR4, URZ, UPT ;  /* 0x000000ff0400728c */ /* 0x002fe2000bf45270 */
[----:B------:R-:W-:-:S02]  /*06b0*/  SHF.R.U64 R2, R14, 0x10, R15 ;  /* 0x000000100e027819 */ /* 0x000fc4000000120f */
[----:B------:R-:W-:Y:S02]  /*06c0*/  MOV R18, R16 ;  /* 0x0000001000127202 */ /* 0x000fe40000000f00 */
[----:B------:R-:W-:Y:S02]  /*06d0*/  MOV R19, R17 ;  /* 0x0000001100137202 */ /* 0x000fe40000000f00 */
[--C-:B------:R-:W-:Y:S02]  /*06e0*/  SHF.R.U64 R6, R16, 0x10, R17.reuse ;  /* 0x0000001010067819 */ /* 0x100fe40000001211 */
[----:B------:R-:W-:Y:S02]  /*06f0*/  SHF.R.U32.HI R7, RZ, 0x10, R17 ;  /* 0x00000010ff077819 */ /* 0x000fe40000011611 */
[--C-:B------:R-:W-:Y:S01]  /*0700*/  SHF.R.U64 R9, R4, 0x10, R5.reuse ;  /* 0x0000001004097819 */ /* 0x100fe20000001205 */
[----:B------:R-:W-:Y:S01]  /*0710*/  HADD2.F32 R6, -RZ, R6.H0_H0 ;  /* 0x20000006ff067230 */ /* 0x000fe20000004100 */
[----:B------:R-:W-:Y:S01]  /*0720*/  SHF.R.U32.HI R8, RZ, 0x10, R5 ;  /* 0x00000010ff087819 */ /* 0x000fe20000011605 */
[----:B------:R-:W-:Y:S01]  /*0730*/  HADD2.F32 R5, -RZ, R18.H0_H0 ;  /* 0x20000012ff057230 */ /* 0x000fe20000004100 */
[----:B------:R-:W-:Y:S01]  /*0740*/  PRMT R57, R57, 0x5410, R2 ;  /* 0x0000541039397816 */ /* 0x000fe20000000002 */
[----:B------:R-:W-:Y:S01]  /*0750*/  HADD2.F32 R2, -RZ, R4.H0_H0 ;  /* 0x20000004ff027230 */ /* 0x000fe20000004100 */
[----:B------:R-:W-:Y:S01]  /*0760*/  SHF.R.U32.HI R60, RZ, 0x10, R15 ;  /* 0x00000010ff3c7819 */ /* 0x000fe2000001160f */
[----:B------:R-:W-:Y:S01]  /*0770*/  HADD2.F32 R4, -RZ, R19.H0_H0 ;  /* 0x20000013ff047230 */ /* 0x000fe20000004100 */
[----:B------:R-:W-:Y:S01]  /*0780*/  PLOP3.LUT P1, PT, PT, PT, UP1, 0x80, 0x8 ;  /* 0x000000000008781c */ /* 0x000fe20003f2f018 */
[----:B------:R-:W-:-:S02]  /*0790*/  HADD2.F32 R7, -RZ, R7.H0_H0 ;  /* 0x20000007ff077230 */ /* 0x000fc40000004100 */
[----:B------:R-:W-:Y:S02]  /*07a0*/  HADD2.F32 R9, -RZ, R9.H0_H0 ;  /* 0x20000009ff097230 */ /* 0x000fe40000004100 */
[----:B0-234-:R-:W-:-:S08]  /*07b0*/  HADD2.F32 R8, -RZ, R8.H0_H0 ;  /* 0x20000008ff087230 */ /* 0x01dfd00000004100 */
.L_x_15974:
[----:B0-----:R-:W0:Y:S01]  /*07c0*/  @P1 LDC.64 R20, c[0x0][0x3e0] ;  /* 0x0000f800ff141b82 */ /* 0x001e220000000a00 */
[----:B------:R-:W-:Y:S02]  /*07d0*/  HFMA2 R47, -RZ, RZ, 1.875, 0 ;  /* 0x3f800000ff2f7431 */ /* 0x000fe400000001ff */
[----:B0-----:R-:W-:-:S05]  /*07e0*/  @P1 IMAD.WIDE R20, R0, 0x4, R20 ;  /* 0x0000000400141825 */ /* 0x001fca00078e0214 */
[----:B------:R0:W5:Y:S01]  /*07f0*/  @P1 LDG.E R47, desc[UR6][R20.64] ;  /* 0x00000006142f1981 */ /* 0x000162000c1e1900 */
[----:B------:R-:W-:Y:S01]  /*0800*/  IMAD R22, R0, UR9, RZ ;  /* 0x0000000900167c24 */ /* 0x000fe2000f8e02ff */
[----:B------:R-:W-:Y:S01]  /*0810*/  ISETP.GE.U32.AND P0, PT, R28, 0x20, PT ;  /* 0x000000201c00780c */ /* 0x000fe20003f06070 */
[----:B------:R-:W-:Y:S03]  /*0820*/  BSSY.RECONVERGENT B0, `(.L_x_15953) ;  /* 0x000002d000007945 */ /* 0x000fe60003800200 */
[----:B------:R-:W-:-:S04]  /*0830*/  SHF.R.S32.HI R23, RZ, 0x1f, R22 ;  /* 0x0000001fff177819 */ /* 0x000fc80000011416 */
[----:B------:R-:W-:-:S04]  /*0840*/  LEA.HI R22, R23, R22, RZ, 0x2 ;  /* 0x0000001617167211 */ /* 0x000fc800078f10ff */
[----:B------:R-:W-:-:S04]  /*0850*/  LEA.HI.SX32 R46, R22, R29, 0x1e ;  /* 0x0000001d162e7211 */ /* 0x000fc800078ff2ff */
[----:B------:R-:W-:Y:S01]  /*0860*/  MOV R48, R46 ;  /* 0x0000002e00307202 */ /* 0x000fe20000000f00 */
[----:B0-----:R-:W-:Y:S06]  /*0870*/  @!P0 BRA `(.L_x_15954) ;  /* 0x00000000009c8947 */ /* 0x001fec0003800000 */
[----:B------:R-:W-:Y:S01]  /*0880*/  ISETP.NE.U32.AND P2, PT, RZ, UR10, PT ;  /* 0x0000000aff007c0c */ /* 0x000fe2000bf45070 */
[----:B------:R-:W0:Y:S01]  /*0890*/  LDC.64 R20, c[0x0][0x390] ;  /* 0x0000e400ff147b82 */ /* 0x000e220000000a00 */
[----:B------:R-:W1:Y:S02]  /*08a0*/  @UP0 LDCU.64 UR4, c[0x0][0x3a8] ;  /* 0x00007500ff0407ac */ /* 0x000e640008000a00 */
[----:B------:R-:W-:-:S13]  /*08b0*/  ISETP.NE.AND.EX P2, PT, RZ, UR11, PT, P2 ;  /* 0x0000000bff007c0c */ /* 0x000fda000bf45320 */
[----:B------:R-:W2:Y:S01]  /*08c0*/  @P2 LDC.64 R24, c[0x0][0x3a0] ;  /* 0x0000e800ff182b82 */ /* 0x000ea20000000a00 */
[----:B0-----:R-:W-:-:S06]  /*08d0*/  IMAD.WIDE.U32 R20, R46, 0x10, R20 ;  /* 0x000000102e147825 */ /* 0x001fcc00078e0014 */
[----:B------:R-:W3:Y:S01]  /*08e0*/  LDG.E.128 R20, desc[UR6][R20.64] ;  /* 0x0000000614147981 */ /* 0x000ee2000c1e1d00 */
[----:B--2---:R-:W-:-:S06]  /*08f0*/  @P2 IMAD.WIDE.U32 R24, R46, 0x10, R24 ;  /* 0x000000102e182825 */ /* 0x004fcc00078e0018 */
[----:B------:R-:W3:Y:S01]  /*0900*/  @P2 LDG.E.128 R24, desc[UR6][R24.64] ;  /* 0x0000000618182981 */ /* 0x000ee2000c1e1d00 */
[----:B------:R-:W-:Y:S02]  /*0910*/  PLOP3.LUT P3, PT, PT, PT, UP0, 0x80, 0x8 ;  /* 0x000000000008781c */ /* 0x000fe40003f6f008 */
[----:B------:R-:W-:Y:S02]  /*0920*/  MOV R59, 0x10 ;  /* 0x00000010003b7802 */ /* 0x000fe40000000f00 */
[----:B------:R-:W-:Y:S01]  /*0930*/  PLOP3.LUT P4, PT, PT, PT, UP0, 0x80, 0x8 ;  /* 0x000000000008781c */ /* 0x000fe20003f8f008 */
[-C--:B---3-5:R-:W-:Y:S01]  /*0940*/  @P2 FFMA.FTZ R30, R20, R47.reuse, R24 ;  /* 0x0000002f141e2223 */ /* 0x0a8fe20000010018 */
[-C--:B------:R-:W-:Y:S01]  /*0950*/  @P2 FFMA.FTZ R34, R21, R47.reuse, R25 ;  /* 0x0000002f15222223 */ /* 0x080fe20000010019 */
[-C--:B------:R-:W-:Y:S01]  /*0960*/  @P2 FFMA.FTZ R38, R22, R47.reuse, R26 ;  /* 0x0000002f16262223 */ /* 0x080fe2000001001a */
[----:B------:R-:W-:-:S05]  /*0970*/  @P2 FFMA.FTZ R42, R23, R47, R27 ;  /* 0x0000002f172a2223 */ /* 0x000fca000001001b */
[----:B-1----:R-:W-:Y:S01]  /*0980*/  @P3 IMAD.WIDE.U32 R24, R46, R59, UR4 ;  /* 0x000000042e183e25 */ /* 0x002fe2000f8e003b */
[----:B------:R-:W-:Y:S02]  /*0990*/  @P2 MOV R16, R30 ;  /* 0x0000001e00102202 */ /* 0x000fe40000000f00 */
[----:B------:R-:W-:Y:S02]  /*09a0*/  @P2 MOV R17, R34 ;  /* 0x0000002200112202 */ /* 0x000fe40000000f00 */
[----:B------:R-:W-:Y:S02]  /*09b0*/  @P2 MOV R18, R38 ;  /* 0x0000002600122202 */ /* 0x000fe40000000f00 */
[----:B------:R-:W-:Y:S01]  /*09c0*/  @P2 MOV R19, R42 ;  /* 0x0000002a00132202 */ /* 0x000fe20000000f00 */
[----:B------:R-:W-:Y:S06]  /*09d0*/  @P2 BRA `(.L_x_15955) ;  /* 0x00000000003c2947 */ /* 0x000fec0003800000 */
[----:B------:R-:W-:-:S04]  /*09e0*/  UISETP.NE.U32.AND UP1, UPT, UR12, URZ, UPT ;  /* 0x000000ff0c00728c */ /* 0x000fc8000bf25070 */
[----:B------:R-:W-:-:S06]  /*09f0*/  UISETP.NE.AND.EX UP1, UPT, UR13, URZ, UPT, UP1 ;  /* 0x000000ff0d00728c */ /* 0x000fcc000bf25310 */
[----:B------:R-:W-:-:S13]  /*0a00*/  PLOP3.LUT P1, PT, PT, PT, UP1, 0x80, 0x8 ;  /* 0x000000000008781c */ /* 0x000fda0003f2f018 */
[-C--:B------:R-:W-:Y:S01]  /*0a10*/  @P1 FMUL.FTZ R16, R20, R47.reuse ;  /* 0x0000002f14101220 */ /* 0x080fe20000410000 */
[-C--:B------:R-:W-:Y:S01]  /*0a20*/  @P1 FMUL.FTZ R17, R21, R47.reuse ;  /* 0x0000002f15111220 */ /* 0x080fe20000410000 */
[-C--:B------:R-:W-:Y:S01]  /*0a30*/  @P1 FMUL.FTZ R18, R22, R47.reuse ;  /* 0x0000002f16121220 */ /* 0x080fe20000410000 */
[-C--:B------:R-:W-:Y:S02]  /*0a40*/  @P1 FMUL.FTZ R19, R23, R47.reuse ;  /* 0x0000002f17131220 */ /* 0x080fe40000410000 */
[----:B------:R-:W-:Y:S01]  /*0a50*/  @P1 MOV R30, R16 ;  /* 0x00000010001e1202 */ /* 0x000fe20000000f00 */
[----:B------:R-:W-:Y:S01]  /*0a60*/  @!P1 FMUL.FTZ R30, R20, R47 ;  /* 0x0000002f141e9220 */ /* 0x000fe20000410000 */
[----:B------:R-:W-:Y:S01]  /*0a70*/  @P1 MOV R34, R17 ;  /* 0x0000001100221202 */ /* 0x000fe20000000f00 */
[-C--:B------:R-:W-:Y:S01]  /*0a80*/  @!P1 FMUL.FTZ R34, R21, R47.reuse ;  /* 0x0000002f15229220 */ /* 0x080fe20000410000 */
[----:B------:R-:W-:Y:S01]  /*0a90*/  @P1 MOV R38, R18 ;  /* 0x0000001200261202 */ /* 0x000fe20000000f00 */
[----:B------:R-:W-:Y:S01]  /*0aa0*/  @!P1 FMUL.FTZ R38, R22, R47 ;  /* 0x0000002f16269220 */ /* 0x000fe20000410000 */
[----:B------:R-:W-:Y:S01]  /*0ab0*/  @P1 MOV R42, R19 ;  /* 0x00000013002a1202 */ /* 0x000fe20000000f00 */
[----:B------:R-:W-:-:S07]  /*0ac0*/  @!P1 FMUL.FTZ R42, R23, R47 ;  /* 0x0000002f172a9220 */ /* 0x000fce0000410000 */
.L_x_15955:
[----:B------:R0:W-:Y:S01]  /*0ad0*/  @P4 STG.E.128 desc[UR6][R24.64], R16 ;  /* 0x0000001018004986 */ /* 0x0001e2000c101d06 */
[----:B------:R-:W-:-:S07]  /*0ae0*/  IADD3 R48, PT, PT, R46, 0x20, RZ ;  /* 0x000000202e307810 */ /* 0x000fce0007ffe0ff */
.L_x_15954:
[----:B------:R-:W-:Y:S05]  /*0af0*/  BSYNC.RECONVERGENT B0 ;  /* 0x0000000000007941 */ /* 0x000fea0003800200 */
.L_x_15953:
[----:B------:R-:W-:Y:S01]  /*0b00*/  ISETP.GE.U32.AND P2, PT, R28, 0x40, PT ;  /* 0x000000401c00780c */ /* 0x000fe20003f46070 */
[----:B------:R-:W-:Y:S03]  /*0b10*/  BSSY.RECONVERGENT B0, `(.L_x_15956) ;  /* 0x0000025000007945 */ /* 0x000fe60003800200 */
[----:B------:R-:W-:-:S09]  /*0b20*/  P2R R20, PR, RZ, 0x4 ;  /* 0x00000004ff147803 */ /* 0x000fd20000000000 */
[----:B------:R-:W-:Y:S05]  /*0b30*/  @!P2 BRA `(.L_x_15957) ;  /* 0x000000000088a947 */ /* 0x000fea0003800000 */
[----:B------:R-:W-:Y:S01]  /*0b40*/  ISETP.NE.U32.AND P2, PT, RZ, UR10, PT ;  /* 0x0000000aff007c0c */ /* 0x000fe2000bf45070 */
[----:B------:R-:W1:Y:S01]  /*0b50*/  LDC.64 R20, c[0x0][0x390] ;  /* 0x0000e400ff147b82 */ /* 0x000e620000000a00 */
[----:B------:R-:W2:Y:S02]  /*0b60*/  @UP0 LDCU.64 UR4, c[0x0][0x3a8] ;  /* 0x00007500ff0407ac */ /* 0x000ea40008000a00 */
[----:B------:R-:W-:-:S13]  /*0b70*/  ISETP.NE.AND.EX P2, PT, RZ, UR11, PT, P2 ;  /* 0x0000000bff007c0c */ /* 0x000fda000bf45320 */
[----:B0-----:R-:W0:Y:S01]  /*0b80*/  @P2 LDC.64 R24, c[0x0][0x3a0] ;  /* 0x0000e800ff182b82 */ /* 0x001e220000000a00 */
[----:B-1----:R-:W-:-:S06]  /*0b90*/  IMAD.WIDE.U32 R20, R48, 0x10, R20 ;  /* 0x0000001030147825 */ /* 0x002fcc00078e0014 */
[----:B------:R-:W3:Y:S01]  /*0ba0*/  LDG.E.128 R20, desc[UR6][R20.64] ;  /* 0x0000000614147981 */ /* 0x000ee2000c1e1d00 */
[----:B0-----:R-:W-:-:S06]  /*0bb0*/  @P2 IMAD.WIDE.U32 R24, R48, 0x10, R24 ;  /* 0x0000001030182825 */ /* 0x001fcc00078e0018 */
[----:B------:R-:W3:Y:S01]  /*0bc0*/  @P2 LDG.E.128 R24, desc[UR6][R24.64] ;  /* 0x0000000618182981 */ /* 0x000ee2000c1e1d00 */
[----:B------:R-:W-:Y:S02]  /*0bd0*/  PLOP3.LUT P4, PT, PT, PT, UP0, 0x80, 0x8 ;  /* 0x000000000008781c */ /* 0x000fe40003f8f008 */
[----:B------:R-:W-:Y:S01]  /*0be0*/  PLOP3.LUT P3, PT, PT, PT, UP0, 0x80, 0x8 ;  /* 0x000000000008781c */ /* 0x000fe20003f6f008 */
[-C--:B---3-5:R-:W-:Y:S01]  /*0bf0*/  @P2 FFMA.FTZ R43, R23, R47.reuse, R27 ;  /* 0x0000002f172b2223 */ /* 0x0a8fe2000001001b */
[----:B------:R-:W-:Y:S02]  /*0c00*/  HFMA2 R27, -RZ, RZ, 0, 9.5367431640625e-07 ;  /* 0x00000010ff1b7431 */ /* 0x000fe400000001ff */
[-C--:B------:R-:W-:Y:S01]  /*0c10*/  @P2 FFMA.FTZ R31, R20, R47.reuse, R24 ;  /* 0x0000002f141f2223 */ /* 0x080fe20000010018 */
[-C--:B------:R-:W-:Y:S01]  /*0c20*/  @P2 FFMA.FTZ R35, R21, R47.reuse, R25 ;  /* 0x0000002f15232223 */ /* 0x080fe20000010019 */
[----:B------:R-:W-:Y:S01]  /*0c30*/  @P2 FFMA.FTZ R39, R22, R47, R26 ;  /* 0x0000002f16272223 */ /* 0x000fe2000001001a */
[----:B------:R-:W-:-:S02]  /*0c40*/  @P2 MOV R19, R43 ;  /* 0x0000002b00132202 */ /* 0x000fc40000000f00 */
[----:B------:R-:W-:Y:S02]  /*0c50*/  @P2 MOV R16, R31 ;  /* 0x0000001f00102202 */ /* 0x000fe40000000f00 */
[----:B--2---:R-:W-:Y:S01]  /*0c60*/  @P4 IMAD.WIDE.U32 R24, R48, R27, UR4 ;  /* 0x0000000430184e25 */ /* 0x004fe2000f8e001b */
[----:B------:R-:W-:Y:S02]  /*0c70*/  @P2 MOV R17, R35 ;  /* 0x0000002300112202 */ /* 0x000fe40000000f00 */
[----:B------:R-:W-:Y:S01]  /*0c80*/  @P2 MOV R18, R39 ;  /* 0x0000002700122202 */ /* 0x000fe20000000f00 */
[----:B------:R-:W-:Y:S06]  /*0c90*/  @P2 BRA `(.L_x_15958) ;  /* 0x0000000000282947 */ /* 0x000fec0003800000 */
[----:B------:R-:W-:Y:S01]  /*0ca0*/  ISETP.NE.U32.AND P2, PT, RZ, UR12, PT ;  /* 0x0000000cff007c0c */ /* 0x000fe2000bf45070 */
[-C--:B------:R-:W-:Y:S01]  /*0cb0*/  FMUL.FTZ R31, R20, R47.reuse ;  /* 0x0000002f141f7220 */ /* 0x080fe20000410000 */
[-C--:B------:R-:W-:Y:S01]  /*0cc0*/  FMUL.FTZ R35, R21, R47.reuse ;  /* 0x0000002f15237220 */ /* 0x080fe20000410000 */
[-C--:B------:R-:W-:Y:S01]  /*0cd0*/  FMUL.FTZ R39, R22, R47.reuse ;  /* 0x0000002f16277220 */ /* 0x080fe20000410000 */
[----:B------:R-:W-:Y:S01]  /*0ce0*/  ISETP.NE.AND.EX P2, PT, RZ, UR13, PT, P2 ;  /* 0x0000000dff007c0c */ /* 0x000fe2000bf45320 */
[----:B------:R-:W-:-:S12]  /*0cf0*/  FMUL.FTZ R43, R23, R47 ;  /* 0x0000002f172b7220 */ /* 0x000fd80000410000 */
[----:B------:R-:W-:Y:S02]  /*0d00*/  @P2 MOV R16, R31 ;  /* 0x0000001f00102202 */ /* 0x000fe40000000f00 */
[----:B------:R-:W-:Y:S02]  /*0d10*/  @P2 MOV R17, R35 ;  /* 0x0000002300112202 */ /* 0x000fe40000000f00 */
[----:B------:R-:W-:Y:S02]  /*0d20*/  @P2 MOV R18, R39 ;  /* 0x0000002700122202 */ /* 0x000fe40000000f00 */
[----:B------:R-:W-:-:S07]  /*0d30*/  @P2 MOV R19, R43 ;  /* 0x0000002b00132202 */ /* 0x000fce0000000f00 */
.L_x_15958:
[----:B------:R1:W-:Y:S01]  /*0d40*/  @P3 STG.E.128 desc[UR6][R24.64], R16 ;  /* 0x0000001018003986 */ /* 0x0003e2000c101d06 */
[----:B------:R-:W-:-:S07]  /*0d50*/  IADD3 R48, PT, PT, R48, 0x20, RZ ;  /* 0x0000002030307810 */ /* 0x000fce0007ffe0ff */
.L_x_15957:
[----:B------:R-:W-:Y:S05]  /*0d60*/  BSYNC.RECONVERGENT B0 ;  /* 0x0000000000007941 */ /* 0x000fea0003800200 */
.L_x_15956:
[----:B------:R-:W-:Y:S01]  /*0d70*/  ISETP.GE.U32.AND P2, PT, R28, 0x60, PT ;  /* 0x000000601c00780c */ /* 0x000fe20003f46070 */
[----:B------:R-:W-:Y:S03]  /*0d80*/  BSSY.RECONVERGENT B0, `(.L_x_15959) ;  /* 0x0000025000007945 */ /* 0x000fe60003800200 */
[----:B------:R-:W-:-:S09]  /*0d90*/  P2R R20, PR, RZ, 0x4 ;  /* 0x00000004ff147803 */ /* 0x000fd20000000000 */
[----:B------:R-:W-:Y:S05]  /*0da0*/  @!P2 BRA `(.L_x_15960) ;  /* 0x000000000088a947 */ /* 0x000fea0003800000 */
[----:B------:R-:W-:Y:S01]  /*0db0*/  ISETP.NE.U32.AND P2, PT, RZ, UR10, PT ;  /* 0x0000000aff007c0c */ /* 0x000fe2000bf45070 */
[----:B------:R-:W2:Y:S01]  /*0dc0*/  LDC.64 R20, c[0x0][0x390] ;  /* 0x0000e400ff147b82 */ /* 0x000ea20000000a00 */
[----:B------:R-:W3:Y:S02]  /*0dd0*/  @UP0 LDCU.64 UR4, c[0x0][0x3a8] ;  /* 0x00007500ff0407ac */ /* 0x000ee40008000a00 */
[----:B------:R-:W-:-:S13]  /*0de0*/  ISETP.NE.AND.EX P2, PT, RZ, UR11, PT, P2 ;  /* 0x0000000bff007c0c */ /* 0x000fda000bf45320 */
[----:B01----:R-:W0:Y:S01]  /*0df0*/  @P2 LDC.64 R24, c[0x0][0x3a0] ;  /* 0x0000e800ff182b82 */ /* 0x003e220000000a00 */
[----:B--2---:R-:W-:-:S06]  /*0e00*/  IMAD.WIDE.U32 R20, R48, 0x10, R20 ;  /* 0x0000001030147825 */ /* 0x004fcc00078e0014 */
[----:B------:R-:W2:Y:S01]  /*0e10*/  LDG.E.128 R20, desc[UR6][R20.64] ;  /* 0x0000000614147981 */ /* 0x000ea2000c1e1d00 */
[----:B0-----:R-:W-:-:S06]  /*0e20*/  @P2 IMAD.WIDE.U32 R24, R48, 0x10, R24 ;  /* 0x0000001030182825 */ /* 0x001fcc00078e0018 */
[----:B------:R-:W2:Y:S01]  /*0e30*/  @P2 LDG.E.128 R24, desc[UR6][R24.64] ;  /* 0x0000000618182981 */ /* 0x000ea2000c1e1d00 */
[----:B------:R-:W-:Y:S02]  /*0e40*/  PLOP3.LUT P4, PT, PT, PT, UP0, 0x80, 0x8 ;  /* 0x000000000008781c */ /* 0x000fe40003f8f008 */
[----:B------:R-:W-:Y:S01]  /*0e50*/  PLOP3.LUT P3, PT, PT, PT, UP0, 0x80, 0x8 ;  /* 0x000000000008781c */ /* 0x000fe20003f6f008 */
[-C--:B--2--5:R-:W-:Y:S01]  /*0e60*/  @P2 FFMA.FTZ R44, R23, R47.reuse, R27 ;  /* 0x0000002f172c2223 */ /* 0x0a4fe2000001001b */
[----:B------:R-:W-:Y:S02]  /*0e70*/  HFMA2 R27, -RZ, RZ, 0, 9.5367431640625e-07 ;  /* 0x00000010ff1b7431 */ /* 0x000fe400000001ff */
[-C--:B------:R-:W-:Y:S01]  /*0e80*/  @P2 FFMA.FTZ R32, R20, R47.reuse, R24 ;  /* 0x0000002f14202223 */ /* 0x080fe20000010018 */
[-C--:B------:R-:W-:Y:S01]  /*0e90*/  @P2 FFMA.FTZ R36, R21, R47.reuse, R25 ;  /* 0x0000002f15242223 */ /* 0x080fe20000010019 */
[----:B------:R-:W-:Y:S01]  /*0ea0*/  @P2 FFMA.FTZ R40, R22, R47, R26 ;  /* 0x0000002f16282223 */ /* 0x000fe2000001001a */
[----:B------:R-:W-:-:S02]  /*0eb0*/  @P2 MOV R19, R44 ;  /* 0x0000002c00132202 */ /* 0x000fc40000000f00 */
[----:B------:R-:W-:Y:S02]  /*0ec0*/  @P2 MOV R16, R32 ;  /* 0x0000002000102202 */ /* 0x000fe40000000f00 */
[----:B---3--:R-:W-:Y:S01]  /*0ed0*/  @P4 IMAD.WIDE.U32 R24, R48, R27, UR4 ;  /* 0x0000000430184e25 */ /* 0x008fe2000f8e001b */
        /* <DEDUP_REMOVED lines=13> */
.L_x_15961:
[----:B------:R2:W-:Y:S01]  /*0fb0*/  @P3 STG.E.128 desc[UR6][R24.64], R16 ;  /* 0x0000001018003986 */ /* 0x0005e2000c101d06 */
[----:B------:R-:W-:-:S07]  /*0fc0*/  IADD3 R48, PT, PT, R48, 0x20, RZ ;  /* 0x0000002030307810 */ /* 0x000fce0007ffe0ff */
.L_x_15960:
[----:B------:R-:W-:Y:S05]  /*0fd0*/  BSYNC.RECONVERGENT B0 ;  /* 0x0000000000007941 */ /* 0x000fea0003800200 */
.L_x_15959:
[----:B------:R-:W-:Y:S01]  /*0fe0*/  ISETP.GE.U32.AND P2, PT, R28, 0x80, PT ;  /* 0x000000801c00780c */ /* 0x000fe20003f46070 */
[----:B------:R-:W-:Y:S03]  /*0ff0*/  BSSY.RECONVERGENT B0, `(.L_x_15962) ;  /* 0x0000024000007945 */ /* 0x000fe60003800200 */
[----:B------:R-:W-:-:S09]  /*1000*/  P2R R20, PR, RZ, 0x4 ;  /* 0x00000004ff147803 */ /* 0x000fd20000000000 */
[----:B------:R-:W-:Y:S05]  /*1010*/  @!P2 BRA `(.L_x_15963) ;  /* 0x000000000084a947 */ /* 0x000fea0003800000 */
[----:B------:R-:W-:Y:S01]  /*1020*/  ISETP.NE.U32.AND P2, PT, RZ, UR10, PT ;  /* 0x0000000aff007c0c */ /* 0x000fe2000bf45070 */
[----:B------:R-:W3:Y:S01]  /*1030*/  LDC.64 R20, c[0x0][0x390] ;  /* 0x0000e400ff147b82 */ /* 0x000ee20000000a00 */
[----:B------:R-:W4:Y:S02]  /*1040*/  @UP0 LDCU.64 UR4, c[0x0][0x3a8] ;  /* 0x00007500ff0407ac */ /* 0x000f240008000a00 */
[----:B------:R-:W-:-:S13]  /*1050*/  ISETP.NE.AND.EX P2, PT, RZ, UR11, PT, P2 ;  /* 0x0000000bff007c0c */ /* 0x000fda000bf45320 */
[----:B012---:R-:W0:Y:S01]  /*1060*/  @P2 LDC.64 R24, c[0x0][0x3a0] ;  /* 0x0000e800ff182b82 */ /* 0x007e220000000a00 */
[----:B---3--:R-:W-:-:S06]  /*1070*/  IMAD.WIDE.U32 R20, R48, 0x10, R20 ;  /* 0x0000001030147825 */ /* 0x008fcc00078e0014 */
[----:B------:R-:W2:Y:S01]  /*1080*/  LDG.E.128 R20, desc[UR6][R20.64] ;  /* 0x0000000614147981 */ /* 0x000ea2000c1e1d00 */
[----:B0-----:R-:W-:-:S06]  /*1090*/  @P2 IMAD.WIDE.U32 R24, R48, 0x10, R24 ;  /* 0x0000001030182825 */ /* 0x001fcc00078e0018 */
[----:B------:R-:W2:Y:S01]  /*10a0*/  @P2 LDG.E.128 R24, desc[UR6][R24.64] ;  /* 0x0000000618182981 */ /* 0x000ea2000c1e1d00 */
[----:B------:R-:W-:Y:S01]  /*10b0*/  PLOP3.LUT P3, PT, PT, PT, UP0, 0x80, 0x8 ;  /* 0x000000000008781c */ /* 0x000fe20003f6f008 */
[----:B------:R-:W-:-:S12]  /*10c0*/  HFMA2 R59, -RZ, RZ, 0, 9.5367431640625e-07 ;  /* 0x00000010ff3b7431 */ /* 0x000fd800000001ff */
[----:B----4-:R-:W-:Y:S01]  /*10d0*/  @P3 IMAD.WIDE.U32 R58, R48, R59, UR4 ;  /* 0x00000004303a3e25 */ /* 0x010fe2000f8e003b */
[----:B------:R-:W-:-:S03]  /*10e0*/  PLOP3.LUT P3, PT, PT, PT, UP0, 0x80, 0x8 ;  /* 0x000000000008781c */ /* 0x000fc60003f6f008 */
[-C--:B--2--5:R-:W-:Y:S01]  /*10f0*/  @P2 FFMA.FTZ R33, R20, R47.reuse, R24 ;  /* 0x0000002f14212223 */ /* 0x0a4fe20000010018 */
[-C--:B------:R-:W-:Y:S01]  /*1100*/  @P2 FFMA.FTZ R37, R21, R47.reuse, R25 ;  /* 0x0000002f15252223 */ /* 0x080fe20000010019 */
[-C--:B------:R-:W-:Y:S01]  /*1110*/  @P2 FFMA.FTZ R41, R22, R47.reuse, R26 ;  /* 0x0000002f16292223 */ /* 0x080fe2000001001a */
[----:B------:R-:W-:Y:S02]  /*1120*/  @P2 FFMA.FTZ R45, R23, R47, R27 ;  /* 0x0000002f172d2223 */ /* 0x000fe4000001001b */
[----:B------:R-:W-:Y:S02]  /*1130*/  @P2 MOV R16, R33 ;  /* 0x0000002100102202 */ /* 0x000fe40000000f00 */
[----:B------:R-:W-:Y:S02]  /*1140*/  @P2 MOV R17, R37 ;  /* 0x0000002500112202 */ /* 0x000fe40000000f00 */
        /* <DEDUP_REMOVED lines=13> */
.L_x_15964:
[----:B------:R3:W-:Y:S02]  /*1220*/  @P3 STG.E.128 desc[UR6][R58.64], R16 ;  /* 0x000000103a003986 */ /* 0x0007e4000c101d06 */
.L_x_15963:
[----:B------:R-:W-:Y:S05]  /*1230*/  BSYNC.RECONVERGENT B0 ;  /* 0x0000000000007941 */ /* 0x000fea0003800200 */
.L_x_15962:
[----:B------:R-:W-:Y:S01]  /*1240*/  FADD.FTZ R21, RZ, R30 ;  /* 0x0000001eff157221 */ /* 0x000fe20000010000 */
[C---:B------:R-:W-:Y:S01]  /*1250*/  ISETP.GT.U32.AND P2, PT, R28.reuse, 0x3f, PT ;  /* 0x0000003f1c00780c */ /* 0x040fe20003f44070 */
[----:B------:R-:W-:Y:S01]  /*1260*/  UMOV UR4, 0xffffffff ;  /* 0xffffffff00047882 */ /* 0x000fe20000000000 */
[----:B------:R-:W-:Y:S01]  /*1270*/  ISETP.GT.U32.AND P3, PT, R28, 0x5f, PT ;  /* 0x0000005f1c00780c */ /* 0x000fe20003f64070 */
[----:B------:R-:W-:Y:S01]  /*1280*/  FADD.FTZ R21, R34, R21 ;  /* 0x0000001522157221 */ /* 0x000fe20000010000 */
[----:B------:R-:W-:Y:S02]  /*1290*/  ISETP.GT.U32.AND P4, PT, R28, 0x7f, PT ;  /* 0x0000007f1c00780c */ /* 0x000fe40003f84070 */
[----:B------:R-:W-:Y:S01]  /*12a0*/  ISETP.NE.AND P5, PT, R29, RZ, PT ;  /* 0x000000ff1d00720c */ /* 0x000fe20003fa5270 */
[----:B------:R-:W-:-:S04]  /*12b0*/  FADD.FTZ R21, R38, R21 ;  /* 0x0000001526157221 */ /* 0x000fc80000010000 */
[----:B------:R-:W-:-:S05]  /*12c0*/  FADD.FTZ R21, R42, R21 ;  /* 0x000000152a157221 */ /* 0x000fca0000010000 */
[----:B------:R-:W-:-:S05]  /*12d0*/  FSEL R20, R21, RZ, P0 ;  /* 0x000000ff15147208 */ /* 0x000fca0000000000 */
[----:B------:R-:W-:-:S04]  /*12e0*/  FADD.FTZ R22, R31, R20 ;  /* 0x000000141f167221 */ /* 0x000fc80000010000 */
[----:B------:R-:W-:-:S04]  /*12f0*/  FADD.FTZ R22, R35, R22 ;  /* 0x0000001623167221 */ /* 0x000fc80000010000 */
[----:B------:R-:W-:-:S04]  /*1300*/  FADD.FTZ R22, R39, R22 ;  /* 0x0000001627167221 */ /* 0x000fc80000010000 */
[----:B------:R-:W-:-:S04]  /*1310*/  @P2 FADD.FTZ R20, R43, R22 ;  /* 0x000000162b142221 */ /* 0x000fc80000010000 */
[----:B------:R-:W-:-:S04]  /*1320*/  FADD.FTZ R21, R32, R20 ;  /* 0x0000001420157221 */ /* 0x000fc80000010000 */
[----:B------:R-:W-:-:S04]  /*1330*/  FADD.FTZ R21, R36, R21 ;  /* 0x0000001524157221 */ /* 0x000fc80000010000 */
[----:B------:R-:W-:-:S04]  /*1340*/  FADD.FTZ R21, R40, R21 ;  /* 0x0000001528157221 */ /* 0x000fc80000010000 */
[----:B------:R-:W-:-:S04]  /*1350*/  @P3 FADD.FTZ R20, R44, R21 ;  /* 0x000000152c143221 */ /* 0x000fc80000010000 */
[----:B------:R-:W-:-:S04]  /*1360*/  FADD.FTZ R22, R33, R20 ;  /* 0x0000001421167221 */ /* 0x000fc80000010000 */
[----:B------:R-:W-:-:S04]  /*1370*/  FADD.FTZ R22, R37, R22 ;  /* 0x0000001625167221 */ /* 0x000fc80000010000 */
[----:B------:R-:W-:-:S04]  /*1380*/  FADD.FTZ R22, R41, R22 ;  /* 0x0000001629167221 */ /* 0x000fc80000010000 */
[----:B------:R-:W-:Y:S01]  /*1390*/  @P4 FADD.FTZ R20, R45, R22 ;  /* 0x000000162d144221 */ /* 0x000fe20000010000 */
[----:B------:R-:W-:Y:S06]  /*13a0*/  BRA.DIV UR4, `(.L_x_15965) ;  /* 0x0000000a04dc7947 */ /* 0x000fec000b800000 */
[----:B------:R-:W4:Y:S01]  /*13b0*/  SHFL.BFLY PT, R26, R20, 0x1, 0x1f ;  /* 0x0c201f00141a7f89 */ /* 0x000f2200000e0000 */
[----:B------:R-:W0:Y:S01]  /*13c0*/  LDC R21, c[0x0][0x400] ;  /* 0x00010000ff157b82 */ /* 0x000e220000000800 */
[----:B----4-:R-:W-:-:S05]  /*13d0*/  FADD.FTZ R27, R20, R26 ;  /* 0x0000001a141b7221 */ /* 0x010fca0000010000 */
[----:B------:R-:W4:Y:S02]  /*13e0*/  SHFL.BFLY PT, R26, R27, 0x2, 0x1f ;  /* 0x0c401f001b1a7f89 */ /* 0x000f2400000e0000 */
[----:B----45:R-:W-:-:S05]  /*13f0*/  FADD.FTZ R47, R27, R26 ;  /* 0x0000001a1b2f7221 */ /* 0x030fca0000010000 */
[----:B------:R-:W4:Y:S02]  /*1400*/  SHFL.BFLY PT, R26, R47, 0x4, 0x1f ;  /* 0x0c801f002f1a7f89 */ /* 0x000f2400000e0000 */
[----:B----4-:R-:W-:-:S05]  /*1410*/  FADD.FTZ R48, R47, R26 ;  /* 0x0000001a2f307221 */ /* 0x010fca0000010000 */
[----:B------:R-:W3:Y:S02]  /*1420*/  SHFL.BFLY PT, R26, R48, 0x8, 0x1f ;  /* 0x0d001f00301a7f89 */ /* 0x000ee400000e0000 */
[----:B---3--:R-:W-:-:S05]  /*1430*/  FADD.FTZ R58, R48, R26 ;  /* 0x0000001a303a7221 */ /* 0x008fca0000010000 */
[----:B------:R-:W3:Y:S02]  /*1440*/  SHFL.BFLY PT, R26, R58, 0x10, 0x1f ;  /* 0x0e001f003a1a7f89 */ /* 0x000ee400000e0000 */
[----:B---3--:R-:W-:-:S04]  /*1450*/  FADD.FTZ R26, R58, R26 ;  /* 0x0000001a3a1a7221 */ /* 0x008fc80000010000 */
[----:B012---:R-:W-:-:S04]  /*1460*/  FMUL.FTZ R25, R26, R21 ;  /* 0x000000151a197220 */ /* 0x007fc80000410000 */
        /* <DEDUP_REMOVED lines=17> */
[----:B------:R-:W-:Y:S01]  /*1580*/  @P2 FFMA.FTZ R20, R22, R22, R23 ;  /* 0x0000001616142223 */ /* 0x000fe20000010017 */
[--C-:B------:R-:W-:Y:S01]  /*1590*/  FADD.FTZ R23, R32, -R25.reuse ;  /* 0x8000001920177221 */ /* 0x100fe20000010000 */
[----:B------:R-:W-:-:S03]  /*15a0*/  FADD.FTZ R22, R36, -R25 ;  /* 0x8000001924167221 */ /* 0x000fc60000010000 */
        /* <DEDUP_REMOVED lines=22> */
.L_x_15986:
        /* <DEDUP_REMOVED lines=10> */
[----:B------:R-:W-:-:S05]  /*17b0*/  FSEL R27, R25, RZ, P2 ;  /* 0x000000ff191b7208 */ /* 0x000fca0001000000 */
[----:B------:R-:W3:Y:S01]  /*17c0*/  MUFU.RSQ R26, R26 ;  /* 0x0000001a001a7308 */ /* 0x000ee20000001400 */
[----:B-1----:R-:W-:-:S05]  /*17d0*/  @!P5 IMAD.WIDE R22, R0, 0x4, R22 ;  /* 0x000000040016d825 */ /* 0x002fca00078e0216 */
[----:B------:R1:W-:Y:S01]  /*17e0*/  @!P5 STG.E desc[UR6][R22.64], R25 ;  /* 0x000000191600d986 */ /* 0x0003e2000c101906 */
[----:B--2---:R-:W-:-:S05]  /*17f0*/  @!P5 IMAD.WIDE R20, R0, 0x4, R20 ;  /* 0x000000040014d825 */ /* 0x004fca00078e0214 */
[----:B---3--:R1:W-:Y:S01]  /*1800*/  @!P5 STG.E desc[UR6][R20.64], R26 ;  /* 0x0000001a1400d986 */ /* 0x0083e2000c101906 */
[----:B------:R-:W-:Y:S05]  /*1810*/  @!P0 BRA `(.L_x_15967) ;  /* 0x0000000000708947 */ /* 0x000fea0003800000 */
[----:B-1----:R-:W-:Y:S01]  /*1820*/  SHF.R.U64 R22, R52, 0x10, R53 ;  /* 0x0000001034167819 */ /* 0x002fe20000001235 */
[----:B------:R-:W-:Y:S01]  /*1830*/  FADD.FTZ R21, R34, -R27 ;  /* 0x8000001b22157221 */ /* 0x000fe20000010000 */
[----:B------:R-:W-:Y:S01]  /*1840*/  SHF.R.U64 R24, R10, 0x10, R11 ;  /* 0x000000100a187819 */ /* 0x000fe2000000120b */
[----:B------:R-:W-:Y:S01]  /*1850*/  FADD.FTZ R23, R42, -R27 ;  /* 0x8000001b2a177221 */ /* 0x000fe20000010000 */
[----:B------:R-:W-:Y:S01]  /*1860*/  SHF.R.U32.HI R20, RZ, 0x10, R53 ;  /* 0x00000010ff147819 */ /* 0x000fe20000011635 */
[----:B------:R-:W-:Y:S02]  /*1870*/  HADD2.F32 R22, -RZ, R22.H0_H0 ;  /* 0x20000016ff167230 */ /* 0x000fe40000004100 */
[----:B------:R-:W-:Y:S01]  /*1880*/  FMUL.FTZ R21, R26, R21 ;  /* 0x000000151a157220 */ /* 0x000fe20000410000 */
[----:B------:R-:W-:Y:S01]  /*1890*/  HADD2.F32 R24, -RZ, R24.H0_H0 ;  /* 0x20000018ff187230 */ /* 0x000fe20000004100 */
[----:B0-----:R-:W0:Y:S01]  /*18a0*/  LDC.64 R58, c[0x0][0x428] ;  /* 0x00010a00ff3a7b82 */ /* 0x001e220000000a00 */
[----:B------:R-:W-:-:S02]  /*18b0*/  HADD2.F32 R20, -RZ, R20.H0_H0 ;  /* 0x20000014ff147230 */ /* 0x000fc40000004100 */
[----:B------:R-:W-:Y:S01]  /*18c0*/  FMUL.FTZ R23, R26, R23 ;  /* 0x000000171a177220 */ /* 0x000fe20000410000 */
[----:B------:R-:W-:Y:S01]  /*18d0*/  FADD.FTZ R25, R30, -R27 ;  /* 0x8000001b1e197221 */ /* 0x000fe20000010000 */
[----:B------:R-:W-:Y:S01]  /*18e0*/  FFMA.FTZ R21, R21, R22, R24 ;  /* 0x0000001615157223 */ /* 0x000fe20000010018 */
[----:B------:R-:W-:Y:S01]  /*18f0*/  SHF.R.U32.HI R22, RZ, 0x10, R11 ;  /* 0x00000010ff167819 */ /* 0x000fe2000001160b */
[----:B------:R-:W-:-:S04]  /*1900*/  HADD2.F32 R47, -RZ, R10.H0_H0 ;  /* 0x2000000aff2f7230 */ /* 0x000fc80000004100 */
[----:B------:R-:W-:-:S05]  /*1910*/  HADD2.F32 R22, -RZ, R22.H0_H0 ;  /* 0x20000016ff167230 */ /* 0x000fca0000004100 */
[----:B------:R-:W-:Y:S01]  /*1920*/  FFMA.FTZ R23, R23, R20, R22 ;  /* 0x0000001417177223 */ /* 0x000fe20000010016 */
[----:B------:R-:W-:Y:S01]  /*1930*/  FMUL.FTZ R20, R26, R25 ;  /* 0x000000191a147220 */ /* 0x000fe20000410000 */
[----:B------:R-:W-:-:S05]  /*1940*/  HADD2.F32 R25, -RZ, R55.H0_H0 ;  /* 0x20000037ff197230 */ /* 0x000fca0000004100 */
[----:B------:R-:W-:Y:S01]  /*1950*/  FFMA.FTZ R20, R20, R25, R47 ;  /* 0x0000001914147223 */ /* 0x000fe2000001002f */
[----:B------:R-:W-:Y:S01]  /*1960*/  FADD.FTZ R25, R38, -R27 ;  /* 0x8000001b26197221 */ /* 0x000fe20000010000 */
[----:B------:R-:W-:Y:S02]  /*1970*/  HADD2.F32 R47, -RZ, R11.H0_H0 ;  /* 0x2000000bff2f7230 */ /* 0x000fe40000004100 */
[----:B0-----:R-:W-:-:S04]  /*1980*/  IMAD.WIDE.U32 R58, R46, 0x10, R58 ;  /* 0x000000102e3a7825 */ /* 0x001fc800078e003a */
[----:B------:R-:W-:Y:S01]  /*1990*/  FMUL.FTZ R22, R26, R25 ;  /* 0x000000191a167220 */ /* 0x000fe20000410000 */
[----:B------:R-:W-:Y:S01]  /*19a0*/  IADD3 R46, PT, PT, R46, 0x20, RZ ;  /* 0x000000202e2e7810 */ /* 0x000fe20007ffe0ff */
[----:B------:R-:W-:-:S05]  /*19b0*/  HADD2.F32 R25, -RZ, R55.H1_H1 ;  /* 0x30000037ff197230 */ /* 0x000fca0000004100 */
[----:B------:R-:W-:-:S05]  /*19c0*/  FFMA.FTZ R22, R22, R25, R47 ;  /* 0x0000001916167223 */ /* 0x000fca000001002f */
[----:B------:R2:W-:Y:S02]  /*19d0*/  STG.E.128 desc[UR6][R58.64], R20 ;  /* 0x000000143a007986 */ /* 0x0005e4000c101d06 */
.L_x_15967:
[----:B------:R-:W-:Y:S05]  /*19e0*/  BSYNC.RECONVERGENT B0 ;  /* 0x0000000000007941 */ /* 0x000fea0003800200 */
.L_x_15966:
[----:B------:R-:W-:Y:S01]  /*19f0*/  ISETP.GE.U32.AND P0, PT, R28, 0x40, PT ;  /* 0x000000401c00780c */ /* 0x000fe20003f06070 */
[----:B------:R-:W-:-:S12]  /*1a00*/  BSSY.RECONVERGENT B0, `(.L_x_15968) ;  /* 0x000001d000007945 */ /* 0x000fd80003800200 */
[----:B------:R-:W-:Y:S05]  /*1a10*/  @!P0 BRA `(.L_x_15969) ;  /* 0x00000000006c8947 */ /* 0x000fea0003800000 */
[----:B-12---:R-:W-:Y:S01]  /*1a20*/  SHF.R.U64 R22, R50, 0x10, R51 ;  /* 0x0000001032167819 */ /* 0x006fe20000001233 */
[----:B------:R-:W-:Y:S01]  /*1a30*/  FADD.FTZ R21, R35, -R27 ;  /* 0x8000001b23157221 */ /* 0x000fe20000010000 */
[----:B------:R-:W-:Y:S01]  /*1a40*/  SHF.R.U64 R24, R12, 0x10, R13 ;  /* 0x000000100c187819 */ /* 0x000fe2000000120d */
[----:B------:R-:W-:Y:S01]  /*1a50*/  FADD.FTZ R23, R43, -R27 ;  /* 0x8000001b2b177221 */ /* 0x000fe20000010000 */
[----:B------:R-:W-:Y:S01]  /*1a60*/  SHF.R.U32.HI R20, RZ, 0x10, R51 ;  /* 0x00000010ff147819 */ /* 0x000fe20000011633 */
[----:B------:R-:W-:Y:S02]  /*1a70*/  HADD2.F32 R22, -RZ, R22.H0_H0 ;  /* 0x20000016ff167230 */ /* 0x000fe40000004100 */
[C---:B------:R-:W-:Y:S01]  /*1a80*/  FMUL.FTZ R21, R26.reuse, R21 ;  /* 0x000000151a157220 */ /* 0x040fe20000410000 */
[----:B------:R-:W-:Y:S02]  /*1a90*/  HADD2.F32 R24, -RZ, R24.H0_H0 ;  /* 0x20000018ff187230 */ /* 0x000fe40000004100 */
[----:B------:R-:W-:Y:S01]  /*1aa0*/  FMUL.FTZ R23, R26, R23 ;  /* 0x000000171a177220 */ /* 0x000fe20000410000 */
[----:B------:R-:W-:-:S02]  /*1ab0*/  HADD2.F32 R20, -RZ, R20.H0_H0 ;  /* 0x20000014ff147230 */ /* 0x000fc40000004100 */
[----:B------:R-:W-:Y:S01]  /*1ac0*/  FADD.FTZ R47, R31, -R27 ;  /* 0x8000001b1f2f7221 */ /* 0x000fe20000010000 */
[----:B------:R-:W-:Y:S02]  /*1ad0*/  HADD2.F32 R59, -RZ, R12.H0_H0 ;  /* 0x2000000cff3b7230 */ /* 0x000fe40000004100 */
[----:B------:R-:W-:Y:S01]  /*1ae0*/  FFMA.FTZ R21, R21, R22, R24 ;  /* 0x0000001615157223 */ /* 0x000fe20000010018 */
[----:B------:R-:W-:Y:S01]  /*1af0*/  HADD2.F32 R22, -RZ, R57.H0_H0 ;  /* 0x20000039ff167230 */ /* 0x000fe20000004100 */
[----:B------:R-:W1:Y:S04]  /*1b00*/  LDC.64 R24, c[0x0][0x428] ;  /* 0x00010a00ff187b82 */ /* 0x000e680000000a00 */
[----:B------:R-:W-:Y:S01]  /*1b10*/  FFMA.FTZ R23, R23, R20, R22 ;  /* 0x0000001417177223 */ /* 0x000fe20000010016 */
[----:B------:R-:W-:Y:S01]  /*1b20*/  FMUL.FTZ R20, R26, R47 ;  /* 0x0000002f1a147220 */ /* 0x000fe20000410000 */
[----:B------:R-:W-:-:S05]  /*1b30*/  HADD2.F32 R47, -RZ, R56.H0_H0 ;  /* 0x20000038ff2f7230 */ /* 0x000fca0000004100 */
[----:B------:R-:W-:Y:S01]  /*1b40*/  FFMA.FTZ R20, R20, R47, R59 ;  /* 0x0000002f14147223 */ /* 0x000fe2000001003b */
[----:B------:R-:W-:Y:S01]  /*1b50*/  FADD.FTZ R47, R39, -R27 ;  /* 0x8000001b272f7221 */ /* 0x000fe20000010000 */
[----:B------:R-:W-:-:S03]  /*1b60*/  HADD2.F32 R59, -RZ, R13.H0_H0 ;  /* 0x2000000dff3b7230 */ /* 0x000fc60000004100 */
[----:B------:R-:W-:Y:S01]  /*1b70*/  FMUL.FTZ R22, R26, R47 ;  /* 0x0000002f1a167220 */ /* 0x000fe20000410000 */
[----:B------:R-:W-:-:S05]  /*1b80*/  HADD2.F32 R47, -RZ, R56.H1_H1 ;  /* 0x30000038ff2f7230 */ /* 0x000fca0000004100 */
[----:B------:R-:W-:Y:S01]  /*1b90*/  FFMA.FTZ R22, R22, R47, R59 ;  /* 0x0000002f16167223 */ /* 0x000fe2000001003b */
[C---:B-1----:R-:W-:Y:S01]  /*1ba0*/  IMAD.WIDE.U32 R24, R46.reuse, 0x10, R24 ;  /* 0x000000102e187825 */ /* 0x042fe200078e0018 */
[----:B------:R-:W-:-:S04]  /*1bb0*/  IADD3 R46, PT, PT, R46, 0x20, RZ ;  /* 0x000000202e2e7810 */ /* 0x000fc80007ffe0ff */
[----:B------:R3:W-:Y:S03]  /*1bc0*/  STG.E.128 desc[UR6][R24.64], R20 ;  /* 0x0000001418007986 */ /* 0x0007e6000c101d06 */
.L_x_15969:
[----:B------:R-:W-:Y:S05]  /*1bd0*/  BSYNC.RECONVERGENT B0 ;  /* 0x0000000000007941 */ /* 0x000fea0003800200 */
.L_x_15968:
[----:B------:R-:W-:Y:S01]  /*1be0*/  ISETP.GE.U32.AND P0, PT, R28, 0x60, PT ;  /* 0x000000601c00780c */ /* 0x000fe20003f06070 */
[----:B------:R-:W-:-:S12]  /*1bf0*/  BSSY.RECONVERGENT B0, `(.L_x_15970) ;  /* 0x000001a000007945 */ /* 0x000fd80003800200 */
[----:B------:R-:W-:Y:S05]  /*1c00*/  @!P0 BRA `(.L_x_15971) ;  /* 0x0000000000608947 */ /* 0x000fea0003800000 */
[--C-:B-123--:R-:W-:Y:S01]  /*1c10*/  FADD.FTZ R21, R32, -R27.reuse ;  /* 0x8000001b20157221 */ /* 0x10efe20000010000 */
[----:B------:R-:W-:Y:S01]  /*1c20*/  FADD.FTZ R25, R36, -R27 ;  /* 0x8000001b24197221 */ /* 0x000fe20000010000 */
[----:B------:R-:W-:Y:S02]  /*1c30*/  HADD2.F32 R22, -RZ, R54.H0_H0 ;  /* 0x20000036ff167230 */ /* 0x000fe40000004100 */
[C---:B------:R-:W-:Y:S01]  /*1c40*/  FMUL.FTZ R48, R26.reuse, R21 ;  /* 0x000000151a307220 */ /* 0x040fe20000410000 */
[----:B------:R-:W-:Y:S02]  /*1c50*/  HADD2.F32 R24, -RZ, R57.H1_H1 ;  /* 0x30000039ff187230 */ /* 0x000fe40000004100 */
[----:B------:R-:W-:Y:S01]  /*1c60*/  FMUL.FTZ R21, R26, R25 ;  /* 0x000000191a157220 */ /* 0x000fe20000410000 */
[----:B------:R-:W-:Y:S02]  /*1c70*/  HADD2.F32 R20, -RZ, R49.H0_H0 ;  /* 0x20000031ff147230 */ /* 0x000fe40000004100 */
[----:B------:R-:W-:-:S02]  /*1c80*/  HADD2.F32 R23, -RZ, R14.H0_H0 ;  /* 0x2000000eff177230 */ /* 0x000fc40000004100 */
[----:B------:R-:W-:Y:S01]  /*1c90*/  FFMA.FTZ R21, R21, R22, R24 ;  /* 0x0000001615157223 */ /* 0x000fe20000010018 */
[----:B------:R-:W-:Y:S01]  /*1ca0*/  HADD2.F32 R47, -RZ, R15.H0_H0 ;  /* 0x2000000fff2f7230 */ /* 0x000fe20000004100 */
[----:B------:R-:W1:Y:S01]  /*1cb0*/  LDC.64 R24, c[0x0][0x428] ;  /* 0x00010a00ff187b82 */ /* 0x000e620000000a00 */
[----:B0-----:R-:W-:Y:S02]  /*1cc0*/  HADD2.F32 R58, -RZ, R60.H0_H0 ;  /* 0x2000003cff3a7230 */ /* 0x001fe40000004100 */
[----:B------:R-:W-:Y:S01]  /*1cd0*/  FFMA.FTZ R20, R48, R20, R23 ;  /* 0x0000001430147223 */ /* 0x000fe20000010017 */
[----:B------:R-:W-:Y:S01]  /*1ce0*/  FADD.FTZ R23, R40, -R27 ;  /* 0x8000001b28177221 */ /* 0x000fe20000010000 */
[----:B------:R-:W-:-:S03]  /*1cf0*/  HADD2.F32 R48, -RZ, R54.H1_H1 ;  /* 0x30000036ff307230 */ /* 0x000fc60000004100 */
[----:B------:R-:W-:Y:S01]  /*1d00*/  FMUL.FTZ R22, R26, R23 ;  /* 0x000000171a167220 */ /* 0x000fe20000410000 */
[----:B------:R-:W-:-:S05]  /*1d10*/  HADD2.F32 R23, -RZ, R49.H1_H1 ;  /* 0x30000031ff177230 */ /* 0x000fca0000004100 */
[----:B------:R-:W-:Y:S01]  /*1d20*/  FFMA.FTZ R22, R22, R23, R47 ;  /* 0x0000001716167223 */ /* 0x000fe2000001002f */
[----:B------:R-:W-:-:S04]  /*1d30*/  FADD.FTZ R23, R44, -R27 ;  /* 0x8000001b2c177221 */ /* 0x000fc80000010000 */
[----:B------:R-:W-:-:S04]  /*1d40*/  FMUL.FTZ R23, R26, R23 ;  /* 0x000000171a177220 */ /* 0x000fc80000410000 */
[----:B------:R-:W-:Y:S01]  /*1d50*/  FFMA.FTZ R23, R23, R48, R58 ;  /* 0x0000003017177223 */ /* 0x000fe2000001003a */
[C---:B-1----:R-:W-:Y:S01]  /*1d60*/  IMAD.WIDE.U32 R24, R46.reuse, 0x10, R24 ;  /* 0x000000102e187825 */ /* 0x042fe200078e0018 */
[----:B------:R-:W-:-:S04]  /*1d70*/  IADD3 R46, PT, PT, R46, 0x20, RZ ;  /* 0x000000202e2e7810 */ /* 0x000fc80007ffe0ff */
[----:B------:R4:W-:Y:S03]  /*1d80*/  STG.E.128 desc[UR6][R24.64], R20 ;  /* 0x0000001418007986 */ /* 0x0009e6000c101d06 */
.L_x_15971:
[----:B------:R-:W-:Y:S05]  /*1d90*/  BSYNC.RECONVERGENT B0 ;  /* 0x0000000000007941 */ /* 0x000fea0003800200 */
.L_x_15970:
[----:B------:R-:W-:Y:S01]  /*1da0*/  ISETP.GE.U32.AND P0, PT, R28, 0x80, PT ;  /* 0x000000801c00780c */ /* 0x000fe20003f06070 */
[----:B------:R-:W-:-:S12]  /*1db0*/  BSSY.RECONVERGENT B0, `(.L_x_15972) ;  /* 0x0000011000007945 */ /* 0x000fd80003800200 */
[----:B------:R-:W-:Y:S05]  /*1dc0*/  @!P0 BRA `(.L_x_15973) ;  /* 0x00000000003c8947 */ /* 0x000fea0003800000 */
[----:B-1234-:R-:W1:Y:S01]  /*1dd0*/  LDC.64 R20, c[0x0][0x428] ;  /* 0x00010a00ff147b82 */ /* 0x01ee620000000a00 */
[--C-:B------:R-:W-:Y:S01]  /*1de0*/  FADD.FTZ R25, R33, -R27.reuse ;  /* 0x8000001b21197221 */ /* 0x100fe20000010000 */
[--C-:B------:R-:W-:Y:S01]  /*1df0*/  FADD.FTZ R47, R37, -R27.reuse ;  /* 0x8000001b252f7221 */ /* 0x100fe20000010000 */
[--C-:B------:R-:W-:Y:S01]  /*1e00*/  FADD.FTZ R23, R41, -R27.reuse ;  /* 0x8000001b29177221 */ /* 0x100fe20000010000 */
[----:B------:R-:W-:Y:S01]  /*1e10*/  FADD.FTZ R27, R45, -R27 ;  /* 0x8000001b2d1b7221 */ /* 0x000fe20000010000 */
[C---:B------:R-:W-:Y:S01]  /*1e20*/  FMUL.FTZ R25, R26.reuse, R25 ;  /* 0x000000191a197220 */ /* 0x040fe20000410000 */
[C---:B------:R-:W-:Y:S01]  /*1e30*/  FMUL.FTZ R24, R26.reuse, R47 ;  /* 0x0000002f1a187220 */ /* 0x040fe20000410000 */
[C---:B------:R-:W-:Y:S01]  /*1e40*/  FMUL.FTZ R22, R26.reuse, R23 ;  /* 0x000000171a167220 */ /* 0x040fe20000410000 */
[----:B------:R-:W-:-:S03]  /*1e50*/  FMUL.FTZ R23, R26, R27 ;  /* 0x0000001b1a177220 */ /* 0x000fc60000410000 */
[----:B------:R-:W-:Y:S01]  /*1e60*/  FFMA.FTZ R22, R22, R4, R3 ;  /* 0x0000000416167223 */ /* 0x000fe20000010003 */
[----:B------:R-:W-:Y:S01]  /*1e70*/  FFMA.FTZ R23, R23, R7, R8 ;  /* 0x0000000717177223 */ /* 0x000fe20000010008 */
[----:B-1----:R-:W-:-:S04]  /*1e80*/  IMAD.WIDE.U32 R46, R46, 0x10, R20 ;  /* 0x000000102e2e7825 */ /* 0x002fc800078e0014 */
[----:B------:R-:W-:Y:S01]  /*1e90*/  FFMA.FTZ R20, R25, R5, R2 ;  /* 0x0000000519147223 */ /* 0x000fe20000010002 */
[----:B------:R-:W-:-:S05]  /*1ea0*/  FFMA.FTZ R21, R24, R6, R9 ;  /* 0x0000000618157223 */ /* 0x000fca0000010009 */
[----:B------:R1:W-:Y:S02]  /*1eb0*/  STG.E.128 desc[UR6][R46.64], R20 ;  /* 0x000000142e007986 */ /* 0x0003e4000c101d06 */
.L_x_15973:
[----:B------:R-:W-:Y:S05]  /*1ec0*/  BSYNC.RECONVERGENT B0 ;  /* 0x0000000000007941 */ /* 0x000fea0003800200 */
.L_x_15972:
[----:B-1234-:R-:W1:Y:S02]  /*1ed0*/  LDC.64 R20, c[0x0][0x380] ;  /* 0x0000e000ff147b82 */ /* 0x01ee640000000a00 */
[----:B-1----:R-:W-:-:S04]  /*1ee0*/  LEA R0, R20, R0, 0x2 ;  /* 0x0000000014007211 */ /* 0x002fc800078e10ff */
[----:B------:R-:W-:-:S13]  /*1ef0*/  ISETP.GE.AND P0, PT, R0, R21, PT ;  /* 0x000000150000720c */ /* 0x000fda0003f06270 */
[----:B------:R-:W-:Y:S05]  /*1f00*/  @!P0 BRA `(.L_x_15974) ;  /* 0xffffffe8002c8947 */ /* 0x000fea000383ffff */
[----:B------:R-:W-:Y:S05]  /*1f10*/  EXIT ;  /* 0x000000000000794d */ /* 0x000fea0003800000 */
.L_x_15965:
[----:B012---:R-:W-:Y:S01]  /*1f20*/  HFMA2 R24, -RZ, RZ, 0, 5.9604644775390625e-08 ;  /* 0x00000001ff187431 */ /* 0x007fe200000001ff */
[----:B------:R-:W-:Y:S01]  /*1f30*/  BSSY B0, `(.L_x_15975) ;  /* 0x0000007000007945 */ /* 0x000fe20003800000 */
[----:B---3--:R-:W-:Y:S02]  /*1f40*/  MOV R59, R20 ;  /* 0x00000014003b7202 */ /* 0x008fe40000000f00 */
[----:B------:R-:W-:Y:S02]  /*1f50*/  MOV R23, 0x1f ;  /* 0x0000001f00177802 */ /* 0x000fe40000000f00 */
[----:B------:R-:W-:-:S07]  /*1f60*/  MOV R22, 0xffffffff ;  /* 0xffffffff00167802 */ /* 0x000fce0000000f00 */
[----:B-----5:R-:W-:Y:S05]  /*1f70*/  WARPSYNC.COLLECTIVE R22, `(.L_x_15976) ;  /* 0x0000000016087348 */ /* 0x020fea0003c00000 */
[----:B------:R0:W1:Y:S02]  /*1f80*/  SHFL.BFLY P6, R26, R59, R24, R23 ;  /* 0x0c0000183b1a7389 */ /* 0x00006400000c0017 */
[----:B01---5:R-:W-:Y:S05]  /*1f90*/  ENDCOLLECTIVE ;  /* 0x000000000000791b */ /* 0x023fea0003800000 */
.L_x_15976:
[----:B------:R-:W-:Y:S05]  /*1fa0*/  BSYNC B0 ;  /* 0x0000000000007941 */ /* 0x000fea0003800000 */
.L_x_15975:
        /* <DEDUP_REMOVED lines=9> */
.L_x_15977:
[----:B------:R-:W-:Y:S02]  /*2040*/  HFMA2 R24, -RZ, RZ, 0, 2.384185791015625e-07 ;  /* 0x00000004ff187431 */ /* 0x000fe400000001ff */
[----:B------:R-:W-:-:S05]  /*2050*/  FADD.FTZ R47, R27, R26 ;  /* 0x0000001a1b2f7221 */ /* 0x000fca0000010000 */
[----:B------:R-:W-:-:S07]  /*2060*/  MOV R59, R47 ;  /* 0x0000002f003b7202 */ /* 0x000fce0000000f00 */
[----:B------:R-:W-:Y:S05]  /*2070*/  WARPSYNC.COLLECTIVE R22, `(.L_x_15978) ;  /* 0x0000000016087348 */ /* 0x000fea0003c00000 */
[----:B------:R0:W1:Y:S02]  /*2080*/  SHFL.BFLY P6, R26, R59, R24, R23 ;  /* 0x0c0000183b1a7389 */ /* 0x00006400000c0017 */
[----:B01----:R-:W-:Y:S05]  /*2090*/  ENDCOLLECTIVE ;  /* 0x000000000000791b */ /* 0x003fea0003800000 */
.L_x_15978:
[----:B------:R-:W-:Y:S02]  /*20a0*/  HFMA2 R24, -RZ, RZ, 0, 4.76837158203125e-07 ;  /* 0x00000008ff187431 */ /* 0x000fe400000001ff */
[----:B------:R-:W-:-:S05]  /*20b0*/  FADD.FTZ R48, R47, R26 ;  /* 0x0000001a2f307221 */ /* 0x000fca0000010000 */
[----:B------:R-:W-:-:S07]  /*20c0*/  MOV R59, R48 ;  /* 0x00000030003b7202 */ /* 0x000fce0000000f00 */
[----:B------:R-:W-:Y:S05]  /*20d0*/  WARPSYNC.COLLECTIVE R22, `(.L_x_15979) ;  /* 0x0000000016087348 */ /* 0x000fea0003c00000 */
[----:B------:R0:W1:Y:S02]  /*20e0*/  SHFL.BFLY P6, R26, R59, R24, R23 ;  /* 0x0c0000183b1a7389 */ /* 0x00006400000c0017 */
[----:B01----:R-:W-:Y:S05]  /*20f0*/  ENDCOLLECTIVE ;  /* 0x000000000000791b */ /* 0x003fea0003800000 */
.L_x_15979:
[----:B------:R-:W-:Y:S02]  /*2100*/  HFMA2 R24, -RZ, RZ, 0, 9.5367431640625e-07 ;  /* 0x00000010ff187431 */ /* 0x000fe400000001ff */
[----:B------:R-:W-:-:S05]  /*2110*/  FADD.FTZ R58, R48, R26 ;  /* 0x0000001a303a7221 */ /* 0x000fca0000010000 */
[----:B------:R-:W-:-:S07]  /*2120*/  MOV R59, R58 ;  /* 0x0000003a003b7202 */ /* 0x000fce0000000f00 */
[----:B------:R-:W-:Y:S05]  /*2130*/  WARPSYNC.COLLECTIVE R22, `(.L_x_15980) ;  /* 0x0000000016087348 */ /* 0x000fea0003c00000 */
[----:B------:R0:W1:Y:S02]  /*2140*/  SHFL.BFLY P6, R26, R59, R24, R23 ;  /* 0x0c0000183b1a7389 */ /* 0x00006400000c0017 */
[----:B01----:R-:W-:Y:S05]  /*2150*/  ENDCOLLECTIVE ;  /* 0x000000000000791b */ /* 0x003fea0003800000 */
.L_x_15980:
        /* <DEDUP_REMOVED lines=19> */
[----:B------:R-:W-:Y:S01]  /*2290*/  @P2 FFMA.FTZ R20, R22, R22, R23 ;  /* 0x0000001616142223 */ /* 0x000fe20000010017 */
[--C-:B------:R-:W-:Y:S01]  /*22a0*/  FADD.FTZ R23, R32, -R25.reuse ;  /* 0x8000001920177221 */ /* 0x100fe20000010000 */
[----:B------:R-:W-:-:S03]  /*22b0*/  FADD.FTZ R22, R36, -R25 ;  /* 0x8000001924167221 */ /* 0x000fc60000010000 */
        /* <DEDUP_REMOVED lines=20> */
.L_x_15981:
[----:B------:R-:W-:Y:S02]  /*2400*/  HFMA2 R24, -RZ, RZ, 0, 1.1920928955078125e-07 ;  /* 0x00000002ff187431 */ /* 0x000fe400000001ff */
[----:B------:R-:W-:-:S05]  /*2410*/  FADD.FTZ R27, R20, R26 ;  /* 0x0000001a141b7221 */ /* 0x000fca0000010000 */
[----:B------:R-:W-:-:S07]  /*2420*/  MOV R59, R27 ;  /* 0x0000001b003b7202 */ /* 0x000fce0000000f00 */
[----:B------:R-:W-:Y:S05]  /*2430*/  WARPSYNC.COLLECTIVE R22, `(.L_x_15982) ;  /* 0x0000000016087348 */ /* 0x000fea0003c00000 */
[----:B------:R0:W1:Y:S02]  /*2440*/  SHFL.BFLY P6, R26, R59, R24, R23 ;  /* 0x0c0000183b1a7389 */ /* 0x00006400000c0017 */
[----:B01----:R-:W-:Y:S05]  /*2450*/  ENDCOLLECTIVE ;  /* 0x000000000000791b */ /* 0x003fea0003800000 */
.L_x_15982:
[----:B------:R-:W-:Y:S02]  /*2460*/  HFMA2 R24, -RZ, RZ, 0, 2.384185791015625e-07 ;  /* 0x00000004ff187431 */ /* 0x000fe400000001ff */
[----:B------:R-:W-:-:S05]  /*2470*/  FADD.FTZ R47, R27, R26 ;  /* 0x0000001a1b2f7221 */ /* 0x000fca0000010000 */
[----:B------:R-:W-:-:S07]  /*2480*/  MOV R59, R47 ;  /* 0x0000002f003b7202 */ /* 0x000fce0000000f00 */
[----:B------:R-:W-:Y:S05]  /*2490*/  WARPSYNC.COLLECTIVE R22, `(.L_x_15983) ;  /* 0x0000000016087348 */ /* 0x000fea0003c00000 */
[----:B------:R0:W1:Y:S02]  /*24a0*/  SHFL.BFLY P6, R26, R59, R24, R23 ;  /* 0x0c0000183b1a7389 */ /* 0x00006400000c0017 */
[----:B01----:R-:W-:Y:S05]  /*24b0*/  ENDCOLLECTIVE ;  /* 0x000000000000791b */ /* 0x003fea0003800000 */
.L_x_15983:
[----:B------:R-:W-:Y:S02]  /*24c0*/  HFMA2 R24, -RZ, RZ, 0, 4.76837158203125e-07 ;  /* 0x00000008ff187431 */ /* 0x000fe400000001ff */
[----:B------:R-:W-:-:S05]  /*24d0*/  FADD.FTZ R48, R47, R26 ;  /* 0x0000001a2f307221 */ /* 0x000fca0000010000 */
[----:B------:R-:W-:-:S07]  /*24e0*/  MOV R59, R48 ;  /* 0x00000030003b7202 */ /* 0x000fce0000000f00 */
[----:B------:R-:W-:Y:S05]  /*24f0*/  WARPSYNC.COLLECTIVE R22, `(.L_x_15984) ;  /* 0x0000000016087348 */ /* 0x000fea0003c00000 */
[----:B------:R0:W1:Y:S02]  /*2500*/  SHFL.BFLY P6, R26, R59, R24, R23 ;  /* 0x0c0000183b1a7389 */ /* 0x00006400000c0017 */
[----:B01----:R-:W-:Y:S05]  /*2510*/  ENDCOLLECTIVE ;  /* 0x000000000000791b */ /* 0x003fea0003800000 */
.L_x_15984:
[----:B------:R-:W-:Y:S02]  /*2520*/  HFMA2 R24, -RZ, RZ, 0, 9.5367431640625e-07 ;  /* 0x00000010ff187431 */ /* 0x000fe400000001ff */
[----:B------:R-:W-:-:S05]  /*2530*/  FADD.FTZ R58, R48, R26 ;  /* 0x0000001a303a7221 */ /* 0x000fca0000010000 */
[----:B------:R-:W-:-:S07]  /*2540*/  MOV R59, R58 ;  /* 0x0000003a003b7202 */ /* 0x000fce0000000f00 */
[----:B------:R-:W-:Y:S05]  /*2550*/  WARPSYNC.COLLECTIVE R22, `(.L_x_15985) ;  /* 0x0000000016087348 */ /* 0x000fea0003c00000 */
[----:B------:R0:W1:Y:S02]  /*2560*/  SHFL.BFLY P6, R26, R59, R24, R23 ;  /* 0x0c0000183b1a7389 */ /* 0x00006400000c0017 */
[----:B01----:R-:W-:Y:S05]  /*2570*/  ENDCOLLECTIVE ;  /* 0x000000000000791b */ /* 0x003fea0003800000 */
.L_x_15985:
[----:B------:R-:W-:Y:S05]  /*2580*/  BRA `(.L_x_15986) ;  /* 0xfffffff000607947 */ /* 0x000fea000383ffff */
.L_x_15987:
        /* <DEDUP_REMOVED lines=15> */
.L_x_20349:


//--------------------- .text._ZN10layer_norm13ln_fwd_kernelINS_13Kernel_traitsI6__halfffffjLj512ELj1ELj4ELj1ELj16ENS_18Kernel_traits_baseILj512ES2_ffffjLj128EEEEELb0ELb0ELb0ELb1EEEvNS_9FwdParamsE --------------------------
	.section	.text._ZN10layer_norm13ln_fwd_kernelINS_13Kernel_traitsI6__halfffffjLj512ELj1ELj4ELj1ELj16ENS_18Kernel_traits_baseILj512ES2_ffffjLj128EEEEELb0ELb0ELb0ELb1EEEvNS_9FwdParamsE,"ax",@progbits
	.align	128
        .global         _ZN10layer_norm13ln_fwd_kernelINS_13Kernel_traitsI6__halfffffjLj512ELj1ELj4ELj1ELj16ENS_18Kernel_traits_baseILj512ES2_ffffjLj128EEEEELb0ELb0ELb0ELb1EEEvNS_9FwdParamsE
        .type           _ZN10layer_norm13ln_fwd_kernelINS_13Kernel_traitsI6__halfffffjLj512ELj1ELj4ELj1ELj16ENS_18Kernel_traits_baseILj512ES2_ffffjLj128EEEEELb0ELb0ELb0ELb1EEEvNS_9FwdParamsE,@function
        .size           _ZN10layer_norm13ln_fwd_kernelINS_13Kernel_traitsI6__halfffffjLj512ELj1ELj4ELj1ELj16ENS_18Kernel_traits_baseILj512ES2_ffffjLj128EEEEELb0ELb0ELb0ELb1EEEvNS_9FwdParamsE,(.L_x_20350 - _ZN10layer_norm13ln_fwd_kernelINS_13Kernel_traitsI6__halfffffjLj512ELj1ELj4ELj1ELj16ENS_18Kernel_traits_baseILj512ES2_ffffjLj128EEEEELb0ELb0ELb0ELb1EEEvNS_9FwdParamsE)
        .other          _ZN10layer_norm13ln_fwd_kernelINS_13Kernel_traitsI6__halfffffjLj512ELj1ELj4ELj1ELj16ENS_18Kernel_traits_baseILj512ES2_ffffjLj128EEEEELb0ELb0ELb0ELb1EEEvNS_9FwdParamsE,@"STO_CUDA_ENTRY STV_DEFAULT"
_ZN10layer_norm13ln_fwd_kernelINS_13Kernel_traitsI6__halfffffjLj512ELj1ELj4ELj1ELj16ENS_18Kernel_traits_baseILj512ES2_ffffjLj128EEEEELb0ELb0ELb0ELb1EEEvNS_9FwdParamsE:
.text._ZN10layer_norm13ln_fwd_kernelINS_13Kernel_traitsI6__halfffffjLj512ELj1ELj4ELj1ELj16ENS_18Kernel_traits_baseILj512ES2_ffffjLj128EEEEELb0ELb0ELb0ELb1EEEvNS_9FwdParamsE:
        /* <DEDUP_REMOVED lines=13> */
[----:B--2---:R-:W2:Y:S04]  /*00d0*/  LDG.E.64 R8, desc[UR6][R4.64] ;  /* 0x0000000604087981 */ /* 0x004ea8000c1e1b00 */
[----:B------:R-:W2:Y:S02]  /*00e0*/  LDG.E.64 R14, desc[UR6][R4.64+0x100] ;  /* 0x00010006040e7981 */ /* 0x000ea4000c1e1b00 */
[----:B------:R-:W1:Y:S02]  /*00f0*/  @P2 LDC.64 R10, c[0x0][0x438] ;  /* 0x00010e00ff0a2b82 */ /* 0x000e640000000a00 */
[----:B------:R-:W2:Y:S01]  /*0100*/  LDG.E.64 R16, desc[UR6][R4.64+0x200] ;  /* 0x0002000604107981 */ /* 0x000ea2000c1e1b00 */
[----:B------:R-:W-:Y:S02]  /*0110*/  SHF.R.U32.HI R50, RZ, 0x5, R50 ;  /* 0x00000005ff327819 */ /* 0x000fe40000011632 */
[----:B----4-:R-:W-:Y:S01]  /*0120*/  LOP3.LUT P0, RZ, R18, UR8, RZ, 0xfc, !PT ;  /* 0x0000000812ff7c12 */ /* 0x010fe2000f80fcff */
[----:B------:R2:W5:Y:S01]  /*0130*/  LDG.E.64 R12, desc[UR6][R4.64+0x300] ;  /* 0x00030006040c7981 */ /* 0x000562000c1e1b00 */
[----:B0-----:R-:W-:-:S06]  /*0140*/  USHF.L.U32 UR4, UR4, 0x2, URZ ;  /* 0x0000000204047899 */ /* 0x001fcc00080006ff */
[----:B------:R-:W-:-:S04]  /*0150*/  LOP3.LUT R50, R50, UR4, RZ, 0xfc, !PT ;  /* 0x0000000432327c12 */ /* 0x000fc8000f8efcff */
[----:B---3--:R-:W-:Y:S01]  /*0160*/  ISETP.GE.AND P1, PT, R50, UR5, PT ;  /* 0x0000000532007c0c */ /* 0x008fe2000bf26270 */
[----:B-1----:R-:W-:Y:S01]  /*0170*/  @P2 IMAD.WIDE.U32 R10, R52, 0x8, R10 ;  /* 0x00000008340a2825 */ /* 0x002fe200078e000a */
[----:B------:R-:W-:-:S04]  /*0180*/  LOP3.LUT P0, RZ, R19, UR9, RZ, 0xfc, P0 ;  /* 0x0000000913ff7c12 */ /* 0x000fc8000800fcff */
[----:B------:R-:W5:Y:S04]  /*0190*/  @P2 LDG.E.64 R48, desc[UR6][R10.64] ;  /* 0x000000060a302981 */ /* 0x000f68000c1e1b00 */
[----:B------:R-:W5:Y:S04]  /*01a0*/  @P2 LDG.E.64 R38, desc[UR6][R10.64+0x100] ;  /* 0x000100060a262981 */ /* 0x000f68000c1e1b00 */
[----:B------:R-:W5:Y:S04]  /*01b0*/  @P2 LDG.E.64 R2, desc[UR6][R10.64+0x200] ;  /* 0x000200060a022981 */ /* 0x000f68000c1e1b00 */
[----:B------:R0:W5:Y:S01]  /*01c0*/  @P2 LDG.E.64 R6, desc[UR6][R10.64+0x300] ;  /* 0x000300060a062981 */ /* 0x000162000c1e1b00 */
[----:B--2---:R-:W-:-:S02]  /*01d0*/  @P2 MOV R4, R8 ;  /* 0x0000000800042202 */ /* 0x004fc40000000f00 */
[-C--:B------:R-:W-:Y:S02]  /*01e0*/  @P2 MOV R5, R9.reuse ;  /* 0x0000000900052202 */ /* 0x080fe40000000f00 */
[----:B------:R-:W-:Y:S02]  /*01f0*/  @!P2 MOV R4, R8 ;  /* 0x000000080004a202 */ /* 0x000fe40000000f00 */
[----:B------:R-:W-:Y:S02]  /*0200*/  @!P2 MOV R5, R9 ;  /* 0x000000090005a202 */ /* 0x000fe40000000f00 */
[----:B------:R-:W-:Y:S02]  /*0210*/  @P2 MOV R8, R14 ;  /* 0x0000000e00082202 */ /* 0x000fe40000000f00 */
[----:B------:R-:W-:Y:S02]  /*0220*/  @P2 MOV R9, R15 ;  /* 0x0000000f00092202 */ /* 0x000fe40000000f00 */
[----:B0-----:R-:W-:-:S02]  /*0230*/  @P2 MOV R10, R16 ;  /* 0x00000010000a2202 */ /* 0x001fc40000000f00 */
        /* <DEDUP_REMOVED lines=11> */
[----:B------:R-:W-:Y:S01]  /*02f0*/  MOV R47, R5 ;  /* 0x00000005002f7202 */ /* 0x000fe20000000f00 */
[----:B------:R-:W1:Y:S01]  /*0300*/  LDCU UR5, c[0x0][0x388] ;  /* 0x00007100ff0577ac */ /* 0x000e620008000800 */
[--C-:B------:R-:W-:Y:S01]  /*0310*/  SHF.R.U64 R16, R4, 0x10, R5.reuse ;  /* 0x0000001004107819 */ /* 0x100fe20000001205 */
[----:B------:R-:W-:Y:S01]  /*0320*/  HADD2.F32 R34, -RZ, R39.H0_H0 ;  /* 0x20000027ff227230 */ /* 0x000fe20000004100 */
[----:B------:R-:W-:Y:S01]  /*0330*/  SHF.R.U32.HI R45, RZ, 0x10, R5 ;  /* 0x00000010ff2d7819 */ /* 0x000fe20000011605 */
[----:B------:R-:W-:Y:S01]  /*0340*/  HADD2.F32 R0, -RZ, R7.H0_H0 ;  /* 0x20000007ff007230 */ /* 0x000fe20000004100 */
[----:B------:R-:W-:Y:S01]  /*0350*/  ISETP.NE.U32.AND P1, PT, R18, RZ, PT ;  /* 0x000000ff1200720c */ /* 0x000fe20003f25070 */
[----:B------:R-:W-:Y:S01]  /*0360*/  HADD2.F32 R44, -RZ, R49.H0_H0 ;  /* 0x20000031ff2c7230 */ /* 0x000fe20000004100 */
[----:B------:R-:W-:Y:S01]  /*0370*/  MOV R41, R8 ;  /* 0x0000000800297202 */ /* 0x000fe20000000f00 */
[----:B------:R-:W-:Y:S01]  /*0380*/  HADD2.F32 R47, -RZ, R47.H0_H0 ;  /* 0x2000002fff2f7230 */ /* 0x000fe20000004100 */
[----:B------:R-:W-:Y:S01]  /*0390*/  MOV R37, R9 ;  /* 0x0000000900257202 */ /* 0x000fe20000000f00 */
[----:B------:R-:W-:Y:S01]  /*03a0*/  HADD2.F32 R45, -RZ, R45.H0_H0 ;  /* 0x2000002dff2d7230 */ /* 0x000fe20000004100 */
[--C-:B------:R-:W-:Y:S01]  /*03b0*/  SHF.R.U64 R5, R8, 0x10, R9.reuse ;  /* 0x0000001008057819 */ /* 0x100fe20000001209 */
[----:B------:R-:W-:Y:S01]  /*03c0*/  HADD2.F32 R41, -RZ, R41.H0_H0 ;  /* 0x20000029ff297230 */ /* 0x000fe20000004100 */
[----:B------:R-:W-:Y:S01]  /*03d0*/  SHF.R.U32.HI R32, RZ, 0x10, R9 ;  /* 0x00000010ff207819 */ /* 0x000fe20000011609 */
[----:B------:R-:W-:Y:S01]  /*03e0*/  HADD2.F32 R37, -RZ, R37.H0_H0 ;  /* 0x20000025ff257230 */ /* 0x000fe20000004100 */
[----:B------:R-:W-:Y:S01]  /*03f0*/  MOV R17, R10 ;  /* 0x0000000a00117202 */ /* 0x000fe20000000f00 */
[----:B------:R-:W2:Y:S01]  /*0400*/  LDCU UR8, c[0x0][0x448] ;  /* 0x00008900ff0877ac */ /* 0x000ea20008000800 */
[----:B------:R-:W-:Y:S01]  /*0410*/  MOV R18, R11 ;  /* 0x0000000b00127202 */ /* 0x000fe20000000f00 */
[----:B------:R-:W-:Y:S01]  /*0420*/  HADD2.F32 R32, -RZ, R32.H0_H0 ;  /* 0x20000020ff207230 */ /* 0x000fe20000004100 */
[--C-:B------:R-:W-:Y:S01]  /*0430*/  SHF.R.U64 R9, R10, 0x10, R11.reuse ;  /* 0x000000100a097819 */ /* 0x100fe2000000120b */
[----:B------:R-:W3:Y:S01]  /*0440*/  LDCU.64 UR12, c[0x0][0x3e0] ;  /* 0x00007c00ff0c77ac */ /* 0x000ee20008000a00 */
[----:B------:R-:W-:-:S02]  /*0450*/  SHF.R.U32.HI R8, RZ, 0x10, R11 ;  /* 0x00000010ff087819 */ /* 0x000fc4000001160b */
[----:B------:R-:W-:Y:S01]  /*0460*/  MOV R11, R12 ;  /* 0x0000000c000b7202 */ /* 0x000fe20000000f00 */
[----:B------:R-:W4:Y:S01]  /*0470*/  LDCU.64 UR10, c[0x0][0x3a0] ;  /* 0x00007400ff0a77ac */ /* 0x000f220008000a00 */
[--C-:B------:R-:W-:Y:S01]  /*0480*/  SHF.R.U64 R10, R12, 0x10, R13.reuse ;  /* 0x000000100c0a7819 */ /* 0x100fe2000000120d */
[----:B------:R-:W-:Y:S01]  /*0490*/  HADD2.F32 R8, -RZ, R8.H0_H0 ;  /* 0x20000008ff087230 */ /* 0x000fe20000004100 */
[----:B------:R-:W-:Y:S02]  /*04a0*/  MOV R20, R13 ;  /* 0x0000000d00147202 */ /* 0x000fe40000000f00 */
[----:B------:R-:W-:Y:S01]  /*04b0*/  SHF.R.U32.HI R12, RZ, 0x10, R13 ;  /* 0x00000010ff0c7819 */ /* 0x000fe2000001160d */
[----:B------:R-:W-:Y:S01]  /*04c0*/  HADD2.F32 R10, -RZ, R10.H0_H0 ;  /* 0x2000000aff0a7230 */ /* 0x000fe20000004100 */
[----:B------:R-:W-:Y:S01]  /*04d0*/  MOV R51, R4 ;  /* 0x0000000400337202 */ /* 0x000fe20000000f00 */
[----:B------:R-:W-:Y:S01]  /*04e0*/  HADD2.F32 R4, -RZ, R2.H0_H0 ;  /* 0x20000002ff047230 */ /* 0x000fe20000004100 */
[--C-:B------:R-:W-:Y:S01]  /*04f0*/  SHF.R.U64 R46, R48, 0x10, R49.reuse ;  /* 0x00000010302e7819 */ /* 0x100fe20000001231 */
[----:B------:R-:W-:Y:S01]  /*0500*/  HADD2.F32 R48, -RZ, R48.H0_H0 ;  /* 0x20000030ff307230 */ /* 0x000fe20000004100 */
[----:B------:R-:W-:Y:S01]  /*0510*/  SHF.R.U32.HI R40, RZ, 0x10, R49 ;  /* 0x00000010ff287819 */ /* 0x000fe20000011631 */
        /* <DEDUP_REMOVED lines=13> */
[----:B------:R-:W-:Y:S01]  /*05f0*/  ISETP.NE.AND.EX P1, PT, R19, RZ, PT, P1 ;  /* 0x000000ff1300720c */ /* 0x000fe20003f25310 */
[----:B------:R-:W-:Y:S01]  /*0600*/  HADD2.F32 R9, -RZ, R11.H0_H0 ;  /* 0x2000000bff097230 */ /* 0x000fe20000004100 */
[----:B0-----:R-:W-:Y:S01]  /*0610*/  ISETP.NE.AND P4, PT, RZ, UR4, PT ;  /* 0x00000004ff007c0c */ /* 0x001fe2000bf85270 */
[----:B------:R-:W-:-:S02]  /*0620*/  HADD2.F32 R5, -RZ, R17.H0_H0 ;  /* 0x20000011ff057230 */ /* 0x000fc40000004100 */
[----:B------:R-:W-:Y:S02]  /*0630*/  HADD2.F32 R6, -RZ, R18.H0_H0 ;  /* 0x20000012ff067230 */ /* 0x000fe40000004100 */
[----:B------:R-:W-:Y:S02]  /*0640*/  HADD2.F32 R11, -RZ, R20.H0_H0 ;  /* 0x20000014ff0b7230 */ /* 0x000fe40000004100 */
[----:B------:R-:W-:Y:S02]  /*0650*/  HADD2.F32 R12, -RZ, R12.H0_H0 ;  /* 0x2000000cff0c7230 */ /* 0x000fe40000004100 */
[----:B------:R-:W-:Y:S02]  /*0660*/  HADD2.F32 R46, -RZ, R46.H0_H0 ;  /* 0x2000002eff2e7230 */ /* 0x000fe40000004100 */
[----:B------:R-:W-:Y:S02]  /*0670*/  HADD2.F32 R40, -RZ, R40.H0_H0 ;  /* 0x20000028ff287230 */ /* 0x000fe40000004100 */
[----:B------:R-:W-:-:S02]  /*0680*/  HADD2.F32 R36, -RZ, R36.H0_H0 ;  /* 0x20000024ff247230 */ /* 0x000fc40000004100 */
[----:B------:R-:W-:Y:S02]  /*0690*/  HADD2.F32 R13, -RZ, R13.H0_H0 ;  /* 0x2000000dff0d7230 */ /* 0x000fe40000004100 */
[----:B------:R-:W-:Y:S02]  /*06a0*/  HADD2.F32 R14, -RZ, R14.H0_H0 ;  /* 0x2000000eff0e7230 */ /* 0x000fe40000004100 */
[----:B------:R-:W-:Y:S02]  /*06b0*/  HADD2.F32 R15, -RZ, R15.H0_H0 ;  /* 0x2000000fff0f7230 */ /* 0x000fe40000004100 */
[----:B------:R-:W-:Y:S02]  /*06c0*/  HADD2.F32 R33, -RZ, R33.H0_H0 ;  /* 0x20000021ff217230 */ /* 0x000fe40000004100 */
[----:B-1234-:R-:W-:-:S07]  /*06d0*/  HADD2.F32 R35, -RZ, R35.H0_H0 ;  /* 0x20000023ff237230 */ /* 0x01efce0000004100 */
.L_x_15993:
[----:B------:R-:W-:Y:S01]  /*06e0*/  ISETP.NE.U32.AND P2, PT, RZ, UR10, PT ;  /* 0x0000000aff007c0c */ /* 0x000fe2000bf45070 */
[----:B------:R-:W0:Y:S01]  /*06f0*/  LDC.64 R64, c[0x0][0x390] ;  /* 0x0000e400ff407b82 */ /* 0x000e220000000a00 */
[----:B-1----:R-:W-:Y:S02]  /*0700*/  IMAD R20, R50, UR5, RZ ;  /* 0x0000000532147c24 */ /* 0x002fe4000f8e02ff */
[----:B------:R-:W-:Y:S01]  /*0710*/  HFMA2 R30, -RZ, RZ, 1.875, 0 ;  /* 0x3f800000ff1e7431 */ /* 0x000fe200000001ff */
[----:B------:R-:W-:Y:S02]  /*0720*/  ISETP.NE.AND.EX P2, PT, RZ, UR11, PT, P2 ;  /* 0x0000000bff007c0c */ /* 0x000fe4000bf45320 */
[----:B------:R-:W-:Y:S02]  /*0730*/  SHF.R.S32.HI R21, RZ, 0x1f, R20 ;  /* 0x0000001fff157819 */ /* 0x000fe40000011414 */
[----:B------:R-:W1:Y:S02]  /*0740*/  @P1 LDC.64 R58, c[0x0][0x3e0] ;  /* 0x0000f800ff3a1b82 */ /* 0x000e640000000a00 */
[----:B------:R-:W-:-:S04]  /*0750*/  LEA.HI R21, R21, R20, RZ, 0x2 ;  /* 0x0000001415157211 */ /* 0x000fc800078f10ff */
[----:B------:R-:W-:-:S03]  /*0760*/  LEA.HI.SX32 R29, R21, R52, 0x1e ;  /* 0x00000034151d7211 */ /* 0x000fc600078ff2ff */
[----:B------:R-:W2:Y:S02]  /*0770*/  @P2 LDC.64 R24, c[0x0][0x3a0] ;  /* 0x0000e800ff182b82 */ /* 0x000ea40000000a00 */
[----:B0-----:R-:W-:-:S06]  /*0780*/  IMAD.WIDE.U32 R20, R29, 0x10, R64 ;  /* 0x000000101d147825 */ /* 0x001fcc00078e0040 */
[----:B------:R-:W0:Y:S01]  /*0790*/  @P0 LDC.64 R56, c[0x0][0x3a8] ;  /* 0x0000ea00ff380b82 */ /* 0x000e220000000a00 */
[----:B------:R-:W3:Y:S01]  /*07a0*/  LDG.E.128 R20, desc[UR6][R20.64] ;  /* 0x0000000614147981 */ /* 0x000ee2000c1e1d00 */
[----:B-1----:R-:W-:-:S06]  /*07b0*/  @P1 IMAD.WIDE R58, R50, 0x4, R58 ;  /* 0x00000004323a1825 */ /* 0x002fcc00078e023a */
[----:B------:R-:W1:Y:S01]  /*07c0*/  @P2 LDC.64 R54, c[0x0][0x3a0] ;  /* 0x0000e800ff362b82 */ /* 0x000e620000000a00 */
[----:B------:R-:W3:Y:S01]  /*07d0*/  @P1 LDG.E R30, desc[UR6][R58.64] ;  /* 0x000000063a1e1981 */ /* 0x000ee2000c1e1900 */
[----:B--2---:R-:W-:-:S06]  /*07e0*/  @P2 IMAD.WIDE.U32 R24, R29, 0x10, R24 ;  /* 0x000000101d182825 */ /* 0x004fcc00078e0018 */
[----:B------:R-:W3:Y:S01]  /*07f0*/  @P2 LDG.E.128 R24, desc[UR6][R24.64] ;  /* 0x0000000618182981 */ /* 0x000ee2000c1e1d00 */
[C---:B------:R-:W-:Y:S01]  /*0800*/  IADD3 R28, PT, PT, R29.reuse, 0x20, RZ ;  /* 0x000000201d1c7810 */ /* 0x040fe20007ffe0ff */
[----:B0-----:R-:W-:-:S04]  /*0810*/  @P0 IMAD.WIDE.U32 R68, R29, 0x10, R56 ;  /* 0x000000101d440825 */ /* 0x001fc800078e0038 */
[----:B------:R-:W-:-:S04]  /*0820*/  IMAD.WIDE.U32 R66, R28, 0x10, R64 ;  /* 0x000000101c427825 */ /* 0x000fc800078e0040 */
[-C--:B---3--:R-:W-:Y:S01]  /*0830*/  @P2 FFMA.FTZ R31, R20, R30.reuse, R24 ;  /* 0x0000001e141f2223 */ /* 0x088fe20000010018 */
[-C--:B------:R-:W-:Y:S01]  /*0840*/  @P2 FFMA.FTZ R42, R21, R30.reuse, R25 ;  /* 0x0000001e152a2223 */ /* 0x080fe20000010019 */
[-C--:B------:R-:W-:Y:S01]  /*0850*/  @P2 FFMA.FTZ R43, R22, R30.reuse, R26 ;  /* 0x0000001e162b2223 */ /* 0x080fe2000001001a */
[----:B------:R-:W-:Y:S01]  /*0860*/  @P2 FFMA.FTZ R53, R23, R30, R27 ;  /* 0x0000001e17352223 */ /* 0x000fe2000001001b */
[----:B-1----:R-:W-:Y:S01]  /*0870*/  @P2 IMAD.WIDE.U32 R24, R28, 0x10, R54 ;  /* 0x000000101c182825 */ /* 0x002fe200078e0036 */
        /* <DEDUP_REMOVED lines=11> */
[----:B------:R-:W-:Y:S02]  /*0930*/  @P1 FMUL.FTZ R19, R23, R30 ;  /* 0x0000001e17131220 */ /* 0x000fe40000410000 */
[----:B------:R-:W-:Y:S01]  /*0940*/  @P1 MOV R31, R16 ;  /* 0x00000010001f1202 */ /* 0x000fe20000000f00 */
[-C--:B------:R-:W-:Y:S01]  /*0950*/  @!P1 FMUL.FTZ R31, R20, R30.reuse ;  /* 0x0000001e141f9220 */ /* 0x080fe20000410000 */
[----:B------:R-:W-:Y:S01]  /*0960*/  @P1 MOV R42, R17 ;  /* 0x00000011002a1202 */ /* 0x000fe20000000f00 */
[----:B------:R-:W-:Y:S01]  /*0970*/  @!P1 FMUL.FTZ R42, R21, R30 ;  /* 0x0000001e152a9220 */ /* 0x000fe20000410000 */
[----:B------:R-:W-:Y:S01]  /*0980*/  @P1 MOV R43, R18 ;  /* 0x00000012002b1202 */ /* 0x000fe20000000f00 */
[-C--:B------:R-:W-:Y:S01]  /*0990*/  @!P1 FMUL.FTZ R43, R22, R30.reuse ;  /* 0x0000001e162b9220 */ /* 0x080fe20000410000 */
[----:B------:R-:W-:Y:S01]  /*09a0*/  @P1 MOV R53, R19 ;  /* 0x0000001300351202 */ /* 0x000fe20000000f00 */
[----:B------:R-:W-:-:S07]  /*09b0*/  @!P1 FMUL.FTZ R53, R23, R30 ;  /* 0x0000001e17359220 */ /* 0x000fce0000410000 */
.L_x_15988:
[----:B------:R0:W-:Y:S01]  /*09c0*/  @P0 STG.E.128 desc[UR6][R68.64], R16 ;  /* 0x0000001044000986 */ /* 0x0001e2000c101d06 */
[----:B------:R-:W1:Y:S03]  /*09d0*/  @P0 LDC.64 R62, c[0x0][0x3a8] ;  /* 0x0000ea00ff3e0b82 */ /* 0x000e660000000a00 */
[----:B------:R-:W2:Y:S04]  /*09e0*/  LDG.E.128 R20, desc[UR6][R66.64] ;  /* 0x0000000642147981 */ /* 0x000ea8000c1e1d00 */
[----:B------:R-:W2:Y:S01]  /*09f0*/  @P2 LDG.E.128 R24, desc[UR6][R24.64] ;  /* 0x0000000618182981 */ /* 0x000ea2000c1e1d00 */
[----:B------:R-:W3:Y:S01]  /*0a00*/  @P2 LDC.64 R60, c[0x0][0x3a0] ;  /* 0x0000e800ff3c2b82 */ /* 0x000ee20000000a00 */
[----:B------:R-:W-:Y:S01]  /*0a10*/  IADD3 R57, PT, PT, R29, 0x40, RZ ;  /* 0x000000401d397810 */ /* 0x000fe20007ffe0ff */
[-C--:B--2---:R-:W-:Y:S01]  /*0a20*/  @P2 FFMA.FTZ R54, R20, R30.reuse, R24 ;  /* 0x0000001e14362223 */ /* 0x084fe20000010018 */
[-C--:B------:R-:W-:Y:S01]  /*0a30*/  @P2 FFMA.FTZ R55, R21, R30.reuse, R25 ;  /* 0x0000001e15372223 */ /* 0x080fe20000010019 */
[-C--:B------:R-:W-:Y:S01]  /*0a40*/  @P2 FFMA.FTZ R56, R22, R30.reuse, R26 ;  /* 0x0000001e16382223 */ /* 0x080fe2000001001a */
[----:B------:R-:W-:-:S02]  /*0a50*/  @P2 FFMA.FTZ R58, R23, R30, R27 ;  /* 0x0000001e173a2223 */ /* 0x000fc4000001001b */
[----:B0-----:R-:W-:Y:S02]  /*0a60*/  @P2 MOV R16, R54 ;  /* 0x0000003600102202 */ /* 0x001fe40000000f00 */
[----:B------:R-:W-:Y:S02]  /*0a70*/  @P2 MOV R17, R55 ;  /* 0x0000003700112202 */ /* 0x000fe40000000f00 */
[----:B------:R-:W-:Y:S02]  /*0a80*/  @P2 MOV R18, R56 ;  /* 0x0000003800122202 */ /* 0x000fe40000000f00 */
[----:B------:R-:W-:Y:S01]  /*0a90*/  @P2 MOV R19, R58 ;  /* 0x0000003a00132202 */ /* 0x000fe20000000f00 */
[----:B-1-3--:R-:W-:Y:S06]  /*0aa0*/  @P2 BRA `(.L_x_15989) ;  /* 0x0000000000282947 */ /* 0x00afec0003800000 */
        /* <DEDUP_REMOVED lines=10> */
.L_x_15989:
[----:B------:R-:W-:Y:S01]  /*0b50*/  @P0 IMAD.WIDE.U32 R62, R28, 0x10, R62 ;  /* 0x000000101c3e0825 */ /* 0x000fe200078e003e */
[----:B------:R-:W0:Y:S03]  /*0b60*/  @P0 LDC.64 R68, c[0x0][0x3a8] ;  /* 0x0000ea00ff440b82 */ /* 0x000e260000000a00 */
[C---:B------:R-:W-:Y:S01]  /*0b70*/  IMAD.WIDE.U32 R20, R57.reuse, 0x10, R64 ;  /* 0x0000001039147825 */ /* 0x040fe200078e0040 */
[----:B------:R1:W-:Y:S03]  /*0b80*/  @P0 STG.E.128 desc[UR6][R62.64], R16 ;  /* 0x000000103e000986 */ /* 0x0003e6000c101d06 */
[----:B------:R-:W-:Y:S01]  /*0b90*/  @P2 IMAD.WIDE.U32 R24, R57, 0x10, R60 ;  /* 0x0000001039182825 */ /* 0x000fe200078e003c */
[----:B------:R-:W2:Y:S01]  /*0ba0*/  @P2 LDC.64 R66, c[0x0][0x3a0] ;  /* 0x0000e800ff422b82 */ /* 0x000ea20000000a00 */
[----:B------:R-:W3:Y:S04]  /*0bb0*/  LDG.E.128 R20, desc[UR6][R20.64] ;  /* 0x0000000614147981 */ /* 0x000ee8000c1e1d00 */
[----:B------:R-:W3:Y:S02]  /*0bc0*/  @P2 LDG.E.128 R24, desc[UR6][R24.64] ;  /* 0x0000000618182981 */ /* 0x000ee4000c1e1d00 */
[-C--:B---3--:R-:W-:Y:S01]  /*0bd0*/  @P2 FFMA.FTZ R59, R20, R30.reuse, R24 ;  /* 0x0000001e143b2223 */ /* 0x088fe20000010018 */
[-C--:B------:R-:W-:Y:S01]  /*0be0*/  @P2 FFMA.FTZ R60, R21, R30.reuse, R25 ;  /* 0x0000001e153c2223 */ /* 0x080fe20000010019 */
[-C--:B------:R-:W-:Y:S01]  /*0bf0*/  @P2 FFMA.FTZ R61, R22, R30.reuse, R26 ;  /* 0x0000001e163d2223 */ /* 0x080fe2000001001a */
[----:B-1----:R-:W-:-:S02]  /*0c00*/  @P2 FFMA.FTZ R62, R23, R30, R27 ;  /* 0x0000001e173e2223 */ /* 0x002fc4000001001b */
[----:B------:R-:W-:Y:S02]  /*0c10*/  @P2 MOV R16, R59 ;  /* 0x0000003b00102202 */ /* 0x000fe40000000f00 */
[----:B------:R-:W-:Y:S02]  /*0c20*/  @P2 MOV R17, R60 ;  /* 0x0000003c00112202 */ /* 0x000fe40000000f00 */
[----:B------:R-:W-:Y:S02]  /*0c30*/  @P2 MOV R18, R61 ;  /* 0x0000003d00122202 */ /* 0x000fe40000000f00 */
[----:B------:R-:W-:Y:S01]  /*0c40*/  @P2 MOV R19, R62 ;  /* 0x0000003e00132202 */ /* 0x000fe20000000f00 */
[----:B0-2---:R-:W-:Y:S06]  /*0c50*/  @P2 BRA `(.L_x_15990) ;  /* 0x0000000000282947 */ /* 0x005fec0003800000 */
        /* <DEDUP_REMOVED lines=10> */
.L_x_15990:
[----:B------:R-:W-:Y:S01]  /*0d00*/  IADD3 R63, PT, PT, R29, 0x60, RZ ;  /* 0x000000601d3f7810 */ /* 0x000fe20007ffe0ff */
[----:B------:R-:W-:-:S04]  /*0d10*/  @P0 IMAD.WIDE.U32 R68, R57, 0x10, R68 ;  /* 0x0000001039440825 */ /* 0x000fc800078e0044 */
[C---:B------:R-:W-:Y:S01]  /*0d20*/  IMAD.WIDE.U32 R20, R63.reuse, 0x10, R64 ;  /* 0x000000103f147825 */ /* 0x040fe200078e0040 */
[----:B------:R0:W-:Y:S03]  /*0d30*/  @P0 STG.E.128 desc[UR6][R68.64], R16 ;  /* 0x0000001044000986 */ /* 0x0001e6000c101d06 */
[----:B------:R-:W-:Y:S02]  /*0d40*/  @P2 IMAD.WIDE.U32 R24, R63, 0x10, R66 ;  /* 0x000000103f182825 */ /* 0x000fe400078e0042 */
[----:B------:R-:W2:Y:S04]  /*0d50*/  LDG.E.128 R20, desc[UR6][R20.64] ;  /* 0x0000000614147981 */ /* 0x000ea8000c1e1d00 */
[----:B------:R-:W2:Y:S02]  /*0d60*/  @P2 LDG.E.128 R24, desc[UR6][R24.64] ;  /* 0x0000000618182981 */ /* 0x000ea4000c1e1d00 */
        /* <DEDUP_REMOVED lines=19> */
.L_x_15991:
        /* <DEDUP_REMOVED lines=75> */
.L_x_16005:
[----:B-1----:R-:W-:Y:S01]  /*1350*/  FADD.FTZ R20, R69, R20 ;  /* 0x0000001445147221 */ /* 0x002fe20000010000 */
[----:B------:R-:W1:Y:S01]  /*1360*/  @!P2 LDC.64 R22, c[0x0][0x3c0] ;  /* 0x0000f000ff16ab82 */ /* 0x000e620000000a00 */
[C---:B------:R-:W-:Y:S02]  /*1370*/  FSEL R66, R67.reuse, RZ, !P4 ;  /* 0x000000ff43427208 */ /* 0x040fe40006000000 */
[----:B------:R-:W-:Y:S01]  /*1380*/  FFMA.FTZ R24, R20, R21, UR8 ;  /* 0x0000000814187e23 */ /* 0x000fe20008010015 */
[----:B------:R-:W-:Y:S02]  /*1390*/  FMUL.FTZ R20, R67, R67 ;  /* 0x0000004343147220 */ /* 0x000fe40000410000 */
[C---:B------:R-:W-:Y:S01]  /*13a0*/  FADD.FTZ R43, -R66.reuse, R43 ;  /* 0x0000002b422b7221 */ /* 0x040fe20000010100 */
[C---:B------:R-:W-:Y:S01]  /*13b0*/  FADD.FTZ R31, -R66.reuse, R31 ;  /* 0x0000001f421f7221 */ /* 0x040fe20000010100 */
[----:B0-----:R-:W-:Y:S01]  /*13c0*/  FADD.FTZ R69, -R66, R42 ;  /* 0x0000002a42457221 */ /* 0x001fe20000010100 */
[----:B------:R-:W-:Y:S01]  /*13d0*/  FSEL R25, R20, RZ, P4 ;  /* 0x000000ff14197208 */ /* 0x000fe20002000000 */
[C---:B------:R-:W-:Y:S01]  /*13e0*/  FADD.FTZ R53, -R66.reuse, R53 ;  /* 0x0000003542357221 */ /* 0x040fe20000010100 */
[----:B------:R-:W0:Y:S01]  /*13f0*/  @!P2 LDC.64 R20, c[0x0][0x3c8] ;  /* 0x0000f200ff14ab82 */ /* 0x000e220000000a00 */
[C---:B------:R-:W-:Y:S01]  /*1400*/  FADD.FTZ R55, -R66.reuse, R55 ;  /* 0x0000003742377221 */ /* 0x040fe20000010100 */
[----:B------:R-:W-:Y:S01]  /*1410*/  FADD.FTZ R59, -R66, R59 ;  /* 0x0000003b423b7221 */ /* 0x000fe20000010100 */
[----:B------:R-:W-:Y:S01]  /*1420*/  FADD.FTZ R30, R24, R25 ;  /* 0x00000019181e7221 */ /* 0x000fe20000010000 */
[C---:B------:R-:W-:Y:S01]  /*1430*/  FADD.FTZ R62, -R66.reuse, R62 ;  /* 0x0000003e423e7221 */ /* 0x040fe20000010100 */
[----:B------:R-:W-:-:S03]  /*1440*/  FADD.FTZ R65, -R66, R65 ;  /* 0x0000004142417221 */ /* 0x000fc60000010100 */
[----:B------:R-:W2:Y:S01]  /*1450*/  LDC.64 R24, c[0x0][0x428] ;  /* 0x00010a00ff187b82 */ /* 0x000ea20000000a00 */
[----:B------:R-:W3:Y:S01]  /*1460*/  MUFU.RSQ R30, R30 ;  /* 0x0000001e001e7308 */ /* 0x000ee20000001400 */
[----:B-1----:R-:W-:-:S05]  /*1470*/  @!P2 IMAD.WIDE R22, R50, 0x4, R22 ;  /* 0x000000043216a825 */ /* 0x002fca00078e0216 */
[----:B------:R1:W-:Y:S01]  /*1480*/  @!P2 STG.E desc[UR6][R22.64], R67 ;  /* 0x000000431600a986 */ /* 0x0003e2000c101906 */
[----:B0-----:R-:W-:-:S04]  /*1490*/  @!P2 IMAD.WIDE R20, R50, 0x4, R20 ;  /* 0x000000043214a825 */ /* 0x001fc800078e0214 */
[C---:B---3--:R-:W-:Y:S01]  /*14a0*/  FMUL.FTZ R43, R30.reuse, R43 ;  /* 0x0000002b1e2b7220 */ /* 0x048fe20000410000 */
[C---:B------:R-:W-:Y:S01]  /*14b0*/  FMUL.FTZ R31, R30.reuse, R31 ;  /* 0x0000001f1e1f7220 */ /* 0x040fe20000410000 */
[C---:B------:R-:W-:Y:S01]  /*14c0*/  FMUL.FTZ R69, R30.reuse, R69 ;  /* 0x000000451e457220 */ /* 0x040fe20000410000 */
[----:B------:R0:W-:Y:S01]  /*14d0*/  @!P2 STG.E desc[UR6][R20.64], R30 ;  /* 0x0000001e1400a986 */ /* 0x0001e2000c101906 */
[----:B-1----:R-:W-:Y:S01]  /*14e0*/  FMUL.FTZ R23, R30, R53 ;  /* 0x000000351e177220 */ /* 0x002fe20000410000 */
[----:B------:R-:W-:Y:S01]  /*14f0*/  FFMA.FTZ R22, R43, R47, R44 ;  /* 0x0000002f2b167223 */ /* 0x000fe2000001002c */
[----:B--2---:R-:W-:-:S04]  /*1500*/  IMAD.WIDE.U32 R42, R29, 0x10, R24 ;  /* 0x000000101d2a7825 */ /* 0x004fc800078e0018 */
[C---:B------:R-:W-:Y:S01]  /*1510*/  FADD.FTZ R67, -R66.reuse, R60 ;  /* 0x0000003c42437221 */ /* 0x040fe20000010100 */
[----:B------:R-:W-:Y:S01]  /*1520*/  FFMA.FTZ R23, R23, R45, R40 ;  /* 0x0000002d17177223 */ /* 0x000fe20000010028 */
[C---:B------:R-:W-:Y:S01]  /*1530*/  FADD.FTZ R60, -R66.reuse, R27 ;  /* 0x0000001b423c7221 */ /* 0x040fe20000010100 */
[C---:B------:R-:W-:Y:S01]  /*1540*/  FADD.FTZ R29, -R66.reuse, R54 ;  /* 0x00000036421d7221 */ /* 0x040fe20000010100 */
[C---:B------:R-:W-:Y:S01]  /*1550*/  FADD.FTZ R53, -R66.reuse, R58 ;  /* 0x0000003a42357221 */ /* 0x040fe20000010100 */
[----:B------:R-:W-:Y:S01]  /*1560*/  FADD.FTZ R54, -R66, R64 ;  /* 0x0000004042367221 */ /* 0x000fe20000010100 */
[C---:B------:R-:W-:Y:S01]  /*1570*/  FMUL.FTZ R64, R30.reuse, R62 ;  /* 0x0000003e1e407220 */ /* 0x040fe20000410000 */
[----:B------:R-:W-:Y:S01]  /*1580*/  FMUL.FTZ R62, R30, R65 ;  /* 0x000000411e3e7220 */ /* 0x000fe20000410000 */
[----:B0-----:R-:W-:Y:S01]  /*1590*/  FFMA.FTZ R20, R31, R51, R48 ;  /* 0x000000331f147223 */ /* 0x001fe20000010030 */
[----:B------:R-:W-:Y:S01]  /*15a0*/  FFMA.FTZ R21, R69, R49, R46 ;  /* 0x0000003145157223 */ /* 0x000fe2000001002e */
[C---:B------:R-:W-:Y:S01]  /*15b0*/  FADD.FTZ R31, -R66.reuse, R56 ;  /* 0x00000038421f7221 */ /* 0x040fe20000010100 */
[----:B------:R-:W-:Y:S01]  /*15c0*/  FADD.FTZ R69, -R66, R61 ;  /* 0x0000003d42457221 */ /* 0x000fe20000010100 */
[C---:B------:R-:W-:Y:S01]  /*15d0*/  FMUL.FTZ R61, R30.reuse, R67 ;  /* 0x000000431e3d7220 */ /* 0x040fe20000410000 */
[C---:B------:R-:W-:Y:S01]  /*15e0*/  FMUL.FTZ R60, R30.reuse, R60 ;  /* 0x0000003c1e3c7220 */ /* 0x040fe20000410000 */
[----:B------:R0:W-:Y:S01]  /*15f0*/  STG.E.128 desc[UR6][R42.64], R20 ;  /* 0x000000142a007986 */ /* 0x0001e2000c101d06 */
[----:B------:R-:W-:Y:S01]  /*1600*/  FMUL.FTZ R27, R30, R31 ;  /* 0x0000001f1e1b7220 */ /* 0x000fe20000410000 */
[----:B------:R-:W-:-:S04]  /*1610*/  IMAD.WIDE.U32 R56, R57, 0x10, R24 ;  /* 0x0000001039387825 */ /* 0x000fc800078e0018 */
[----:B0-----:R-:W-:Y:S01]  /*1620*/  FADD.FTZ R43, -R66, R26 ;  /* 0x0000001a422b7221 */ /* 0x001fe20000010100 */
[C---:B------:R-:W-:Y:S01]  /*1630*/  FMUL.FTZ R21, R30.reuse, R29 ;  /* 0x0000001d1e157220 */ /* 0x040fe20000410000 */
[C---:B------:R-:W-:Y:S01]  /*1640*/  FMUL.FTZ R23, R30.reuse, R55 ;  /* 0x000000371e177220 */ /* 0x040fe20000410000 */
[C---:B------:R-:W-:Y:S01]  /*1650*/  FMUL.FTZ R66, R30.reuse, R53 ;  /* 0x000000351e427220 */ /* 0x040fe20000410000 */
[C---:B------:R-:W-:Y:S01]  /*1660*/  FMUL.FTZ R31, R30.reuse, R43 ;  /* 0x0000002b1e1f7220 */ /* 0x040fe20000410000 */
[C---:B------:R-:W-:Y:S01]  /*1670*/  FMUL.FTZ R53, R30.reuse, R59 ;  /* 0x0000003b1e357220 */ /* 0x040fe20000410000 */
[----:B------:R-:W0:Y:S01]  /*1680*/  LDC.64 R42, c[0x0][0x380] ;  /* 0x0000e000ff2a7b82 */ /* 0x000e220000000a00 */
[C---:B------:R-:W-:Y:S01]  /*1690*/  FMUL.FTZ R26, R30.reuse, R69 ;  /* 0x000000451e1a7220 */ /* 0x040fe20000410000 */
[----:B------:R-:W-:Y:S01]  /*16a0*/  FMUL.FTZ R29, R30, R54 ;  /* 0x000000361e1d7220 */ /* 0x000fe20000410000 */
[----:B------:R-:W-:Y:S01]  /*16b0*/  FFMA.FTZ R20, R21, R41, R38 ;  /* 0x0000002915147223 */ /* 0x000fe20000010026 */
[----:B------:R-:W-:Y:S01]  /*16c0*/  FFMA.FTZ R21, R23, R39, R36 ;  /* 0x0000002717157223 */ /* 0x000fe20000010024 */
[----:B------:R-:W-:-:S04]  /*16d0*/  IMAD.WIDE.U32 R54, R28, 0x10, R24 ;  /* 0x000000101c367825 */ /* 0x000fc800078e0018 */
[----:B------:R-:W-:Y:S01]  /*16e0*/  FFMA.FTZ R22, R27, R37, R34 ;  /* 0x000000251b167223 */ /* 0x000fe20000010022 */
[----:B------:R-:W-:Y:S01]  /*16f0*/  FFMA.FTZ R23, R66, R32, R13 ;  /* 0x0000002042177223 */ /* 0x000fe2000001000d */
[----:B------:R-:W-:Y:S01]  /*1700*/  FFMA.FTZ R26, R26, R6, R3 ;  /* 0x000000061a1a7223 */ /* 0x000fe20000010003 */
        /* <DEDUP_REMOVED lines=8> */
[----:B------:R1:W-:Y:S04]  /*1790*/  STG.E.128 desc[UR6][R54.64], R20 ;  /* 0x0000001436007986 */ /* 0x0003e8000c101d06 */
[----:B------:R1:W-:Y:S01]  /*17a0*/  STG.E.128 desc[UR6][R56.64], R24 ;  /* 0x0000001838007986 */ /* 0x0003e2000c101d06 */
[----:B0-----:R-:W-:-:S03]  /*17b0*/  LEA R50, R42, R50, 0x2 ;  /* 0x000000322a327211 */ /* 0x001fc600078e10ff */
[----:B------:R1:W-:Y:S01]  /*17c0*/  STG.E.128 desc[UR6][R58.64], R28 ;  /* 0x0000001c3a007986 */ /* 0x0003e2000c101d06 */
[----:B------:R-:W-:-:S13]  /*17d0*/  ISETP.GE.AND P2, PT, R50, R43, PT ;  /* 0x0000002b3200720c */ /* 0x000fda0003f46270 */
[----:B------:R-:W-:Y:S05]  /*17e0*/  @!P2 BRA `(.L_x_15993) ;  /* 0xffffffec00bca947 */ /* 0x000fea000383ffff */
[----:B------:R-:W-:Y:S05]  /*17f0*/  EXIT ;  /* 0x000000000000794d */ /* 0x000fea0003800000 */
.L_x_15992:
[----:B------:R-:W-:Y:S01]  /*1800*/  HFMA2 R24, -RZ, RZ, 0, 5.9604644775390625e-08 ;  /* 0x00000001ff187431 */ /* 0x000fe200000001ff */
[----:B------:R-:W-:Y:S01]  /*1810*/  BSSY B0, `(.L_x_15994) ;  /* 0x0000006000007945 */ /* 0x000fe20003800000 */
[----:B------:R-:W-:Y:S02]  /*1820*/  MOV R23, 0x1f ;  /* 0x0000001f00177802 */ /* 0x000fe40000000f00 */
[----:B------:R-:W-:-:S07]  /*1830*/  MOV R22, 0xffffffff ;  /* 0xffffffff00167802 */ /* 0x000fce0000000f00 */
[----:B------:R-:W-:Y:S05]  /*1840*/  WARPSYNC.COLLECTIVE R22, `(.L_x_15995) ;  /* 0x0000000016087348 */ /* 0x000fea0003c00000 */
[----:B------:R0:W1:Y:S02]  /*1850*/  SHFL.BFLY P3, R20, R25, R24, R23 ;  /* 0x0c00001819147389 */ /* 0x0000640000060017 */
[----:B01----:R-:W-:Y:S05]  /*1860*/  ENDCOLLECTIVE ;  /* 0x000000000000791b */ /* 0x003fea0003800000 */
.L_x_15995:
[----:B------:R-:W-:Y:S05]  /*1870*/  BSYNC B0 ;  /* 0x0000000000007941 */ /* 0x000fea0003800000 */
.L_x_15994:
        /* <DEDUP_REMOVED lines=9> */
.L_x_15996:
[----:B------:R-:W-:Y:S02]  /*1910*/  HFMA2 R24, -RZ, RZ, 0, 2.384185791015625e-07 ;  /* 0x00000004ff187431 */ /* 0x000fe400000001ff */
[----:B------:R-:W-:-:S05]  /*1920*/  FADD.FTZ R66, R30, R20 ;  /* 0x000000141e427221 */ /* 0x000fca0000010000 */
[----:B------:R-:W-:-:S07]  /*1930*/  MOV R25, R66 ;  /* 0x0000004200197202 */ /* 0x000fce0000000f00 */
[----:B------:R-:W-:Y:S05]  /*1940*/  WARPSYNC.COLLECTIVE R22, `(.L_x_15997) ;  /* 0x0000000016087348 */ /* 0x000fea0003c00000 */
[----:B------:R0:W1:Y:S02]  /*1950*/  SHFL.BFLY P3, R20, R25, R24, R23 ;  /* 0x0c00001819147389 */ /* 0x0000640000060017 */
[----:B01----:R-:W-:Y:S05]  /*1960*/  ENDCOLLECTIVE ;  /* 0x000000000000791b */ /* 0x003fea0003800000 */
.L_x_15997:
[----:B------:R-:W-:Y:S02]  /*1970*/  HFMA2 R24, -RZ, RZ, 0, 4.76837158203125e-07 ;  /* 0x00000008ff187431 */ /* 0x000fe400000001ff */
[----:B------:R-:W-:-:S05]  /*1980*/  FADD.FTZ R68, R66, R20 ;  /* 0x0000001442447221 */ /* 0x000fca0000010000 */
[----:B------:R-:W-:-:S07]  /*1990*/  MOV R25, R68 ;  /* 0x0000004400197202 */ /* 0x000fce0000000f00 */
[----:B------:R-:W-:Y:S05]  /*19a0*/  WARPSYNC.COLLECTIVE R22, `(.L_x_15998) ;  /* 0x0000000016087348 */ /* 0x000fea0003c00000 */
[----:B------:R0:W1:Y:S02]  /*19b0*/  SHFL.BFLY P3, R20, R25, R24, R23 ;  /* 0x0c00001819147389 */ /* 0x0000640000060017 */
[----:B01----:R-:W-:Y:S05]  /*19c0*/  ENDCOLLECTIVE ;  /* 0x000000000000791b */ /* 0x003fea0003800000 */
.L_x_15998:
[----:B------:R-:W-:Y:S02]  /*19d0*/  HFMA2 R24, -RZ, RZ, 0, 9.5367431640625e-07 ;  /* 0x00000010ff187431 */ /* 0x000fe400000001ff */
[----:B------:R-:W-:-:S05]  /*19e0*/  FADD.FTZ R69, R68, R20 ;  /* 0x0000001444457221 */ /* 0x000fca0000010000 */
[----:B------:R-:W-:-:S07]  /*19f0*/  MOV R25, R69 ;  /* 0x0000004500197202 */ /* 0x000fce0000000f00 */
[----:B------:R-:W-:Y:S05]  /*1a00*/  WARPSYNC.COLLECTIVE R22, `(.L_x_15999) ;  /* 0x0000000016087348 */ /* 0x000fea0003c00000 */
[----:B------:R0:W1:Y:S02]  /*1a10*/  SHFL.BFLY P3, R20, R25, R24, R23 ;  /* 0x0c00001819147389 */ /* 0x0000640000060017 */
[----:B01----:R-:W-:Y:S05]  /*1a20*/  ENDCOLLECTIVE ;  /* 0x000000000000791b */ /* 0x003fea0003800000 */
.L_x_15999:
        /* <DEDUP_REMOVED lines=39> */
.L_x_16000:
[----:B------:R-:W-:Y:S02]  /*1ca0*/  HFMA2 R24, -RZ, RZ, 0, 1.1920928955078125e-07 ;  /* 0x00000002ff187431 */ /* 0x000fe400000001ff */
[----:B------:R-:W-:-:S05]  /*1cb0*/  FADD.FTZ R30, R25, R20 ;  /* 0x00000014191e7221 */ /* 0x000fca0000010000 */
[----:B------:R-:W-:-:S07]  /*1cc0*/  MOV R25, R30 ;  /* 0x0000001e00197202 */ /* 0x000fce0000000f00 */
[----:B------:R-:W-:Y:S05]  /*1cd0*/  WARPSYNC.COLLECTIVE R22, `(.L_x_16001) ;  /* 0x0000000016087348 */ /* 0x000fea0003c00000 */
[----:B------:R0:W1:Y:S02]  /*1ce0*/  SHFL.BFLY P3, R20, R25, R24, R23 ;  /* 0x0c00001819147389 */ /* 0x0000640000060017 */
[----:B01----:R-:W-:Y:S05]  /*1cf0*/  ENDCOLLECTIVE ;  /* 0x000000000000791b */ /* 0x003fea0003800000 */
.L_x_16001:
[----:B------:R-:W-:Y:S02]  /*1d00*/  HFMA2 R24, -RZ, RZ, 0, 2.384185791015625e-07 ;  /* 0x00000004ff187431 */ /* 0x000fe400000001ff */
[----:B------:R-:W-:-:S05]  /*1d10*/  FADD.FTZ R66, R30, R20 ;  /* 0x000000141e427221 */ /* 0x000fca0000010000 */
[----:B------:R-:W-:-:S07]  /*1d20*/  MOV R25, R66 ;  /* 0x0000004200197202 */ /* 0x000fce0000000f00 */
[----:B------:R-:W-:Y:S05]  /*1d30*/  WARPSYNC.COLLECTIVE R22, `(.L_x_16002) ;  /* 0x0000000016087348 */ /* 0x000fea0003c00000 */
[----:B------:R0:W1:Y:S02]  /*1d40*/  SHFL.BFLY P3, R20, R25, R24, R23 ;  /* 0x0c00001819147389 */ /* 0x0000640000060017 */
[----:B01----:R-:W-:Y:S05]  /*1d50*/  ENDCOLLECTIVE ;  /* 0x000000000000791b */ /* 0x003fea0003800000 */
.L_x_16002:
[----:B------:R-:W-:Y:S02]  /*1d60*/  HFMA2 R24, -RZ, RZ, 0, 4.76837158203125e-07 ;  /* 0x00000008ff187431 */ /* 0x000fe400000001ff */
[----:B------:R-:W-:-:S05]  /*1d70*/  FADD.FTZ R68, R66, R20 ;  /* 0x0000001442447221 */ /* 0x000fca0000010000 */
[----:B------:R-:W-:-:S07]  /*1d80*/  MOV R25, R68 ;  /* 0x0000004400197202 */ /* 0x000fce0000000f00 */
[----:B------:R-:W-:Y:S05]  /*1d90*/  WARPSYNC.COLLECTIVE R22, `(.L_x_16003) ;  /* 0x0000000016087348 */ /* 0x000fea0003c00000 */
[----:B------:R0:W1:Y:S02]  /*1da0*/  SHFL.BFLY P3, R20, R25, R24, R23 ;  /* 0x0c00001819147389 */ /* 0x0000640000060017 */
[----:B01----:R-:W-:Y:S05]  /*1db0*/  ENDCOLLECTIVE ;  /* 0x000000000000791b */ /* 0x003fea0003800000 */
.L_x_16003:
[----:B------:R-:W-:Y:S02]  /*1dc0*/  HFMA2 R24, -RZ, RZ, 0, 9.5367431640625e-07 ;  /* 0x00000010ff187431 */ /* 0x000fe400000001ff */
[----:B------:R-:W-:-:S05]  /*1dd0*/  FADD.FTZ R69, R68, R20 ;  /* 0x0000001444457221 */ /* 0x000fca0000010000 */
[----:B------:R-:W-:-:S07]  /*1de0*/  MOV R25, R69 ;  /* 0x0000004500197202 */ /* 0x000fce0000000f00 */
[----:B------:R-:W-:Y:S05]  /*1df0*/  WARPSYNC.COLLECTIVE R22, `(.L_x_16004) ;  /* 0x0000000016087348 */ /* 0x000fea0003c00000 */
[----:B------:R0:W1:Y:S02]  /*1e00*/  SHFL.BFLY P3, R20, R25, R24, R23 ;  /* 0x0c00001819147389 */ /* 0x0000640000060017 */
[----:B01----:R-:W-:Y:S05]  /*1e10*/  ENDCOLLECTIVE ;  /* 0x000000000000791b */ /* 0x003fea0003800000 */
.L_x_16004:
[----:B------:R-:W-:Y:S05]  /*1e20*/  BRA `(.L_x_16005) ;  /* 0xfffffff400487947 */ /* 0x000fea000383ffff */
.L_x_16006:
        /* <DEDUP_REMOVED lines=13> */
.L_x_20350:


//--------------------- .text._ZN10layer_norm13ln_fwd_kernelINS_13Kernel_traitsI6__halfffffjLj512ELj1ELj4ELj1ELj16ENS_18Kernel_traits_baseILj512ES2_ffffjLj128EEEEELb0ELb0ELb1ELb0EEEvNS_9FwdParamsE --------------------------
	.section	.text._ZN10layer_norm13ln_fwd_kernelINS_13Kernel_traitsI6__halfffffjLj512ELj1ELj4ELj1ELj16ENS_18Kernel_traits_baseILj512ES2_ffffjLj128EEEEELb0ELb0ELb1ELb0EEEvNS_9FwdParamsE,"ax",@progbits
	.align	128
        .global         _ZN10layer_norm13ln_fwd_kernelINS_13Kernel_traitsI6__halfffffjLj512ELj1ELj4ELj1ELj16ENS_18Kernel_traits_baseILj512ES2_ffffjLj128EEEEELb0ELb0ELb1ELb0EEEvNS_9FwdParamsE
        .type           _ZN10layer_norm13ln_fwd_kernelINS_13Kernel_traitsI6__halfffffjLj512ELj1ELj4ELj1ELj16ENS_18Kernel_traits_baseILj512ES2_ffffjLj128EEEEELb0ELb0ELb1ELb0EEEvNS_9FwdParamsE,@function
        .size           _ZN10layer_norm13ln_fwd_kernelINS_13Kernel_traitsI6__halfffffjLj512ELj1ELj4ELj1ELj16ENS_18Kernel_traits_baseILj512ES2_ffffjLj128EEEEELb0ELb0ELb1ELb0EEEvNS_9FwdParamsE,(.L_x_20351 - _ZN10layer_norm13ln_fwd_kernelINS_13Kernel_traitsI6__halfffffjLj512ELj1ELj4ELj1ELj16ENS_18Kernel_traits_baseILj512ES2_ffffjLj128EEEEELb0ELb0ELb1ELb0EEEvNS_9FwdParamsE)
        .other          _ZN10layer_norm13ln_fwd_kernelINS_13Kernel_traitsI6__halfffffjLj512ELj1ELj4ELj1ELj16ENS_18Kernel_traits_baseILj512ES2_ffffjLj128EEEEELb0ELb0ELb1ELb0EEEvNS_9FwdParamsE,@"STO_CUDA_ENTRY STV_DEFAULT"
_ZN10layer_norm13ln_fwd_kernelINS_13Kernel_traitsI6__halfffffjLj512ELj1ELj4ELj1ELj16ENS_18Kernel_traits_baseILj512ES2_ffffjLj128EEEEELb0ELb0ELb1ELb0EEEvNS_9FwdParamsE:
.text._ZN10layer_norm13ln_fwd_kernelINS_13Kernel_traitsI6__halfffffjLj512ELj1ELj4ELj1ELj16ENS_18Kernel_traits_baseILj512ES2_ffffjLj128EEEEELb0ELb0ELb1ELb0EEEvNS_9FwdParamsE:
        /* <DEDUP_REMOVED lines=18> */
[C---:B------:R-:W-:Y:S02]  /*0120*/  ISETP.GE.U32.AND P1, PT, R40.reuse, 0x40, PT ;  /* 0x000000402800780c */ /* 0x040fe40003f26070 */
[C---:B------:R-:W-:Y:S02]  /*0130*/  ISETP.GE.U32.AND P2, PT, R40.reuse, 0x60, PT ;  /* 0x000000602800780c */ /* 0x040fe40003f46070 */
[----:B------:R-:W-:Y:S02]  /*0140*/  ISETP.GE.U32.AND P0, PT, R40, 0x20, PT ;  /* 0x000000202800780c */ /* 0x000fe40003f06070 */
[----:B------:R-:W-:-:S07]  /*0150*/  MOV R21, R41 ;  /* 0x0000002900157202 */ /* 0x000fce0000000f00 */
[----:B------:R-:W0:Y:S04]  /*0160*/  @P1 LDC.64 R12, c[0x0][0x3d0] ;  /* 0x0000f400ff0c1b82 */ /* 0x000e280000000a00 */
[----:B------:R-:W-:-:S04]  /*0170*/  @P0 LOP3.LUT R21, R41, 0x20, RZ, 0xfc, !PT ;  /* 0x0000002029150812 */ /* 0x000fc800078efcff */
[----:B------:R-:W1:Y:S08]  /*0180*/  @P1 LDC.64 R14, c[0x0][0x438] ;  /* 0x00010e00ff0e1b82 */ /* 0x000e700000000a00 */
[----:B------:R-:W2:Y:S08]  /*0190*/  @P2 LDC.64 R16, c[0x0][0x3d0] ;  /* 0x0000f400ff102b82 */ /* 0x000eb00000000a00 */
[----:B------:R-:W3:Y:S01]  /*01a0*/  @P2 LDC.64 R18, c[0x0][0x438] ;  /* 0x00010e00ff122b82 */ /* 0x000ee20000000a00 */
[----:B0-----:R-:W-:-:S05]  /*01b0*/  @P1 IMAD.WIDE.U32 R12, R21, 0x8, R12 ;  /* 0x00000008150c1825 */ /* 0x001fca00078e000c */
[----:B------:R4:W5:Y:S01]  /*01c0*/  @P1 LDG.E.64 R42, desc[UR6][R12.64] ;  /* 0x000000060c2a1981 */ /* 0x000962000c1e1b00 */
[C---:B-1----:R-:W-:Y:S01]  /*01d0*/  @P1 IMAD.WIDE.U32 R14, R21.reuse, 0x8, R14 ;  /* 0x00000008150e1825 */ /* 0x042fe200078e000e */
[----:B------:R-:W-:Y:S01]  /*01e0*/  @P1 IADD3 R21, PT, PT, R21, 0x20, RZ ;  /* 0x0000002015151810 */ /* 0x000fe20007ffe0ff */
[----:B------:R-:W0:Y:S03]  /*01f0*/  @P0 LDC.64 R4, c[0x0][0x3d0] ;  /* 0x0000f400ff040b82 */ /* 0x000e260000000a00 */
[----:B------:R4:W5:Y:S01]  /*0200*/  @P1 LD.E.64 R10, desc[UR6][R14.64] ;  /* 0x000000060e0a1980 */ /* 0x000962000c101b00 */
[----:B--2---:R-:W-:-:S04]  /*0210*/  @P2 IMAD.WIDE.U32 R16, R21, 0x8, R16 ;  /* 0x0000000815102825 */ /* 0x004fc800078e0010 */
[----:B------:R-:W1:Y:S01]  /*0220*/  @P0 LDC.64 R6, c[0x0][0x438] ;  /* 0x00010e00ff060b82 */ /* 0x000e620000000a00 */
[----:B------:R4:W5:Y:S01]  /*0230*/  @P2 LDG.E.64 R2, desc[UR6][R16.64] ;  /* 0x0000000610022981 */ /* 0x000962000c1e1b00 */
[----:B---3--:R-:W-:-:S05]  /*0240*/  @P2 IMAD.WIDE.U32 R18, R21, 0x8, R18 ;  /* 0x0000000815122825 */ /* 0x008fca00078e0012 */
[----:B------:R4:W5:Y:S01]  /*0250*/  @P2 LD.E.64 R36, desc[UR6][R18.64] ;  /* 0x0000000612242980 */ /* 0x000962000c101b00 */
[----:B0-----:R-:W-:-:S05]  /*0260*/  @P0 IMAD.WIDE.U32 R4, R41, 0x8, R4 ;  /* 0x0000000829040825 */ /* 0x001fca00078e0004 */
[----:B------:R4:W5:Y:S01]  /*0270*/  @P0 LDG.E.64 R44, desc[UR6][R4.64] ;  /* 0x00000006042c0981 */ /* 0x000962000c1e1b00 */
[----:B-1----:R-:W-:-:S05]  /*0280*/  @P0 IMAD.WIDE.U32 R6, R41, 0x8, R6 ;  /* 0x0000000829060825 */ /* 0x002fca00078e0006 */
[----:B------:R4:W5:Y:S01]  /*0290*/  @P0 LD.E.64 R8, desc[UR6][R6.64] ;  /* 0x0000000606080980 */ /* 0x000962000c101b00 */
[----:B------:R-:W-:Y:S02]  /*02a0*/  ISETP.GE.U32.AND P0, PT, R40, 0x80, PT ;  /* 0x000000802800780c */ /* 0x000fe40003f06070 */
[----:B------:R-:W-:-:S11]  /*02b0*/  @P2 IADD3 R21, PT, PT, R21, 0x20, RZ ;  /* 0x0000002015152810 */ /* 0x000fd60007ffe0ff */
[----:B----4-:R-:W-:Y:S05]  /*02c0*/  @!P0 BRA `(.L_x_16009) ;  /* 0x00000000007c8947 */ /* 0x010fea0003800000 */
[----:B------:R-:W0:Y:S08]  /*02d0*/  LDC.64 R14, c[0x0][0x3d0] ;  /* 0x0000f400ff0e7b82 */ /* 0x000e300000000a00 */
[----:B------:R-:W1:Y:S01]  /*02e0*/  LDC.64 R6, c[0x0][0x438] ;  /* 0x00010e00ff067b82 */ /* 0x000e620000000a00 */
[----:B0-----:R-:W-:-:S06]  /*02f0*/  IMAD.WIDE.U32 R14, R21, 0x8, R14 ;  /* 0x00000008150e7825 */ /* 0x001fcc00078e000e */
[----:B------:R-:W5:Y:S01]  /*0300*/  LDG.E.64 R14, desc[UR6][R14.64] ;  /* 0x000000060e0e7981 */ /* 0x000f62000c1e1b00 */
[----:B-1----:R-:W-:-:S06]  /*0310*/  IMAD.WIDE.U32 R6, R21, 0x8, R6 ;  /* 0x0000000815067825 */ /* 0x002fcc00078e0006 */
[----:B------:R-:W5:Y:S01]  /*0320*/  LD.E.64 R6, desc[UR6][R6.64] ;  /* 0x0000000606067980 */ /* 0x000f62000c101b00 */
[----:B------:R-:W-:Y:S05]  /*0330*/  BRA `(.L_x_16009) ;  /* 0x0000000000607947 */ /* 0x000fea0003800000 */
.L_x_16008:
[C---:B------:R-:W-:Y:S02]  /*0340*/  ISETP.GE.U32.AND P1, PT, R40.reuse, 0x40, PT ;  /* 0x000000402800780c */ /* 0x040fe40003f26070 */
[C---:B------:R-:W-:Y:S02]  /*0350*/  ISETP.GE.U32.AND P2, PT, R40.reuse, 0x60, PT ;  /* 0x000000602800780c */ /* 0x040fe40003f46070 */
[C---:B------:R-:W-:Y:S02]  /*0360*/  ISETP.GE.U32.AND P0, PT, R40.reuse, 0x20, PT ;  /* 0x000000202800780c */ /* 0x040fe40003f06070 */
[----:B------:R-:W-:Y:S02]  /*0370*/  ISETP.GE.U32.AND P3, PT, R40, 0x80, PT ;  /* 0x000000802800780c */ /* 0x000fe40003f66070 */
[----:B------:R-:W-:-:S05]  /*0380*/  MOV R23, R41 ;  /* 0x0000002900177202 */ /* 0x000fca0000000f00 */
[----:B------:R-:W0:Y:S04]  /*0390*/  @P1 LDC.64 R4, c[0x0][0x3d0] ;  /* 0x0000f400ff041b82 */ /* 0x000e280000000a00 */
[----:B------:R-:W-:-:S04]  /*03a0*/  @P0 LOP3.LUT R23, R41, 0x20, RZ, 0xfc, !PT ;  /* 0x0000002029170812 */ /* 0x000fc800078efcff */
[----:B------:R-:W1:Y:S08]  /*03b0*/  @P2 LDC.64 R12, c[0x0][0x3d0] ;  /* 0x0000f400ff0c2b82 */ /* 0x000e700000000a00 */
[----:B------:R-:W2:Y:S08]  /*03c0*/  @P3 LDC.64 R20, c[0x0][0x3d0] ;  /* 0x0000f400ff143b82 */ /* 0x000eb00000000a00 */
[----:B------:R-:W3:Y:S01]  /*03d0*/  @P0 LDC.64 R16, c[0x0][0x3d0] ;  /* 0x0000f400ff100b82 */ /* 0x000ee20000000a00 */
[C---:B0-----:R-:W-:Y:S01]  /*03e0*/  @P1 IMAD.WIDE.U32 R4, R23.reuse, 0x8, R4 ;  /* 0x0000000817041825 */ /* 0x041fe200078e0004 */
[----:B------:R-:W-:-:S04]  /*03f0*/  @P1 IADD3 R23, PT, PT, R23, 0x20, RZ ;  /* 0x0000002017171810 */ /* 0x000fc80007ffe0ff */
[----:B------:R0:W5:Y:S01]  /*0400*/  @P1 LDG.E.64 R42, desc[UR6][R4.64] ;  /* 0x00000006042a1981 */ /* 0x000162000c1e1b00 */
[C---:B-1----:R-:W-:Y:S01]  /*0410*/  @P2 IMAD.WIDE.U32 R18, R23.reuse, 0x8, R12 ;  /* 0x0000000817122825 */ /* 0x042fe200078e000c */
[----:B------:R-:W-:-:S04]  /*0420*/  @P2 IADD3 R23, PT, PT, R23, 0x20, RZ ;  /* 0x0000002017172810 */ /* 0x000fc80007ffe0ff */
[----:B------:R0:W5:Y:S01]  /*0430*/  @P2 LDG.E.64 R2, desc[UR6][R18.64] ;  /* 0x0000000612022981 */ /* 0x000162000c1e1b00 */
[----:B--2---:R-:W-:-:S05]  /*0440*/  @P3 IMAD.WIDE.U32 R12, R23, 0x8, R20 ;  /* 0x00000008170c3825 */ /* 0x004fca00078e0014 */
[----:B------:R0:W5:Y:S01]  /*0450*/  @P3 LDG.E.64 R14, desc[UR6][R12.64] ;  /* 0x000000060c0e3981 */ /* 0x000162000c1e1b00 */
[----:B---3--:R-:W-:-:S05]  /*0460*/  @P0 IMAD.WIDE.U32 R16, R41, 0x8, R16 ;  /* 0x0000000829100825 */ /* 0x008fca00078e0010 */
[----:B------:R0:W5:Y:S01]  /*0470*/  @P0 LDG.E.64 R44, desc[UR6][R16.64] ;  /* 0x00000006102c0981 */ /* 0x000162000c1e1b00 */
[----:B------:R-:W-:Y:S02]  /*0480*/  @P0 CS2R R8, SRZ ;  /* 0x0000000000080805 */ /* 0x000fe4000001ff00 */
[----:B------:R-:W-:Y:S02]  /*0490*/  @P1 CS2R R10, SRZ ;  /* 0x00000000000a1805 */ /* 0x000fe4000001ff00 */
[----:B------:R-:W-:Y:S02]  /*04a0*/  @P2 CS2R R36, SRZ ;  /* 0x0000000000242805 */ /* 0x000fe4000001ff00 */
[----:B------:R-:W-:-:S07]  /*04b0*/  @P3 CS2R R6, SRZ ;  /* 0x0000000000063805 */ /* 0x000fce000001ff00 */
.L_x_16009:
[----:B------:R-:W-:Y:S05]  /*04c0*/  BSYNC.RECONVERGENT B0 ;  /* 0x0000000000007941 */ /* 0x000fea0003800200 */
.L_x_16007:
[----:B------:R-:W1:Y:S02]  /*04d0*/  LDCU UR4, c[0x0][0x384] ;  /* 0x00007080ff0477ac */ /* 0x000e640008000800 */
[----:B-1----:R-:W-:-:S13]  /*04e0*/  ISETP.GE.AND P0, PT, R38, UR4, PT ;  /* 0x0000000426007c0c */ /* 0x002fda000bf06270 */
[----:B------:R-:W-:Y:S05]  /*04f0*/  @P0 EXIT ;  /* 0x000000000000094d */ /* 0x000fea0003800000 */
[----:B-----5:R-:W-:Y:S01]  /*0500*/  MOV R54, R2 ;  /* 0x0000000200367202 */ /* 0x020fe20000000f00 */
[----:B------:R-:W1:Y:S01]  /*0510*/  LDCU.U8 UR4, c[0x0][0x410] ;  /* 0x00008200ff0477ac */ /* 0x000e620008000000 */
[----:B0-----:R-:W-:Y:S02]  /*0520*/  MOV R5, R3 ;  /* 0x0000000300057202 */ /* 0x001fe40000000f00 */
[--C-:B------:R-:W-:Y:S01]  /*0530*/  SHF.R.U64 R53, R2, 0x10, R3.reuse ;  /* 0x0000001002357819 */ /* 0x100fe20000001203 */
[----:B------:R-:W0:Y:S01]  /*0540*/  LDCU UR5, c[0x0][0x40c] ;  /* 0x00008180ff0577ac */ /* 0x000e220008000800 */
[----:B------:R-:W-:Y:S02]  /*0550*/  SHF.R.U32.HI R12, RZ, 0x10, R3 ;  /* 0x00000010ff0c7819 */ /* 0x000fe40000011603 */
[----:B------:R-:W-:Y:S01]  /*0560*/  PRMT R54, R5, 0x5410, R54 ;  /* 0x0000541005367816 */ /* 0x000fe20000000036 */
[----:B------:R-:W2:Y:S01]  /*0570*/  LDCU UR10, c[0x0][0x448] ;  /* 0x00008900ff0a77ac */ /* 0x000ea20008000800 */
[----:B------:R-:W-:-:S02]  /*0580*/  MOV R0, R44 ;  /* 0x0000002c00007202 */ /* 0x000fc40000000f00 */
[----:B------:R-:W-:Y:S01]  /*0590*/  PRMT R53, R12, 0x5410, R53 ;  /* 0x000054100c357816 */ /* 0x000fe20000000035 */
[----:B------:R-:W3:Y:S01]  /*05a0*/  LDCU.64 UR8, c[0x0][0x3a0] ;  /* 0x00007400ff0877ac */ /* 0x000ee20008000a00 */
[----:B------:R-:W-:Y:S02]  /*05b0*/  MOV R5, R42 ;  /* 0x0000002a00057202 */ /* 0x000fe40000000f00 */
[----:B------:R-:W-:Y:S02]  /*05c0*/  MOV R12, R43 ;  /* 0x0000002b000c7202 */ /* 0x000fe40000000f00 */
[----:B------:R-:W-:Y:S01]  /*05d0*/  PRMT R52, R52, 0x5410, R0 ;  /* 0x0000541034347816 */ /* 0x000fe20000000000 */
[----:B-1----:R-:W-:Y:S01]  /*05e0*/  UISETP.NE.AND UP0, UPT, UR4, URZ, UPT ;  /* 0x000000ff0400728c */ /* 0x002fe2000bf05270 */
[----:B------:R-:W-:Y:S02]  /*05f0*/  MOV R0, R45 ;  /* 0x0000002d00007202 */ /* 0x000fe40000000f00 */
[----:B------:R-:W-:-:S02]  /*0600*/  PRMT R49, R12, 0x5410, R5 ;  /* 0x000054100c317816 */ /* 0x000fc40000000005 */
[----:B------:R-:W-:Y:S02]  /*0610*/  SHF.R.U32.HI R47, RZ, 0x10, R43 ;  /* 0x00000010ff2f7819 */ /* 0x000fe4000001162b */
[--C-:B------:R-:W-:Y:S02]  /*0620*/  SHF.R.U64 R46, R36, 0x10, R37.reuse ;  /* 0x00000010242e7819 */ /* 0x100fe40000001225 */
[----:B------:R-:W-:Y:S02]  /*0630*/  SHF.R.U32.HI R5, RZ, 0x10, R37 ;  /* 0x00000010ff057819 */ /* 0x000fe40000011625 */
[----:B------:R-:W-:Y:S02]  /*0640*/  PRMT R52, R0, 0x7610, R52 ;  /* 0x0000761000347816 */ /* 0x000fe40000000034 */
[----:B------:R-:W-:Y:S02]  /*0650*/  PRMT R47, R47, 0x5410, R47 ;  /* 0x000054102f2f7816 */ /* 0x000fe4000000002f */
[----:B------:R-:W-:-:S02]  /*0660*/  SHF.R.U32.HI R0, RZ, 0x10, R11 ;  /* 0x00000010ff007819 */ /* 0x000fc4000001160b */
[----:B------:R-:W-:Y:S02]  /*0670*/  PRMT R46, R5, 0x5410, R46 ;  /* 0x00005410052e7816 */ /* 0x000fe4000000002e */
[----:B------:R-:W-:Y:S02]  /*0680*/  MOV R39, R14 ;  /* 0x0000000e00277202 */ /* 0x000fe40000000f00 */
[----:B------:R-:W-:Y:S02]  /*0690*/  MOV R3, R15 ;  /* 0x0000000f00037202 */ /* 0x000fe40000000f00 */
        /* <DEDUP_REMOVED lines=8> */
[----:B------:R-:W-:Y:S01]  /*0720*/  PRMT R47, R0, 0x7610, R47 ;  /* 0x00007610002f7816 */ /* 0x000fe2000000002f */
[----:B------:R-:W-:-:S02]  /*0730*/  HADD2.F32 R0, -RZ, R7.H0_H0 ;  /* 0x20000007ff007230 */ /* 0x000fc40000004100 */
[----:B------:R-:W-:Y:S02]  /*0740*/  HADD2.F32 R4, -RZ, R4.H0_H0 ;  /* 0x20000004ff047230 */ /* 0x000fe40000004100 */
[----:B------:R-:W-:Y:S02]  /*0750*/  HADD2.F32 R5, -RZ, R5.H0_H0 ;  /* 0x20000005ff057230 */ /* 0x000fe40000004100 */
[----:B0-23--:R-:W-:-:S07]  /*0760*/  HADD2.F32 R7, -RZ, R12.H0_H0 ;  /* 0x2000000cff077230 */ /* 0x00dfce0000004100 */
.L_x_16027:
[----:B------:R-:W0:Y:S08]  /*0770*/  LDC.64 R32, c[0x0][0x3f0] ;  /* 0x0000fc00ff207b82 */ /* 0x000e300000000a00 */
[----:B------:R-:W1:Y:S01]  /*0780*/  LDC.64 R34, c[0x0][0x3f8] ;  /* 0x0000fe00ff227b82 */ /* 0x000e620000000a00 */
[----:B0-----:R-:W-:-:S05]  /*0790*/  IMAD.WIDE R56, R38, 0x4, R32 ;  /* 0x0000000426387825 */ /* 0x001fca00078e0220 */
[----:B------:R-:W2:Y:S01]  /*07a0*/  LDG.E R32, desc[UR6][R56.64] ;  /* 0x0000000638207981 */ /* 0x000ea2000c1e1900 */
[----:B-1----:R-:W-:Y:S02]  /*07b0*/  IMAD.WIDE R50, R38, 0x4, R34 ;  /* 0x0000000426327825 */ /* 0x002fe400078e0222 */
[----:B------:R-:W0:Y:S01]  /*07c0*/  LDC R35, c[0x0][0x388] ;  /* 0x0000e200ff237b82 */ /* 0x000e220000000800 */
[C---:B------:R-:W-:Y:S02]  /*07d0*/  ISETP.GE.U32.AND P0, PT, R40.reuse, 0x20, PT ;  /* 0x000000202800780c */ /* 0x040fe40003f06070 */
[C---:B------:R-:W-:Y:S01]  /*07e0*/  ISETP.GE.U32.AND P6, PT, R40.reuse, 0x40, PT ;  /* 0x000000402800780c */ /* 0x040fe20003fc6070 */
[----:B------:R1:W5:Y:S01]  /*07f0*/  LDG.E R33, desc[UR6][R50.64] ;  /* 0x0000000632217981 */ /* 0x000362000c1e1900 */
[----:B------:R-:W-:Y:S01]  /*0800*/  ISETP.GE.U32.AND P5, PT, R40, 0x60, PT ;  /* 0x000000602800780c */ /* 0x000fe20003fa6070 */
[----:B------:R-:W-:Y:S03]  /*0810*/  BSSY.RECONVERGENT B0, `(.L_x_16010) ;  /* 0x000002a000007945 */ /* 0x000fe60003800200 */
[----:B-1----:R-:W-:-:S02]  /*0820*/  P2R R51, PR, RZ, 0x20 ;  /* 0x00000020ff337803 */ /* 0x002fc40000000000 */
[----:B--2---:R-:W-:-:S13]  /*0830*/  ISETP.GE.AND P3, PT, R32, 0x1, PT ;  /* 0x000000012000780c */ /* 0x004fda0003f66270 */
[----:B------:R-:W-:-:S05]  /*0840*/  @P3 IADD3 R34, PT, PT, R32, -0x1, RZ ;  /* 0xffffffff20223810 */ /* 0x000fca0007ffe0ff */
[-C--:B0-----:R-:W-:Y:S02]  /*0850*/  @P3 IMAD R48, R34, R35.reuse, RZ ;  /* 0x0000002322303224 */ /* 0x081fe400078e02ff */
[----:B------:R-:W-:-:S03]  /*0860*/  IMAD R34, R38, R35, RZ ;  /* 0x0000002326227224 */ /* 0x000fc600078e02ff */
[----:B------:R-:W-:Y:S02]  /*0870*/  @P3 SHF.R.S32.HI R59, RZ, 0x1f, R48 ;  /* 0x0000001fff3b3819 */ /* 0x000fe40000011430 */
[----:B------:R-:W-:Y:S02]  /*0880*/  SHF.R.S32.HI R55, RZ, 0x1f, R34 ;  /* 0x0000001fff377819 */ /* 0x000fe40000011422 */
[----:B------:R-:W-:Y:S02]  /*0890*/  @P3 LEA.HI R50, R59, R48, RZ, 0x2 ;  /* 0x000000303b323211 */ /* 0x000fe400078f10ff */
[----:B------:R-:W-:Y:S01]  /*08a0*/  P2R R48, PR, RZ, 0x40 ;  /* 0x00000040ff307803 */ /* 0x000fe20000000000 */
[----:B------:R-:W-:Y:S01]  /*08b0*/  HFMA2 R48, -RZ, RZ, 0, 0 ;  /* 0x00000000ff307431 */ /* 0x000fe200000001ff */
[----:B------:R-:W-:-:S04]  /*08c0*/  LEA.HI R34, R55, R34, RZ, 0x2 ;  /* 0x0000002237227211 */ /* 0x000fc800078f10ff */
[-C--:B------:R-:W-:Y:S02]  /*08d0*/  LEA.HI.SX32 R34, R34, R41.reuse, 0x1e ;  /* 0x0000002922227211 */ /* 0x080fe400078ff2ff */
[----:B------:R-:W-:Y:S01]  /*08e0*/  @P3 LEA.HI.SX32 R48, R50, R41, 0x1e ;  /* 0x0000002932303211 */ /* 0x000fe200078ff2ff */
[----:B------:R-:W-:Y:S06]  /*08f0*/  @!P0 BRA `(.L_x_16011) ;  /* 0x00000000006c8947 */ /* 0x000fec0003800000 */
[----:B------:R-:W-:Y:S01]  /*0900*/  ISETP.NE.U32.AND P1, PT, RZ, UR8, PT ;  /* 0x00000008ff007c0c */ /* 0x000fe2000bf25070 */
[----:B------:R-:W0:Y:S03]  /*0910*/  @P3 LDC.64 R18, c[0x0][0x390] ;  /* 0x0000e400ff123b82 */ /* 0x000e260000000a00 */
[----:B------:R-:W-:-:S05]  /*0920*/  ISETP.NE.AND.EX P1, PT, RZ, UR9, PT, P1 ;  /* 0x00000009ff007c0c */ /* 0x000fca000bf25310 */
[----:B------:R-:W1:Y:S08]  /*0930*/  LDC.64 R56, c[0x0][0x3a8] ;  /* 0x0000ea00ff387b82 */ /* 0x000e700000000a00 */
[----:B------:R-:W2:Y:S01]  /*0940*/  @P1 LDC.64 R16, c[0x0][0x3a0] ;  /* 0x0000e800ff101b82 */ /* 0x000ea20000000a00 */
[----:B0-----:R-:W-:-:S05]  /*0950*/  @P3 IMAD.WIDE.U32 R58, R48, 0x10, R18 ;  /* 0x00000010303a3825 */ /* 0x001fca00078e0012 */
[----:B------:R-:W3:Y:S01]  /*0960*/  @P3 LDG.E.128 R12, desc[UR6][R58.64] ;  /* 0x000000063a0c3981 */ /* 0x000ee2000c1e1d00 */
[----:B--2---:R-:W-:-:S05]  /*0970*/  @P1 IMAD.WIDE.U32 R60, R34, 0x10, R16 ;  /* 0x00000010223c1825 */ /* 0x004fca00078e0010 */
[----:B------:R-:W2:Y:S01]  /*0980*/  @P1 LDG.E.128 R16, desc[UR6][R60.64] ;  /* 0x000000063c101981 */ /* 0x000ea2000c1e1d00 */
[C---:B------:R-:W-:Y:S02]  /*0990*/  ISETP.GT.AND P4, PT, R32.reuse, RZ, P1 ;  /* 0x000000ff2000720c */ /* 0x040fe40000f84270 */
[----:B------:R-:W-:Y:S01]  /*09a0*/  ISETP.GT.AND P2, PT, R32, RZ, PT ;  /* 0x000000ff2000720c */ /* 0x000fe20003f44270 */
[----:B-1----:R-:W-:Y:S01]  /*09b0*/  IMAD.WIDE.U32 R56, R34, 0x10, R56 ;  /* 0x0000001022387825 */ /* 0x002fe200078e0038 */
[----:B------:R-:W-:Y:S02]  /*09c0*/  IADD3 R48, PT, PT, R48, 0x20, RZ ;  /* 0x0000002030307810 */ /* 0x000fe40007ffe0ff */
[----:B------:R-:W-:Y:S01]  /*09d0*/  IADD3 R34, PT, PT, R34, 0x20, RZ ;  /* 0x0000002022227810 */ /* 0x000fe20007ffe0ff */
[----:B---3--:R-:W-:Y:S01]  /*09e0*/  @!P1 FMUL.FTZ R50, R12, UR5 ;  /* 0x000000050c329c20 */ /* 0x008fe20008410000 */
[----:B------:R-:W-:-:S05]  /*09f0*/  @!P1 FMUL.FTZ R51, R13, UR5 ;  /* 0x000000050d339c20 */ /* 0x000fca0008410000 */
[----:B--2---:R-:W-:Y:S01]  /*0a00*/  @P4 FFMA.FTZ R16, R12, UR5, R16 ;  /* 0x000000050c104c23 */ /* 0x004fe20008010010 */
[----:B------:R-:W-:Y:S01]  /*0a10*/  @P4 FFMA.FTZ R17, R13, UR5, R17 ;  /* 0x000000050d114c23 */ /* 0x000fe20008010011 */
[----:B------:R-:W-:Y:S01]  /*0a20*/  @!P1 FSEL R16, R50, RZ, P2 ;  /* 0x000000ff32109208 */ /* 0x000fe20001000000 */
[C---:B------:R-:W-:Y:S01]  /*0a30*/  @!P1 FMUL.FTZ R50, R14.reuse, UR5 ;  /* 0x000000050e329c20 */ /* 0x040fe20008410000 */
[----:B------:R-:W-:Y:S01]  /*0a40*/  @!P1 FSEL R17, R51, RZ, P2 ;  /* 0x000000ff33119208 */ /* 0x000fe20001000000 */
[C---:B------:R-:W-:Y:S01]  /*0a50*/  @!P1 FMUL.FTZ R51, R15.reuse, UR5 ;  /* 0x000000050f339c20 */ /* 0x040fe20008410000 */
[----:B------:R-:W-:Y:S01]  /*0a60*/  @P4 FFMA.FTZ R18, R14, UR5, R18 ;  /* 0x000000050e124c23 */ /* 0x000fe20008010012 */
[----:B------:R-:W-:Y:S01]  /*0a70*/  @P4 FFMA.FTZ R19, R15, UR5, R19 ;  /* 0x000000050f134c23 */ /* 0x000fe20008010013 */
[----:B------:R-:W-:Y:S02]  /*0a80*/  @!P1 FSEL R18, R50, RZ, P2 ;  /* 0x000000ff32129208 */ /* 0x000fe40001000000 */
[----:B------:R-:W-:-:S05]  /*0a90*/  @!P1 FSEL R19, R51, RZ, P2 ;  /* 0x000000ff33139208 */ /* 0x000fca0001000000 */
[----:B------:R0:W-:Y:S02]  /*0aa0*/  STG.E.128 desc[UR6][R56.64], R16 ;  /* 0x0000001038007986 */ /* 0x0001e4000c101d06 */
.L_x_16011:
[----:B------:R-:W-:Y:S05]  /*0ab0*/  BSYNC.RECONVERGENT B0 ;  /* 0x0000000000007941 */ /* 0x000fea0003800200 */
.L_x_16010:
[----:B------:R-:W-:Y:S04]  /*0ac0*/  BSSY.RECONVERGENT B0, `(.L_x_16012) ;  /* 0x000001d000007945 */ /* 0x000fe80003800200 */
[----:B------:R-:W-:Y:S05]  /*0ad0*/  @!P6 BRA `(.L_x_16013) ;  /* 0x00000000006ce947 */ /* 0x000fea0003800000 */
[----:B------:R-:W-:Y:S01]  /*0ae0*/  ISETP.NE.U32.AND P1, PT, RZ, UR8, PT ;  /* 0x00000008ff007c0c */ /* 0x000fe2000bf25070 */
[----:B------:R-:W1:Y:S03]  /*0af0*/  @P3 LDC.64 R60, c[0x0][0x390] ;  /* 0x0000e400ff3c3b82 */ /* 0x000e660000000a00 */
[----:B------:R-:W-:-:S05]  /*0b00*/  ISETP.NE.AND.EX P1, PT, RZ, UR9, PT, P1 ;  /* 0x00000009ff007c0c */ /* 0x000fca000bf25310 */
[----:B0-----:R-:W0:Y:S08]  /*0b10*/  LDC.64 R56, c[0x0][0x3a8] ;  /* 0x0000ea00ff387b82 */ /* 0x001e300000000a00 */
[----:B------:R-:W2:Y:S01]  /*0b20*/  @P1 LDC.64 R58, c[0x0][0x3a0] ;  /* 0x0000e800ff3a1b82 */ /* 0x000ea20000000a00 */
[----:B-1----:R-:W-:-:S05]  /*0b30*/  @P3 IMAD.WIDE.U32 R60, R48, 0x10, R60 ;  /* 0x00000010303c3825 */ /* 0x002fca00078e003c */
[----:B------:R-:W3:Y:S01]  /*0b40*/  @P3 LDG.E.128 R12, desc[UR6][R60.64] ;  /* 0x000000063c0c3981 */ /* 0x000ee2000c1e1d00 */
[----:B--2---:R-:W-:-:S05]  /*0b50*/  @P1 IMAD.WIDE.U32 R58, R34, 0x10, R58 ;  /* 0x00000010223a1825 */ /* 0x004fca00078e003a */
[----:B------:R-:W2:Y:S01]  /*0b60*/  @P1 LDG.E.128 R20, desc[UR6][R58.64] ;  /* 0x000000063a141981 */ /* 0x000ea2000c1e1d00 */
[C---:B------:R-:W-:Y:S02]  /*0b70*/  ISETP.GT.AND P4, PT, R32.reuse, RZ, P1 ;  /* 0x000000ff2000720c */ /* 0x040fe40000f84270 */
[----:B------:R-:W-:Y:S01]  /*0b80*/  ISETP.GT.AND P2, PT, R32, RZ, PT ;  /* 0x000000ff2000720c */ /* 0x000fe20003f44270 */
[----:B0-----:R-:W-:Y:S01]  /*0b90*/  IMAD.WIDE.U32 R56, R34, 0x10, R56 ;  /* 0x0000001022387825 */ /* 0x001fe200078e0038 */
        /* <DEDUP_REMOVED lines=15> */
.L_x_16013:
[----:B------:R-:W-:Y:S05]  /*0c90*/  BSYNC.RECONVERGENT B0 ;  /* 0x0000000000007941 */ /* 0x000fea0003800200 */
.L_x_16012:
[----:B------:R-:W-:Y:S04]  /*0ca0*/  BSSY.RECONVERGENT B0, `(.L_x_16014) ;  /* 0x000001d000007945 */ /* 0x000fe80003800200 */
[----:B------:R-:W-:Y:S05]  /*0cb0*/  @!P5 BRA `(.L_x_16015) ;  /* 0x00000000006cd947 */ /* 0x000fea0003800000 */
[----:B------:R-:W-:Y:S01]  /*0cc0*/  ISETP.NE.U32.AND P1, PT, RZ, UR8, PT ;  /* 0x00000008ff007c0c */ /* 0x000fe2000bf25070 */
[----:B------:R-:W2:Y:S03]  /*0cd0*/  @P3 LDC.64 R60, c[0x0][0x390] ;  /* 0x0000e400ff3c3b82 */ /* 0x000ea60000000a00 */
[----:B------:R-:W-:-:S05]  /*0ce0*/  ISETP.NE.AND.EX P1, PT, RZ, UR9, PT, P1 ;  /* 0x00000009ff007c0c */ /* 0x000fca000bf25310 */
[----:B01----:R-:W0:Y:S08]  /*0cf0*/  LDC.64 R56, c[0x0][0x3a8] ;  /* 0x0000ea00ff387b82 */ /* 0x003e300000000a00 */
[----:B------:R-:W1:Y:S01]  /*0d00*/  @P1 LDC.64 R58, c[0x0][0x3a0] ;  /* 0x0000e800ff3a1b82 */ /* 0x000e620000000a00 */
[----:B--2---:R-:W-:-:S05]  /*0d10*/  @P3 IMAD.WIDE.U32 R60, R48, 0x10, R60 ;  /* 0x00000010303c3825 */ /* 0x004fca00078e003c */
[----:B------:R-:W2:Y:S01]  /*0d20*/  @P3 LDG.E.128 R12, desc[UR6][R60.64] ;  /* 0x000000063c0c3981 */ /* 0x000ea2000c1e1d00 */
[----:B-1----:R-:W-:-:S05]  /*0d30*/  @P1 IMAD.WIDE.U32 R58, R34, 0x10, R58 ;  /* 0x00000010223a1825 */ /* 0x002fca00078e003a */
[----:B------:R-:W3:Y:S01]  /*0d40*/  @P1 LDG.E.128 R24, desc[UR6][R58.64] ;  /* 0x000000063a181981 */ /* 0x000ee2000c1e1d00 */
[C---:B------:R-:W-:Y:S02]  /*0d50*/  ISETP.GT.AND P4, PT, R32.reuse, RZ, P1 ;  /* 0x000000ff2000720c */ /* 0x040fe40000f84270 */
[----:B------:R-:W-:Y:S01]  /*0d60*/  ISETP.GT.AND P2, PT, R32, RZ, PT ;  /* 0x000000ff2000720c */ /* 0x000fe20003f44270 */
[----:B0-----:R-:W-:Y:S01]  /*0d70*/  IMAD.WIDE.U32 R56, R34, 0x10, R56 ;  /* 0x0000001022387825 */ /* 0x001fe200078e0038 */
[----:B------:R-:W-:Y:S02]  /*0d80*/  IADD3 R48, PT, PT, R48, 0x20, RZ ;  /* 0x0000002030307810 */ /* 0x000fe40007ffe0ff */
[----:B------:R-:W-:Y:S01]  /*0d90*/  IADD3 R34, PT, PT, R34, 0x20, RZ ;  /* 0x0000002022227810 */ /* 0x000fe20007ffe0ff */
[----:B--2---:R-:W-:Y:S01]  /*0da0*/  @!P1 FMUL.FTZ R50, R12, UR5 ;  /* 0x000000050c329c20 */ /* 0x004fe20008410000 */
[----:B------:R-:W-:-:S05]  /*0db0*/  @!P1 FMUL.FTZ R51, R13, UR5 ;  /* 0x000000050d339c20 */ /* 0x000fca0008410000 */
[----:B---3--:R-:W-:Y:S01]  /*0dc0*/  @P4 FFMA.FTZ R24, R12, UR5, R24 ;  /* 0x000000050c184c23 */ /* 0x008fe20008010018 */
        /* <DEDUP_REMOVED lines=10> */
.L_x_16015:
[----:B------:R-:W-:Y:S05]  /*0e70*/  BSYNC.RECONVERGENT B0 ;  /* 0x0000000000007941 */ /* 0x000fea0003800200 */
.L_x_16014:
[----:B------:R-:W-:Y:S01]  /*0e80*/  ISETP.GE.U32.AND P1, PT, R40, 0x80, PT ;  /* 0x000000802800780c */ /* 0x000fe20003f26070 */
[----:B------:R-:W-:-:S12]  /*0e90*/  BSSY.RECONVERGENT B0, `(.L_x_16016) ;  /* 0x000001b000007945 */ /* 0x000fd80003800200 */
[----:B------:R-:W-:Y:S05]  /*0ea0*/  @!P1 BRA `(.L_x_16017) ;  /* 0x0000000000649947 */ /* 0x000fea0003800000 */
[----:B------:R-:W-:Y:S01]  /*0eb0*/  ISETP.NE.U32.AND P2, PT, RZ, UR8, PT ;  /* 0x00000008ff007c0c */ /* 0x000fe2000bf45070 */
[----:B------:R-:W3:Y:S03]  /*0ec0*/  @P3 LDC.64 R30, c[0x0][0x390] ;  /* 0x0000e400ff1e3b82 */ /* 0x000ee60000000a00 */
[----:B------:R-:W-:-:S05]  /*0ed0*/  ISETP.NE.AND.EX P2, PT, RZ, UR9, PT, P2 ;  /* 0x00000009ff007c0c */ /* 0x000fca000bf45320 */
[----:B012---:R-:W0:Y:S08]  /*0ee0*/  LDC.64 R56, c[0x0][0x3a8] ;  /* 0x0000ea00ff387b82 */ /* 0x007e300000000a00 */
[----:B------:R-:W1:Y:S01]  /*0ef0*/  @P2 LDC.64 R28, c[0x0][0x3a0] ;  /* 0x0000e800ff1c2b82 */ /* 0x000e620000000a00 */
[----:B---3--:R-:W-:-:S05]  /*0f00*/  @P3 IMAD.WIDE.U32 R50, R48, 0x10, R30 ;  /* 0x0000001030323825 */ /* 0x008fca00078e001e */
[----:B------:R-:W2:Y:S01]  /*0f10*/  @P3 LDG.E.128 R12, desc[UR6][R50.64] ;  /* 0x00000006320c3981 */ /* 0x000ea2000c1e1d00 */
[----:B-1----:R-:W-:-:S05]  /*0f20*/  @P2 IMAD.WIDE.U32 R58, R34, 0x10, R28 ;  /* 0x00000010223a2825 */ /* 0x002fca00078e001c */
[----:B------:R-:W3:Y:S01]  /*0f30*/  @P2 LDG.E.128 R28, desc[UR6][R58.64] ;  /* 0x000000063a1c2981 */ /* 0x000ee2000c1e1d00 */
[----:B------:R-:W-:Y:S01]  /*0f40*/  ISETP.GT.AND P4, PT, R32, RZ, P2 ;  /* 0x000000ff2000720c */ /* 0x000fe20001784270 */
[----:B0-----:R-:W-:Y:S01]  /*0f50*/  IMAD.WIDE.U32 R56, R34, 0x10, R56 ;  /* 0x0000001022387825 */ /* 0x001fe200078e0038 */
[----:B------:R-:W-:-:S03]  /*0f60*/  ISETP.GT.AND P3, PT, R32, RZ, PT ;  /* 0x000000ff2000720c */ /* 0x000fc60003f64270 */
[----:B--2---:R-:W-:Y:S01]  /*0f70*/  @!P2 FMUL.FTZ R32, R12, UR5 ;  /* 0x000000050c20ac20 */ /* 0x004fe20008410000 */
[----:B------:R-:W-:Y:S01]  /*0f80*/  @!P2 FMUL.FTZ R34, R13, UR5 ;  /* 0x000000050d22ac20 */ /* 0x000fe20008410000 */
[----:B------:R-:W-:Y:S01]  /*0f90*/  @!P2 FMUL.FTZ R48, R14, UR5 ;  /* 0x000000050e30ac20 */ /* 0x000fe20008410000 */
[----:B------:R-:W-:-:S05]  /*0fa0*/  @!P2 FMUL.FTZ R50, R15, UR5 ;  /* 0x000000050f32ac20 */ /* 0x000fca0008410000 */
[----:B---3--:R-:W-:Y:S01]  /*0fb0*/  @P4 FFMA.FTZ R28, R12, UR5, R28 ;  /* 0x000000050c1c4c23 */ /* 0x008fe2000801001c */
[----:B------:R-:W-:Y:S01]  /*0fc0*/  @P4 FFMA.FTZ R29, R13, UR5, R29 ;  /* 0x000000050d1d4c23 */ /* 0x000fe2000801001d */
[----:B------:R-:W-:Y:S01]  /*0fd0*/  @P4 FFMA.FTZ R30, R14, UR5, R30 ;  /* 0x000000050e1e4c23 */ /* 0x000fe2000801001e */
[----:B------:R-:W-:Y:S01]  /*0fe0*/  @P4 FFMA.FTZ R31, R15, UR5, R31 ;  /* 0x000000050f1f4c23 */ /* 0x000fe2000801001f */
[----:B------:R-:W-:Y:S02]  /*0ff0*/  @!P2 FSEL R28, R32, RZ, P3 ;  /* 0x000000ff201ca208 */ /* 0x000fe40001800000 */
[----:B------:R-:W-:Y:S02]  /*1000*/  @!P2 FSEL R29, R34, RZ, P3 ;  /* 0x000000ff221da208 */ /* 0x000fe40001800000 */
[----:B------:R-:W-:Y:S02]  /*1010*/  @!P2 FSEL R30, R48, RZ, P3 ;  /* 0x000000ff301ea208 */ /* 0x000fe40001800000 */
[----:B------:R-:W-:-:S05]  /*1020*/  @!P2 FSEL R31, R50, RZ, P3 ;  /* 0x000000ff321fa208 */ /* 0x000fca0001800000 */
[----:B------:R3:W-:Y:S02]  /*1030*/  STG.E.128 desc[UR6][R56.64], R28 ;  /* 0x0000001c38007986 */ /* 0x0007e4000c101d06 */
.L_x_16017:
[----:B------:R-:W-:Y:S05]  /*1040*/  BSYNC.RECONVERGENT B0 ;  /* 0x0000000000007941 */ /* 0x000fea0003800200 */
.L_x_16016:
[----:B------:R-:W-:Y:S01]  /*1050*/  FADD.FTZ R32, RZ, R16 ;  /* 0x00000010ff207221 */ /* 0x000fe20000010000 */
[C---:B------:R-:W-:Y:S01]  /*1060*/  ISETP.GT.U32.AND P2, PT, R40.reuse, 0x3f, PT ;  /* 0x0000003f2800780c */ /* 0x040fe20003f44070 */
[----:B------:R-:W-:Y:S01]  /*1070*/  UMOV UR4, 0xffffffff ;  /* 0xffffffff00047882 */ /* 0x000fe20000000000 */
[C---:B------:R-:W-:Y:S01]  /*1080*/  ISETP.GT.U32.AND P3, PT, R40.reuse, 0x5f, PT ;  /* 0x0000005f2800780c */ /* 0x040fe20003f64070 */
        /* <DEDUP_REMOVED lines=19> */
[----:B------:R-:W0:Y:S01]  /*11c0*/  SHFL.BFLY PT, R58, R55, 0x1, 0x1f ;  /* 0x0c201f00373a7f89 */ /* 0x000e2200000e0000 */
[----:B------:R-:W4:Y:S01]  /*11d0*/  LDC R32, c[0x0][0x400] ;  /* 0x00010000ff207b82 */ /* 0x000f220000000800 */
[----:B0123--:R-:W-:-:S05]  /*11e0*/  FADD.FTZ R57, R55, R58 ;  /* 0x0000003a37397221 */ /* 0x00ffca0000010000 */
        /* <DEDUP_REMOVED lines=8> */
[----:B----4-:R-:W-:-:S04]  /*1270*/  FMUL.FTZ R50, R51, R32 ;  /* 0x0000002033327220 */ /* 0x010fc80000410000 */
[--C-:B------:R-:W-:Y:S01]  /*1280*/  FADD.FTZ R34, R16, -R50.reuse ;  /* 0x8000003210227221 */ /* 0x100fe20000010000 */
[----:B------:R-:W-:-:S03]  /*1290*/  FADD.FTZ R51, R17, -R50 ;  /* 0x8000003211337221 */ /* 0x000fc60000010000 */
[----:B------:R-:W-:Y:S01]  /*12a0*/  FFMA.FTZ R48, R34, R34, RZ ;  /* 0x0000002222307223 */ /* 0x000fe200000100ff */
[----:B------:R-:W-:-:S03]  /*12b0*/  FADD.FTZ R34, R18, -R50 ;  /* 0x8000003212227221 */ /* 0x000fc60000010000 */
[----:B------:R-:W-:Y:S01]  /*12c0*/  FFMA.FTZ R51, R51, R51, R48 ;  /* 0x0000003333337223 */ /* 0x000fe20000010030 */
[----:B------:R-:W-:-:S03]  /*12d0*/  FADD.FTZ R48, R19, -R50 ;  /* 0x8000003213307221 */ /* 0x000fc60000010000 */
[----:B------:R-:W-:Y:S01]  /*12e0*/  FFMA.FTZ R51, R34, R34, R51 ;  /* 0x0000002222337223 */ /* 0x000fe20000010033 */
[----:B------:R-:W-:-:S03]  /*12f0*/  FADD.FTZ R34, R21, -R50 ;  /* 0x8000003215227221 */ /* 0x000fc60000010000 */
[----:B------:R-:W-:-:S05]  /*1300*/  FFMA.FTZ R51, R48, R48, R51 ;  /* 0x0000003030337223 */ /* 0x000fca0000010033 */
[----:B------:R-:W-:Y:S01]  /*1310*/  FSEL R60, R51, RZ, P0 ;  /* 0x000000ff333c7208 */ /* 0x000fe20000000000 */
[----:B------:R-:W-:-:S04]  /*1320*/  FADD.FTZ R51, R20, -R50 ;  /* 0x8000003214337221 */ /* 0x000fc80000010000 */
        /* <DEDUP_REMOVED lines=31> */
.L_x_16039:
[----:B01----:R-:W-:Y:S01]  /*1520*/  FADD.FTZ R57, R57, R58 ;  /* 0x0000003a39397221 */ /* 0x003fe20000010000 */
[----:B------:R-:W-:Y:S01]  /*1530*/  FMUL.FTZ R34, R50, R50 ;  /* 0x0000003232227220 */ /* 0x000fe20000410000 */
[----:B------:R-:W-:Y:S01]  /*1540*/  PLOP3.LUT P2, PT, PT, PT, UP0, 0x40, 0x4 ;  /* 0x000000000004781c */ /* 0x000fe20003f4e808 */
[----:B------:R-:W0:Y:S01]  /*1550*/  @!P5 LDC.64 R58, c[0x0][0x3c0] ;  /* 0x0000f000ff3adb82 */ /* 0x000e220000000a00 */
[----:B------:R-:W-:Y:S01]  /*1560*/  FFMA.FTZ R32, R57, R32, UR10 ;  /* 0x0000000a39207e23 */ /* 0x000fe20008010020 */
[----:B------:R-:W-:Y:S01]  /*1570*/  BSSY.RECONVERGENT B0, `(.L_x_16019) ;  /* 0x000007b000007945 */ /* 0x000fe20003800200 */
[----:B------:R-:W-:Y:S02]  /*1580*/  FSEL R51, R34, RZ, !P2 ;  /* 0x000000ff22337208 */ /* 0x000fe40005000000 */
[----:B-----5:R-:W-:-:S03]  /*1590*/  ISETP.GE.AND P2, PT, R33, 0x1, PT ;  /* 0x000000012100780c */ /* 0x020fc60003f46270 */
        /* <DEDUP_REMOVED lines=10> */
[----:B------:R-:W-:-:S03]  /*1640*/  PLOP3.LUT P2, PT, PT, PT, UP0, 0x40, 0x4 ;  /* 0x000000000004781c */ /* 0x000fc60003f4e808 */
[----:B------:R-:W-:Y:S01]  /*1650*/  IMAD R32, R32, R35, RZ ;  /* 0x0000002320207224 */ /* 0x000fe200078e02ff */
[----:B0-----:R-:W-:-:S04]  /*1660*/  FSEL R50, R50, RZ, P2 ;  /* 0x000000ff32327208 */ /* 0x001fc80001000000 */
[----:B------:R-:W-:-:S04]  /*1670*/  SHF.R.S32.HI R33, RZ, 0x1f, R32 ;  /* 0x0000001fff217819 */ /* 0x000fc80000011420 */
[----:B------:R-:W-:-:S04]  /*1680*/  LEA.HI R32, R33, R32, RZ, 0x2 ;  /* 0x0000002021207211 */ /* 0x000fc800078f10ff */
[----:B------:R-:W-:Y:S01]  /*1690*/  LEA.HI.SX32 R51, R32, R41, 0x1e ;  /* 0x0000002920337211 */ /* 0x000fe200078ff2ff */
[----:B------:R-:W-:Y:S06]  /*16a0*/  @!P0 BRA `(.L_x_16022) ;  /* 0x0000000000708947 */ /* 0x000fec0003800000 */
[----:B------:R-:W-:Y:S01]  /*16b0*/  SHF.R.U64 R33, R44, 0x10, R45 ;  /* 0x000000102c217819 */ /* 0x000fe2000000122d */
[--C-:B------:R-:W-:Y:S01]  /*16c0*/  FADD.FTZ R35, R17, -R50.reuse ;  /* 0x8000003211237221 */ /* 0x100fe20000010000 */
[----:B------:R-:W-:Y:S01]  /*16d0*/  SHF.R.U64 R55, R8, 0x10, R9 ;  /* 0x0000001008377819 */ /* 0x000fe20000001209 */
[----:B------:R-:W0:Y:S01]  /*16e0*/  LDC.64 R58, c[0x0][0x428] ;  /* 0x00010a00ff3a7b82 */ /* 0x000e220000000a00 */
[----:B------:R-:W-:Y:S01]  /*16f0*/  SHF.R.U32.HI R32, RZ, 0x10, R45 ;  /* 0x00000010ff207819 */ /* 0x000fe2000001162d */
[----:B------:R-:W-:Y:S02]  /*1700*/  HADD2.F32 R33, -RZ, R33.H0_H0 ;  /* 0x20000021ff217230 */ /* 0x000fe40000004100 */
[----:B------:R-:W-:Y:S01]  /*1710*/  FMUL.FTZ R34, R48, R35 ;  /* 0x0000002330227220 */ /* 0x000fe20000410000 */
[----:B------:R-:W-:Y:S02]  /*1720*/  HADD2.F32 R55, -RZ, R55.H0_H0 ;  /* 0x20000037ff377230 */ /* 0x000fe40000004100 */
[----:B------:R-:W-:Y:S01]  /*1730*/  FADD.FTZ R35, R19, -R50 ;  /* 0x8000003213237221 */ /* 0x000fe20000010000 */
[----:B------:R-:W-:-:S02]  /*1740*/  HADD2.F32 R32, -RZ, R32.H0_H0 ;  /* 0x20000020ff207230 */ /* 0x000fc40000004100 */
[----:B------:R-:W-:Y:S02]  /*1750*/  HADD2.F32 R57, -RZ, R8.H0_H0 ;  /* 0x20000008ff397230 */ /* 0x000fe40000004100 */
[----:B------:R-:W-:Y:S01]  /*1760*/  FFMA.FTZ R33, R34, R33, R55 ;  /* 0x0000002122217223 */ /* 0x000fe20000010037 */
[----:B------:R-:W-:Y:S01]  /*1770*/  SHF.R.U32.HI R34, RZ, 0x10, R9 ;  /* 0x00000010ff227819 */ /* 0x000fe20000011609 */
[----:B------:R-:W-:Y:S01]  /*1780*/  FMUL.FTZ R35, R48, R35 ;  /* 0x0000002330237220 */ /* 0x000fe20000410000 */
[----:B------:R-:W-:-:S03]  /*1790*/  FADD.FTZ R55, R16, -R50 ;  /* 0x8000003210377221 */ /* 0x000fc60000010000 */
[----:B------:R-:W-:-:S05]  /*17a0*/  HADD2.F32 R34, -RZ, R34.H0_H0 ;  /* 0x20000022ff227230 */ /* 0x000fca0000004100 */
[----:B------:R-:W-:Y:S01]  /*17b0*/  FFMA.FTZ R35, R35, R32, R34 ;  /* 0x0000002023237223 */ /* 0x000fe20000010022 */
[----:B------:R-:W-:Y:S01]  /*17c0*/  FMUL.FTZ R32, R48, R55 ;  /* 0x0000003730207220 */ /* 0x000fe20000410000 */
[----:B------:R-:W-:Y:S02]  /*17d0*/  HADD2.F32 R55, -RZ, R52.H1_H1 ;  /* 0x30000034ff377230 */ /* 0x000fe40000004100 */
[C---:B0-----:R-:W-:Y:S01]  /*17e0*/  IMAD.WIDE.U32 R58, R51.reuse, 0x10, R58 ;  /* 0x00000010333a7825 */ /* 0x041fe200078e003a */
[----:B------:R-:W-:-:S03]  /*17f0*/  IADD3 R51, PT, PT, R51, 0x20, RZ ;  /* 0x0000002033337810 */ /* 0x000fc60007ffe0ff */
[----:B------:R-:W-:Y:S01]  /*1800*/  FFMA.FTZ R32, R32, R55, R57 ;  /* 0x0000003720207223 */ /* 0x000fe20000010039 */
[----:B------:R-:W-:Y:S01]  /*1810*/  FADD.FTZ R55, R18, -R50 ;  /* 0x8000003212377221 */ /* 0x000fe20000010000 */
[----:B------:R-:W-:-:S03]  /*1820*/  HADD2.F32 R57, -RZ, R9.H0_H0 ;  /* 0x20000009ff397230 */ /* 0x000fc60000004100 */
[----:B------:R-:W-:Y:S01]  /*1830*/  FMUL.FTZ R34, R48, R55 ;  /* 0x0000003730227220 */ /* 0x000fe20000410000 */
[----:B------:R-:W-:-:S05]  /*1840*/  HADD2.F32 R55, -RZ, R52.H0_H0 ;  /* 0x20000034ff377230 */ /* 0x000fca0000004100 */
[----:B------:R-:W-:-:S05]  /*1850*/  FFMA.FTZ R34, R34, R55, R57 ;  /* 0x0000003722227223 */ /* 0x000fca0000010039 */
[----:B------:R0:W-:Y:S02]  /*1860*/  STG.E.128 desc[UR6][R58.64], R32 ;  /* 0x000000203a007986 */ /* 0x0001e4000c101d06 */
.L_x_16022:
[----:B------:R-:W-:Y:S05]  /*1870*/  BSYNC.RECONVERGENT B1 ;  /* 0x0000000000017941 */ /* 0x000fea0003800200 */
.L_x_16021:
[----:B------:R-:W-:Y:S01]  /*1880*/  ISETP.GE.U32.AND P0, PT, R40, 0x40, PT ;  /* 0x000000402800780c */ /* 0x000fe20003f06070 */
[----:B------:R-:W-:-:S12]  /*1890*/  BSSY.RECONVERGENT B1, `(.L_x_16023) ;  /* 0x000001c000017945 */ /* 0x000fd80003800200 */
[----:B------:R-:W-:Y:S05]  /*18a0*/  @!P0 BRA `(.L_x_16024) ;  /* 0x0000000000688947 */ /* 0x000fea0003800000 */
[--C-:B0-----:R-:W-:Y:S01]  /*18b0*/  FADD.FTZ R35, R20, -R50.reuse ;  /* 0x8000003214237221 */ /* 0x101fe20000010000 */
[----:B------:R-:W-:Y:S01]  /*18c0*/  SHF.R.U64 R34, R42, 0x10, R43 ;  /* 0x000000102a227819 */ /* 0x000fe2000000122b */
[----:B------:R-:W-:Y:S01]  /*18d0*/  HADD2.F32 R55, -RZ, R10.H0_H0 ;  /* 0x2000000aff377230 */ /* 0x000fe20000004100 */
[----:B------:R-:W-:Y:S01]  /*18e0*/  SHF.R.U64 R33, R10, 0x10, R11 ;  /* 0x000000100a217819 */ /* 0x000fe2000000120b */
[----:B------:R-:W-:Y:S01]  /*18f0*/  FMUL.FTZ R32, R48, R35 ;  /* 0x0000002330207220 */ /* 0x000fe20000410000 */
[----:B------:R-:W-:Y:S02]  /*1900*/  HADD2.F32 R35, -RZ, R49.H1_H1 ;  /* 0x30000031ff237230 */ /* 0x000fe40000004100 */
[----:B------:R-:W-:Y:S01]  /*1910*/  FADD.FTZ R57, R21, -R50 ;  /* 0x8000003215397221 */ /* 0x000fe20000010000 */
[----:B------:R-:W0:Y:S01]  /*1920*/  LDC.64 R60, c[0x0][0x428] ;  /* 0x00010a00ff3c7b82 */ /* 0x000e220000000a00 */
[----:B------:R-:W-:Y:S02]  /*1930*/  HADD2.F32 R34, -RZ, R34.H0_H0 ;  /* 0x20000022ff227230 */ /* 0x000fe40000004100 */
[----:B------:R-:W-:-:S02]  /*1940*/  HADD2.F32 R33, -RZ, R33.H0_H0 ;  /* 0x20000021ff217230 */ /* 0x000fc40000004100 */
[----:B------:R-:W-:Y:S01]  /*1950*/  FMUL.FTZ R56, R48, R57 ;  /* 0x0000003930387220 */ /* 0x000fe20000410000 */
[----:B------:R-:W-:Y:S01]  /*1960*/  FFMA.FTZ R32, R32, R35, R55 ;  /* 0x0000002320207223 */ /* 0x000fe20000010037 */
[----:B------:R-:W-:Y:S01]  /*1970*/  FADD.FTZ R35, R22, -R50 ;  /* 0x8000003216237221 */ /* 0x000fe20000010000 */
[----:B------:R-:W-:Y:S02]  /*1980*/  HADD2.F32 R55, -RZ, R11.H0_H0 ;  /* 0x2000000bff377230 */ /* 0x000fe40000004100 */
[----:B------:R-:W-:Y:S01]  /*1990*/  FFMA.FTZ R33, R56, R34, R33 ;  /* 0x0000002238217223 */ /* 0x000fe20000010021 */
[----:B------:R-:W-:Y:S02]  /*19a0*/  HADD2.F32 R56, -RZ, R47.H1_H1 ;  /* 0x3000002fff387230 */ /* 0x000fe40000004100 */
[----:B------:R-:W-:Y:S01]  /*19b0*/  FMUL.FTZ R34, R48, R35 ;  /* 0x0000002330227220 */ /* 0x000fe20000410000 */
[----:B------:R-:W-:Y:S02]  /*19c0*/  HADD2.F32 R35, -RZ, R49.H0_H0 ;  /* 0x20000031ff237230 */ /* 0x000fe40000004100 */
[----:B------:R-:W-:-:S03]  /*19d0*/  HADD2.F32 R58, -RZ, R47.H0_H0 ;  /* 0x2000002fff3a7230 */ /* 0x000fc60000004100 */
[----:B------:R-:W-:Y:S01]  /*19e0*/  FFMA.FTZ R34, R34, R35, R55 ;  /* 0x0000002322227223 */ /* 0x000fe20000010037 */
[----:B------:R-:W-:-:S04]  /*19f0*/  FADD.FTZ R35, R23, -R50 ;  /* 0x8000003217237221 */ /* 0x000fc80000010000 */
[----:B------:R-:W-:Y:S01]  /*1a00*/  FMUL.FTZ R35, R48, R35 ;  /* 0x0000002330237220 */ /* 0x000fe20000410000 */
[----:B0-----:R-:W-:-:S04]  /*1a10*/  IMAD.WIDE.U32 R60, R51, 0x10, R60 ;  /* 0x00000010333c7825 */ /* 0x001fc800078e003c */
[----:B------:R-:W-:Y:S01]  /*1a20*/  FFMA.FTZ R35, R35, R56, R58 ;  /* 0x0000003823237223 */ /* 0x000fe2000001003a */
[----:B------:R-:W-:-:S04]  /*1a30*/  IADD3 R51, PT, PT, R51, 0x20, RZ ;  /* 0x0000002033337810 */ /* 0x000fc80007ffe0ff */
[----:B------:R1:W-:Y:S03]  /*1a40*/  STG.E.128 desc[UR6][R60.64], R32 ;  /* 0x000000203c007986 */ /* 0x0003e6000c101d06 */
.L_x_16024:
[----:B------:R-:W-:Y:S05]  /*1a50*/  BSYNC.RECONVERGENT B1 ;  /* 0x0000000000017941 */ /* 0x000fea0003800200 */
.L_x_16023:
[----:B------:R-:W-:Y:S01]  /*1a60*/  ISETP.GE.U32.AND P0, PT, R40, 0x60, PT ;  /* 0x000000602800780c */ /* 0x000fe20003f06070 */
[----:B------:R-:W-:-:S12]  /*1a70*/  BSSY.RECONVERGENT B1, `(.L_x_16025) ;  /* 0x000001a000017945 */ /* 0x000fd80003800200 */
[----:B------:R-:W-:Y:S05]  /*1a80*/  @!P0 BRA `(.L_x_16026) ;  /* 0x0000000000608947 */ /* 0x000fea0003800000 */
[--C-:B01----:R-:W-:Y:S01]  /*1a90*/  FADD.FTZ R33, R24, -R50.reuse ;  /* 0x8000003218217221 */ /* 0x103fe20000010000 */
[----:B------:R-:W-:Y:S02]  /*1aa0*/  HADD2.F32 R32, -RZ, R54.H1_H1 ;  /* 0x30000036ff207230 */ /* 0x000fe40000004100 */
[----:B------:R-:W-:Y:S01]  /*1ab0*/  FADD.FTZ R55, R25, -R50 ;  /* 0x8000003219377221 */ /* 0x000fe20000010000 */
[----:B------:R-:W-:Y:S02]  /*1ac0*/  HADD2.F32 R35, -RZ, R36.H0_H0 ;  /* 0x20000024ff237230 */ /* 0x000fe40000004100 */
[C---:B------:R-:W-:Y:S01]  /*1ad0*/  FMUL.FTZ R58, R48.reuse, R33 ;  /* 0x00000021303a7220 */ /* 0x040fe20000410000 */
[----:B------:R-:W0:Y:S01]  /*1ae0*/  LDC.64 R60, c[0x0][0x428] ;  /* 0x00010a00ff3c7b82 */ /* 0x000e220000000a00 */
[----:B------:R-:W-:Y:S02]  /*1af0*/  HADD2.F32 R34, -RZ, R53.H1_H1 ;  /* 0x30000035ff227230 */ /* 0x000fe40000004100 */
[----:B------:R-:W-:Y:S01]  /*1b00*/  FMUL.FTZ R33, R48, R55 ;  /* 0x0000003730217220 */ /* 0x000fe20000410000 */
[----:B------:R-:W-:-:S02]  /*1b10*/  HADD2.F32 R56, -RZ, R46.H1_H1 ;  /* 0x3000002eff387230 */ /* 0x000fc40000004100 */
[----:B------:R-:W-:Y:S01]  /*1b20*/  FFMA.FTZ R32, R58, R32, R35 ;  /* 0x000000203a207223 */ /* 0x000fe20000010023 */
[----:B------:R-:W-:Y:S01]  /*1b30*/  FADD.FTZ R35, R26, -R50 ;  /* 0x800000321a237221 */ /* 0x000fe20000010000 */
[----:B------:R-:W-:Y:S02]  /*1b40*/  HADD2.F32 R55, -RZ, R37.H0_H0 ;  /* 0x20000025ff377230 */ /* 0x000fe40000004100 */
[----:B------:R-:W-:Y:S01]  /*1b50*/  FFMA.FTZ R33, R33, R34, R56 ;  /* 0x0000002221217223 */ /* 0x000fe20000010038 */
[----:B------:R-:W-:Y:S01]  /*1b60*/  FMUL.FTZ R34, R48, R35 ;  /* 0x0000002330227220 */ /* 0x000fe20000410000 */
[----:B------:R-:W-:Y:S02]  /*1b70*/  HADD2.F32 R35, -RZ, R54.H0_H0 ;  /* 0x20000036ff237230 */ /* 0x000fe40000004100 */
[----:B------:R-:W-:Y:S02]  /*1b80*/  HADD2.F32 R56, -RZ, R53.H0_H0 ;  /* 0x20000035ff387230 */ /* 0x000fe40000004100 */
[----:B------:R-:W-:-:S02]  /*1b90*/  HADD2.F32 R58, -RZ, R46.H0_H0 ;  /* 0x2000002eff3a7230 */ /* 0x000fc40000004100 */
[----:B------:R-:W-:Y:S01]  /*1ba0*/  FFMA.FTZ R34, R34, R35, R55 ;  /* 0x0000002322227223 */ /* 0x000fe20000010037 */
[----:B------:R-:W-:-:S04]  /*1bb0*/  FADD.FTZ R35, R27, -R50 ;  /* 0x800000321b237221 */ /* 0x000fc80000010000 */
[----:B------:R-:W-:-:S04]  /*1bc0*/  FMUL.FTZ R35, R48, R35 ;  /* 0x0000002330237220 */ /* 0x000fc80000410000 */
[----:B------:R-:W-:Y:S01]  /*1bd0*/  FFMA.FTZ R35, R35, R56, R58 ;  /* 0x0000003823237223 */ /* 0x000fe2000001003a */
[C---:B0-----:R-:W-:Y:S01]  /*1be0*/  IMAD.WIDE.U32 R60, R51.reuse, 0x10, R60 ;  /* 0x00000010333c7825 */ /* 0x041fe200078e003c */
[----:B------:R-:W-:-:S04]  /*1bf0*/  IADD3 R51, PT, PT, R51, 0x20, RZ ;  /* 0x0000002033337810 */ /* 0x000fc80007ffe0ff */
[----:B------:R2:W-:Y:S03]  /*1c00*/  STG.E.128 desc[UR6][R60.64], R32 ;  /* 0x000000203c007986 */ /* 0x0005e6000c101d06 */
.L_x_16026:
[----:B------:R-:W-:Y:S05]  /*1c10*/  BSYNC.RECONVERGENT B1 ;  /* 0x0000000000017941 */ /* 0x000fea0003800200 */
.L_x_16025:
[----:B------:R-:W-:Y:S05]  /*1c20*/  @!P1 BRA `(.L_x_16020) ;  /* 0x00000000003c9947 */ /* 0x000fea0003800000 */
[----:B0-----:R-:W0:Y:S01]  /*1c30*/  LDC.64 R58, c[0x0][0x428] ;  /* 0x00010a00ff3a7b82 */ /* 0x001e220000000a00 */
[--C-:B-12---:R-:W-:Y:S01]  /*1c40*/  FADD.FTZ R33, R28, -R50.reuse ;  /* 0x800000321c217221 */ /* 0x106fe20000010000 */
[--C-:B------:R-:W-:Y:S01]  /*1c50*/  FADD.FTZ R57, R29, -R50.reuse ;  /* 0x800000321d397221 */ /* 0x100fe20000010000 */
[--C-:B------:R-:W-:Y:S01]  /*1c60*/  FADD.FTZ R35, R30, -R50.reuse ;  /* 0x800000321e237221 */ /* 0x100fe20000010000 */
[----:B------:R-:W-:Y:S01]  /*1c70*/  FADD.FTZ R55, R31, -R50 ;  /* 0x800000321f377221 */ /* 0x000fe20000010000 */
        /* <DEDUP_REMOVED lines=8> */
[----:B0-----:R-:W-:-:S05]  /*1d00*/  IMAD.WIDE.U32 R58, R51, 0x10, R58 ;  /* 0x00000010333a7825 */ /* 0x001fca00078e003a */
[----:B------:R3:W-:Y:S02]  /*1d10*/  STG.E.128 desc[UR6][R58.64], R32 ;  /* 0x000000203a007986 */ /* 0x0007e4000c101d06 */
.L_x_16020:
[----:B------:R-:W-:Y:S05]  /*1d20*/  BSYNC.RECONVERGENT B0 ;  /* 0x0000000000007941 */ /* 0x000fea0003800200 */
.L_x_16019:
[----:B0123--:R-:W0:Y:S02]  /*1d30*/  LDC.64 R32, c[0x0][0x380] ;  /* 0x0000e000ff207b82 */ /* 0x00fe240000000a00 */
[----:B0-----:R-:W-:-:S04]  /*1d40*/  LEA R38, R32, R38, 0x2 ;  /* 0x0000002620267211 */ /* 0x001fc800078e10ff */
[----:B------:R-:W-:-:S13]  /*1d50*/  ISETP.GE.AND P0, PT, R38, R33, PT ;  /* 0x000000212600720c */ /* 0x000fda0003f06270 */
[----:B------:R-:W-:Y:S05]  /*1d60*/  @!P0 BRA `(.L_x_16027) ;  /* 0xffffffe800808947 */ /* 0x000fea000383ffff */
[----:B------:R-:W-:Y:S05]  /*1d70*/  EXIT ;  /* 0x000000000000794d */ /* 0x000fea0003800000 */
.L_x_16018:
[----:B------:R-:W-:Y:S01]  /*1d80*/  HFMA2 R48, -RZ, RZ, 0, 5.9604644775390625e-08 ;  /* 0x00000001ff307431 */ /* 0x000fe200000001ff */
[----:B------:R-:W-:Y:S01]  /*1d90*/  BSSY B0, `(.L_x_16028) ;  /* 0x0000007000007945 */ /* 0x000fe20003800000 */
[----:B------:R-:W-:Y:S02]  /*1da0*/  MOV R61, R55 ;  /* 0x00000037003d7202 */ /* 0x000fe40000000f00 */
[----:B------:R-:W-:Y:S02]  /*1db0*/  MOV R51, 0x1f ;  /* 0x0000001f00337802 */ /* 0x000fe40000000f00 */
[----:B------:R-:W-:-:S07]  /*1dc0*/  MOV R34, 0xffffffff ;  /* 0xffffffff00227802 */ /* 0x000fce0000000f00 */
[----:B0123-5:R-:W-:Y:S05]  /*1dd0*/  WARPSYNC.COLLECTIVE R34, `(.L_x_16029) ;  /* 0x0000000022087348 */ /* 0x02ffea0003c00000 */
[----:B------:R4:W0:Y:S02]  /*1de0*/  SHFL.BFLY P6, R58, R61, R48, R51 ;  /* 0x0c0000303d3a7389 */ /* 0x00082400000c0033 */
[----:B012345:R-:W-:Y:S05]  /*1df0*/  ENDCOLLECTIVE ;  /* 0x000000000000791b */ /* 0x03ffea0003800000 */
.L_x_16029:
[----:B------:R-:W-:Y:S05]  /*1e00*/  BSYNC B0 ;  /* 0x0000000000007941 */ /* 0x000fea0003800000 */
.L_x_16028:
        /* <DEDUP_REMOVED lines=9> */
.L_x_16030:
[----:B------:R-:W-:Y:S02]  /*1ea0*/  HFMA2 R48, -RZ, RZ, 0, 2.384185791015625e-07 ;  /* 0x00000004ff307431 */ /* 0x000fe400000001ff */
[----:B------:R-:W-:-:S05]  /*1eb0*/  FADD.FTZ R59, R57, R58 ;  /* 0x0000003a393b7221 */ /* 0x000fca0000010000 */
[----:B------:R-:W-:-:S07]  /*1ec0*/  MOV R61, R59 ;  /* 0x0000003b003d7202 */ /* 0x000fce0000000f00 */
[----:B------:R-:W-:Y:S05]  /*1ed0*/  WARPSYNC.COLLECTIVE R34, `(.L_x_16031) ;  /* 0x0000000022087348 */ /* 0x000fea0003c00000 */
[----:B------:R0:W1:Y:S02]  /*1ee0*/  SHFL.BFLY P6, R58, R61, R48, R51 ;  /* 0x0c0000303d3a7389 */ /* 0x00006400000c0033 */
[----:B01----:R-:W-:Y:S05]  /*1ef0*/  ENDCOLLECTIVE ;  /* 0x000000000000791b */ /* 0x003fea0003800000 */
.L_x_16031:
[----:B------:R-:W-:Y:S02]  /*1f00*/  HFMA2 R48, -RZ, RZ, 0, 4.76837158203125e-07 ;  /* 0x00000008ff307431 */ /* 0x000fe400000001ff */
[----:B------:R-:W-:-:S05]  /*1f10*/  FADD.FTZ R60, R59, R58 ;  /* 0x0000003a3b3c7221 */ /* 0x000fca0000010000 */
[----:B------:R-:W-:-:S07]  /*1f20*/  MOV R61, R60 ;  /* 0x0000003c003d7202 */ /* 0x000fce0000000f00 */
[----:B------:R-:W-:Y:S05]  /*1f30*/  WARPSYNC.COLLECTIVE R34, `(.L_x_16032) ;  /* 0x0000000022087348 */ /* 0x000fea0003c00000 */
[----:B------:R0:W1:Y:S02]  /*1f40*/  SHFL.BFLY P6, R58, R61, R48, R51 ;  /* 0x0c0000303d3a7389 */ /* 0x00006400000c0033 */
[----:B01----:R-:W-:Y:S05]  /*1f50*/  ENDCOLLECTIVE ;  /* 0x000000000000791b */ /* 0x003fea0003800000 */
.L_x_16032:
[----:B------:R-:W-:Y:S02]  /*1f60*/  HFMA2 R48, -RZ, RZ, 0, 9.5367431640625e-07 ;  /* 0x00000010ff307431 */ /* 0x000fe400000001ff */
[----:B------:R-:W-:-:S05]  /*1f70*/  FADD.FTZ R56, R60, R58 ;  /* 0x0000003a3c387221 */ /* 0x000fca0000010000 */
[----:B------:R-:W-:-:S07]  /*1f80*/  MOV R61, R56 ;  /* 0x00000038003d7202 */ /* 0x000fce0000000f00 */
[----:B------:R-:W-:Y:S05]  /*1f90*/  WARPSYNC.COLLECTIVE R34, `(.L_x_16033) ;  /* 0x0000000022087348 */ /* 0x000fea0003c00000 */
[----:B------:R0:W1:Y:S02]  /*1fa0*/  SHFL.BFLY P6, R58, R61, R48, R51 ;  /* 0x0c0000303d3a7389 */ /* 0x00006400000c0033 */
[----:B01----:R-:W-:Y:S05]  /*1fb0*/  ENDCOLLECTIVE ;  /* 0x000000000000791b */ /* 0x003fea0003800000 */
.L_x_16033:
        /* <DEDUP_REMOVED lines=42> */
.L_x_16034:
[----:B------:R-:W-:Y:S02]  /*2260*/  HFMA2 R48, -RZ, RZ, 0, 1.1920928955078125e-07 ;  /* 0x00000002ff307431 */ /* 0x000fe400000001ff */
[----:B------:R-:W-:-:S05]  /*2270*/  FADD.FTZ R59, R60, R58 ;  /* 0x0000003a3c3b7221 */ /* 0x000fca0000010000 */
[----:B------:R-:W-:-:S07]  /*2280*/  MOV R61, R59 ;  /* 0x0000003b003d7202 */ /* 0x000fce0000000f00 */
[----:B------:R-:W-:Y:S05]  /*2290*/  WARPSYNC.COLLECTIVE R34, `(.L_x_16035) ;  /* 0x0000000022087348 */ /* 0x000fea0003c00000 */
[----:B------:R0:W1:Y:S02]  /*22a0*/  SHFL.BFLY P6, R58, R61, R48, R51 ;  /* 0x0c0000303d3a7389 */ /* 0x00006400000c0033 */
[----:B01----:R-:W-:Y:S05]  /*22b0*/  ENDCOLLECTIVE ;  /* 0x000000000000791b */ /* 0x003fea0003800000 */
.L_x_16035:
[----:B------:R-:W-:Y:S02]  /*22c0*/  HFMA2 R48, -RZ, RZ, 0, 2.384185791015625e-07 ;  /* 0x00000004ff307431 */ /* 0x000fe400000001ff */
[----:B------:R-:W-:-:S05]  /*22d0*/  FADD.FTZ R55, R59, R58 ;  /* 0x0000003a3b377221 */ /* 0x000fca0000010000 */
[----:B------:R-:W-:-:S07]  /*22e0*/  MOV R61, R55 ;  /* 0x00000037003d7202 */ /* 0x000fce0000000f00 */
[----:B------:R-:W-:Y:S05]  /*22f0*/  WARPSYNC.COLLECTIVE R34, `(.L_x_16036) ;  /* 0x0000000022087348 */ /* 0x000fea0003c00000 */
[----:B------:R0:W1:Y:S02]  /*2300*/  SHFL.BFLY P6, R58, R61, R48, R51 ;  /* 0x0c0000303d3a7389 */ /* 0x00006400000c0033 */
[----:B01----:R-:W-:Y:S05]  /*2310*/  ENDCOLLECTIVE ;  /* 0x000000000000791b */ /* 0x003fea0003800000 */
.L_x_16036:
[----:B------:R-:W-:Y:S02]  /*2320*/  HFMA2 R48, -RZ, RZ, 0, 4.76837158203125e-07 ;  /* 0x00000008ff307431 */ /* 0x000fe400000001ff */
[----:B------:R-:W-:-:S05]  /*2330*/  FADD.FTZ R56, R55, R58 ;  /* 0x0000003a37387221 */ /* 0x000fca0000010000 */
[----:B------:R-:W-:-:S07]  /*2340*/  MOV R61, R56 ;  /* 0x00000038003d7202 */ /* 0x000fce0000000f00 */
[----:B------:R-:W-:Y:S05]  /*2350*/  WARPSYNC.COLLECTIVE R34, `(.L_x_16037) ;  /* 0x0000000022087348 */ /* 0x000fea0003c00000 */
[----:B------:R0:W1:Y:S02]  /*2360*/  SHFL.BFLY P6, R58, R61, R48, R51 ;  /* 0x0c0000303d3a7389 */ /* 0x00006400000c0033 */
[----:B01----:R-:W-:Y:S05]  /*2370*/  ENDCOLLECTIVE ;  /* 0x000000000000791b */ /* 0x003fea0003800000 */
.L_x_16037:
[----:B------:R-:W-:Y:S02]  /*2380*/  HFMA2 R48, -RZ, RZ, 0, 9.5367431640625e-07 ;  /* 0x00000010ff307431 */ /* 0x000fe400000001ff */
[----:B------:R-:W-:-:S05]  /*2390*/  FADD.FTZ R57, R56, R58 ;  /* 0x0000003a38397221 */ /* 0x000fca0000010000 */
[----:B------:R-:W-:-:S07]  /*23a0*/  MOV R61, R57 ;  /* 0x00000039003d7202 */ /* 0x000fce0000000f00 */
[----:B------:R-:W-:Y:S05]  /*23b0*/  WARPSYNC.COLLECTIVE R34, `(.L_x_16038) ;  /* 0x0000000022087348 */ /* 0x000fea0003c00000 */
[----:B------:R0:W1:Y:S02]  /*23c0*/  SHFL.BFLY P6, R58, R61, R48, R51 ;  /* 0x0c0000303d3a7389 */ /* 0x00006400000c0033 */
[----:B01----:R-:W-:Y:S05]  /*23d0*/  ENDCOLLECTIVE ;  /* 0x000000000000791b */ /* 0x003fea0003800000 */
.L_x_16038:
[----:B------:R-:W-:Y:S05]  /*23e0*/  BRA `(.L_x_16039) ;  /* 0xfffffff0004c7947 */ /* 0x000fea000383ffff */
.L_x_16040:
        /* <DEDUP_REMOVED lines=9> */
.L_x_20351:


//--------------------- .text._ZN10layer_norm13ln_fwd_kernelINS_13Kernel_traitsI6__halfffffjLj512ELj1ELj4ELj1ELj16ENS_18Kernel_traits_baseILj512ES2_ffffjLj128EEEEELb0ELb0ELb1ELb1EEEvNS_9FwdParamsE --------------------------
	.section	.text._ZN10layer_norm13ln_fwd_kernelINS_13Kernel_traitsI6__halfffffjLj512ELj1ELj4ELj1ELj16ENS_18Kernel_traits_baseILj512ES2_ffffjLj128EEEEELb0ELb0ELb1ELb1EEEvNS_9FwdParamsE,"ax",@progbits
	.align	128
        .global         _ZN10layer_norm13ln_fwd_kernelINS_13Kernel_traitsI6__halfffffjLj512ELj1ELj4ELj1ELj16ENS_18Kernel_traits_baseILj512ES2_ffffjLj128EEEEELb0ELb0ELb1ELb1EEEvNS_9FwdParamsE
        .type           _ZN10layer_norm13ln_fwd_kernelINS_13Kernel_traitsI6__halfffffjLj512ELj1ELj4ELj1ELj16ENS_18Kernel_traits_baseILj512ES2_ffffjLj128EEEEELb0ELb0ELb1ELb1EEEvNS_9FwdParamsE,@function
        .size           _ZN10layer_norm13ln_fwd_kernelINS_13Kernel_traitsI6__halfffffjLj512ELj1ELj4ELj1ELj16ENS_18Kernel_traits_baseILj512ES2_ffffjLj128EEEEELb0ELb0ELb1ELb1EEEvNS_9FwdParamsE,(.L_x_20352 - _ZN10layer_norm13ln_fwd_kernelINS_13Kernel_traitsI6__halfffffjLj512ELj1ELj4ELj1ELj16ENS_18Kernel_traits_baseILj512ES2_ffffjLj128EEEEELb0ELb0ELb1ELb1EEEvNS_9FwdParamsE)
        .other          _ZN10layer_norm13ln_fwd_kernelINS_13Kernel_traitsI6__halfffffjLj512ELj1ELj4ELj1ELj16ENS_18Kernel_traits_baseILj512ES2_ffffjLj128EEEEELb0ELb0ELb1ELb1EEEvNS_9FwdParamsE,@"STO_CUDA_ENTRY STV_DEFAULT"
_ZN10layer_norm13ln_fwd_kernelINS_13Kernel_traitsI6__halfffffjLj512ELj1ELj4ELj1ELj16ENS_18Kernel_traits_baseILj512ES2_ffffjLj128EEEEELb0ELb0ELb1ELb1EEEvNS_9FwdParamsE:
.text._ZN10layer_norm13ln_fwd_kernelINS_13Kernel_traitsI6__halfffffjLj512ELj1ELj4ELj1ELj16ENS_18Kernel_traits_baseILj512ES2_ffffjLj128EEEEELb0ELb0ELb1ELb1EEEvNS_9FwdParamsE:
        /* <DEDUP_REMOVED lines=12> */
[----:B---3--:R-:W3:Y:S01]  /*00c0*/  LDG.E.64 R8, desc[UR6][R4.64] ;  /* 0x0000000604087981 */ /* 0x008ee2000c1e1b00 */
[----:B------:R-:W-:-:S03]  /*00d0*/  SHF.R.U32.HI R34, RZ, 0x5, R34 ;  /* 0x00000005ff227819 */ /* 0x000fc60000011622 */
[----:B------:R-:W5:Y:S04]  /*00e0*/  LDG.E.64 R6, desc[UR6][R4.64+0x100] ;  /* 0x0001000604067981 */ /* 0x000f68000c1e1b00 */
[----:B------:R-:W5:Y:S04]  /*00f0*/  LDG.E.64 R30, desc[UR6][R4.64+0x200] ;  /* 0x00020006041e7981 */ /* 0x000f68000c1e1b00 */
[----:B------:R3:W5:Y:S01]  /*0100*/  LDG.E.64 R32, desc[UR6][R4.64+0x300] ;  /* 0x0003000604207981 */ /* 0x000762000c1e1b00 */
[----:B--2---:R-:W-:-:S05]  /*0110*/  @P0 IMAD.WIDE.U32 R10, R0, 0x8, R10 ;  /* 0x00000008000a0825 */ /* 0x004fca00078e000a */
[----:B------:R2:W5:Y:S04]  /*0120*/  @P0 LDG.E.64 R2, desc[UR6][R10.64] ;  /* 0x000000060a020981 */ /* 0x000568000c1e1b00 */
[----:B------:R2:W5:Y:S04]  /*0130*/  @P0 LDG.E.64 R24, desc[UR6][R10.64+0x100] ;  /* 0x000100060a180981 */ /* 0x000568000c1e1b00 */
[----:B------:R2:W5:Y:S04]  /*0140*/  @P0 LDG.E.64 R26, desc[UR6][R10.64+0x200] ;  /* 0x000200060a1a0981 */ /* 0x000568000c1e1b00 */
[----:B------:R2:W5:Y:S01]  /*0150*/  @P0 LDG.E.64 R28, desc[UR6][R10.64+0x300] ;  /* 0x000300060a1c0981 */ /* 0x000562000c1e1b00 */
[----:B0-----:R-:W-:-:S06]  /*0160*/  USHF.L.U32 UR4, UR4, 0x2, URZ ;  /* 0x0000000204047899 */ /* 0x001fcc00080006ff */
[----:B------:R-:W-:-:S04]  /*0170*/  LOP3.LUT R34, R34, UR4, RZ, 0xfc, !PT ;  /* 0x0000000422227c12 */ /* 0x000fc8000f8efcff */
[----:B-1----:R-:W-:Y:S02]  /*0180*/  ISETP.GE.AND P1, PT, R34, UR5, PT ;  /* 0x0000000522007c0c */ /* 0x002fe4000bf26270 */
[-C--:B---3--:R-:W-:Y:S02]  /*0190*/  @P0 MOV R4, R8.reuse ;  /* 0x0000000800040202 */ /* 0x088fe40000000f00 */
[-C--:B------:R-:W-:Y:S02]  /*01a0*/  @P0 MOV R5, R9.reuse ;  /* 0x0000000900050202 */ /* 0x080fe40000000f00 */
[----:B------:R-:W-:Y:S02]  /*01b0*/  @!P0 MOV R4, R8 ;  /* 0x0000000800048202 */ /* 0x000fe40000000f00 */
[----:B------:R-:W-:-:S05]  /*01c0*/  @!P0 MOV R5, R9 ;  /* 0x0000000900058202 */ /* 0x000fca0000000f00 */
[----:B--2---:R-:W-:Y:S05]  /*01d0*/  @P1 EXIT ;  /* 0x000000000000194d */ /* 0x004fea0003800000 */
[----:B------:R-:W-:Y:S01]  /*01e0*/  MOV R35, R4 ;  /* 0x0000000400237202 */ /* 0x000fe20000000f00 */
[----:B------:R-:W0:Y:S01]  /*01f0*/  LDCU.U8 UR4, c[0x0][0x410] ;  /* 0x00008200ff0477ac */ /* 0x000e220008000000 */
[----:B------:R-:W-:Y:S02]  /*0200*/  MOV R8, R5 ;  /* 0x0000000500087202 */ /* 0x000fe40000000f00 */
[----:B-----5:R-:W-:Y:S02]  /*0210*/  @!P0 CS2R R2, SRZ ;  /* 0x0000000000028805 */ /* 0x020fe4000001ff00 */
[--C-:B------:R-:W-:Y:S02]  /*0220*/  SHF.R.U64 R40, R4, 0x10, R5.reuse ;  /* 0x0000001004287819 */ /* 0x100fe40000001205 */
[----:B------:R-:W-:Y:S02]  /*0230*/  @!P0 CS2R R24, SRZ ;  /* 0x0000000000188805 */ /* 0x000fe4000001ff00 */
[----:B------:R-:W-:-:S02]  /*0240*/  SHF.R.U32.HI R5, RZ, 0x10, R5 ;  /* 0x00000010ff057819 */ /* 0x000fc40000011605 */
[----:B------:R-:W-:Y:S02]  /*0250*/  @!P0 CS2R R26, SRZ ;  /* 0x00000000001a8805 */ /* 0x000fe4000001ff00 */
[----:B------:R-:W-:Y:S02]  /*0260*/  MOV R41, R6 ;  /* 0x0000000600297202 */ /* 0x000fe40000000f00 */
[----:B------:R-:W-:Y:S02]  /*0270*/  @!P0 CS2R R28, SRZ ;  /* 0x00000000001c8805 */ /* 0x000fe4000001ff00 */
[----:B------:R-:W-:Y:S01]  /*0280*/  MOV R4, R7 ;  /* 0x0000000700047202 */ /* 0x000fe20000000f00 */
[----:B------:R-:W1:Y:S01]  /*0290*/  LDCU UR5, c[0x0][0x448] ;  /* 0x00008900ff0577ac */ /* 0x000e620008000800 */
[----:B------:R-:W-:Y:S02]  /*02a0*/  SHF.R.U64 R42, R6, 0x10, R7 ;  /* 0x00000010062a7819 */ /* 0x000fe40000001207 */
[----:B------:R-:W-:Y:S01]  /*02b0*/  PRMT R40, R40, 0x5410, R5 ;  /* 0x0000541028287816 */ /* 0x000fe20000000005 */
[----:B------:R-:W2:Y:S01]  /*02c0*/  LDCU.64 UR8, c[0x0][0x3a0] ;  /* 0x00007400ff0877ac */ /* 0x000ea20008000a00 */
[----:B------:R-:W-:-:S02]  /*02d0*/  PRMT R41, R41, 0x5410, R4 ;  /* 0x0000541029297816 */ /* 0x000fc40000000004 */
[----:B------:R-:W-:Y:S02]  /*02e0*/  SHF.R.U32.HI R6, RZ, 0x10, R7 ;  /* 0x00000010ff067819 */ /* 0x000fe40000011607 */
[----:B------:R-:W-:Y:S02]  /*02f0*/  MOV R4, R30 ;  /* 0x0000001e00047202 */ /* 0x000fe40000000f00 */
[----:B------:R-:W-:Y:S02]  /*0300*/  MOV R5, R31 ;  /* 0x0000001f00057202 */ /* 0x000fe40000000f00 */
[----:B------:R-:W-:Y:S02]  /*0310*/  PRMT R42, R42, 0x5410, R6 ;  /* 0x000054102a2a7816 */ /* 0x000fe40000000006 */
[----:B------:R-:W-:Y:S02]  /*0320*/  PRMT R43, R4, 0x5410, R5 ;  /* 0x00005410042b7816 */ /* 0x000fe40000000005 */
[----:B------:R-:W-:-:S02]  /*0330*/  MOV R6, R32 ;  /* 0x0000002000067202 */ /* 0x000fc40000000f00 */
[----:B------:R-:W-:Y:S02]  /*0340*/  MOV R4, R33 ;  /* 0x0000002100047202 */ /* 0x000fe40000000f00 */
[--C-:B------:R-:W-:Y:S02]  /*0350*/  SHF.R.U64 R50, R2, 0x10, R3.reuse ;  /* 0x0000001002327819 */ /* 0x100fe40000001203 */
[----:B------:R-:W-:Y:S02]  /*0360*/  PRMT R48, R6, 0x5410, R4 ;  /* 0x0000541006307816 */ /* 0x000fe40000000004 */
[----:B------:R-:W-:Y:S02]  /*0370*/  SHF.R.U32.HI R4, RZ, 0x10, R3 ;  /* 0x00000010ff047819 */ /* 0x000fe40000011603 */
[--C-:B------:R-:W-:Y:S02]  /*0380*/  SHF.R.U64 R51, R24, 0x10, R25.reuse ;  /* 0x0000001018337819 */ /* 0x100fe40000001219 */
[----:B------:R-:W-:-:S02]  /*0390*/  SHF.R.U32.HI R5, RZ, 0x10, R25 ;  /* 0x00000010ff057819 */ /* 0x000fc40000011619 */
[----:B------:R-:W-:Y:S02]  /*03a0*/  PRMT R35, R35, 0x5410, R8 ;  /* 0x0000541023237816 */ /* 0x000fe40000000008 */
[----:B------:R-:W-:Y:S02]  /*03b0*/  PRMT R50, R50, 0x5410, R4 ;  /* 0x0000541032327816 */ /* 0x000fe40000000004 */
[----:B0-----:R-:W-:Y:S02]  /*03c0*/  ISETP.NE.AND P3, PT, RZ, UR4, PT ;  /* 0x00000004ff007c0c */ /* 0x001fe4000bf65270 */
[----:B-12---:R-:W-:-:S11]  /*03d0*/  PRMT R51, R51, 0x5410, R5 ;  /* 0x0000541033337816 */ /* 0x006fd60000000005 */
.L_x_16044:
[----:B------:R-:W0:Y:S01]  /*03e0*/  LDC.64 R8, c[0x0][0x3f0] ;  /* 0x0000fc00ff087b82 */ /* 0x000e220000000a00 */
[----:B------:R-:W-:-:S07]  /*03f0*/  ISETP.NE.U32.AND P1, PT, RZ, UR8, PT ;  /* 0x00000008ff007c0c */ /* 0x000fce000bf25070 */
[----:B------:R-:W1:Y:S01]  /*0400*/  LDC R36, c[0x0][0x388] ;  /* 0x0000e200ff247b82 */ /* 0x000e620000000800 */
[----:B------:R-:W-:-:S07]  /*0410*/  HFMA2 R16, -RZ, RZ, 0, 0 ;  /* 0x00000000ff107431 */ /* 0x000fce00000001ff */
[----:B------:R-:W2:Y:S01]  /*0420*/  LDC R37, c[0x0][0x40c] ;  /* 0x00010300ff257b82 */ /* 0x000ea20000000800 */
[----:B0-----:R-:W-:Y:S01]  /*0430*/  IMAD.WIDE R10, R34, 0x4, R8 ;  /* 0x00000004220a7825 */ /* 0x001fe200078e0208 */
[----:B------:R-:W-:-:S06]  /*0440*/  PLOP3.LUT P6, PT, PT, PT, PT, 0x8, 0x80 ;  /* 0x000000000080781c */ /* 0x000fcc0003fce170 */
[----:B------:R-:W0:Y:S01]  /*0450*/  LDC.64 R44, c[0x0][0x3a8] ;  /* 0x0000ea00ff2c7b82 */ /* 0x000e220000000a00 */
[----:B------:R-:W3:Y:S01]  /*0460*/  LDG.E R10, desc[UR6][R10.64] ;  /* 0x000000060a0a7981 */ /* 0x000ee2000c1e1900 */
[----:B------:R-:W-:Y:S01]  /*0470*/  ISETP.NE.AND.EX P1, PT, RZ, UR9, PT, P1 ;  /* 0x00000009ff007c0c */ /* 0x000fe2000bf25310 */
[----:B-1----:R-:W-:-:S12]  /*0480*/  IMAD R12, R34, R36, RZ ;  /* 0x00000024220c7224 */ /* 0x002fd800078e02ff */
[----:B------:R-:W1:Y:S01]  /*0490*/  @P1 LDC.64 R20, c[0x0][0x3a0] ;  /* 0x0000e800ff141b82 */ /* 0x000e620000000a00 */
[----:B------:R-:W-:-:S07]  /*04a0*/  PLOP3.LUT P5, PT, PT, PT, PT, 0x8, 0x80 ;  /* 0x000000000080781c */ /* 0x000fce0003fae170 */
[----:B------:R-:W4:Y:S01]  /*04b0*/  @P1 LDC.64 R52, c[0x0][0x3a0] ;  /* 0x0000e800ff341b82 */ /* 0x000f220000000a00 */
[----:B---3--:R-:W-:-:S13]  /*04c0*/  ISETP.GE.AND P4, PT, R10, 0x1, PT ;  /* 0x000000010a00780c */ /* 0x008fda0003f86270 */
[----:B------:R-:W3:Y:S01]  /*04d0*/  @P4 LDC.64 R8, c[0x0][0x390] ;  /* 0x0000e400ff084b82 */ /* 0x000ee20000000a00 */
[----:B------:R-:W-:-:S05]  /*04e0*/  @P4 IADD3 R13, PT, PT, R10, -0x1, RZ ;  /* 0xffffffff0a0d4810 */ /* 0x000fca0007ffe0ff */
[----:B------:R-:W-:Y:S01]  /*04f0*/  @P4 IMAD R14, R13, R36, RZ ;  /* 0x000000240d0e4224 */ /* 0x000fe200078e02ff */
[----:B------:R-:W-:Y:S01]  /*0500*/  SHF.R.S32.HI R13, RZ, 0x1f, R12 ;  /* 0x0000001fff0d7819 */ /* 0x000fe2000001140c */
[----:B------:R-:W4:Y:S03]  /*0510*/  @P4 LDC.64 R46, c[0x0][0x390] ;  /* 0x0000e400ff2e4b82 */ /* 0x000f260000000a00 */
[----:B------:R-:W-:Y:S02]  /*0520*/  @P4 SHF.R.S32.HI R11, RZ, 0x1f, R14 ;  /* 0x0000001fff0b4819 */ /* 0x000fe4000001140e */
[----:B------:R-:W-:Y:S02]  /*0530*/  LEA.HI R13, R13, R12, RZ, 0x2 ;  /* 0x0000000c0d0d7211 */ /* 0x000fe400078f10ff */
[----:B------:R-:W-:Y:S02]  /*0540*/  @P4 LEA.HI R11, R11, R14, RZ, 0x2 ;  /* 0x0000000e0b0b4211 */ /* 0x000fe400078f10ff */
[-C--:B------:R-:W-:Y:S01]  /*0550*/  LEA.HI.SX32 R17, R13, R0.reuse, 0x1e ;  /* 0x000000000d117211 */ /* 0x080fe200078ff2ff */
[----:B------:R-:W2:Y:S01]  /*0560*/  LDC.64 R14, c[0x0][0x3f8] ;  /* 0x0000fe00ff0e7b82 */ /* 0x000ea20000000a00 */
[----:B------:R-:W-:-:S03]  /*0570*/  @P4 LEA.HI.SX32 R16, R11, R0, 0x1e ;  /* 0x000000000b104211 */ /* 0x000fc600078ff2ff */
[----:B-1----:R-:W-:-:S04]  /*0580*/  @P1 IMAD.WIDE.U32 R20, R17, 0x10, R20 ;  /* 0x0000001011141825 */ /* 0x002fc800078e0014 */
[----:B---3--:R-:W-:Y:S01]  /*0590*/  @P4 IMAD.WIDE.U32 R8, R16, 0x10, R8 ;  /* 0x0000001010084825 */ /* 0x008fe200078e0008 */
[----:B------:R-:W-:Y:S01]  /*05a0*/  ISETP.GT.AND P2, PT, R10, RZ, PT ;  /* 0x000000ff0a00720c */ /* 0x000fe20003f44270 */
[----:B------:R-:W3:Y:S01]  /*05b0*/  @P1 LDG.E.128 R20, desc[UR6][R20.64] ;  /* 0x0000000614141981 */ /* 0x000ee2000c1e1d00 */
[----:B------:R-:W1:Y:S03]  /*05c0*/  @P4 LDC.64 R12, c[0x0][0x390] ;  /* 0x0000e400ff0c4b82 */ /* 0x000e660000000a00 */
[----:B------:R-:W3:Y:S01]  /*05d0*/  @P4 LDG.E.128 R4, desc[UR6][R8.64] ;  /* 0x0000000608044981 */ /* 0x000ee2000c1e1d00 */
[----:B------:R-:W-:Y:S02]  /*05e0*/  @P1 PLOP3.LUT P0, PT, P2, PT, PT, 0x80, 0x8 ;  /* 0x000000000008181c */ /* 0x000fe4000170f070 */
[----:B------:R-:W-:Y:S02]  /*05f0*/  @P4 IADD3 R18, PT, PT, R16, 0x20, RZ ;  /* 0x0000002010124810 */ /* 0x000fe40007ffe0ff */
[----:B------:R-:W-:Y:S01]  /*0600*/  @P1 PLOP3.LUT P6, PT, P0, PT, PT, 0x80, 0x8 ;  /* 0x000000000008181c */ /* 0x000fe200007cf070 */
[----:B------:R-:W4:Y:S01]  /*0610*/  @P1 LDC.64 R10, c[0x0][0x3a0] ;  /* 0x0000e800ff0a1b82 */ /* 0x000f220000000a00 */
[----:B------:R-:W-:Y:S01]  /*0620*/  @P1 PLOP3.LUT P5, PT, P0, PT, PT, 0x80, 0x8 ;  /* 0x000000000008181c */ /* 0x000fe200007af070 */
[----:B--2---:R-:W-:-:S04]  /*0630*/  IMAD.WIDE R38, R34, 0x4, R14 ;  /* 0x0000000422267825 */ /* 0x004fc800078e020e */
[----:B0-----:R-:W-:Y:S02]  /*0640*/  IMAD.WIDE.U32 R14, R17, 0x10, R44 ;  /* 0x00000010110e7825 */ /* 0x001fe400078e002c */
[----:B------:R-:W5:Y:S02]  /*0650*/  LDG.E R38, desc[UR6][R38.64] ;  /* 0x0000000626267981 */ /* 0x000f64000c1e1900 */
[----:B-1----:R-:W-:-:S04]  /*0660*/  @P4 IMAD.WIDE.U32 R12, R18, 0x10, R12 ;  /* 0x00000010120c4825 */ /* 0x002fc800078e000c */
[CC--:B---3--:R-:W-:Y:S01]  /*0670*/  @P6 FFMA.FTZ R20, R4.reuse, R37.reuse, R20 ;  /* 0x0000002504146223 */ /* 0x0c8fe20000010014 */
[----:B------:R-:W-:Y:S01]  /*0680*/  PLOP3.LUT P6, PT, PT, PT, PT, 0x8, 0x80 ;  /* 0x000000000080781c */ /* 0x000fe20003fce170 */
[CC--:B------:R-:W-:Y:S01]  /*0690*/  @P5 FFMA.FTZ R21, R5.reuse, R37.reuse, R21 ;  /* 0x0000002505155223 */ /* 0x0c0fe20000010015 */
[----:B------:R-:W-:Y:S01]  /*06a0*/  @P1 PLOP3.LUT P6, PT, P0, PT, PT, 0x80, 0x8 ;  /* 0x000000000008181c */ /* 0x000fe200007cf070 */
[-C--:B------:R-:W-:Y:S01]  /*06b0*/  @!P1 FMUL.FTZ R8, R4, R37.reuse ;  /* 0x0000002504089220 */ /* 0x080fe20000410000 */
[----:B------:R-:W-:Y:S01]  /*06c0*/  PLOP3.LUT P5, PT, PT, PT, PT, 0x8, 0x80 ;  /* 0x000000000080781c */ /* 0x000fe20003fae170 */
[----:B------:R-:W-:Y:S01]  /*06d0*/  @!P1 FMUL.FTZ R9, R5, R37 ;  /* 0x0000002505099220 */ /* 0x000fe20000410000 */
[----:B------:R-:W-:Y:S02]  /*06e0*/  @P1 PLOP3.LUT P5, PT, P0, PT, PT, 0x80, 0x8 ;  /* 0x000000000008181c */ /* 0x000fe400007af070 */
[----:B------:R-:W-:-:S04]  /*06f0*/  @!P1 PLOP3.LUT P0, PT, P2, PT, PT, 0x80, 0x8 ;  /* 0x000000000008981c */ /* 0x000fc8000170f070 */
[----:B------:R-:W-:Y:S01]  /*0700*/  @!P1 FSEL R20, R8, RZ, P0 ;  /* 0x000000ff08149208 */ /* 0x000fe20000000000 */
[CC--:B------:R-:W-:Y:S01]  /*0710*/  @!P1 FMUL.FTZ R8, R6.reuse, R37.reuse ;  /* 0x0000002506089220 */ /* 0x0c0fe20000410000 */
[----:B------:R-:W-:Y:S01]  /*0720*/  @!P1 FSEL R21, R9, RZ, P0 ;  /* 0x000000ff09159208 */ /* 0x000fe20000000000 */
[CC--:B------:R-:W-:Y:S01]  /*0730*/  @!P1 FMUL.FTZ R9, R7.reuse, R37.reuse ;  /* 0x0000002507099220 */ /* 0x0c0fe20000410000 */
[-C--:B------:R-:W-:Y:S02]  /*0740*/  @P6 FFMA.FTZ R22, R6, R37.reuse, R22 ;  /* 0x0000002506166223 */ /* 0x080fe40000010016 */
[----:B------:R-:W-:Y:S01]  /*0750*/  @!P1 FSEL R22, R8, RZ, P0 ;  /* 0x000000ff08169208 */ /* 0x000fe20000000000 */
[----:B------:R-:W-:Y:S01]  /*0760*/  @P5 FFMA.FTZ R23, R7, R37, R23 ;  /* 0x0000002507175223 */ /* 0x000fe20000010017 */
[----:B------:R-:W-:Y:S02]  /*0770*/  IADD3 R8, PT, PT, R17, 0x20, RZ ;  /* 0x0000002011087810 */ /* 0x000fe40007ffe0ff */
[----:B------:R-:W-:-:S03]  /*0780*/  @!P1 FSEL R23, R9, RZ, P0 ;  /* 0x000000ff09179208 */ /* 0x000fc60000000000 */
[----:B----4-:R-:W-:Y:S02]  /*0790*/  @P1 IMAD.WIDE.U32 R10, R8, 0x10, R10 ;  /* 0x00000010080a1825 */ /* 0x010fe400078e000a */
[----:B------:R0:W-:Y:S04]  /*07a0*/  STG.E.128 desc[UR6][R14.64], R20 ;  /* 0x000000140e007986 */ /* 0x0001e8000c101d06 */
[----:B------:R-:W2:Y:S04]  /*07b0*/  @P4 LDG.E.128 R4, desc[UR6][R12.64] ;  /* 0x000000060c044981 */ /* 0x000ea8000c1e1d00 */
[----:B0-----:R-:W3:Y:S01]  /*07c0*/  @P1 LDG.E.128 R12, desc[UR6][R10.64] ;  /* 0x000000060a0c1981 */ /* 0x001ee2000c1e1d00 */
[----:B------:R-:W-:-:S02]  /*07d0*/  PLOP3.LUT P6, PT, PT, PT, PT, 0x8, 0x80 ;  /* 0x000000000080781c */ /* 0x000fc40003fce170 */
[----:B------:R-:W-:Y:S02]  /*07e0*/  @P1 PLOP3.LUT P6, PT, P0, PT, PT, 0x80, 0x8 ;  /* 0x000000000008181c */ /* 0x000fe400007cf070 */
[----:B------:R-:W-:Y:S02]  /*07f0*/  PLOP3.LUT P5, PT, PT, PT, PT, 0x8, 0x80 ;  /* 0x000000000080781c */ /* 0x000fe40003fae170 */
[----:B------:R-:W-:Y:S02]  /*0800*/  @P1 PLOP3.LUT P5, PT, P0, PT, PT, 0x80, 0x8 ;  /* 0x000000000008181c */ /* 0x000fe400007af070 */
[----:B------:R-:W-:Y:S02]  /*0810*/  PLOP3.LUT P2, PT, PT, PT, PT, 0x8, 0x80 ;  /* 0x000000000080781c */ /* 0x000fe40003f4e170 */
[----:B------:R-:W-:Y:S02]  /*0820*/  @P1 PLOP3.LUT P2, PT, P0, PT, PT, 0x80, 0x8 ;  /* 0x000000000008181c */ /* 0x000fe4000074f070 */
[----:B------:R-:W-:-:S05]  /*0830*/  IADD3 R18, PT, PT, R17, 0x40, RZ ;  /* 0x0000004011127810 */ /* 0x000fca0007ffe0ff */
[----:B------:R-:W-:-:S04]  /*0840*/  @P1 IMAD.WIDE.U32 R52, R18, 0x10, R52 ;  /* 0x0000001012341825 */ /* 0x000fc800078e0034 */
[CC--:B--2---:R-:W-:Y:S01]  /*0850*/  @!P1 FMUL.FTZ R9, R4.reuse, R37.reuse ;  /* 0x0000002504099220 */ /* 0x0c4fe20000410000 */
[-C--:B------:R-:W-:Y:S01]  /*0860*/  @!P1 FMUL.FTZ R10, R7, R37.reuse ;  /* 0x00000025070a9220 */ /* 0x080fe20000410000 */
[-C--:B---3--:R-:W-:Y:S01]  /*0870*/  @P6 FFMA.FTZ R12, R4, R37.reuse, R12 ;  /* 0x00000025040c6223 */ /* 0x088fe2000001000c */
[----:B------:R-:W-:Y:S02]  /*0880*/  PLOP3.LUT P6, PT, PT, PT, PT, 0x8, 0x80 ;  /* 0x000000000080781c */ /* 0x000fe40003fce170 */
[----:B------:R-:W-:Y:S02]  /*0890*/  @P1 PLOP3.LUT P6, PT, P0, PT, PT, 0x80, 0x8 ;  /* 0x000000000008181c */ /* 0x000fe400007cf070 */
[----:B------:R-:W-:Y:S01]  /*08a0*/  @!P1 FSEL R12, R9, RZ, P0 ;  /* 0x000000ff090c9208 */ /* 0x000fe20000000000 */
[CC--:B------:R-:W-:Y:S01]  /*08b0*/  @!P1 FMUL.FTZ R9, R5.reuse, R37.reuse ;  /* 0x0000002505099220 */ /* 0x0c0fe20000410000 */
[----:B------:R-:W-:-:S04]  /*08c0*/  @P5 FFMA.FTZ R13, R5, R37, R13 ;  /* 0x00000025050d5223 */ /* 0x000fc8000001000d */
[----:B------:R-:W-:Y:S01]  /*08d0*/  @!P1 FSEL R13, R9, RZ, P0 ;  /* 0x000000ff090d9208 */ /* 0x000fe20000000000 */
[CC--:B------:R-:W-:Y:S01]  /*08e0*/  @!P1 FMUL.FTZ R9, R6.reuse, R37.reuse ;  /* 0x0000002506099220 */ /* 0x0c0fe20000410000 */
[----:B------:R-:W-:-:S03]  /*08f0*/  @P2 FFMA.FTZ R14, R6, R37, R14 ;  /* 0x00000025060e2223 */ /* 0x000fc6000001000e */
[----:B------:R-:W-:Y:S01]  /*0900*/  @P6 FFMA.FTZ R15, R7, R37, R15 ;  /* 0x00000025070f6223 */ /* 0x000fe2000001000f */
[----:B------:R-:W-:Y:S01]  /*0910*/  @!P1 FSEL R14, R9, RZ, P0 ;  /* 0x000000ff090e9208 */ /* 0x000fe20000000000 */
[----:B------:R-:W-:Y:S01]  /*0920*/  IMAD.WIDE.U32 R8, R8, 0x10, R44 ;  /* 0x0000001008087825 */ /* 0x000fe200078e002c */
[----:B------:R-:W-:-:S05]  /*0930*/  @!P1 FSEL R15, R10, RZ, P0 ;  /* 0x000000ff0a0f9208 */ /* 0x000fca0000000000 */
[----:B------:R0:W-:Y:S02]  /*0940*/  STG.E.128 desc[UR6][R8.64], R12 ;  /* 0x0000000c08007986 */ /* 0x0001e4000c101d06 */
[----:B0-----:R-:W-:-:S05]  /*0950*/  @P4 IADD3 R8, PT, PT, R16, 0x40, RZ ;  /* 0x0000004010084810 */ /* 0x001fca0007ffe0ff */
[----:B------:R-:W-:-:S05]  /*0960*/  @P4 IMAD.WIDE.U32 R8, R8, 0x10, R46 ;  /* 0x0000001008084825 */ /* 0x000fca00078e002e */
[----:B------:R-:W2:Y:S04]  /*0970*/  @P4 LDG.E.128 R4, desc[UR6][R8.64] ;  /* 0x0000000608044981 */ /* 0x000ea8000c1e1d00 */
[----:B------:R0:W3:Y:S01]  /*0980*/  @P1 LDG.E.128 R8, desc[UR6][R52.64] ;  /* 0x0000000634081981 */ /* 0x0000e2000c1e1d00 */
[----:B------:R-:W-:Y:S02]  /*0990*/  PLOP3.LUT P6, PT, PT, PT, PT, 0x8, 0x80 ;  /* 0x000000000080781c */ /* 0x000fe40003fce170 */
[----:B------:R-:W-:Y:S02]  /*09a0*/  @P1 PLOP3.LUT P6, PT, P0, PT, PT, 0x80, 0x8 ;  /* 0x000000000008181c */ /* 0x000fe400007cf070 */
[----:B------:R-:W-:Y:S02]  /*09b0*/  PLOP3.LUT P5, PT, PT, PT, PT, 0x8, 0x80 ;  /* 0x000000000080781c */ /* 0x000fe40003fae170 */
[----:B------:R-:W-:-:S02]  /*09c0*/  @P1 PLOP3.LUT P5, PT, P0, PT, PT, 0x80, 0x8 ;  /* 0x000000000008181c */ /* 0x000fc400007af070 */
[----:B------:R-:W-:Y:S01]  /*09d0*/  PLOP3.LUT P2, PT, PT, PT, PT, 0x8, 0x80 ;  /* 0x000000000080781c */ /* 0x000fe20003f4e170 */
[----:B0-----:R-:W0:Y:S01]  /*09e0*/  @P4 LDC.64 R52, c[0x0][0x390] ;  /* 0x0000e400ff344b82 */ /* 0x001e220000000a00 */
[----:B------:R-:W-:Y:S02]  /*09f0*/  @P1 PLOP3.LUT P2, PT, P0, PT, PT, 0x80, 0x8 ;  /* 0x000000000008181c */ /* 0x000fe4000074f070 */
[----:B------:R-:W-:Y:S02]  /*0a00*/  @P4 IADD3 R16, PT, PT, R16, 0x60, RZ ;  /* 0x0000006010104810 */ /* 0x000fe40007ffe0ff */
[----:B------:R-:W-:-:S03]  /*0a10*/  IADD3 R46, PT, PT, R17, 0x60, RZ ;  /* 0x00000060112e7810 */ /* 0x000fc60007ffe0ff */
[----:B0-----:R-:W-:-:S04]  /*0a20*/  @P4 IMAD.WIDE.U32 R16, R16, 0x10, R52 ;  /* 0x0000001010104825 */ /* 0x001fc800078e0034 */
[CC--:B--2---:R-:W-:Y:S01]  /*0a30*/  @!P1 FMUL.FTZ R19, R5.reuse, R37.reuse ;  /* 0x0000002505139220 */ /* 0x0c4fe20000410000 */
[CC--:B------:R-:W-:Y:S01]  /*0a40*/  @!P1 FMUL.FTZ R39, R4.reuse, R37.reuse ;  /* 0x0000002504279220 */ /* 0x0c0fe20000410000 */
[-C--:B---3--:R-:W-:Y:S01]  /*0a50*/  @P6 FFMA.FTZ R8, R4, R37.reuse, R8 ;  /* 0x0000002504086223 */ /* 0x088fe20000010008 */
[----:B------:R-:W-:Y:S02]  /*0a60*/  PLOP3.LUT P6, PT, PT, PT, PT, 0x8, 0x80 ;  /* 0x000000000080781c */ /* 0x000fe40003fce170 */
[----:B------:R-:W-:Y:S01]  /*0a70*/  @P1 PLOP3.LUT P6, PT, P0, PT, PT, 0x80, 0x8 ;  /* 0x000000000008181c */ /* 0x000fe200007cf070 */
[-C--:B------:R-:W-:Y:S01]  /*0a80*/  @P5 FFMA.FTZ R9, R5, R37.reuse, R9 ;  /* 0x0000002505095223 */ /* 0x080fe20000010009 */
[----:B------:R-:W-:Y:S01]  /*0a90*/  @!P1 FSEL R9, R19, RZ, P0 ;  /* 0x000000ff13099208 */ /* 0x000fe20000000000 */
[-C--:B------:R-:W-:Y:S01]  /*0aa0*/  @!P1 FMUL.FTZ R19, R7, R37.reuse ;  /* 0x0000002507139220 */ /* 0x080fe20000410000 */
[----:B------:R-:W-:Y:S01]  /*0ab0*/  @!P1 FSEL R8, R39, RZ, P0 ;  /* 0x000000ff27089208 */ /* 0x000fe20000000000 */
[CC--:B------:R-:W-:Y:S01]  /*0ac0*/  @!P1 FMUL.FTZ R39, R6.reuse, R37.reuse ;  /* 0x0000002506279220 */ /* 0x0c0fe20000410000 */
[----:B------:R-:W-:-:S04]  /*0ad0*/  @P2 FFMA.FTZ R10, R6, R37, R10 ;  /* 0x00000025060a2223 */ /* 0x000fc8000001000a */
[----:B------:R-:W-:-:S03]  /*0ae0*/  @!P1 FSEL R10, R39, RZ, P0 ;  /* 0x000000ff270a9208 */ /* 0x000fc60000000000 */
[----:B------:R-:W-:Y:S01]  /*0af0*/  @P6 FFMA.FTZ R11, R7, R37, R11 ;  /* 0x00000025070b6223 */ /* 0x000fe2000001000b */
[----:B------:R-:W-:Y:S01]  /*0b00*/  @!P1 FSEL R11, R19, RZ, P0 ;  /* 0x000000ff130b9208 */ /* 0x000fe20000000000 */
[----:B------:R-:W-:-:S05]  /*0b10*/  IMAD.WIDE.U32 R18, R18, 0x10, R44 ;  /* 0x0000001012127825 */ /* 0x000fca00078e002c */
[----:B------:R0:W-:Y:S04]  /*0b20*/  STG.E.128 desc[UR6][R18.64], R8 ;  /* 0x0000000812007986 */ /* 0x0001e8000c101d06 */
[----:B------:R-:W2:Y:S01]  /*0b30*/  @P4 LDG.E.128 R4, desc[UR6][R16.64] ;  /* 0x0000000610044981 */ /* 0x000ea2000c1e1d00 */
[----:B0-----:R-:W0:Y:S02]  /*0b40*/  @P1 LDC.64 R18, c[0x0][0x3a0] ;  /* 0x0000e800ff121b82 */ /* 0x001e240000000a00 */
[----:B0-----:R-:W-:-:S06]  /*0b50*/  @P1 IMAD.WIDE.U32 R18, R46, 0x10, R18 ;  /* 0x000000102e121825 */ /* 0x001fcc00078e0012 */
[----:B------:R-:W3:Y:S01]  /*0b60*/  @P1 LDG.E.128 R16, desc[UR6][R18.64] ;  /* 0x0000000612101981 */ /* 0x000ee2000c1e1d00 */
[----:B------:R-:W-:Y:S01]  /*0b70*/  PLOP3.LUT P2, PT, PT, PT, PT, 0x8, 0x80 ;  /* 0x000000000080781c */ /* 0x000fe20003f4e170 */
[----:B------:R-:W-:Y:S01]  /*0b80*/  FADD.FTZ R39, RZ, R20 ;  /* 0x00000014ff277221 */ /* 0x000fe20000010000 */
[----:B------:R-:W-:-:S03]  /*0b90*/  @P1 PLOP3.LUT P2, PT, P0, PT, PT, 0x80, 0x8 ;  /* 0x000000000008181c */ /* 0x000fc6000074f070 */
[----:B------:R-:W-:-:S04]  /*0ba0*/  FADD.FTZ R39, R39, R21 ;  /* 0x0000001527277221 */ /* 0x000fc80000010000 */
[----:B------:R-:W-:Y:S01]  /*0bb0*/  FADD.FTZ R39, R39, R22 ;  /* 0x0000001627277221 */ /* 0x000fe20000010000 */
[----:B------:R-:W-:-:S03]  /*0bc0*/  PLOP3.LUT P4, PT, PT, PT, PT, 0x8, 0x80 ;  /* 0x000000000080781c */ /* 0x000fc60003f8e170 */
[----:B------:R-:W-:Y:S01]  /*0bd0*/  FADD.FTZ R39, R39, R23 ;  /* 0x0000001727277221 */ /* 0x000fe20000010000 */
[----:B------:R-:W-:Y:S02]  /*0be0*/  PLOP3.LUT P5, PT, PT, PT, PT, 0x8, 0x80 ;  /* 0x000000000080781c */ /* 0x000fe40003fae170 */
[----:B------:R-:W-:Y:S01]  /*0bf0*/  @P1 PLOP3.LUT P4, PT, P0, PT, PT, 0x80, 0x8 ;  /* 0x000000000008181c */ /* 0x000fe2000078f070 */
[----:B------:R-:W-:Y:S01]  /*0c00*/  FADD.FTZ R39, R39, R12 ;  /* 0x0000000c27277221 */ /* 0x000fe20000010000 */
[----:B------:R-:W-:Y:S01]  /*0c10*/  @P1 PLOP3.LUT P5, PT, P0, PT, PT, 0x80, 0x8 ;  /* 0x000000000008181c */ /* 0x000fe200007af070 */
[----:B------:R-:W-:-:S04]  /*0c20*/  IMAD.WIDE.U32 R46, R46, 0x10, R44 ;  /* 0x000000102e2e7825 */ /* 0x000fc800078e002c */
[----:B------:R-:W-:-:S04]  /*0c30*/  FADD.FTZ R39, R39, R13 ;  /* 0x0000000d27277221 */ /* 0x000fc80000010000 */
[----:B------:R-:W-:-:S04]  /*0c40*/  FADD.FTZ R39, R39, R14 ;  /* 0x0000000e27277221 */ /* 0x000fc80000010000 */
[----:B------:R-:W-:-:S04]  /*0c50*/  FADD.FTZ R39, R39, R15 ;  /* 0x0000000f27277221 */ /* 0x000fc80000010000 */
[----:B------:R-:W-:-:S04]  /*0c60*/  FADD.FTZ R39, R39, R8 ;  /* 0x0000000827277221 */ /* 0x000fc80000010000 */
[----:B------:R-:W-:-:S04]  /*0c70*/  FADD.FTZ R39, R39, R9 ;  /* 0x0000000927277221 */ /* 0x000fc80000010000 */
[----:B------:R-:W-:-:S04]  /*0c80*/  FADD.FTZ R39, R39, R10 ;  /* 0x0000000a27277221 */ /* 0x000fc80000010000 */
[----:B------:R-:W-:Y:S01]  /*0c90*/  FADD.FTZ R39, R39, R11 ;  /* 0x0000000b27277221 */ /* 0x000fe20000010000 */
[----:B------:R-:W-:Y:S01]  /*0ca0*/  UMOV UR4, 0xffffffff ;  /* 0xffffffff00047882 */ /* 0x000fe20000000000 */
[CC--:B--2---:R-:W-:Y:S01]  /*0cb0*/  @!P1 FMUL.FTZ R44, R4.reuse, R37.reuse ;  /* 0x00000025042c9220 */ /* 0x0c4fe20000410000 */
[CC--:B------:R-:W-:Y:S01]  /*0cc0*/  @!P1 FMUL.FTZ R45, R5.reuse, R37.reuse ;  /* 0x00000025052d9220 */ /* 0x0c0fe20000410000 */
[-C--:B---3--:R-:W-:Y:S01]  /*0cd0*/  @P2 FFMA.FTZ R16, R4, R37.reuse, R16 ;  /* 0x0000002504102223 */ /* 0x088fe20000010010 */
[----:B------:R-:W-:Y:S02]  /*0ce0*/  PLOP3.LUT P2, PT, PT, PT, PT, 0x8, 0x80 ;  /* 0x000000000080781c */ /* 0x000fe40003f4e170 */
[----:B------:R-:W-:Y:S01]  /*0cf0*/  @P1 PLOP3.LUT P2, PT, P0, PT, PT, 0x80, 0x8 ;  /* 0x000000000008181c */ /* 0x000fe2000074f070 */
[-C--:B------:R-:W-:Y:S01]  /*0d00*/  @P4 FFMA.FTZ R17, R5, R37.reuse, R17 ;  /* 0x0000002505114223 */ /* 0x080fe20000010011 */
[----:B------:R-:W-:Y:S01]  /*0d10*/  @!P1 FSEL R16, R44, RZ, P0 ;  /* 0x000000ff2c109208 */ /* 0x000fe20000000000 */
[CC--:B------:R-:W-:Y:S01]  /*0d20*/  @P5 FFMA.FTZ R18, R6.reuse, R37.reuse, R18 ;  /* 0x0000002506125223 */ /* 0x0c0fe20000010012 */
[----:B------:R-:W-:Y:S01]  /*0d30*/  @!P1 FMUL.FTZ R44, R6, R37 ;  /* 0x00000025062c9220 */ /* 0x000fe20000410000 */
[----:B------:R-:W-:-:S08]  /*0d40*/  @!P1 FSEL R17, R45, RZ, P0 ;  /* 0x000000ff2d119208 */ /* 0x000fd00000000000 */
[CC--:B------:R-:W-:Y:S01]  /*0d50*/  @P2 FFMA.FTZ R19, R7.reuse, R37.reuse, R19 ;  /* 0x0000002507132223 */ /* 0x0c0fe20000010013 */
[----:B------:R-:W-:Y:S01]  /*0d60*/  @!P1 FMUL.FTZ R37, R7, R37 ;  /* 0x0000002507259220 */ /* 0x000fe20000410000 */
[----:B------:R-:W-:-:S04]  /*0d70*/  @!P1 FSEL R18, R44, RZ, P0 ;  /* 0x000000ff2c129208 */ /* 0x000fc80000000000 */
[----:B------:R-:W-:-:S05]  /*0d80*/  @!P1 FSEL R19, R37, RZ, P0 ;  /* 0x000000ff25139208 */ /* 0x000fca0000000000 */
[----:B------:R0:W-:Y:S01]  /*0d90*/  STG.E.128 desc[UR6][R46.64], R16 ;  /* 0x000000102e007986 */ /* 0x0001e2000c101d06 */
[----:B------:R-:W-:-:S04]  /*0da0*/  FADD.FTZ R44, R39, R16 ;  /* 0x00000010272c7221 */ /* 0x000fc80000010000 */
[----:B------:R-:W-:-:S04]  /*0db0*/  FADD.FTZ R37, R44, R17 ;  /* 0x000000112c257221 */ /* 0x000fc80000010000 */
[----:B------:R-:W-:Y:S01]  /*0dc0*/  FADD.FTZ R44, R37, R18 ;  /* 0x00000012252c7221 */ /* 0x000fe20000010000 */
[----:B------:R-:W-:-:S03]  /*0dd0*/  ISETP.NE.AND P0, PT, R0, RZ, PT ;  /* 0x000000ff0000720c */ /* 0x000fc60003f05270 */
[----:B------:R-:W-:Y:S01]  /*0de0*/  FADD.FTZ R39, R44, R19 ;  /* 0x000000132c277221 */ /* 0x000fe20000010000 */
[----:B------:R-:W-:Y:S09]  /*0df0*/  BRA.DIV UR4, `(.L_x_16041) ;  /* 0x0000000a04d07947 */ /* 0x000ff2000b800000 */
        /* <DEDUP_REMOVED lines=14> */
[----:B0-----:R-:W-:Y:S02]  /*0ee0*/  FADD.FTZ R47, -R39, R19 ;  /* 0x00000013272f7221 */ /* 0x001fe40000010100 */
        /* <DEDUP_REMOVED lines=38> */
.L_x_16056:
[----:B01----:R-:W-:Y:S01]  /*1150*/  FADD.FTZ R47, R47, R44 ;  /* 0x0000002c2f2f7221 */ /* 0x003fe20000010000 */
[----:B------:R-:W-:Y:S01]  /*1160*/  FMUL.FTZ R44, R39, R39 ;  /* 0x00000027272c7220 */ /* 0x000fe20000410000 */
[----:B------:R-:W-:Y:S02]  /*1170*/  BSSY.RECONVERGENT B0, `(.L_x_16042) ;  /* 0x0000077000007945 */ /* 0x000fe40003800200 */
[----:B------:R-:W-:Y:S02]  /*1180*/  FFMA.FTZ R47, R47, R37, UR5 ;  /* 0x000000052f2f7e23 */ /* 0x000fe40008010025 */
[----:B------:R-:W-:-:S05]  /*1190*/  FSEL R44, R44, RZ, P3 ;  /* 0x000000ff2c2c7208 */ /* 0x000fca0001800000 */
[----:B------:R-:W-:Y:S02]  /*11a0*/  FADD.FTZ R37, R47, R44 ;  /* 0x0000002c2f257221 */ /* 0x000fe40000010000 */
[----:B------:R-:W0:Y:S04]  /*11b0*/  @!P0 LDC.64 R46, c[0x0][0x3c0] ;  /* 0x0000f000ff2e8b82 */ /* 0x000e280000000a00 */
[----:B------:R-:W1:Y:S04]  /*11c0*/  MUFU.RSQ R37, R37 ;  /* 0x0000002500257308 */ /* 0x000e680000001400 */
[----:B------:R-:W2:Y:S01]  /*11d0*/  @!P0 LDC.64 R44, c[0x0][0x3c8] ;  /* 0x0000f200ff2c8b82 */ /* 0x000ea20000000a00 */
[----:B0-----:R-:W-:-:S05]  /*11e0*/  @!P0 IMAD.WIDE R46, R34, 0x4, R46 ;  /* 0x00000004222e8825 */ /* 0x001fca00078e022e */
[----:B------:R0:W-:Y:S01]  /*11f0*/  @!P0 STG.E desc[UR6][R46.64], R39 ;  /* 0x000000272e008986 */ /* 0x0001e2000c101906 */
[----:B--2---:R-:W-:-:S05]  /*1200*/  @!P0 IMAD.WIDE R44, R34, 0x4, R44 ;  /* 0x00000004222c8825 */ /* 0x004fca00078e022c */
[----:B-1----:R0:W-:Y:S01]  /*1210*/  @!P0 STG.E desc[UR6][R44.64], R37 ;  /* 0x000000252c008986 */ /* 0x0021e2000c101906 */
[----:B-----5:R-:W-:-:S13]  /*1220*/  ISETP.GE.AND P0, PT, R38, 0x1, PT ;  /* 0x000000012600780c */ /* 0x020fda0003f06270 */
[----:B0-----:R-:W-:Y:S05]  /*1230*/  @!P0 BRA `(.L_x_16043) ;  /* 0x0000000400a88947 */ /* 0x001fea0003800000 */
[----:B------:R-:W-:Y:S01]  /*1240*/  FSEL R39, R39, RZ, !P3 ;  /* 0x000000ff27277208 */ /* 0x000fe20005800000 */
[--C-:B------:R-:W-:Y:S01]  /*1250*/  HADD2.F32 R44, -RZ, R35.reuse.H0_H0 ;  /* 0x20000023ff2c7230 */ /* 0x100fe20000004100 */
[----:B------:R-:W-:Y:S01]  /*1260*/  IADD3 R38, PT, PT, R38, -0x1, RZ ;  /* 0xffffffff26267810 */ /* 0x000fe20007ffe0ff */
[----:B------:R-:W0:Y:S02]  /*1270*/  LDC.64 R46, c[0x0][0x428] ;  /* 0x00010a00ff2e7b82 */ /* 0x000e240000000a00 */
[C---:B------:R-:W-:Y:S01]  /*1280*/  FADD.FTZ R45, -R39.reuse, R20 ;  /* 0x00000014272d7221 */ /* 0x040fe20000010100 */
[----:B------:R-:W-:Y:S02]  /*1290*/  HADD2.F32 R20, -RZ, R2.H0_H0 ;  /* 0x20000002ff147230 */ /* 0x000fe40000004100 */
[----:B------:R-:W-:Y:S01]  /*12a0*/  FADD.FTZ R21, -R39, R21 ;  /* 0x0000001527157221 */ /* 0x000fe20000010100 */
[----:B------:R-:W-:Y:S02]  /*12b0*/  IMAD R36, R38, R36, RZ ;  /* 0x0000002426247224 */ /* 0x000fe400078e02ff */
[----:B------:R-:W-:Y:S01]  /*12c0*/  FMUL.FTZ R45, R37, R45 ;  /* 0x0000002d252d7220 */ /* 0x000fe20000410000 */
[----:B------:R-:W-:-:S02]  /*12d0*/  HADD2.F32 R38, -RZ, R35.H1_H1 ;  /* 0x30000023ff267230 */ /* 0x000fc40000004100 */
[C---:B------:R-:W-:Y:S01]  /*12e0*/  FADD.FTZ R8, -R39.reuse, R8 ;  /* 0x0000000827087221 */ /* 0x040fe20000010100 */
[----:B------:R-:W-:Y:S01]  /*12f0*/  FADD.FTZ R10, -R39, R10 ;  /* 0x0000000a270a7221 */ /* 0x000fe20000010100 */
[----:B------:R-:W-:Y:S01]  /*1300*/  FFMA.FTZ R20, R45, R44, R20 ;  /* 0x0000002c2d147223 */ /* 0x000fe20000010014 */
[C---:B------:R-:W-:Y:S01]  /*1310*/  FMUL.FTZ R45, R37.reuse, R21 ;  /* 0x00000015252d7220 */ /* 0x040fe20000410000 */
[----:B------:R-:W-:Y:S02]  /*1320*/  HADD2.F32 R44, -RZ, R40.H0_H0 ;  /* 0x20000028ff2c7230 */ /* 0x000fe40000004100 */
[C---:B------:R-:W-:Y:S01]  /*1330*/  FMUL.FTZ R8, R37.reuse, R8 ;  /* 0x0000000825087220 */ /* 0x040fe20000410000 */
[----:B------:R-:W-:Y:S02]  /*1340*/  HADD2.F32 R21, -RZ, R50.H0_H0 ;  /* 0x20000032ff157230 */ /* 0x000fe40000004100 */
[----:B------:R-:W-:Y:S01]  /*1350*/  FMUL.FTZ R10, R37, R10 ;  /* 0x0000000a250a7220 */ /* 0x000fe20000410000 */
[C---:B------:R-:W-:Y:S01]  /*1360*/  FADD.FTZ R16, -R39.reuse, R16 ;  /* 0x0000001027107221 */ /* 0x040fe20000010100 */
[C---:B------:R-:W-:Y:S01]  /*1370*/  FADD.FTZ R18, -R39.reuse, R18 ;  /* 0x0000001227127221 */ /* 0x040fe20000010100 */
[----:B------:R-:W-:Y:S01]  /*1380*/  FADD.FTZ R19, -R39, R19 ;  /* 0x0000001327137221 */ /* 0x000fe20000010100 */
[----:B------:R-:W-:Y:S01]  /*1390*/  FFMA.FTZ R21, R45, R44, R21 ;  /* 0x0000002c2d157223 */ /* 0x000fe20000010015 */
[----:B------:R-:W-:Y:S01]  /*13a0*/  FADD.FTZ R44, -R39, R22 ;  /* 0x00000016272c7221 */ /* 0x000fe20000010100 */
[----:B------:R-:W-:-:S02]  /*13b0*/  HADD2.F32 R22, -RZ, R3.H0_H0 ;  /* 0x20000003ff167230 */ /* 0x000fc40000004100 */
[C---:B------:R-:W-:Y:S01]  /*13c0*/  FMUL.FTZ R16, R37.reuse, R16 ;  /* 0x0000001025107220 */ /* 0x040fe20000410000 */
[C---:B------:R-:W-:Y:S01]  /*13d0*/  FMUL.FTZ R18, R37.reuse, R18 ;  /* 0x0000001225127220 */ /* 0x040fe20000410000 */
[C---:B------:R-:W-:Y:S01]  /*13e0*/  FMUL.FTZ R44, R37.reuse, R44 ;  /* 0x0000002c252c7220 */ /* 0x040fe20000410000 */
[----:B------:R-:W-:-:S03]  /*13f0*/  FMUL.FTZ R19, R37, R19 ;  /* 0x0000001325137220 */ /* 0x000fc60000410000 */
[----:B------:R-:W-:Y:S01]  /*1400*/  FFMA.FTZ R22, R44, R38, R22 ;  /* 0x000000262c167223 */ /* 0x000fe20000010016 */
[----:B------:R-:W-:Y:S01]  /*1410*/  SHF.R.S32.HI R38, RZ, 0x1f, R36 ;  /* 0x0000001fff267819 */ /* 0x000fe20000011424 */
[----:B------:R-:W-:Y:S01]  /*1420*/  FADD.FTZ R44, -R39, R23 ;  /* 0x00000017272c7221 */ /* 0x000fe20000010100 */
[----:B------:R-:W-:Y:S02]  /*1430*/  HADD2.F32 R23, -RZ, R50.H1_H1 ;  /* 0x30000032ff177230 */ /* 0x000fe40000004100 */
[----:B------:R-:W-:Y:S01]  /*1440*/  LEA.HI R36, R38, R36, RZ, 0x2 ;  /* 0x0000002426247211 */ /* 0x000fe200078f10ff */
[----:B------:R-:W-:Y:S02]  /*1450*/  HADD2.F32 R38, -RZ, R40.H1_H1 ;  /* 0x30000028ff267230 */ /* 0x000fe40000004100 */
[----:B------:R-:W-:Y:S01]  /*1460*/  FMUL.FTZ R44, R37, R44 ;  /* 0x0000002c252c7220 */ /* 0x000fe20000410000 */
[----:B------:R-:W-:-:S03]  /*1470*/  LEA.HI.SX32 R36, R36, R0, 0x1e ;  /* 0x0000000024247211 */ /* 0x000fc600078ff2ff */
[----:B------:R-:W-:Y:S02]  /*1480*/  FFMA.FTZ R23, R44, R38, R23 ;  /* 0x000000262c177223 */ /* 0x000fe40000010017 */
[----:B0-----:R-:W-:-:S05]  /*1490*/  IMAD.WIDE.U32 R44, R36, 0x10, R46 ;  /* 0x00000010242c7825 */ /* 0x001fca00078e002e */
[----:B------:R0:W-:Y:S02]  /*14a0*/  STG.E.128 desc[UR6][R44.64], R20 ;  /* 0x000000142c007986 */ /* 0x0001e4000c101d06 */
[C---:B0-----:R-:W-:Y:S01]  /*14b0*/  FADD.FTZ R23, -R39.reuse, R12 ;  /* 0x0000000c27177221 */ /* 0x041fe20000010100 */
[----:B------:R-:W-:Y:S02]  /*14c0*/  HADD2.F32 R21, -RZ, R41.H0_H0 ;  /* 0x20000029ff157230 */ /* 0x000fe40000004100 */
[----:B------:R-:W-:Y:S01]  /*14d0*/  FADD.FTZ R22, -R39, R13 ;  /* 0x0000000d27167221 */ /* 0x000fe20000010100 */
[----:B------:R-:W-:Y:S02]  /*14e0*/  HADD2.F32 R12, -RZ, R24.H0_H0 ;  /* 0x20000018ff0c7230 */ /* 0x000fe40000004100 */
[C---:B------:R-:W-:Y:S01]  /*14f0*/  FMUL.FTZ R23, R37.reuse, R23 ;  /* 0x0000001725177220 */ /* 0x040fe20000410000 */
[----:B------:R-:W-:Y:S02]  /*1500*/  HADD2.F32 R20, -RZ, R42.H0_H0 ;  /* 0x2000002aff147230 */ /* 0x000fe40000004100 */
[----:B------:R-:W-:Y:S01]  /*1510*/  FMUL.FTZ R22, R37, R22 ;  /* 0x0000001625167220 */ /* 0x000fe20000410000 */
[----:B------:R-:W-:-:S02]  /*1520*/  HADD2.F32 R13, -RZ, R51.H0_H0 ;  /* 0x20000033ff0d7230 */ /* 0x000fc40000004100 */
[----:B------:R-:W-:Y:S01]  /*1530*/  FFMA.FTZ R12, R23, R21, R12 ;  /* 0x00000015170c7223 */ /* 0x000fe2000001000c */
[C---:B------:R-:W-:Y:S01]  /*1540*/  FADD.FTZ R21, -R39.reuse, R15 ;  /* 0x0000000f27157221 */ /* 0x040fe20000010100 */
[----:B------:R-:W-:Y:S01]  /*1550*/  FADD.FTZ R23, -R39, R14 ;  /* 0x0000000e27177221 */ /* 0x000fe20000010100 */
[----:B------:R-:W-:Y:S02]  /*1560*/  HADD2.F32 R15, -RZ, R42.H1_H1 ;  /* 0x3000002aff0f7230 */ /* 0x000fe40000004100 */
[----:B------:R-:W-:Y:S01]  /*1570*/  FFMA.FTZ R13, R22, R20, R13 ;  /* 0x00000014160d7223 */ /* 0x000fe2000001000d */
[----:B------:R-:W-:Y:S02]  /*1580*/  HADD2.F32 R20, -RZ, R51.H1_H1 ;  /* 0x30000033ff147230 */ /* 0x000fe40000004100 */
[C---:B------:R-:W-:Y:S01]  /*1590*/  FMUL.FTZ R21, R37.reuse, R21 ;  /* 0x0000001525157220 */ /* 0x040fe20000410000 */
[----:B------:R-:W-:Y:S02]  /*15a0*/  HADD2.F32 R22, -RZ, R41.H1_H1 ;  /* 0x30000029ff167230 */ /* 0x000fe40000004100 */
[----:B------:R-:W-:Y:S01]  /*15b0*/  FMUL.FTZ R23, R37, R23 ;  /* 0x0000001725177220 */ /* 0x000fe20000410000 */
[----:B------:R-:W-:-:S02]  /*15c0*/  HADD2.F32 R14, -RZ, R25.H0_H0 ;  /* 0x20000019ff0e7230 */ /* 0x000fc40000004100 */
[----:B------:R-:W-:Y:S01]  /*15d0*/  FFMA.FTZ R15, R21, R15, R20 ;  /* 0x0000000f150f7223 */ /* 0x000fe20000010014 */
[----:B------:R-:W-:Y:S02]  /*15e0*/  SHF.R.U64 R21, R30, 0x10, R31 ;  /* 0x000000101e157819 */ /* 0x000fe4000000121f */
[----:B------:R-:W-:Y:S01]  /*15f0*/  SHF.R.U64 R20, R26, 0x10, R27 ;  /* 0x000000101a147819 */ /* 0x000fe2000000121b */
[----:B------:R-:W-:Y:S01]  /*1600*/  FFMA.FTZ R14, R23, R22, R14 ;  /* 0x00000016170e7223 */ /* 0x000fe2000001000e */
[----:B------:R-:W-:Y:S01]  /*1610*/  FADD.FTZ R23, -R39, R9 ;  /* 0x0000000927177221 */ /* 0x000fe20000010100 */
[----:B------:R-:W-:Y:S02]  /*1620*/  HADD2.F32 R9, -RZ, R21.H0_H0 ;  /* 0x20000015ff097230 */ /* 0x000fe40000004100 */
[----:B------:R-:W-:Y:S02]  /*1630*/  HADD2.F32 R20, -RZ, R20.H0_H0 ;  /* 0x20000014ff147230 */ /* 0x000fe40000004100 */
[----:B------:R-:W-:Y:S01]  /*1640*/  FMUL.FTZ R23, R37, R23 ;  /* 0x0000001725177220 */ /* 0x000fe20000410000 */
[----:B------:R-:W-:-:S02]  /*1650*/  HADD2.F32 R22, -RZ, R43.H0_H0 ;  /* 0x2000002bff167230 */ /* 0x000fc40000004100 */
[----:B------:R-:W-:Y:S02]  /*1660*/  HADD2.F32 R21, -RZ, R26.H0_H0 ;  /* 0x2000001aff157230 */ /* 0x000fe40000004100 */
[----:B------:R-:W-:Y:S01]  /*1670*/  FFMA.FTZ R9, R23, R9, R20 ;  /* 0x0000000917097223 */ /* 0x000fe20000010014 */
[----:B------:R-:W-:Y:S01]  /*1680*/  SHF.R.U32.HI R20, RZ, 0x10, R31 ;  /* 0x00000010ff147819 */ /* 0x000fe2000001161f */
[----:B------:R-:W-:Y:S02]  /*1690*/  HADD2.F32 R23, -RZ, R43.H1_H1 ;  /* 0x3000002bff177230 */ /* 0x000fe40000004100 */
[----:B------:R-:W-:Y:S01]  /*16a0*/  FFMA.FTZ R8, R8, R22, R21 ;  /* 0x0000001608087223 */ /* 0x000fe20000010015 */
[----:B------:R-:W-:Y:S01]  /*16b0*/  FADD.FTZ R22, -R39, R11 ;  /* 0x0000000b27167221 */ /* 0x000fe20000010100 */
[----:B------:R-:W-:Y:S01]  /*16c0*/  HADD2.F32 R11, -RZ, R20.H0_H0 ;  /* 0x20000014ff0b7230 */ /* 0x000fe20000004100 */
[----:B------:R-:W-:Y:S01]  /*16d0*/  SHF.R.U32.HI R21, RZ, 0x10, R27 ;  /* 0x00000010ff157819 */ /* 0x000fe2000001161b */
[----:B------:R-:W-:-:S02]  /*16e0*/  HADD2.F32 R20, -RZ, R27.H0_H0 ;  /* 0x2000001bff147230 */ /* 0x000fc40000004100 */
[----:B------:R-:W-:Y:S02]  /*16f0*/  FMUL.FTZ R22, R37, R22 ;  /* 0x0000001625167220 */ /* 0x000fe40000410000 */
[----:B------:R-:W-:Y:S02]  /*1700*/  HADD2.F32 R21, -RZ, R21.H0_H0 ;  /* 0x20000015ff157230 */ /* 0x000fe40000004100 */
[----:B------:R-:W-:Y:S01]  /*1710*/  FFMA.FTZ R10, R10, R23, R20 ;  /* 0x000000170a0a7223 */ /* 0x000fe20000010014 */
[----:B------:R-:W-:Y:S01]  /*1720*/  SHF.R.U64 R20, R32, 0x10, R33 ;  /* 0x0000001020147819 */ /* 0x000fe20000001221 */
[----:B------:R-:W-:Y:S01]  /*1730*/  FADD.FTZ R23, -R39, R17 ;  /* 0x0000001127177221 */ /* 0x000fe20000010100 */
[----:B------:R-:W-:Y:S01]  /*1740*/  FFMA.FTZ R11, R22, R11, R21 ;  /* 0x0000000b160b7223 */ /* 0x000fe20000010015 */
[----:B------:R-:W-:Y:S01]  /*1750*/  HADD2.F32 R22, -RZ, R48.H0_H0 ;  /* 0x20000030ff167230 */ /* 0x000fe20000004100 */
[----:B------:R-:W-:Y:S01]  /*1760*/  SHF.R.U64 R21, R28, 0x10, R29 ;  /* 0x000000101c157819 */ /* 0x000fe2000000121d */
[----:B------:R-:W-:-:S02]  /*1770*/  HADD2.F32 R17, -RZ, R20.H0_H0 ;  /* 0x20000014ff117230 */ /* 0x000fc40000004100 */
[----:B------:R-:W-:Y:S01]  /*1780*/  FMUL.FTZ R23, R37, R23 ;  /* 0x0000001725177220 */ /* 0x000fe20000410000 */
[----:B------:R-:W-:Y:S02]  /*1790*/  HADD2.F32 R20, -RZ, R28.H0_H0 ;  /* 0x2000001cff147230 */ /* 0x000fe40000004100 */
[----:B------:R-:W-:-:S03]  /*17a0*/  HADD2.F32 R21, -RZ, R21.H0_H0 ;  /* 0x20000015ff157230 */ /* 0x000fc60000004100 */
[----:B------:R-:W-:Y:S01]  /*17b0*/  FFMA.FTZ R16, R16, R22, R20 ;  /* 0x0000001610107223 */ /* 0x000fe20000010014 */
[----:B------:R-:W-:Y:S02]  /*17c0*/  HADD2.F32 R22, -RZ, R48.H1_H1 ;  /* 0x30000030ff167230 */ /* 0x000fe40000004100 */
[----:B------:R-:W-:Y:S01]  /*17d0*/  FFMA.FTZ R17, R23, R17, R21 ;  /* 0x0000001117117223 */ /* 0x000fe20000010015 */
[----:B------:R-:W-:Y:S01]  /*17e0*/  HADD2.F32 R20, -RZ, R29.H0_H0 ;  /* 0x2000001dff147230 */ /* 0x000fe20000004100 */
[----:B------:R-:W-:Y:S02]  /*17f0*/  SHF.R.U32.HI R21, RZ, 0x10, R33 ;  /* 0x00000010ff157819 */ /* 0x000fe40000011621 */
[----:B------:R-:W-:Y:S02]  /*1800*/  IADD3 R23, PT, PT, R36, 0x20, RZ ;  /* 0x0000002024177810 */ /* 0x000fe40007ffe0ff */
[----:B------:R-:W-:Y:S01]  /*1810*/  FFMA.FTZ R18, R18, R22, R20 ;  /* 0x0000001612127223 */ /* 0x000fe20000010014 */
[----:B------:R-:W-:Y:S01]  /*1820*/  SHF.R.U32.HI R20, RZ, 0x10, R29 ;  /* 0x00000010ff147819 */ /* 0x000fe2000001161d */
[----:B------:R-:W-:Y:S01]  /*1830*/  HADD2.F32 R21, -RZ, R21.H0_H0 ;  /* 0x20000015ff157230 */ /* 0x000fe20000004100 */
[C---:B------:R-:W-:Y:S01]  /*1840*/  IADD3 R22, PT, PT, R36.reuse, 0x40, RZ ;  /* 0x0000004024167810 */ /* 0x040fe20007ffe0ff */
[----:B------:R-:W-:Y:S01]  /*1850*/  IMAD.WIDE.U32 R38, R23, 0x10, R46 ;  /* 0x0000001017267825 */ /* 0x000fe200078e002e */
[----:B------:R-:W-:-:S03]  /*1860*/  IADD3 R36, PT, PT, R36, 0x60, RZ ;  /* 0x0000006024247810 */ /* 0x000fc60007ffe0ff */
[----:B------:R-:W-:Y:S01]  /*1870*/  HADD2.F32 R20, -RZ, R20.H0_H0 ;  /* 0x20000014ff147230 */ /* 0x000fe20000004100 */
[----:B------:R0:W-:Y:S01]  /*1880*/  STG.E.128 desc[UR6][R38.64], R12 ;  /* 0x0000000c26007986 */ /* 0x0001e2000c101d06 */
[----:B------:R-:W-:-:S04]  /*1890*/  IMAD.WIDE.U32 R22, R22, 0x10, R46 ;  /* 0x0000001016167825 */ /* 0x000fc800078e002e */
[----:B------:R-:W-:Y:S01]  /*18a0*/  FFMA.FTZ R19, R19, R21, R20 ;  /* 0x0000001513137223 */ /* 0x000fe20000010014 */
[----:B------:R-:W-:Y:S01]  /*18b0*/  IMAD.WIDE.U32 R36, R36, 0x10, R46 ;  /* 0x0000001024247825 */ /* 0x000fe200078e002e */
[----:B------:R0:W-:Y:S04]  /*18c0*/  STG.E.128 desc[UR6][R22.64], R8 ;  /* 0x0000000816007986 */ /* 0x0001e8000c101d06 */
[----:B------:R0:W-:Y:S02]  /*18d0*/  STG.E.128 desc[UR6][R36.64], R16 ;  /* 0x0000001024007986 */ /* 0x0001e4000c101d06 */
.L_x_16043:
[----:B------:R-:W-:Y:S05]  /*18e0*/  BSYNC.RECONVERGENT B0 ;  /* 0x0000000000007941 */ /* 0x000fea0003800200 */
.L_x_16042:
[----:B0-----:R-:W0:Y:S02]  /*18f0*/  LDC.64 R8, c[0x0][0x380] ;  /* 0x0000e000ff087b82 */ /* 0x001e240000000a00 */
[----:B0-----:R-:W-:-:S04]  /*1900*/  LEA R34, R8, R34, 0x2 ;  /* 0x0000002208227211 */ /* 0x001fc800078e10ff */
[----:B------:R-:W-:-:S13]  /*1910*/  ISETP.GE.AND P0, PT, R34, R9, PT ;  /* 0x000000092200720c */ /* 0x000fda0003f06270 */
[----:B------:R-:W-:Y:S05]  /*1920*/  @!P0 BRA `(.L_x_16044) ;  /* 0xffffffe800ac8947 */ /* 0x000fea000383ffff */
[----:B------:R-:W-:Y:S05]  /*1930*/  EXIT ;  /* 0x000000000000794d */ /* 0x000fea0003800000 */
.L_x_16041:
[----:B------:R-:W-:Y:S01]  /*1940*/  BSSY B0, `(.L_x_16045) ;  /* 0x0000008000007945 */ /* 0x000fe20003800000 */
[----:B------:R-:W-:Y:S02]  /*1950*/  MOV R49, R39 ;  /* 0x0000002700317202 */ /* 0x000fe40000000f00 */
[----:B0-----:R-:W-:Y:S02]  /*1960*/  MOV R46, 0x1 ;  /* 0x00000001002e7802 */ /* 0x001fe40000000f00 */
[----:B------:R-:W-:Y:S02]  /*1970*/  MOV R45, 0x1f ;  /* 0x0000001f002d7802 */ /* 0x000fe40000000f00 */
[----:B------:R-:W-:-:S07]  /*1980*/  MOV R44, 0xffffffff ;  /* 0xffffffff002c7802 */ /* 0x000fce0000000f00 */
[----:B-----5:R-:W-:Y:S05]  /*1990*/  WARPSYNC.COLLECTIVE R44, `(.L_x_16046) ;  /* 0x000000002c087348 */ /* 0x020fea0003c00000 */
[----:B------:R0:W1:Y:S02]  /*19a0*/  SHFL.BFLY P1, R44, R49, R46, R45 ;  /* 0x0c00002e312c7389 */ /* 0x000064000002002d */
[----:B01---5:R-:W-:Y:S05]  /*19b0*/  ENDCOLLECTIVE ;  /* 0x000000000000791b */ /* 0x023fea0003800000 */
.L_x_16046:
[----:B------:R-:W-:Y:S05]  /*19c0*/  BSYNC B0 ;  /* 0x0000000000007941 */ /* 0x000fea0003800000 */
.L_x_16045:
        /* <DEDUP_REMOVED lines=9> */
.L_x_16047:
[----:B------:R-:W-:Y:S02]  /*1a60*/  HFMA2 R46, -RZ, RZ, 0, 2.384185791015625e-07 ;  /* 0x00000004ff2e7431 */ /* 0x000fe400000001ff */
[----:B------:R-:W-:Y:S01]  /*1a70*/  FADD.FTZ R39, R39, R44 ;  /* 0x0000002c27277221 */ /* 0x000fe20000010000 */
[----:B------:R-:W-:-:S04]  /*1a80*/  MOV R44, 0xffffffff ;  /* 0xffffffff002c7802 */ /* 0x000fc80000000f00 */
[----:B------:R-:W-:-:S07]  /*1a90*/  MOV R49, R39 ;  /* 0x0000002700317202 */ /* 0x000fce0000000f00 */
[----:B------:R-:W-:Y:S05]  /*1aa0*/  WARPSYNC.COLLECTIVE R44, `(.L_x_16048) ;  /* 0x000000002c087348 */ /* 0x000fea0003c00000 */
[----:B------:R0:W1:Y:S02]  /*1ab0*/  SHFL.BFLY P1, R44, R49, R46, R45 ;  /* 0x0c00002e312c7389 */ /* 0x000064000002002d */
[----:B01----:R-:W-:Y:S05]  /*1ac0*/  ENDCOLLECTIVE ;  /* 0x000000000000791b */ /* 0x003fea0003800000 */
.L_x_16048:
[----:B------:R-:W-:Y:S02]  /*1ad0*/  HFMA2 R46, -RZ, RZ, 0, 4.76837158203125e-07 ;  /* 0x00000008ff2e7431 */ /* 0x000fe400000001ff */
[----:B------:R-:W-:Y:S01]  /*1ae0*/  FADD.FTZ R39, R39, R44 ;  /* 0x0000002c27277221 */ /* 0x000fe20000010000 */
[----:B------:R-:W-:-:S04]  /*1af0*/  MOV R44, 0xffffffff ;  /* 0xffffffff002c7802 */ /* 0x000fc80000000f00 */
[----:B------:R-:W-:-:S07]  /*1b00*/  MOV R49, R39 ;  /* 0x0000002700317202 */ /* 0x000fce0000000f00 */
[----:B------:R-:W-:Y:S05]  /*1b10*/  WARPSYNC.COLLECTIVE R44, `(.L_x_16049) ;  /* 0x000000002c087348 */ /* 0x000fea0003c00000 */
[----:B------:R0:W1:Y:S02]  /*1b20*/  SHFL.BFLY P1, R44, R49, R46, R45 ;  /* 0x0c00002e312c7389 */ /* 0x000064000002002d */
[----:B01----:R-:W-:Y:S05]  /*1b30*/  ENDCOLLECTIVE ;  /* 0x000000000000791b */ /* 0x003fea0003800000 */
.L_x_16049:
[----:B------:R-:W-:Y:S02]  /*1b40*/  HFMA2 R46, -RZ, RZ, 0, 9.5367431640625e-07 ;  /* 0x00000010ff2e7431 */ /* 0x000fe400000001ff */
[----:B------:R-:W-:Y:S01]  /*1b50*/  FADD.FTZ R39, R39, R44 ;  /* 0x0000002c27277221 */ /* 0x000fe20000010000 */
[----:B------:R-:W-:-:S04]  /*1b60*/  MOV R44, 0xffffffff ;  /* 0xffffffff002c7802 */ /* 0x000fc80000000f00 */
[----:B------:R-:W-:-:S07]  /*1b70*/  MOV R49, R39 ;  /* 0x0000002700317202 */ /* 0x000fce0000000f00 */
[----:B------:R-:W-:Y:S05]  /*1b80*/  WARPSYNC.COLLECTIVE R44, `(.L_x_16050) ;  /* 0x000000002c087348 */ /* 0x000fea0003c00000 */
[----:B------:R0:W1:Y:S02]  /*1b90*/  SHFL.BFLY P1, R44, R49, R46, R45 ;  /* 0x0c00002e312c7389 */ /* 0x000064000002002d */
[----:B01----:R-:W-:Y:S05]  /*1ba0*/  ENDCOLLECTIVE ;  /* 0x000000000000791b */ /* 0x003fea0003800000 */
.L_x_16050:
        /* <DEDUP_REMOVED lines=36> */
[----:B------:R-:W-:-:S04]  /*1df0*/  MOV R44, 0xffffffff ;  /* 0xffffffff002c7802 */ /* 0x000fc80000000f00 */
[----:B------:R-:W-:-:S07]  /*1e00*/  MOV R49, R47 ;  /* 0x0000002f00317202 */ /* 0x000fce0000000f00 */
[----:B------:R-:W-:Y:S05]  /*1e10*/  WARPSYNC.COLLECTIVE R44, `(.L_x_16051) ;  /* 0x000000002c087348 */ /* 0x000fea0003c00000 */
[----:B------:R0:W1:Y:S02]  /*1e20*/  SHFL.BFLY P1, R44, R49, R46, R45 ;  /* 0x0c00002e312c7389 */ /* 0x000064000002002d */
[----:B01----:R-:W-:Y:S05]  /*1e30*/  ENDCOLLECTIVE ;  /* 0x000000000000791b */ /* 0x003fea0003800000 */
.L_x_16051:
[----:B------:R-:W-:Y:S02]  /*1e40*/  HFMA2 R46, -RZ, RZ, 0, 1.1920928955078125e-07 ;  /* 0x00000002ff2e7431 */ /* 0x000fe400000001ff */
[----:B------:R-:W-:Y:S01]  /*1e50*/  FADD.FTZ R47, R47, R44 ;  /* 0x0000002c2f2f7221 */ /* 0x000fe20000010000 */
[----:B------:R-:W-:-:S04]  /*1e60*/  MOV R44, 0xffffffff ;  /* 0xffffffff002c7802 */ /* 0x000fc80000000f00 */
[----:B------:R-:W-:-:S07]  /*1e70*/  MOV R49, R47 ;  /* 0x0000002f00317202 */ /* 0x000fce0000000f00 */
[----:B------:R-:W-:Y:S05]  /*1e80*/  WARPSYNC.COLLECTIVE R44, `(.L_x_16052) ;  /* 0x000000002c087348 */ /* 0x000fea0003c00000 */
[----:B------:R0:W1:Y:S02]  /*1e90*/  SHFL.BFLY P1, R44, R49, R46, R45 ;  /* 0x0c00002e312c7389 */ /* 0x000064000002002d */
[----:B01----:R-:W-:Y:S05]  /*1ea0*/  ENDCOLLECTIVE ;  /* 0x000000000000791b */ /* 0x003fea0003800000 */
.L_x_16052:
[----:B------:R-:W-:Y:S02]  /*1eb0*/  HFMA2 R46, -RZ, RZ, 0, 2.384185791015625e-07 ;  /* 0x00000004ff2e7431 */ /* 0x000fe400000001ff */
[----:B------:R-:W-:Y:S01]  /*1ec0*/  FADD.FTZ R47, R47, R44 ;  /* 0x0000002c2f2f7221 */ /* 0x000fe20000010000 */
[----:B------:R-:W-:-:S04]  /*1ed0*/  MOV R44, 0xffffffff ;  /* 0xffffffff002c7802 */ /* 0x000fc80000000f00 */
[----:B------:R-:W-:-:S07]  /*1ee0*/  MOV R49, R47 ;  /* 0x0000002f00317202 */ /* 0x000fce0000000f00 */
[----:B------:R-:W-:Y:S05]  /*1ef0*/  WARPSYNC.COLLECTIVE R44, `(.L_x_16053) ;  /* 0x000000002c087348 */ /* 0x000fea0003c00000 */
[----:B------:R0:W1:Y:S02]  /*1f00*/  SHFL.BFLY P1, R44, R49, R46, R45 ;  /* 0x0c00002e312c7389 */ /* 0x000064000002002d */
[----:B01----:R-:W-:Y:S05]  /*1f10*/  ENDCOLLECTIVE ;  /* 0x000000000000791b */ /* 0x003fea0003800000 */
.L_x_16053:
[----:B------:R-:W-:Y:S02]  /*1f20*/  HFMA2 R46, -RZ, RZ, 0, 4.76837158203125e-07 ;  /* 0x00000008ff2e7431 */ /* 0x000fe400000001ff */
[----:B------:R-:W-:Y:S01]  /*1f30*/  FADD.FTZ R47, R47, R44 ;  /* 0x0000002c2f2f7221 */ /* 0x000fe20000010000 */
[----:B------:R-:W-:-:S04]  /*1f40*/  MOV R44, 0xffffffff ;  /* 0xffffffff002c7802 */ /* 0x000fc80000000f00 */
[----:B------:R-:W-:-:S07]  /*1f50*/  MOV R49, R47 ;  /* 0x0000002f00317202 */ /* 0x000fce0000000f00 */
[----:B------:R-:W-:Y:S05]  /*1f60*/  WARPSYNC.COLLECTIVE R44, `(.L_x_16054) ;  /* 0x000000002c087348 */ /* 0x000fea0003c00000 */
[----:B------:R0:W1:Y:S02]  /*1f70*/  SHFL.BFLY P1, R44, R49, R46, R45 ;  /* 0x0c00002e312c7389 */ /* 0x000064000002002d */
[----:B01----:R-:W-:Y:S05]  /*1f80*/  ENDCOLLECTIVE ;  /* 0x000000000000791b */ /* 0x003fea0003800000 */
.L_x_16054:
[----:B------:R-:W-:Y:S02]  /*1f90*/  HFMA2 R46, -RZ, RZ, 0, 9.5367431640625e-07 ;  /* 0x00000010ff2e7431 */ /* 0x000fe400000001ff */
[----:B------:R-:W-:Y:S01]  /*1fa0*/  FADD.FTZ R47, R47, R44 ;  /* 0x0000002c2f2f7221 */ /* 0x000fe20000010000 */
[----:B------:R-:W-:-:S04]  /*1fb0*/  MOV R44, 0xffffffff ;  /* 0xffffffff002c7802 */ /* 0x000fc80000000f00 */
[----:B------:R-:W-:-:S07]  /*1fc0*/  MOV R49, R47 ;  /* 0x0000002f00317202 */ /* 0x000fce0000000f00 */
[----:B------:R-:W-:Y:S05]  /*1fd0*/  WARPSYNC.COLLECTIVE R44, `(.L_x_16055) ;  /* 0x000000002c087348 */ /* 0x000fea0003c00000 */
[----:B------:R0:W1:Y:S02]  /*1fe0*/  SHFL.BFLY P1, R44, R49, R46, R45 ;  /* 0x0c00002e312c7389 */ /* 0x000064000002002d */
[----:B01----:R-:W-:Y:S05]  /*1ff0*/  ENDCOLLECTIVE ;  /* 0x000000000000791b */ /* 0x003fea0003800000 */
.L_x_16055:
[----:B------:R-:W-:Y:S05]  /*2000*/  BRA `(.L_x_16056) ;  /* 0xfffffff000507947 */ /* 0x000fea000383ffff */
.L_x_16057:
        /* <DEDUP_REMOVED lines=15> */
.L_x_20352:


//--------------------- .text._ZN10layer_norm13ln_fwd_kernelINS_13Kernel_traitsI6__halfffffjLj512ELj1ELj4ELj1ELj16ENS_18Kernel_traits_baseILj512ES2_ffffjLj128EEEEELb0ELb1ELb0ELb0EEEvNS_9FwdParamsE --------------------------
	.section	.text._ZN10layer_norm13ln_fwd_kernelINS_13Kernel_traitsI6__halfffffjLj512ELj1ELj4ELj1ELj16ENS_18Kernel_traits_baseILj512ES2_ffffjLj128EEEEELb0ELb1ELb0ELb0EEEvNS_9FwdParamsE,"ax",@progbits
	.align	128
        .global         _ZN10layer_norm13ln_fwd_kernelINS_13Kernel_traitsI6__halfffffjLj512ELj1ELj4ELj1ELj16ENS_18Kernel_traits_baseILj512ES2_ffffjLj128EEEEELb0ELb1ELb0ELb0EEEvNS_9FwdParamsE
        .type           _ZN10layer_norm13ln_fwd_kernelINS_13Kernel_traitsI6__halfffffjLj512ELj1ELj4ELj1ELj16ENS_18Kernel_traits_baseILj512ES2_ffffjLj128EEEEELb0ELb1ELb0ELb0EEEvNS_9FwdParamsE,@function
        .size           _ZN10layer_norm13ln_fwd_kernelINS_13Kernel_traitsI6__halfffffjLj512ELj1ELj4ELj1ELj16ENS_18Kernel_traits_baseILj512ES2_ffffjLj128EEEEELb0ELb1ELb0ELb0EEEvNS_9FwdParamsE,(.L_x_20353 - _ZN10layer_norm13ln_fwd_kernelINS_13Kernel_traitsI6__halfffffjLj512ELj1ELj4ELj1ELj16ENS_18Kernel_traits_baseILj512ES2_ffffjLj128EEEEELb0ELb1ELb0ELb0EEEvNS_9FwdParamsE)
        .other          _ZN10layer_norm13ln_fwd_kernelINS_13Kernel_traitsI6__halfffffjLj512ELj1ELj4ELj1ELj16ENS_18Kernel_traits_baseILj512ES2_ffffjLj128EEEEELb0ELb1ELb0ELb0EEEvNS_9FwdParamsE,@"STO_CUDA_ENTRY STV_DEFAULT"
_ZN10layer_norm13ln_fwd_kernelINS_13Kernel_traitsI6__halfffffjLj512ELj1ELj4ELj1ELj16ENS_18Kernel_traits_baseILj512ES2_ffffjLj128EEEEELb0ELb1ELb0ELb0EEEvNS_9FwdParamsE:
.text._ZN10layer_norm13ln_fwd_kernelINS_13Kernel_traitsI6__halfffffjLj512ELj1ELj4ELj1ELj16ENS_18Kernel_traits_baseILj512ES2_ffffjLj128EEEEELb0ELb1ELb0ELb0EEEvNS_9FwdParamsE:
        /* <DEDUP_REMOVED lines=28> */
[----:B------:R4:W5:Y:S02]  /*01c0*/  @P1 LDG.E.64 R4, desc[UR6][R28.64] ;  /* 0x000000061c041981 */ /* 0x000964000c1e1b00 */
[----:B------:R-:W0:Y:S01]  /*01d0*/  @P2 LDC.64 R38, c[0x0][0x3e8] ;  /* 0x0000fa00ff262b82 */ /* 0x000e220000000a00 */
[----:B-1----:R-:W-:-:S05]  /*01e0*/  @P1 IMAD.WIDE.U32 R30, R9, 0x8, R30 ;  /* 0x00000008091e1825 */ /* 0x002fca00078e001e */
[----:B------:R4:W5:Y:S02]  /*01f0*/  @P1 LD.E.64 R12, desc[UR6][R30.64] ;  /* 0x000000061e0c1980 */ /* 0x000964000c101b00 */
[----:B------:R-:W1:Y:S01]  /*0200*/  @P2 LDC.64 R36, c[0x0][0x438] ;  /* 0x00010e00ff242b82 */ /* 0x000e620000000a00 */
[C---:B--2---:R-:W-:Y:S01]  /*0210*/  @P1 IMAD.WIDE.U32 R32, R9.reuse, 0x8, R32 ;  /* 0x0000000809201825 */ /* 0x044fe200078e0020 */
[----:B------:R-:W-:-:S04]  /*0220*/  @P1 IADD3 R9, PT, PT, R9, 0x20, RZ ;  /* 0x0000002009091810 */ /* 0x000fc80007ffe0ff */
[----:B------:R4:W5:Y:S01]  /*0230*/  @P1 LDG.E.64 R20, desc[UR6][R32.64] ;  /* 0x0000000620141981 */ /* 0x000962000c1e1b00 */
[C---:B---3--:R-:W-:Y:S01]  /*0240*/  @P2 IMAD.WIDE.U32 R34, R9.reuse, 0x8, R34 ;  /* 0x0000000809222825 */ /* 0x048fe200078e0022 */
[----:B------:R-:W2:Y:S04]  /*0250*/  @P0 LDC.64 R6, c[0x0][0x3d0] ;  /* 0x0000f400ff060b82 */ /* 0x000ea80000000a00 */
[----:B------:R4:W5:Y:S01]  /*0260*/  @P2 LDG.E.64 R2, desc[UR6][R34.64] ;  /* 0x0000000622022981 */ /* 0x000962000c1e1b00 */
[----:B0-----:R-:W-:-:S03]  /*0270*/  @P2 IMAD.WIDE.U32 R38, R9, 0x8, R38 ;  /* 0x0000000809262825 */ /* 0x001fc600078e0026 */
[----:B------:R-:W0:Y:S02]  /*0280*/  @P0 LDC.64 R26, c[0x0][0x3e8] ;  /* 0x0000fa00ff1a0b82 */ /* 0x000e240000000a00 */
[----:B------:R4:W5:Y:S01]  /*0290*/  @P2 LDG.E.64 R22, desc[UR6][R38.64] ;  /* 0x0000000626162981 */ /* 0x000962000c1e1b00 */
[----:B-1----:R-:W-:-:S05]  /*02a0*/  @P2 IMAD.WIDE.U32 R36, R9, 0x8, R36 ;  /* 0x0000000809242825 */ /* 0x002fca00078e0024 */
[----:B------:R-:W1:Y:S01]  /*02b0*/  @P0 LDC.64 R24, c[0x0][0x438] ;  /* 0x00010e00ff180b82 */ /* 0x000e620000000a00 */
[----:B------:R4:W5:Y:S01]  /*02c0*/  @P2 LD.E.64 R10, desc[UR6][R36.64] ;  /* 0x00000006240a2980 */ /* 0x000962000c101b00 */
[----:B--2---:R-:W-:-:S05]  /*02d0*/  @P0 IMAD.WIDE.U32 R6, R40, 0x8, R6 ;  /* 0x0000000828060825 */ /* 0x004fca00078e0006 */
[----:B------:R4:W5:Y:S01]  /*02e0*/  @P0 LDG.E.64 R18, desc[UR6][R6.64] ;  /* 0x0000000606120981 */ /* 0x000962000c1e1b00 */
        /* <DEDUP_REMOVED lines=8> */
[----:B------:R-:W1:Y:S08]  /*0370*/  LDC.64 R26, c[0x0][0x3e8] ;  /* 0x0000fa00ff1a7b82 */ /* 0x000e700000000a00 */
[----:B------:R-:W2:Y:S01]  /*0380*/  LDC.64 R6, c[0x0][0x438] ;  /* 0x00010e00ff067b82 */ /* 0x000ea20000000a00 */
[----:B0-----:R-:W-:-:S06]  /*0390*/  IMAD.WIDE.U32 R24, R9, 0x8, R24 ;  /* 0x0000000809187825 */ /* 0x001fcc00078e0018 */
[----:B------:R-:W5:Y:S01]  /*03a0*/  LDG.E.64 R24, desc[UR6][R24.64] ;  /* 0x0000000618187981 */ /* 0x000f62000c1e1b00 */
[----:B-1----:R-:W-:-:S06]  /*03b0*/  IMAD.WIDE.U32 R26, R9, 0x8, R26 ;  /* 0x00000008091a7825 */ /* 0x002fcc00078e001a */
[----:B------:R-:W5:Y:S01]  /*03c0*/  LDG.E.64 R26, desc[UR6][R26.64] ;  /* 0x000000061a1a7981 */ /* 0x000f62000c1e1b00 */
[----:B--2---:R-:W-:-:S06]  /*03d0*/  IMAD.WIDE.U32 R6, R9, 0x8, R6 ;  /* 0x0000000809067825 */ /* 0x004fcc00078e0006 */
[----:B------:R-:W5:Y:S01]  /*03e0*/  LD.E.64 R6, desc[UR6][R6.64] ;  /* 0x0000000606067980 */ /* 0x000f62000c101b00 */
[----:B------:R-:W-:Y:S05]  /*03f0*/  BRA `(.L_x_16060) ;  /* 0x0000000000907947 */ /* 0x000fea0003800000 */
.L_x_16059:
[C---:B------:R-:W-:Y:S02]  /*0400*/  ISETP.GE.U32.AND P1, PT, R41.reuse, 0x40, PT ;  /* 0x000000402900780c */ /* 0x040fe40003f26070 */
[C---:B------:R-:W-:Y:S02]  /*0410*/  ISETP.GE.U32.AND P2, PT, R41.reuse, 0x60, PT ;  /* 0x000000602900780c */ /* 0x040fe40003f46070 */
[C---:B------:R-:W-:Y:S02]  /*0420*/  ISETP.GE.U32.AND P3, PT, R41.reuse, 0x80, PT ;  /* 0x000000802900780c */ /* 0x040fe40003f66070 */
[----:B------:R-:W-:Y:S02]  /*0430*/  ISETP.GE.U32.AND P0, PT, R41, 0x20, PT ;  /* 0x000000202900780c */ /* 0x000fe40003f06070 */
[----:B------:R-:W-:-:S05]  /*0440*/  MOV R9, R40 ;  /* 0x0000002800097202 */ /* 0x000fca0000000f00 */
[----:B------:R-:W0:Y:S06]  /*0450*/  @P1 LDC.64 R28, c[0x0][0x3d0] ;  /* 0x0000f400ff1c1b82 */ /* 0x000e2c0000000a00 */
[----:B------:R-:W-:Y:S02]  /*0460*/  @P0 LOP3.LUT R9, R40, 0x20, RZ, 0xfc, !PT ;  /* 0x0000002028090812 */ /* 0x000fe400078efcff */
[----:B------:R-:W1:Y:S08]  /*0470*/  @P1 LDC.64 R30, c[0x0][0x3e8] ;  /* 0x0000fa00ff1e1b82 */ /* 0x000e700000000a00 */
[----:B------:R-:W2:Y:S08]  /*0480*/  @P2 LDC.64 R32, c[0x0][0x3d0] ;  /* 0x0000f400ff202b82 */ /* 0x000eb00000000a00 */
[----:B------:R-:W3:Y:S01]  /*0490*/  @P2 LDC.64 R34, c[0x0][0x3e8] ;  /* 0x0000fa00ff222b82 */ /* 0x000ee20000000a00 */
[----:B0-----:R-:W-:-:S05]  /*04a0*/  @P1 IMAD.WIDE.U32 R28, R9, 0x8, R28 ;  /* 0x00000008091c1825 */ /* 0x001fca00078e001c */
[----:B------:R0:W5:Y:S02]  /*04b0*/  @P1 LDG.E.64 R4, desc[UR6][R28.64] ;  /* 0x000000061c041981 */ /* 0x000164000c1e1b00 */
[----:B------:R-:W4:Y:S01]  /*04c0*/  @P3 LDC.64 R46, c[0x0][0x3d0] ;  /* 0x0000f400ff2e3b82 */ /* 0x000f220000000a00 */
[C---:B-1----:R-:W-:Y:S01]  /*04d0*/  @P1 IMAD.WIDE.U32 R30, R9.reuse, 0x8, R30 ;  /* 0x00000008091e1825 */ /* 0x042fe200078e001e */
[----:B------:R-:W-:-:S04]  /*04e0*/  @P1 IADD3 R9, PT, PT, R9, 0x20, RZ ;  /* 0x0000002009091810 */ /* 0x000fc80007ffe0ff */
[----:B------:R0:W5:Y:S02]  /*04f0*/  @P1 LDG.E.64 R20, desc[UR6][R30.64] ;  /* 0x000000061e141981 */ /* 0x000164000c1e1b00 */
[----:B------:R-:W1:Y:S01]  /*0500*/  @P3 LDC.64 R48, c[0x0][0x3e8] ;  /* 0x0000fa00ff303b82 */ /* 0x000e620000000a00 */
[----:B--2---:R-:W-:-:S05]  /*0510*/  @P2 IMAD.WIDE.U32 R42, R9, 0x8, R32 ;  /* 0x00000008092a2825 */ /* 0x004fca00078e0020 */
[----:B------:R0:W5:Y:S02]  /*0520*/  @P2 LDG.E.64 R2, desc[UR6][R42.64] ;  /* 0x000000062a022981 */ /* 0x000164000c1e1b00 */
[----:B------:R-:W2:Y:S01]  /*0530*/  @P0 LDC.64 R36, c[0x0][0x3d0] ;  /* 0x0000f400ff240b82 */ /* 0x000ea20000000a00 */
[C---:B---3--:R-:W-:Y:S01]  /*0540*/  @P2 IMAD.WIDE.U32 R44, R9.reuse, 0x8, R34 ;  /* 0x00000008092c2825 */ /* 0x048fe200078e0022 */
[----:B------:R-:W-:-:S04]  /*0550*/  @P2 IADD3 R9, PT, PT, R9, 0x20, RZ ;  /* 0x0000002009092810 */ /* 0x000fc80007ffe0ff */
[----:B------:R0:W5:Y:S02]  /*0560*/  @P2 LDG.E.64 R22, desc[UR6][R44.64] ;  /* 0x000000062c162981 */ /* 0x000164000c1e1b00 */
[----:B------:R-:W3:Y:S01]  /*0570*/  @P0 LDC.64 R38, c[0x0][0x3e8] ;  /* 0x0000fa00ff260b82 */ /* 0x000ee20000000a00 */
[----:B----4-:R-:W-:-:S05]  /*0580*/  @P3 IMAD.WIDE.U32 R32, R9, 0x8, R46 ;  /* 0x0000000809203825 */ /* 0x010fca00078e002e */
[----:B------:R0:W5:Y:S01]  /*0590*/  @P3 LDG.E.64 R24, desc[UR6][R32.64] ;  /* 0x0000000620183981 */ /* 0x000162000c1e1b00 */
[----:B-1----:R-:W-:-:S05]  /*05a0*/  @P3 IMAD.WIDE.U32 R34, R9, 0x8, R48 ;  /* 0x0000000809223825 */ /* 0x002fca00078e0030 */
        /* <DEDUP_REMOVED lines=9> */
.L_x_16060:
[----:B------:R-:W-:Y:S05]  /*0640*/  BSYNC.RECONVERGENT B0 ;  /* 0x0000000000007941 */ /* 0x000fea0003800200 */
.L_x_16058:
[----:B------:R-:W1:Y:S02]  /*0650*/  LDCU UR4, c[0x0][0x384] ;  /* 0x00007080ff0477ac */ /* 0x000e640008000800 */
[----:B-1----:R-:W-:-:S13]  /*0660*/  ISETP.GE.AND P0, PT, R8, UR4, PT ;  /* 0x0000000408007c0c */ /* 0x002fda000bf06270 */
[----:B------:R-:W-:Y:S05]  /*0670*/  @P0 EXIT ;  /* 0x000000000000094d */ /* 0x000fea0003800000 */
[----:B------:R-:W1:Y:S01]  /*0680*/  LDCU.64 UR8, c[0x0][0x3e0] ;  /* 0x00007c00ff0877ac */ /* 0x000e620008000a00 */
[----:B-----5:R-:W-:Y:S02]  /*0690*/  MOV R59, R2 ;  /* 0x00000002003b7202 */ /* 0x020fe40000000f00 */
[--C-:B------:R-:W-:Y:S01]  /*06a0*/  SHF.R.U64 R61, R2, 0x10, R3.reuse ;  /* 0x00000010023d7819 */ /* 0x100fe20000001203 */
[----:B------:R-:W2:Y:S01]  /*06b0*/  LDCU.U8 UR4, c[0x0][0x410] ;  /* 0x00008200ff0477ac */ /* 0x000ea20008000000 */
[----:B------:R-:W-:Y:S02]  /*06c0*/  SHF.R.U32.HI R2, RZ, 0x10, R3 ;  /* 0x00000010ff027819 */ /* 0x000fe40000011603 */
[--C-:B------:R-:W-:Y:S01]  /*06d0*/  SHF.R.U64 R62, R14, 0x10, R15.reuse ;  /* 0x000000100e3e7819 */ /* 0x100fe2000000120f */
[----:B------:R-:W3:Y:S01]  /*06e0*/  LDCU UR12, c[0x0][0x388] ;  /* 0x00007100ff0c77ac */ /* 0x000ee20008000800 */
[----:B------:R-:W-:Y:S02]  /*06f0*/  PRMT R61, R61, 0x5410, R2 ;  /* 0x000054103d3d7816 */ /* 0x000fe40000000002 */
[----:B------:R-:W-:Y:S01]  /*0700*/  SHF.R.U32.HI R2, RZ, 0x10, R15 ;  /* 0x00000010ff027819 */ /* 0x000fe2000001160f */
[----:B------:R-:W4:Y:S01]  /*0710*/  LDCU UR5, c[0x0][0x448] ;  /* 0x00008900ff0577ac */ /* 0x000f220008000800 */
[----:B------:R-:W-:-:S02]  /*0720*/  MOV R9, R3 ;  /* 0x0000000300097202 */ /* 0x000fc40000000f00 */
[----:B0-----:R-:W-:Y:S01]  /*0730*/  MOV R43, R16 ;  /* 0x00000010002b7202 */ /* 0x001fe20000000f00 */
[----:B------:R-:W0:Y:S01]  /*0740*/  LDCU.64 UR10, c[0x0][0x3a0] ;  /* 0x00007400ff0a77ac */ /* 0x000e220008000a00 */
[----:B------:R-:W-:Y:S02]  /*0750*/  SHF.R.U64 R45, R16, 0x10, R17 ;  /* 0x00000010102d7819 */ /* 0x000fe40000001211 */
[----:B------:R-:W-:Y:S02]  /*0760*/  PRMT R62, R62, 0x5410, R2 ;  /* 0x000054103e3e7816 */ /* 0x000fe40000000002 */
[----:B------:R-:W-:Y:S02]  /*0770*/  MOV R56, R4 ;  /* 0x0000000400387202 */ /* 0x000fe40000000f00 */
[----:B------:R-:W-:Y:S02]  /*0780*/  MOV R16, R5 ;  /* 0x0000000500107202 */ /* 0x000fe40000000f00 */
[----:B------:R-:W-:-:S02]  /*0790*/  SHF.R.U64 R63, R12, 0x10, R13 ;  /* 0x000000100c3f7819 */ /* 0x000fc4000000120d */
[----:B------:R-:W-:Y:S02]  /*07a0*/  SHF.R.U32.HI R2, RZ, 0x10, R13 ;  /* 0x00000010ff027819 */ /* 0x000fe4000001160d */
[----:B------:R-:W-:Y:S02]  /*07b0*/  PRMT R59, R59, 0x5410, R9 ;  /* 0x000054103b3b7816 */ /* 0x000fe40000000009 */
[----:B------:R-:W-:Y:S02]  /*07c0*/  MOV R28, R17 ;  /* 0x00000011001c7202 */ /* 0x000fe40000000f00 */
[----:B------:R-:W-:Y:S02]  /*07d0*/  SHF.R.U32.HI R30, RZ, 0x10, R17 ;  /* 0x00000010ff1e7819 */ /* 0x000fe40000011611 */
[--C-:B------:R-:W-:Y:S02]  /*07e0*/  SHF.R.U64 R64, R10, 0x10, R11.reuse ;  /* 0x000000100a407819 */ /* 0x100fe4000000120b */
[----:B------:R-:W-:-:S02]  /*07f0*/  SHF.R.U32.HI R9, RZ, 0x10, R11 ;  /* 0x00000010ff097819 */ /* 0x000fc4000001160b */
[----:B------:R-:W-:Y:S02]  /*0800*/  MOV R29, R21 ;  /* 0x00000015001d7202 */ /* 0x000fe40000000f00 */
[--C-:B------:R-:W-:Y:S02]  /*0810*/  SHF.R.U64 R47, R20, 0x10, R21.reuse ;  /* 0x00000010142f7819 */ /* 0x100fe40000001215 */
[----:B------:R-:W-:Y:S02]  /*0820*/  SHF.R.U32.HI R31, RZ, 0x10, R21 ;  /* 0x00000010ff1f7819 */ /* 0x000fe40000011615 */
[--C-:B------:R-:W-:Y:S02]  /*0830*/  SHF.R.U64 R57, R4, 0x10, R5.reuse ;  /* 0x0000001004397819 */ /* 0x100fe40000001205 */
[----:B------:R-:W-:Y:S02]  /*0840*/  SHF.R.U32.HI R17, RZ, 0x10, R5 ;  /* 0x00000010ff117819 */ /* 0x000fe40000011605 */
[----:B------:R-:W-:-:S02]  /*0850*/  MOV R0, R24 ;  /* 0x0000001800007202 */ /* 0x000fc40000000f00 */
[----:B------:R-:W-:Y:S02]  /*0860*/  PRMT R56, R56, 0x5410, R16 ;  /* 0x0000541038387816 */ /* 0x000fe40000000010 */
[----:B------:R-:W-:Y:S02]  /*0870*/  PRMT R63, R63, 0x5410, R2 ;  /* 0x000054103f3f7816 */ /* 0x000fe40000000002 */
[----:B------:R-:W-:Y:S02]  /*0880*/  MOV R46, R20 ;  /* 0x00000014002e7202 */ /* 0x000fe40000000f00 */
[----:B------:R-:W-:Y:S02]  /*0890*/  MOV R48, R22 ;  /* 0x0000001600307202 */ /* 0x000fe40000000f00 */
[----:B------:R-:W-:Y:S02]  /*08a0*/  MOV R21, R23 ;  /* 0x0000001700157202 */ /* 0x000fe40000000f00 */
[----:B------:R-:W-:-:S02]  /*08b0*/  SHF.R.U64 R49, R22, 0x10, R23 ;  /* 0x0000001016317819 */ /* 0x000fc40000001217 */
[----:B------:R-:W-:Y:S02]  /*08c0*/  MOV R50, R26 ;  /* 0x0000001a00327202 */ /* 0x000fe40000000f00 */
[----:B------:R-:W-:Y:S02]  /*08d0*/  SHF.R.U64 R52, R26, 0x10, R27 ;  /* 0x000000101a347819 */ /* 0x000fe4000000121b */
[----:B------:R-:W-:Y:S02]  /*08e0*/  MOV R54, R18 ;  /* 0x0000001200367202 */ /* 0x000fe40000000f00 */
[----:B------:R-:W-:Y:S02]  /*08f0*/  SHF.R.U64 R55, R18, 0x10, R19 ;  /* 0x0000001012377819 */ /* 0x000fe40000001213 */
[----:B------:R-:W-:Y:S02]  /*0900*/  MOV R4, R25 ;  /* 0x0000001900047202 */ /* 0x000fe40000000f00 */
[----:B------:R-:W-:-:S02]  /*0910*/  SHF.R.U64 R5, R24, 0x10, R25 ;  /* 0x0000001018057819 */ /* 0x000fc40000001219 */
[----:B------:R-:W-:Y:S01]  /*0920*/  SHF.R.U32.HI R3, RZ, 0x10, R25 ;  /* 0x00000010ff037819 */ /* 0x000fe20000011619 */
[----:B------:R-:W-:Y:S01]  /*0930*/  HADD2.F32 R4, -RZ, R4.H0_H0 ;  /* 0x20000004ff047230 */ /* 0x000fe20000004100 */
[--C-:B------:R-:W-:Y:S01]  /*0940*/  SHF.R.U64 R2, R6, 0x10, R7.reuse ;  /* 0x0000001006027819 */ /* 0x100fe20000001207 */
[----:B------:R-:W-:Y:S01]  /*0950*/  HADD2.F32 R5, -RZ, R5.H0_H0 ;  /* 0x20000005ff057230 */ /* 0x000fe20000004100 */
[----:B------:R-:W-:Y:S01]  /*0960*/  SHF.R.U32.HI R16, RZ, 0x10, R7 ;  /* 0x00000010ff107819 */ /* 0x000fe20000011607 */
[----:B------:R-:W-:Y:S01]  /*0970*/  HADD2.F32 R7, -RZ, R7.H0_H0 ;  /* 0x20000007ff077230 */ /* 0x000fe20000004100 */
[----:B------:R-:W-:Y:S01]  /*0980*/  SHF.R.U32.HI R23, RZ, 0x10, R23 ;  /* 0x00000010ff177819 */ /* 0x000fe20000011617 */
[----:B------:R-:W-:Y:S01]  /*0990*/  HADD2.F32 R3, -RZ, R3.H0_H0 ;  /* 0x20000003ff037230 */ /* 0x000fe20000004100 */
[----:B------:R-:W-:Y:S01]  /*09a0*/  MOV R22, R27 ;  /* 0x0000001b00167202 */ /* 0x000fe20000000f00 */
[----:B------:R-:W-:Y:S01]  /*09b0*/  HADD2.F32 R2, -RZ, R2.H0_H0 ;  /* 0x20000002ff027230 */ /* 0x000fe20000004100 */
[----:B------:R-:W-:-:S02]  /*09c0*/  SHF.R.U32.HI R26, RZ, 0x10, R27 ;  /* 0x00000010ff1a7819 */ /* 0x000fc4000001161b */
[----:B------:R-:W-:Y:S02]  /*09d0*/  MOV R20, R19 ;  /* 0x0000001300147202 */ /* 0x000fe40000000f00 */
[----:B------:R-:W-:Y:S02]  /*09e0*/  SHF.R.U32.HI R18, RZ, 0x10, R19 ;  /* 0x00000010ff127819 */ /* 0x000fe40000011613 */
[----:B-1----:R-:W-:Y:S02]  /*09f0*/  ISETP.NE.U32.AND P1, PT, RZ, UR8, PT ;  /* 0x00000008ff007c0c */ /* 0x002fe4000bf25070 */
[----:B--2---:R-:W-:Y:S02]  /*0a00*/  ISETP.NE.AND P0, PT, RZ, UR4, PT ;  /* 0x00000004ff007c0c */ /* 0x004fe4000bf05270 */
[----:B------:R-:W-:Y:S01]  /*0a10*/  PRMT R64, R64, 0x5410, R9 ;  /* 0x0000541040407816 */ /* 0x000fe20000000009 */
[----:B------:R-:W-:Y:S01]  /*0a20*/  HADD2.F32 R9, -RZ, R6.H0_H0 ;  /* 0x20000006ff097230 */ /* 0x000fe20000004100 */
[----:B------:R-:W-:Y:S01]  /*0a30*/  PRMT R43, R43, 0x5410, R28 ;  /* 0x000054102b2b7816 */ /* 0x000fe2000000001c */
[----:B------:R-:W-:Y:S01]  /*0a40*/  HADD2.F32 R6, -RZ, R0.H0_H0 ;  /* 0x20000000ff067230 */ /* 0x000fe20000004100 */
[----:B------:R-:W-:Y:S01]  /*0a50*/  PRMT R45, R45, 0x5410, R30 ;  /* 0x000054102d2d7816 */ /* 0x000fe2000000001e */
[----:B------:R-:W-:Y:S01]  /*0a60*/  HADD2.F32 R0, -RZ, R16.H0_H0 ;  /* 0x20000010ff007230 */ /* 0x000fe20000004100 */
        /* <DEDUP_REMOVED lines=9> */
[----:B------:R-:W-:Y:S02]  /*0b00*/  ISETP.NE.AND.EX P1, PT, RZ, UR9, PT, P1 ;  /* 0x00000009ff007c0c */ /* 0x000fe4000bf25310 */
[----:B0--34-:R-:W-:-:S11]  /*0b10*/  P2R R42, PR, RZ, 0x1 ;  /* 0x00000001ff2a7803 */ /* 0x019fd60000000000 */
.L_x_16085:
[----:B------:R-:W0:Y:S01]  /*0b20*/  @P1 LDC.64 R36, c[0x0][0x3e0] ;  /* 0x0000f800ff241b82 */ /* 0x000e220000000a00 */
        /* <DEDUP_REMOVED lines=12> */
[----:B------:R-:W0:Y:S03]  /*0bf0*/  LDC.64 R36, c[0x0][0x390] ;  /* 0x0000e400ff247b82 */ /* 0x000e260000000a00 */
[----:B------:R-:W-:-:S05]  /*0c00*/  ISETP.NE.AND.EX P2, PT, RZ, UR11, PT, P2 ;  /* 0x0000000bff007c0c */ /* 0x000fca000bf45320 */
[----:B------:R-:W1:Y:S08]  /*0c10*/  LDC.64 R66, c[0x0][0x3a8] ;  /* 0x0000ea00ff427b82 */ /* 0x000e700000000a00 */
[----:B------:R-:W2:Y:S01]  /*0c20*/  @P2 LDC.64 R68, c[0x0][0x3a0] ;  /* 0x0000e800ff442b82 */ /* 0x000ea20000000a00 */
[----:B0-----:R-:W-:-:S06]  /*0c30*/  IMAD.WIDE.U32 R36, R44, 0x10, R36 ;  /* 0x000000102c247825 */ /* 0x001fcc00078e0024 */
[----:B------:R-:W3:Y:S01]  /*0c40*/  LDG.E.128 R36, desc[UR6][R36.64] ;  /* 0x0000000624247981 */ /* 0x000ee2000c1e1d00 */
[----:B--2---:R-:W-:-:S05]  /*0c50*/  @P2 IMAD.WIDE.U32 R68, R44, 0x10, R68 ;  /* 0x000000102c442825 */ /* 0x004fca00078e0044 */
[----:B------:R-:W2:Y:S01]  /*0c60*/  @P2 LDG.E.128 R16, desc[UR6][R68.64] ;  /* 0x0000000644102981 */ /* 0x000ea2000c1e1d00 */
[----:B------:R-:W-:Y:S02]  /*0c70*/  @P2 HADD2.F32 R21, -RZ, R43.H0_H0 ;  /* 0x2000002bff152230 */ /* 0x000fe40000004100 */
[----:B------:R-:W-:Y:S02]  /*0c80*/  @P2 HADD2.F32 R22, -RZ, R45.H0_H0 ;  /* 0x2000002dff162230 */ /* 0x000fe40000004100 */
[----:B-1----:R-:W-:-:S04]  /*0c90*/  IMAD.WIDE.U32 R66, R44, 0x10, R66 ;  /* 0x000000102c427825 */ /* 0x002fc800078e0042 */
[-C--:B---3-5:R-:W-:Y:S01]  /*0ca0*/  @P2 FMUL.FTZ R23, R36, R51.reuse ;  /* 0x0000003324172220 */ /* 0x0a8fe20000410000 */
[-C--:B------:R-:W-:Y:S01]  /*0cb0*/  @P2 FMUL.FTZ R58, R37, R51.reuse ;  /* 0x00000033253a2220 */ /* 0x080fe20000410000 */
[-C--:B------:R-:W-:Y:S01]  /*0cc0*/  @P2 FMUL.FTZ R53, R38, R51.reuse ;  /* 0x0000003326352220 */ /* 0x080fe20000410000 */
[----:B------:R-:W-:Y:S01]  /*0cd0*/  @P2 FMUL.FTZ R60, R39, R51 ;  /* 0x00000033273c2220 */ /* 0x000fe20000410000 */
[----:B--2---:R-:W-:Y:S01]  /*0ce0*/  @P2 FFMA.FTZ R20, R23, R21, R16 ;  /* 0x0000001517142223 */ /* 0x004fe20000010010 */
[----:B------:R-:W-:Y:S01]  /*0cf0*/  @P2 FFMA.FTZ R21, R58, R22, R17 ;  /* 0x000000163a152223 */ /* 0x000fe20000010011 */
[----:B------:R-:W-:Y:S02]  /*0d00*/  @P2 HADD2.F32 R23, -RZ, R43.H1_H1 ;  /* 0x3000002bff172230 */ /* 0x000fe40000004100 */
[----:B------:R-:W-:-:S03]  /*0d10*/  @P2 HADD2.F32 R58, -RZ, R45.H1_H1 ;  /* 0x3000002dff3a2230 */ /* 0x000fc60000004100 */
[----:B------:R-:W-:Y:S02]  /*0d20*/  @P2 FFMA.FTZ R22, R53, R23, R18 ;  /* 0x0000001735162223 */ /* 0x000fe40000010012 */
[----:B------:R-:W-:Y:S01]  /*0d30*/  @P2 FFMA.FTZ R23, R60, R58, R19 ;  /* 0x0000003a3c172223 */ /* 0x000fe20000010013 */
[----:B------:R-:W-:Y:S06]  /*0d40*/  @P2 BRA `(.L_x_16063) ;  /* 0x0000000000302947 */ /* 0x000fec0003800000 */
[----:B------:R-:W-:Y:S02]  /*0d50*/  HADD2.F32 R20, -RZ, R43.H0_H0 ;  /* 0x2000002bff147230 */ /* 0x000fe40000004100 */
[-C--:B------:R-:W-:Y:S01]  /*0d60*/  FMUL.FTZ R23, R36, R51.reuse ;  /* 0x0000003324177220 */ /* 0x080fe20000410000 */
[-C--:B------:R-:W-:Y:S01]  /*0d70*/  FMUL.FTZ R21, R37, R51.reuse ;  /* 0x0000003325157220 */ /* 0x080fe20000410000 */
[-C--:B------:R-:W-:Y:S01]  /*0d80*/  FMUL.FTZ R37, R38, R51.reuse ;  /* 0x0000003326257220 */ /* 0x080fe20000410000 */
[----:B------:R-:W-:Y:S02]  /*0d90*/  HADD2.F32 R38, -RZ, R45.H0_H0 ;  /* 0x2000002dff267230 */ /* 0x000fe40000004100 */
[----:B------:R-:W-:Y:S01]  /*0da0*/  FMUL.FTZ R20, R23, R20 ;  /* 0x0000001417147220 */ /* 0x000fe20000410000 */
[----:B------:R-:W-:Y:S02]  /*0db0*/  HADD2.F32 R22, -RZ, R43.H1_H1 ;  /* 0x3000002bff167230 */ /* 0x000fe40000004100 */
[----:B------:R-:W-:Y:S01]  /*0dc0*/  FMUL.FTZ R36, R39, R51 ;  /* 0x0000003327247220 */ /* 0x000fe20000410000 */
[----:B------:R-:W-:-:S02]  /*0dd0*/  HADD2.F32 R23, -RZ, R45.H1_H1 ;  /* 0x3000002dff177230 */ /* 0x000fc40000004100 */
[----:B------:R-:W-:Y:S01]  /*0de0*/  FMUL.FTZ R21, R21, R38 ;  /* 0x0000002615157220 */ /* 0x000fe20000410000 */
[----:B------:R-:W-:Y:S02]  /*0df0*/  FMUL.FTZ R22, R37, R22 ;  /* 0x0000001625167220 */ /* 0x000fe40000410000 */
[----:B------:R-:W-:-:S07]  /*0e00*/  FMUL.FTZ R23, R36, R23 ;  /* 0x0000001724177220 */ /* 0x000fce0000410000 */
.L_x_16063:
[----:B------:R0:W-:Y:S01]  /*0e10*/  STG.E.128 desc[UR6][R66.64], R20 ;  /* 0x0000001442007986 */ /* 0x0001e2000c101d06 */
[----:B------:R-:W-:-:S07]  /*0e20*/  IADD3 R36, PT, PT, R44, 0x20, RZ ;  /* 0x000000202c247810 */ /* 0x000fce0007ffe0ff */
.L_x_16062:
[----:B------:R-:W-:Y:S05]  /*0e30*/  BSYNC.RECONVERGENT B0 ;  /* 0x0000000000007941 */ /* 0x000fea0003800200 */
.L_x_16061:
[----:B------:R-:W-:Y:S01]  /*0e40*/  ISETP.GE.U32.AND P2, PT, R41, 0x40, PT ;  /* 0x000000402900780c */ /* 0x000fe20003f46070 */
[----:B------:R-:W-:Y:S03]  /*0e50*/  BSSY.RECONVERGENT B0, `(.L_x_16064) ;  /* 0x0000029000007945 */ /* 0x000fe60003800200 */
[----:B------:R-:W-:-:S09]  /*0e60*/  P2R R37, PR, RZ, 0x4 ;  /* 0x00000004ff257803 */ /* 0x000fd20000000000 */
        /* <DEDUP_REMOVED lines=8> */
[----:B------:R1:W5:Y:S01]  /*0ef0*/  @P2 LDG.E.128 R16, desc[UR6][R38.64] ;  /* 0x0000000626102981 */ /* 0x000362000c1e1d00 */
[----:B------:R-:W-:Y:S05]  /*0f00*/  @!P2 BRA `(.L_x_16066) ;  /* 0x000000000034a947 */ /* 0x000fea0003800000 */
[-C--:B-----5:R-:W-:Y:S01]  /*0f10*/  FMUL.FTZ R53, R24, R51.reuse ;  /* 0x0000003318357220 */ /* 0x0a0fe20000410000 */
[-C--:B------:R-:W-:Y:S01]  /*0f20*/  FMUL.FTZ R60, R25, R51.reuse ;  /* 0x00000033193c7220 */ /* 0x080fe20000410000 */
[--C-:B------:R-:W-:Y:S02]  /*0f30*/  HADD2.F32 R24, -RZ, R46.reuse.H0_H0 ;  /* 0x2000002eff187230 */ /* 0x100fe40000004100 */
[-C--:B-1----:R-:W-:Y:S01]  /*0f40*/  FMUL.FTZ R39, R26, R51.reuse ;  /* 0x000000331a277220 */ /* 0x082fe20000410000 */
[--C-:B------:R-:W-:Y:S02]  /*0f50*/  HADD2.F32 R25, -RZ, R47.reuse.H0_H0 ;  /* 0x2000002fff197230 */ /* 0x100fe40000004100 */
[----:B------:R-:W-:Y:S01]  /*0f60*/  FMUL.FTZ R58, R27, R51 ;  /* 0x000000331b3a7220 */ /* 0x000fe20000410000 */
[----:B------:R-:W-:Y:S02]  /*0f70*/  HADD2.F32 R37, -RZ, R46.H1_H1 ;  /* 0x3000002eff257230 */ /* 0x000fe40000004100 */
[----:B------:R-:W-:Y:S01]  /*0f80*/  FFMA.FTZ R24, R53, R24, R16 ;  /* 0x0000001835187223 */ /* 0x000fe20000010010 */
[----:B------:R-:W-:-:S02]  /*0f90*/  HADD2.F32 R38, -RZ, R47.H1_H1 ;  /* 0x3000002fff267230 */ /* 0x000fc40000004100 */
[----:B------:R-:W-:Y:S01]  /*0fa0*/  FFMA.FTZ R25, R60, R25, R17 ;  /* 0x000000193c197223 */ /* 0x000fe20000010011 */
[----:B------:R-:W-:Y:S02]  /*0fb0*/  FFMA.FTZ R26, R39, R37, R18 ;  /* 0x00000025271a7223 */ /* 0x000fe40000010012 */
[----:B------:R-:W-:Y:S01]  /*0fc0*/  FFMA.FTZ R27, R58, R38, R19 ;  /* 0x000000263a1b7223 */ /* 0x000fe20000010013 */
[----:B------:R-:W-:Y:S06]  /*0fd0*/  BRA `(.L_x_16067) ;  /* 0x0000000000307947 */ /* 0x000fec0003800000 */
.L_x_16066:
[--C-:B------:R-:W-:Y:S02]  /*0fe0*/  HADD2.F32 R53, -RZ, R46.reuse.H0_H0 ;  /* 0x2000002eff357230 */ /* 0x100fe40000004100 */
[-C--:B-----5:R-:W-:Y:S01]  /*0ff0*/  FMUL.FTZ R24, R24, R51.reuse ;  /* 0x0000003318187220 */ /* 0x0a0fe20000410000 */
[--C-:B------:R-:W-:Y:S02]  /*1000*/  HADD2.F32 R58, -RZ, R47.reuse.H0_H0 ;  /* 0x2000002fff3a7230 */ /* 0x100fe40000004100 */
[-C--:B------:R-:W-:Y:S01]  /*1010*/  FMUL.FTZ R25, R25, R51.reuse ;  /* 0x0000003319197220 */ /* 0x080fe20000410000 */
[----:B-1----:R-:W-:Y:S02]  /*1020*/  HADD2.F32 R39, -RZ, R46.H1_H1 ;  /* 0x3000002eff277230 */ /* 0x002fe40000004100 */
[-C--:B------:R-:W-:Y:S01]  /*1030*/  FMUL.FTZ R26, R26, R51.reuse ;  /* 0x000000331a1a7220 */ /* 0x080fe20000410000 */
[----:B------:R-:W-:Y:S02]  /*1040*/  HADD2.F32 R37, -RZ, R47.H1_H1 ;  /* 0x3000002fff257230 */ /* 0x000fe40000004100 */
[----:B------:R-:W-:Y:S01]  /*1050*/  FMUL.FTZ R38, R27, R51 ;  /* 0x000000331b267220 */ /* 0x000fe20000410000 */
[----:B------:R-:W-:Y:S01]  /*1060*/  FMUL.FTZ R24, R24, R53 ;  /* 0x0000003518187220 */ /* 0x000fe20000410000 */
[----:B------:R-:W-:Y:S01]  /*1070*/  FMUL.FTZ R25, R25, R58 ;  /* 0x0000003a19197220 */ /* 0x000fe20000410000 */
[----:B------:R-:W-:Y:S01]  /*1080*/  FMUL.FTZ R26, R26, R39 ;  /* 0x000000271a1a7220 */ /* 0x000fe20000410000 */
[----:B------:R-:W-:-:S07]  /*1090*/  FMUL.FTZ R27, R38, R37 ;  /* 0x00000025261b7220 */ /* 0x000fce0000410000 */
.L_x_16067:
[----:B------:R-:W1:Y:S02]  /*10a0*/  LDC.64 R38, c[0x0][0x3a8] ;  /* 0x0000ea00ff267b82 */ /* 0x000e640000000a00 */
[C---:B-1----:R-:W-:Y:S01]  /*10b0*/  IMAD.WIDE.U32 R38, R36.reuse, 0x10, R38 ;  /* 0x0000001024267825 */ /* 0x042fe200078e0026 */
[----:B------:R-:W-:-:S04]  /*10c0*/  IADD3 R36, PT, PT, R36, 0x20, RZ ;  /* 0x0000002024247810 */ /* 0x000fc80007ffe0ff */
[----:B------:R1:W-:Y:S03]  /*10d0*/  STG.E.128 desc[UR6][R38.64], R24 ;  /* 0x0000001826007986 */ /* 0x0003e6000c101d06 */
.L_x_16065:
[----:B------:R-:W-:Y:S05]  /*10e0*/  BSYNC.RECONVERGENT B0 ;  /* 0x0000000000007941 */ /* 0x000fea0003800200 */
.L_x_16064:
[----:B------:R-:W-:Y:S01]  /*10f0*/  ISETP.GE.U32.AND P2, PT, R41, 0x60, PT ;  /* 0x000000602900780c */ /* 0x000fe20003f46070 */
[----:B------:R-:W-:Y:S03]  /*1100*/  BSSY.RECONVERGENT B0, `(.L_x_16068) ;  /* 0x0000029000007945 */ /* 0x000fe60003800200 */
[----:B------:R-:W-:-:S09]  /*1110*/  P2R R37, PR, RZ, 0x4 ;  /* 0x00000004ff257803 */ /* 0x000fd20000000000 */
[----:B------:R-:W-:Y:S05]  /*1120*/  @!P2 BRA `(.L_x_16069) ;  /* 0x000000000098a947 */ /* 0x000fea0003800000 */
[----:B------:R-:W-:Y:S01]  /*1130*/  ISETP.NE.U32.AND P2, PT, RZ, UR10, PT ;  /* 0x0000000aff007c0c */ /* 0x000fe2000bf45070 */
[----:B------:R-:W2:Y:S03]  /*1140*/  LDC.64 R28, c[0x0][0x390] ;  /* 0x0000e400ff1c7b82 */ /* 0x000ea60000000a00 */
[----:B------:R-:W-:-:S13]  /*1150*/  ISETP.NE.AND.EX P2, PT, RZ, UR11, PT, P2 ;  /* 0x0000000bff007c0c */ /* 0x000fda000bf45320 */
[----:B-1----:R-:W1:Y:S01]  /*1160*/  @P2 LDC.64 R38, c[0x0][0x3a0] ;  /* 0x0000e800ff262b82 */ /* 0x002e620000000a00 */
[----:B--2---:R-:W-:-:S06]  /*1170*/  IMAD.WIDE.U32 R28, R36, 0x10, R28 ;  /* 0x00000010241c7825 */ /* 0x004fcc00078e001c */
[----:B------:R-:W5:Y:S01]  /*1180*/  LDG.E.128 R28, desc[UR6][R28.64] ;  /* 0x000000061c1c7981 */ /* 0x000f62000c1e1d00 */
[----:B-1----:R-:W-:-:S05]  /*1190*/  @P2 IMAD.WIDE.U32 R38, R36, 0x10, R38 ;  /* 0x0000001024262825 */ /* 0x002fca00078e0026 */
        /* <DEDUP_REMOVED lines=15> */
.L_x_16070:
        /* <DEDUP_REMOVED lines=12> */
.L_x_16071:
[----:B------:R-:W1:Y:S02]  /*1350*/  LDC.64 R38, c[0x0][0x3a8] ;  /* 0x0000ea00ff267b82 */ /* 0x000e640000000a00 */
[C---:B-1----:R-:W-:Y:S01]  /*1360*/  IMAD.WIDE.U32 R38, R36.reuse, 0x10, R38 ;  /* 0x0000001024267825 */ /* 0x042fe200078e0026 */
[----:B------:R-:W-:-:S04]  /*1370*/  IADD3 R36, PT, PT, R36, 0x20, RZ ;  /* 0x0000002024247810 */ /* 0x000fc80007ffe0ff */
[----:B------:R2:W-:Y:S03]  /*1380*/  STG.E.128 desc[UR6][R38.64], R28 ;  /* 0x0000001c26007986 */ /* 0x0005e6000c101d06 */
.L_x_16069:
[----:B------:R-:W-:Y:S05]  /*1390*/  BSYNC.RECONVERGENT B0 ;  /* 0x0000000000007941 */ /* 0x000fea0003800200 */
.L_x_16068:
[----:B------:R-:W-:Y:S01]  /*13a0*/  ISETP.GE.U32.AND P2, PT, R41, 0x80, PT ;  /* 0x000000802900780c */ /* 0x000fe20003f46070 */
[----:B------:R-:W-:Y:S03]  /*13b0*/  BSSY.RECONVERGENT B0, `(.L_x_16072) ;  /* 0x0000028000007945 */ /* 0x000fe60003800200 */
[----:B------:R-:W-:-:S09]  /*13c0*/  P2R R37, PR, RZ, 0x4 ;  /* 0x00000004ff257803 */ /* 0x000fd20000000000 */
[----:B------:R-:W-:Y:S05]  /*13d0*/  @!P2 BRA `(.L_x_16073) ;  /* 0x000000000094a947 */ /* 0x000fea0003800000 */
[----:B------:R-:W-:Y:S01]  /*13e0*/  ISETP.NE.U32.AND P2, PT, RZ, UR10, PT ;  /* 0x0000000aff007c0c */ /* 0x000fe2000bf45070 */
[----:B------:R-:W3:Y:S03]  /*13f0*/  LDC.64 R32, c[0x0][0x390] ;  /* 0x0000e400ff207b82 */ /* 0x000ee60000000a00 */
[----:B------:R-:W-:-:S13]  /*1400*/  ISETP.NE.AND.EX P2, PT, RZ, UR11, PT, P2 ;  /* 0x0000000bff007c0c */ /* 0x000fda000bf45320 */
[----:B-12---:R-:W1:Y:S01]  /*1410*/  @P2 LDC.64 R38, c[0x0][0x3a0] ;  /* 0x0000e800ff262b82 */ /* 0x006e620000000a00 */
[----:B---3--:R-:W-:-:S06]  /*1420*/  IMAD.WIDE.U32 R32, R36, 0x10, R32 ;  /* 0x0000001024207825 */ /* 0x008fcc00078e0020 */
[----:B------:R-:W5:Y:S01]  /*1430*/  LDG.E.128 R32, desc[UR6][R32.64] ;  /* 0x0000000620207981 */ /* 0x000f62000c1e1d00 */
[----:B-1----:R-:W-:-:S05]  /*1440*/  @P2 IMAD.WIDE.U32 R38, R36, 0x10, R38 ;  /* 0x0000001024262825 */ /* 0x002fca00078e0026 */
[----:B------:R1:W5:Y:S01]  /*1450*/  @P2 LDG.E.128 R16, desc[UR6][R38.64] ;  /* 0x0000000626102981 */ /* 0x000362000c1e1d00 */
[----:B------:R-:W-:Y:S05]  /*1460*/  @!P2 BRA `(.L_x_16074) ;  /* 0x000000000034a947 */ /* 0x000fea0003800000 */
[-C--:B-1---5:R-:W-:Y:S01]  /*1470*/  FMUL.FTZ R39, R32, R51.reuse ;  /* 0x0000003320277220 */ /* 0x0a2fe20000410000 */
[-C--:B------:R-:W-:Y:S01]  /*1480*/  FMUL.FTZ R38, R33, R51.reuse ;  /* 0x0000003321267220 */ /* 0x080fe20000410000 */
[-C--:B------:R-:W-:Y:S01]  /*1490*/  FMUL.FTZ R37, R34, R51.reuse ;  /* 0x0000003322257220 */ /* 0x080fe20000410000 */
[----:B------:R-:W-:Y:S02]  /*14a0*/  HADD2.F32 R32, -RZ, R50.H0_H0 ;  /* 0x20000032ff207230 */ /* 0x000fe40000004100 */
[----:B------:R-:W-:Y:S01]  /*14b0*/  FMUL.FTZ R60, R35, R51 ;  /* 0x00000033233c7220 */ /* 0x000fe20000410000 */
[----:B------:R-:W-:Y:S02]  /*14c0*/  HADD2.F32 R33, -RZ, R52.H0_H0 ;  /* 0x20000034ff217230 */ /* 0x000fe40000004100 */
[----:B------:R-:W-:Y:S02]  /*14d0*/  HADD2.F32 R34, -RZ, R50.H1_H1 ;  /* 0x30000032ff227230 */ /* 0x000fe40000004100 */
[----:B------:R-:W-:Y:S01]  /*14e0*/  FFMA.FTZ R32, R39, R32, R16 ;  /* 0x0000002027207223 */ /* 0x000fe20000010010 */
[----:B------:R-:W-:-:S02]  /*14f0*/  HADD2.F32 R58, -RZ, R52.H1_H1 ;  /* 0x30000034ff3a7230 */ /* 0x000fc40000004100 */
[----:B------:R-:W-:Y:S01]  /*1500*/  FFMA.FTZ R33, R38, R33, R17 ;  /* 0x0000002126217223 */ /* 0x000fe20000010011 */
[----:B------:R-:W-:Y:S02]  /*1510*/  FFMA.FTZ R34, R37, R34, R18 ;  /* 0x0000002225227223 */ /* 0x000fe40000010012 */
[----:B------:R-:W-:Y:S01]  /*1520*/  FFMA.FTZ R35, R60, R58, R19 ;  /* 0x0000003a3c237223 */ /* 0x000fe20000010013 */
[----:B------:R-:W-:Y:S06]  /*1530*/  BRA `(.L_x_16075) ;  /* 0x0000000000307947 */ /* 0x000fec0003800000 */
.L_x_16074:
[-C--:B-1---5:R-:W-:Y:S01]  /*1540*/  FMUL.FTZ R38, R35, R51.reuse ;  /* 0x0000003323267220 */ /* 0x0a2fe20000410000 */
[----:B------:R-:W-:Y:S02]  /*1550*/  HADD2.F32 R39, -RZ, R50.H0_H0 ;  /* 0x20000032ff277230 */ /* 0x000fe40000004100 */
[-C--:B------:R-:W-:Y:S01]  /*1560*/  FMUL.FTZ R32, R32, R51.reuse ;  /* 0x0000003320207220 */ /* 0x080fe20000410000 */
[----:B------:R-:W-:Y:S02]  /*1570*/  HADD2.F32 R58, -RZ, R52.H0_H0 ;  /* 0x20000034ff3a7230 */ /* 0x000fe40000004100 */
[-C--:B------:R-:W-:Y:S01]  /*1580*/  FMUL.FTZ R33, R33, R51.reuse ;  /* 0x0000003321217220 */ /* 0x080fe20000410000 */
[----:B------:R-:W-:Y:S02]  /*1590*/  HADD2.F32 R37, -RZ, R50.H1_H1 ;  /* 0x30000032ff257230 */ /* 0x000fe40000004100 */
[----:B------:R-:W-:Y:S01]  /*15a0*/  FMUL.FTZ R34, R34, R51 ;  /* 0x0000003322227220 */ /* 0x000fe20000410000 */
[----:B------:R-:W-:-:S02]  /*15b0*/  HADD2.F32 R35, -RZ, R52.H1_H1 ;  /* 0x30000034ff237230 */ /* 0x000fc40000004100 */
[----:B------:R-:W-:Y:S01]  /*15c0*/  FMUL.FTZ R32, R32, R39 ;  /* 0x0000002720207220 */ /* 0x000fe20000410000 */
[----:B------:R-:W-:Y:S01]  /*15d0*/  FMUL.FTZ R33, R33, R58 ;  /* 0x0000003a21217220 */ /* 0x000fe20000410000 */
[----:B------:R-:W-:Y:S01]  /*15e0*/  FMUL.FTZ R34, R34, R37 ;  /* 0x0000002522227220 */ /* 0x000fe20000410000 */
[----:B------:R-:W-:-:S07]  /*15f0*/  FMUL.FTZ R35, R38, R35 ;  /* 0x0000002326237220 */ /* 0x000fce0000410000 */
.L_x_16075:
[----:B------:R-:W1:Y:S02]  /*1600*/  LDC.64 R38, c[0x0][0x3a8] ;  /* 0x0000ea00ff267b82 */ /* 0x000e640000000a00 */
[----:B-1----:R-:W-:-:S05]  /*1610*/  IMAD.WIDE.U32 R38, R36, 0x10, R38 ;  /* 0x0000001024267825 */ /* 0x002fca00078e0026 */
[----:B------:R3:W-:Y:S02]  /*1620*/  STG.E.128 desc[UR6][R38.64], R32 ;  /* 0x0000002026007986 */ /* 0x0007e4000c101d06 */
.L_x_16073:
[----:B------:R-:W-:Y:S05]  /*1630*/  BSYNC.RECONVERGENT B0 ;  /* 0x0000000000007941 */ /* 0x000fea0003800200 */
.L_x_16072:
        /* <DEDUP_REMOVED lines=8> */
[----:B0-----:R-:W-:-:S05]  /*16c0*/  FADD.FTZ R67, R23, R36 ;  /* 0x0000002417437221 */ /* 0x001fca0000010000 */
        /* <DEDUP_REMOVED lines=15> */
[----:B-----5:R-:W4:Y:S01]  /*17c0*/  LDC R51, c[0x0][0x400] ;  /* 0x00010000ff337b82 */ /* 0x020f220000000800 */
        /* <DEDUP_REMOVED lines=11> */
[--C-:B-123--:R-:W-:Y:S01]  /*1880*/  FADD.FTZ R39, R21, -R36.reuse ;  /* 0x8000002415277221 */ /* 0x10efe20000010000 */
[--C-:B------:R-:W-:Y:S01]  /*1890*/  FADD.FTZ R38, R22, -R36.reuse ;  /* 0x8000002416267221 */ /* 0x100fe20000010000 */
[----:B------:R-:W-:Y:S01]  /*18a0*/  FADD.FTZ R37, R23, -R36 ;  /* 0x8000002417257221 */ /* 0x000fe20000010000 */
[----:B------:R-:W-:-:S04]  /*18b0*/  FFMA.FTZ R58, R58, R58, RZ ;  /* 0x0000003a3a3a7223 */ /* 0x000fc800000100ff */
[----:B------:R-:W-:-:S04]  /*18c0*/  FFMA.FTZ R39, R39, R39, R58 ;  /* 0x0000002727277223 */ /* 0x000fc8000001003a */
[----:B------:R-:W-:-:S04]  /*18d0*/  FFMA.FTZ R38, R38, R38, R39 ;  /* 0x0000002626267223 */ /* 0x000fc80000010027 */
        /* <DEDUP_REMOVED lines=35> */
.L_x_16097:
[----:B------:R-:W-:Y:S01]  /*1b10*/  FMUL.FTZ R37, R36, R36 ;  /* 0x0000002424257220 */ /* 0x000fe20000410000 */
[----:B------:R-:W-:Y:S01]  /*1b20*/  ISETP.NE.AND P2, PT, R42, RZ, PT ;  /* 0x000000ff2a00720c */ /* 0x000fe20003f45270 */
[----:B------:R-:W2:Y:S01]  /*1b30*/  @!P5 LDC.64 R68, c[0x0][0x3c0] ;  /* 0x0000f000ff44db82 */ /* 0x000ea20000000a00 */
[----:B-1----:R-:W-:Y:S01]  /*1b40*/  FADD.FTZ R38, R53, R65 ;  /* 0x0000004135267221 */ /* 0x002fe20000010000 */
[----:B------:R-:W-:Y:S01]  /*1b50*/  BSSY.RECONVERGENT B0, `(.L_x_16077) ;  /* 0x0000024000007945 */ /* 0x000fe20003800200 */
[----:B------:R-:W-:Y:S02]  /*1b60*/  FSEL R37, R37, RZ, P2 ;  /* 0x000000ff25257208 */ /* 0x000fe40001000000 */
[----:B------:R-:W-:Y:S01]  /*1b70*/  FFMA.FTZ R38, R38, R51, UR5 ;  /* 0x0000000526267e23 */ /* 0x000fe20008010033 */
[----:B0-----:R-:W-:Y:S02]  /*1b80*/  FSEL R53, R36, RZ, !P2 ;  /* 0x000000ff24357208 */ /* 0x001fe40005000000 */
[----:B------:R-:W0:Y:S01]  /*1b90*/  @!P5 LDC.64 R66, c[0x0][0x3c8] ;  /* 0x0000f200ff42db82 */ /* 0x000e220000000a00 */
[----:B------:R-:W-:-:S04]  /*1ba0*/  FADD.FTZ R37, R38, R37 ;  /* 0x0000002526257221 */ /* 0x000fc80000010000 */
[----:B------:R-:W1:Y:S01]  /*1bb0*/  MUFU.RSQ R51, R37 ;  /* 0x0000002500337308 */ /* 0x000e620000001400 */
[----:B--2---:R-:W-:-:S05]  /*1bc0*/  @!P5 IMAD.WIDE R68, R8, 0x4, R68 ;  /* 0x000000040844d825 */ /* 0x004fca00078e0244 */
[----:B------:R2:W-:Y:S01]  /*1bd0*/  @!P5 STG.E desc[UR6][R68.64], R36 ;  /* 0x000000244400d986 */ /* 0x0005e2000c101906 */
[----:B0-----:R-:W-:-:S05]  /*1be0*/  @!P5 IMAD.WIDE R66, R8, 0x4, R66 ;  /* 0x000000040842d825 */ /* 0x001fca00078e0242 */
[----:B-1----:R2:W-:Y:S01]  /*1bf0*/  @!P5 STG.E desc[UR6][R66.64], R51 ;  /* 0x000000334200d986 */ /* 0x0025e2000c101906 */
[----:B------:R-:W-:Y:S05]  /*1c00*/  @!P0 BRA `(.L_x_16078) ;  /* 0x0000000000608947 */ /* 0x000fea0003800000 */
[--C-:B------:R-:W-:Y:S01]  /*1c10*/  FADD.FTZ R38, R20, -R53.reuse ;  /* 0x8000003514267221 */ /* 0x100fe20000010000 */
[----:B------:R-:W-:Y:S02]  /*1c20*/  HADD2.F32 R37, -RZ, R54.H0_H0 ;  /* 0x20000036ff257230 */ /* 0x000fe40000004100 */
[----:B------:R-:W-:Y:S01]  /*1c30*/  FADD.FTZ R58, R21, -R53 ;  /* 0x80000035153a7221 */ /* 0x000fe20000010000 */
[----:B--2---:R-:W-:Y:S02]  /*1c40*/  HADD2.F32 R36, -RZ, R14.H0_H0 ;  /* 0x2000000eff247230 */ /* 0x004fe40000004100 */
[C---:B------:R-:W-:Y:S01]  /*1c50*/  FMUL.FTZ R39, R51.reuse, R38 ;  /* 0x0000002633277220 */ /* 0x040fe20000410000 */
[----:B------:R-:W0:Y:S01]  /*1c60*/  LDC.64 R66, c[0x0][0x428] ;  /* 0x00010a00ff427b82 */ /* 0x000e220000000a00 */
[----:B------:R-:W-:Y:S02]  /*1c70*/  HADD2.F32 R38, -RZ, R55.H0_H0 ;  /* 0x20000037ff267230 */ /* 0x000fe40000004100 */
[----:B------:R-:W-:Y:S01]  /*1c80*/  FMUL.FTZ R58, R51, R58 ;  /* 0x0000003a333a7220 */ /* 0x000fe20000410000 */
[----:B------:R-:W-:Y:S01]  /*1c90*/  FFMA.FTZ R36, R39, R37, R36 ;  /* 0x0000002527247223 */ /* 0x000fe20000010024 */
[----:B------:R-:W-:-:S02]  /*1ca0*/  HADD2.F32 R37, -RZ, R62.H0_H0 ;  /* 0x2000003eff257230 */ /* 0x000fc40000004100 */
[----:B------:R-:W-:Y:S02]  /*1cb0*/  HADD2.F32 R39, -RZ, R54.H1_H1 ;  /* 0x30000036ff277230 */ /* 0x000fe40000004100 */
[----:B------:R-:W-:Y:S02]  /*1cc0*/  HADD2.F32 R60, -RZ, R62.H1_H1 ;  /* 0x3000003eff3c7230 */ /* 0x000fe40000004100 */
[----:B------:R-:W-:Y:S01]  /*1cd0*/  FFMA.FTZ R37, R58, R38, R37 ;  /* 0x000000263a257223 */ /* 0x000fe20000010025 */
[--C-:B------:R-:W-:Y:S01]  /*1ce0*/  FADD.FTZ R38, R22, -R53.reuse ;  /* 0x8000003516267221 */ /* 0x100fe20000010000 */
[----:B------:R-:W-:-:S03]  /*1cf0*/  FADD.FTZ R58, R23, -R53 ;  /* 0x80000035173a7221 */ /* 0x000fc60000010000 */
[----:B------:R-:W-:Y:S01]  /*1d00*/  FMUL.FTZ R65, R51, R38 ;  /* 0x0000002633417220 */ /* 0x000fe20000410000 */
[----:B------:R-:W-:-:S05]  /*1d10*/  HADD2.F32 R38, -RZ, R15.H0_H0 ;  /* 0x2000000fff267230 */ /* 0x000fca0000004100 */
[----:B------:R-:W-:Y:S01]  /*1d20*/  FFMA.FTZ R38, R65, R39, R38 ;  /* 0x0000002741267223 */ /* 0x000fe20000010026 */
[----:B------:R-:W-:Y:S01]  /*1d30*/  FMUL.FTZ R39, R51, R58 ;  /* 0x0000003a33277220 */ /* 0x000fe20000410000 */
[----:B------:R-:W-:Y:S02]  /*1d40*/  HADD2.F32 R58, -RZ, R55.H1_H1 ;  /* 0x30000037ff3a7230 */ /* 0x000fe40000004100 */
[C---:B0-----:R-:W-:Y:S01]  /*1d50*/  IMAD.WIDE.U32 R66, R44.reuse, 0x10, R66 ;  /* 0x000000102c427825 */ /* 0x041fe200078e0042 */
[----:B------:R-:W-:-:S03]  /*1d60*/  IADD3 R44, PT, PT, R44, 0x20, RZ ;  /* 0x000000202c2c7810 */ /* 0x000fc60007ffe0ff */
[----:B------:R-:W-:-:S05]  /*1d70*/  FFMA.FTZ R39, R39, R58, R60 ;  /* 0x0000003a27277223 */ /* 0x000fca000001003c */
[----:B------:R0:W-:Y:S02]  /*1d80*/  STG.E.128 desc[UR6][R66.64], R36 ;  /* 0x0000002442007986 */ /* 0x0001e4000c101d06 */
.L_x_16078:
[----:B------:R-:W-:Y:S05]  /*1d90*/  BSYNC.RECONVERGENT B0 ;  /* 0x0000000000007941 */ /* 0x000fea0003800200 */
.L_x_16077:
[----:B------:R-:W-:Y:S01]  /*1da0*/  ISETP.GE.U32.AND P0, PT, R41, 0x40, PT ;  /* 0x000000402900780c */ /* 0x000fe20003f06070 */
[----:B------:R-:W-:-:S12]  /*1db0*/  BSSY.RECONVERGENT B0, `(.L_x_16079) ;  /* 0x000001a000007945 */ /* 0x000fd80003800200 */
[----:B------:R-:W-:Y:S05]  /*1dc0*/  @!P0 BRA `(.L_x_16080) ;  /* 0x0000000000608947 */ /* 0x000fea0003800000 */
[--C-:B0-----:R-:W-:Y:S01]  /*1dd0*/  FADD.FTZ R38, R24, -R53.reuse ;  /* 0x8000003518267221 */ /* 0x101fe20000010000 */
        /* <DEDUP_REMOVED lines=23> */
.L_x_16080:
[----:B------:R-:W-:Y:S05]  /*1f50*/  BSYNC.RECONVERGENT B0 ;  /* 0x0000000000007941 */ /* 0x000fea0003800200 */
.L_x_16079:
[----:B------:R-:W-:Y:S01]  /*1f60*/  ISETP.GE.U32.AND P0, PT, R41, 0x60, PT ;  /* 0x000000602900780c */ /* 0x000fe20003f06070 */
[----:B------:R-:W-:-:S12]  /*1f70*/  BSSY.RECONVERGENT B0, `(.L_x_16081) ;  /* 0x000001a000007945 */ /* 0x000fd80003800200 */
[----:B------:R-:W-:Y:S05]  /*1f80*/  @!P0 BRA `(.L_x_16082) ;  /* 0x0000000000608947 */ /* 0x000fea0003800000 */
[--C-:B01----:R-:W-:Y:S01]  /*1f90*/  FADD.FTZ R38, R28, -R53.reuse ;  /* 0x800000351c267221 */ /* 0x103fe20000010000 */
        /* <DEDUP_REMOVED lines=23> */
.L_x_16082:
[----:B------:R-:W-:Y:S05]  /*2110*/  BSYNC.RECONVERGENT B0 ;  /* 0x0000000000007941 */ /* 0x000fea0003800200 */
.L_x_16081:
[----:B------:R-:W-:Y:S01]  /*2120*/  ISETP.GE.U32.AND P0, PT, R41, 0x80, PT ;  /* 0x000000802900780c */ /* 0x000fe20003f06070 */
[----:B------:R-:W-:-:S12]  /*2130*/  BSSY.RECONVERGENT B0, `(.L_x_16083) ;  /* 0x0000011000007945 */ /* 0x000fd80003800200 */
[----:B------:R-:W-:Y:S05]  /*2140*/  @!P0 BRA `(.L_x_16084) ;  /* 0x00000000003c8947 */ /* 0x000fea0003800000 */
[----:B0123--:R-:W0:Y:S01]  /*2150*/  LDC.64 R66, c[0x0][0x428] ;  /* 0x00010a00ff427b82 */ /* 0x00fe220000000a00 */
        /* <DEDUP_REMOVED lines=14> */
.L_x_16084:
[----:B------:R-:W-:Y:S05]  /*2240*/  BSYNC.RECONVERGENT B0 ;  /* 0x0000000000007941 */ /* 0x000fea0003800200 */
.L_x_16083:
[----:B01234-:R-:W0:Y:S02]  /*2250*/  LDC.64 R36, c[0x0][0x380] ;  /* 0x0000e000ff247b82 */ /* 0x01fe240000000a00 */
[----:B0-----:R-:W-:-:S04]  /*2260*/  LEA R8, R36, R8, 0x2 ;  /* 0x0000000824087211 */ /* 0x001fc800078e10ff */
[----:B------:R-:W-:-:S13]  /*2270*/  ISETP.GE.AND P0, PT, R8, R37, PT ;  /* 0x000000250800720c */ /* 0x000fda0003f06270 */
[----:B------:R-:W-:Y:S05]  /*2280*/  @!P0 BRA `(.L_x_16085) ;  /* 0xffffffe800248947 */ /* 0x000fea000383ffff */
[----:B------:R-:W-:Y:S05]  /*2290*/  EXIT ;  /* 0x000000000000794d */ /* 0x000fea0003800000 */
.L_x_16076:
[----:B-123--:R-:W-:Y:S01]  /*22a0*/  HFMA2 R38, -RZ, RZ, 0, 5.9604644775390625e-08 ;  /* 0x00000001ff267431 */ /* 0x00efe200000001ff */
[----:B------:R-:W-:Y:S01]  /*22b0*/  BSSY B0, `(.L_x_16086) ;  /* 0x0000007000007945 */ /* 0x000fe20003800000 */
[----:B------:R-:W-:Y:S02]  /*22c0*/  MOV R68, R67 ;  /* 0x0000004300447202 */ /* 0x000fe40000000f00 */
[----:B------:R-:W-:Y:S02]  /*22d0*/  MOV R37, 0x1f ;  /* 0x0000001f00257802 */ /* 0x000fe40000000f00 */
[----:B------:R-:W-:-:S07]  /*22e0*/  MOV R39, 0xffffffff ;  /* 0xffffffff00277802 */ /* 0x000fce0000000f00 */
[----:B-----5:R-:W-:Y:S05]  /*22f0*/  WARPSYNC.COLLECTIVE R39, `(.L_x_16087) ;  /* 0x0000000027087348 */ /* 0x020fea0003c00000 */
[----:B------:R0:W1:Y:S02]  /*2300*/  SHFL.BFLY P6, R65, R68, R38, R37 ;  /* 0x0c00002644417389 */ /* 0x00006400000c0025 */
[----:B01---5:R-:W-:Y:S05]  /*2310*/  ENDCOLLECTIVE ;  /* 0x000000000000791b */ /* 0x023fea0003800000 */
.L_x_16087:
[----:B------:R-:W-:Y:S05]  /*2320*/  BSYNC B0 ;  /* 0x0000000000007941 */ /* 0x000fea0003800000 */
.L_x_16086:
        /* <DEDUP_REMOVED lines=8> */
.L_x_16088:
[----:B------:R-:W-:Y:S02]  /*23b0*/  HFMA2 R38, -RZ, RZ, 0, 2.384185791015625e-07 ;  /* 0x00000004ff267431 */ /* 0x000fe400000001ff */
[----:B------:R-:W-:-:S05]  /*23c0*/  FADD.FTZ R66, R68, R65 ;  /* 0x0000004144427221 */ /* 0x000fca0000010000 */
[----:B------:R-:W-:-:S07]  /*23d0*/  MOV R68, R66 ;  /* 0x0000004200447202 */ /* 0x000fce0000000f00 */
[----:B------:R-:W-:Y:S05]  /*23e0*/  WARPSYNC.COLLECTIVE R39, `(.L_x_16089) ;  /* 0x0000000027087348 */ /* 0x000fea0003c00000 */
[----:B------:R0:W1:Y:S02]  /*23f0*/  SHFL.BFLY P6, R65, R68, R38, R37 ;  /* 0x0c00002644417389 */ /* 0x00006400000c0025 */
[----:B01----:R-:W-:Y:S05]  /*2400*/  ENDCOLLECTIVE ;  /* 0x000000000000791b */ /* 0x003fea0003800000 */
.L_x_16089:
[----:B------:R-:W-:Y:S02]  /*2410*/  HFMA2 R38, -RZ, RZ, 0, 4.76837158203125e-07 ;  /* 0x00000008ff267431 */ /* 0x000fe400000001ff */
[----:B------:R-:W-:-:S05]  /*2420*/  FADD.FTZ R60, R66, R65 ;  /* 0x00000041423c7221 */ /* 0x000fca0000010000 */
[----:B------:R-:W-:-:S07]  /*2430*/  MOV R68, R60 ;  /* 0x0000003c00447202 */ /* 0x000fce0000000f00 */
[----:B------:R-:W-:Y:S05]  /*2440*/  WARPSYNC.COLLECTIVE R39, `(.L_x_16090) ;  /* 0x0000000027087348 */ /* 0x000fea0003c00000 */
[----:B------:R0:W1:Y:S02]  /*2450*/  SHFL.BFLY P6, R65, R68, R38, R37 ;  /* 0x0c00002644417389 */ /* 0x00006400000c0025 */
[----:B01----:R-:W-:Y:S05]  /*2460*/  ENDCOLLECTIVE ;  /* 0x000000000000791b */ /* 0x003fea0003800000 */
.L_x_16090:
[----:B------:R-:W-:Y:S02]  /*2470*/  HFMA2 R38, -RZ, RZ, 0, 9.5367431640625e-07 ;  /* 0x00000010ff267431 */ /* 0x000fe400000001ff */
[----:B------:R-:W-:-:S05]  /*2480*/  FADD.FTZ R53, R60, R65 ;  /* 0x000000413c357221 */ /* 0x000fca0000010000 */
[----:B------:R-:W-:-:S07]  /*2490*/  MOV R68, R53 ;  /* 0x0000003500447202 */ /* 0x000fce0000000f00 */
[----:B------:R-:W-:Y:S05]  /*24a0*/  WARPSYNC.COLLECTIVE R39, `(.L_x_16091) ;  /* 0x0000000027087348 */ /* 0x000fea0003c00000 */
[----:B------:R0:W1:Y:S02]  /*24b0*/  SHFL.BFLY P6, R65, R68, R38, R37 ;  /* 0x0c00002644417389 */ /* 0x00006400000c0025 */
[----:B01----:R-:W-:Y:S05]  /*24c0*/  ENDCOLLECTIVE ;  /* 0x000000000000791b */ /* 0x003fea0003800000 */
.L_x_16091:
        /* <DEDUP_REMOVED lines=41> */
.L_x_16092:
[----:B------:R-:W-:Y:S02]  /*2760*/  HFMA2 R38, -RZ, RZ, 0, 1.1920928955078125e-07 ;  /* 0x00000002ff267431 */ /* 0x000fe400000001ff */
[----:B------:R-:W-:-:S05]  /*2770*/  FADD.FTZ R66, R67, R65 ;  /* 0x0000004143427221 */ /* 0x000fca0000010000 */
[----:B------:R-:W-:-:S07]  /*2780*/  MOV R68, R66 ;  /* 0x0000004200447202 */ /* 0x000fce0000000f00 */
[----:B------:R-:W-:Y:S05]  /*2790*/  WARPSYNC.COLLECTIVE R39, `(.L_x_16093) ;  /* 0x0000000027087348 */ /* 0x000fea0003c00000 */
[----:B------:R0:W1:Y:S02]  /*27a0*/  SHFL.BFLY P6, R65, R68, R38, R37 ;  /* 0x0c00002644417389 */ /* 0x00006400000c0025 */
[----:B01----:R-:W-:Y:S05]  /*27b0*/  ENDCOLLECTIVE ;  /* 0x000000000000791b */ /* 0x003fea0003800000 */
.L_x_16093:
[----:B------:R-:W-:Y:S02]  /*27c0*/  HFMA2 R38, -RZ, RZ, 0, 2.384185791015625e-07 ;  /* 0x00000004ff267431 */ /* 0x000fe400000001ff */
[----:B------:R-:W-:-:S05]  /*27d0*/  FADD.FTZ R60, R66, R65 ;  /* 0x00000041423c7221 */ /* 0x000fca0000010000 */
[----:B------:R-:W-:-:S07]  /*27e0*/  MOV R68, R60 ;  /* 0x0000003c00447202 */ /* 0x000fce0000000f00 */
[----:B------:R-:W-:Y:S05]  /*27f0*/  WARPSYNC.COLLECTIVE R39, `(.L_x_16094) ;  /* 0x0000000027087348 */ /* 0x000fea0003c00000 */
[----:B------:R0:W1:Y:S02]  /*2800*/  SHFL.BFLY P6, R65, R68, R38, R37 ;  /* 0x0c00002644417389 */ /* 0x00006400000c0025 */
[----:B01----:R-:W-:Y:S05]  /*2810*/  ENDCOLLECTIVE ;  /* 0x000000000000791b */ /* 0x003fea0003800000 */
.L_x_16094:
[----:B------:R-:W-:Y:S02]  /*2820*/  HFMA2 R38, -RZ, RZ, 0, 4.76837158203125e-07 ;  /* 0x00000008ff267431 */ /* 0x000fe400000001ff */
[----:B------:R-:W-:-:S05]  /*2830*/  FADD.FTZ R58, R60, R65 ;  /* 0x000000413c3a7221 */ /* 0x000fca0000010000 */
[----:B------:R-:W-:-:S07]  /*2840*/  MOV R68, R58 ;  /* 0x0000003a00447202 */ /* 0x000fce0000000f00 */
[----:B------:R-:W-:Y:S05]  /*2850*/  WARPSYNC.COLLECTIVE R39, `(.L_x_16095) ;  /* 0x0000000027087348 */ /* 0x000fea0003c00000 */
[----:B------:R0:W1:Y:S02]  /*2860*/  SHFL.BFLY P6, R65, R68, R38, R37 ;  /* 0x0c00002644417389 */ /* 0x00006400000c0025 */
[----:B01----:R-:W-:Y:S05]  /*2870*/  ENDCOLLECTIVE ;  /* 0x000000000000791b */ /* 0x003fea0003800000 */
.L_x_16095:
[----:B------:R-:W-:Y:S02]  /*2880*/  HFMA2 R38, -RZ, RZ, 0, 9.5367431640625e-07 ;  /* 0x00000010ff267431 */ /* 0x000fe400000001ff */
[----:B------:R-:W-:-:S05]  /*2890*/  FADD.FTZ R53, R58, R65 ;  /* 0x000000413a357221 */ /* 0x000fca0000010000 */
[----:B------:R-:W-:-:S07]  /*28a0*/  MOV R68, R53 ;  /* 0x0000003500447202 */ /* 0x000fce0000000f00 */
[----:B------:R-:W-:Y:S05]  /*28b0*/  WARPSYNC.COLLECTIVE R39, `(.L_x_16096) ;  /* 0x0000000027087348 */ /* 0x000fea0003c00000 */
[----:B------:R0:W1:Y:S02]  /*28c0*/  SHFL.BFLY P6, R65, R68, R38, R37 ;  /* 0x0c00002644417389 */ /* 0x00006400000c0025 */
[----:B01----:R-:W-:Y:S05]  /*28d0*/  ENDCOLLECTIVE ;  /* 0x000000000000791b */ /* 0x003fea0003800000 */
.L_x_16096:
[----:B------:R-:W-:Y:S05]  /*28e0*/  BRA `(.L_x_16097) ;  /* 0xfffffff000887947 */ /* 0x000fea000383ffff */
.L_x_16098:
        /* <DEDUP_REMOVED lines=9> */
.L_x_20353:


//--------------------- .text._ZN10layer_norm13ln_fwd_kernelINS_13Kernel_traitsI6__halfffffjLj512ELj1ELj4ELj1ELj16ENS_18Kernel_traits_baseILj512ES2_ffffjLj128EEEEELb0ELb1ELb0ELb1EEEvNS_9FwdParamsE --------------------------
	.section	.text._ZN10layer_norm13ln_fwd_kernelINS_13Kernel_traitsI6__halfffffjLj512ELj1ELj4ELj1ELj16ENS_18Kernel_traits_baseILj512ES2_ffffjLj128EEEEELb0ELb1ELb0ELb1EEEvNS_9FwdParamsE,"ax",@progbits
	.align	128
        .global         _ZN10layer_norm13ln_fwd_kernelINS_13Kernel_traitsI6__halfffffjLj512ELj1ELj4ELj1ELj16ENS_18Kernel_traits_baseILj512ES2_ffffjLj128EEEEELb0ELb1ELb0ELb1EEEvNS_9FwdParamsE
        .type           _ZN10layer_norm13ln_fwd_kernelINS_13Kernel_traitsI6__halfffffjLj512ELj1ELj4ELj1ELj16ENS_18Kernel_traits_baseILj512ES2_ffffjLj128EEEEELb0ELb1ELb0ELb1EEEvNS_9FwdParamsE,@function
        .size           _ZN10layer_norm13ln_fwd_kernelINS_13Kernel_traitsI6__halfffffjLj512ELj1ELj4ELj1ELj16ENS_18Kernel_traits_baseILj512ES2_ffffjLj128EEEEELb0ELb1ELb0ELb1EEEvNS_9FwdParamsE,(.L_x_20354 - _ZN10layer_norm13ln_fwd_kernelINS_13Kernel_traitsI6__halfffffjLj512ELj1ELj4ELj1ELj16ENS_18Kernel_traits_baseILj512ES2_ffffjLj128EEEEELb0ELb1ELb0ELb1EEEvNS_9FwdParamsE)
        .other          _ZN10layer_norm13ln_fwd_kernelINS_13Kernel_traitsI6__halfffffjLj512ELj1ELj4ELj1ELj16ENS_18Kernel_traits_baseILj512ES2_ffffjLj128EEEEELb0ELb1ELb0ELb1EEEvNS_9FwdParamsE,@"STO_CUDA_ENTRY STV_DEFAULT"
_ZN10layer_norm13ln_fwd_kernelINS_13Kernel_traitsI6__halfffffjLj512ELj1ELj4ELj1ELj16ENS_18Kernel_traits_baseILj512ES2_ffffjLj128EEEEELb0ELb1ELb0ELb1EEEvNS_9FwdParamsE:
.text._ZN10layer_norm13ln_fwd_kernelINS_13Kernel_traitsI6__halfffffjLj512ELj1ELj4ELj1ELj16ENS_18Kernel_traits_baseILj512ES2_ffffjLj128EEEEELb0ELb1ELb0ELb1EEEvNS_9FwdParamsE:
        /* <DEDUP_REMOVED lines=13> */
[----:B----4-:R-:W-:Y:S01]  /*00d0*/  IMAD.WIDE.U32 R14, R2, 0x8, R14 ;  /* 0x00000008020e7825 */ /* 0x010fe200078e000e */
[----:B---3--:R-:W3:Y:S04]  /*00e0*/  LDG.E.64 R16, desc[UR6][R4.64+0x300] ;  /* 0x0003000604107981 */ /* 0x008ee8000c1e1b00 */
[----:B------:R-:W5:Y:S04]  /*00f0*/  LDG.E.64 R62, desc[UR6][R14.64] ;  /* 0x000000060e3e7981 */ /* 0x000f68000c1e1b00 */
[----:B------:R-:W5:Y:S04]  /*0100*/  LDG.E.64 R42, desc[UR6][R14.64+0x100] ;  /* 0x000100060e2a7981 */ /* 0x000f68000c1e1b00 */
[----:B------:R-:W5:Y:S04]  /*0110*/  LDG.E.64 R40, desc[UR6][R14.64+0x200] ;  /* 0x000200060e287981 */ /* 0x000f68000c1e1b00 */
[----:B------:R-:W5:Y:S01]  /*0120*/  LDG.E.64 R74, desc[UR6][R14.64+0x300] ;  /* 0x000300060e4a7981 */ /* 0x000f62000c1e1b00 */
[----:B0-----:R-:W-:Y:S01]  /*0130*/  USHF.L.U32 UR4, UR4, 0x2, URZ ;  /* 0x0000000204047899 */ /* 0x001fe200080006ff */
[----:B------:R-:W-:-:S02]  /*0140*/  SHF.R.U32.HI R0, RZ, 0x5, R0 ;  /* 0x00000005ff007819 */ /* 0x000fc40000011600 */
[----:B------:R-:W5:Y:S01]  /*0150*/  LDG.E.64 R24, desc[UR6][R4.64] ;  /* 0x0000000604187981 */ /* 0x000f62000c1e1b00 */
[----:B--2---:R-:W-:-:S03]  /*0160*/  @P0 IMAD.WIDE.U32 R12, R2, 0x8, R12 ;  /* 0x00000008020c0825 */ /* 0x004fc600078e000c */
[----:B------:R-:W5:Y:S04]  /*0170*/  LDG.E.64 R22, desc[UR6][R4.64+0x100] ;  /* 0x0001000604167981 */ /* 0x000f68000c1e1b00 */
[----:B------:R-:W5:Y:S04]  /*0180*/  @P0 LDG.E.64 R56, desc[UR6][R12.64] ;  /* 0x000000060c380981 */ /* 0x000f68000c1e1b00 */
[----:B------:R-:W5:Y:S04]  /*0190*/  @P0 LDG.E.64 R6, desc[UR6][R12.64+0x100] ;  /* 0x000100060c060981 */ /* 0x000f68000c1e1b00 */
[----:B------:R-:W5:Y:S04]  /*01a0*/  @P0 LDG.E.64 R8, desc[UR6][R12.64+0x200] ;  /* 0x000200060c080981 */ /* 0x000f68000c1e1b00 */
[----:B------:R-:W5:Y:S01]  /*01b0*/  @P0 LDG.E.64 R10, desc[UR6][R12.64+0x300] ;  /* 0x000300060c0a0981 */ /* 0x000f62000c1e1b00 */
[----:B------:R-:W-:-:S03]  /*01c0*/  LOP3.LUT R0, R0, UR4, RZ, 0xfc, !PT ;  /* 0x0000000400007c12 */ /* 0x000fc6000f8efcff */
[----:B------:R3:W5:Y:S01]  /*01d0*/  LDG.E.64 R20, desc[UR6][R4.64+0x200] ;  /* 0x0002000604147981 */ /* 0x000762000c1e1b00 */
[----:B-1----:R-:W-:Y:S02]  /*01e0*/  ISETP.GE.AND P1, PT, R0, UR5, PT ;  /* 0x0000000500007c0c */ /* 0x002fe4000bf26270 */
[----:B---3--:R-:W-:Y:S02]  /*01f0*/  @P0 MOV R4, R16 ;  /* 0x0000001000040202 */ /* 0x008fe40000000f00 */
[----:B------:R-:W-:-:S09]  /*0200*/  @P0 MOV R5, R17 ;  /* 0x0000001100050202 */ /* 0x000fd20000000f00 */
[----:B------:R-:W-:Y:S05]  /*0210*/  @P1 EXIT ;  /* 0x000000000000194d */ /* 0x000fea0003800000 */
[----:B------:R-:W0:Y:S01]  /*0220*/  LDCU.64 UR4, c[0x0][0x3e0] ;  /* 0x00007c00ff0477ac */ /* 0x000e220008000a00 */
[----:B-----5:R-:W-:Y:S02]  /*0230*/  MOV R3, R24 ;  /* 0x0000001800037202 */ /* 0x020fe40000000f00 */
[----:B------:R-:W-:Y:S02]  /*0240*/  @!P0 CS2R R56, SRZ ;  /* 0x0000000000388805 */ /* 0x000fe4000001ff00 */
[----:B------:R-:W-:Y:S02]  /*0250*/  MOV R13, R62 ;  /* 0x0000003e000d7202 */ /* 0x000fe40000000f00 */
[----:B------:R-:W-:Y:S02]  /*0260*/  @!P0 CS2R R6, SRZ ;  /* 0x0000000000068805 */ /* 0x000fe4000001ff00 */
[----:B------:R-:W-:Y:S02]  /*0270*/  MOV R14, R63 ;  /* 0x0000003f000e7202 */ /* 0x000fe40000000f00 */
[----:B------:R-:W-:-:S02]  /*0280*/  @!P0 CS2R R8, SRZ ;  /* 0x0000000000088805 */ /* 0x000fc4000001ff00 */
[----:B------:R-:W-:Y:S02]  /*0290*/  MOV R15, R22 ;  /* 0x00000016000f7202 */ /* 0x000fe40000000f00 */
[----:B------:R-:W-:Y:S02]  /*02a0*/  @!P0 CS2R R10, SRZ ;  /* 0x00000000000a8805 */ /* 0x000fe4000001ff00 */
[----:B------:R-:W-:Y:S02]  /*02b0*/  PRMT R73, R3, 0x7610, R73 ;  /* 0x0000761003497816 */ /* 0x000fe40000000049 */
[----:B------:R-:W-:Y:S02]  /*02c0*/  MOV R3, R25 ;  /* 0x0000001900037202 */ /* 0x000fe40000000f00 */
[----:B------:R-:W-:Y:S02]  /*02d0*/  PRMT R69, R14, 0x5410, R13 ;  /* 0x000054100e457816 */ /* 0x000fe4000000000d */
[----:B------:R-:W-:-:S02]  /*02e0*/  @!P0 MOV R4, R16 ;  /* 0x0000001000048202 */ /* 0x000fc40000000f00 */
[----:B------:R-:W-:Y:S01]  /*02f0*/  PRMT R13, R15, 0x7610, R13 ;  /* 0x000076100f0d7816 */ /* 0x000fe2000000000d */
[----:B0-----:R-:W-:Y:S01]  /*0300*/  UISETP.NE.U32.AND UP0, UPT, UR4, URZ, UPT ;  /* 0x000000ff0400728c */ /* 0x001fe2000bf05070 */
[----:B------:R-:W-:Y:S01]  /*0310*/  @!P0 MOV R5, R17 ;  /* 0x0000001100058202 */ /* 0x000fe20000000f00 */
[----:B------:R-:W0:Y:S01]  /*0320*/  LDCU.U8 UR4, c[0x0][0x410] ;  /* 0x00008200ff0477ac */ /* 0x000e220008000000 */
[----:B------:R-:W-:Y:S02]  /*0330*/  MOV R15, R42 ;  /* 0x0000002a000f7202 */ /* 0x000fe40000000f00 */
[----:B------:R-:W-:Y:S01]  /*0340*/  MOV R16, R43 ;  /* 0x0000002b00107202 */ /* 0x000fe20000000f00 */
[----:B------:R-:W-:Y:S01]  /*0350*/  UISETP.NE.AND.EX UP0, UPT, UR5, URZ, UPT, UP0 ;  /* 0x000000ff0500728c */ /* 0x000fe2000bf05300 */
[----:B------:R-:W-:Y:S02]  /*0360*/  PRMT R12, R3, 0x7610, R12 ;  /* 0x00007610030c7816 */ /* 0x000fe4000000000c */
[----:B------:R-:W-:-:S02]  /*0370*/  MOV R17, R20 ;  /* 0x0000001400117202 */ /* 0x000fc40000000f00 */
[----:B------:R-:W-:Y:S02]  /*0380*/  MOV R3, R23 ;  /* 0x0000001700037202 */ /* 0x000fe40000000f00 */
[--C-:B------:R-:W-:Y:S02]  /*0390*/  PRMT R68, R16, 0x5410, R15.reuse ;  /* 0x0000541010447816 */ /* 0x100fe4000000000f */
[----:B------:R-:W-:Y:S02]  /*03a0*/  PRMT R15, R17, 0x7610, R15 ;  /* 0x00007610110f7816 */ /* 0x000fe4000000000f */
[----:B------:R-:W-:Y:S02]  /*03b0*/  PRMT R14, R3, 0x7610, R14 ;  /* 0x00007610030e7816 */ /* 0x000fe4000000000e */
[----:B------:R-:W-:Y:S02]  /*03c0*/  MOV R17, R40 ;  /* 0x0000002800117202 */ /* 0x000fe40000000f00 */
[----:B------:R-:W-:-:S02]  /*03d0*/  MOV R18, R41 ;  /* 0x0000002900127202 */ /* 0x000fc40000000f00 */
[----:B------:R-:W-:Y:S02]  /*03e0*/  MOV R3, R21 ;  /* 0x0000001500037202 */ /* 0x000fe40000000f00 */
[----:B------:R-:W-:Y:S02]  /*03f0*/  MOV R19, R4 ;  /* 0x0000000400137202 */ /* 0x000fe40000000f00 */
[--C-:B------:R-:W-:Y:S02]  /*0400*/  PRMT R67, R18, 0x5410, R17.reuse ;  /* 0x0000541012437816 */ /* 0x100fe40000000011 */
[----:B------:R-:W-:Y:S02]  /*0410*/  PRMT R16, R3, 0x7610, R16 ;  /* 0x0000761003107816 */ /* 0x000fe40000000010 */
[----:B------:R-:W-:Y:S02]  /*0420*/  PRMT R17, R19, 0x7610, R17 ;  /* 0x0000761013117816 */ /* 0x000fe40000000011 */
[----:B------:R-:W-:-:S02]  /*0430*/  MOV R3, R5 ;  /* 0x0000000500037202 */ /* 0x000fc40000000f00 */
[----:B------:R-:W-:Y:S02]  /*0440*/  MOV R19, R74 ;  /* 0x0000004a00137202 */ /* 0x000fe40000000f00 */
[----:B------:R-:W-:Y:S02]  /*0450*/  MOV R26, R75 ;  /* 0x0000004b001a7202 */ /* 0x000fe40000000f00 */
[----:B------:R-:W-:Y:S02]  /*0460*/  PRMT R18, R3, 0x7610, R18 ;  /* 0x0000761003127816 */ /* 0x000fe40000000012 */
[----:B------:R-:W-:Y:S01]  /*0470*/  PRMT R61, R26, 0x5410, R19 ;  /* 0x000054101a3d7816 */ /* 0x000fe20000000013 */
[----:B0-----:R-:W-:Y:S06]  /*0480*/  BRA.U UP0, `(.L_x_16099) ;  /* 0x00000011009c7547 */ /* 0x001fec000b800000 */
[----:B------:R-:W0:Y:S01]  /*0490*/  LDCU.64 UR8, c[0x0][0x3a0] ;  /* 0x00007400ff0877ac */ /* 0x000e220008000a00 */
[----:B------:R-:W-:Y:S01]  /*04a0*/  SHF.R.U64 R70, R56, 0x10, R57 ;  /* 0x0000001038467819 */ /* 0x000fe20000001239 */
        /* <DEDUP_REMOVED lines=31> */
[----:B0-----:R-:W-:Y:S01]  /*06a0*/  ISETP.NE.U32.AND P0, PT, RZ, UR8, PT ;  /* 0x00000008ff007c0c */ /* 0x001fe2000bf05070 */
[----:B------:R-:W-:Y:S01]  /*06b0*/  HADD2.F32 R71, -RZ, R71.H0_H0 ;  /* 0x20000047ff477230 */ /* 0x000fe20000004100 */
[----:B------:R-:W0:Y:S01]  /*06c0*/  LDCU UR5, c[0x0][0x388] ;  /* 0x00007100ff0577ac */ /* 0x000e220008000800 */
[----:B------:R-:W-:Y:S01]  /*06d0*/  HADD2.F32 R39, -RZ, R39.H0_H0 ;  /* 0x20000027ff277230 */ /* 0x000fe20000004100 */
[----:B------:R-:W-:Y:S01]  /*06e0*/  ISETP.NE.AND.EX P0, PT, RZ, UR9, PT, P0 ;  /* 0x00000009ff007c0c */ /* 0x000fe2000bf05300 */
[----:B------:R-:W-:Y:S01]  /*06f0*/  HADD2.F32 R44, -RZ, R44.H0_H0 ;  /* 0x2000002cff2c7230 */ /* 0x000fe20000004100 */
[----:B------:R-:W1:Y:S01]  /*0700*/  LDCU UR8, c[0x0][0x448] ;  /* 0x00008900ff0877ac */ /* 0x000e620008000800 */
        /* <DEDUP_REMOVED lines=11> */
[----:B------:R-:W-:Y:S02]  /*07c0*/  HADD2.F32 R55, -RZ, R55.H0_H0 ;  /* 0x20000037ff377230 */ /* 0x000fe40000004100 */
[----:B01----:R-:W-:-:S07]  /*07d0*/  HADD2.F32 R56, -RZ, R56.H0_H0 ;  /* 0x20000038ff387230 */ /* 0x003fce0000004100 */
.L_x_16101:
[----:B------:R-:W0:Y:S01]  /*07e0*/  LDC.64 R24, c[0x0][0x390] ;  /* 0x0000e400ff187b82 */ /* 0x000e220000000a00 */
[----:B-1----:R-:W-:-:S05]  /*07f0*/  IMAD R10, R0, UR5, RZ ;  /* 0x00000005000a7c24 */ /* 0x002fca000f8e02ff */
[----:B------:R-:W-:Y:S02]  /*0800*/  SHF.R.S32.HI R11, RZ, 0x1f, R10 ;  /* 0x0000001fff0b7819 */ /* 0x000fe4000001140a */
[----:B------:R-:W1:Y:S02]  /*0810*/  @P0 LDC.64 R8, c[0x0][0x3a0] ;  /* 0x0000e800ff080b82 */ /* 0x000e640000000a00 */
[----:B------:R-:W-:-:S04]  /*0820*/  LEA.HI R11, R11, R10, RZ, 0x2 ;  /* 0x0000000a0b0b7211 */ /* 0x000fc800078f10ff */
[----:B------:R-:W-:Y:S02]  /*0830*/  LEA.HI.SX32 R77, R11, R2, 0x1e ;  /* 0x000000020b4d7211 */ /* 0x000fe400078ff2ff */
[----:B------:R-:W2:Y:S03]  /*0840*/  LDC.64 R58, c[0x0][0x3a8] ;  /* 0x0000ea00ff3a7b82 */ /* 0x000ea60000000a00 */
[----:B0-----:R-:W-:-:S05]  /*0850*/  IMAD.WIDE.U32 R12, R77, 0x10, R24 ;  /* 0x000000104d0c7825 */ /* 0x001fca00078e0018 */
[----:B------:R-:W0:Y:S01]  /*0860*/  @P0 LDC.64 R16, c[0x0][0x3a0] ;  /* 0x0000e800ff100b82 */ /* 0x000e220000000a00 */
[----:B------:R-:W3:Y:S01]  /*0870*/  LDG.E.128 R12, desc[UR6][R12.64] ;  /* 0x000000060c0c7981 */ /* 0x000ee2000c1e1d00 */
[----:B-1----:R-:W-:-:S05]  /*0880*/  @P0 IMAD.WIDE.U32 R8, R77, 0x10, R8 ;  /* 0x000000104d080825 */ /* 0x002fca00078e0008 */
[----:B------:R-:W3:Y:S01]  /*0890*/  @P0 LDG.E.128 R4, desc[UR6][R8.64] ;  /* 0x0000000608040981 */ /* 0x000ee2000c1e1d00 */
[--C-:B------:R-:W-:Y:S02]  /*08a0*/  SHF.R.U64 R18, R62, 0x10, R63.reuse ;  /* 0x000000103e127819 */ /* 0x100fe4000000123f */
[----:B------:R-:W-:Y:S01]  /*08b0*/  SHF.R.U32.HI R20, RZ, 0x10, R63 ;  /* 0x00000010ff147819 */ /* 0x000fe2000001163f */
[--C-:B------:R-:W-:Y:S02]  /*08c0*/  HADD2.F32 R11, -RZ, R69.reuse.H1_H1 ;  /* 0x30000045ff0b7230 */ /* 0x100fe40000004100 */
[----:B------:R-:W-:Y:S02]  /*08d0*/  HADD2.F32 R18, -RZ, R18.H0_H0 ;  /* 0x20000012ff127230 */ /* 0x000fe40000004100 */
[----:B------:R-:W-:Y:S02]  /*08e0*/  HADD2.F32 R19, -RZ, R69.H0_H0 ;  /* 0x20000045ff137230 */ /* 0x000fe40000004100 */
[----:B------:R-:W-:Y:S01]  /*08f0*/  HADD2.F32 R20, -RZ, R20.H0_H0 ;  /* 0x20000014ff147230 */ /* 0x000fe20000004100 */
[----:B------:R-:W-:-:S05]  /*0900*/  IADD3 R76, PT, PT, R77, 0x20, RZ ;  /* 0x000000204d4c7810 */ /* 0x000fca0007ffe0ff */
[----:B0-----:R-:W-:-:S04]  /*0910*/  @P0 IMAD.WIDE.U32 R16, R76, 0x10, R16 ;  /* 0x000000104c100825 */ /* 0x001fc800078e0010 */
[CC--:B---3--:R-:W-:Y:S01]  /*0920*/  @P0 FFMA.FTZ R8, R12.reuse, R11.reuse, R4 ;  /* 0x0000000b0c080223 */ /* 0x0c8fe20000010004 */
[----:B------:R-:W-:Y:S01]  /*0930*/  @!P0 FMUL.FTZ R8, R12, R11 ;  /* 0x0000000b0c088220 */ /* 0x000fe20000410000 */
[----:B------:R-:W-:Y:S01]  /*0940*/  @P0 FFMA.FTZ R9, R13, R18, R5 ;  /* 0x000000120d090223 */ /* 0x000fe20000010005 */
[CC--:B------:R-:W-:Y:S01]  /*0950*/  @P0 FFMA.FTZ R10, R14.reuse, R19.reuse, R6 ;  /* 0x000000130e0a0223 */ /* 0x0c0fe20000010006 */
[----:B------:R-:W-:Y:S01]  /*0960*/  @P0 FFMA.FTZ R11, R15, R20, R7 ;  /* 0x000000140f0b0223 */ /* 0x000fe20000010007 */
[----:B------:R-:W-:Y:S01]  /*0970*/  @!P0 FMUL.FTZ R9, R13, R18 ;  /* 0x000000120d098220 */ /* 0x000fe20000410000 */
[----:B------:R-:W-:Y:S01]  /*0980*/  @!P0 FMUL.FTZ R10, R14, R19 ;  /* 0x000000130e0a8220 */ /* 0x000fe20000410000 */
[----:B------:R-:W-:Y:S01]  /*0990*/  @!P0 FMUL.FTZ R11, R15, R20 ;  /* 0x000000140f0b8220 */ /* 0x000fe20000410000 */
[----:B--2---:R-:W-:Y:S01]  /*09a0*/  IMAD.WIDE.U32 R12, R77, 0x10, R58 ;  /* 0x000000104d0c7825 */ /* 0x004fe200078e003a */
[----:B------:R-:W0:Y:S03]  /*09b0*/  @P0 LDC.64 R20, c[0x0][0x3a0] ;  /* 0x0000e800ff140b82 */ /* 0x000e260000000a00 */
[----:B------:R-:W-:Y:S01]  /*09c0*/  IMAD.WIDE.U32 R18, R76, 0x10, R24 ;  /* 0x000000104c127825 */ /* 0x000fe200078e0018 */
[----:B------:R1:W-:Y:S04]  /*09d0*/  STG.E.128 desc[UR6][R12.64], R8 ;  /* 0x000000080c007986 */ /* 0x0003e8000c101d06 */
[----:B------:R-:W1:Y:S04]  /*09e0*/  @P0 LDG.E.128 R4, desc[UR6][R16.64] ;  /* 0x0000000610040981 */ /* 0x000e68000c1e1d00 */
[----:B------:R-:W1:Y:S01]  /*09f0*/  LDG.E.128 R16, desc[UR6][R18.64] ;  /* 0x0000000612107981 */ /* 0x000e62000c1e1d00 */
[----:B------:R-:W-:-:S02]  /*0a00*/  SHF.R.U64 R22, R42, 0x10, R43 ;  /* 0x000000102a167819 */ /* 0x000fc4000000122b */
[----:B------:R-:W-:Y:S01]  /*0a10*/  SHF.R.U32.HI R26, RZ, 0x10, R43 ;  /* 0x00000010ff1a7819 */ /* 0x000fe2000001162b */
[----:B------:R-:W-:Y:S02]  /*0a20*/  HADD2.F32 R15, -RZ, R68.H1_H1 ;  /* 0x30000044ff0f7230 */ /* 0x000fe40000004100 */
[----:B------:R-:W-:Y:S02]  /*0a30*/  HADD2.F32 R22, -RZ, R22.H0_H0 ;  /* 0x20000016ff167230 */ /* 0x000fe40000004100 */
[----:B------:R-:W-:Y:S02]  /*0a40*/  HADD2.F32 R23, -RZ, R68.H0_H0 ;  /* 0x20000044ff177230 */ /* 0x000fe40000004100 */
[----:B------:R-:W-:Y:S01]  /*0a50*/  HADD2.F32 R26, -RZ, R26.H0_H0 ;  /* 0x2000001aff1a7230 */ /* 0x000fe20000004100 */
[----:B------:R-:W-:-:S05]  /*0a60*/  IADD3 R78, PT, PT, R77, 0x40, RZ ;  /* 0x000000404d4e7810 */ /* 0x000fca0007ffe0ff */
[----:B0-----:R-:W-:-:S04]  /*0a70*/  @P0 IMAD.WIDE.U32 R20, R78, 0x10, R20 ;  /* 0x000000104e140825 */ /* 0x001fc800078e0014 */
[CC--:B-1----:R-:W-:Y:S01]  /*0a80*/  @P0 FFMA.FTZ R12, R16.reuse, R15.reuse, R4 ;  /* 0x0000000f100c0223 */ /* 0x0c2fe20000010004 */
[----:B------:R-:W-:Y:S01]  /*0a90*/  @!P0 FMUL.FTZ R12, R16, R15 ;  /* 0x0000000f100c8220 */ /* 0x000fe20000410000 */
[----:B------:R-:W-:Y:S01]  /*0aa0*/  @P0 FFMA.FTZ R13, R17, R22, R5 ;  /* 0x00000016110d0223 */ /* 0x000fe20000010005 */
[CC--:B------:R-:W-:Y:S01]  /*0ab0*/  @P0 FFMA.FTZ R14, R18.reuse, R23.reuse, R6 ;  /* 0x00000017120e0223 */ /* 0x0c0fe20000010006 */
[----:B------:R-:W-:Y:S01]  /*0ac0*/  @P0 FFMA.FTZ R15, R19, R26, R7 ;  /* 0x0000001a130f0223 */ /* 0x000fe20000010007 */
[----:B------:R-:W-:Y:S01]  /*0ad0*/  @!P0 FMUL.FTZ R13, R17, R22 ;  /* 0x00000016110d8220 */ /* 0x000fe20000410000 */
[----:B------:R-:W-:Y:S01]  /*0ae0*/  @!P0 FMUL.FTZ R14, R18, R23 ;  /* 0x00000017120e8220 */ /* 0x000fe20000410000 */
[----:B------:R-:W-:Y:S01]  /*0af0*/  @!P0 FMUL.FTZ R15, R19, R26 ;  /* 0x0000001a130f8220 */ /* 0x000fe20000410000 */
[----:B------:R-:W-:Y:S01]  /*0b00*/  IMAD.WIDE.U32 R16, R76, 0x10, R58 ;  /* 0x000000104c107825 */ /* 0x000fe200078e003a */
[----:B------:R-:W0:Y:S03]  /*0b10*/  @P0 LDC.64 R26, c[0x0][0x3a0] ;  /* 0x0000e800ff1a0b82 */ /* 0x000e260000000a00 */
[----:B------:R-:W-:Y:S01]  /*0b20*/  IMAD.WIDE.U32 R22, R78, 0x10, R24 ;  /* 0x000000104e167825 */ /* 0x000fe200078e0018 */
[----:B------:R1:W-:Y:S04]  /*0b30*/  STG.E.128 desc[UR6][R16.64], R12 ;  /* 0x0000000c10007986 */ /* 0x0003e8000c101d06 */
[----:B------:R-:W1:Y:S04]  /*0b40*/  @P0 LDG.E.128 R4, desc[UR6][R20.64] ;  /* 0x0000000614040981 */ /* 0x000e68000c1e1d00 */
[----:B------:R-:W1:Y:S01]  /*0b50*/  LDG.E.128 R20, desc[UR6][R22.64] ;  /* 0x0000000616147981 */ /* 0x000e62000c1e1d00 */
[----:B------:R-:W-:-:S02]  /*0b60*/  SHF.R.U64 R64, R40, 0x10, R41 ;  /* 0x0000001028407819 */ /* 0x000fc40000001229 */
[----:B------:R-:W-:Y:S01]  /*0b70*/  SHF.R.U32.HI R66, RZ, 0x10, R41 ;  /* 0x00000010ff427819 */ /* 0x000fe20000011629 */
[--C-:B------:R-:W-:Y:S02]  /*0b80*/  HADD2.F32 R19, -RZ, R67.reuse.H1_H1 ;  /* 0x30000043ff137230 */ /* 0x100fe40000004100 */
[----:B------:R-:W-:Y:S02]  /*0b90*/  HADD2.F32 R64, -RZ, R64.H0_H0 ;  /* 0x20000040ff407230 */ /* 0x000fe40000004100 */
[----:B------:R-:W-:Y:S02]  /*0ba0*/  HADD2.F32 R65, -RZ, R67.H0_H0 ;  /* 0x20000043ff417230 */ /* 0x000fe40000004100 */
[----:B------:R-:W-:Y:S01]  /*0bb0*/  HADD2.F32 R66, -RZ, R66.H0_H0 ;  /* 0x20000042ff427230 */ /* 0x000fe20000004100 */
[----:B------:R-:W-:-:S05]  /*0bc0*/  IADD3 R79, PT, PT, R77, 0x60, RZ ;  /* 0x000000604d4f7810 */ /* 0x000fca0007ffe0ff */
[----:B0-----:R-:W-:-:S04]  /*0bd0*/  @P0 IMAD.WIDE.U32 R26, R79, 0x10, R26 ;  /* 0x000000104f1a0825 */ /* 0x001fc800078e001a */
[----:B------:R-:W-:-:S04]  /*0be0*/  IMAD.WIDE.U32 R24, R79, 0x10, R24 ;  /* 0x000000104f187825 */ /* 0x000fc800078e0018 */
        /* <DEDUP_REMOVED lines=8> */
[----:B------:R-:W-:-:S05]  /*0c70*/  IMAD.WIDE.U32 R20, R78, 0x10, R58 ;  /* 0x000000104e147825 */ /* 0x000fca00078e003a */
[----:B------:R0:W-:Y:S04]  /*0c80*/  STG.E.128 desc[UR6][R20.64], R16 ;  /* 0x0000001014007986 */ /* 0x0001e8000c101d06 */
[----:B------:R-:W0:Y:S04]  /*0c90*/  @P0 LDG.E.128 R4, desc[UR6][R26.64] ;  /* 0x000000061a040981 */ /* 0x000e28000c1e1d00 */
[----:B------:R-:W0:Y:S01]  /*0ca0*/  LDG.E.128 R24, desc[UR6][R24.64] ;  /* 0x0000000618187981 */ /* 0x000e22000c1e1d00 */
[----:B------:R-:W-:-:S04]  /*0cb0*/  FADD.FTZ R22, RZ, R8 ;  /* 0x00000008ff167221 */ /* 0x000fc80000010000 */
[----:B------:R-:W-:-:S04]  /*0cc0*/  FADD.FTZ R23, R22, R9 ;  /* 0x0000000916177221 */ /* 0x000fc80000010000 */
[----:B------:R-:W-:-:S04]  /*0cd0*/  FADD.FTZ R22, R23, R10 ;  /* 0x0000000a17167221 */ /* 0x000fc80000010000 */
[----:B------:R-:W-:-:S04]  /*0ce0*/  FADD.FTZ R23, R22, R11 ;  /* 0x0000000b16177221 */ /* 0x000fc80000010000 */
[----:B------:R-:W-:-:S04]  /*0cf0*/  FADD.FTZ R22, R23, R12 ;  /* 0x0000000c17167221 */ /* 0x000fc80000010000 */
[----:B------:R-:W-:Y:S01]  /*0d00*/  FADD.FTZ R65, R22, R13 ;  /* 0x0000000d16417221 */ /* 0x000fe20000010000 */
[--C-:B------:R-:W-:Y:S01]  /*0d10*/  SHF.R.U64 R64, R74, 0x10, R75.reuse ;  /* 0x000000104a407819 */ /* 0x100fe2000000124b */
[--C-:B------:R-:W-:Y:S01]  /*0d20*/  HADD2.F32 R23, -RZ, R61.reuse.H1_H1 ;  /* 0x3000003dff177230 */ /* 0x100fe20000004100 */
[----:B------:R-:W-:Y:S01]  /*0d30*/  SHF.R.U32.HI R66, RZ, 0x10, R75 ;  /* 0x00000010ff427819 */ /* 0x000fe2000001164b */
[----:B------:R-:W-:Y:S01]  /*0d40*/  FADD.FTZ R22, R65, R14 ;  /* 0x0000000e41167221 */ /* 0x000fe20000010000 */
[----:B------:R-:W-:Y:S02]  /*0d50*/  HADD2.F32 R65, -RZ, R61.H0_H0 ;  /* 0x2000003dff417230 */ /* 0x000fe40000004100 */
[----:B------:R-:W-:Y:S02]  /*0d60*/  HADD2.F32 R64, -RZ, R64.H0_H0 ;  /* 0x20000040ff407230 */ /* 0x000fe40000004100 */
[----:B------:R-:W-:Y:S01]  /*0d70*/  FADD.FTZ R81, R22, R15 ;  /* 0x0000000f16517221 */ /* 0x000fe20000010000 */
[----:B------:R-:W-:-:S02]  /*0d80*/  HADD2.F32 R66, -RZ, R66.H0_H0 ;  /* 0x20000042ff427230 */ /* 0x000fc40000004100 */
[----:B------:R-:W-:Y:S01]  /*0d90*/  IMAD.WIDE.U32 R58, R79, 0x10, R58 ;  /* 0x000000104f3a7825 */ /* 0x000fe200078e003a */
[----:B------:R-:W-:Y:S01]  /*0da0*/  UMOV UR9, 0xffffffff ;  /* 0xffffffff00097882 */ /* 0x000fe20000000000 */
[----:B------:R-:W-:Y:S02]  /*0db0*/  ISETP.NE.AND P1, PT, R2, RZ, PT ;  /* 0x000000ff0200720c */ /* 0x000fe40003f25270 */
[CC--:B0-----:R-:W-:Y:S01]  /*0dc0*/  @P0 FFMA.FTZ R20, R24.reuse, R23.reuse, R4 ;  /* 0x0000001718140223 */ /* 0x0c1fe20000010004 */
[----:B------:R-:W-:Y:S01]  /*0dd0*/  @!P0 FMUL.FTZ R20, R24, R23 ;  /* 0x0000001718148220 */ /* 0x000fe20000410000 */
[----:B------:R-:W-:Y:S01]  /*0de0*/  FADD.FTZ R24, R81, R16 ;  /* 0x0000001051187221 */ /* 0x000fe20000010000 */
[----:B------:R-:W-:Y:S01]  /*0df0*/  @P0 FFMA.FTZ R21, R25, R64, R5 ;  /* 0x0000004019150223 */ /* 0x000fe20000010005 */
[CC--:B------:R-:W-:Y:S01]  /*0e00*/  @P0 FFMA.FTZ R22, R26.reuse, R65.reuse, R6 ;  /* 0x000000411a160223 */ /* 0x0c0fe20000010006 */
[----:B------:R-:W-:Y:S01]  /*0e10*/  @P0 FFMA.FTZ R23, R27, R66, R7 ;  /* 0x000000421b170223 */ /* 0x000fe20000010007 */
[----:B------:R-:W-:Y:S01]  /*0e20*/  @!P0 FMUL.FTZ R21, R25, R64 ;  /* 0x0000004019158220 */ /* 0x000fe20000410000 */
[----:B------:R-:W-:Y:S01]  /*0e30*/  @!P0 FMUL.FTZ R22, R26, R65 ;  /* 0x000000411a168220 */ /* 0x000fe20000410000 */
[----:B------:R-:W-:Y:S01]  /*0e40*/  @!P0 FMUL.FTZ R23, R27, R66 ;  /* 0x000000421b178220 */ /* 0x000fe20000410000 */
[----:B------:R-:W-:-:S04]  /*0e50*/  FADD.FTZ R25, R24, R17 ;  /* 0x0000001118197221 */ /* 0x000fc80000010000 */
        /* <DEDUP_REMOVED lines=61> */
.L_x_16122:
[----:B------:R-:W2:Y:S01]  /*1230*/  @!P1 LDC.64 R26, c[0x0][0x3c0] ;  /* 0x0000f000ff1a9b82 */ /* 0x000ea20000000a00 */
[----:B------:R-:W-:Y:S01]  /*1240*/  ISETP.NE.AND P3, PT, R2, RZ, PT ;  /* 0x000000ff0200720c */ /* 0x000fe20003f65270 */
[----:B------:R-:W-:Y:S01]  /*1250*/  FMUL.FTZ R25, R24, R24 ;  /* 0x0000001818197220 */ /* 0x000fe20000410000 */
[----:B01----:R-:W-:Y:S01]  /*1260*/  FADD.FTZ R81, R81, R66 ;  /* 0x0000004251517221 */ /* 0x003fe20000010000 */
[----:B------:R-:W-:-:S03]  /*1270*/  ISETP.NE.AND P2, PT, RZ, UR4, PT ;  /* 0x00000004ff007c0c */ /* 0x000fc6000bf45270 */
[----:B------:R-:W-:Y:S01]  /*1280*/  FFMA.FTZ R80, R81, R80, UR8 ;  /* 0x0000000851507e23 */ /* 0x000fe20008010050 */
[----:B------:R-:W-:Y:S01]  /*1290*/  FSEL R59, R25, RZ, P2 ;  /* 0x000000ff193b7208 */ /* 0x000fe20001000000 */
[----:B------:R-:W0:Y:S01]  /*12a0*/  LDC.64 R82, c[0x0][0x428] ;  /* 0x00010a00ff527b82 */ /* 0x000e220000000a00 */
[----:B------:R-:W-:-:S03]  /*12b0*/  FSEL R25, R24, RZ, !P2 ;  /* 0x000000ff18197208 */ /* 0x000fc60005000000 */
[----:B------:R-:W-:Y:S02]  /*12c0*/  FADD.FTZ R59, R80, R59 ;  /* 0x0000003b503b7221 */ /* 0x000fe40000010000 */
[C---:B------:R-:W-:Y:S01]  /*12d0*/  FADD.FTZ R8, -R25.reuse, R8 ;  /* 0x0000000819087221 */ /* 0x040fe20000010100 */
[C---:B------:R-:W-:Y:S01]  /*12e0*/  FADD.FTZ R9, -R25.reuse, R9 ;  /* 0x0000000919097221 */ /* 0x040fe20000010100 */
[----:B------:R-:W1:Y:S01]  /*12f0*/  @!P3 LDC.64 R80, c[0x0][0x3c8] ;  /* 0x0000f200ff50bb82 */ /* 0x000e620000000a00 */
[----:B------:R-:W3:Y:S01]  /*1300*/  MUFU.RSQ R66, R59 ;  /* 0x0000003b00427308 */ /* 0x000ee20000001400 */
[C---:B------:R-:W-:Y:S01]  /*1310*/  FADD.FTZ R10, -R25.reuse, R10 ;  /* 0x0000000a190a7221 */ /* 0x040fe20000010100 */
[C---:B------:R-:W-:Y:S01]  /*1320*/  FADD.FTZ R11, -R25.reuse, R11 ;  /* 0x0000000b190b7221 */ /* 0x040fe20000010100 */
[C---:B------:R-:W-:Y:S01]  /*1330*/  FADD.FTZ R12, -R25.reuse, R12 ;  /* 0x0000000c190c7221 */ /* 0x040fe20000010100 */
[C---:B------:R-:W-:Y:S01]  /*1340*/  FADD.FTZ R13, -R25.reuse, R13 ;  /* 0x0000000d190d7221 */ /* 0x040fe20000010100 */
[----:B------:R-:W-:Y:S01]  /*1350*/  FADD.FTZ R14, -R25, R14 ;  /* 0x0000000e190e7221 */ /* 0x000fe20000010100 */
[----:B--2---:R-:W-:-:S04]  /*1360*/  @!P1 IMAD.WIDE R26, R0, 0x4, R26 ;  /* 0x00000004001a9825 */ /* 0x004fc800078e021a */
        /* <DEDUP_REMOVED lines=9> */
[----:B------:R2:W-:Y:S01]  /*1400*/  @!P1 STG.E desc[UR6][R26.64], R24 ;  /* 0x000000181a009986 */ /* 0x0005e2000c101906 */
[C---:B---3--:R-:W-:Y:S01]  /*1410*/  FMUL.FTZ R8, R66.reuse, R8 ;  /* 0x0000000842087220 */ /* 0x048fe20000410000 */
[C---:B------:R-:W-:Y:S01]  /*1420*/  FMUL.FTZ R9, R66.reuse, R9 ;  /* 0x0000000942097220 */ /* 0x040fe20000410000 */
[C---:B------:R-:W-:Y:S01]  /*1430*/  FMUL.FTZ R10, R66.reuse, R10 ;  /* 0x0000000a420a7220 */ /* 0x040fe20000410000 */
[----:B------:R-:W-:Y:S01]  /*1440*/  FMUL.FTZ R11, R66, R11 ;  /* 0x0000000b420b7220 */ /* 0x000fe20000410000 */
[----:B0-----:R-:W-:-:S04]  /*1450*/  IMAD.WIDE.U32 R64, R77, 0x10, R82 ;  /* 0x000000104d407825 */ /* 0x001fc800078e0052 */
[C---:B------:R-:W-:Y:S01]  /*1460*/  FMUL.FTZ R12, R66.reuse, R12 ;  /* 0x0000000c420c7220 */ /* 0x040fe20000410000 */
[C---:B------:R-:W-:Y:S01]  /*1470*/  FMUL.FTZ R13, R66.reuse, R13 ;  /* 0x0000000d420d7220 */ /* 0x040fe20000410000 */
[----:B------:R-:W-:Y:S01]  /*1480*/  FMUL.FTZ R14, R66, R14 ;  /* 0x0000000e420e7220 */ /* 0x000fe20000410000 */
[----:B------:R-:W-:-:S04]  /*1490*/  IMAD.WIDE.U32 R58, R76, 0x10, R82 ;  /* 0x000000104c3a7825 */ /* 0x000fc800078e0052 */
[C---:B------:R-:W-:Y:S01]  /*14a0*/  FMUL.FTZ R15, R66.reuse, R15 ;  /* 0x0000000f420f7220 */ /* 0x040fe20000410000 */
[----:B------:R-:W-:Y:S01]  /*14b0*/  FMUL.FTZ R16, R66, R16 ;  /* 0x0000001042107220 */ /* 0x000fe20000410000 */
[----:B--2---:R-:W0:Y:S01]  /*14c0*/  LDC.64 R24, c[0x0][0x380] ;  /* 0x0000e000ff187b82 */ /* 0x004e220000000a00 */
[----:B------:R-:W-:-:S04]  /*14d0*/  IMAD.WIDE.U32 R26, R78, 0x10, R82 ;  /* 0x000000104e1a7825 */ /* 0x000fc800078e0052 */
[C---:B------:R-:W-:Y:S01]  /*14e0*/  FMUL.FTZ R17, R66.reuse, R17 ;  /* 0x0000001142117220 */ /* 0x040fe20000410000 */
[C---:B------:R-:W-:Y:S01]  /*14f0*/  FMUL.FTZ R18, R66.reuse, R18 ;  /* 0x0000001242127220 */ /* 0x040fe20000410000 */
[----:B------:R-:W-:Y:S01]  /*1500*/  FMUL.FTZ R19, R66, R19 ;  /* 0x0000001342137220 */ /* 0x000fe20000410000 */
[----:B------:R-:W-:-:S04]  /*1510*/  IMAD.WIDE.U32 R76, R79, 0x10, R82 ;  /* 0x000000104f4c7825 */ /* 0x000fc800078e0052 */
[C---:B------:R-:W-:Y:S01]  /*1520*/  FMUL.FTZ R20, R66.reuse, R20 ;  /* 0x0000001442147220 */ /* 0x040fe20000410000 */
[C---:B------:R-:W-:Y:S01]  /*1530*/  FMUL.FTZ R21, R66.reuse, R21 ;  /* 0x0000001542157220 */ /* 0x040fe20000410000 */
[----:B------:R-:W-:Y:S01]  /*1540*/  FMUL.FTZ R22, R66, R22 ;  /* 0x0000001642167220 */ /* 0x000fe20000410000 */
[----:B-1----:R-:W-:-:S04]  /*1550*/  @!P3 IMAD.WIDE R78, R0, 0x4, R80 ;  /* 0x00000004004eb825 */ /* 0x002fc800078e0250 */
        /* <DEDUP_REMOVED lines=17> */
[----:B------:R1:W-:Y:S01]  /*1670*/  @!P3 STG.E desc[UR6][R78.64], R66 ;  /* 0x000000424e00b986 */ /* 0x0003e2000c101906 */
[----:B0-----:R-:W-:-:S03]  /*1680*/  LEA R0, R24, R0, 0x2 ;  /* 0x0000000018007211 */ /* 0x001fc600078e10ff */
[----:B------:R1:W-:Y:S01]  /*1690*/  STG.E.128 desc[UR6][R64.64], R8 ;  /* 0x0000000840007986 */ /* 0x0003e2000c101d06 */
[----:B------:R-:W-:-:S03]  /*16a0*/  ISETP.GE.AND P1, PT, R0, R25, PT ;  /* 0x000000190000720c */ /* 0x000fc60003f26270 */
[----:B------:R1:W-:Y:S04]  /*16b0*/  STG.E.128 desc[UR6][R58.64], R12 ;  /* 0x0000000c3a007986 */ /* 0x0003e8000c101d06 */
[----:B------:R1:W-:Y:S04]  /*16c0*/  STG.E.128 desc[UR6][R26.64], R16 ;  /* 0x000000101a007986 */ /* 0x0003e8000c101d06 */
[----:B------:R1:W-:Y:S02]  /*16d0*/  STG.E.128 desc[UR6][R76.64], R20 ;  /* 0x000000144c007986 */ /* 0x0003e4000c101d06 */
[----:B------:R-:W-:Y:S05]  /*16e0*/  @!P1 BRA `(.L_x_16101) ;  /* 0xfffffff0003c9947 */ /* 0x000fea000383ffff */
[----:B------:R-:W-:Y:S05]  /*16f0*/  EXIT ;  /* 0x000000000000794d */ /* 0x000fea0003800000 */
.L_x_16099:
[----:B------:R-:W0:Y:S01]  /*1700*/  LDCU.64 UR8, c[0x0][0x3a0] ;  /* 0x00007400ff0877ac */ /* 0x000e220008000a00 */
        /* <DEDUP_REMOVED lines=8> */
[----:B------:R-:W-:Y:S01]  /*1790*/  SHF.R.U64 R53, R6, 0x10, R7 ;  /* 0x0000001006357819 */ /* 0x000fe20000001207 */
[----:B------:R-:W-:Y:S01]  /*17a0*/  HADD2.F32 R6, -RZ, R7.H0_H0 ;  /* 0x20000007ff067230 */ /* 0x000fe20000004100 */
        /* <DEDUP_REMOVED lines=26> */
[----:B0-----:R-:W-:Y:S01]  /*1950*/  ISETP.NE.U32.AND P0, PT, RZ, UR8, PT ;  /* 0x00000008ff007c0c */ /* 0x001fe2000bf05070 */
[----:B------:R-:W-:Y:S01]  /*1960*/  HADD2.F32 R45, -RZ, R45.H0_H0 ;  /* 0x2000002dff2d7230 */ /* 0x000fe20000004100 */
[----:B------:R-:W-:Y:S01]  /*1970*/  SHF.R.U32.HI R83, RZ, 0x10, R41 ;  /* 0x00000010ff537819 */ /* 0x000fe20000011629 */
[----:B------:R-:W-:Y:S01]  /*1980*/  HADD2.F32 R46, -RZ, R46.H0_H0 ;  /* 0x2000002eff2e7230 */ /* 0x000fe20000004100 */
[----:B------:R-:W-:Y:S01]  /*1990*/  PRMT R82, R82, 0x5410, R74 ;  /* 0x0000541052527816 */ /* 0x000fe2000000004a */
[----:B------:R-:W-:Y:S01]  /*19a0*/  HADD2.F32 R47, -RZ, R47.H0_H0 ;  /* 0x2000002fff2f7230 */ /* 0x000fe20000004100 */
[----:B------:R-:W-:Y:S01]  /*19b0*/  ISETP.NE.AND.EX P0, PT, RZ, UR9, PT, P0 ;  /* 0x00000009ff007c0c */ /* 0x000fe2000bf05300 */
[----:B------:R-:W-:Y:S01]  /*19c0*/  HADD2.F32 R48, -RZ, R48.H0_H0 ;  /* 0x20000030ff307230 */ /* 0x000fe20000004100 */
[----:B------:R-:W0:Y:S01]  /*19d0*/  LDCU UR5, c[0x0][0x388] ;  /* 0x00007100ff0577ac */ /* 0x000e220008000800 */
[----:B------:R-:W-:-:S02]  /*19e0*/  HADD2.F32 R49, -RZ, R49.H0_H0 ;  /* 0x20000031ff317230 */ /* 0x000fc40000004100 */
[----:B------:R-:W-:Y:S01]  /*19f0*/  HADD2.F32 R50, -RZ, R50.H0_H0 ;  /* 0x20000032ff327230 */ /* 0x000fe20000004100 */
[----:B------:R-:W1:Y:S01]  /*1a00*/  LDCU UR8, c[0x0][0x448] ;  /* 0x00008900ff0877ac */ /* 0x000e620008000800 */
[----:B------:R-:W-:Y:S02]  /*1a10*/  HADD2.F32 R51, -RZ, R51.H0_H0 ;  /* 0x20000033ff337230 */ /* 0x000fe40000004100 */
[----:B------:R-:W-:Y:S02]  /*1a20*/  HADD2.F32 R52, -RZ, R52.H0_H0 ;  /* 0x20000034ff347230 */ /* 0x000fe40000004100 */
[----:B------:R-:W-:Y:S02]  /*1a30*/  HADD2.F32 R53, -RZ, R53.H0_H0 ;  /* 0x20000035ff357230 */ /* 0x000fe40000004100 */
[----:B------:R-:W-:Y:S02]  /*1a40*/  HADD2.F32 R54, -RZ, R54.H0_H0 ;  /* 0x20000036ff367230 */ /* 0x000fe40000004100 */
[----:B------:R-:W-:-:S02]  /*1a50*/  HADD2.F32 R55, -RZ, R55.H0_H0 ;  /* 0x20000037ff377230 */ /* 0x000fc40000004100 */
[----:B------:R-:W-:Y:S02]  /*1a60*/  HADD2.F32 R56, -RZ, R56.H0_H0 ;  /* 0x20000038ff387230 */ /* 0x000fe40000004100 */
[----:B------:R-:W-:Y:S02]  /*1a70*/  HADD2.F32 R57, -RZ, R57.H0_H0 ;  /* 0x20000039ff397230 */ /* 0x000fe40000004100 */
[----:B0-----:R-:W-:-:S07]  /*1a80*/  HADD2.F32 R60, -RZ, R60.H0_H0 ;  /* 0x2000003cff3c7230 */ /* 0x001fce0000004100 */
.L_x_16110:
[----:B0-----:R-:W0:Y:S01]  /*1a90*/  LDC.64 R22, c[0x0][0x3e0] ;  /* 0x0000f800ff167b82 */ /* 0x001e220000000a00 */
[----:B------:R-:W-:-:S05]  /*1aa0*/  IMAD R20, R0, UR5, RZ ;  /* 0x0000000500147c24 */ /* 0x000fca000f8e02ff */
[----:B------:R-:W-:Y:S02]  /*1ab0*/  SHF.R.S32.HI R21, RZ, 0x1f, R20 ;  /* 0x0000001fff157819 */ /* 0x000fe40000011414 */
[----:B------:R-:W2:Y:S02]  /*1ac0*/  LDC.64 R36, c[0x0][0x390] ;  /* 0x0000e400ff247b82 */ /* 0x000ea40000000a00 */
[----:B------:R-:W-:-:S04]  /*1ad0*/  LEA.HI R21, R21, R20, RZ, 0x2 ;  /* 0x0000001415157211 */ /* 0x000fc800078f10ff */
[----:B------:R-:W-:Y:S02]  /*1ae0*/  LEA.HI.SX32 R72, R21, R2, 0x1e ;  /* 0x0000000215487211 */ /* 0x000fe400078ff2ff */
[----:B------:R-:W3:Y:S01]  /*1af0*/  @P0 LDC.64 R24, c[0x0][0x3a0] ;  /* 0x0000e800ff180b82 */ /* 0x000ee20000000a00 */
[----:B0-----:R-:W-:-:S07]  /*1b00*/  IMAD.WIDE R22, R0, 0x4, R22 ;  /* 0x0000000400167825 */ /* 0x001fce00078e0216 */
[----:B------:R-:W0:Y:S01]  /*1b10*/  LDC.64 R58, c[0x0][0x3a8] ;  /* 0x0000ea00ff3a7b82 */ /* 0x000e220000000a00 */
[----:B------:R-:W4:Y:S01]  /*1b20*/  LDG.E R66, desc[UR6][R22.64] ;  /* 0x0000000616427981 */ /* 0x000f22000c1e1900 */
[----:B--2---:R-:W-:-:S06]  /*1b30*/  IMAD.WIDE.U32 R20, R72, 0x10, R36 ;  /* 0x0000001048147825 */ /* 0x004fcc00078e0024 */
[----:B------:R-:W4:Y:S01]  /*1b40*/  LDG.E.128 R20, desc[UR6][R20.64] ;  /* 0x0000000614147981 */ /* 0x000f22000c1e1d00 */
[----:B---3--:R-:W-:-:S05]  /*1b50*/  @P0 IMAD.WIDE.U32 R24, R72, 0x10, R24 ;  /* 0x0000001048180825 */ /* 0x008fca00078e0018 */
[----:B------:R2:W3:Y:S01]  /*1b60*/  @P0 LDG.E.128 R32, desc[UR6][R24.64] ;  /* 0x0000000618200981 */ /* 0x0004e2000c1e1d00 */
[--C-:B------:R-:W-:Y:S01]  /*1b70*/  SHF.R.U64 R71, R62, 0x10, R63.reuse ;  /* 0x000000103e477819 */ /* 0x100fe2000000123f */
[----:B--2---:R-:W2:Y:S01]  /*1b80*/  @P0 LDC.64 R24, c[0x0][0x3a0] ;  /* 0x0000e800ff180b82 */ /* 0x004ea20000000a00 */
[----:B------:R-:W-:Y:S01]  /*1b90*/  SHF.R.U32.HI R26, RZ, 0x10, R63 ;  /* 0x00000010ff1a7819 */ /* 0x000fe2000001163f */
[----:B------:R-:W-:-:S03]  /*1ba0*/  @P0 HADD2.F32 R65, -RZ, R69.H0_H0 ;  /* 0x20000045ff410230 */ /* 0x000fc60000004100 */
[----:B------:R-:W-:Y:S01]  /*1bb0*/  PRMT R71, R71, 0x5410, R26 ;  /* 0x0000541047477816 */ /* 0x000fe2000000001a */
[----:B------:R-:W-:Y:S01]  /*1bc0*/  @P0 HADD2.F32 R39, -RZ, R69.H1_H1 ;  /* 0x30000045ff270230 */ /* 0x000fe20000004100 */
[----:B------:R-:W-:-:S03]  /*1bd0*/  IADD3 R70, PT, PT, R72, 0x20, RZ ;  /* 0x0000002048467810 */ /* 0x000fc60007ffe0ff */
[----:B------:R-:W-:Y:S02]  /*1be0*/  @P0 HADD2.F32 R29, -RZ, R71.H0_H0 ;  /* 0x20000047ff1d0230 */ /* 0x000fe40000004100 */
[----:B--2---:R-:W-:-:S04]  /*1bf0*/  @P0 IMAD.WIDE.U32 R24, R70, 0x10, R24 ;  /* 0x0000001046180825 */ /* 0x004fc800078e0018 */
[C---:B----4-:R-:W-:Y:S01]  /*1c00*/  @P0 FMUL.FTZ R31, R66.reuse, R22 ;  /* 0x00000016421f0220 */ /* 0x050fe20000410000 */
[C---:B------:R-:W-:Y:S01]  /*1c10*/  @P0 FMUL.FTZ R27, R66.reuse, R20 ;  /* 0x00000014421b0220 */ /* 0x040fe20000410000 */
[C---:B------:R-:W-:Y:S01]  /*1c20*/  @P0 FMUL.FTZ R26, R66.reuse, R21 ;  /* 0x00000015421a0220 */ /* 0x040fe20000410000 */
[----:B------:R-:W-:Y:S01]  /*1c30*/  @P0 FMUL.FTZ R64, R66, R23 ;  /* 0x0000001742400220 */ /* 0x000fe20000410000 */
[----:B---3--:R-:W-:Y:S01]  /*1c40*/  @P0 FFMA.FTZ R30, R65, R31, R34 ;  /* 0x0000001f411e0223 */ /* 0x008fe20000010022 */
[----:B------:R-:W-:Y:S02]  /*1c50*/  @P0 HADD2.F32 R31, -RZ, R71.H1_H1 ;  /* 0x30000047ff1f0230 */ /* 0x000fe40000004100 */
[----:B------:R-:W-:Y:S01]  /*1c60*/  @P0 FFMA.FTZ R28, R39, R27, R32 ;  /* 0x0000001b271c0223 */ /* 0x000fe20000010020 */
[----:B------:R-:W-:Y:S01]  /*1c70*/  @P0 FFMA.FTZ R29, R26, R29, R33 ;  /* 0x0000001d1a1d0223 */ /* 0x000fe20000010021 */
[----:B0-----:R-:W-:-:S04]  /*1c80*/  IMAD.WIDE.U32 R38, R72, 0x10, R58 ;  /* 0x0000001048267825 */ /* 0x001fc800078e003a */
[----:B------:R-:W-:Y:S01]  /*1c90*/  @P0 FFMA.FTZ R31, R64, R31, R35 ;  /* 0x0000001f401f0223 */ /* 0x000fe20000010023 */
[----:B------:R-:W-:Y:S01]  /*1ca0*/  IMAD.WIDE.U32 R26, R70, 0x10, R36 ;  /* 0x00000010461a7825 */ /* 0x000fe200078e0024 */
[----:B------:R-:W-:Y:S06]  /*1cb0*/  @P0 BRA `(.L_x_16102) ;  /* 0x0000000000300947 */ /* 0x000fec0003800000 */
[C---:B------:R-:W-:Y:S01]  /*1cc0*/  FMUL.FTZ R29, R66.reuse, R21 ;  /* 0x00000015421d7220 */ /* 0x040fe20000410000 */
[C---:B------:R-:W-:Y:S01]  /*1cd0*/  FMUL.FTZ R31, R66.reuse, R23 ;  /* 0x00000017421f7220 */ /* 0x040fe20000410000 */
[--C-:B------:R-:W-:Y:S02]  /*1ce0*/  HADD2.F32 R28, -RZ, R71.reuse.H0_H0 ;  /* 0x20000047ff1c7230 */ /* 0x100fe40000004100 */
[C---:B------:R-:W-:Y:S01]  /*1cf0*/  FMUL.FTZ R20, R66.reuse, R20 ;  /* 0x0000001442147220 */ /* 0x040fe20000410000 */
[----:B------:R-:W-:Y:S02]  /*1d00*/  HADD2.F32 R30, -RZ, R71.H1_H1 ;  /* 0x30000047ff1e7230 */ /* 0x000fe40000004100 */
[----:B------:R-:W-:Y:S01]  /*1d10*/  FMUL.FTZ R22, R66, R22 ;  /* 0x0000001642167220 */ /* 0x000fe20000410000 */
[--C-:B------:R-:W-:Y:S02]  /*1d20*/  HADD2.F32 R21, -RZ, R69.reuse.H1_H1 ;  /* 0x30000045ff157230 */ /* 0x100fe40000004100 */
[----:B------:R-:W-:Y:S01]  /*1d30*/  FMUL.FTZ R29, R29, R28 ;  /* 0x0000001c1d1d7220 */ /* 0x000fe20000410000 */
[----:B------:R-:W-:-:S02]  /*1d40*/  HADD2.F32 R23, -RZ, R69.H0_H0 ;  /* 0x20000045ff177230 */ /* 0x000fc40000004100 */
[----:B------:R-:W-:Y:S01]  /*1d50*/  FMUL.FTZ R31, R31, R30 ;  /* 0x0000001e1f1f7220 */ /* 0x000fe20000410000 */
[----:B------:R-:W-:Y:S02]  /*1d60*/  FMUL.FTZ R28, R21, R20 ;  /* 0x00000014151c7220 */ /* 0x000fe40000410000 */
[----:B------:R-:W-:-:S07]  /*1d70*/  FMUL.FTZ R30, R23, R22 ;  /* 0x00000016171e7220 */ /* 0x000fce0000410000 */
.L_x_16102:
[----:B------:R0:W-:Y:S04]  /*1d80*/  STG.E.128 desc[UR6][R38.64], R28 ;  /* 0x0000001c26007986 */ /* 0x0001e8000c101d06 */
[----:B------:R0:W5:Y:S04]  /*1d90*/  @P0 LDG.E.128 R32, desc[UR6][R24.64] ;  /* 0x0000000618200981 */ /* 0x000168000c1e1d00 */
[----:B------:R0:W5:Y:S01]  /*1da0*/  LDG.E.128 R20, desc[UR6][R26.64] ;  /* 0x000000061a147981 */ /* 0x000162000c1e1d00 */
[--C-:B------:R-:W-:Y:S02]  /*1db0*/  SHF.R.U32.HI R64, RZ, 0x10, R43.reuse ;  /* 0x00000010ff407819 */ /* 0x100fe4000001162b */
[----:B------:R-:W-:-:S04]  /*1dc0*/  SHF.R.U64 R65, R42, 0x10, R43 ;  /* 0x000000102a417819 */ /* 0x000fc8000000122b */
[----:B------:R-:W-:Y:S01]  /*1dd0*/  PRMT R64, R64, 0x5410, R65 ;  /* 0x0000541040407816 */ /* 0x000fe20000000041 */
[----:B------:R-:W-:Y:S06]  /*1de0*/  @!P0 BRA `(.L_x_16103) ;  /* 0x0000000000348947 */ /* 0x000fec0003800000 */
[C---:B0----5:R-:W-:Y:S01]  /*1df0*/  FMUL.FTZ R39, R66.reuse, R20 ;  /* 0x0000001442277220 */ /* 0x061fe20000410000 */
[C---:B------:R-:W-:Y:S01]  /*1e00*/  FMUL.FTZ R24, R66.reuse, R23 ;  /* 0x0000001742187220 */ /* 0x040fe20000410000 */
[--C-:B------:R-:W-:Y:S02]  /*1e10*/  HADD2.F32 R27, -RZ, R64.reuse.H0_H0 ;  /* 0x20000040ff1b7230 */ /* 0x100fe40000004100 */
[C---:B------:R-:W-:Y:S01]  /*1e20*/  FMUL.FTZ R20, R66.reuse, R21 ;  /* 0x0000001542147220 */ /* 0x040fe20000410000 */
[----:B------:R-:W-:Y:S02]  /*1e30*/  HADD2.F32 R25, -RZ, R64.H1_H1 ;  /* 0x30000040ff197230 */ /* 0x000fe40000004100 */
[----:B------:R-:W-:Y:S01]  /*1e40*/  FMUL.FTZ R21, R66, R22 ;  /* 0x0000001642157220 */ /* 0x000fe20000410000 */
[--C-:B------:R-:W-:Y:S02]  /*1e50*/  HADD2.F32 R23, -RZ, R68.reuse.H1_H1 ;  /* 0x30000044ff177230 */ /* 0x100fe40000004100 */
[----:B------:R-:W-:Y:S01]  /*1e60*/  FFMA.FTZ R27, R24, R27, R35 ;  /* 0x0000001b181b7223 */ /* 0x000fe20000010023 */
[----:B------:R-:W-:-:S02]  /*1e70*/  HADD2.F32 R65, -RZ, R68.H0_H0 ;  /* 0x20000044ff417230 */ /* 0x000fc40000004100 */
[----:B------:R-:W-:Y:S01]  /*1e80*/  FFMA.FTZ R25, R20, R25, R33 ;  /* 0x0000001914197223 */ /* 0x000fe20000010021 */
[----:B------:R-:W-:Y:S02]  /*1e90*/  FFMA.FTZ R24, R23, R39, R32 ;  /* 0x0000002717187223 */ /* 0x000fe40000010020 */
[----:B------:R-:W-:Y:S01]  /*1ea0*/  FFMA.FTZ R26, R65, R21, R34 ;  /* 0x00000015411a7223 */ /* 0x000fe20000010022 */
[----:B------:R-:W-:Y:S06]  /*1eb0*/  BRA `(.L_x_16104) ;  /* 0x0000000000307947 */ /* 0x000fec0003800000 */
.L_x_16103:
[C---:B0----5:R-:W-:Y:S01]  /*1ec0*/  FMUL.FTZ R25, R66.reuse, R21 ;  /* 0x0000001542197220 */ /* 0x061fe20000410000 */
[C---:B------:R-:W-:Y:S01]  /*1ed0*/  FMUL.FTZ R27, R66.reuse, R23 ;  /* 0x00000017421b7220 */ /* 0x040fe20000410000 */
[--C-:B------:R-:W-:Y:S02]  /*1ee0*/  HADD2.F32 R24, -RZ, R64.reuse.H1_H1 ;  /* 0x30000040ff187230 */ /* 0x100fe40000004100 */
[C---:B------:R-:W-:Y:S01]  /*1ef0*/  FMUL.FTZ R20, R66.reuse, R20 ;  /* 0x0000001442147220 */ /* 0x040fe20000410000 */
[----:B------:R-:W-:Y:S02]  /*1f00*/  HADD2.F32 R26, -RZ, R64.H0_H0 ;  /* 0x20000040ff1a7230 */ /* 0x000fe40000004100 */
[----:B------:R-:W-:Y:S01]  /*1f10*/  FMUL.FTZ R22, R66, R22 ;  /* 0x0000001642167220 */ /* 0x000fe20000410000 */
[--C-:B------:R-:W-:Y:S02]  /*1f20*/  HADD2.F32 R21, -RZ, R68.reuse.H1_H1 ;  /* 0x30000044ff157230 */ /* 0x100fe40000004100 */
[----:B------:R-:W-:Y:S01]  /*1f30*/  FMUL.FTZ R25, R25, R24 ;  /* 0x0000001819197220 */ /* 0x000fe20000410000 */
[----:B------:R-:W-:-:S02]  /*1f40*/  HADD2.F32 R23, -RZ, R68.H0_H0 ;  /* 0x20000044ff177230 */ /* 0x000fc40000004100 */
[----:B------:R-:W-:Y:S01]  /*1f50*/  FMUL.FTZ R27, R27, R26 ;  /* 0x0000001a1b1b7220 */ /* 0x000fe20000410000 */
[----:B------:R-:W-:Y:S02]  /*1f60*/  FMUL.FTZ R24, R21, R20 ;  /* 0x0000001415187220 */ /* 0x000fe40000410000 */
[----:B------:R-:W-:-:S07]  /*1f70*/  FMUL.FTZ R26, R23, R22 ;  /* 0x00000016171a7220 */ /* 0x000fce0000410000 */
.L_x_16104:
[----:B------:R-:W0:Y:S01]  /*1f80*/  @P0 LDC.64 R20, c[0x0][0x3a0] ;  /* 0x0000e800ff140b82 */ /* 0x000e220000000a00 */
[----:B------:R-:W-:Y:S01]  /*1f90*/  IADD3 R74, PT, PT, R72, 0x40, RZ ;  /* 0x00000040484a7810 */ /* 0x000fe20007ffe0ff */
[----:B------:R-:W-:-:S04]  /*1fa0*/  IMAD.WIDE.U32 R38, R70, 0x10, R58 ;  /* 0x0000001046267825 */ /* 0x000fc800078e003a */
[C---:B------:R-:W-:Y:S01]  /*1fb0*/  IMAD.WIDE.U32 R22, R74.reuse, 0x10, R36 ;  /* 0x000000104a167825 */ /* 0x040fe200078e0024 */
[----:B------:R2:W-:Y:S03]  /*1fc0*/  STG.E.128 desc[UR6][R38.64], R24 ;  /* 0x0000001826007986 */ /* 0x0005e6000c101d06 */
[----:B0-----:R-:W-:-:S05]  /*1fd0*/  @P0 IMAD.WIDE.U32 R20, R74, 0x10, R20 ;  /* 0x000000104a140825 */ /* 0x001fca00078e0014 */
[----:B------:R2:W5:Y:S04]  /*1fe0*/  @P0 LDG.E.128 R32, desc[UR6][R20.64] ;  /* 0x0000000614200981 */ /* 0x000568000c1e1d00 */
[----:B------:R-:W5:Y:S01]  /*1ff0*/  LDG.E.128 R20, desc[UR6][R22.64] ;  /* 0x0000000616147981 */ /* 0x000f62000c1e1d00 */
[----:B------:R-:W-:Y:S01]  /*2000*/  SHF.R.U64 R64, R40, 0x10, R41 ;  /* 0x0000001028407819 */ /* 0x000fe20000001229 */
[----:B--2---:R-:W-:Y:S06]  /*2010*/  @!P0 BRA `(.L_x_16105) ;  /* 0x0000000000348947 */ /* 0x004fec0003800000 */
[C---:B-----5:R-:W-:Y:S01]  /*2020*/  FMUL.FTZ R39, R66.reuse, R20 ;  /* 0x0000001442277220 */ /* 0x060fe20000410000 */
[C---:B------:R-:W-:Y:S01]  /*2030*/  FMUL.FTZ R20, R66.reuse, R21 ;  /* 0x0000001542147220 */ /* 0x040fe20000410000 */
[----:B------:R-:W-:Y:S02]  /*2040*/  HADD2.F32 R21, -RZ, R64.H0_H0 ;  /* 0x20000040ff157230 */ /* 0x000fe40000004100 */
[C---:B------:R-:W-:Y:S01]  /*2050*/  FMUL.FTZ R65, R66.reuse, R22 ;  /* 0x0000001642417220 */ /* 0x040fe20000410000 */
[--C-:B------:R-:W-:Y:S02]  /*2060*/  HADD2.F32 R71, -RZ, R67.reuse.H1_H1 ;  /* 0x30000043ff477230 */ /* 0x100fe40000004100 */
[----:B------:R-:W-:Y:S01]  /*2070*/  FMUL.FTZ R38, R66, R23 ;  /* 0x0000001742267220 */ /* 0x000fe20000410000 */
[----:B------:R-:W-:Y:S02]  /*2080*/  HADD2.F32 R73, -RZ, R67.H0_H0 ;  /* 0x20000043ff497230 */ /* 0x000fe40000004100 */
[----:B------:R-:W-:Y:S01]  /*2090*/  FFMA.FTZ R21, R20, R21, R33 ;  /* 0x0000001514157223 */ /* 0x000fe20000010021 */
[----:B------:R-:W-:-:S02]  /*20a0*/  HADD2.F32 R64, -RZ, R83.H0_H0 ;  /* 0x20000053ff407230 */ /* 0x000fc40000004100 */
[----:B------:R-:W-:Y:S01]  /*20b0*/  FFMA.FTZ R20, R71, R39, R32 ;  /* 0x0000002747147223 */ /* 0x000fe20000010020 */
[----:B------:R-:W-:Y:S02]  /*20c0*/  FFMA.FTZ R22, R73, R65, R34 ;  /* 0x0000004149167223 */ /* 0x000fe40000010022 */
[----:B------:R-:W-:Y:S01]  /*20d0*/  FFMA.FTZ R23, R38, R64, R35 ;  /* 0x0000004026177223 */ /* 0x000fe20000010023 */
[----:B------:R-:W-:Y:S06]  /*20e0*/  BRA `(.L_x_16106) ;  /* 0x0000000000307947 */ /* 0x000fec0003800000 */
.L_x_16105:
[C---:B-----5:R-:W-:Y:S01]  /*20f0*/  FMUL.FTZ R38, R66.reuse, R22 ;  /* 0x0000001642267220 */ /* 0x060fe20000410000 */
[----:B------:R-:W-:Y:S02]  /*2100*/  HADD2.F32 R22, -RZ, R64.H0_H0 ;  /* 0x20000040ff167230 */ /* 0x000fe40000004100 */
[C---:B------:R-:W-:Y:S01]  /*2110*/  FMUL.FTZ R21, R66.reuse, R21 ;  /* 0x0000001542157220 */ /* 0x040fe20000410000 */
[--C-:B------:R-:W-:Y:S02]  /*2120*/  HADD2.F32 R39, -RZ, R67.reuse.H1_H1 ;  /* 0x30000043ff277230 */ /* 0x100fe40000004100 */
[C---:B------:R-:W-:Y:S01]  /*2130*/  FMUL.FTZ R20, R66.reuse, R20 ;  /* 0x0000001442147220 */ /* 0x040fe20000410000 */
[----:B------:R-:W-:Y:S02]  /*2140*/  HADD2.F32 R65, -RZ, R67.H0_H0 ;  /* 0x20000043ff417230 */ /* 0x000fe40000004100 */
[----:B------:R-:W-:Y:S01]  /*2150*/  FMUL.FTZ R23, R66, R23 ;  /* 0x0000001742177220 */ /* 0x000fe20000410000 */
[----:B------:R-:W-:-:S02]  /*2160*/  HADD2.F32 R64, -RZ, R83.H0_H0 ;  /* 0x20000053ff407230 */ /* 0x000fc40000004100 */
[----:B------:R-:W-:Y:S01]  /*2170*/  FMUL.FTZ R21, R21, R22 ;  /* 0x0000001615157220 */ /* 0x000fe20000410000 */
[----:B------:R-:W-:Y:S01]  /*2180*/  FMUL.FTZ R20, R39, R20 ;  /* 0x0000001427147220 */ /* 0x000fe20000410000 */
[----:B------:R-:W-:Y:S01]  /*2190*/  FMUL.FTZ R22, R65, R38 ;  /* 0x0000002641167220 */ /* 0x000fe20000410000 */
[----:B------:R-:W-:-:S07]  /*21a0*/  FMUL.FTZ R23, R23, R64 ;  /* 0x0000004017177220 */ /* 0x000fce0000410000 */
.L_x_16106:
        /* <DEDUP_REMOVED lines=8> */
[----:B--2---:R-:W-:Y:S05]  /*2230*/  @!P0 BRA `(.L_x_16107) ;  /* 0x0000000000348947 */ /* 0x004fea0003800000 */
[C---:B-----5:R-:W-:Y:S01]  /*2240*/  FMUL.FTZ R64, R66.reuse, R37 ;  /* 0x0000002542407220 */ /* 0x060fe20000410000 */
[C---:B------:R-:W-:Y:S01]  /*2250*/  FMUL.FTZ R65, R66.reuse, R36 ;  /* 0x0000002442417220 */ /* 0x040fe20000410000 */
[C---:B------:R-:W-:Y:S01]  /*2260*/  FMUL.FTZ R71, R66.reuse, R38 ;  /* 0x0000002642477220 */ /* 0x040fe20000410000 */
[--C-:B------:R-:W-:Y:S02]  /*2270*/  HADD2.F32 R77, -RZ, R61.reuse.H1_H1 ;  /* 0x3000003dff4d7230 */ /* 0x100fe40000004100 */
[----:B------:R-:W-:Y:S01]  /*2280*/  FMUL.FTZ R66, R66, R39 ;  /* 0x0000002742427220 */ /* 0x000fe20000410000 */
[--C-:B------:R-:W-:Y:S02]  /*2290*/  HADD2.F32 R37, -RZ, R82.reuse.H0_H0 ;  /* 0x20000052ff257230 */ /* 0x100fe40000004100 */
[----:B------:R-:W-:Y:S02]  /*22a0*/  HADD2.F32 R79, -RZ, R61.H0_H0 ;  /* 0x2000003dff4f7230 */ /* 0x000fe40000004100 */
[----:B------:R-:W-:Y:S01]  /*22b0*/  FFMA.FTZ R36, R77, R65, R32 ;  /* 0x000000414d247223 */ /* 0x000fe20000010020 */
[----:B------:R-:W-:-:S02]  /*22c0*/  HADD2.F32 R73, -RZ, R82.H1_H1 ;  /* 0x30000052ff497230 */ /* 0x000fc40000004100 */
[----:B------:R-:W-:Y:S01]  /*22d0*/  FFMA.FTZ R37, R64, R37, R33 ;  /* 0x0000002540257223 */ /* 0x000fe20000010021 */
[----:B------:R-:W-:Y:S02]  /*22e0*/  FFMA.FTZ R38, R79, R71, R34 ;  /* 0x000000474f267223 */ /* 0x000fe40000010022 */
[----:B------:R-:W-:Y:S01]  /*22f0*/  FFMA.FTZ R39, R66, R73, R35 ;  /* 0x0000004942277223 */ /* 0x000fe20000010023 */
[----:B------:R-:W-:Y:S06]  /*2300*/  BRA `(.L_x_16108) ;  /* 0x0000000000307947 */ /* 0x000fec0003800000 */
.L_x_16107:
[C---:B-----5:R-:W-:Y:S01]  /*2310*/  FMUL.FTZ R64, R66.reuse, R37 ;  /* 0x0000002542407220 */ /* 0x060fe20000410000 */
[--C-:B------:R-:W-:Y:S02]  /*2320*/  HADD2.F32 R37, -RZ, R61.reuse.H1_H1 ;  /* 0x3000003dff257230 */ /* 0x100fe40000004100 */
[C---:B------:R-:W-:Y:S01]  /*2330*/  FMUL.FTZ R36, R66.reuse, R36 ;  /* 0x0000002442247220 */ /* 0x040fe20000410000 */
[--C-:B------:R-:W-:Y:S02]  /*2340*/  HADD2.F32 R65, -RZ, R82.reuse.H0_H0 ;  /* 0x20000052ff417230 */ /* 0x100fe40000004100 */
[C---:B------:R-:W-:Y:S01]  /*2350*/  FMUL.FTZ R38, R66.reuse, R38 ;  /* 0x0000002642267220 */ /* 0x040fe20000410000 */
[----:B------:R-:W-:Y:S02]  /*2360*/  HADD2.F32 R71, -RZ, R61.H0_H0 ;  /* 0x2000003dff477230 */ /* 0x000fe40000004100 */
[----:B------:R-:W-:Y:S01]  /*2370*/  FMUL.FTZ R39, R66, R39 ;  /* 0x0000002742277220 */ /* 0x000fe20000410000 */
[----:B------:R-:W-:-:S02]  /*2380*/  HADD2.F32 R76, -RZ, R82.H1_H1 ;  /* 0x30000052ff4c7230 */ /* 0x000fc40000004100 */
[----:B------:R-:W-:Y:S01]  /*2390*/  FMUL.FTZ R36, R37, R36 ;  /* 0x0000002425247220 */ /* 0x000fe20000410000 */
[----:B------:R-:W-:Y:S01]  /*23a0*/  FMUL.FTZ R37, R64, R65 ;  /* 0x0000004140257220 */ /* 0x000fe20000410000 */
[----:B------:R-:W-:Y:S01]  /*23b0*/  FMUL.FTZ R38, R71, R38 ;  /* 0x0000002647267220 */ /* 0x000fe20000410000 */
[----:B------:R-:W-:-:S07]  /*23c0*/  FMUL.FTZ R39, R39, R76 ;  /* 0x0000004c27277220 */ /* 0x000fce0000410000 */
.L_x_16108:
        /* <DEDUP_REMOVED lines=74> */
.L_x_16134:
[----:B--2---:R-:W-:Y:S01]  /*2870*/  FADD.FTZ R66, R79, R66 ;  /* 0x000000424f427221 */ /* 0x004fe20000010000 */
[C---:B------:R-:W-:Y:S01]  /*2880*/  FMUL.FTZ R58, R71.reuse, R71 ;  /* 0x00000047473a7220 */ /* 0x040fe20000410000 */
[----:B------:R-:W-:Y:S01]  /*2890*/  ISETP.NE.AND P2, PT, RZ, UR4, PT ;  /* 0x00000004ff007c0c */ /* 0x000fe2000bf45270 */
[----:B------:R-:W2:Y:S01]  /*28a0*/  @!P1 LDC.64 R64, c[0x0][0x3c0] ;  /* 0x0000f000ff409b82 */ /* 0x000ea20000000a00 */
[----:B-1----:R-:W-:Y:S02]  /*28b0*/  FFMA.FTZ R73, R66, R73, UR8 ;  /* 0x0000000842497e23 */ /* 0x002fe40008010049 */
[----:B------:R-:W-:Y:S02]  /*28c0*/  FSEL R66, R58, RZ, P2 ;  /* 0x000000ff3a427208 */ /* 0x000fe40001000000 */
[----:B------:R-:W-:-:S03]  /*28d0*/  FSEL R58, R71, RZ, !P2 ;  /* 0x000000ff473a7208 */ /* 0x000fc60005000000 */
[----:B0-----:R-:W0:Y:S01]  /*28e0*/  LDC.64 R78, c[0x0][0x428] ;  /* 0x00010a00ff4e7b82 */ /* 0x001e220000000a00 */
[----:B------:R-:W-:Y:S01]  /*28f0*/  FADD.FTZ R66, R73, R66 ;  /* 0x0000004249427221 */ /* 0x000fe20000010000 */
[C---:B------:R-:W-:Y:S01]  /*2900*/  FADD.FTZ R28, -R58.reuse, R28 ;  /* 0x0000001c3a1c7221 */ /* 0x040fe20000010100 */
[C---:B------:R-:W-:Y:S01]  /*2910*/  FADD.FTZ R29, -R58.reuse, R29 ;  /* 0x0000001d3a1d7221 */ /* 0x040fe20000010100 */
[C---:B------:R-:W-:Y:S01]  /*2920*/  FADD.FTZ R30, -R58.reuse, R30 ;  /* 0x0000001e3a1e7221 */ /* 0x040fe20000010100 */
[C---:B------:R-:W-:Y:S01]  /*2930*/  FADD.FTZ R31, -R58.reuse, R31 ;  /* 0x0000001f3a1f7221 */ /* 0x040fe20000010100 */
[C---:B------:R-:W-:Y:S01]  /*2940*/  FADD.FTZ R24, -R58.reuse, R24 ;  /* 0x000000183a187221 */ /* 0x040fe20000010100 */
[----:B------:R-:W1:Y:S01]  /*2950*/  MUFU.RSQ R66, R66 ;  /* 0x0000004200427308 */ /* 0x000e620000001400 */
[----:B------:R-:W3:Y:S01]  /*2960*/  @!P1 LDC.64 R80, c[0x0][0x3c8] ;  /* 0x0000f200ff509b82 */ /* 0x000ee20000000a00 */
        /* <DEDUP_REMOVED lines=11> */
[----:B--2---:R-:W-:Y:S01]  /*2a20*/  @!P1 IMAD.WIDE R64, R0, 0x4, R64 ;  /* 0x0000000400409825 */ /* 0x004fe200078e0240 */
[----:B------:R-:W2:Y:S03]  /*2a30*/  LDC.64 R58, c[0x0][0x380] ;  /* 0x0000e000ff3a7b82 */ /* 0x000ea60000000a00 */
[----:B0-----:R-:W-:Y:S01]  /*2a40*/  IMAD.WIDE.U32 R72, R72, 0x10, R78 ;  /* 0x0000001048487825 */ /* 0x001fe200078e004e */
[----:B------:R0:W-:Y:S03]  /*2a50*/  @!P1 STG.E desc[UR6][R64.64], R71 ;  /* 0x0000004740009986 */ /* 0x0001e6000c101906 */
[C---:B-1----:R-:W-:Y:S01]  /*2a60*/  FMUL.FTZ R28, R66.reuse, R28 ;  /* 0x0000001c421c7220 */ /* 0x042fe20000410000 */
        /* <DEDUP_REMOVED lines=9> */
[----:B---3--:R-:W-:-:S04]  /*2b00*/  @!P1 IMAD.WIDE R80, R0, 0x4, R80 ;  /* 0x0000000400509825 */ /* 0x008fc800078e0250 */
[C---:B------:R-:W-:Y:S01]  /*2b10*/  FMUL.FTZ R36, R66.reuse, R36 ;  /* 0x0000002442247220 */ /* 0x040fe20000410000 */
[C---:B------:R-:W-:Y:S01]  /*2b20*/  FMUL.FTZ R37, R66.reuse, R37 ;  /* 0x0000002542257220 */ /* 0x040fe20000410000 */
[----:B------:R-:W-:Y:S01]  /*2b30*/  FMUL.FTZ R38, R66, R38 ;  /* 0x0000002642267220 */ /* 0x000fe20000410000 */
[----:B0-----:R-:W-:-:S04]  /*2b40*/  IMAD.WIDE.U32 R70, R70, 0x10, R78 ;  /* 0x0000001046467825 */ /* 0x001fc800078e004e */
[----:B------:R-:W-:Y:S01]  /*2b50*/  FMUL.FTZ R39, R66, R39 ;  /* 0x0000002742277220 */ /* 0x000fe20000410000 */
[----:B------:R-:W-:Y:S01]  /*2b60*/  FFMA.FTZ R22, R30, R12, R4 ;  /* 0x0000000c1e167223 */ /* 0x000fe20000010004 */
[----:B------:R-:W-:Y:S01]  /*2b70*/  FFMA.FTZ R23, R31, R44, R52 ;  /* 0x0000002c1f177223 */ /* 0x000fe20000010034 */
[----:B------:R-:W-:-:S04]  /*2b80*/  IMAD.WIDE.U32 R64, R74, 0x10, R78 ;  /* 0x000000104a407825 */ /* 0x000fc800078e004e */
[----:B------:R-:W-:Y:S01]  /*2b90*/  FMUL.FTZ R74, R66, R20 ;  /* 0x00000014424a7220 */ /* 0x000fe20000410000 */
[----:B------:R-:W-:Y:S01]  /*2ba0*/  FFMA.FTZ R20, R28, R11, R3 ;  /* 0x0000000b1c147223 */ /* 0x000fe20000010003 */
[----:B------:R-:W-:Y:S01]  /*2bb0*/  FFMA.FTZ R24, R24, R13, R5 ;  /* 0x0000000d18187223 */ /* 0x000fe20000010005 */
[----:B------:R-:W-:-:S04]  /*2bc0*/  IMAD.WIDE.U32 R78, R75, 0x10, R78 ;  /* 0x000000104b4e7825 */ /* 0x000fc800078e004e */
        /* <DEDUP_REMOVED lines=14> */
[----:B--2---:R-:W-:-:S03]  /*2cb0*/  LEA R0, R58, R0, 0x2 ;  /* 0x000000003a007211 */ /* 0x004fc600078e10ff */
[----:B------:R0:W-:Y:S01]  /*2cc0*/  STG.E.128 desc[UR6][R72.64], R20 ;  /* 0x0000001448007986 */ /* 0x0001e2000c101d06 */
[----:B------:R-:W-:-:S03]  /*2cd0*/  ISETP.GE.AND P1, PT, R0, R59, PT ;  /* 0x0000003b0000720c */ /* 0x000fc60003f26270 */
[----:B------:R0:W-:Y:S04]  /*2ce0*/  STG.E.128 desc[UR6][R70.64], R24 ;  /* 0x0000001846007986 */ /* 0x0001e8000c101d06 */
[----:B------:R0:W-:Y:S04]  /*2cf0*/  STG.E.128 desc[UR6][R64.64], R28 ;  /* 0x0000001c40007986 */ /* 0x0001e8000c101d06 */
[----:B------:R0:W-:Y:S02]  /*2d00*/  STG.E.128 desc[UR6][R78.64], R36 ;  /* 0x000000244e007986 */ /* 0x0001e4000c101d06 */
[----:B------:R-:W-:Y:S05]  /*2d10*/  @!P1 BRA `(.L_x_16110) ;  /* 0xffffffec005c9947 */ /* 0x000fea000383ffff */
[----:B------:R-:W-:Y:S05]  /*2d20*/  EXIT ;  /* 0x000000000000794d */ /* 0x000fea0003800000 */
.L_x_16100:
        /* <DEDUP_REMOVED lines=8> */
.L_x_16112:
[----:B------:R-:W-:Y:S05]  /*2db0*/  BSYNC B0 ;  /* 0x0000000000007941 */ /* 0x000fea0003800000 */
.L_x_16111:
        /* <DEDUP_REMOVED lines=8> */
.L_x_16113:
[----:B------:R-:W-:Y:S02]  /*2e40*/  HFMA2 R59, -RZ, RZ, 0, 2.384185791015625e-07 ;  /* 0x00000004ff3b7431 */ /* 0x000fe400000001ff */
[----:B------:R-:W-:-:S05]  /*2e50*/  FADD.FTZ R26, R58, R66 ;  /* 0x000000423a1a7221 */ /* 0x000fca0000010000 */
[----:B------:R-:W-:-:S07]  /*2e60*/  MOV R58, R26 ;  /* 0x0000001a003a7202 */ /* 0x000fce0000000f00 */
[----:B------:R-:W-:Y:S05]  /*2e70*/  WARPSYNC.COLLECTIVE R65, `(.L_x_16114) ;  /* 0x0000000041087348 */ /* 0x000fea0003c00000 */
[----:B------:R0:W1:Y:S02]  /*2e80*/  SHFL.BFLY P2, R66, R58, R59, R64 ;  /* 0x0c00003b3a427389 */ /* 0x0000640000040040 */
[----:B01----:R-:W-:Y:S05]  /*2e90*/  ENDCOLLECTIVE ;  /* 0x000000000000791b */ /* 0x003fea0003800000 */
.L_x_16114:
[----:B------:R-:W-:Y:S02]  /*2ea0*/  HFMA2 R59, -RZ, RZ, 0, 4.76837158203125e-07 ;  /* 0x00000008ff3b7431 */ /* 0x000fe400000001ff */
[----:B------:R-:W-:-:S05]  /*2eb0*/  FADD.FTZ R27, R26, R66 ;  /* 0x000000421a1b7221 */ /* 0x000fca0000010000 */
[----:B------:R-:W-:-:S07]  /*2ec0*/  MOV R58, R27 ;  /* 0x0000001b003a7202 */ /* 0x000fce0000000f00 */
[----:B------:R-:W-:Y:S05]  /*2ed0*/  WARPSYNC.COLLECTIVE R65, `(.L_x_16115) ;  /* 0x0000000041087348 */ /* 0x000fea0003c00000 */
[----:B------:R0:W1:Y:S02]  /*2ee0*/  SHFL.BFLY P2, R66, R58, R59, R64 ;  /* 0x0c00003b3a427389 */ /* 0x0000640000040040 */
[----:B01----:R-:W-:Y:S05]  /*2ef0*/  ENDCOLLECTIVE ;  /* 0x000000000000791b */ /* 0x003fea0003800000 */
.L_x_16115:
[----:B------:R-:W-:Y:S02]  /*2f00*/  HFMA2 R59, -RZ, RZ, 0, 9.5367431640625e-07 ;  /* 0x00000010ff3b7431 */ /* 0x000fe400000001ff */
[----:B------:R-:W-:-:S05]  /*2f10*/  FADD.FTZ R81, R27, R66 ;  /* 0x000000421b517221 */ /* 0x000fca0000010000 */
[----:B------:R-:W-:-:S07]  /*2f20*/  MOV R58, R81 ;  /* 0x00000051003a7202 */ /* 0x000fce0000000f00 */
[----:B------:R-:W-:Y:S05]  /*2f30*/  WARPSYNC.COLLECTIVE R65, `(.L_x_16116) ;  /* 0x0000000041087348 */ /* 0x000fea0003c00000 */
[----:B------:R0:W1:Y:S02]  /*2f40*/  SHFL.BFLY P2, R66, R58, R59, R64 ;  /* 0x0c00003b3a427389 */ /* 0x0000640000040040 */
[----:B01----:R-:W-:Y:S05]  /*2f50*/  ENDCOLLECTIVE ;  /* 0x000000000000791b */ /* 0x003fea0003800000 */
.L_x_16116:
        /* <DEDUP_REMOVED lines=34> */
[----:B------:R-:W-:-:S07]  /*3180*/  FFMA.FTZ R58, R58, R58, R25 ;  /* 0x0000003a3a3a7223 */ /* 0x000fce0000010019 */
[----:B------:R-:W-:Y:S05]  /*3190*/  WARPSYNC.COLLECTIVE R65, `(.L_x_16117) ;  /* 0x0000000041087348 */ /* 0x000fea0003c00000 */
[----:B------:R0:W1:Y:S02]  /*31a0*/  SHFL.BFLY P2, R66, R58, R59, R64 ;  /* 0x0c00003b3a427389 */ /* 0x0000640000040040 */
[----:B01----:R-:W-:Y:S05]  /*31b0*/  ENDCOLLECTIVE ;  /* 0x000000000000791b */ /* 0x003fea0003800000 */
.L_x_16117:
[----:B------:R-:W-:Y:S02]  /*31c0*/  HFMA2 R59, -RZ, RZ, 0, 1.1920928955078125e-07 ;  /* 0x00000002ff3b7431 */ /* 0x000fe400000001ff */
[----:B------:R-:W-:-:S05]  /*31d0*/  FADD.FTZ R25, R58, R66 ;  /* 0x000000423a197221 */ /* 0x000fca0000010000 */
[----:B------:R-:W-:-:S07]  /*31e0*/  MOV R58, R25 ;  /* 0x00000019003a7202 */ /* 0x000fce0000000f00 */
[----:B------:R-:W-:Y:S05]  /*31f0*/  WARPSYNC.COLLECTIVE R65, `(.L_x_16118) ;  /* 0x0000000041087348 */ /* 0x000fea0003c00000 */
[----:B------:R0:W1:Y:S02]  /*3200*/  SHFL.BFLY P2, R66, R58, R59, R64 ;  /* 0x0c00003b3a427389 */ /* 0x0000640000040040 */
[----:B01----:R-:W-:Y:S05]  /*3210*/  ENDCOLLECTIVE ;  /* 0x000000000000791b */ /* 0x003fea0003800000 */
.L_x_16118:
[----:B------:R-:W-:Y:S02]  /*3220*/  HFMA2 R59, -RZ, RZ, 0, 2.384185791015625e-07 ;  /* 0x00000004ff3b7431 */ /* 0x000fe400000001ff */
[----:B------:R-:W-:-:S05]  /*3230*/  FADD.FTZ R26, R25, R66 ;  /* 0x00000042191a7221 */ /* 0x000fca0000010000 */
[----:B------:R-:W-:-:S07]  /*3240*/  MOV R58, R26 ;  /* 0x0000001a003a7202 */ /* 0x000fce0000000f00 */
[----:B------:R-:W-:Y:S05]  /*3250*/  WARPSYNC.COLLECTIVE R65, `(.L_x_16119) ;  /* 0x0000000041087348 */ /* 0x000fea0003c00000 */
[----:B------:R0:W1:Y:S02]  /*3260*/  SHFL.BFLY P2, R66, R58, R59, R64 ;  /* 0x0c00003b3a427389 */ /* 0x0000640000040040 */
[----:B01----:R-:W-:Y:S05]  /*3270*/  ENDCOLLECTIVE ;  /* 0x000000000000791b */ /* 0x003fea0003800000 */
.L_x_16119:
[----:B------:R-:W-:Y:S02]  /*3280*/  HFMA2 R59, -RZ, RZ, 0, 4.76837158203125e-07 ;  /* 0x00000008ff3b7431 */ /* 0x000fe400000001ff */
[----:B------:R-:W-:-:S05]  /*3290*/  FADD.FTZ R27, R26, R66 ;  /* 0x000000421a1b7221 */ /* 0x000fca0000010000 */
[----:B------:R-:W-:-:S07]  /*32a0*/  MOV R58, R27 ;  /* 0x0000001b003a7202 */ /* 0x000fce0000000f00 */
[----:B------:R-:W-:Y:S05]  /*32b0*/  WARPSYNC.COLLECTIVE R65, `(.L_x_16120) ;  /* 0x0000000041087348 */ /* 0x000fea0003c00000 */
[----:B------:R0:W1:Y:S02]  /*32c0*/  SHFL.BFLY P2, R66, R58, R59, R64 ;  /* 0x0c00003b3a427389 */ /* 0x0000640000040040 */
[----:B01----:R-:W-:Y:S05]  /*32d0*/  ENDCOLLECTIVE ;  /* 0x000000000000791b */ /* 0x003fea0003800000 */
.L_x_16120:
[----:B------:R-:W-:Y:S02]  /*32e0*/  HFMA2 R59, -RZ, RZ, 0, 9.5367431640625e-07 ;  /* 0x00000010ff3b7431 */ /* 0x000fe400000001ff */
[----:B------:R-:W-:-:S05]  /*32f0*/  FADD.FTZ R81, R27, R66 ;  /* 0x000000421b517221 */ /* 0x000fca0000010000 */
[----:B------:R-:W-:-:S07]  /*3300*/  MOV R58, R81 ;  /* 0x00000051003a7202 */ /* 0x000fce0000000f00 */
[----:B------:R-:W-:Y:S05]  /*3310*/  WARPSYNC.COLLECTIVE R65, `(.L_x_16121) ;  /* 0x0000000041087348 */ /* 0x000fea0003c00000 */
[----:B------:R0:W1:Y:S02]  /*3320*/  SHFL.BFLY P2, R66, R58, R59, R64 ;  /* 0x0c00003b3a427389 */ /* 0x0000640000040040 */
[----:B01----:R-:W-:Y:S05]  /*3330*/  ENDCOLLECTIVE ;  /* 0x000000000000791b */ /* 0x003fea0003800000 */
.L_x_16121:
[----:B------:R-:W-:Y:S05]  /*3340*/  BRA `(.L_x_16122) ;  /* 0xffffffdc00b87947 */ /* 0x000fea000383ffff */
.L_x_16109:
        /* <DEDUP_REMOVED lines=8> */
.L_x_16124:
[----:B------:R-:W-:Y:S05]  /*33d0*/  BSYNC B0 ;  /* 0x0000000000007941 */ /* 0x000fea0003800000 */
.L_x_16123:
        /* <DEDUP_REMOVED lines=8> */
.L_x_16125:
[----:B------:R-:W-:Y:S02]  /*3460*/  HFMA2 R59, -RZ, RZ, 0, 2.384185791015625e-07 ;  /* 0x00000004ff3b7431 */ /* 0x000fe400000001ff */
[----:B------:R-:W-:-:S05]  /*3470*/  FADD.FTZ R76, R58, R66 ;  /* 0x000000423a4c7221 */ /* 0x000fca0000010000 */
[----:B------:R-:W-:-:S07]  /*3480*/  MOV R58, R76 ;  /* 0x0000004c003a7202 */ /* 0x000fce0000000f00 */
[----:B------:R-:W-:Y:S05]  /*3490*/  WARPSYNC.COLLECTIVE R65, `(.L_x_16126) ;  /* 0x0000000041087348 */ /* 0x000fea0003c00000 */
[----:B------:R0:W1:Y:S02]  /*34a0*/  SHFL.BFLY P2, R66, R58, R59, R64 ;  /* 0x0c00003b3a427389 */ /* 0x0000640000040040 */
[----:B01----:R-:W-:Y:S05]  /*34b0*/  ENDCOLLECTIVE ;  /* 0x000000000000791b */ /* 0x003fea0003800000 */
.L_x_16126:
[----:B------:R-:W-:Y:S02]  /*34c0*/  HFMA2 R59, -RZ, RZ, 0, 4.76837158203125e-07 ;  /* 0x00000008ff3b7431 */ /* 0x000fe400000001ff */
[----:B------:R-:W-:-:S05]  /*34d0*/  FADD.FTZ R77, R76, R66 ;  /* 0x000000424c4d7221 */ /* 0x000fca0000010000 */
[----:B------:R-:W-:-:S07]  /*34e0*/  MOV R58, R77 ;  /* 0x0000004d003a7202 */ /* 0x000fce0000000f00 */
[----:B------:R-:W-:Y:S05]  /*34f0*/  WARPSYNC.COLLECTIVE R65, `(.L_x_16127) ;  /* 0x0000000041087348 */ /* 0x000fea0003c00000 */
[----:B------:R0:W1:Y:S02]  /*3500*/  SHFL.BFLY P2, R66, R58, R59, R64 ;  /* 0x0c00003b3a427389 */ /* 0x0000640000040040 */
[----:B01----:R-:W-:Y:S05]  /*3510*/  ENDCOLLECTIVE ;  /* 0x000000000000791b */ /* 0x003fea0003800000 */
.L_x_16127:
[----:B------:R-:W-:Y:S02]  /*3520*/  HFMA2 R59, -RZ, RZ, 0, 9.5367431640625e-07 ;  /* 0x00000010ff3b7431 */ /* 0x000fe400000001ff */
[----:B------:R-:W-:-:S05]  /*3530*/  FADD.FTZ R78, R77, R66 ;  /* 0x000000424d4e7221 */ /* 0x000fca0000010000 */
[----:B------:R-:W-:-:S07]  /*3540*/  MOV R58, R78 ;  /* 0x0000004e003a7202 */ /* 0x000fce0000000f00 */
[----:B------:R-:W-:Y:S05]  /*3550*/  WARPSYNC.COLLECTIVE R65, `(.L_x_16128) ;  /* 0x0000000041087348 */ /* 0x000fea0003c00000 */
[----:B------:R0:W1:Y:S02]  /*3560*/  SHFL.BFLY P2, R66, R58, R59, R64 ;  /* 0x0c00003b3a427389 */ /* 0x0000640000040040 */
[----:B01----:R-:W-:Y:S05]  /*3570*/  ENDCOLLECTIVE ;  /* 0x000000000000791b */ /* 0x003fea0003800000 */
.L_x_16128:
        /* <DEDUP_REMOVED lines=38> */
.L_x_16129:
[----:B------:R-:W-:Y:S02]  /*37e0*/  HFMA2 R59, -RZ, RZ, 0, 1.1920928955078125e-07 ;  /* 0x00000002ff3b7431 */ /* 0x000fe400000001ff */
[----:B------:R-:W-:-:S05]  /*37f0*/  FADD.FTZ R76, R58, R66 ;  /* 0x000000423a4c7221 */ /* 0x000fca0000010000 */
[----:B------:R-:W-:-:S07]  /*3800*/  MOV R58, R76 ;  /* 0x0000004c003a7202 */ /* 0x000fce0000000f00 */
[----:B------:R-:W-:Y:S05]  /*3810*/  WARPSYNC.COLLECTIVE R65, `(.L_x_16130) ;  /* 0x0000000041087348 */ /* 0x000fea0003c00000 */
[----:B------:R0:W1:Y:S02]  /*3820*/  SHFL.BFLY P2, R66, R58, R59, R64 ;  /* 0x0c00003b3a427389 */ /* 0x0000640000040040 */
[----:B01----:R-:W-:Y:S05]  /*3830*/  ENDCOLLECTIVE ;  /* 0x000000000000791b */ /* 0x003fea0003800000 */
.L_x_16130:
[----:B------:R-:W-:Y:S02]  /*3840*/  HFMA2 R59, -RZ, RZ, 0, 2.384185791015625e-07 ;  /* 0x00000004ff3b7431 */ /* 0x000fe400000001ff */
[----:B------:R-:W-:-:S05]  /*3850*/  FADD.FTZ R77, R76, R66 ;  /* 0x000000424c4d7221 */ /* 0x000fca0000010000 */
[----:B------:R-:W-:-:S07]  /*3860*/  MOV R58, R77 ;  /* 0x0000004d003a7202 */ /* 0x000fce0000000f00 */
[----:B------:R-:W-:Y:S05]  /*3870*/  WARPSYNC.COLLECTIVE R65, `(.L_x_16131) ;  /* 0x0000000041087348 */ /* 0x000fea0003c00000 */
[----:B------:R0:W1:Y:S02]  /*3880*/  SHFL.BFLY P2, R66, R58, R59, R64 ;  /* 0x0c00003b3a427389 */ /* 0x0000640000040040 */
[----:B01----:R-:W-:Y:S05]  /*3890*/  ENDCOLLECTIVE ;  /* 0x000000000000791b */ /* 0x003fea0003800000 */
.L_x_16131:
[----:B------:R-:W-:Y:S02]  /*38a0*/  HFMA2 R59, -RZ, RZ, 0, 4.76837158203125e-07 ;  /* 0x00000008ff3b7431 */ /* 0x000fe400000001ff */
[----:B------:R-:W-:-:S05]  /*38b0*/  FADD.FTZ R78, R77, R66 ;  /* 0x000000424d4e7221 */ /* 0x000fca0000010000 */
[----:B------:R-:W-:-:S07]  /*38c0*/  MOV R58, R78 ;  /* 0x0000004e003a7202 */ /* 0x000fce0000000f00 */
[----:B------:R-:W-:Y:S05]  /*38d0*/  WARPSYNC.COLLECTIVE R65, `(.L_x_16132) ;  /* 0x0000000041087348 */ /* 0x000fea0003c00000 */
[----:B------:R0:W1:Y:S02]  /*38e0*/  SHFL.BFLY P2, R66, R58, R59, R64 ;  /* 0x0c00003b3a427389 */ /* 0x0000640000040040 */
[----:B01----:R-:W-:Y:S05]  /*38f0*/  ENDCOLLECTIVE ;  /* 0x000000000000791b */ /* 0x003fea0003800000 */
.L_x_16132:
[----:B------:R-:W-:Y:S02]  /*3900*/  HFMA2 R59, -RZ, RZ, 0, 9.5367431640625e-07 ;  /* 0x00000010ff3b7431 */ /* 0x000fe400000001ff */
[----:B------:R-:W-:-:S05]  /*3910*/  FADD.FTZ R79, R78, R66 ;  /* 0x000000424e4f7221 */ /* 0x000fca0000010000 */
[----:B------:R-:W-:-:S07]  /*3920*/  MOV R58, R79 ;  /* 0x0000004f003a7202 */ /* 0x000fce0000000f00 */
[----:B------:R-:W-:Y:S05]  /*3930*/  WARPSYNC.COLLECTIVE R65, `(.L_x_16133) ;  /* 0x0000000041087348 */ /* 0x000fea0003c00000 */
[----:B------:R0:W1:Y:S02]  /*3940*/  SHFL.BFLY P2, R66, R58, R59, R64 ;  /* 0x0c00003b3a427389 */ /* 0x0000640000040040 */
[----:B01----:R-:W-:Y:S05]  /*3950*/  ENDCOLLECTIVE ;  /* 0x000000000000791b */ /* 0x003fea0003800000 */
.L_x_16133:
[----:B------:R-:W-:Y:S05]  /*3960*/  BRA `(.L_x_16134) ;  /* 0xffffffec00c07947 */ /* 0x000fea000383ffff */
.L_x_16135:
        /* <DEDUP_REMOVED lines=9> */
.L_x_20354:


//--------------------- .text._ZN10layer_norm13ln_fwd_kernelINS_13Kernel_traitsI6__halfffffjLj512ELj1ELj4ELj1ELj16ENS_18Kernel_traits_baseILj512ES2_ffffjLj128EEEEELb0ELb1ELb1ELb0EEEvNS_9FwdParamsE --------------------------
	.section	.text._ZN10layer_norm13ln_fwd_kernelINS_13Kernel_traitsI6__halfffffjLj512ELj1ELj4ELj1ELj16ENS_18Kernel_traits_baseILj512ES2_ffffjLj128EEEEELb0ELb1ELb1ELb0EEEvNS_9FwdParamsE,"ax",@progbits
	.align	128
        .global         _ZN10layer_norm13ln_fwd_kernelINS_13Kernel_traitsI6__halfffffjLj512ELj1ELj4ELj1ELj16ENS_18Kernel_traits_baseILj512ES2_ffffjLj128EEEEELb0ELb1ELb1ELb0EEEvNS_9FwdParamsE
        .type           _ZN10layer_norm13ln_fwd_kernelINS_13Kernel_traitsI6__halfffffjLj512ELj1ELj4ELj1ELj16ENS_18Kernel_traits_baseILj512ES2_ffffjLj128EEEEELb0ELb1ELb1ELb0EEEvNS_9FwdParamsE,@function
        .size           _ZN10layer_norm13ln_fwd_kernelINS_13Kernel_traitsI6__halfffffjLj512ELj1ELj4ELj1ELj16ENS_18Kernel_traits_baseILj512ES2_ffffjLj128EEEEELb0ELb1ELb1ELb0EEEvNS_9FwdParamsE,(.L_x_20355 - _ZN10layer_norm13ln_fwd_kernelINS_13Kernel_traitsI6__halfffffjLj512ELj1ELj4ELj1ELj16ENS_18Kernel_traits_baseILj512ES2_ffffjLj128EEEEELb0ELb1ELb1ELb0EEEvNS_9FwdParamsE)
        .other          _ZN10layer_norm13ln_fwd_kernelINS_13Kernel_traitsI6__halfffffjLj512ELj1ELj4ELj1ELj16ENS_18Kernel_traits_baseILj512ES2_ffffjLj128EEEEELb0ELb1ELb1ELb0EEEvNS_9FwdParamsE,@"STO_CUDA_ENTRY STV_DEFAULT"
_ZN10layer_norm13ln_fwd_kernelINS_13Kernel_traitsI6__halfffffjLj512ELj1ELj4ELj1ELj16ENS_18Kernel_traits_baseILj512ES2_ffffjLj128EEEEELb0ELb1ELb1ELb0EEEvNS_9FwdParamsE:
.text._ZN10layer_norm13ln_fwd_kernelINS_13Kernel_traitsI6__halfffffjLj512ELj1ELj4ELj1ELj16ENS_18Kernel_traits_baseILj512ES2_ffffjLj128EEEEELb0ELb1ELb1ELb0EEEvNS_9FwdParamsE:
        /* <DEDUP_REMOVED lines=64> */
.L_x_16137:
        /* <DEDUP_REMOVED lines=36> */
.L_x_16138:
[----:B------:R-:W-:Y:S05]  /*0640*/  BSYNC.RECONVERGENT B0 ;  /* 0x0000000000007941 */ /* 0x000fea0003800200 */
.L_x_16136:
[----:B------:R-:W1:Y:S02]  /*0650*/  LDCU UR4, c[0x0][0x384] ;  /* 0x00007080ff0477ac */ /* 0x000e640008000800 */
[----:B-1----:R-:W-:-:S13]  /*0660*/  ISETP.GE.AND P0, PT, R0, UR4, PT ;  /* 0x0000000400007c0c */ /* 0x002fda000bf06270 */
[----:B------:R-:W-:Y:S05]  /*0670*/  @P0 EXIT ;  /* 0x000000000000094d */ /* 0x000fea0003800000 */
[----:B-----5:R-:W-:Y:S01]  /*0680*/  MOV R63, R4 ;  /* 0x00000004003f7202 */ /* 0x020fe20000000f00 */
[----:B------:R-:W1:Y:S01]  /*0690*/  LDCU UR10, c[0x0][0x40c] ;  /* 0x00008180ff0a77ac */ /* 0x000e620008000800 */
[--C-:B------:R-:W-:Y:S02]  /*06a0*/  SHF.R.U64 R64, R4, 0x10, R5.reuse ;  /* 0x0000001004407819 */ /* 0x100fe40000001205 */
[----:B------:R-:W-:Y:S01]  /*06b0*/  SHF.R.U32.HI R4, RZ, 0x10, R5 ;  /* 0x00000010ff047819 */ /* 0x000fe20000011605 */
[----:B------:R-:W2:Y:S01]  /*06c0*/  LDCU.U8 UR8, c[0x0][0x410] ;  /* 0x00008200ff0877ac */ /* 0x000ea20008000000 */
[--C-:B------:R-:W-:Y:S02]  /*06d0*/  SHF.R.U64 R65, R34, 0x10, R35.reuse ;  /* 0x0000001022417819 */ /* 0x100fe40000001223 */
[----:B------:R-:W-:Y:S01]  /*06e0*/  PRMT R64, R64, 0x5410, R4 ;  /* 0x0000541040407816 */ /* 0x000fe20000000004 */
[----:B------:R-:W3:Y:S01]  /*06f0*/  LDCU UR9, c[0x0][0x448] ;  /* 0x00008900ff0977ac */ /* 0x000ee20008000800 */
[----:B------:R-:W-:-:S02]  /*0700*/  SHF.R.U32.HI R4, RZ, 0x10, R35 ;  /* 0x00000010ff047819 */ /* 0x000fc40000011623 */
[----:B------:R-:W-:Y:S01]  /*0710*/  MOV R51, R8 ;  /* 0x0000000800337202 */ /* 0x000fe20000000f00 */
[----:B------:R-:W4:Y:S01]  /*0720*/  LDCU.64 UR4, c[0x0][0x3a0] ;  /* 0x00007400ff0477ac */ /* 0x000f220008000a00 */
[----:B0-----:R-:W-:Y:S02]  /*0730*/  SHF.R.U64 R20, R8, 0x10, R9 ;  /* 0x0000001008147819 */ /* 0x001fe40000001209 */
[----:B------:R-:W-:Y:S02]  /*0740*/  MOV R47, R14 ;  /* 0x0000000e002f7202 */ /* 0x000fe40000000f00 */
[----:B------:R-:W-:Y:S02]  /*0750*/  MOV R61, R6 ;  /* 0x00000006003d7202 */ /* 0x000fe40000000f00 */
[----:B------:R-:W-:Y:S02]  /*0760*/  SHF.R.U64 R62, R6, 0x10, R7 ;  /* 0x00000010063e7819 */ /* 0x000fe40000001207 */
[----:B------:R-:W-:-:S02]  /*0770*/  MOV R50, R9 ;  /* 0x0000000900327202 */ /* 0x000fc40000000f00 */
[----:B------:R-:W-:Y:S02]  /*0780*/  SHF.R.U32.HI R21, RZ, 0x10, R9 ;  /* 0x00000010ff157819 */ /* 0x000fe40000011609 */
[----:B------:R-:W-:Y:S02]  /*0790*/  MOV R49, R12 ;  /* 0x0000000c00317202 */ /* 0x000fe40000000f00 */
[----:B------:R-:W-:Y:S02]  /*07a0*/  MOV R48, R13 ;  /* 0x0000000d00307202 */ /* 0x000fe40000000f00 */
[----:B------:R-:W-:Y:S02]  /*07b0*/  SHF.R.U64 R22, R12, 0x10, R13 ;  /* 0x000000100c167819 */ /* 0x000fe4000000120d */
[----:B------:R-:W-:Y:S02]  /*07c0*/  MOV R46, R15 ;  /* 0x0000000f002e7202 */ /* 0x000fe40000000f00 */
[----:B------:R-:W-:-:S02]  /*07d0*/  SHF.R.U64 R14, R14, 0x10, R15 ;  /* 0x000000100e0e7819 */ /* 0x000fc4000000120f */
[----:B------:R-:W-:Y:S02]  /*07e0*/  MOV R52, R18 ;  /* 0x0000001200347202 */ /* 0x000fe40000000f00 */
[----:B------:R-:W-:Y:S02]  /*07f0*/  SHF.R.U64 R56, R18, 0x10, R19 ;  /* 0x0000001012387819 */ /* 0x000fe40000001213 */
[----:B------:R-:W-:Y:S02]  /*0800*/  MOV R57, R10 ;  /* 0x0000000a00397202 */ /* 0x000fe40000000f00 */
[----:B------:R-:W-:Y:S02]  /*0810*/  SHF.R.U64 R58, R10, 0x10, R11 ;  /* 0x000000100a3a7819 */ /* 0x000fe4000000120b */
[----:B------:R-:W-:Y:S02]  /*0820*/  MOV R8, R7 ;  /* 0x0000000700087202 */ /* 0x000fe40000000f00 */
[----:B------:R-:W-:-:S02]  /*0830*/  MOV R6, R5 ;  /* 0x0000000500067202 */ /* 0x000fc40000000f00 */
[----:B------:R-:W-:Y:S02]  /*0840*/  MOV R40, R16 ;  /* 0x0000001000287202 */ /* 0x000fe40000000f00 */
[----:B------:R-:W-:Y:S02]  /*0850*/  MOV R41, R17 ;  /* 0x0000001100297202 */ /* 0x000fe40000000f00 */
[--C-:B------:R-:W-:Y:S01]  /*0860*/  SHF.R.U64 R42, R16, 0x10, R17.reuse ;  /* 0x00000010102a7819 */ /* 0x100fe20000001211 */
[----:B------:R-:W-:Y:S01]  /*0870*/  HADD2.F32 R40, -RZ, R40.H0_H0 ;  /* 0x20000028ff287230 */ /* 0x000fe20000004100 */
[----:B------:R-:W-:Y:S01]  /*0880*/  SHF.R.U32.HI R43, RZ, 0x10, R17 ;  /* 0x00000010ff2b7819 */ /* 0x000fe20000011611 */
[----:B------:R-:W-:Y:S01]  /*0890*/  HADD2.F32 R41, -RZ, R41.H0_H0 ;  /* 0x20000029ff297230 */ /* 0x000fe20000004100 */
[----:B------:R-:W-:Y:S01]  /*08a0*/  PRMT R65, R65, 0x5410, R4 ;  /* 0x0000541041417816 */ /* 0x000fe20000000004 */
[----:B------:R-:W-:Y:S01]  /*08b0*/  HADD2.F32 R42, -RZ, R42.H0_H0 ;  /* 0x2000002aff2a7230 */ /* 0x000fe20000004100 */
[--C-:B------:R-:W-:Y:S01]  /*08c0*/  SHF.R.U64 R44, R38, 0x10, R39.reuse ;  /* 0x00000010262c7819 */ /* 0x100fe20000001227 */
[----:B------:R-:W-:Y:S01]  /*08d0*/  HADD2.F32 R38, -RZ, R38.H0_H0 ;  /* 0x20000026ff267230 */ /* 0x000fe20000004100 */
[----:B------:R-:W-:Y:S01]  /*08e0*/  SHF.R.U32.HI R45, RZ, 0x10, R39 ;  /* 0x00000010ff2d7819 */ /* 0x000fe20000011627 */
        /* <DEDUP_REMOVED lines=10> */
[----:B------:R-:W-:Y:S02]  /*0990*/  SHF.R.U32.HI R7, RZ, 0x10, R7 ;  /* 0x00000010ff077819 */ /* 0x000fe40000011607 */
[--C-:B------:R-:W-:Y:S02]  /*09a0*/  SHF.R.U64 R66, R32, 0x10, R33.reuse ;  /* 0x0000001020427819 */ /* 0x100fe40000001221 */
[----:B------:R-:W-:Y:S02]  /*09b0*/  SHF.R.U32.HI R4, RZ, 0x10, R33 ;  /* 0x00000010ff047819 */ /* 0x000fe40000011621 */
[----:B------:R-:W-:-:S02]  /*09c0*/  SHF.R.U64 R67, R2, 0x10, R3 ;  /* 0x0000001002437819 */ /* 0x000fc40000001203 */
[----:B------:R-:W-:Y:S02]  /*09d0*/  SHF.R.U32.HI R5, RZ, 0x10, R3 ;  /* 0x00000010ff057819 */ /* 0x000fe40000011603 */
        /* <DEDUP_REMOVED lines=14> */
[----:B-1234-:R-:W-:-:S07]  /*0ac0*/  PRMT R67, R67, 0x5410, R5 ;  /* 0x0000541043437816 */ /* 0x01efce0000000005 */
.L_x_16170:
[----:B0-----:R-:W0:Y:S02]  /*0ad0*/  LDC.64 R28, c[0x0][0x3f0] ;  /* 0x0000fc00ff1c7b82 */ /* 0x001e240000000a00 */
[----:B0-----:R-:W-:-:S06]  /*0ae0*/  IMAD.WIDE R68, R0, 0x4, R28 ;  /* 0x0000000400447825 */ /* 0x001fcc00078e021c */
[----:B------:R-:W0:Y:S01]  /*0af0*/  LDC.64 R28, c[0x0][0x3f8] ;  /* 0x0000fe00ff1c7b82 */ /* 0x000e220000000a00 */
[----:B------:R-:W2:Y:S01]  /*0b00*/  LDG.E R53, desc[UR6][R68.64] ;  /* 0x0000000644357981 */ /* 0x000ea2000c1e1900 */
[----:B0-----:R-:W-:-:S06]  /*0b10*/  IMAD.WIDE R28, R0, 0x4, R28 ;  /* 0x00000004001c7825 */ /* 0x001fcc00078e021c */
[----:B------:R0:W5:Y:S01]  /*0b20*/  LDG.E R29, desc[UR6][R28.64] ;  /* 0x000000061c1d7981 */ /* 0x000162000c1e1900 */
[----:B------:R-:W-:Y:S01]  /*0b30*/  ISETP.GE.U32.AND P0, PT, R37, 0x20, PT ;  /* 0x000000202500780c */ /* 0x000fe20003f06070 */
[----:B------:R-:W-:Y:S01]  /*0b40*/  HFMA2 R54, -RZ, RZ, 0, 0 ;  /* 0x00000000ff367431 */ /* 0x000fe200000001ff */
[----:B------:R-:W-:Y:S01]  /*0b50*/  BSSY.RECONVERGENT B0, `(.L_x_16139) ;  /* 0x000004a000007945 */ /* 0x000fe20003800200 */
[----:B0-----:R-:W0:Y:S02]  /*0b60*/  LDC R28, c[0x0][0x388] ;  /* 0x0000e200ff1c7b82 */ /* 0x001e240000000800 */
        /* <DEDUP_REMOVED lines=10> */
[----:B------:R-:W-:Y:S06]  /*0c10*/  @!P0 BRA `(.L_x_16140) ;  /* 0x0000000000f48947 */ /* 0x000fec0003800000 */
[----:B------:R-:W-:Y:S04]  /*0c20*/  BSSY.RECONVERGENT B1, `(.L_x_16141) ;  /* 0x0000005000017945 */ /* 0x000fe80003800200 */
[----:B------:R-:W-:Y:S05]  /*0c30*/  @!P2 BRA `(.L_x_16142) ;  /* 0x00000000000ca947 */ /* 0x000fea0003800000 */
[----:B------:R-:W0:Y:S02]  /*0c40*/  LDC.64 R4, c[0x0][0x390] ;  /* 0x0000e400ff047b82 */ /* 0x000e240000000a00 */
[----:B0-----:R-:W-:-:S06]  /*0c50*/  IMAD.WIDE.U32 R4, R54, 0x10, R4 ;  /* 0x0000001036047825 */ /* 0x001fcc00078e0004 */
[----:B------:R-:W5:Y:S02]  /*0c60*/  LDG.E.128 R4, desc[UR6][R4.64] ;  /* 0x0000000604047981 */ /* 0x000f64000c1e1d00 */
.L_x_16142:
[----:B------:R-:W-:Y:S05]  /*0c70*/  BSYNC.RECONVERGENT B1 ;  /* 0x0000000000017941 */ /* 0x000fea0003800200 */
.L_x_16141:
[----:B------:R-:W-:Y:S01]  /*0c80*/  UISETP.NE.U32.AND UP0, UPT, UR4, URZ, UPT ;  /* 0x000000ff0400728c */ /* 0x000fe2000bf05070 */
[----:B------:R-:W-:Y:S03]  /*0c90*/  BSSY.RECONVERGENT B1, `(.L_x_16143) ;  /* 0x0000030000017945 */ /* 0x000fe60003800200 */
[----:B------:R-:W-:-:S09]  /*0ca0*/  UISETP.NE.AND.EX UP0, UPT, UR5, URZ, UPT, UP0 ;  /* 0x000000ff0500728c */ /* 0x000fd2000bf05300 */
[----:B------:R-:W-:Y:S05]  /*0cb0*/  BRA.U !UP0, `(.L_x_16144) ;  /* 0x0000000108647547 */ /* 0x000fea000b800000 */
[----:B------:R-:W0:Y:S02]  /*0cc0*/  LDC.64 R8, c[0x0][0x3a0] ;  /* 0x0000e800ff087b82 */ /* 0x000e240000000a00 */
[----:B0-----:R-:W-:-:S06]  /*0cd0*/  IMAD.WIDE.U32 R8, R55, 0x10, R8 ;  /* 0x0000001037087825 */ /* 0x001fcc00078e0008 */
[----:B------:R-:W2:Y:S01]  /*0ce0*/  LDG.E.128 R8, desc[UR6][R8.64] ;  /* 0x0000000608087981 */ /* 0x000ea2000c1e1d00 */
[----:B------:R-:W-:-:S13]  /*0cf0*/  ISETP.GT.AND P1, PT, R53, RZ, PT ;  /* 0x000000ff3500720c */ /* 0x000fda0003f24270 */
[----:B------:R-:W0:Y:S01]  /*0d00*/  @P1 LDC R14, c[0x0][0x40c] ;  /* 0x00010300ff0e1b82 */ /* 0x000e220000000800 */
[----:B------:R-:W-:-:S07]  /*0d10*/  @P1 HADD2.F32 R13, -RZ, R51.H0_H0 ;  /* 0x20000033ff0d1230 */ /* 0x000fce0000004100 */
[----:B------:R-:W1:Y:S08]  /*0d20*/  @P1 LDC R15, c[0x0][0x40c] ;  /* 0x00010300ff0f1b82 */ /* 0x000e700000000800 */
[----:B------:R-:W3:Y:S01]  /*0d30*/  @P1 LDC R30, c[0x0][0x40c] ;  /* 0x00010300ff1e1b82 */ /* 0x000ee20000000800 */
[----:B0----5:R-:W-:Y:S01]  /*0d40*/  @P1 FMUL.FTZ R14, R4, R14 ;  /* 0x0000000e040e1220 */ /* 0x021fe20000410000 */
[----:B-1----:R-:W-:Y:S01]  /*0d50*/  @P1 FMUL.FTZ R15, R5, R15 ;  /* 0x0000000f050f1220 */ /* 0x002fe20000410000 */
[----:B---3--:R-:W-:Y:S01]  /*0d60*/  @P1 FMUL.FTZ R30, R6, R30 ;  /* 0x0000001e061e1220 */ /* 0x008fe20000410000 */
[----:B--2---:R-:W-:Y:S01]  /*0d70*/  @!P1 MOV R12, R8 ;  /* 0x00000008000c9202 */ /* 0x004fe20000000f00 */
[----:B------:R-:W-:Y:S01]  /*0d80*/  @P1 FFMA.FTZ R12, R14, R13, R8 ;  /* 0x0000000d0e0c1223 */ /* 0x000fe20000010008 */
[----:B------:R-:W-:Y:S01]  /*0d90*/  @P1 HADD2.F32 R14, -RZ, R50.H0_H0 ;  /* 0x20000032ff0e1230 */ /* 0x000fe20000004100 */
[----:B------:R-:W-:-:S04]  /*0da0*/  MOV R13, R9 ;  /* 0x00000009000d7202 */ /* 0x000fc80000000f00 */
[----:B------:R-:W-:Y:S01]  /*0db0*/  @P1 FFMA.FTZ R13, R15, R14, R9 ;  /* 0x0000000e0f0d1223 */ /* 0x000fe20000010009 */
[----:B------:R-:W-:Y:S01]  /*0dc0*/  @P1 HADD2.F32 R15, -RZ, R50.H1_H1 ;  /* 0x30000032ff0f1230 */ /* 0x000fe20000004100 */
[----:B------:R-:W-:-:S04]  /*0dd0*/  MOV R14, R10 ;  /* 0x0000000a000e7202 */ /* 0x000fc80000000f00 */
[----:B------:R-:W-:Y:S01]  /*0de0*/  @P1 FFMA.FTZ R14, R30, R15, R10 ;  /* 0x0000000f1e0e1223 */ /* 0x000fe2000001000a */
[----:B------:R-:W-:Y:S01]  /*0df0*/  MOV R15, R11 ;  /* 0x0000000b000f7202 */ /* 0x000fe20000000f00 */
[----:B------:R-:W-:Y:S06]  /*0e00*/  @!P1 BRA `(.L_x_16145) ;  /* 0x0000000000609947 */ /* 0x000fec0003800000 */
[----:B------:R-:W-:Y:S02]  /*0e10*/  HADD2.F32 R15, -RZ, R49.H1_H1 ;  /* 0x30000031ff0f7230 */ /* 0x000fe40000004100 */
[----:B------:R-:W-:-:S04]  /*0e20*/  FMUL.FTZ R30, R7, UR10 ;  /* 0x0000000a071e7c20 */ /* 0x000fc80008410000 */
[----:B------:R-:W-:Y:S01]  /*0e30*/  FFMA.FTZ R15, R30, R15, R11 ;  /* 0x0000000f1e0f7223 */ /* 0x000fe2000001000b */
[----:B------:R-:W-:Y:S06]  /*0e40*/  BRA `(.L_x_16145) ;  /* 0x0000000000507947 */ /* 0x000fec0003800000 */
.L_x_16144:
[----:B------:R-:W0:Y:S01]  /*0e50*/  @P2 LDC R14, c[0x0][0x40c] ;  /* 0x00010300ff0e2b82 */ /* 0x000e220000000800 */
[----:B------:R-:W-:Y:S02]  /*0e60*/  HFMA2 R12, -RZ, RZ, 0, 0 ;  /* 0x00000000ff0c7431 */ /* 0x000fe400000001ff */
[----:B------:R-:W-:-:S05]  /*0e70*/  @P2 HADD2.F32 R13, -RZ, R51.H0_H0 ;  /* 0x20000033ff0d2230 */ /* 0x000fca0000004100 */
[----:B------:R-:W1:Y:S08]  /*0e80*/  @P2 LDC R15, c[0x0][0x40c] ;  /* 0x00010300ff0f2b82 */ /* 0x000e700000000800 */
[----:B------:R-:W2:Y:S08]  /*0e90*/  @P2 LDC R30, c[0x0][0x40c] ;  /* 0x00010300ff1e2b82 */ /* 0x000eb00000000800 */
[----:B------:R-:W3:Y:S01]  /*0ea0*/  @P2 LDC R31, c[0x0][0x40c] ;  /* 0x00010300ff1f2b82 */ /* 0x000ee20000000800 */
[----:B0----5:R-:W-:-:S04]  /*0eb0*/  @P2 FMUL.FTZ R14, R4, R14 ;  /* 0x0000000e040e2220 */ /* 0x021fc80000410000 */
[----:B------:R-:W-:Y:S01]  /*0ec0*/  @P2 FMUL.FTZ R12, R14, R13 ;  /* 0x0000000d0e0c2220 */ /* 0x000fe20000410000 */
[----:B------:R-:W-:Y:S01]  /*0ed0*/  @P2 HADD2.F32 R14, -RZ, R50.H0_H0 ;  /* 0x20000032ff0e2230 */ /* 0x000fe20000004100 */
[----:B------:R-:W-:Y:S01]  /*0ee0*/  MOV R13, RZ ;  /* 0x000000ff000d7202 */ /* 0x000fe20000000f00 */
[----:B-1----:R-:W-:-:S04]  /*0ef0*/  @P2 FMUL.FTZ R15, R5, R15 ;  /* 0x0000000f050f2220 */ /* 0x002fc80000410000 */
[----:B------:R-:W-:Y:S01]  /*0f00*/  @P2 FMUL.FTZ R13, R15, R14 ;  /* 0x0000000e0f0d2220 */ /* 0x000fe20000410000 */
[----:B------:R-:W-:Y:S02]  /*0f10*/  HFMA2 R14, -RZ, RZ, 0, 0 ;  /* 0x00000000ff0e7431 */ /* 0x000fe400000001ff */
[----:B------:R-:W-:Y:S02]  /*0f20*/  @P2 HADD2.F32 R15, -RZ, R50.H1_H1 ;  /* 0x30000032ff0f2230 */ /* 0x000fe40000004100 */
[----:B--2---:R-:W-:-:S04]  /*0f30*/  @P2 FMUL.FTZ R30, R6, R30 ;  /* 0x0000001e061e2220 */ /* 0x004fc80000410000 */
[----:B------:R-:W-:Y:S01]  /*0f40*/  @P2 FMUL.FTZ R14, R30, R15 ;  /* 0x0000000f1e0e2220 */ /* 0x000fe20000410000 */
[----:B------:R-:W-:Y:S01]  /*0f50*/  @P2 HADD2.F32 R30, -RZ, R49.H1_H1 ;  /* 0x30000031ff1e2230 */ /* 0x000fe20000004100 */
[----:B------:R-:W-:Y:S01]  /*0f60*/  MOV R15, RZ ;  /* 0x000000ff000f7202 */ /* 0x000fe20000000f00 */
[----:B---3--:R-:W-:-:S04]  /*0f70*/  @P2 FMUL.FTZ R31, R7, R31 ;  /* 0x0000001f071f2220 */ /* 0x008fc80000410000 */
[----:B------:R-:W-:-:S07]  /*0f80*/  @P2 FMUL.FTZ R15, R31, R30 ;  /* 0x0000001e1f0f2220 */ /* 0x000fce0000410000 */
.L_x_16145:
[----:B------:R-:W-:Y:S05]  /*0f90*/  BSYNC.RECONVERGENT B1 ;  /* 0x0000000000017941 */ /* 0x000fea0003800200 */
.L_x_16143:
[----:B------:R-:W0:Y:S01]  /*0fa0*/  LDC.64 R30, c[0x0][0x3a8] ;  /* 0x0000ea00ff1e7b82 */ /* 0x000e220000000a00 */
[----:B------:R-:W-:Y:S01]  /*0fb0*/  IADD3 R54, PT, PT, R54, 0x20, RZ ;  /* 0x0000002036367810 */ /* 0x000fe20007ffe0ff */
[C---:B0-----:R-:W-:Y:S01]  /*0fc0*/  IMAD.WIDE.U32 R30, R55.reuse, 0x10, R30 ;  /* 0x00000010371e7825 */ /* 0x041fe200078e001e */
[----:B------:R-:W-:-:S04]  /*0fd0*/  IADD3 R55, PT, PT, R55, 0x20, RZ ;  /* 0x0000002037377810 */ /* 0x000fc80007ffe0ff */
[----:B------:R0:W-:Y:S03]  /*0fe0*/  STG.E.128 desc[UR6][R30.64], R12 ;  /* 0x0000000c1e007986 */ /* 0x0001e6000c101d06 */
.L_x_16140:
[----:B------:R-:W-:Y:S05]  /*0ff0*/  BSYNC.RECONVERGENT B0 ;  /* 0x0000000000007941 */ /* 0x000fea0003800200 */
.L_x_16139:
[----:B------:R-:W-:Y:S01]  /*1000*/  ISETP.GE.U32.AND P1, PT, R37, 0x40, PT ;  /* 0x000000402500780c */ /* 0x000fe20003f26070 */
[----:B------:R-:W-:Y:S03]  /*1010*/  BSSY.RECONVERGENT B0, `(.L_x_16146) ;  /* 0x000003d000007945 */ /* 0x000fe60003800200 */
[----:B0-----:R-:W-:-:S09]  /*1020*/  P2R R30, PR, RZ, 0x2 ;  /* 0x00000002ff1e7803 */ /* 0x001fd20000000000 */
[----:B------:R-:W-:Y:S05]  /*1030*/  @!P1 BRA `(.L_x_16147) ;  /* 0x0000000000e89947 */ /* 0x000fea0003800000 */
[----:B------:R-:W-:Y:S01]  /*1040*/  ISETP.NE.U32.AND P1, PT, RZ, UR4, PT ;  /* 0x00000004ff007c0c */ /* 0x000fe2000bf25070 */
[----:B------:R-:W0:Y:S03]  /*1050*/  @P2 LDC.64 R18, c[0x0][0x390] ;  /* 0x0000e400ff122b82 */ /* 0x000e260000000a00 */
[----:B------:R-:W-:-:S13]  /*1060*/  ISETP.NE.AND.EX P1, PT, RZ, UR5, PT, P1 ;  /* 0x00000005ff007c0c */ /* 0x000fda000bf25310 */
[----:B------:R-:W1:Y:S01]  /*1070*/  @P1 LDC.64 R16, c[0x0][0x3a0] ;  /* 0x0000e800ff101b82 */ /* 0x000e620000000a00 */
[----:B0-----:R-:W-:-:S05]  /*1080*/  @P2 IMAD.WIDE.U32 R18, R54, 0x10, R18 ;  /* 0x0000001036122825 */ /* 0x001fca00078e0012 */
[----:B------:R0:W5:Y:S01]  /*1090*/  @P2 LDG.E.128 R4, desc[UR6][R18.64] ;  /* 0x0000000612042981 */ /* 0x000162000c1e1d00 */
[----:B-1----:R-:W-:-:S05]  /*10a0*/  @P1 IMAD.WIDE.U32 R16, R55, 0x10, R16 ;  /* 0x0000001037101825 */ /* 0x002fca00078e0010 */
[----:B------:R0:W5:Y:S01]  /*10b0*/  @P1 LDG.E.128 R8, desc[UR6][R16.64] ;  /* 0x0000000610081981 */ /* 0x000162000c1e1d00 */
[----:B------:R-:W-:Y:S04]  /*10c0*/  BSSY.RECONVERGENT B1, `(.L_x_16148) ;  /* 0x000002c000017945 */ /* 0x000fe80003800200 */
[----:B------:R-:W-:Y:S05]  /*10d0*/  @!P1 BRA `(.L_x_16149) ;  /* 0x0000000000589947 */ /* 0x000fea0003800000 */
[----:B------:R-:W-:Y:S02]  /*10e0*/  ISETP.GT.AND P1, PT, R53, RZ, PT ;  /* 0x000000ff3500720c */ /* 0x000fe40003f24270 */
[----:B0----5:R-:W-:-:S11]  /*10f0*/  MOV R16, R8 ;  /* 0x0000000800107202 */ /* 0x021fd60000000f00 */
[----:B------:R-:W0:Y:S01]  /*1100*/  @P1 LDC R17, c[0x0][0x40c] ;  /* 0x00010300ff111b82 */ /* 0x000e220000000800 */
[----:B------:R-:W-:-:S07]  /*1110*/  @P1 HADD2.F32 R30, -RZ, R49.H0_H0 ;  /* 0x20000031ff1e1230 */ /* 0x000fce0000004100 */
[----:B------:R-:W1:Y:S08]  /*1120*/  @P1 LDC R18, c[0x0][0x40c] ;  /* 0x00010300ff121b82 */ /* 0x000e700000000800 */
[----:B------:R-:W2:Y:S01]  /*1130*/  @P1 LDC R19, c[0x0][0x40c] ;  /* 0x00010300ff131b82 */ /* 0x000ea20000000800 */
[----:B0-----:R-:W-:-:S04]  /*1140*/  @P1 FMUL.FTZ R17, R4, R17 ;  /* 0x0000001104111220 */ /* 0x001fc80000410000 */
[----:B------:R-:W-:Y:S01]  /*1150*/  @P1 FFMA.FTZ R16, R17, R30, R8 ;  /* 0x0000001e11101223 */ /* 0x000fe20000010008 */
[----:B------:R-:W-:Y:S01]  /*1160*/  @P1 HADD2.F32 R30, -RZ, R48.H0_H0 ;  /* 0x20000030ff1e1230 */ /* 0x000fe20000004100 */
[----:B------:R-:W-:Y:S01]  /*1170*/  MOV R17, R9 ;  /* 0x0000000900117202 */ /* 0x000fe20000000f00 */
[----:B-1----:R-:W-:-:S04]  /*1180*/  @P1 FMUL.FTZ R18, R5, R18 ;  /* 0x0000001205121220 */ /* 0x002fc80000410000 */
[----:B------:R-:W-:Y:S01]  /*1190*/  @P1 FFMA.FTZ R17, R18, R30, R9 ;  /* 0x0000001e12111223 */ /* 0x000fe20000010009 */
[----:B------:R-:W-:Y:S01]  /*11a0*/  @P1 HADD2.F32 R30, -RZ, R48.H1_H1 ;  /* 0x30000030ff1e1230 */ /* 0x000fe20000004100 */
[----:B------:R-:W-:Y:S01]  /*11b0*/  MOV R18, R10 ;  /* 0x0000000a00127202 */ /* 0x000fe20000000f00 */
[----:B--2---:R-:W-:-:S04]  /*11c0*/  @P1 FMUL.FTZ R19, R6, R19 ;  /* 0x0000001306131220 */ /* 0x004fc80000410000 */
[----:B------:R-:W-:Y:S01]  /*11d0*/  @P1 FFMA.FTZ R18, R19, R30, R10 ;  /* 0x0000001e13121223 */ /* 0x000fe2000001000a */
[----:B------:R-:W-:Y:S01]  /*11e0*/  MOV R19, R11 ;  /* 0x0000000b00137202 */ /* 0x000fe20000000f00 */
[----:B------:R-:W-:Y:S06]  /*11f0*/  @!P1 BRA `(.L_x_16150) ;  /* 0x0000000000609947 */ /* 0x000fec0003800000 */
[----:B------:R-:W-:Y:S02]  /*1200*/  HADD2.F32 R30, -RZ, R47.H1_H1 ;  /* 0x3000002fff1e7230 */ /* 0x000fe40000004100 */
[----:B------:R-:W-:-:S04]  /*1210*/  FMUL.FTZ R19, R7, UR10 ;  /* 0x0000000a07137c20 */ /* 0x000fc80008410000 */
[----:B------:R-:W-:Y:S01]  /*1220*/  FFMA.FTZ R19, R19, R30, R11 ;  /* 0x0000001e13137223 */ /* 0x000fe2000001000b */
[----:B------:R-:W-:Y:S06]  /*1230*/  BRA `(.L_x_16150) ;  /* 0x0000000000507947 */ /* 0x000fec0003800000 */
.L_x_16149:
[----:B0-----:R-:W0:Y:S01]  /*1240*/  @P2 LDC R18, c[0x0][0x40c] ;  /* 0x00010300ff122b82 */ /* 0x001e220000000800 */
        /* <DEDUP_REMOVED lines=19> */
.L_x_16150:
[----:B------:R-:W-:Y:S05]  /*1380*/  BSYNC.RECONVERGENT B1 ;  /* 0x0000000000017941 */ /* 0x000fea0003800200 */
.L_x_16148:
[----:B------:R-:W0:Y:S01]  /*1390*/  LDC.64 R30, c[0x0][0x3a8] ;  /* 0x0000ea00ff1e7b82 */ /* 0x000e220000000a00 */
[----:B------:R-:W-:Y:S01]  /*13a0*/  IADD3 R54, PT, PT, R54, 0x20, RZ ;  /* 0x0000002036367810 */ /* 0x000fe20007ffe0ff */
[C---:B0-----:R-:W-:Y:S01]  /*13b0*/  IMAD.WIDE.U32 R30, R55.reuse, 0x10, R30 ;  /* 0x00000010371e7825 */ /* 0x041fe200078e001e */
[----:B------:R-:W-:-:S04]  /*13c0*/  IADD3 R55, PT, PT, R55, 0x20, RZ ;  /* 0x0000002037377810 */ /* 0x000fc80007ffe0ff */
[----:B------:R0:W-:Y:S03]  /*13d0*/  STG.E.128 desc[UR6][R30.64], R16 ;  /* 0x000000101e007986 */ /* 0x0001e6000c101d06 */
.L_x_16147:
[----:B------:R-:W-:Y:S05]  /*13e0*/  BSYNC.RECONVERGENT B0 ;  /* 0x0000000000007941 */ /* 0x000fea0003800200 */
.L_x_16146:
        /* <DEDUP_REMOVED lines=36> */
.L_x_16154:
        /* <DEDUP_REMOVED lines=20> */
.L_x_16155:
[----:B------:R-:W-:Y:S05]  /*1770*/  BSYNC.RECONVERGENT B1 ;  /* 0x0000000000017941 */ /* 0x000fea0003800200 */
.L_x_16153:
[----:B------:R-:W0:Y:S01]  /*1780*/  LDC.64 R30, c[0x0][0x3a8] ;  /* 0x0000ea00ff1e7b82 */ /* 0x000e220000000a00 */
[----:B------:R-:W-:Y:S01]  /*1790*/  IADD3 R54, PT, PT, R54, 0x20, RZ ;  /* 0x0000002036367810 */ /* 0x000fe20007ffe0ff */
[C---:B0-----:R-:W-:Y:S01]  /*17a0*/  IMAD.WIDE.U32 R30, R55.reuse, 0x10, R30 ;  /* 0x00000010371e7825 */ /* 0x041fe200078e001e */
[----:B------:R-:W-:-:S04]  /*17b0*/  IADD3 R55, PT, PT, R55, 0x20, RZ ;  /* 0x0000002037377810 */ /* 0x000fc80007ffe0ff */
[----:B------:R0:W-:Y:S03]  /*17c0*/  STG.E.128 desc[UR6][R30.64], R20 ;  /* 0x000000141e007986 */ /* 0x0001e6000c101d06 */
.L_x_16152:
[----:B------:R-:W-:Y:S05]  /*17d0*/  BSYNC.RECONVERGENT B0 ;  /* 0x0000000000007941 */ /* 0x000fea0003800200 */
.L_x_16151:
        /* <DEDUP_REMOVED lines=10> */
[----:B------:R1:W5:Y:S01]  /*1880*/  @P3 LDG.E.128 R8, desc[UR6][R24.64] ;  /* 0x0000000618083981 */ /* 0x000362000c1e1d00 */
[----:B------:R-:W-:Y:S04]  /*1890*/  BSSY.RECONVERGENT B1, `(.L_x_16158) ;  /* 0x000002c000017945 */ /* 0x000fe80003800200 */
[----:B------:R-:W-:Y:S05]  /*18a0*/  @!P3 BRA `(.L_x_16159) ;  /* 0x000000000058b947 */ /* 0x000fea0003800000 */
[----:B------:R-:W-:Y:S02]  /*18b0*/  ISETP.GT.AND P2, PT, R53, RZ, PT ;  /* 0x000000ff3500720c */ /* 0x000fe40003f44270 */
[----:B-1---5:R-:W-:-:S11]  /*18c0*/  MOV R24, R8 ;  /* 0x0000000800187202 */ /* 0x022fd60000000f00 */
[----:B------:R-:W1:Y:S01]  /*18d0*/  @P2 LDC R25, c[0x0][0x40c] ;  /* 0x00010300ff192b82 */ /* 0x000e620000000800 */
[----:B0-----:R-:W-:-:S07]  /*18e0*/  @P2 HADD2.F32 R30, -RZ, R52.H0_H0 ;  /* 0x20000034ff1e2230 */ /* 0x001fce0000004100 */
[----:B------:R-:W0:Y:S08]  /*18f0*/  @P2 LDC R26, c[0x0][0x40c] ;  /* 0x00010300ff1a2b82 */ /* 0x000e300000000800 */
[----:B------:R-:W2:Y:S01]  /*1900*/  @P2 LDC R27, c[0x0][0x40c] ;  /* 0x00010300ff1b2b82 */ /* 0x000ea20000000800 */
[----:B-1----:R-:W-:-:S04]  /*1910*/  @P2 FMUL.FTZ R25, R4, R25 ;  /* 0x0000001904192220 */ /* 0x002fc80000410000 */
[----:B------:R-:W-:Y:S01]  /*1920*/  @P2 FFMA.FTZ R24, R25, R30, R8 ;  /* 0x0000001e19182223 */ /* 0x000fe20000010008 */
[----:B------:R-:W-:Y:S01]  /*1930*/  @P2 HADD2.F32 R30, -RZ, R56.H0_H0 ;  /* 0x20000038ff1e2230 */ /* 0x000fe20000004100 */
[----:B------:R-:W-:Y:S01]  /*1940*/  MOV R25, R9 ;  /* 0x0000000900197202 */ /* 0x000fe20000000f00 */
[----:B0-----:R-:W-:-:S04]  /*1950*/  @P2 FMUL.FTZ R26, R5, R26 ;  /* 0x0000001a051a2220 */ /* 0x001fc80000410000 */
        /* <DEDUP_REMOVED lines=11> */
.L_x_16159:
[----:B-1----:R-:W1:Y:S01]  /*1a10*/  @P2 LDC R26, c[0x0][0x40c] ;  /* 0x00010300ff1a2b82 */ /* 0x002e620000000800 */
[----:B------:R-:W-:Y:S02]  /*1a20*/  HFMA2 R24, -RZ, RZ, 0, 0 ;  /* 0x00000000ff187431 */ /* 0x000fe400000001ff */
[----:B------:R-:W-:-:S05]  /*1a30*/  @P2 HADD2.F32 R25, -RZ, R52.H0_H0 ;  /* 0x20000034ff192230 */ /* 0x000fca0000004100 */
[----:B------:R-:W2:Y:S08]  /*1a40*/  @P2 LDC R27, c[0x0][0x40c] ;  /* 0x00010300ff1b2b82 */ /* 0x000eb00000000800 */
[----:B0-----:R-:W0:Y:S08]  /*1a50*/  @P2 LDC R30, c[0x0][0x40c] ;  /* 0x00010300ff1e2b82 */ /* 0x001e300000000800 */
[----:B------:R-:W3:Y:S01]  /*1a60*/  @P2 LDC R31, c[0x0][0x40c] ;  /* 0x00010300ff1f2b82 */ /* 0x000ee20000000800 */
[----:B-1---5:R-:W-:-:S04]  /*1a70*/  @P2 FMUL.FTZ R26, R4, R26 ;  /* 0x0000001a041a2220 */ /* 0x022fc80000410000 */
[----:B------:R-:W-:Y:S01]  /*1a80*/  @P2 FMUL.FTZ R24, R26, R25 ;  /* 0x000000191a182220 */ /* 0x000fe20000410000 */
[----:B------:R-:W-:Y:S01]  /*1a90*/  @P2 HADD2.F32 R26, -RZ, R56.H0_H0 ;  /* 0x20000038ff1a2230 */ /* 0x000fe20000004100 */
[----:B------:R-:W-:Y:S01]  /*1aa0*/  MOV R25, RZ ;  /* 0x000000ff00197202 */ /* 0x000fe20000000f00 */
[----:B--2---:R-:W-:-:S04]  /*1ab0*/  @P2 FMUL.FTZ R27, R5, R27 ;  /* 0x0000001b051b2220 */ /* 0x004fc80000410000 */
[----:B------:R-:W-:Y:S01]  /*1ac0*/  @P2 FMUL.FTZ R25, R27, R26 ;  /* 0x0000001a1b192220 */ /* 0x000fe20000410000 */
[----:B------:R-:W-:Y:S02]  /*1ad0*/  HFMA2 R26, -RZ, RZ, 0, 0 ;  /* 0x00000000ff1a7431 */ /* 0x000fe400000001ff */
[----:B------:R-:W-:Y:S02]  /*1ae0*/  @P2 HADD2.F32 R27, -RZ, R52.H1_H1 ;  /* 0x30000034ff1b2230 */ /* 0x000fe40000004100 */
[----:B0-----:R-:W-:-:S04]  /*1af0*/  @P2 FMUL.FTZ R30, R6, R30 ;  /* 0x0000001e061e2220 */ /* 0x001fc80000410000 */
[----:B------:R-:W-:Y:S01]  /*1b00*/  @P2 FMUL.FTZ R26, R30, R27 ;  /* 0x0000001b1e1a2220 */ /* 0x000fe20000410000 */
[----:B------:R-:W-:Y:S01]  /*1b10*/  @P2 HADD2.F32 R30, -RZ, R56.H1_H1 ;  /* 0x30000038ff1e2230 */ /* 0x000fe20000004100 */
[----:B------:R-:W-:Y:S01]  /*1b20*/  MOV R27, RZ ;  /* 0x000000ff001b7202 */ /* 0x000fe20000000f00 */
[----:B---3--:R-:W-:-:S04]  /*1b30*/  @P2 FMUL.FTZ R31, R7, R31 ;  /* 0x0000001f071f2220 */ /* 0x008fc80000410000 */
[----:B------:R-:W-:-:S07]  /*1b40*/  @P2 FMUL.FTZ R27, R31, R30 ;  /* 0x0000001e1f1b2220 */ /* 0x000fce0000410000 */
.L_x_16160:
[----:B------:R-:W-:Y:S05]  /*1b50*/  BSYNC.RECONVERGENT B1 ;  /* 0x0000000000017941 */ /* 0x000fea0003800200 */
.L_x_16158:
[----:B------:R-:W0:Y:S02]  /*1b60*/  LDC.64 R30, c[0x0][0x3a8] ;  /* 0x0000ea00ff1e7b82 */ /* 0x000e240000000a00 */
[----:B0-----:R-:W-:-:S05]  /*1b70*/  IMAD.WIDE.U32 R30, R55, 0x10, R30 ;  /* 0x00000010371e7825 */ /* 0x001fca00078e001e */
[----:B------:R1:W-:Y:S02]  /*1b80*/  STG.E.128 desc[UR6][R30.64], R24 ;  /* 0x000000181e007986 */ /* 0x0003e4000c101d06 */
.L_x_16157:
[----:B------:R-:W-:Y:S05]  /*1b90*/  BSYNC.RECONVERGENT B0 ;  /* 0x0000000000007941 */ /* 0x000fea0003800200 */
.L_x_16156:
        /* <DEDUP_REMOVED lines=10> */
[----:B01----:R-:W-:-:S04]  /*1c40*/  FADD.FTZ R30, R16, R54 ;  /* 0x00000036101e7221 */ /* 0x003fc80000010000 */
        /* <DEDUP_REMOVED lines=25> */
[----:B------:R-:W-:-:S03]  /*1de0*/  FADD.FTZ R31, R13, -R54 ;  /* 0x800000360d1f7221 */ /* 0x000fc60000010000 */
[----:B------:R-:W-:-:S04]  /*1df0*/  FFMA.FTZ R53, R53, R53, RZ ;  /* 0x0000003535357223 */ /* 0x000fc800000100ff */
        /* <DEDUP_REMOVED lines=39> */
.L_x_16182:
[----:B------:R-:W2:Y:S01]  /*2070*/  @!P5 LDC.64 R68, c[0x0][0x3c0] ;  /* 0x0000f000ff44db82 */ /* 0x000ea20000000a00 */
[----:B-1----:R-:W-:Y:S01]  /*2080*/  FADD.FTZ R31, R59, R31 ;  /* 0x0000001f3b1f7221 */ /* 0x002fe20000010000 */
[----:B------:R-:W-:Y:S01]  /*2090*/  ISETP.NE.AND P2, PT, RZ, UR8, PT ;  /* 0x00000008ff007c0c */ /* 0x000fe2000bf45270 */
[----:B------:R-:W-:Y:S01]  /*20a0*/  BSSY.RECONVERGENT B0, `(.L_x_16162) ;  /* 0x0000076000007945 */ /* 0x000fe20003800200 */
[----:B-----5:R-:W-:Y:S01]  /*20b0*/  ISETP.GE.AND P3, PT, R29, 0x1, PT ;  /* 0x000000011d00780c */ /* 0x020fe20003f66270 */
[----:B------:R-:W-:Y:S01]  /*20c0*/  FFMA.FTZ R31, R31, R30, UR9 ;  /* 0x000000091f1f7e23 */ /* 0x000fe2000801001e */
[----:B------:R-:W-:-:S05]  /*20d0*/  FMUL.FTZ R30, R54, R54 ;  /* 0x00000036361e7220 */ /* 0x000fca0000410000 */
[----:B------:R-:W-:-:S05]  /*20e0*/  FSEL R30, R30, RZ, P2 ;  /* 0x000000ff1e1e7208 */ /* 0x000fca0001000000 */
[----:B------:R-:W-:-:S04]  /*20f0*/  FADD.FTZ R30, R31, R30 ;  /* 0x0000001e1f1e7221 */ /* 0x000fc80000010000 */
[----:B------:R-:W1:Y:S01]  /*2100*/  MUFU.RSQ R53, R30 ;  /* 0x0000001e00357308 */ /* 0x000e620000001400 */
[----:B--2---:R-:W-:-:S05]  /*2110*/  @!P5 IMAD.WIDE R68, R0, 0x4, R68 ;  /* 0x000000040044d825 */ /* 0x004fca00078e0244 */
[----:B------:R2:W-:Y:S02]  /*2120*/  @!P5 STG.E desc[UR6][R68.64], R54 ;  /* 0x000000364400d986 */ /* 0x0005e4000c101906 */
[----:B--2---:R-:W2:Y:S02]  /*2130*/  @!P5 LDC.64 R68, c[0x0][0x3c8] ;  /* 0x0000f200ff44db82 */ /* 0x004ea40000000a00 */
[----:B--2---:R-:W-:-:S05]  /*2140*/  @!P5 IMAD.WIDE R68, R0, 0x4, R68 ;  /* 0x000000040044d825 */ /* 0x004fca00078e0244 */
[----:B-1----:R1:W-:Y:S01]  /*2150*/  @!P5 STG.E desc[UR6][R68.64], R53 ;  /* 0x000000354400d986 */ /* 0x0023e2000c101906 */
[----:B------:R-:W-:Y:S05]  /*2160*/  @!P3 BRA `(.L_x_16163) ;  /* 0x0000000400a4b947 */ /* 0x000fea0003800000 */
        /* <DEDUP_REMOVED lines=10> */
[----:B------:R-:W-:Y:S01]  /*2210*/  FADD.FTZ R31, R13, -R54 ;  /* 0x800000360d1f7221 */ /* 0x000fe20000010000 */
[----:B------:R-:W-:Y:S02]  /*2220*/  HADD2.F32 R28, -RZ, R34.H0_H0 ;  /* 0x20000022ff1c7230 */ /* 0x000fe40000004100 */
[C---:B------:R-:W-:Y:S01]  /*2230*/  FMUL.FTZ R30, R53.reuse, R30 ;  /* 0x0000001e351e7220 */ /* 0x040fe20000410000 */
[----:B-1----:R-:W1:Y:S01]  /*2240*/  LDC.64 R68, c[0x0][0x428] ;  /* 0x00010a00ff447b82 */ /* 0x002e620000000a00 */
[----:B------:R-:W-:Y:S01]  /*2250*/  FMUL.FTZ R31, R53, R31 ;  /* 0x0000001f351f7220 */ /* 0x000fe20000410000 */
[----:B0-----:R-:W-:Y:S02]  /*2260*/  HADD2.F32 R59, -RZ, R35.H0_H0 ;  /* 0x20000023ff3b7230 */ /* 0x001fe40000004100 */
[----:B------:R-:W-:Y:S01]  /*2270*/  FFMA.FTZ R28, R30, R29, R28 ;  /* 0x0000001d1e1c7223 */ /* 0x000fe2000001001c */
[----:B------:R-:W-:-:S02]  /*2280*/  HADD2.F32 R30, -RZ, R58.H0_H0 ;  /* 0x2000003aff1e7230 */ /* 0x000fc40000004100 */
[--C-:B------:R-:W-:Y:S02]  /*2290*/  HADD2.F32 R29, -RZ, R65.reuse.H0_H0 ;  /* 0x20000041ff1d7230 */ /* 0x100fe40000004100 */
[----:B------:R-:W-:-:S03]  /*22a0*/  HADD2.F32 R60, -RZ, R65.H1_H1 ;  /* 0x30000041ff3c7230 */ /* 0x000fc60000004100 */
[----:B------:R-:W-:Y:S01]  /*22b0*/  FFMA.FTZ R29, R31, R30, R29 ;  /* 0x0000001e1f1d7223 */ /* 0x000fe2000001001d */
[----:B------:R-:W-:Y:S01]  /*22c0*/  FADD.FTZ R30, R14, -R54 ;  /* 0x800000360e1e7221 */ /* 0x000fe20000010000 */
[----:B------:R-:W-:-:S03]  /*22d0*/  HADD2.F32 R31, -RZ, R57.H1_H1 ;  /* 0x30000039ff1f7230 */ /* 0x000fc60000004100 */
[----:B------:R-:W-:-:S04]  /*22e0*/  FMUL.FTZ R30, R53, R30 ;  /* 0x0000001e351e7220 */ /* 0x000fc80000410000 */
[----:B------:R-:W-:Y:S01]  /*22f0*/  FFMA.FTZ R30, R30, R31, R59 ;  /* 0x0000001f1e1e7223 */ /* 0x000fe2000001003b */
[----:B------:R-:W-:Y:S01]  /*2300*/  FADD.FTZ R31, R15, -R54 ;  /* 0x800000360f1f7221 */ /* 0x000fe20000010000 */
[----:B------:R-:W-:Y:S02]  /*2310*/  HADD2.F32 R59, -RZ, R58.H1_H1 ;  /* 0x3000003aff3b7230 */ /* 0x000fe40000004100 */
[----:B-1----:R-:W-:-:S04]  /*2320*/  IMAD.WIDE.U32 R68, R55, 0x10, R68 ;  /* 0x0000001037447825 */ /* 0x002fc800078e0044 */
[----:B------:R-:W-:Y:S01]  /*2330*/  FMUL.FTZ R31, R53, R31 ;  /* 0x0000001f351f7220 */ /* 0x000fe20000410000 */
[----:B------:R-:W-:-:S03]  /*2340*/  IADD3 R55, PT, PT, R55, 0x20, RZ ;  /* 0x0000002037377810 */ /* 0x000fc60007ffe0ff */
[----:B------:R-:W-:-:S05]  /*2350*/  FFMA.FTZ R31, R31, R59, R60 ;  /* 0x0000003b1f1f7223 */ /* 0x000fca000001003c */
[----:B------:R2:W-:Y:S02]  /*2360*/  STG.E.128 desc[UR6][R68.64], R28 ;  /* 0x0000001c44007986 */ /* 0x0005e4000c101d06 */
.L_x_16165:
[----:B------:R-:W-:Y:S05]  /*2370*/  BSYNC.RECONVERGENT B1 ;  /* 0x0000000000017941 */ /* 0x000fea0003800200 */
.L_x_16164:
[----:B------:R-:W-:Y:S01]  /*2380*/  ISETP.GE.U32.AND P0, PT, R37, 0x40, PT ;  /* 0x000000402500780c */ /* 0x000fe20003f06070 */
[----:B------:R-:W-:-:S12]  /*2390*/  BSSY.RECONVERGENT B1, `(.L_x_16166) ;  /* 0x000001a000017945 */ /* 0x000fd80003800200 */
[----:B------:R-:W-:Y:S05]  /*23a0*/  @!P0 BRA `(.L_x_16167) ;  /* 0x0000000000608947 */ /* 0x000fea0003800000 */
[--C-:B--2---:R-:W-:Y:S01]  /*23b0*/  FADD.FTZ R30, R16, -R54.reuse ;  /* 0x80000036101e7221 */ /* 0x104fe20000010000 */
        /* <DEDUP_REMOVED lines=23> */
.L_x_16167:
[----:B------:R-:W-:Y:S05]  /*2530*/  BSYNC.RECONVERGENT B1 ;  /* 0x0000000000017941 */ /* 0x000fea0003800200 */
.L_x_16166:
[----:B------:R-:W-:Y:S01]  /*2540*/  ISETP.GE.U32.AND P0, PT, R37, 0x60, PT ;  /* 0x000000602500780c */ /* 0x000fe20003f06070 */
[----:B------:R-:W-:-:S12]  /*2550*/  BSSY.RECONVERGENT B1, `(.L_x_16168) ;  /* 0x000001a000017945 */ /* 0x000fd80003800200 */
[----:B------:R-:W-:Y:S05]  /*2560*/  @!P0 BRA `(.L_x_16169) ;  /* 0x0000000000608947 */ /* 0x000fea0003800000 */
[--C-:B--23--:R-:W-:Y:S01]  /*2570*/  FADD.FTZ R30, R20, -R54.reuse ;  /* 0x80000036141e7221 */ /* 0x10cfe20000010000 */
        /* <DEDUP_REMOVED lines=23> */
.L_x_16169:
[----:B------:R-:W-:Y:S05]  /*26f0*/  BSYNC.RECONVERGENT B1 ;  /* 0x0000000000017941 */ /* 0x000fea0003800200 */
.L_x_16168:
        /* <DEDUP_REMOVED lines=14> */
[----:B-1----:R-:W-:-:S05]  /*27e0*/  IMAD.WIDE.U32 R54, R55, 0x10, R68 ;  /* 0x0000001037367825 */ /* 0x002fca00078e0044 */
[----:B------:R1:W-:Y:S02]  /*27f0*/  STG.E.128 desc[UR6][R54.64], R28 ;  /* 0x0000001c36007986 */ /* 0x0003e4000c101d06 */
.L_x_16163:
[----:B------:R-:W-:Y:S05]  /*2800*/  BSYNC.RECONVERGENT B0 ;  /* 0x0000000000007941 */ /* 0x000fea0003800200 */
.L_x_16162:
[----:B-1234-:R-:W1:Y:S02]  /*2810*/  LDC.64 R28, c[0x0][0x380] ;  /* 0x0000e000ff1c7b82 */ /* 0x01ee640000000a00 */
[----:B-1----:R-:W-:-:S04]  /*2820*/  LEA R0, R28, R0, 0x2 ;  /* 0x000000001c007211 */ /* 0x002fc800078e10ff */
[----:B------:R-:W-:-:S13]  /*2830*/  ISETP.GE.AND P0, PT, R0, R29, PT ;  /* 0x0000001d0000720c */ /* 0x000fda0003f06270 */
[----:B------:R-:W-:Y:S05]  /*2840*/  @!P0 BRA `(.L_x_16170) ;  /* 0xffffffe000a08947 */ /* 0x000fea000383ffff */
[----:B------:R-:W-:Y:S05]  /*2850*/  EXIT ;  /* 0x000000000000794d */ /* 0x000fea0003800000 */
.L_x_16161:
        /* <DEDUP_REMOVED lines=8> */
.L_x_16172:
[----:B------:R-:W-:Y:S05]  /*28e0*/  BSYNC B0 ;  /* 0x0000000000007941 */ /* 0x000fea0003800000 */
.L_x_16171:
        /* <DEDUP_REMOVED lines=9> */
.L_x_16173:
[----:B------:R-:W-:Y:S02]  /*2980*/  HFMA2 R55, -RZ, RZ, 0, 2.384185791015625e-07 ;  /* 0x00000004ff377431 */ /* 0x000fe400000001ff */
[----:B------:R-:W-:Y:S01]  /*2990*/  FADD.FTZ R54, R54, R31 ;  /* 0x0000001f36367221 */ /* 0x000fe20000010000 */
[----:B------:R-:W-:-:S04]  /*29a0*/  MOV R31, 0xffffffff ;  /* 0xffffffff001f7802 */ /* 0x000fc80000000f00 */
[----:B------:R-:W-:-:S07]  /*29b0*/  MOV R60, R54 ;  /* 0x00000036003c7202 */ /* 0x000fce0000000f00 */
[----:B------:R-:W-:Y:S05]  /*29c0*/  WARPSYNC.COLLECTIVE R31, `(.L_x_16174) ;  /* 0x000000001f087348 */ /* 0x000fea0003c00000 */
[----:B------:R0:W1:Y:S02]  /*29d0*/  SHFL.BFLY P6, R31, R60, R55, R53 ;  /* 0x0c0000373c1f7389 */ /* 0x00006400000c0035 */
[----:B01----:R-:W-:Y:S05]  /*29e0*/  ENDCOLLECTIVE ;  /* 0x000000000000791b */ /* 0x003fea0003800000 */
.L_x_16174:
[----:B------:R-:W-:Y:S02]  /*29f0*/  HFMA2 R55, -RZ, RZ, 0, 4.76837158203125e-07 ;  /* 0x00000008ff377431 */ /* 0x000fe400000001ff */
[----:B------:R-:W-:Y:S01]  /*2a00*/  FADD.FTZ R54, R54, R31 ;  /* 0x0000001f36367221 */ /* 0x000fe20000010000 */
[----:B------:R-:W-:-:S04]  /*2a10*/  MOV R31, 0xffffffff ;  /* 0xffffffff001f7802 */ /* 0x000fc80000000f00 */
[----:B------:R-:W-:-:S07]  /*2a20*/  MOV R60, R54 ;  /* 0x00000036003c7202 */ /* 0x000fce0000000f00 */
[----:B------:R-:W-:Y:S05]  /*2a30*/  WARPSYNC.COLLECTIVE R31, `(.L_x_16175) ;  /* 0x000000001f087348 */ /* 0x000fea0003c00000 */
[----:B------:R0:W1:Y:S02]  /*2a40*/  SHFL.BFLY P6, R31, R60, R55, R53 ;  /* 0x0c0000373c1f7389 */ /* 0x00006400000c0035 */
[----:B01----:R-:W-:Y:S05]  /*2a50*/  ENDCOLLECTIVE ;  /* 0x000000000000791b */ /* 0x003fea0003800000 */
.L_x_16175:
[----:B------:R-:W-:Y:S02]  /*2a60*/  HFMA2 R55, -RZ, RZ, 0, 9.5367431640625e-07 ;  /* 0x00000010ff377431 */ /* 0x000fe400000001ff */
[----:B------:R-:W-:Y:S01]  /*2a70*/  FADD.FTZ R54, R54, R31 ;  /* 0x0000001f36367221 */ /* 0x000fe20000010000 */
[----:B------:R-:W-:-:S04]  /*2a80*/  MOV R31, 0xffffffff ;  /* 0xffffffff001f7802 */ /* 0x000fc80000000f00 */
[----:B------:R-:W-:-:S07]  /*2a90*/  MOV R60, R54 ;  /* 0x00000036003c7202 */ /* 0x000fce0000000f00 */
[----:B------:R-:W-:Y:S05]  /*2aa0*/  WARPSYNC.COLLECTIVE R31, `(.L_x_16176) ;  /* 0x000000001f087348 */ /* 0x000fea0003c00000 */
[----:B------:R0:W1:Y:S02]  /*2ab0*/  SHFL.BFLY P6, R31, R60, R55, R53 ;  /* 0x0c0000373c1f7389 */ /* 0x00006400000c0035 */
[----:B01----:R-:W-:Y:S05]  /*2ac0*/  ENDCOLLECTIVE ;  /* 0x000000000000791b */ /* 0x003fea0003800000 */
.L_x_16176:
[----:B------:R-:W-:Y:S02]  /*2ad0*/  HFMA2 R55, -RZ, RZ, 0, 5.9604644775390625e-08 ;  /* 0x00000001ff377431 */ /* 0x000fe400000001ff */
[----:B------:R-:W-:-:S04]  /*2ae0*/  FADD.FTZ R54, R54, R31 ;  /* 0x0000001f36367221 */ /* 0x000fc80000010000 */
[----:B------:R-:W-:-:S04]  /*2af0*/  FMUL.FTZ R54, R54, R30 ;  /* 0x0000001e36367220 */ /* 0x000fc80000410000 */
        /* <DEDUP_REMOVED lines=39> */
.L_x_16177:
[----:B------:R-:W-:Y:S02]  /*2d70*/  HFMA2 R55, -RZ, RZ, 0, 1.1920928955078125e-07 ;  /* 0x00000002ff377431 */ /* 0x000fe400000001ff */
[----:B------:R-:W-:Y:S01]  /*2d80*/  FADD.FTZ R59, R59, R31 ;  /* 0x0000001f3b3b7221 */ /* 0x000fe20000010000 */
[----:B------:R-:W-:-:S04]  /*2d90*/  MOV R31, 0xffffffff ;  /* 0xffffffff001f7802 */ /* 0x000fc80000000f00 */
[----:B------:R-:W-:-:S07]  /*2da0*/  MOV R60, R59 ;  /* 0x0000003b003c7202 */ /* 0x000fce0000000f00 */
[----:B------:R-:W-:Y:S05]  /*2db0*/  WARPSYNC.COLLECTIVE R31, `(.L_x_16178) ;  /* 0x000000001f087348 */ /* 0x000fea0003c00000 */
[----:B------:R0:W1:Y:S02]  /*2dc0*/  SHFL.BFLY P6, R31, R60, R55, R53 ;  /* 0x0c0000373c1f7389 */ /* 0x00006400000c0035 */
[----:B01----:R-:W-:Y:S05]  /*2dd0*/  ENDCOLLECTIVE ;  /* 0x000000000000791b */ /* 0x003fea0003800000 */
.L_x_16178:
[----:B------:R-:W-:Y:S02]  /*2de0*/  HFMA2 R55, -RZ, RZ, 0, 2.384185791015625e-07 ;  /* 0x00000004ff377431 */ /* 0x000fe400000001ff */
[----:B------:R-:W-:Y:S01]  /*2df0*/  FADD.FTZ R59, R59, R31 ;  /* 0x0000001f3b3b7221 */ /* 0x000fe20000010000 */
[----:B------:R-:W-:-:S04]  /*2e00*/  MOV R31, 0xffffffff ;  /* 0xffffffff001f7802 */ /* 0x000fc80000000f00 */
[----:B------:R-:W-:-:S07]  /*2e10*/  MOV R60, R59 ;  /* 0x0000003b003c7202 */ /* 0x000fce0000000f00 */
[----:B------:R-:W-:Y:S05]  /*2e20*/  WARPSYNC.COLLECTIVE R31, `(.L_x_16179) ;  /* 0x000000001f087348 */ /* 0x000fea0003c00000 */
[----:B------:R0:W1:Y:S02]  /*2e30*/  SHFL.BFLY P6, R31, R60, R55, R53 ;  /* 0x0c0000373c1f7389 */ /* 0x00006400000c0035 */
[----:B01----:R-:W-:Y:S05]  /*2e40*/  ENDCOLLECTIVE ;  /* 0x000000000000791b */ /* 0x003fea0003800000 */
.L_x_16179:
[----:B------:R-:W-:Y:S02]  /*2e50*/  HFMA2 R55, -RZ, RZ, 0, 4.76837158203125e-07 ;  /* 0x00000008ff377431 */ /* 0x000fe400000001ff */
[----:B------:R-:W-:Y:S01]  /*2e60*/  FADD.FTZ R59, R59, R31 ;  /* 0x0000001f3b3b7221 */ /* 0x000fe20000010000 */
[----:B------:R-:W-:-:S04]  /*2e70*/  MOV R31, 0xffffffff ;  /* 0xffffffff001f7802 */ /* 0x000fc80000000f00 */
[----:B------:R-:W-:-:S07]  /*2e80*/  MOV R60, R59 ;  /* 0x0000003b003c7202 */ /* 0x000fce0000000f00 */
[----:B------:R-:W-:Y:S05]  /*2e90*/  WARPSYNC.COLLECTIVE R31, `(.L_x_16180) ;  /* 0x000000001f087348 */ /* 0x000fea0003c00000 */
[----:B------:R0:W1:Y:S02]  /*2ea0*/  SHFL.BFLY P6, R31, R60, R55, R53 ;  /* 0x0c0000373c1f7389 */ /* 0x00006400000c0035 */
[----:B01----:R-:W-:Y:S05]  /*2eb0*/  ENDCOLLECTIVE ;  /* 0x000000000000791b */ /* 0x003fea0003800000 */
.L_x_16180:
[----:B------:R-:W-:Y:S02]  /*2ec0*/  HFMA2 R55, -RZ, RZ, 0, 9.5367431640625e-07 ;  /* 0x00000010ff377431 */ /* 0x000fe400000001ff */
[----:B------:R-:W-:Y:S01]  /*2ed0*/  FADD.FTZ R59, R59, R31 ;  /* 0x0000001f3b3b7221 */ /* 0x000fe20000010000 */
[----:B------:R-:W-:-:S04]  /*2ee0*/  MOV R31, 0xffffffff ;  /* 0xffffffff001f7802 */ /* 0x000fc80000000f00 */
[----:B------:R-:W-:-:S07]  /*2ef0*/  MOV R60, R59 ;  /* 0x0000003b003c7202 */ /* 0x000fce0000000f00 */
[----:B------:R-:W-:Y:S05]  /*2f00*/  WARPSYNC.COLLECTIVE R31, `(.L_x_16181) ;  /* 0x000000001f087348 */ /* 0x000fea0003c00000 */
[----:B------:R0:W1:Y:S02]  /*2f10*/  SHFL.BFLY P6, R31, R60, R55, R53 ;  /* 0x0c0000373c1f7389 */ /* 0x00006400000c0035 */
[----:B01----:R-:W-:Y:S05]  /*2f20*/  ENDCOLLECTIVE ;  /* 0x000000000000791b */ /* 0x003fea0003800000 */
.L_x_16181:
[----:B------:R-:W-:Y:S05]  /*2f30*/  BRA `(.L_x_16182) ;  /* 0xfffffff0004c7947 */ /* 0x000fea000383ffff */
.L_x_16183:
        /* <DEDUP_REMOVED lines=12> */
.L_x_20355:


//--------------------- .text._ZN10layer_norm13ln_fwd_kernelINS_13Kernel_traitsI6__halfffffjLj512ELj1ELj4ELj1ELj16ENS_18Kernel_traits_baseILj512ES2_ffffjLj128EEEEELb0ELb1ELb1ELb1EEEvNS_9FwdParamsE --------------------------
	.section	.text._ZN10layer_norm13ln_fwd_kernelINS_13Kernel_traitsI6__halfffffjLj512ELj1ELj4ELj1ELj16ENS_18Kernel_traits_baseILj512ES2_ffffjLj128EEEEELb0ELb1ELb1ELb1EEEvNS_9FwdParamsE,"ax",@progbits
	.align	128
        .global         _ZN10layer_norm13ln_fwd_kernelINS_13Kernel_traitsI6__halfffffjLj512ELj1ELj4ELj1ELj16ENS_18Kernel_traits_baseILj512ES2_ffffjLj128EEEEELb0ELb1ELb1ELb1EEEvNS_9FwdParamsE
        .type           _ZN10layer_norm13ln_fwd_kernelINS_13Kernel_traitsI6__halfffffjLj512ELj1ELj4ELj1ELj16ENS_18Kernel_traits_baseILj512ES2_ffffjLj128EEEEELb0ELb1ELb1ELb1EEEvNS_9FwdParamsE,@function
        .size           _ZN10layer_norm13ln_fwd_kernelINS_13Kernel_traitsI6__halfffffjLj512ELj1ELj4ELj1ELj16ENS_18Kernel_traits_baseILj512ES2_ffffjLj128EEEEELb0ELb1ELb1ELb1EEEvNS_9FwdParamsE,(.L_x_20356 - _ZN10layer_norm13ln_fwd_kernelINS_13Kernel_traitsI6__halfffffjLj512ELj1ELj4ELj1ELj16ENS_18Kernel_traits_baseILj512ES2_ffffjLj128EEEEELb0ELb1ELb1ELb1EEEvNS_9FwdParamsE)
        .other          _ZN10layer_norm13ln_fwd_kernelINS_13Kernel_traitsI6__halfffffjLj512ELj1ELj4ELj1ELj16ENS_18Kernel_traits_baseILj512ES2_ffffjLj128EEEEELb0ELb1ELb1ELb1EEEvNS_9FwdParamsE,@"STO_CUDA_ENTRY STV_DEFAULT"
_ZN10layer_norm13ln_fwd_kernelINS_13Kernel_traitsI6__halfffffjLj512ELj1ELj4ELj1ELj16ENS_18Kernel_traits_baseILj512ES2_ffffjLj128EEEEELb0ELb1ELb1ELb1EEEvNS_9FwdParamsE:
.text._ZN10layer_norm13ln_fwd_kernelINS_13Kernel_traitsI6__halfffffjLj512ELj1ELj4ELj1ELj16ENS_18Kernel_traits_baseILj512ES2_ffffjLj128EEEEELb0ELb1ELb1ELb1EEEvNS_9FwdParamsE:
        /* <DEDUP_REMOVED lines=9> */
[----:B--2---:R-:W2:Y:S04]  /*0090*/  LDG.E.64 R12, desc[UR6][R2.64+0x100] ;  /* 0x00010006020c7981 */ /* 0x004ea8000c1e1b00 */
[----:B------:R-:W4:Y:S04]  /*00a0*/  LDG.E.64 R16, desc[UR6][R2.64+0x300] ;  /* 0x0003000602107981 */ /* 0x000f28000c1e1b00 */
[----:B------:R-:W4:Y:S04]  /*00b0*/  LDG.E.64 R14, desc[UR6][R4.64+0x200] ;  /* 0x00020006040e7981 */ /* 0x000f28000c1e1b00 */
[----:B------:R-:W4:Y:S01]  /*00c0*/  LDG.E.64 R18, desc[UR6][R4.64+0x300] ;  /* 0x0003000604127981 */ /* 0x000f22000c1e1b00 */
[----:B---3--:R-:W-:Y:S01]  /*00d0*/  ISETP.NE.U32.AND P0, PT, RZ, UR4, PT ;  /* 0x00000004ff007c0c */ /* 0x008fe2000bf05070 */
[----:B------:R-:W0:Y:S01]  /*00e0*/  S2UR UR4, SR_CTAID.X ;  /* 0x00000000000479c3 */ /* 0x000e220000002500 */
[----:B------:R-:W-:Y:S01]  /*00f0*/  SHF.R.U32.HI R0, RZ, 0x5, R0 ;  /* 0x00000005ff007819 */ /* 0x000fe20000011600 */
[----:B------:R-:W5:Y:S01]  /*0100*/  LDG.E.64 R30, desc[UR6][R4.64] ;  /* 0x00000006041e7981 */ /* 0x000f62000c1e1b00 */
[----:B------:R-:W-:Y:S01]  /*0110*/  ISETP.NE.AND.EX P0, PT, RZ, UR5, PT, P0 ;  /* 0x00000005ff007c0c */ /* 0x000fe2000bf05300 */
[----:B------:R-:W1:Y:S02]  /*0120*/  LDCU UR5, c[0x0][0x384] ;  /* 0x00007080ff0577ac */ /* 0x000e640008000800 */
[----:B------:R2:W5:Y:S04]  /*0130*/  LDG.E.64 R8, desc[UR6][R4.64+0x100] ;  /* 0x0001000604087981 */ /* 0x000568000c1e1b00 */
[----:B------:R-:W5:Y:S04]  /*0140*/  LDG.E.64 R6, desc[UR6][R2.64] ;  /* 0x0000000602067981 */ /* 0x000f68000c1e1b00 */
[----:B------:R4:W5:Y:S02]  /*0150*/  LDG.E.64 R28, desc[UR6][R2.64+0x200] ;  /* 0x00020006021c7981 */ /* 0x000964000c1e1b00 */
[----:B------:R-:W3:Y:S01]  /*0160*/  @P0 LDC.64 R10, c[0x0][0x438] ;  /* 0x00010e00ff0a0b82 */ /* 0x000ee20000000a00 */
[----:B0-----:R-:W-:-:S06]  /*0170*/  USHF.L.U32 UR4, UR4, 0x2, URZ ;  /* 0x0000000204047899 */ /* 0x001fcc00080006ff */
[----:B------:R-:W-:-:S04]  /*0180*/  LOP3.LUT R0, R0, UR4, RZ, 0xfc, !PT ;  /* 0x0000000400007c12 */ /* 0x000fc8000f8efcff */
[----:B-1----:R-:W-:Y:S01]  /*0190*/  ISETP.GE.AND P1, PT, R0, UR5, PT ;  /* 0x0000000500007c0c */ /* 0x002fe2000bf26270 */
[----:B---3--:R-:W-:-:S05]  /*01a0*/  @P0 IMAD.WIDE.U32 R10, R42, 0x8, R10 ;  /* 0x000000082a0a0825 */ /* 0x008fca00078e000a */
        /* <DEDUP_REMOVED lines=8> */
[----:B----4-:R-:W-:Y:S02]  /*0230*/  @P0 MOV R2, R16 ;  /* 0x0000001000020202 */ /* 0x010fe40000000f00 */
[----:B------:R-:W-:Y:S02]  /*0240*/  @P0 MOV R3, R17 ;  /* 0x0000001100030202 */ /* 0x000fe40000000f00 */
[----:B0-----:R-:W-:-:S02]  /*0250*/  @P0 MOV R10, R14 ;  /* 0x0000000e000a0202 */ /* 0x001fc40000000f00 */
        /* <DEDUP_REMOVED lines=8> */
[----:B------:R-:W-:Y:S01]  /*02e0*/  @!P0 MOV R13, R19 ;  /* 0x00000013000d8202 */ /* 0x000fe20000000f00 */
[----:B------:R-:W-:Y:S06]  /*02f0*/  @P1 EXIT ;  /* 0x000000000000194d */ /* 0x000fec0003800000 */
[----:B------:R-:W-:Y:S01]  /*0300*/  MOV R66, R10 ;  /* 0x0000000a00427202 */ /* 0x000fe20000000f00 */
[----:B------:R-:W0:Y:S01]  /*0310*/  LDCU.U8 UR4, c[0x0][0x410] ;  /* 0x00008200ff0477ac */ /* 0x000e220008000000 */
[----:B------:R-:W-:Y:S02]  /*0320*/  SHF.R.U64 R65, R10, 0x10, R11 ;  /* 0x000000100a417819 */ /* 0x000fe4000000120b */
[----:B-----5:R-:W-:Y:S02]  /*0330*/  @!P0 CS2R R38, SRZ ;  /* 0x0000000000268805 */ /* 0x020fe4000001ff00 */
[----:B------:R-:W-:Y:S02]  /*0340*/  MOV R63, R12 ;  /* 0x0000000c003f7202 */ /* 0x000fe40000000f00 */
[----:B------:R-:W-:Y:S02]  /*0350*/  @!P0 CS2R R36, SRZ ;  /* 0x0000000000248805 */ /* 0x000fe4000001ff00 */
[----:B------:R-:W-:-:S02]  /*0360*/  SHF.R.U64 R55, R12, 0x10, R13 ;  /* 0x000000100c377819 */ /* 0x000fc4000000120d */
[----:B------:R-:W-:Y:S02]  /*0370*/  @!P0 CS2R R34, SRZ ;  /* 0x0000000000228805 */ /* 0x000fe4000001ff00 */
[----:B------:R-:W-:Y:S02]  /*0380*/  MOV R10, R13 ;  /* 0x0000000d000a7202 */ /* 0x000fe40000000f00 */
[----:B------:R-:W-:Y:S02]  /*0390*/  @!P0 CS2R R32, SRZ ;  /* 0x0000000000208805 */ /* 0x000fe4000001ff00 */
[----:B------:R-:W-:Y:S01]  /*03a0*/  SHF.R.U32.HI R12, RZ, 0x10, R13 ;  /* 0x00000010ff0c7819 */ /* 0x000fe2000001160d */
[----:B------:R-:W1:Y:S01]  /*03b0*/  LDCU UR10, c[0x0][0x40c] ;  /* 0x00008180ff0a77ac */ /* 0x000e620008000800 */
[----:B------:R-:W-:Y:S02]  /*03c0*/  MOV R52, R6 ;  /* 0x0000000600347202 */ /* 0x000fe40000000f00 */
[----:B------:R-:W-:Y:S01]  /*03d0*/  SHF.R.U64 R50, R6, 0x10, R7 ;  /* 0x0000001006327819 */ /* 0x000fe20000001207 */
[----:B------:R-:W2:Y:S01]  /*03e0*/  LDCU UR5, c[0x0][0x448] ;  /* 0x00008900ff0577ac */ /* 0x000ea20008000800 */
[----:B------:R-:W-:-:S02]  /*03f0*/  MOV R49, R4 ;  /* 0x0000000400317202 */ /* 0x000fc40000000f00 */
[----:B------:R-:W-:Y:S01]  /*0400*/  MOV R6, R5 ;  /* 0x0000000500067202 */ /* 0x000fe20000000f00 */
[----:B------:R-:W3:Y:S01]  /*0410*/  LDCU.64 UR8, c[0x0][0x3a0] ;  /* 0x00007400ff0877ac */ /* 0x000ee20008000a00 */
[--C-:B------:R-:W-:Y:S02]  /*0420*/  SHF.R.U64 R43, R4, 0x10, R5.reuse ;  /* 0x00000010042b7819 */ /* 0x100fe40000001205 */
[----:B------:R-:W-:Y:S02]  /*0430*/  SHF.R.U32.HI R13, RZ, 0x10, R5 ;  /* 0x00000010ff0d7819 */ /* 0x000fe40000011605 */
[----:B------:R-:W-:Y:S02]  /*0440*/  MOV R4, R30 ;  /* 0x0000001e00047202 */ /* 0x000fe40000000f00 */
[----:B------:R-:W-:Y:S02]  /*0450*/  MOV R5, R31 ;  /* 0x0000001f00057202 */ /* 0x000fe40000000f00 */
[----:B------:R-:W-:-:S02]  /*0460*/  PRMT R49, R6, 0x5410, R49 ;  /* 0x0000541006317816 */ /* 0x000fc40000000031 */
[----:B------:R-:W-:Y:S02]  /*0470*/  PRMT R44, R4, 0x5410, R5 ;  /* 0x00005410042c7816 */ /* 0x000fe40000000005 */
[----:B------:R-:W-:Y:S02]  /*0480*/  MOV R4, R28 ;  /* 0x0000001c00047202 */ /* 0x000fe40000000f00 */
[----:B------:R-:W-:Y:S02]  /*0490*/  MOV R5, R29 ;  /* 0x0000001d00057202 */ /* 0x000fe40000000f00 */
[----:B------:R-:W-:Y:S02]  /*04a0*/  MOV R6, R2 ;  /* 0x0000000200067202 */ /* 0x000fe40000000f00 */
[----:B------:R-:W-:Y:S02]  /*04b0*/  PRMT R45, R4, 0x5410, R5 ;  /* 0x00005410042d7816 */ /* 0x000fe40000000005 */
[----:B------:R-:W-:-:S02]  /*04c0*/  PRMT R46, R6, 0x7610, R46 ;  /* 0x00007610062e7816 */ /* 0x000fc4000000002e */
[----:B------:R-:W-:Y:S02]  /*04d0*/  MOV R4, R3 ;  /* 0x0000000300047202 */ /* 0x000fe40000000f00 */
[----:B------:R-:W-:Y:S02]  /*04e0*/  MOV R68, R8 ;  /* 0x0000000800447202 */ /* 0x000fe40000000f00 */
[----:B------:R-:W-:Y:S02]  /*04f0*/  MOV R14, R9 ;  /* 0x00000009000e7202 */ /* 0x000fe40000000f00 */
[--C-:B------:R-:W-:Y:S02]  /*0500*/  SHF.R.U64 R67, R8, 0x10, R9.reuse ;  /* 0x0000001008437819 */ /* 0x100fe40000001209 */
[----:B------:R-:W-:Y:S02]  /*0510*/  SHF.R.U32.HI R15, RZ, 0x10, R9 ;  /* 0x00000010ff0f7819 */ /* 0x000fe40000011609 */
[----:B------:R-:W-:-:S02]  /*0520*/  MOV R9, R11 ;  /* 0x0000000b00097202 */ /* 0x000fc40000000f00 */
[----:B------:R-:W-:Y:S02]  /*0530*/  MOV R8, R7 ;  /* 0x0000000700087202 */ /* 0x000fe40000000f00 */
[----:B------:R-:W-:Y:S02]  /*0540*/  PRMT R46, R46, 0x5410, R4 ;  /* 0x000054102e2e7816 */ /* 0x000fe40000000004 */
[----:B------:R-:W-:Y:S02]  /*0550*/  SHF.R.U32.HI R11, RZ, 0x10, R11 ;  /* 0x00000010ff0b7819 */ /* 0x000fe4000001160b */
[----:B------:R-:W-:Y:S02]  /*0560*/  SHF.R.U32.HI R7, RZ, 0x10, R7 ;  /* 0x00000010ff077819 */ /* 0x000fe40000011607 */
[--C-:B------:R-:W-:Y:S02]  /*0570*/  SHF.R.U64 R47, R38, 0x10, R39.reuse ;  /* 0x00000010262f7819 */ /* 0x100fe40000001227 */
[----:B------:R-:W-:-:S02]  /*0580*/  SHF.R.U32.HI R4, RZ, 0x10, R39 ;  /* 0x00000010ff047819 */ /* 0x000fc40000011627 */
[--C-:B------:R-:W-:Y:S02]  /*0590*/  SHF.R.U64 R48, R36, 0x10, R37.reuse ;  /* 0x0000001024307819 */ /* 0x100fe40000001225 */
[----:B------:R-:W-:Y:S02]  /*05a0*/  SHF.R.U32.HI R5, RZ, 0x10, R37 ;  /* 0x00000010ff057819 */ /* 0x000fe40000011625 */
        /* <DEDUP_REMOVED lines=10> */
[----:B0-----:R-:W-:Y:S02]  /*0650*/  ISETP.NE.AND P1, PT, RZ, UR4, PT ;  /* 0x00000004ff007c0c */ /* 0x001fe4000bf25270 */
[----:B-123--:R-:W-:-:S11]  /*0660*/  PRMT R48, R48, 0x5410, R5 ;  /* 0x0000541030307816 */ /* 0x00efd60000000005 */
.L_x_16199:
[----:B0-----:R-:W0:Y:S08]  /*0670*/  LDC.64 R12, c[0x0][0x3f0] ;  /* 0x0000fc00ff0c7b82 */ /* 0x001e300000000a00 */
[----:B------:R-:W1:Y:S08]  /*0680*/  LDC.64 R16, c[0x0][0x3f8] ;  /* 0x0000fe00ff107b82 */ /* 0x000e700000000a00 */
[----:B------:R-:W2:Y:S01]  /*0690*/  LDC R41, c[0x0][0x388] ;  /* 0x0000e200ff297b82 */ /* 0x000ea20000000800 */
[----:B0-----:R-:W-:-:S05]  /*06a0*/  IMAD.WIDE R18, R0, 0x4, R12 ;  /* 0x0000000400127825 */ /* 0x001fca00078e020c */
[----:B------:R2:W3:Y:S01]  /*06b0*/  LDG.E R12, desc[UR6][R18.64] ;  /* 0x00000006120c7981 */ /* 0x0004e2000c1e1900 */
[----:B-1----:R-:W-:-:S05]  /*06c0*/  IMAD.WIDE R16, R0, 0x4, R16 ;  /* 0x0000000400107825 */ /* 0x002fca00078e0210 */
[----:B------:R-:W5:Y:S01]  /*06d0*/  LDG.E R40, desc[UR6][R16.64] ;  /* 0x0000000610287981 */ /* 0x000f62000c1e1900 */
[----:B------:R-:W-:Y:S01]  /*06e0*/  ISETP.NE.U32.AND P0, PT, RZ, UR8, PT ;  /* 0x00000008ff007c0c */ /* 0x000fe2000bf05070 */
[----:B--2---:R-:W-:-:S03]  /*06f0*/  IMAD R18, R0, R41, RZ ;  /* 0x0000002900127224 */ /* 0x004fc600078e02ff */
[----:B------:R-:W-:Y:S02]  /*0700*/  ISETP.NE.AND.EX P0, PT, RZ, UR9, PT, P0 ;  /* 0x00000009ff007c0c */ /* 0x000fe4000bf05300 */
[----:B------:R-:W-:Y:S01]  /*0710*/  SHF.R.S32.HI R19, RZ, 0x1f, R18 ;  /* 0x0000001fff137819 */ /* 0x000fe20000011412 */
[----:B------:R-:W-:Y:S03]  /*0720*/  BSSY.RECONVERGENT B0, `(.L_x_16184) ;  /* 0x000003c000007945 */ /* 0x000fe60003800200 */
[----:B------:R-:W-:-:S04]  /*0730*/  LEA.HI R19, R19, R18, RZ, 0x2 ;  /* 0x0000001213137211 */ /* 0x000fc800078f10ff */
[----:B------:R-:W-:Y:S02]  /*0740*/  LEA.HI.SX32 R53, R19, R42, 0x1e ;  /* 0x0000002a13357211 */ /* 0x000fe400078ff2ff */
[----:B---3--:R-:W-:-:S13]  /*0750*/  ISETP.GE.AND P2, PT, R12, 0x1, PT ;  /* 0x000000010c00780c */ /* 0x008fda0003f46270 */
[----:B------:R-:W-:Y:S01]  /*0760*/  @P2 IADD3 R20, PT, PT, R12, -0x1, RZ ;  /* 0xffffffff0c142810 */ /* 0x000fe20007ffe0ff */
[----:B------:R-:W0:Y:S04]  /*0770*/  @P2 LDC.64 R14, c[0x0][0x390] ;  /* 0x0000e400ff0e2b82 */ /* 0x000e280000000a00 */
[----:B------:R-:W-:-:S05]  /*0780*/  @P2 IMAD R20, R20, R41, RZ ;  /* 0x0000002914142224 */ /* 0x000fca00078e02ff */
[----:B------:R-:W-:-:S04]  /*0790*/  @P2 SHF.R.S32.HI R13, RZ, 0x1f, R20 ;  /* 0x0000001fff0d2819 */ /* 0x000fc80000011414 */
[----:B------:R-:W-:Y:S01]  /*07a0*/  @P2 LEA.HI R21, R13, R20, RZ, 0x2 ;  /* 0x000000140d152211 */ /* 0x000fe200078f10ff */
[----:B------:R-:W-:-:S03]  /*07b0*/  HFMA2 R13, -RZ, RZ, 0, 0 ;  /* 0x00000000ff0d7431 */ /* 0x000fc600000001ff */
[----:B------:R-:W-:Y:S02]  /*07c0*/  @P2 LEA.HI.SX32 R13, R21, R42, 0x1e ;  /* 0x0000002a150d2211 */ /* 0x000fe400078ff2ff */
[----:B------:R-:W-:-:S03]  /*07d0*/  SHF.R.U32.HI R20, RZ, 0x10, R31 ;  /* 0x00000010ff147819 */ /* 0x000fc6000001161f */
[----:B0-----:R-:W-:Y:S01]  /*07e0*/  @P2 IMAD.WIDE.U32 R14, R13, 0x10, R14 ;  /* 0x000000100d0e2825 */ /* 0x001fe200078e000e */
[----:B------:R-:W-:-:S04]  /*07f0*/  SHF.R.U64 R21, R30, 0x10, R31 ;  /* 0x000000101e157819 */ /* 0x000fc8000000121f */
[----:B------:R0:W5:Y:S02]  /*0800*/  @P2 LDG.E.128 R4, desc[UR6][R14.64] ;  /* 0x000000060e042981 */ /* 0x000164000c1e1d00 */
[----:B0-----:R-:W-:Y:S01]  /*0810*/  PRMT R15, R20, 0x5410, R21 ;  /* 0x00005410140f7816 */ /* 0x001fe20000000015 */
[----:B------:R-:W-:Y:S06]  /*0820*/  @!P0 BRA `(.L_x_16185) ;  /* 0x0000000000648947 */ /* 0x000fec0003800000 */
[----:B------:R-:W0:Y:S02]  /*0830*/  LDC.64 R8, c[0x0][0x3a0] ;  /* 0x0000e800ff087b82 */ /* 0x000e240000000a00 */
[----:B0-----:R-:W-:-:S06]  /*0840*/  IMAD.WIDE.U32 R8, R53, 0x10, R8 ;  /* 0x0000001035087825 */ /* 0x001fcc00078e0008 */
[----:B------:R-:W2:Y:S01]  /*0850*/  LDG.E.128 R8, desc[UR6][R8.64] ;  /* 0x0000000608087981 */ /* 0x000ea2000c1e1d00 */
[----:B------:R-:W-:-:S13]  /*0860*/  ISETP.GT.AND P3, PT, R12, RZ, PT ;  /* 0x000000ff0c00720c */ /* 0x000fda0003f64270 */
[----:B------:R-:W0:Y:S01]  /*0870*/  @P3 LDC R21, c[0x0][0x40c] ;  /* 0x00010300ff153b82 */ /* 0x000e220000000800 */
[----:B------:R-:W-:Y:S02]  /*0880*/  @P3 HADD2.F32 R16, -RZ, R15.H1_H1 ;  /* 0x3000000fff103230 */ /* 0x000fe40000004100 */
[--C-:B------:R-:W-:Y:S02]  /*0890*/  @P3 HADD2.F32 R18, -RZ, R44.reuse.H0_H0 ;  /* 0x2000002cff123230 */ /* 0x100fe40000004100 */
[----:B------:R-:W-:-:S03]  /*08a0*/  @P3 HADD2.F32 R19, -RZ, R44.H1_H1 ;  /* 0x3000002cff133230 */ /* 0x000fc60000004100 */
[----:B------:R-:W1:Y:S08]  /*08b0*/  @P3 LDC R14, c[0x0][0x40c] ;  /* 0x00010300ff0e3b82 */ /* 0x000e700000000800 */
[----:B------:R-:W3:Y:S01]  /*08c0*/  @P3 LDC R17, c[0x0][0x40c] ;  /* 0x00010300ff113b82 */ /* 0x000ee20000000800 */
[----:B0----5:R-:W-:Y:S01]  /*08d0*/  @P3 FMUL.FTZ R21, R4, R21 ;  /* 0x0000001504153220 */ /* 0x021fe20000410000 */
[----:B-1----:R-:W-:Y:S01]  /*08e0*/  @P3 FMUL.FTZ R14, R5, R14 ;  /* 0x0000000e050e3220 */ /* 0x002fe20000410000 */
[----:B---3--:R-:W-:Y:S01]  /*08f0*/  @P3 FMUL.FTZ R17, R6, R17 ;  /* 0x0000001106113220 */ /* 0x008fe20000410000 */
[----:B--2---:R-:W-:Y:S01]  /*0900*/  @!P3 MOV R24, R8 ;  /* 0x000000080018b202 */ /* 0x004fe20000000f00 */
[----:B------:R-:W-:Y:S01]  /*0910*/  @P3 FFMA.FTZ R24, R21, R18, R8 ;  /* 0x0000001215183223 */ /* 0x000fe20000010008 */
[----:B------:R-:W-:Y:S01]  /*0920*/  MOV R25, R9 ;  /* 0x0000000900197202 */ /* 0x000fe20000000f00 */
[----:B------:R-:W-:Y:S01]  /*0930*/  @P3 FFMA.FTZ R25, R14, R16, R9 ;  /* 0x000000100e193223 */ /* 0x000fe20000010009 */
[----:B------:R-:W-:Y:S01]  /*0940*/  MOV R26, R10 ;  /* 0x0000000a001a7202 */ /* 0x000fe20000000f00 */
[----:B------:R-:W-:Y:S01]  /*0950*/  @P3 FFMA.FTZ R26, R17, R19, R10 ;  /* 0x00000013111a3223 */ /* 0x000fe2000001000a */
[----:B------:R-:W-:Y:S01]  /*0960*/  MOV R27, R11 ;  /* 0x0000000b001b7202 */ /* 0x000fe20000000f00 */
[----:B------:R-:W-:Y:S06]  /*0970*/  @!P3 BRA `(.L_x_16186) ;  /* 0x000000000058b947 */ /* 0x000fec0003800000 */
[----:B------:R-:W-:Y:S02]  /*0980*/  HADD2.F32 R15, -RZ, R15.H0_H0 ;  /* 0x2000000fff0f7230 */ /* 0x000fe40000004100 */
[----:B------:R-:W-:-:S04]  /*0990*/  FMUL.FTZ R14, R7, UR10 ;  /* 0x0000000a070e7c20 */ /* 0x000fc80008410000 */
[----:B------:R-:W-:Y:S01]  /*09a0*/  FFMA.FTZ R27, R14, R15, R11 ;  /* 0x0000000f0e1b7223 */ /* 0x000fe2000001000b */
[----:B------:R-:W-:Y:S06]  /*09b0*/  BRA `(.L_x_16186) ;  /* 0x0000000000487947 */ /* 0x000fec0003800000 */
.L_x_16185:
[----:B------:R-:W0:Y:S01]  /*09c0*/  @P2 LDC R21, c[0x0][0x40c] ;  /* 0x00010300ff152b82 */ /* 0x000e220000000800 */
[--C-:B------:R-:W-:Y:S01]  /*09d0*/  @P2 HADD2.F32 R14, -RZ, R15.reuse.H1_H1 ;  /* 0x3000000fff0e2230 */ /* 0x100fe20000004100 */
[----:B------:R-:W-:Y:S01]  /*09e0*/  CS2R R24, SRZ ;  /* 0x0000000000187805 */ /* 0x000fe2000001ff00 */
[----:B------:R-:W-:Y:S01]  /*09f0*/  @P2 HADD2.F32 R15, -RZ, R15.H0_H0 ;  /* 0x2000000fff0f2230 */ /* 0x000fe20000004100 */
[----:B------:R-:W-:Y:S01]  /*0a00*/  CS2R R26, SRZ ;  /* 0x00000000001a7805 */ /* 0x000fe2000001ff00 */
[--C-:B------:R-:W-:Y:S02]  /*0a10*/  @P2 HADD2.F32 R20, -RZ, R44.reuse.H0_H0 ;  /* 0x2000002cff142230 */ /* 0x100fe40000004100 */
[----:B------:R-:W-:Y:S01]  /*0a20*/  @P2 HADD2.F32 R16, -RZ, R44.H1_H1 ;  /* 0x3000002cff102230 */ /* 0x000fe20000004100 */
[----:B------:R-:W1:Y:S08]  /*0a30*/  @P2 LDC R22, c[0x0][0x40c] ;  /* 0x00010300ff162b82 */ /* 0x000e700000000800 */
[----:B------:R-:W2:Y:S08]  /*0a40*/  @P2 LDC R19, c[0x0][0x40c] ;  /* 0x00010300ff132b82 */ /* 0x000eb00000000800 */
[----:B------:R-:W3:Y:S01]  /*0a50*/  @P2 LDC R18, c[0x0][0x40c] ;  /* 0x00010300ff122b82 */ /* 0x000ee20000000800 */
[----:B0----5:R-:W-:-:S04]  /*0a60*/  @P2 FMUL.FTZ R21, R4, R21 ;  /* 0x0000001504152220 */ /* 0x021fc80000410000 */
[----:B------:R-:W-:Y:S01]  /*0a70*/  @P2 FMUL.FTZ R24, R21, R20 ;  /* 0x0000001415182220 */ /* 0x000fe20000410000 */
[----:B-1----:R-:W-:-:S04]  /*0a80*/  @P2 FMUL.FTZ R17, R5, R22 ;  /* 0x0000001605112220 */ /* 0x002fc80000410000 */
[----:B------:R-:W-:Y:S01]  /*0a90*/  @P2 FMUL.FTZ R25, R17, R14 ;  /* 0x0000000e11192220 */ /* 0x000fe20000410000 */
[----:B--2---:R-:W-:-:S04]  /*0aa0*/  @P2 FMUL.FTZ R19, R6, R19 ;  /* 0x0000001306132220 */ /* 0x004fc80000410000 */
[----:B------:R-:W-:Y:S01]  /*0ab0*/  @P2 FMUL.FTZ R26, R19, R16 ;  /* 0x00000010131a2220 */ /* 0x000fe20000410000 */
[----:B---3--:R-:W-:-:S04]  /*0ac0*/  @P2 FMUL.FTZ R18, R7, R18 ;  /* 0x0000001207122220 */ /* 0x008fc80000410000 */
[----:B------:R-:W-:-:S07]  /*0ad0*/  @P2 FMUL.FTZ R27, R18, R15 ;  /* 0x0000000f121b2220 */ /* 0x000fce0000410000 */
.L_x_16186:
[----:B------:R-:W-:Y:S05]  /*0ae0*/  BSYNC.RECONVERGENT B0 ;  /* 0x0000000000007941 */ /* 0x000fea0003800200 */
.L_x_16184:
[----:B------:R-:W0:Y:S01]  /*0af0*/  LDC.64 R58, c[0x0][0x3a8] ;  /* 0x0000ea00ff3a7b82 */ /* 0x000e220000000a00 */
[----:B------:R-:W-:Y:S02]  /*0b00*/  @P2 IADD3 R16, PT, PT, R13, 0x20, RZ ;  /* 0x000000200d102810 */ /* 0x000fe40007ffe0ff */
[----:B------:R-:W-:-:S05]  /*0b10*/  @P0 IADD3 R17, PT, PT, R53, 0x20, RZ ;  /* 0x0000002035110810 */ /* 0x000fca0007ffe0ff */
        /* <DEDUP_REMOVED lines=8> */
[----:B------:R-:W-:Y:S04]  /*0ba0*/  BSSY.RECONVERGENT B0, `(.L_x_16187) ;  /* 0x000002a000007945 */ /* 0x000fe80003800200 */
[----:B------:R-:W-:Y:S05]  /*0bb0*/  @!P0 BRA `(.L_x_16188) ;  /* 0x0000000000588947 */ /* 0x000fea0003800000 */
[----:B------:R-:W-:Y:S02]  /*0bc0*/  ISETP.GT.AND P3, PT, R12, RZ, PT ;  /* 0x000000ff0c00720c */ /* 0x000fe40003f64270 */
[----:B-----5:R-:W-:Y:S02]  /*0bd0*/  MOV R16, R8 ;  /* 0x0000000800107202 */ /* 0x020fe40000000f00 */
[----:B------:R-:W-:Y:S02]  /*0be0*/  MOV R17, R9 ;  /* 0x0000000900117202 */ /* 0x000fe40000000f00 */
[----:B0-----:R-:W-:-:S07]  /*0bf0*/  MOV R18, R10 ;  /* 0x0000000a00127202 */ /* 0x001fce0000000f00 */
[----:B------:R-:W0:Y:S01]  /*0c00*/  @P3 LDC R19, c[0x0][0x40c] ;  /* 0x00010300ff133b82 */ /* 0x000e220000000800 */
[--C-:B------:R-:W-:Y:S02]  /*0c10*/  @P3 HADD2.F32 R22, -RZ, R68.reuse.H1_H1 ;  /* 0x30000044ff163230 */ /* 0x100fe40000004100 */
[----:B------:R-:W-:Y:S02]  /*0c20*/  @P3 HADD2.F32 R21, -RZ, R67.H1_H1 ;  /* 0x30000043ff153230 */ /* 0x000fe40000004100 */
[----:B------:R-:W-:-:S03]  /*0c30*/  @P3 HADD2.F32 R20, -RZ, R68.H0_H0 ;  /* 0x20000044ff143230 */ /* 0x000fc60000004100 */
[----:B------:R-:W1:Y:S08]  /*0c40*/  @P3 LDC R14, c[0x0][0x40c] ;  /* 0x00010300ff0e3b82 */ /* 0x000e700000000800 */
[----:B------:R-:W2:Y:S01]  /*0c50*/  @P3 LDC R15, c[0x0][0x40c] ;  /* 0x00010300ff0f3b82 */ /* 0x000ea20000000800 */
[----:B0-----:R-:W-:-:S04]  /*0c60*/  @P3 FMUL.FTZ R19, R4, R19 ;  /* 0x0000001304133220 */ /* 0x001fc80000410000 */
[----:B------:R-:W-:Y:S01]  /*0c70*/  @P3 FFMA.FTZ R16, R19, R22, R8 ;  /* 0x0000001613103223 */ /* 0x000fe20000010008 */
[----:B------:R-:W-:Y:S01]  /*0c80*/  MOV R19, R11 ;  /* 0x0000000b00137202 */ /* 0x000fe20000000f00 */
[----:B-1----:R-:W-:-:S04]  /*0c90*/  @P3 FMUL.FTZ R14, R5, R14 ;  /* 0x0000000e050e3220 */ /* 0x002fc80000410000 */
[----:B------:R-:W-:Y:S01]  /*0ca0*/  @P3 FFMA.FTZ R17, R14, R21, R9 ;  /* 0x000000150e113223 */ /* 0x000fe20000010009 */
[----:B--2---:R-:W-:-:S04]  /*0cb0*/  @P3 FMUL.FTZ R15, R6, R15 ;  /* 0x0000000f060f3220 */ /* 0x004fc80000410000 */
[----:B------:R-:W-:Y:S01]  /*0cc0*/  @P3 FFMA.FTZ R18, R15, R20, R10 ;  /* 0x000000140f123223 */ /* 0x000fe2000001000a */
[----:B------:R-:W-:Y:S06]  /*0cd0*/  @!P3 BRA `(.L_x_16189) ;  /* 0x000000000058b947 */ /* 0x000fec0003800000 */
[----:B------:R-:W-:Y:S02]  /*0ce0*/  HADD2.F32 R19, -RZ, R67.H0_H0 ;  /* 0x20000043ff137230 */ /* 0x000fe40000004100 */
[----:B------:R-:W-:-:S04]  /*0cf0*/  FMUL.FTZ R14, R7, UR10 ;  /* 0x0000000a070e7c20 */ /* 0x000fc80008410000 */
[----:B------:R-:W-:Y:S01]  /*0d00*/  FFMA.FTZ R19, R14, R19, R11 ;  /* 0x000000130e137223 */ /* 0x000fe2000001000b */
[----:B------:R-:W-:Y:S06]  /*0d10*/  BRA `(.L_x_16189) ;  /* 0x0000000000487947 */ /* 0x000fec0003800000 */
.L_x_16188:
[----:B0-----:R-:W0:Y:S01]  /*0d20*/  @P2 LDC R15, c[0x0][0x40c] ;  /* 0x00010300ff0f2b82 */ /* 0x001e220000000800 */
[--C-:B------:R-:W-:Y:S01]  /*0d30*/  @P2 HADD2.F32 R14, -RZ, R68.reuse.H1_H1 ;  /* 0x30000044ff0e2230 */ /* 0x100fe20000004100 */
[----:B------:R-:W-:Y:S01]  /*0d40*/  CS2R R16, SRZ ;  /* 0x0000000000107805 */ /* 0x000fe2000001ff00 */
[----:B------:R-:W-:Y:S01]  /*0d50*/  @P2 HADD2.F32 R22, -RZ, R67.H1_H1 ;  /* 0x30000043ff162230 */ /* 0x000fe20000004100 */
[----:B------:R-:W-:Y:S01]  /*0d60*/  CS2R R18, SRZ ;  /* 0x0000000000127805 */ /* 0x000fe2000001ff00 */
[----:B------:R-:W-:-:S03]  /*0d70*/  @P2 HADD2.F32 R20, -RZ, R68.H0_H0 ;  /* 0x20000044ff142230 */ /* 0x000fc60000004100 */
[----:B------:R-:W1:Y:S08]  /*0d80*/  @P2 LDC R56, c[0x0][0x40c] ;  /* 0x00010300ff382b82 */ /* 0x000e700000000800 */
[----:B------:R-:W2:Y:S08]  /*0d90*/  @P2 LDC R21, c[0x0][0x40c] ;  /* 0x00010300ff152b82 */ /* 0x000eb00000000800 */
[----:B------:R-:W3:Y:S01]  /*0da0*/  @P2 LDC R54, c[0x0][0x40c] ;  /* 0x00010300ff362b82 */ /* 0x000ee20000000800 */
[----:B0----5:R-:W-:-:S04]  /*0db0*/  @P2 FMUL.FTZ R15, R4, R15 ;  /* 0x0000000f040f2220 */ /* 0x021fc80000410000 */
[----:B------:R-:W-:Y:S01]  /*0dc0*/  @P2 FMUL.FTZ R16, R15, R14 ;  /* 0x0000000e0f102220 */ /* 0x000fe20000410000 */
[----:B------:R-:W-:Y:S02]  /*0dd0*/  @P2 HADD2.F32 R14, -RZ, R67.H0_H0 ;  /* 0x20000043ff0e2230 */ /* 0x000fe40000004100 */
[----:B-1----:R-:W-:-:S04]  /*0de0*/  @P2 FMUL.FTZ R23, R5, R56 ;  /* 0x0000003805172220 */ /* 0x002fc80000410000 */
[----:B------:R-:W-:Y:S01]  /*0df0*/  @P2 FMUL.FTZ R17, R23, R22 ;  /* 0x0000001617112220 */ /* 0x000fe20000410000 */
[----:B--2---:R-:W-:-:S04]  /*0e00*/  @P2 FMUL.FTZ R21, R6, R21 ;  /* 0x0000001506152220 */ /* 0x004fc80000410000 */
[----:B------:R-:W-:Y:S01]  /*0e10*/  @P2 FMUL.FTZ R18, R21, R20 ;  /* 0x0000001415122220 */ /* 0x000fe20000410000 */
[----:B---3--:R-:W-:-:S04]  /*0e20*/  @P2 FMUL.FTZ R15, R7, R54 ;  /* 0x00000036070f2220 */ /* 0x008fc80000410000 */
[----:B------:R-:W-:-:S07]  /*0e30*/  @P2 FMUL.FTZ R19, R15, R14 ;  /* 0x0000000e0f132220 */ /* 0x000fce0000410000 */
.L_x_16189:
[----:B------:R-:W-:Y:S05]  /*0e40*/  BSYNC.RECONVERGENT B0 ;  /* 0x0000000000007941 */ /* 0x000fea0003800200 */
.L_x_16187:
[----:B------:R-:W0:Y:S01]  /*0e50*/  @P2 LDC.64 R56, c[0x0][0x390] ;  /* 0x0000e400ff382b82 */ /* 0x000e220000000a00 */
[----:B------:R-:W-:Y:S02]  /*0e60*/  @P2 IADD3 R20, PT, PT, R13, 0x40, RZ ;  /* 0x000000400d142810 */ /* 0x000fe40007ffe0ff */
[C---:B------:R-:W-:Y:S02]  /*0e70*/  IADD3 R15, PT, PT, R53.reuse, 0x20, RZ ;  /* 0x00000020350f7810 */ /* 0x040fe40007ffe0ff */
[----:B------:R-:W-:-:S03]  /*0e80*/  @P0 IADD3 R14, PT, PT, R53, 0x40, RZ ;  /* 0x00000040350e0810 */ /* 0x000fc60007ffe0ff */
[----:B------:R-:W1:Y:S01]  /*0e90*/  @P0 LDC.64 R22, c[0x0][0x3a0] ;  /* 0x0000e800ff160b82 */ /* 0x000e620000000a00 */
[----:B0-----:R-:W-:-:S04]  /*0ea0*/  @P2 IMAD.WIDE.U32 R20, R20, 0x10, R56 ;  /* 0x0000001014142825 */ /* 0x001fc800078e0038 */
[----:B------:R-:W-:-:S04]  /*0eb0*/  IMAD.WIDE.U32 R56, R15, 0x10, R58 ;  /* 0x000000100f387825 */ /* 0x000fc800078e003a */
[----:B-1----:R-:W-:Y:S01]  /*0ec0*/  @P0 IMAD.WIDE.U32 R14, R14, 0x10, R22 ;  /* 0x000000100e0e0825 */ /* 0x002fe200078e0016 */
[----:B------:R0:W-:Y:S04]  /*0ed0*/  STG.E.128 desc[UR6][R56.64], R16 ;  /* 0x0000001038007986 */ /* 0x0001e8000c101d06 */
[----:B------:R0:W5:Y:S04]  /*0ee0*/  @P2 LDG.E.128 R4, desc[UR6][R20.64] ;  /* 0x0000000614042981 */ /* 0x000168000c1e1d00 */
[----:B------:R0:W5:Y:S01]  /*0ef0*/  @P0 LDG.E.128 R8, desc[UR6][R14.64] ;  /* 0x000000060e080981 */ /* 0x000162000c1e1d00 */
[----:B------:R-:W-:Y:S04]  /*0f00*/  BSSY.RECONVERGENT B0, `(.L_x_16190) ;  /* 0x000002b000007945 */ /* 0x000fe80003800200 */
[----:B------:R-:W-:Y:S05]  /*0f10*/  @!P0 BRA `(.L_x_16191) ;  /* 0x0000000000588947 */ /* 0x000fea0003800000 */
[----:B------:R-:W-:Y:S02]  /*0f20*/  ISETP.GT.AND P3, PT, R12, RZ, PT ;  /* 0x000000ff0c00720c */ /* 0x000fe40003f64270 */
[----:B0----5:R-:W-:-:S11]  /*0f30*/  MOV R20, R8 ;  /* 0x0000000800147202 */ /* 0x021fd60000000f00 */
[----:B------:R-:W0:Y:S01]  /*0f40*/  @P3 LDC R21, c[0x0][0x40c] ;  /* 0x00010300ff153b82 */ /* 0x000e220000000800 */
[--C-:B------:R-:W-:Y:S02]  /*0f50*/  @P3 HADD2.F32 R22, -RZ, R66.reuse.H1_H1 ;  /* 0x30000042ff163230 */ /* 0x100fe40000004100 */
[----:B------:R-:W-:Y:S02]  /*0f60*/  @P3 HADD2.F32 R23, -RZ, R66.H0_H0 ;  /* 0x20000042ff173230 */ /* 0x000fe40000004100 */
[----:B------:R-:W-:-:S03]  /*0f70*/  @P3 HADD2.F32 R51, -RZ, R65.H1_H1 ;  /* 0x30000041ff333230 */ /* 0x000fc60000004100 */
[----:B------:R-:W1:Y:S08]  /*0f80*/  @P3 LDC R15, c[0x0][0x40c] ;  /* 0x00010300ff0f3b82 */ /* 0x000e700000000800 */
[----:B------:R-:W2:Y:S01]  /*0f90*/  @P3 LDC R14, c[0x0][0x40c] ;  /* 0x00010300ff0e3b82 */ /* 0x000ea20000000800 */
[----:B0-----:R-:W-:-:S04]  /*0fa0*/  @P3 FMUL.FTZ R21, R4, R21 ;  /* 0x0000001504153220 */ /* 0x001fc80000410000 */
[----:B------:R-:W-:Y:S01]  /*0fb0*/  @P3 FFMA.FTZ R20, R21, R22, R8 ;  /* 0x0000001615143223 */ /* 0x000fe20000010008 */
[----:B------:R-:W-:Y:S02]  /*0fc0*/  MOV R22, R10 ;  /* 0x0000000a00167202 */ /* 0x000fe40000000f00 */
[----:B------:R-:W-:Y:S01]  /*0fd0*/  MOV R21, R9 ;  /* 0x0000000900157202 */ /* 0x000fe20000000f00 */
[----:B-1----:R-:W-:-:S04]  /*0fe0*/  @P3 FMUL.FTZ R15, R6, R15 ;  /* 0x0000000f060f3220 */ /* 0x002fc80000410000 */
[----:B------:R-:W-:Y:S01]  /*0ff0*/  @P3 FFMA.FTZ R22, R15, R23, R10 ;  /* 0x000000170f163223 */ /* 0x000fe2000001000a */
[----:B------:R-:W-:Y:S01]  /*1000*/  MOV R23, R11 ;  /* 0x0000000b00177202 */ /* 0x000fe20000000f00 */
[----:B--2---:R-:W-:-:S04]  /*1010*/  @P3 FMUL.FTZ R14, R5, R14 ;  /* 0x0000000e050e3220 */ /* 0x004fc80000410000 */
[----:B------:R-:W-:Y:S01]  /*1020*/  @P3 FFMA.FTZ R21, R14, R51, R9 ;  /* 0x000000330e153223 */ /* 0x000fe20000010009 */
[----:B------:R-:W-:Y:S06]  /*1030*/  @!P3 BRA `(.L_x_16192) ;  /* 0x00000000005cb947 */ /* 0x000fec0003800000 */
[----:B------:R-:W-:Y:S02]  /*1040*/  HADD2.F32 R23, -RZ, R65.H0_H0 ;  /* 0x20000041ff177230 */ /* 0x000fe40000004100 */
[----:B------:R-:W-:-:S04]  /*1050*/  FMUL.FTZ R14, R7, UR10 ;  /* 0x0000000a070e7c20 */ /* 0x000fc80008410000 */
[----:B------:R-:W-:Y:S01]  /*1060*/  FFMA.FTZ R23, R14, R23, R11 ;  /* 0x000000170e177223 */ /* 0x000fe2000001000b */
[----:B------:R-:W-:Y:S06]  /*1070*/  BRA `(.L_x_16192) ;  /* 0x00000000004c7947 */ /* 0x000fec0003800000 */
.L_x_16191:
[----:B0-----:R-:W0:Y:S01]  /*1080*/  @P2 LDC R21, c[0x0][0x40c] ;  /* 0x00010300ff152b82 */ /* 0x001e220000000800 */
[----:B------:R-:W-:Y:S02]  /*1090*/  HFMA2 R20, -RZ, RZ, 0, 0 ;  /* 0x00000000ff147431 */ /* 0x000fe400000001ff */
[----:B------:R-:W-:-:S05]  /*10a0*/  @P2 HADD2.F32 R14, -RZ, R66.H1_H1 ;  /* 0x30000042ff0e2230 */ /* 0x000fca0000004100 */
[----:B------:R-:W1:Y:S08]  /*10b0*/  @P2 LDC R22, c[0x0][0x40c] ;  /* 0x00010300ff162b82 */ /* 0x000e700000000800 */
[----:B------:R-:W2:Y:S08]  /*10c0*/  @P2 LDC R15, c[0x0][0x40c] ;  /* 0x00010300ff0f2b82 */ /* 0x000eb00000000800 */
[----:B------:R-:W3:Y:S01]  /*10d0*/  @P2 LDC R54, c[0x0][0x40c] ;  /* 0x00010300ff362b82 */ /* 0x000ee20000000800 */
[----:B0----5:R-:W-:-:S04]  /*10e0*/  @P2 FMUL.FTZ R21, R4, R21 ;  /* 0x0000001504152220 */ /* 0x021fc80000410000 */
[----:B------:R-:W-:Y:S01]  /*10f0*/  @P2 FMUL.FTZ R20, R21, R14 ;  /* 0x0000000e15142220 */ /* 0x000fe20000410000 */
[----:B------:R-:W-:Y:S01]  /*1100*/  @P2 HADD2.F32 R14, -RZ, R65.H1_H1 ;  /* 0x30000041ff0e2230 */ /* 0x000fe20000004100 */
[----:B------:R-:W-:Y:S01]  /*1110*/  MOV R21, RZ ;  /* 0x000000ff00157202 */ /* 0x000fe20000000f00 */
[----:B-1----:R-:W-:-:S04]  /*1120*/  @P2 FMUL.FTZ R23, R5, R22 ;  /* 0x0000001605172220 */ /* 0x002fc80000410000 */
[----:B------:R-:W-:Y:S01]  /*1130*/  @P2 FMUL.FTZ R21, R23, R14 ;  /* 0x0000000e17152220 */ /* 0x000fe20000410000 */
[----:B------:R-:W-:Y:S01]  /*1140*/  @P2 HADD2.F32 R14, -RZ, R66.H0_H0 ;  /* 0x20000042ff0e2230 */ /* 0x000fe20000004100 */
[----:B------:R-:W-:Y:S01]  /*1150*/  CS2R R22, SRZ ;  /* 0x0000000000167805 */ /* 0x000fe2000001ff00 */
[----:B--2---:R-:W-:-:S04]  /*1160*/  @P2 FMUL.FTZ R15, R6, R15 ;  /* 0x0000000f060f2220 */ /* 0x004fc80000410000 */
[----:B------:R-:W-:Y:S01]  /*1170*/  @P2 FMUL.FTZ R22, R15, R14 ;  /* 0x0000000e0f162220 */ /* 0x000fe20000410000 */
[----:B------:R-:W-:Y:S02]  /*1180*/  @P2 HADD2.F32 R14, -RZ, R65.H0_H0 ;  /* 0x20000041ff0e2230 */ /* 0x000fe40000004100 */
[----:B---3--:R-:W-:-:S04]  /*1190*/  @P2 FMUL.FTZ R15, R7, R54 ;  /* 0x00000036070f2220 */ /* 0x008fc80000410000 */
[----:B------:R-:W-:-:S07]  /*11a0*/  @P2 FMUL.FTZ R23, R15, R14 ;  /* 0x0000000e0f172220 */ /* 0x000fce0000410000 */
.L_x_16192:
[----:B------:R-:W-:Y:S05]  /*11b0*/  BSYNC.RECONVERGENT B0 ;  /* 0x0000000000007941 */ /* 0x000fea0003800200 */
.L_x_16190:
[----:B------:R-:W0:Y:S01]  /*11c0*/  @P2 LDC.64 R60, c[0x0][0x390] ;  /* 0x0000e400ff3c2b82 */ /* 0x000e220000000a00 */
[----:B------:R-:W-:Y:S02]  /*11d0*/  IADD3 R15, PT, PT, R53, 0x40, RZ ;  /* 0x00000040350f7810 */ /* 0x000fe40007ffe0ff */
[----:B------:R-:W-:Y:S02]  /*11e0*/  @P2 IADD3 R13, PT, PT, R13, 0x60, RZ ;  /* 0x000000600d0d2810 */ /* 0x000fe40007ffe0ff */
[----:B------:R-:W-:Y:S01]  /*11f0*/  IADD3 R53, PT, PT, R53, 0x60, RZ ;  /* 0x0000006035357810 */ /* 0x000fe20007ffe0ff */
[----:B------:R-:W-:Y:S02]  /*1200*/  IMAD.WIDE.U32 R14, R15, 0x10, R58 ;  /* 0x000000100f0e7825 */ /* 0x000fe400078e003a */
[----:B------:R-:W1:Y:S03]  /*1210*/  @P0 LDC.64 R56, c[0x0][0x3a0] ;  /* 0x0000e800ff380b82 */ /* 0x000e660000000a00 */
[----:B------:R2:W-:Y:S01]  /*1220*/  STG.E.128 desc[UR6][R14.64], R20 ;  /* 0x000000140e007986 */ /* 0x0005e2000c101d06 */
[----:B0-----:R-:W-:-:S05]  /*1230*/  @P2 IMAD.WIDE.U32 R60, R13, 0x10, R60 ;  /* 0x000000100d3c2825 */ /* 0x001fca00078e003c */
[----:B------:R2:W5:Y:S01]  /*1240*/  @P2 LDG.E.128 R4, desc[UR6][R60.64] ;  /* 0x000000063c042981 */ /* 0x000562000c1e1d00 */
[----:B-1----:R-:W-:-:S05]  /*1250*/  @P0 IMAD.WIDE.U32 R56, R53, 0x10, R56 ;  /* 0x0000001035380825 */ /* 0x002fca00078e0038 */
[----:B------:R2:W5:Y:S01]  /*1260*/  @P0 LDG.E.128 R8, desc[UR6][R56.64] ;  /* 0x0000000638080981 */ /* 0x000562000c1e1d00 */
[----:B------:R-:W-:Y:S04]  /*1270*/  BSSY.RECONVERGENT B0, `(.L_x_16193) ;  /* 0x000002c000007945 */ /* 0x000fe80003800200 */
[----:B------:R-:W-:Y:S05]  /*1280*/  @!P0 BRA `(.L_x_16194) ;  /* 0x0000000000588947 */ /* 0x000fea0003800000 */
[----:B------:R-:W-:Y:S02]  /*1290*/  ISETP.GT.AND P0, PT, R12, RZ, PT ;  /* 0x000000ff0c00720c */ /* 0x000fe40003f04270 */
[----:B-----5:R-:W-:-:S11]  /*12a0*/  MOV R12, R8 ;  /* 0x00000008000c7202 */ /* 0x020fd60000000f00 */
[----:B------:R-:W0:Y:S01]  /*12b0*/  @P0 LDC R13, c[0x0][0x40c] ;  /* 0x00010300ff0d0b82 */ /* 0x000e220000000800 */
[----:B------:R-:W-:-:S07]  /*12c0*/  @P0 HADD2.F32 R51, -RZ, R63.H1_H1 ;  /* 0x3000003fff330230 */ /* 0x000fce0000004100 */
[----:B--2---:R-:W1:Y:S08]  /*12d0*/  @P0 LDC R14, c[0x0][0x40c] ;  /* 0x00010300ff0e0b82 */ /* 0x004e700000000800 */
[----:B------:R-:W2:Y:S01]  /*12e0*/  @P0 LDC R15, c[0x0][0x40c] ;  /* 0x00010300ff0f0b82 */ /* 0x000ea20000000800 */
[----:B0-----:R-:W-:-:S04]  /*12f0*/  @P0 FMUL.FTZ R13, R4, R13 ;  /* 0x0000000d040d0220 */ /* 0x001fc80000410000 */
[----:B------:R-:W-:Y:S01]  /*1300*/  @P0 FFMA.FTZ R12, R13, R51, R8 ;  /* 0x000000330d0c0223 */ /* 0x000fe20000010008 */
[----:B------:R-:W-:Y:S01]  /*1310*/  @P0 HADD2.F32 R51, -RZ, R55.H1_H1 ;  /* 0x30000037ff330230 */ /* 0x000fe20000004100 */
[----:B------:R-:W-:Y:S01]  /*1320*/  MOV R13, R9 ;  /* 0x00000009000d7202 */ /* 0x000fe20000000f00 */
[----:B-1----:R-:W-:-:S04]  /*1330*/  @P0 FMUL.FTZ R14, R5, R14 ;  /* 0x0000000e050e0220 */ /* 0x002fc80000410000 */
[----:B------:R-:W-:Y:S01]  /*1340*/  @P0 FFMA.FTZ R13, R14, R51, R9 ;  /* 0x000000330e0d0223 */ /* 0x000fe20000010009 */
[----:B------:R-:W-:Y:S01]  /*1350*/  @P0 HADD2.F32 R51, -RZ, R63.H0_H0 ;  /* 0x2000003fff330230 */ /* 0x000fe20000004100 */
[----:B------:R-:W-:Y:S01]  /*1360*/  MOV R14, R10 ;  /* 0x0000000a000e7202 */ /* 0x000fe20000000f00 */
[----:B--2---:R-:W-:-:S04]  /*1370*/  @P0 FMUL.FTZ R15, R6, R15 ;  /* 0x0000000f060f0220 */ /* 0x004fc80000410000 */
[----:B------:R-:W-:Y:S01]  /*1380*/  @P0 FFMA.FTZ R14, R15, R51, R10 ;  /* 0x000000330f0e0223 */ /* 0x000fe2000001000a */
[----:B------:R-:W-:Y:S01]  /*1390*/  MOV R15, R11 ;  /* 0x0000000b000f7202 */ /* 0x000fe20000000f00 */
[----:B------:R-:W-:Y:S06]  /*13a0*/  @!P0 BRA `(.L_x_16195) ;  /* 0x0000000000608947 */ /* 0x000fec0003800000 */
[----:B------:R-:W-:Y:S02]  /*13b0*/  HADD2.F32 R15, -RZ, R55.H0_H0 ;  /* 0x20000037ff0f7230 */ /* 0x000fe40000004100 */
[----:B------:R-:W-:-:S04]  /*13c0*/  FMUL.FTZ R54, R7, UR10 ;  /* 0x0000000a07367c20 */ /* 0x000fc80008410000 */
[----:B------:R-:W-:Y:S01]  /*13d0*/  FFMA.FTZ R15, R54, R15, R11 ;  /* 0x0000000f360f7223 */ /* 0x000fe2000001000b */
[----:B------:R-:W-:Y:S06]  /*13e0*/  BRA `(.L_x_16195) ;  /* 0x0000000000507947 */ /* 0x000fec0003800000 */
.L_x_16194:
[----:B------:R-:W0:Y:S01]  /*13f0*/  @P2 LDC R13, c[0x0][0x40c] ;  /* 0x00010300ff0d2b82 */ /* 0x000e220000000800 */
[----:B------:R-:W-:-:S07]  /*1400*/  HFMA2 R12, -RZ, RZ, 0, 0 ;  /* 0x00000000ff0c7431 */ /* 0x000fce00000001ff */
[----:B--2---:R-:W1:Y:S08]  /*1410*/  @P2 LDC R14, c[0x0][0x40c] ;  /* 0x00010300ff0e2b82 */ /* 0x004e700000000800 */
[----:B------:R-:W2:Y:S08]  /*1420*/  @P2 LDC R15, c[0x0][0x40c] ;  /* 0x00010300ff0f2b82 */ /* 0x000eb00000000800 */
[----:B------:R-:W3:Y:S01]  /*1430*/  @P2 LDC R54, c[0x0][0x40c] ;  /* 0x00010300ff362b82 */ /* 0x000ee20000000800 */
[----:B0----5:R-:W-:Y:S01]  /*1440*/  @P2 FMUL.FTZ R56, R4, R13 ;  /* 0x0000000d04382220 */ /* 0x021fe20000410000 */
[----:B------:R-:W-:-:S05]  /*1450*/  @P2 HADD2.F32 R13, -RZ, R63.H1_H1 ;  /* 0x3000003fff0d2230 */ /* 0x000fca0000004100 */
[----:B------:R-:W-:Y:S01]  /*1460*/  @P2 FMUL.FTZ R12, R56, R13 ;  /* 0x0000000d380c2220 */ /* 0x000fe20000410000 */
[----:B-1----:R-:W-:Y:S01]  /*1470*/  @P2 FMUL.FTZ R51, R5, R14 ;  /* 0x0000000e05332220 */ /* 0x002fe20000410000 */
[----:B------:R-:W-:Y:S01]  /*1480*/  @P2 HADD2.F32 R14, -RZ, R55.H1_H1 ;  /* 0x30000037ff0e2230 */ /* 0x000fe20000004100 */
[----:B------:R-:W-:-:S04]  /*1490*/  MOV R13, RZ ;  /* 0x000000ff000d7202 */ /* 0x000fc80000000f00 */
[----:B------:R-:W-:Y:S01]  /*14a0*/  @P2 FMUL.FTZ R13, R51, R14 ;  /* 0x0000000e330d2220 */ /* 0x000fe20000410000 */
[----:B------:R-:W-:Y:S02]  /*14b0*/  HFMA2 R14, -RZ, RZ, 0, 0 ;  /* 0x00000000ff0e7431 */ /* 0x000fe400000001ff */
[----:B--2---:R-:W-:Y:S01]  /*14c0*/  @P2 FMUL.FTZ R56, R6, R15 ;  /* 0x0000000f06382220 */ /* 0x004fe20000410000 */
[----:B------:R-:W-:Y:S02]  /*14d0*/  @P2 HADD2.F32 R15, -RZ, R63.H0_H0 ;  /* 0x2000003fff0f2230 */ /* 0x000fe40000004100 */
[----:B------:R-:W-:-:S03]  /*14e0*/  @P2 HADD2.F32 R51, -RZ, R55.H0_H0 ;  /* 0x20000037ff332230 */ /* 0x000fc60000004100 */
[----:B------:R-:W-:Y:S01]  /*14f0*/  @P2 FMUL.FTZ R14, R56, R15 ;  /* 0x0000000f380e2220 */ /* 0x000fe20000410000 */
[----:B------:R-:W-:Y:S01]  /*1500*/  MOV R15, RZ ;  /* 0x000000ff000f7202 */ /* 0x000fe20000000f00 */
[----:B---3--:R-:W-:-:S04]  /*1510*/  @P2 FMUL.FTZ R54, R7, R54 ;  /* 0x0000003607362220 */ /* 0x008fc80000410000 */
[----:B------:R-:W-:-:S07]  /*1520*/  @P2 FMUL.FTZ R15, R54, R51 ;  /* 0x00000033360f2220 */ /* 0x000fce0000410000 */
.L_x_16195:
[----:B------:R-:W-:Y:S05]  /*1530*/  BSYNC.RECONVERGENT B0 ;  /* 0x0000000000007941 */ /* 0x000fea0003800200 */
.L_x_16193:
        /* <DEDUP_REMOVED lines=74> */
.L_x_16211:
[----:B-1----:R-:W-:Y:S01]  /*19e0*/  FADD.FTZ R58, R62, R58 ;  /* 0x0000003a3e3a7221 */ /* 0x002fe20000010000 */
[----:B------:R-:W1:Y:S01]  /*19f0*/  @!P0 LDC.64 R56, c[0x0][0x3c0] ;  /* 0x0000f000ff388b82 */ /* 0x000e620000000a00 */
[----:B------:R-:W-:Y:S02]  /*1a00*/  BSSY.RECONVERGENT B0, `(.L_x_16197) ;  /* 0x0000077000007945 */ /* 0x000fe40003800200 */
[----:B------:R-:W-:Y:S01]  /*1a10*/  FFMA.FTZ R58, R58, R51, UR5 ;  /* 0x000000053a3a7e23 */ /* 0x000fe20008010033 */
[----:B------:R-:W-:-:S04]  /*1a20*/  FMUL.FTZ R51, R54, R54 ;  /* 0x0000003636337220 */ /* 0x000fc80000410000 */
[----:B------:R-:W2:Y:S01]  /*1a30*/  @!P0 LDC.64 R60, c[0x0][0x3c8] ;  /* 0x0000f200ff3c8b82 */ /* 0x000ea20000000a00 */
[----:B------:R-:W-:-:S05]  /*1a40*/  FSEL R51, R51, RZ, P1 ;  /* 0x000000ff33337208 */ /* 0x000fca0000800000 */
[----:B------:R-:W-:-:S04]  /*1a50*/  FADD.FTZ R51, R58, R51 ;  /* 0x000000333a337221 */ /* 0x000fc80000010000 */
[----:B------:R-:W3:Y:S01]  /*1a60*/  MUFU.RSQ R53, R51 ;  /* 0x0000003300357308 */ /* 0x000ee20000001400 */
[----:B-1----:R-:W-:-:S05]  /*1a70*/  @!P0 IMAD.WIDE R56, R0, 0x4, R56 ;  /* 0x0000000400388825 */ /* 0x002fca00078e0238 */
[----:B------:R1:W-:Y:S01]  /*1a80*/  @!P0 STG.E desc[UR6][R56.64], R54 ;  /* 0x0000003638008986 */ /* 0x0003e2000c101906 */
[----:B--2---:R-:W-:-:S05]  /*1a90*/  @!P0 IMAD.WIDE R60, R0, 0x4, R60 ;  /* 0x00000004003c8825 */ /* 0x004fca00078e023c */
[----:B---3--:R1:W-:Y:S01]  /*1aa0*/  @!P0 STG.E desc[UR6][R60.64], R53 ;  /* 0x000000353c008986 */ /* 0x0083e2000c101906 */
[----:B------:R-:W-:-:S13]  /*1ab0*/  ISETP.GE.AND P0, PT, R40, 0x1, PT ;  /* 0x000000012800780c */ /* 0x000fda0003f06270 */
[----:B-1----:R-:W-:Y:S05]  /*1ac0*/  @!P0 BRA `(.L_x_16198) ;  /* 0x0000000400a88947 */ /* 0x002fea0003800000 */
[----:B------:R-:W-:Y:S01]  /*1ad0*/  IADD3 R40, PT, PT, R40, -0x1, RZ ;  /* 0xffffffff28287810 */ /* 0x000fe20007ffe0ff */
[----:B------:R-:W-:Y:S01]  /*1ae0*/  HADD2.F32 R64, -RZ, R36.H0_H0 ;  /* 0x20000024ff407230 */ /* 0x000fe20000004100 */
[----:B------:R-:W-:Y:S01]  /*1af0*/  FSEL R54, R54, RZ, !P1 ;  /* 0x000000ff36367208 */ /* 0x000fe20004800000 */
[----:B0-----:R-:W-:Y:S02]  /*1b00*/  HADD2.F32 R62, -RZ, R48.H0_H0 ;  /* 0x20000030ff3e7230 */ /* 0x001fe40000004100 */
[----:B------:R-:W-:Y:S02]  /*1b10*/  IMAD R51, R40, R41, RZ ;  /* 0x0000002928337224 */ /* 0x000fe400078e02ff */
[C---:B------:R-:W-:Y:S01]  /*1b20*/  FADD.FTZ R40, -R54.reuse, R24 ;  /* 0x0000001836287221 */ /* 0x040fe20000010100 */
[C---:B------:R-:W-:Y:S01]  /*1b30*/  FADD.FTZ R56, -R54.reuse, R25 ;  /* 0x0000001936387221 */ /* 0x040fe20000010100 */
[----:B------:R-:W-:Y:S02]  /*1b40*/  HADD2.F32 R41, -RZ, R52.H1_H1 ;  /* 0x30000034ff297230 */ /* 0x000fe40000004100 */
[----:B------:R-:W-:Y:S01]  /*1b50*/  FADD.FTZ R26, -R54, R26 ;  /* 0x0000001a361a7221 */ /* 0x000fe20000010100 */
[----:B------:R-:W-:Y:S01]  /*1b60*/  FMUL.FTZ R57, R53, R40 ;  /* 0x0000002835397220 */ /* 0x000fe20000410000 */
[----:B------:R-:W-:-:S02]  /*1b70*/  HADD2.F32 R24, -RZ, R38.H0_H0 ;  /* 0x20000026ff187230 */ /* 0x000fc40000004100 */
[C---:B------:R-:W-:Y:S01]  /*1b80*/  FMUL.FTZ R56, R53.reuse, R56 ;  /* 0x0000003835387220 */ /* 0x040fe20000410000 */
[----:B------:R-:W-:Y:S02]  /*1b90*/  HADD2.F32 R40, -RZ, R50.H1_H1 ;  /* 0x30000032ff287230 */ /* 0x000fe40000004100 */
[----:B------:R-:W-:Y:S01]  /*1ba0*/  FMUL.FTZ R59, R53, R26 ;  /* 0x0000001a353b7220 */ /* 0x000fe20000410000 */
[----:B------:R-:W-:Y:S02]  /*1bb0*/  HADD2.F32 R25, -RZ, R47.H0_H0 ;  /* 0x2000002fff197230 */ /* 0x000fe40000004100 */
[----:B------:R-:W-:Y:S01]  /*1bc0*/  FFMA.FTZ R24, R57, R41, R24 ;  /* 0x0000002939187223 */ /* 0x000fe20000010018 */
[----:B------:R-:W-:Y:S02]  /*1bd0*/  HADD2.F32 R57, -RZ, R52.H0_H0 ;  /* 0x20000034ff397230 */ /* 0x000fe40000004100 */
[----:B------:R-:W-:Y:S01]  /*1be0*/  FADD.FTZ R16, -R54, R16 ;  /* 0x0000001036107221 */ /* 0x000fe20000010100 */
[----:B------:R-:W-:-:S02]  /*1bf0*/  HADD2.F32 R26, -RZ, R39.H0_H0 ;  /* 0x20000027ff1a7230 */ /* 0x000fc40000004100 */
[----:B------:R-:W-:Y:S01]  /*1c00*/  FFMA.FTZ R25, R56, R40, R25 ;  /* 0x0000002838197223 */ /* 0x000fe20000010019 */
[----:B------:R-:W-:Y:S01]  /*1c10*/  SHF.R.S32.HI R56, RZ, 0x1f, R51 ;  /* 0x0000001fff387819 */ /* 0x000fe20000011433 */
[----:B------:R-:W0:Y:S01]  /*1c20*/  LDC.64 R40, c[0x0][0x428] ;  /* 0x00010a00ff287b82 */ /* 0x000e220000000a00 */
[----:B------:R-:W-:Y:S01]  /*1c30*/  FADD.FTZ R58, -R54, R17 ;  /* 0x00000011363a7221 */ /* 0x000fe20000010100 */
[----:B------:R-:W-:Y:S01]  /*1c40*/  FFMA.FTZ R26, R59, R57, R26 ;  /* 0x000000393b1a7223 */ /* 0x000fe2000001001a */
[----:B------:R-:W-:Y:S01]  /*1c50*/  LEA.HI R51, R56, R51, RZ, 0x2 ;  /* 0x0000003338337211 */ /* 0x000fe200078f10ff */
[C---:B------:R-:W-:Y:S01]  /*1c60*/  FADD.FTZ R56, -R54.reuse, R27 ;  /* 0x0000001b36387221 */ /* 0x040fe20000010100 */
[----:B------:R-:W-:Y:S02]  /*1c70*/  HADD2.F32 R57, -RZ, R50.H0_H0 ;  /* 0x20000032ff397230 */ /* 0x000fe40000004100 */
[----:B------:R-:W-:Y:S01]  /*1c80*/  FADD.FTZ R60, -R54, R19 ;  /* 0x00000013363c7221 */ /* 0x000fe20000010100 */
[----:B------:R-:W-:Y:S01]  /*1c90*/  LEA.HI.SX32 R51, R51, R42, 0x1e ;  /* 0x0000002a33337211 */ /* 0x000fe200078ff2ff */
[----:B------:R-:W-:Y:S01]  /*1ca0*/  FMUL.FTZ R27, R53, R56 ;  /* 0x00000038351b7220 */ /* 0x000fe20000410000 */
[----:B------:R-:W-:-:S02]  /*1cb0*/  HADD2.F32 R56, -RZ, R47.H1_H1 ;  /* 0x3000002fff387230 */ /* 0x000fc40000004100 */
[C---:B------:R-:W-:Y:S01]  /*1cc0*/  FADD.FTZ R18, -R54.reuse, R18 ;  /* 0x0000001236127221 */ /* 0x040fe20000010100 */
[----:B------:R-:W-:Y:S02]  /*1cd0*/  HADD2.F32 R19, -RZ, R49.H1_H1 ;  /* 0x30000031ff137230 */ /* 0x000fe40000004100 */
[----:B------:R-:W-:Y:S01]  /*1ce0*/  FADD.FTZ R20, -R54, R20 ;  /* 0x0000001436147221 */ /* 0x000fe20000010100 */
[----:B------:R-:W-:Y:S02]  /*1cf0*/  HADD2.F32 R17, -RZ, R43.H0_H0 ;  /* 0x2000002bff117230 */ /* 0x000fe40000004100 */
[----:B------:R-:W-:Y:S01]  /*1d00*/  FFMA.FTZ R27, R27, R57, R56 ;  /* 0x000000391b1b7223 */ /* 0x000fe20000010038 */
[----:B0-----:R-:W-:-:S05]  /*1d10*/  IMAD.WIDE.U32 R56, R51, 0x10, R40 ;  /* 0x0000001033387825 */ /* 0x001fca00078e0028 */
[----:B------:R0:W-:Y:S02]  /*1d20*/  STG.E.128 desc[UR6][R56.64], R24 ;  /* 0x0000001838007986 */ /* 0x0001e4000c101d06 */
[C---:B0-----:R-:W-:Y:S01]  /*1d30*/  FADD.FTZ R56, -R54.reuse, R21 ;  /* 0x0000001536387221 */ /* 0x041fe20000010100 */
[C---:B------:R-:W-:Y:S01]  /*1d40*/  FMUL.FTZ R25, R53.reuse, R16 ;  /* 0x0000001035197220 */ /* 0x040fe20000410000 */
[C---:B------:R-:W-:Y:S01]  /*1d50*/  FMUL.FTZ R21, R53.reuse, R58 ;  /* 0x0000003a35157220 */ /* 0x040fe20000410000 */
[C---:B------:R-:W-:Y:S01]  /*1d60*/  FADD.FTZ R26, -R54.reuse, R23 ;  /* 0x00000017361a7221 */ /* 0x040fe20000010100 */
[----:B------:R-:W-:Y:S01]  /*1d70*/  FMUL.FTZ R23, R53, R18 ;  /* 0x0000001235177220 */ /* 0x000fe20000410000 */
[----:B------:R-:W-:Y:S01]  /*1d80*/  FFMA.FTZ R16, R25, R19, R64 ;  /* 0x0000001319107223 */ /* 0x000fe20000010040 */
[----:B------:R-:W-:Y:S01]  /*1d90*/  FFMA.FTZ R17, R21, R17, R62 ;  /* 0x0000001115117223 */ /* 0x000fe2000001003e */
[----:B------:R-:W-:Y:S02]  /*1da0*/  HADD2.F32 R21, -RZ, R49.H0_H0 ;  /* 0x20000031ff157230 */ /* 0x000fe40000004100 */
[----:B------:R-:W-:Y:S01]  /*1db0*/  FADD.FTZ R24, -R54, R12 ;  /* 0x0000000c36187221 */ /* 0x000fe20000010100 */
[----:B------:R-:W-:-:S02]  /*1dc0*/  HADD2.F32 R64, -RZ, R37.H0_H0 ;  /* 0x20000025ff407230 */ /* 0x000fc40000004100 */
[C---:B------:R-:W-:Y:S01]  /*1dd0*/  FADD.FTZ R12, -R54.reuse, R13 ;  /* 0x0000000d360c7221 */ /* 0x040fe20000010100 */
[----:B------:R-:W-:Y:S02]  /*1de0*/  HADD2.F32 R19, -RZ, R43.H1_H1 ;  /* 0x3000002bff137230 */ /* 0x000fe40000004100 */
[C---:B------:R-:W-:Y:S01]  /*1df0*/  FADD.FTZ R58, -R54.reuse, R22 ;  /* 0x00000016363a7221 */ /* 0x040fe20000010100 */
[----:B------:R-:W-:Y:S02]  /*1e00*/  HADD2.F32 R62, -RZ, R48.H1_H1 ;  /* 0x30000030ff3e7230 */ /* 0x000fe40000004100 */
[----:B------:R-:W-:Y:S01]  /*1e10*/  FMUL.FTZ R13, R53, R60 ;  /* 0x0000003c350d7220 */ /* 0x000fe20000410000 */
[----:B------:R-:W-:Y:S01]  /*1e20*/  FFMA.FTZ R18, R23, R21, R64 ;  /* 0x0000001517127223 */ /* 0x000fe20000010040 */
[C---:B------:R-:W-:Y:S01]  /*1e30*/  FMUL.FTZ R64, R53.reuse, R20 ;  /* 0x0000001435407220 */ /* 0x040fe20000410000 */
[----:B------:R-:W-:Y:S01]  /*1e40*/  FADD.FTZ R22, -R54, R14 ;  /* 0x0000000e36167221 */ /* 0x000fe20000010100 */
[----:B------:R-:W-:Y:S01]  /*1e50*/  FMUL.FTZ R20, R53, R24 ;  /* 0x0000001835147220 */ /* 0x000fe20000410000 */
[----:B------:R-:W-:-:S02]  /*1e60*/  HADD2.F32 R14, -RZ, R45.H1_H1 ;  /* 0x3000002dff0e7230 */ /* 0x000fc40000004100 */
[----:B------:R-:W-:Y:S01]  /*1e70*/  FADD.FTZ R60, -R54, R15 ;  /* 0x0000000f363c7221 */ /* 0x000fe20000010100 */
[----:B------:R-:W-:Y:S02]  /*1e80*/  HADD2.F32 R24, -RZ, R35.H0_H0 ;  /* 0x20000023ff187230 */ /* 0x000fe40000004100 */
[----:B------:R-:W-:Y:S01]  /*1e90*/  FFMA.FTZ R19, R13, R19, R62 ;  /* 0x000000130d137223 */ /* 0x000fe2000001003e */
[C---:B------:R-:W-:Y:S01]  /*1ea0*/  FMUL.FTZ R23, R53.reuse, R58 ;  /* 0x0000003a35177220 */ /* 0x040fe20000410000 */
[----:B------:R-:W-:Y:S02]  /*1eb0*/  HADD2.F32 R62, -RZ, R45.H0_H0 ;  /* 0x2000002dff3e7230 */ /* 0x000fe40000004100 */
[----:B------:R-:W-:Y:S01]  /*1ec0*/  FMUL.FTZ R21, R53, R12 ;  /* 0x0000000c35157220 */ /* 0x000fe20000410000 */
[----:B------:R-:W-:Y:S02]  /*1ed0*/  HADD2.F32 R15, -RZ, R34.H0_H0 ;  /* 0x20000022ff0f7230 */ /* 0x000fe40000004100 */
[----:B------:R-:W-:Y:S01]  /*1ee0*/  FFMA.FTZ R14, R23, R14, R24 ;  /* 0x0000000e170e7223 */ /* 0x000fe20000010018 */
[----:B------:R-:W-:Y:S01]  /*1ef0*/  SHF.R.U64 R23, R2, 0x10, R3 ;  /* 0x0000001002177819 */ /* 0x000fe20000001203 */
[C---:B------:R-:W-:Y:S01]  /*1f00*/  FMUL.FTZ R56, R53.reuse, R56 ;  /* 0x0000003835387220 */ /* 0x040fe20000410000 */
[----:B------:R-:W-:Y:S01]  /*1f10*/  SHF.R.U64 R24, R32, 0x10, R33 ;  /* 0x0000001020187819 */ /* 0x000fe20000001221 */
[C---:B------:R-:W-:Y:S01]  /*1f20*/  FMUL.FTZ R26, R53.reuse, R26 ;  /* 0x0000001a351a7220 */ /* 0x040fe20000410000 */
[C---:B------:R-:W-:Y:S01]  /*1f30*/  FMUL.FTZ R22, R53.reuse, R22 ;  /* 0x0000001635167220 */ /* 0x040fe20000410000 */
[----:B------:R-:W-:Y:S01]  /*1f40*/  FMUL.FTZ R60, R53, R60 ;  /* 0x0000003c353c7220 */ /* 0x000fe20000410000 */
[----:B------:R-:W-:Y:S01]  /*1f50*/  FFMA.FTZ R12, R64, R62, R15 ;  /* 0x0000003e400c7223 */ /* 0x000fe2000001000f */
[----:B------:R-:W-:Y:S01]  /*1f60*/  SHF.R.U32.HI R53, RZ, 0x10, R29 ;  /* 0x00000010ff357819 */ /* 0x000fe2000001161d */
[----:B------:R-:W-:Y:S01]  /*1f70*/  HADD2.F32 R27, -RZ, R46.H0_H0 ;  /* 0x2000002eff1b7230 */ /* 0x000fe20000004100 */
[----:B------:R-:W-:Y:S01]  /*1f80*/  SHF.R.U32.HI R15, RZ, 0x10, R35 ;  /* 0x00000010ff0f7819 */ /* 0x000fe20000011623 */
[----:B------:R-:W-:Y:S01]  /*1f90*/  HADD2.F32 R25, -RZ, R32.H0_H0 ;  /* 0x20000020ff197230 */ /* 0x000fe20000004100 */
[----:B------:R-:W-:Y:S01]  /*1fa0*/  SHF.R.U64 R54, R28, 0x10, R29 ;  /* 0x000000101c367819 */ /* 0x000fe2000000121d */
[----:B------:R-:W-:Y:S01]  /*1fb0*/  HADD2.F32 R23, -RZ, R23.H0_H0 ;  /* 0x20000017ff177230 */ /* 0x000fe20000004100 */
[----:B------:R-:W-:Y:S01]  /*1fc0*/  SHF.R.U64 R13, R34, 0x10, R35 ;  /* 0x00000010220d7819 */ /* 0x000fe20000001223 */
[----:B------:R-:W-:-:S02]  /*1fd0*/  HADD2.F32 R24, -RZ, R24.H0_H0 ;  /* 0x20000018ff187230 */ /* 0x000fc40000004100 */
[----:B------:R-:W-:Y:S01]  /*1fe0*/  FFMA.FTZ R20, R20, R27, R25 ;  /* 0x0000001b14147223 */ /* 0x000fe20000010019 */
[----:B------:R-:W-:Y:S01]  /*1ff0*/  HADD2.F32 R53, -RZ, R53.H0_H0 ;  /* 0x20000035ff357230 */ /* 0x000fe20000004100 */
[----:B------:R-:W-:Y:S01]  /*2000*/  SHF.R.U32.HI R25, RZ, 0x10, R3 ;  /* 0x00000010ff197819 */ /* 0x000fe20000011603 */
[----:B------:R-:W-:Y:S02]  /*2010*/  HADD2.F32 R15, -RZ, R15.H0_H0 ;  /* 0x2000000fff0f7230 */ /* 0x000fe40000004100 */
[----:B------:R-:W-:Y:S01]  /*2020*/  FFMA.FTZ R21, R21, R23, R24 ;  /* 0x0000001715157223 */ /* 0x000fe20000010018 */
[----:B------:R-:W-:Y:S01]  /*2030*/  SHF.R.U32.HI R24, RZ, 0x10, R33 ;  /* 0x00000010ff187819 */ /* 0x000fe20000011621 */
[----:B------:R-:W-:Y:S01]  /*2040*/  HADD2.F32 R54, -RZ, R54.H0_H0 ;  /* 0x20000036ff367230 */ /* 0x000fe20000004100 */
[C---:B------:R-:W-:Y:S01]  /*2050*/  IADD3 R27, PT, PT, R51.reuse, 0x20, RZ ;  /* 0x00000020331b7810 */ /* 0x040fe20007ffe0ff */
[----:B------:R-:W-:Y:S01]  /*2060*/  FFMA.FTZ R15, R26, R53, R15 ;  /* 0x000000351a0f7223 */ /* 0x000fe2000001000f */
[----:B------:R-:W-:Y:S01]  /*2070*/  HADD2.F32 R26, -RZ, R46.H1_H1 ;  /* 0x3000002eff1a7230 */ /* 0x000fe20000004100 */
[C---:B------:R-:W-:Y:S01]  /*2080*/  IADD3 R23, PT, PT, R51.reuse, 0x40, RZ ;  /* 0x0000004033177810 */ /* 0x040fe20007ffe0ff */
[----:B------:R-:W-:Y:S01]  /*2090*/  HADD2.F32 R53, -RZ, R33.H0_H0 ;  /* 0x20000021ff357230 */ /* 0x000fe20000004100 */
[----:B------:R-:W-:Y:S01]  /*20a0*/  IADD3 R51, PT, PT, R51, 0x60, RZ ;  /* 0x0000006033337810 */ /* 0x000fe20007ffe0ff */
[----:B------:R-:W-:-:S02]  /*20b0*/  HADD2.F32 R13, -RZ, R13.H0_H0 ;  /* 0x2000000dff0d7230 */ /* 0x000fc40000004100 */
[----:B------:R-:W-:Y:S02]  /*20c0*/  HADD2.F32 R25, -RZ, R25.H0_H0 ;  /* 0x20000019ff197230 */ /* 0x000fe40000004100 */
[----:B------:R-:W-:Y:S01]  /*20d0*/  FFMA.FTZ R22, R22, R26, R53 ;  /* 0x0000001a16167223 */ /* 0x000fe20000010035 */
[----:B------:R-:W-:Y:S02]  /*20e0*/  HADD2.F32 R57, -RZ, R24.H0_H0 ;  /* 0x20000018ff397230 */ /* 0x000fe40000004100 */
[----:B------:R-:W-:Y:S01]  /*20f0*/  FFMA.FTZ R13, R56, R54, R13 ;  /* 0x00000036380d7223 */ /* 0x000fe2000001000d */
[----:B------:R-:W-:-:S04]  /*2100*/  IMAD.WIDE.U32 R26, R27, 0x10, R40 ;  /* 0x000000101b1a7825 */ /* 0x000fc800078e0028 */
[----:B------:R-:W-:-:S04]  /*2110*/  IMAD.WIDE.U32 R58, R23, 0x10, R40 ;  /* 0x00000010173a7825 */ /* 0x000fc800078e0028 */
[----:B------:R-:W-:Y:S01]  /*2120*/  FFMA.FTZ R23, R60, R25, R57 ;  /* 0x000000193c177223 */ /* 0x000fe20000010039 */
[----:B------:R1:W-:Y:S01]  /*2130*/  STG.E.128 desc[UR6][R26.64], R16 ;  /* 0x000000101a007986 */ /* 0x0003e2000c101d06 */
[----:B------:R-:W-:-:S03]  /*2140*/  IMAD.WIDE.U32 R40, R51, 0x10, R40 ;  /* 0x0000001033287825 */ /* 0x000fc600078e0028 */
[----:B------:R1:W-:Y:S04]  /*2150*/  STG.E.128 desc[UR6][R58.64], R12 ;  /* 0x0000000c3a007986 */ /* 0x0003e8000c101d06 */
[----:B------:R1:W-:Y:S02]  /*2160*/  STG.E.128 desc[UR6][R40.64], R20 ;  /* 0x0000001428007986 */ /* 0x0003e4000c101d06 */
.L_x_16198:
[----:B------:R-:W-:Y:S05]  /*2170*/  BSYNC.RECONVERGENT B0 ;  /* 0x0000000000007941 */ /* 0x000fea0003800200 */
.L_x_16197:
[----:B-1----:R-:W1:Y:S02]  /*2180*/  LDC.64 R12, c[0x0][0x380] ;  /* 0x0000e000ff0c7b82 */ /* 0x002e640000000a00 */
[----:B-1----:R-:W-:-:S04]  /*2190*/  LEA R0, R12, R0, 0x2 ;  /* 0x000000000c007211 */ /* 0x002fc800078e10ff */
[----:B------:R-:W-:-:S13]  /*21a0*/  ISETP.GE.AND P0, PT, R0, R13, PT ;  /* 0x0000000d0000720c */ /* 0x000fda0003f06270 */
[----:B------:R-:W-:Y:S05]  /*21b0*/  @!P0 BRA `(.L_x_16199) ;  /* 0xffffffe4002c8947 */ /* 0x000fea000383ffff */
[----:B------:R-:W-:Y:S05]  /*21c0*/  EXIT ;  /* 0x000000000000794d */ /* 0x000fea0003800000 */
.L_x_16196:
[----:B------:R-:W-:Y:S01]  /*21d0*/  HFMA2 R57, -RZ, RZ, 0, 5.9604644775390625e-08 ;  /* 0x00000001ff397431 */ /* 0x000fe200000001ff */
[----:B------:R-:W-:Y:S01]  /*21e0*/  BSSY B0, `(.L_x_16200) ;  /* 0x0000006000007945 */ /* 0x000fe20003800000 */
[----:B------:R-:W-:Y:S02]  /*21f0*/  MOV R56, 0x1f ;  /* 0x0000001f00387802 */ /* 0x000fe40000000f00 */
[----:B------:R-:W-:-:S07]  /*2200*/  MOV R53, 0xffffffff ;  /* 0xffffffff00357802 */ /* 0x000fce0000000f00 */
[----:B------:R-:W-:Y:S05]  /*2210*/  WARPSYNC.COLLECTIVE R53, `(.L_x_16201) ;  /* 0x0000000035087348 */ /* 0x000fea0003c00000 */
[----:B------:R0:W1:Y:S02]  /*2220*/  SHFL.BFLY P2, R58, R64, R57, R56 ;  /* 0x0c000039403a7389 */ /* 0x0000640000040038 */
[----:B01----:R-:W-:Y:S05]  /*2230*/  ENDCOLLECTIVE ;  /* 0x000000000000791b */ /* 0x003fea0003800000 */
.L_x_16201:
[----:B------:R-:W-:Y:S05]  /*2240*/  BSYNC B0 ;  /* 0x0000000000007941 */ /* 0x000fea0003800000 */
.L_x_16200:
        /* <DEDUP_REMOVED lines=8> */
.L_x_16202:
[----:B------:R-:W-:Y:S02]  /*22d0*/  HFMA2 R57, -RZ, RZ, 0, 2.384185791015625e-07 ;  /* 0x00000004ff397431 */ /* 0x000fe400000001ff */
[----:B------:R-:W-:-:S05]  /*22e0*/  FADD.FTZ R61, R64, R58 ;  /* 0x0000003a403d7221 */ /* 0x000fca0000010000 */
[----:B------:R-:W-:-:S07]  /*22f0*/  MOV R64, R61 ;  /* 0x0000003d00407202 */ /* 0x000fce0000000f00 */
[----:B------:R-:W-:Y:S05]  /*2300*/  WARPSYNC.COLLECTIVE R53, `(.L_x_16203) ;  /* 0x0000000035087348 */ /* 0x000fea0003c00000 */
[----:B------:R0:W1:Y:S02]  /*2310*/  SHFL.BFLY P2, R58, R64, R57, R56 ;  /* 0x0c000039403a7389 */ /* 0x0000640000040038 */
[----:B01----:R-:W-:Y:S05]  /*2320*/  ENDCOLLECTIVE ;  /* 0x000000000000791b */ /* 0x003fea0003800000 */
.L_x_16203:
[----:B------:R-:W-:Y:S02]  /*2330*/  HFMA2 R57, -RZ, RZ, 0, 4.76837158203125e-07 ;  /* 0x00000008ff397431 */ /* 0x000fe400000001ff */
[----:B------:R-:W-:-:S05]  /*2340*/  FADD.FTZ R60, R61, R58 ;  /* 0x0000003a3d3c7221 */ /* 0x000fca0000010000 */
[----:B------:R-:W-:-:S07]  /*2350*/  MOV R64, R60 ;  /* 0x0000003c00407202 */ /* 0x000fce0000000f00 */
[----:B------:R-:W-:Y:S05]  /*2360*/  WARPSYNC.COLLECTIVE R53, `(.L_x_16204) ;  /* 0x0000000035087348 */ /* 0x000fea0003c00000 */
[----:B------:R0:W1:Y:S02]  /*2370*/  SHFL.BFLY P2, R58, R64, R57, R56 ;  /* 0x0c000039403a7389 */ /* 0x0000640000040038 */
[----:B01----:R-:W-:Y:S05]  /*2380*/  ENDCOLLECTIVE ;  /* 0x000000000000791b */ /* 0x003fea0003800000 */
.L_x_16204:
[----:B------:R-:W-:Y:S02]  /*2390*/  HFMA2 R57, -RZ, RZ, 0, 9.5367431640625e-07 ;  /* 0x00000010ff397431 */ /* 0x000fe400000001ff */
[----:B------:R-:W-:-:S05]  /*23a0*/  FADD.FTZ R59, R60, R58 ;  /* 0x0000003a3c3b7221 */ /* 0x000fca0000010000 */
[----:B------:R-:W-:-:S07]  /*23b0*/  MOV R64, R59 ;  /* 0x0000003b00407202 */ /* 0x000fce0000000f00 */
[----:B------:R-:W-:Y:S05]  /*23c0*/  WARPSYNC.COLLECTIVE R53, `(.L_x_16205) ;  /* 0x0000000035087348 */ /* 0x000fea0003c00000 */
[----:B------:R0:W1:Y:S02]  /*23d0*/  SHFL.BFLY P2, R58, R64, R57, R56 ;  /* 0x0c000039403a7389 */ /* 0x0000640000040038 */
[----:B01----:R-:W-:Y:S05]  /*23e0*/  ENDCOLLECTIVE ;  /* 0x000000000000791b */ /* 0x003fea0003800000 */
.L_x_16205:
[----:B------:R-:W-:Y:S01]  /*23f0*/  MOV R57, 0x1 ;  /* 0x0000000100397802 */ /* 0x000fe20000000f00 */
[----:B------:R-:W-:-:S04]  /*2400*/  FADD.FTZ R54, R59, R58 ;  /* 0x0000003a3b367221 */ /* 0x000fc80000010000 */
[----:B------:R-:W-:-:S04]  /*2410*/  FMUL.FTZ R54, R54, R51 ;  /* 0x0000003336367220 */ /* 0x000fc80000410000 */
[C---:B------:R-:W-:Y:S01]  /*2420*/  FADD.FTZ R59, -R54.reuse, R24 ;  /* 0x00000018363b7221 */ /* 0x040fe20000010100 */
[C---:B------:R-:W-:Y:S01]  /*2430*/  FADD.FTZ R58, -R54.reuse, R25 ;  /* 0x00000019363a7221 */ /* 0x040fe20000010100 */
[C---:B------:R-:W-:Y:S01]  /*2440*/  FADD.FTZ R56, -R54.reuse, R27 ;  /* 0x0000001b36387221 */ /* 0x040fe20000010100 */
[C---:B------:R-:W-:Y:S01]  /*2450*/  FADD.FTZ R53, -R54.reuse, R16 ;  /* 0x0000001036357221 */ /* 0x040fe20000010100 */
[----:B------:R-:W-:Y:S01]  /*2460*/  FFMA.FTZ R59, R59, R59, RZ ;  /* 0x0000003b3b3b7223 */ /* 0x000fe200000100ff */
[----:B------:R-:W-:-:S03]  /*2470*/  FADD.FTZ R64, -R54, R15 ;  /* 0x0000000f36407221 */ /* 0x000fc60000010100 */
[----:B------:R-:W-:Y:S01]  /*2480*/  FFMA.FTZ R58, R58, R58, R59 ;  /* 0x0000003a3a3a7223 */ /* 0x000fe2000001003b */
[----:B------:R-:W-:-:S04]  /*2490*/  FADD.FTZ R59, -R54, R26 ;  /* 0x0000001a363b7221 */ /* 0x000fc80000010100 */
[----:B------:R-:W-:-:S04]  /*24a0*/  FFMA.FTZ R59, R59, R59, R58 ;  /* 0x0000003b3b3b7223 */ /* 0x000fc8000001003a */
        /* <DEDUP_REMOVED lines=23> */
[----:B------:R-:W-:Y:S01]  /*2620*/  FFMA.FTZ R64, R64, R64, R53 ;  /* 0x0000004040407223 */ /* 0x000fe20000010035 */
[----:B------:R-:W-:-:S07]  /*2630*/  MOV R53, 0xffffffff ;  /* 0xffffffff00357802 */ /* 0x000fce0000000f00 */
[----:B------:R-:W-:Y:S05]  /*2640*/  WARPSYNC.COLLECTIVE R53, `(.L_x_16206) ;  /* 0x0000000035087348 */ /* 0x000fea0003c00000 */
[----:B------:R0:W1:Y:S02]  /*2650*/  SHFL.BFLY P2, R58, R64, R57, R56 ;  /* 0x0c000039403a7389 */ /* 0x0000640000040038 */
[----:B01----:R-:W-:Y:S05]  /*2660*/  ENDCOLLECTIVE ;  /* 0x000000000000791b */ /* 0x003fea0003800000 */
.L_x_16206:
[----:B------:R-:W-:Y:S02]  /*2670*/  HFMA2 R57, -RZ, RZ, 0, 1.1920928955078125e-07 ;  /* 0x00000002ff397431 */ /* 0x000fe400000001ff */
[----:B------:R-:W-:-:S05]  /*2680*/  FADD.FTZ R59, R64, R58 ;  /* 0x0000003a403b7221 */ /* 0x000fca0000010000 */
[----:B------:R-:W-:-:S07]  /*2690*/  MOV R64, R59 ;  /* 0x0000003b00407202 */ /* 0x000fce0000000f00 */
[----:B------:R-:W-:Y:S05]  /*26a0*/  WARPSYNC.COLLECTIVE R53, `(.L_x_16207) ;  /* 0x0000000035087348 */ /* 0x000fea0003c00000 */
[----:B------:R0:W1:Y:S02]  /*26b0*/  SHFL.BFLY P2, R58, R64, R57, R56 ;  /* 0x0c000039403a7389 */ /* 0x0000640000040038 */
[----:B01----:R-:W-:Y:S05]  /*26c0*/  ENDCOLLECTIVE ;  /* 0x000000000000791b */ /* 0x003fea0003800000 */
.L_x_16207:
[----:B------:R-:W-:Y:S02]  /*26d0*/  HFMA2 R57, -RZ, RZ, 0, 2.384185791015625e-07 ;  /* 0x00000004ff397431 */ /* 0x000fe400000001ff */
[----:B------:R-:W-:-:S05]  /*26e0*/  FADD.FTZ R60, R59, R58 ;  /* 0x0000003a3b3c7221 */ /* 0x000fca0000010000 */
[----:B------:R-:W-:-:S07]  /*26f0*/  MOV R64, R60 ;  /* 0x0000003c00407202 */ /* 0x000fce0000000f00 */
[----:B------:R-:W-:Y:S05]  /*2700*/  WARPSYNC.COLLECTIVE R53, `(.L_x_16208) ;  /* 0x0000000035087348 */ /* 0x000fea0003c00000 */
[----:B------:R0:W1:Y:S02]  /*2710*/  SHFL.BFLY P2, R58, R64, R57, R56 ;  /* 0x0c000039403a7389 */ /* 0x0000640000040038 */
[----:B01----:R-:W-:Y:S05]  /*2720*/  ENDCOLLECTIVE ;  /* 0x000000000000791b */ /* 0x003fea0003800000 */
.L_x_16208:
[----:B------:R-:W-:Y:S02]  /*2730*/  HFMA2 R57, -RZ, RZ, 0, 4.76837158203125e-07 ;  /* 0x00000008ff397431 */ /* 0x000fe400000001ff */
[----:B------:R-:W-:-:S05]  /*2740*/  FADD.FTZ R61, R60, R58 ;  /* 0x0000003a3c3d7221 */ /* 0x000fca0000010000 */
[----:B------:R-:W-:-:S07]  /*2750*/  MOV R64, R61 ;  /* 0x0000003d00407202 */ /* 0x000fce0000000f00 */
[----:B------:R-:W-:Y:S05]  /*2760*/  WARPSYNC.COLLECTIVE R53, `(.L_x_16209) ;  /* 0x0000000035087348 */ /* 0x000fea0003c00000 */
[----:B------:R0:W1:Y:S02]  /*2770*/  SHFL.BFLY P2, R58, R64, R57, R56 ;  /* 0x0c000039403a7389 */ /* 0x0000640000040038 */
[----:B01----:R-:W-:Y:S05]  /*2780*/  ENDCOLLECTIVE ;  /* 0x000000000000791b */ /* 0x003fea0003800000 */
.L_x_16209:
[----:B------:R-:W-:Y:S02]  /*2790*/  HFMA2 R57, -RZ, RZ, 0, 9.5367431640625e-07 ;  /* 0x00000010ff397431 */ /* 0x000fe400000001ff */
[----:B------:R-:W-:-:S05]  /*27a0*/  FADD.FTZ R62, R61, R58 ;  /* 0x0000003a3d3e7221 */ /* 0x000fca0000010000 */
[----:B------:R-:W-:-:S07]  /*27b0*/  MOV R64, R62 ;  /* 0x0000003e00407202 */ /* 0x000fce0000000f00 */
[----:B------:R-:W-:Y:S05]  /*27c0*/  WARPSYNC.COLLECTIVE R53, `(.L_x_16210) ;  /* 0x0000000035087348 */ /* 0x000fea0003c00000 */
[----:B------:R0:W1:Y:S02]  /*27d0*/  SHFL.BFLY P2, R58, R64, R57, R56 ;  /* 0x0c000039403a7389 */ /* 0x0000640000040038 */
[----:B01----:R-:W-:Y:S05]  /*27e0*/  ENDCOLLECTIVE ;  /* 0x000000000000791b */ /* 0x003fea0003800000 */
.L_x_16210:
[----:B------:R-:W-:Y:S05]  /*27f0*/  BRA `(.L_x_16211) ;  /* 0xfffffff000787947 */ /* 0x000fea000383ffff */
.L_x_16212:
        /* <DEDUP_REMOVED lines=16> */
.L_x_20356:


//--------------------- .text._ZN10layer_norm13ln_fwd_kernelINS_13Kernel_traitsI6__halfffffjLj512ELj1ELj4ELj1ELj16ENS_18Kernel_traits_baseILj512ES2_ffffjLj128EEEEELb1ELb0ELb0ELb0EEEvNS_9FwdParamsE --------------------------
	.section	.text._ZN10layer_norm13ln_fwd_kernelINS_13Kernel_traitsI6__halfffffjLj512ELj1ELj4ELj1ELj16ENS_18Kernel_traits_baseILj512ES2_ffffjLj128EEEEELb1ELb0ELb0ELb0EEEvNS_9FwdParamsE,"ax",@progbits
	.align	128
        .global         _ZN10layer_norm13ln_fwd_kernelINS_13Kernel_traitsI6__halfffffjLj512ELj1ELj4ELj1ELj16ENS_18Kernel_traits_baseILj512ES2_ffffjLj128EEEEELb1ELb0ELb0ELb0EEEvNS_9FwdParamsE
        .type           _ZN10layer_norm13ln_fwd_kernelINS_13Kernel_traitsI6__halfffffjLj512ELj1ELj4ELj1ELj16ENS_18Kernel_traits_baseILj512ES2_ffffjLj128EEEEELb1ELb0ELb0ELb0EEEvNS_9FwdParamsE,@function
        .size           _ZN10layer_norm13ln_fwd_kernelINS_13Kernel_traitsI6__halfffffjLj512ELj1ELj4ELj1ELj16ENS_18Kernel_traits_baseILj512ES2_ffffjLj128EEEEELb1ELb0ELb0ELb0EEEvNS_9FwdParamsE,(.L_x_20357 - _ZN10layer_norm13ln_fwd_kernelINS_13Kernel_traitsI6__halfffffjLj512ELj1ELj4ELj1ELj16ENS_18Kernel_traits_baseILj512ES2_ffffjLj128EEEEELb1ELb0ELb0ELb0EEEvNS_9FwdParamsE)
        .other          _ZN10layer_norm13ln_fwd_kernelINS_13Kernel_traitsI6__halfffffjLj512ELj1ELj4ELj1ELj16ENS_18Kernel_traits_baseILj512ES2_ffffjLj128EEEEELb1ELb0ELb0ELb0EEEvNS_9FwdParamsE,@"STO_CUDA_ENTRY STV_DEFAULT"
_ZN10layer_norm13ln_fwd_kernelINS_13Kernel_traitsI6__halfffffjLj512ELj1ELj4ELj1ELj16ENS_18Kernel_traits_baseILj512ES2_ffffjLj128EEEEELb1ELb0ELb0ELb0EEEvNS_9FwdParamsE:
.text._ZN10layer_norm13ln_fwd_kernelINS_13Kernel_traitsI6__halfffffjLj512ELj1ELj4ELj1ELj16ENS_18Kernel_traits_baseILj512ES2_ffffjLj128EEEEELb1ELb0ELb0ELb0EEEvNS_9FwdParamsE:
        /* <DEDUP_REMOVED lines=55> */
[----:B------:R-:W-:Y:S01]  /*0370*/  IMAD.MOV.U32 R23, RZ, RZ, R46 ;  /* 0x000000ffff177224 */ /* 0x000fe200078e002e */
[C---:B------:R-:W-:Y:S02]  /*0380*/  ISETP.GE.U32.AND P2, PT, R44.reuse, 0x60, PT ;  /* 0x000000602c00780c */ /* 0x040fe40003f46070 */
[----:B------:R-:W-:-:S09]  /*0390*/  ISETP.GE.U32.AND P0, PT, R44, 0x20, PT ;  /* 0x000000202c00780c */ /* 0x000fd20003f06070 */
        /* <DEDUP_REMOVED lines=8> */
[----:B------:R-:W0:Y:S03]  /*0420*/  @P0 LDC.64 R2, c[0x0][0x3d0] ;  /* 0x0000f400ff020b82 */ /* 0x000e260000000a00 */
[----:B------:R-:W-:Y:S01]  /*0430*/  @P1 VIADD R23, R23, 0x20 ;  /* 0x0000002017171836 */ /* 0x000fe20000000000 */
[----:B------:R4:W5:Y:S03]  /*0440*/  @P1 LD.E.64 R12, desc[UR8][R16.64] ;  /* 0x00000008100c1980 */ /* 0x000966000c101b00 */
[C---:B--2---:R-:W-:Y:S01]  /*0450*/  @P2 IMAD.WIDE.U32 R18, R23.reuse, 0x8, R18 ;  /* 0x0000000817122825 */ /* 0x044fe200078e0012 */
[----:B------:R-:W1:Y:S04]  /*0460*/  @P0 LDC.64 R6, c[0x0][0x438] ;  /* 0x00010e00ff060b82 */ /* 0x000e680000000a00 */
        /* <DEDUP_REMOVED lines=17> */
.L_x_16214:
[C---:B------:R-:W-:Y:S01]  /*0580*/  ISETP.GE.U32.AND P1, PT, R44.reuse, 0x40, PT ;  /* 0x000000402c00780c */ /* 0x040fe20003f26070 */
[----:B------:R-:W-:Y:S01]  /*0590*/  IMAD.MOV.U32 R25, RZ, RZ, R46 ;  /* 0x000000ffff197224 */ /* 0x000fe200078e002e */
[C---:B------:R-:W-:Y:S02]  /*05a0*/  ISETP.GE.U32.AND P2, PT, R44.reuse, 0x60, PT ;  /* 0x000000602c00780c */ /* 0x040fe40003f46070 */
[C---:B------:R-:W-:Y:S02]  /*05b0*/  ISETP.GE.U32.AND P0, PT, R44.reuse, 0x20, PT ;  /* 0x000000202c00780c */ /* 0x040fe40003f06070 */
[----:B------:R-:W-:-:S07]  /*05c0*/  ISETP.GE.U32.AND P3, PT, R44, 0x80, PT ;  /* 0x000000802c00780c */ /* 0x000fce0003f66070 */
[----:B------:R-:W0:Y:S04]  /*05d0*/  @P1 LDC.64 R8, c[0x0][0x3d0] ;  /* 0x0000f400ff081b82 */ /* 0x000e280000000a00 */
[----:B------:R-:W-:-:S04]  /*05e0*/  @P0 LOP3.LUT R25, R46, 0x20, RZ, 0xfc, !PT ;  /* 0x000000202e190812 */ /* 0x000fc800078efcff */
[----:B------:R-:W1:Y:S08]  /*05f0*/  @P2 LDC.64 R16, c[0x0][0x3d0] ;  /* 0x0000f400ff102b82 */ /* 0x000e700000000a00 */
[----:B------:R-:W2:Y:S08]  /*0600*/  @P3 LDC.64 R22, c[0x0][0x3d0] ;  /* 0x0000f400ff163b82 */ /* 0x000eb00000000a00 */
[----:B------:R-:W3:Y:S01]  /*0610*/  @P0 LDC.64 R18, c[0x0][0x3d0] ;  /* 0x0000f400ff120b82 */ /* 0x000ee20000000a00 */
[----:B0-----:R-:W-:-:S04]  /*0620*/  @P1 IMAD.WIDE.U32 R8, R25, 0x8, R8 ;  /* 0x0000000819081825 */ /* 0x001fc800078e0008 */
[----:B------:R-:W-:Y:S01]  /*0630*/  @P1 VIADD R25, R25, 0x20 ;  /* 0x0000002019191836 */ /* 0x000fe20000000000 */
[----:B------:R0:W5:Y:S03]  /*0640*/  @P1 LDG.E.64 R50, desc[UR8][R8.64] ;  /* 0x0000000808321981 */ /* 0x000166000c1e1b00 */
        /* <DEDUP_REMOVED lines=11> */
.L_x_16215:
[----:B------:R-:W-:Y:S05]  /*0700*/  BSYNC.RECONVERGENT B0 ;  /* 0x0000000000007941 */ /* 0x000fea0003800200 */
.L_x_16213:
[----:B------:R-:W1:Y:S02]  /*0710*/  LDCU UR4, c[0x0][0x384] ;  /* 0x00007080ff0477ac */ /* 0x000e640008000800 */
[----:B-1----:R-:W-:-:S13]  /*0720*/  ISETP.GE.AND P0, PT, R45, UR4, PT ;  /* 0x000000042d007c0c */ /* 0x002fda000bf06270 */
[----:B------:R-:W-:Y:S05]  /*0730*/  @P0 EXIT ;  /* 0x000000000000094d */ /* 0x000fea0003800000 */
[----:B------:R-:W-:Y:S01]  /*0740*/  IMAD.HI.U32 R0, R43, -0x326172a9, RZ ;  /* 0xcd9e8d572b007827 */ /* 0x000fe200078e00ff */
[----:B-----5:R-:W-:Y:S01]  /*0750*/  SHF.R.U64 R55, R4, 0x10, R5 ;  /* 0x0000001004377819 */ /* 0x020fe20000001205 */
[----:B------:R-:W1:Y:S01]  /*0760*/  LDCU.64 UR4, c[0x0][0x3e0] ;  /* 0x00007c00ff0477ac */ /* 0x000e620008000a00 */
[----:B------:R-:W-:Y:S01]  /*0770*/  SHF.R.U64 R63, R10, 0x10, R11 ;  /* 0x000000100a3f7819 */ /* 0x000fe2000000120b */
[----:B0-----:R-:W-:Y:S01]  /*0780*/  IMAD.HI.U32 R8, R42, -0x2daee0ad, RZ ;  /* 0xd2511f532a087827 */ /* 0x001fe200078e00ff */
[----:B------:R-:W-:Y:S01]  /*0790*/  LOP3.LUT R0, R41, UR6, R0, 0x96, !PT ;  /* 0x0000000629007c12 */ /* 0x000fe2000f8e9600 */
[----:B------:R-:W-:Y:S01]  /*07a0*/  BSSY B0, `(.L_x_16216) ;  /* 0x0000b79000007945 */ /* 0x000fe20003800000 */
[----:B------:R-:W-:Y:S01]  /*07b0*/  SHF.R.U32.HI R58, RZ, 0x10, R51 ;  /* 0x00000010ff3a7819 */ /* 0x000fe20000011633 */
[----:B------:R-:W-:Y:S01]  /*07c0*/  IMAD R16, R43, -0x326172a9, RZ ;  /* 0xcd9e8d572b107824 */ /* 0x000fe200078e02ff */
[----:B------:R-:W-:Y:S01]  /*07d0*/  LOP3.LUT R8, R8, UR7, RZ, 0x3c, !PT ;  /* 0x0000000708087c12 */ /* 0x000fe2000f8e3cff */
[----:B------:R-:W-:Y:S01]  /*07e0*/  IMAD R18, R42, -0x2daee0ad, RZ ;  /* 0xd2511f532a127824 */ /* 0x000fe200078e02ff */
[----:B------:R-:W-:Y:S01]  /*07f0*/  LOP3.LUT R36, R36, 0x3, RZ, 0xc0, !PT ;  /* 0x0000000324247812 */ /* 0x000fe200078ec0ff */
[----:B------:R-:W-:Y:S01]  /*0800*/  IMAD.HI.U32 R17, R0, -0x2daee0ad, RZ ;  /* 0xd2511f5300117827 */ /* 0x000fe200078e00ff */
[----:B------:R-:W0:Y:S03]  /*0810*/  LDCU UR32, c[0x0][0x388] ;  /* 0x00007100ff2077ac */ /* 0x000e260008000800 */
[----:B------:R-:W-:Y:S01]  /*0820*/  IMAD.HI.U32 R9, R8, -0x326172a9, RZ ;  /* 0xcd9e8d5708097827 */ /* 0x000fe200078e00ff */
[----:B------:R-:W-:Y:S01]  /*0830*/  LOP3.LUT R17, R18, UR15, R17, 0x96, !PT ;  /* 0x0000000f12117c12 */ /* 0x000fe2000f8e9611 */
[----:B------:R-:W2:Y:S02]  /*0840*/  LDCU.U8 UR12, c[0x0][0x410] ;  /* 0x00008200ff0c77ac */ /* 0x000ea40008000000 */
[----:B------:R-:W-:Y:S01]  /*0850*/  IMAD R19, R8, -0x326172a9, RZ ;  /* 0xcd9e8d5708137824 */ /* 0x000fe200078e02ff */
[----:B------:R-:W-:Y:S01]  /*0860*/  LOP3.LUT R9, R16, UR14, R9, 0x96, !PT ;  /* 0x0000000e10097c12 */ /* 0x000fe2000f8e9609 */
[----:B------:R-:W-:Y:S01]  /*0870*/  IMAD R21, R0, -0x2daee0ad, RZ ;  /* 0xd2511f5300157824 */ /* 0x000fe200078e02ff */
[----:B-1----:R-:W-:Y:S01]  /*0880*/  UISETP.NE.U32.AND UP0, UPT, UR4, URZ, UPT ;  /* 0x000000ff0400728c */ /* 0x002fe2000bf05070 */
[----:B------:R-:W-:Y:S01]  /*0890*/  IMAD.HI.U32 R0, R17, -0x326172a9, RZ ;  /* 0xcd9e8d5711007827 */ /* 0x000fe200078e00ff */
[----:B------:R-:W1:Y:S03]  /*08a0*/  LDCU UR13, c[0x0][0x448] ;  /* 0x00008900ff0d77ac */ /* 0x000e660008000800 */
[----:B------:R-:W-:Y:S01]  /*08b0*/  IMAD.HI.U32 R8, R9, -0x2daee0ad, RZ ;  /* 0xd2511f5309087827 */ /* 0x000fe200078e00ff */
[----:B------:R-:W-:Y:S01]  /*08c0*/  LOP3.LUT R0, R19, UR16, R0, 0x96, !PT ;  /* 0x0000001013007c12 */ /* 0x000fe2000f8e9600 */
[----:B------:R-:W3:Y:S02]  /*08d0*/  LDCU.64 UR10, c[0x0][0x3a0] ;  /* 0x00007400ff0a77ac */ /* 0x000ee40008000a00 */
[----:B------:R-:W-:Y:S01]  /*08e0*/  IMAD R16, R17, -0x326172a9, RZ ;  /* 0xcd9e8d5711107824 */ /* 0x000fe200078e02ff */
[----:B------:R-:W-:Y:S01]  /*08f0*/  LOP3.LUT R8, R21, UR17, R8, 0x96, !PT ;  /* 0x0000001115087c12 */ /* 0x000fe2000f8e9608 */
[----:B------:R-:W-:Y:S01]  /*0900*/  IMAD R18, R9, -0x2daee0ad, RZ ;  /* 0xd2511f5309127824 */ /* 0x000fe200078e02ff */
[----:B------:R-:W-:Y:S01]  /*0910*/  SHF.R.U32.HI R21, RZ, 0x10, R5 ;  /* 0x00000010ff157819 */ /* 0x000fe20000011605 */
[----:B------:R-:W-:Y:S01]  /*0920*/  IMAD.HI.U32 R17, R0, -0x2daee0ad, RZ ;  /* 0xd2511f5300117827 */ /* 0x000fe200078e00ff */
[----:B------:R-:W-:-:S02]  /*0930*/  UISETP.NE.AND.EX UP0, UPT, UR5, URZ, UPT, UP0 ;  /* 0x000000ff0500728c */ /* 0x000fc4000bf05300 */
[----:B------:R-:W-:Y:S01]  /*0940*/  PRMT R55, R55, 0x5410, R21 ;  /* 0x0000541037377816 */ /* 0x000fe20000000015 */
[----:B------:R-:W-:Y:S01]  /*0950*/  IMAD.HI.U32 R9, R8, -0x326172a9, RZ ;  /* 0xcd9e8d5708097827 */ /* 0x000fe200078e00ff */
[----:B------:R-:W-:-:S03]  /*0960*/  LOP3.LUT R17, R18, UR19, R17, 0x96, !PT ;  /* 0x0000001312117c12 */ /* 0x000fc6000f8e9611 */
[----:B------:R-:W-:Y:S01]  /*0970*/  IMAD R19, R0, -0x2daee0ad, RZ ;  /* 0xd2511f5300137824 */ /* 0x000fe200078e02ff */
[----:B------:R-:W-:Y:S01]  /*0980*/  LOP3.LUT R16, R16, UR18, R9, 0x96, !PT ;  /* 0x0000001210107c12 */ /* 0x000fe2000f8e9609 */
[----:B------:R-:W-:Y:S02]  /*0990*/  IMAD R9, R8, -0x326172a9, RZ ;  /* 0xcd9e8d5708097824 */ /* 0x000fe400078e02ff */
[----:B------:R-:W-:-:S04]  /*09a0*/  IMAD.HI.U32 R0, R17, -0x326172a9, RZ ;  /* 0xcd9e8d5711007827 */ /* 0x000fc800078e00ff */
[C---:B------:R-:W-:Y:S01]  /*09b0*/  IMAD.HI.U32 R8, R16.reuse, -0x2daee0ad, RZ ;  /* 0xd2511f5310087827 */ /* 0x040fe200078e00ff */
[----:B------:R-:W-:Y:S02]  /*09c0*/  LOP3.LUT R0, R9, UR20, R0, 0x96, !PT ;  /* 0x0000001409007c12 */ /* 0x000fe4000f8e9600 */
[----:B------:R-:W-:Y:S01]  /*09d0*/  MOV R9, R6 ;  /* 0x0000000600097202 */ /* 0x000fe20000000f00 */
[----:B------:R-:W-:Y:S01]  /*09e0*/  IMAD R17, R17, -0x326172a9, RZ ;  /* 0xcd9e8d5711117824 */ /* 0x000fe200078e02ff */
[----:B------:R-:W-:Y:S01]  /*09f0*/  LOP3.LUT R8, R19, UR21, R8, 0x96, !PT ;  /* 0x0000001513087c12 */ /* 0x000fe2000f8e9608 */
[----:B------:R-:W-:Y:S02]  /*0a00*/  IMAD R19, R16, -0x2daee0ad, RZ ;  /* 0xd2511f5310137824 */ /* 0x000fe400078e02ff */
[----:B------:R-:W-:-:S04]  /*0a10*/  IMAD.HI.U32 R18, R0, -0x2daee0ad, RZ ;  /* 0xd2511f5300127827 */ /* 0x000fc800078e00ff */
[----:B------:R-:W-:Y:S01]  /*0a20*/  IMAD.HI.U32 R16, R8, -0x326172a9, RZ ;  /* 0xcd9e8d5708107827 */ /* 0x000fe200078e00ff */
[----:B------:R-:W-:-:S03]  /*0a30*/  LOP3.LUT R18, R19, UR23, R18, 0x96, !PT ;  /* 0x0000001713127c12 */ /* 0x000fc6000f8e9612 */
[----:B------:R-:W-:Y:S01]  /*0a40*/  IMAD.MOV.U32 R54, RZ, RZ, R4 ;  /* 0x000000ffff367224 */ /* 0x000fe200078e0004 */
[----:B------:R-:W-:Y:S01]  /*0a50*/  LOP3.LUT R16, R17, UR22, R16, 0x96, !PT ;  /* 0x0000001611107c12 */ /* 0x000fe2000f8e9610 */
[----:B------:R-:W-:Y:S01]  /*0a60*/  IMAD.MOV.U32 R20, RZ, RZ, R5 ;  /* 0x000000ffff147224 */ /* 0x000fe200078e0005 */
[--C-:B------:R-:W-:Y:S01]  /*0a70*/  SHF.R.U64 R4, R6, 0x10, R7.reuse ;  /* 0x0000001006047819 */ /* 0x100fe20000001207 */
[--C-:B------:R-:W-:Y:S01]  /*0a80*/  IMAD.MOV.U32 R5, RZ, RZ, R7.reuse ;  /* 0x000000ffff057224 */ /* 0x100fe200078e0007 */
[----:B------:R-:W-:Y:S01]  /*0a90*/  SHF.R.U32.HI R6, RZ, 0x10, R7 ;  /* 0x00000010ff067819 */ /* 0x000fe20000011607 */
[----:B------:R-:W-:Y:S01]  /*0aa0*/  IMAD R7, R8, -0x326172a9, RZ ;  /* 0xcd9e8d5708077824 */ /* 0x000fe200078e02ff */
[----:B------:R-:W-:Y:S01]  /*0ab0*/  PRMT R54, R54, 0x5410, R20 ;  /* 0x0000541036367816 */ /* 0x000fe20000000014 */
[----:B------:R-:W-:Y:S02]  /*0ac0*/  IMAD R17, R0, -0x2daee0ad, RZ ;  /* 0xd2511f5300117824 */ /* 0x000fe400078e02ff */
[----:B------:R-:W-:-:S04]  /*0ad0*/  IMAD.HI.U32 R0, R18, -0x326172a9, RZ ;  /* 0xcd9e8d5712007827 */ /* 0x000fc800078e00ff */
[----:B------:R-:W-:Y:S01]  /*0ae0*/  IMAD.HI.U32 R8, R16, -0x2daee0ad, RZ ;  /* 0xd2511f5310087827 */ /* 0x000fe200078e00ff */
[----:B------:R-:W-:-:S03]  /*0af0*/  LOP3.LUT R0, R7, UR24, R0, 0x96, !PT ;  /* 0x0000001807007c12 */ /* 0x000fc6000f8e9600 */
[----:B------:R-:W-:Y:S01]  /*0b00*/  IMAD.MOV.U32 R19, RZ, RZ, R52 ;  /* 0x000000ffff137224 */ /* 0x000fe200078e0034 */
[----:B------:R-:W-:Y:S01]  /*0b10*/  LOP3.LUT R8, R17, UR25, R8, 0x96, !PT ;  /* 0x0000001911087c12 */ /* 0x000fe2000f8e9608 */
[----:B------:R-:W-:Y:S02]  /*0b20*/  IMAD R17, R16, -0x2daee0ad, RZ ;  /* 0xd2511f5310117824 */ /* 0x000fe400078e02ff */
[----:B------:R-:W-:Y:S01]  /*0b30*/  IMAD R18, R18, -0x326172a9, RZ ;  /* 0xcd9e8d5712127824 */ /* 0x000fe200078e02ff */
[----:B------:R-:W-:Y:S01]  /*0b40*/  PRMT R56, R19, 0x7610, R56 ;  /* 0x0000761013387816 */ /* 0x000fe20000000038 */
[----:B------:R-:W-:Y:S01]  /*0b50*/  IMAD.HI.U32 R7, R8, -0x326172a9, RZ ;  /* 0xcd9e8d5708077827 */ /* 0x000fe200078e00ff */
[----:B------:R-:W-:-:S03]  /*0b60*/  MOV R19, R53 ;  /* 0x0000003500137202 */ /* 0x000fc60000000f00 */
[----:B------:R-:W-:Y:S01]  /*0b70*/  IMAD.HI.U32 R16, R0, -0x2daee0ad, RZ ;  /* 0xd2511f5300107827 */ /* 0x000fe200078e00ff */
[----:B------:R-:W-:Y:S02]  /*0b80*/  LOP3.LUT R7, R18, UR26, R7, 0x96, !PT ;  /* 0x0000001a12077c12 */ /* 0x000fe4000f8e9607 */
[----:B------:R-:W-:Y:S01]  /*0b90*/  PRMT R56, R56, 0x5410, R19 ;  /* 0x0000541038387816 */ /* 0x000fe20000000013 */
[----:B------:R-:W-:Y:S01]  /*0ba0*/  IMAD R19, R0, -0x2daee0ad, RZ ;  /* 0xd2511f5300137824 */ /* 0x000fe200078e02ff */
[----:B------:R-:W-:Y:S01]  /*0bb0*/  LOP3.LUT R16, R17, UR27, R16, 0x96, !PT ;  /* 0x0000001b11107c12 */ /* 0x000fe2000f8e9610 */
[----:B------:R-:W-:Y:S01]  /*0bc0*/  IMAD R17, R8, -0x326172a9, RZ ;  /* 0xcd9e8d5708117824 */ /* 0x000fe200078e02ff */
[----:B------:R-:W-:Y:S01]  /*0bd0*/  SHF.R.U32.HI R18, RZ, 0x10, R13 ;  /* 0x00000010ff127819 */ /* 0x000fe2000001160d */
[----:B------:R-:W-:-:S03]  /*0be0*/  IMAD.HI.U32 R8, R7, -0x2daee0ad, RZ ;  /* 0xd2511f5307087827 */ /* 0x000fc600078e00ff */
[----:B------:R-:W-:Y:S01]  /*0bf0*/  PRMT R58, R58, 0x5410, R18 ;  /* 0x000054103a3a7816 */ /* 0x000fe20000000012 */
[----:B------:R-:W-:Y:S01]  /*0c00*/  IMAD.HI.U32 R0, R16, -0x326172a9, RZ ;  /* 0xcd9e8d5710007827 */ /* 0x000fe200078e00ff */
[----:B------:R-:W-:-:S03]  /*0c10*/  LOP3.LUT R19, R19, UR29, R8, 0x96, !PT ;  /* 0x0000001d13137c12 */ /* 0x000fc6000f8e9608 */
[----:B------:R-:W-:Y:S02]  /*0c20*/  HFMA2 R8, -RZ, RZ, 0, 0 ;  /* 0x00000000ff087431 */ /* 0x000fe400000001ff */
[----:B------:R-:W-:Y:S01]  /*0c30*/  IMAD R7, R7, -0x2daee0ad, RZ ;  /* 0xd2511f5307077824 */ /* 0x000fe200078e02ff */
[----:B------:R-:W-:Y:S01]  /*0c40*/  LOP3.LUT R17, R17, UR28, R0, 0x96, !PT ;  /* 0x0000001c11117c12 */ /* 0x000fe2000f8e9600 */
[----:B------:R-:W-:Y:S01]  /*0c50*/  IMAD R16, R16, -0x326172a9, RZ ;  /* 0xcd9e8d5710107824 */ /* 0x000fe200078e02ff */
[----:B------:R-:W-:Y:S01]  /*0c60*/  SHF.R.U32.HI R0, RZ, 0x10, R11 ;  /* 0x00000010ff007819 */ /* 0x000fe2000001160b */
[----:B------:R-:W-:-:S03]  /*0c70*/  IMAD.HI.U32 R39, R19, -0x326172a9, RZ ;  /* 0xcd9e8d5713277827 */ /* 0x000fc600078e00ff */
[----:B------:R-:W-:Y:S01]  /*0c80*/  PRMT R63, R63, 0x5410, R0 ;  /* 0x000054103f3f7816 */ /* 0x000fe20000000000 */
[----:B------:R-:W-:Y:S01]  /*0c90*/  IMAD.HI.U32 R40, R17, -0x2daee0ad, RZ ;  /* 0xd2511f5311287827 */ /* 0x000fe200078e00ff */
[----:B------:R-:W-:Y:S02]  /*0ca0*/  LOP3.LUT R39, R16, UR30, R39, 0x96, !PT ;  /* 0x0000001e10277c12 */ /* 0x000fe4000f8e9627 */
[----:B------:R-:W-:Y:S01]  /*0cb0*/  SHF.R.U32.HI R16, RZ, 0x10, R3 ;  /* 0x00000010ff107819 */ /* 0x000fe20000011603 */
[----:B------:R-:W-:Y:S01]  /*0cc0*/  IMAD.MOV.U32 R20, RZ, RZ, R50 ;  /* 0x000000ffff147224 */ /* 0x000fe200078e0032 */
[----:B------:R-:W-:Y:S01]  /*0cd0*/  LOP3.LUT R40, R7, UR31, R40, 0x96, !PT ;  /* 0x0000001f07287c12 */ /* 0x000fe2000f8e9628 */
[----:B------:R-:W-:Y:S01]  /*0ce0*/  IMAD.MOV.U32 R21, RZ, RZ, R51 ;  /* 0x000000ffff157224 */ /* 0x000fe200078e0033 */
[----:B------:R-:W-:Y:S01]  /*0cf0*/  SHF.R.U64 R7, R2, 0x10, R3 ;  /* 0x0000001002077819 */ /* 0x000fe20000001203 */
[----:B------:R-:W-:Y:S02]  /*0d00*/  HADD2.F32 R0, -RZ, R2.H0_H0 ;  /* 0x20000002ff007230 */ /* 0x000fe40000004100 */
[----:B------:R-:W-:Y:S01]  /*0d10*/  HADD2.F32 R2, -RZ, R3.H0_H0 ;  /* 0x20000003ff027230 */ /* 0x000fe20000004100 */
[----:B------:R-:W-:Y:S01]  /*0d20*/  PRMT R57, R20, 0x5410, R21 ;  /* 0x0000541014397816 */ /* 0x000fe20000000015 */
[----:B------:R-:W-:-:S02]  /*0d30*/  HADD2.F32 R3, -RZ, R9.H0_H0 ;  /* 0x20000009ff037230 */ /* 0x000fc40000004100 */
[----:B------:R-:W-:Y:S02]  /*0d40*/  HADD2.F32 R5, -RZ, R5.H0_H0 ;  /* 0x20000005ff057230 */ /* 0x000fe40000004100 */
[----:B------:R-:W-:Y:S02]  /*0d50*/  HADD2.F32 R4, -RZ, R4.H0_H0 ;  /* 0x20000004ff047230 */ /* 0x000fe40000004100 */
[----:B------:R-:W-:Y:S02]  /*0d60*/  HADD2.F32 R6, -RZ, R6.H0_H0 ;  /* 0x20000006ff067230 */ /* 0x000fe40000004100 */
[----:B------:R-:W-:Y:S02]  /*0d70*/  HADD2.F32 R7, -RZ, R7.H0_H0 ;  /* 0x20000007ff077230 */ /* 0x000fe40000004100 */
[----:B------:R-:W-:Y:S02]  /*0d80*/  HADD2.F32 R9, -RZ, R16.H0_H0 ;  /* 0x20000010ff097230 */ /* 0x000fe40000004100 */
[----:B------:R-:W-:-:S02]  /*0d90*/  IMAD R37, R17, -0x2daee0ad, RZ ;  /* 0xd2511f5311257824 */ /* 0x000fc400078e02ff */
[----:B0123--:R-:W-:-:S07]  /*0da0*/  IMAD R38, R19, -0x326172a9, RZ ;  /* 0xcd9e8d5713267824 */ /* 0x00ffce00078e02ff */
.L_x_16401:
[----:B0-----:R-:W0:Y:S01]  /*0db0*/  @UP0 LDCU.64 UR4, c[0x0][0x3e0] ;  /* 0x00007c00ff0407ac */ /* 0x001e220008000a00 */
[----:B------:R-:W-:Y:S01]  /*0dc0*/  PLOP3.LUT P0, PT, PT, PT, UP0, 0x80, 0x8 ;  /* 0x000000000008781c */ /* 0x000fe20003f0f008 */
[----:B------:R-:W-:Y:S01]  /*0dd0*/  IMAD.MOV.U32 R28, RZ, RZ, 0x4 ;  /* 0x00000004ff1c7424 */ /* 0x000fe200078e00ff */
[----:B------:R-:W-:Y:S01]  /*0de0*/  PLOP3.LUT P1, PT, PT, PT, UP0, 0x80, 0x8 ;  /* 0x000000000008781c */ /* 0x000fe20003f2f008 */
[----:B------:R-:W-:Y:S02]  /*0df0*/  IMAD.MOV.U32 R48, RZ, RZ, 0x3f800000 ;  /* 0x3f800000ff307424 */ /* 0x000fe400078e00ff */
[----:B------:R-:W-:-:S08]  /*0e00*/  IMAD R30, R45, UR32, RZ ;  /* 0x000000202d1e7c24 */ /* 0x000fd0000f8e02ff */
[----:B0-----:R-:W-:Y:S01]  /*0e10*/  @P0 IMAD.WIDE R28, R45, R28, UR4 ;  /* 0x000000042d1c0e25 */ /* 0x001fe2000f8e021c */
[----:B------:R-:W-:-:S04]  /*0e20*/  SHF.R.S32.HI R31, RZ, 0x1f, R30 ;  /* 0x0000001fff1f7819 */ /* 0x000fc8000001141e */
[----:B------:R0:W5:Y:S01]  /*0e30*/  @P1 LDG.E R48, desc[UR8][R28.64] ;  /* 0x000000081c301981 */ /* 0x000162000c1e1900 */
[----:B------:R-:W-:Y:S01]  /*0e40*/  ISETP.GE.U32.AND P1, PT, R44, 0x20, PT ;  /* 0x000000202c00780c */ /* 0x000fe20003f26070 */
[----:B------:R-:W-:Y:S01]  /*0e50*/  BSSY.RECONVERGENT B1, `(.L_x_16217) ;  /* 0x0000295000017945 */ /* 0x000fe20003800200 */
[----:B------:R-:W-:-:S04]  /*0e60*/  LEA.HI R31, R31, R30, RZ, 0x2 ;  /* 0x0000001e1f1f7211 */ /* 0x000fc800078f10ff */
[----:B------:R-:W-:-:S04]  /*0e70*/  LEA.HI.SX32 R47, R31, R46, 0x1e ;  /* 0x0000002e1f2f7211 */ /* 0x000fc800078ff2ff */
[----:B------:R-:W-:-:S03]  /*0e80*/  MOV R49, R47 ;  /* 0x0000002f00317202 */ /* 0x000fc60000000f00 */
[----:B0-----:R-:W-:Y:S05]  /*0e90*/  @!P1 BRA `(.L_x_16218) ;  /* 0x0000002800409947 */ /* 0x001fea0003800000 */
        /* <DEDUP_REMOVED lines=20> */
.L_x_20189:
[----:B------:R-:W-:Y:S05]  /*0fe0*/  BRX R60 -0xff0                                     (*"BRANCH_TARGETS .L_x_20190,.L_x_20191,.L_x_20192"*) ;  /* 0xfffffff03c047949 */ /* 0x000fea000383ffff */
.L_x_20192:
[----:B------:R-:W-:Y:S01]  /*0ff0*/  IADD3 R61, PT, PT, R36, 0x1, RZ ;  /* 0x00000001243d7810 */ /* 0x000fe20007ffe0ff */
[----:B------:R-:W-:Y:S02]  /*1000*/  IMAD.MOV.U32 R60, RZ, RZ, R37 ;  /* 0x000000ffff3c7224 */ /* 0x000fe400078e0025 */
[----:B------:R-:W-:Y:S01]  /*1010*/  IMAD.MOV.U32 R59, RZ, RZ, R39 ;  /* 0x000000ffff3b7224 */ /* 0x000fe200078e0027 */
[----:B------:R-:W-:Y:S06]  /*1020*/  BRA `(.L_x_16221) ;  /* 0x0000000000ec7947 */ /* 0x000fec0003800000 */
.L_x_20190:
[----:B------:R-:W-:Y:S01]  /*1030*/  MOV R60, R37 ;  /* 0x00000025003c7202 */ /* 0x000fe20000000f00 */
[----:B------:R-:W-:Y:S02]  /*1040*/  IMAD.MOV.U32 R61, RZ, RZ, 0x3 ;  /* 0x00000003ff3d7424 */ /* 0x000fe400078e00ff */
[----:B------:R-:W-:Y:S01]  /*1050*/  IMAD.MOV.U32 R59, RZ, RZ, R40 ;  /* 0x000000ffff3b7224 */ /* 0x000fe200078e0028 */
[----:B------:R-:W-:Y:S06]  /*1060*/  BRA `(.L_x_16221) ;  /* 0x0000000000dc7947 */ /* 0x000fec0003800000 */
.L_x_20191:
        /* <DEDUP_REMOVED lines=13> */
.L_x_16223:
[----:B------:R-:W-:Y:S05]  /*1140*/  BSYNC.RECONVERGENT B3 ;  /* 0x0000000000037941 */ /* 0x000fea0003800200 */
.L_x_16222:
        /* <DEDUP_REMOVED lines=41> */
.L_x_16221:
[----:B------:R-:W-:Y:S05]  /*13e0*/  BSYNC.RECONVERGENT B2 ;  /* 0x0000000000027941 */ /* 0x000fea0003800200 */
.L_x_16220:
[----:B------:R-:W0:Y:S01]  /*13f0*/  LDC R49, c[0x0][0x408] ;  /* 0x00010200ff317b82 */ /* 0x000e220000000800 */
[----:B------:R-:W-:Y:S01]  /*1400*/  I2FP.F32.U32 R36, R59 ;  /* 0x0000003b00247245 */ /* 0x000fe20000201000 */
[----:B------:R-:W-:Y:S01]  /*1410*/  HFMA2 R59, -RZ, RZ, 0.1171875, 0 ;  /* 0x2f800000ff3b7431 */ /* 0x000fe200000001ff */
[----:B------:R-:W-:Y:S01]  /*1420*/  ISETP.NE.AND P2, PT, R61, 0x1, PT ;  /* 0x000000013d00780c */ /* 0x000fe20003f45270 */
[----:B-----5:R-:W-:Y:S01]  /*1430*/  FMUL.FTZ R28, R28, R48 ;  /* 0x000000301c1c7220 */ /* 0x020fe20000410000 */
[----:B------:R-:W-:Y:S03]  /*1440*/  BSSY.RECONVERGENT B2, `(.L_x_16224) ;  /* 0x000004b000027945 */ /* 0x000fe60003800200 */
[----:B------:R-:W1:Y:S01]  /*1450*/  LDC R37, c[0x0][0x404] ;  /* 0x00010100ff257b82 */ /* 0x000e620000000800 */
[----:B------:R-:W-:Y:S01]  /*1460*/  FFMA.FTZ R36, R36, R59, 1.1641532182693481445e-10 ;  /* 0x2f00000024247423 */ /* 0x000fe2000001003b */
[----:B0-----:R-:W-:-:S04]  /*1470*/  FMUL.FTZ R28, R28, R49 ;  /* 0x000000311c1c7220 */ /* 0x001fc80000410000 */
[----:B-1----:R-:W-:Y:S01]  /*1480*/  FSETP.GTU.FTZ.AND P0, PT, R36, R37, PT ;  /* 0x000000252400720b */ /* 0x002fe20003f1c000 */
[----:B------:R-:W-:-:S03]  /*1490*/  IMAD.MOV.U32 R36, RZ, RZ, 0x2 ;  /* 0x00000002ff247424 */ /* 0x000fc600078e00ff */
        /* <DEDUP_REMOVED lines=13> */
.L_x_16226:
        /* <DEDUP_REMOVED lines=13> */
.L_x_16228:
[----:B------:R-:W-:Y:S05]  /*1640*/  BSYNC.RECONVERGENT B3 ;  /* 0x0000000000037941 */ /* 0x000fea0003800200 */
.L_x_16227:
        /* <DEDUP_REMOVED lines=42> */
.L_x_16225:
[----:B------:R-:W-:Y:S05]  /*18f0*/  BSYNC.RECONVERGENT B2 ;  /* 0x0000000000027941 */ /* 0x000fea0003800200 */
.L_x_16224:
[----:B------:R-:W-:Y:S01]  /*1900*/  I2FP.F32.U32 R28, R28 ;  /* 0x0000001c001c7245 */ /* 0x000fe20000201000 */
[----:B------:R-:W-:Y:S01]  /*1910*/  FMUL.FTZ R62, R29, R48 ;  /* 0x000000301d3e7220 */ /* 0x000fe20000410000 */
[----:B------:R-:W-:Y:S01]  /*1920*/  ISETP.NE.AND P3, PT, R36, 0x1, PT ;  /* 0x000000012400780c */ /* 0x000fe20003f65270 */
[----:B------:R-:W-:Y:S01]  /*1930*/  BSSY.RECONVERGENT B2, `(.L_x_16229) ;  /* 0x000004a000027945 */ /* 0x000fe20003800200 */
[----:B------:R-:W-:Y:S01]  /*1940*/  MOV R29, R38 ;  /* 0x00000026001d7202 */ /* 0x000fe20000000f00 */
[----:B------:R-:W-:Y:S01]  /*1950*/  FFMA.FTZ R28, R28, R59, 1.1641532182693481445e-10 ;  /* 0x2f0000001c1c7423 */ /* 0x000fe2000001003b */
[----:B------:R-:W-:-:S04]  /*1960*/  FMUL.FTZ R62, R62, R49 ;  /* 0x000000313e3e7220 */ /* 0x000fc80000410000 */
        /* <DEDUP_REMOVED lines=14> */
.L_x_16231:
        /* <DEDUP_REMOVED lines=13> */
.L_x_16233:
[----:B------:R-:W-:Y:S05]  /*1b20*/  BSYNC.RECONVERGENT B3 ;  /* 0x0000000000037941 */ /* 0x000fea0003800200 */
.L_x_16232:
        /* <DEDUP_REMOVED lines=40> */
[----:B------:R-:W-:Y:S02]  /*1db0*/  IMAD.MOV.U32 R60, RZ, RZ, R28 ;  /* 0x000000ffff3c7224 */ /* 0x000fe400078e001c */
[----:B------:R-:W-:-:S07]  /*1dc0*/  IMAD.MOV.U32 R28, RZ, RZ, RZ ;  /* 0x000000ffff1c7224 */ /* 0x000fce00078e00ff */
.L_x_16230:
[----:B------:R-:W-:Y:S05]  /*1dd0*/  BSYNC.RECONVERGENT B2 ;  /* 0x0000000000027941 */ /* 0x000fea0003800200 */
.L_x_16229:
[----:B------:R-:W-:Y:S01]  /*1de0*/  I2FP.F32.U32 R36, R29 ;  /* 0x0000001d00247245 */ /* 0x000fe20000201000 */
[----:B------:R-:W-:Y:S01]  /*1df0*/  FMUL.FTZ R30, R30, R48 ;  /* 0x000000301e1e7220 */ /* 0x000fe20000410000 */
[----:B------:R-:W-:Y:S01]  /*1e00*/  ISETP.NE.AND P4, PT, R28, 0x1, PT ;  /* 0x000000011c00780c */ /* 0x000fe20003f85270 */
[----:B------:R-:W-:Y:S02]  /*1e10*/  BSSY.RECONVERGENT B2, `(.L_x_16234) ;  /* 0x000004a000027945 */ /* 0x000fe40003800200 */
[----:B------:R-:W-:Y:S01]  /*1e20*/  FFMA.FTZ R36, R36, R59, 1.1641532182693481445e-10 ;  /* 0x2f00000024247423 */ /* 0x000fe2000001003b */
[----:B------:R-:W-:-:S04]  /*1e30*/  FMUL.FTZ R30, R30, R49 ;  /* 0x000000311e1e7220 */ /* 0x000fc80000410000 */
        /* <DEDUP_REMOVED lines=15> */
.L_x_16236:
        /* <DEDUP_REMOVED lines=13> */
.L_x_16238:
[----:B------:R-:W-:Y:S05]  /*2000*/  BSYNC.RECONVERGENT B3 ;  /* 0x0000000000037941 */ /* 0x000fea0003800200 */
.L_x_16237:
        /* <DEDUP_REMOVED lines=42> */
.L_x_16235:
[----:B------:R-:W-:Y:S05]  /*22b0*/  BSYNC.RECONVERGENT B2 ;  /* 0x0000000000027941 */ /* 0x000fea0003800200 */
.L_x_16234:
[----:B------:R-:W-:Y:S01]  /*22c0*/  I2FP.F32.U32 R28, R29 ;  /* 0x0000001d001c7245 */ /* 0x000fe20000201000 */
[----:B------:R-:W-:-:S04]  /*22d0*/  FMUL.FTZ R30, R31, R48 ;  /* 0x000000301f1e7220 */ /* 0x000fc80000410000 */
[----:B------:R-:W-:Y:S01]  /*22e0*/  FFMA.FTZ R28, R28, R59, 1.1641532182693481445e-10 ;  /* 0x2f0000001c1c7423 */ /* 0x000fe2000001003b */
[----:B------:R-:W-:-:S04]  /*22f0*/  FMUL.FTZ R30, R30, R49 ;  /* 0x000000311e1e7220 */ /* 0x000fc80000410000 */
[----:B------:R-:W-:-:S04]  /*2300*/  FSETP.GTU.FTZ.AND P5, PT, R28, R37, PT ;  /* 0x000000251c00720b */ /* 0x000fc80003fbc000 */
[----:B------:R-:W-:Y:S02]  /*2310*/  FSEL R30, R30, RZ, !P5 ;  /* 0x000000ff1e1e7208 */ /* 0x000fe40006800000 */
[----:B------:R-:W-:-:S03]  /*2320*/  PLOP3.LUT P4, PT, P5, PT, PT, 0x8, 0x80 ;  /* 0x000000000080781c */ /* 0x000fc60002f8e170 */
[----:B------:R-:W-:Y:S01]  /*2330*/  FADD.FTZ R35, R35, R30 ;  /* 0x0000001e23237221 */ /* 0x000fe20000010000 */
[----:B------:R-:W-:Y:S09]  /*2340*/  BRA `(.L_x_16239) ;  /* 0x0000001000dc7947 */ /* 0x000ff20003800000 */
.L_x_16219:
        /* <DEDUP_REMOVED lines=16> */
.L_x_16242:
        /* <DEDUP_REMOVED lines=13> */
.L_x_16244:
[----:B------:R-:W-:Y:S05]  /*2520*/  BSYNC.RECONVERGENT B3 ;  /* 0x0000000000037941 */ /* 0x000fea0003800200 */
.L_x_16243:
        /* <DEDUP_REMOVED lines=41> */
.L_x_16241:
[----:B------:R-:W-:Y:S05]  /*27c0*/  BSYNC.RECONVERGENT B2 ;  /* 0x0000000000027941 */ /* 0x000fea0003800200 */
.L_x_16240:
[----:B------:R-:W0:Y:S01]  /*27d0*/  LDC R34, c[0x0][0x404] ;  /* 0x00010100ff227b82 */ /* 0x000e220000000800 */
[----:B------:R-:W-:Y:S01]  /*27e0*/  ISETP.NE.AND P2, PT, R49, 0x1, PT ;  /* 0x000000013100780c */ /* 0x000fe20003f45270 */
[----:B------:R-:W-:Y:S01]  /*27f0*/  IMAD.MOV.U32 R36, RZ, RZ, 0x2f800000 ;  /* 0x2f800000ff247424 */ /* 0x000fe200078e00ff */
[----:B------:R-:W-:Y:S01]  /*2800*/  I2FP.F32.U32 R33, R32 ;  /* 0x0000002000217245 */ /* 0x000fe20000201000 */
[----:B-----5:R-:W-:Y:S01]  /*2810*/  FMUL.FTZ R62, R28, R48 ;  /* 0x000000301c3e7220 */ /* 0x020fe20000410000 */
[----:B------:R-:W-:Y:S01]  /*2820*/  BSSY.RECONVERGENT B2, `(.L_x_16245) ;  /* 0x0000048000027945 */ /* 0x000fe20003800200 */
[----:B------:R-:W-:Y:S01]  /*2830*/  IMAD.MOV.U32 R32, RZ, RZ, 0x2 ;  /* 0x00000002ff207424 */ /* 0x000fe200078e00ff */
[----:B------:R-:W-:Y:S01]  /*2840*/  MOV R28, R38 ;  /* 0x00000026001c7202 */ /* 0x000fe20000000f00 */
[----:B------:R-:W1:Y:S01]  /*2850*/  LDC R35, c[0x0][0x408] ;  /* 0x00010200ff237b82 */ /* 0x000e620000000800 */
[----:B------:R-:W-:-:S05]  /*2860*/  FFMA.FTZ R33, R33, R36, 1.1641532182693481445e-10 ;  /* 0x2f00000021217423 */ /* 0x000fca0000010024 */
[----:B0-----:R-:W-:Y:S01]  /*2870*/  FSETP.LE.FTZ.AND P0, PT, R33, R34, PT ;  /* 0x000000222100720b */ /* 0x001fe20003f13000 */
[----:B-1----:R-:W-:Y:S01]  /*2880*/  FMUL.FTZ R37, R62, R35 ;  /* 0x000000233e257220 */ /* 0x002fe20000410000 */
        /* <DEDUP_REMOVED lines=9> */
.L_x_16247:
        /* <DEDUP_REMOVED lines=13> */
.L_x_16249:
[----:B------:R-:W-:Y:S05]  /*29f0*/  BSYNC.RECONVERGENT B3 ;  /* 0x0000000000037941 */ /* 0x000fea0003800200 */
.L_x_16248:
        /* <DEDUP_REMOVED lines=42> */
.L_x_16246:
[----:B------:R-:W-:Y:S05]  /*2ca0*/  BSYNC.RECONVERGENT B2 ;  /* 0x0000000000027941 */ /* 0x000fea0003800200 */
.L_x_16245:
[----:B------:R-:W-:Y:S01]  /*2cb0*/  ISETP.NE.AND P3, PT, R32, 0x1, PT ;  /* 0x000000012000780c */ /* 0x000fe20003f65270 */
[----:B------:R-:W-:Y:S01]  /*2cc0*/  FMUL.FTZ R62, R29, R48 ;  /* 0x000000301d3e7220 */ /* 0x000fe20000410000 */
[----:B------:R-:W-:Y:S01]  /*2cd0*/  I2FP.F32.U32 R33, R28 ;  /* 0x0000001c00217245 */ /* 0x000fe20000201000 */
[----:B------:R-:W-:Y:S01]  /*2ce0*/  BSSY.RECONVERGENT B2, `(.L_x_16250) ;  /* 0x0000047000027945 */ /* 0x000fe20003800200 */
[----:B------:R-:W-:Y:S02]  /*2cf0*/  HFMA2 R28, -RZ, RZ, 0, 1.1920928955078125e-07 ;  /* 0x00000002ff1c7431 */ /* 0x000fe400000001ff */
[----:B------:R-:W-:Y:S02]  /*2d00*/  IMAD.MOV.U32 R29, RZ, RZ, R38 ;  /* 0x000000ffff1d7224 */ /* 0x000fe400078e0026 */
[----:B------:R-:W-:Y:S01]  /*2d10*/  FMUL.FTZ R49, R62, R35 ;  /* 0x000000233e317220 */ /* 0x000fe20000410000 */
[----:B------:R-:W-:-:S05]  /*2d20*/  FFMA.FTZ R33, R33, R36, 1.1641532182693481445e-10 ;  /* 0x2f00000021217423 */ /* 0x000fca0000010024 */
        /* <DEDUP_REMOVED lines=10> */
.L_x_16252:
        /* <DEDUP_REMOVED lines=13> */
.L_x_16254:
[----:B------:R-:W-:Y:S05]  /*2ea0*/  BSYNC.RECONVERGENT B3 ;  /* 0x0000000000037941 */ /* 0x000fea0003800200 */
.L_x_16253:
        /* <DEDUP_REMOVED lines=42> */
.L_x_16251:
[----:B------:R-:W-:Y:S05]  /*3150*/  BSYNC.RECONVERGENT B2 ;  /* 0x0000000000027941 */ /* 0x000fea0003800200 */
.L_x_16250:
[----:B------:R-:W-:Y:S01]  /*3160*/  ISETP.NE.AND P4, PT, R28, 0x1, PT ;  /* 0x000000011c00780c */ /* 0x000fe20003f85270 */
[----:B------:R-:W-:Y:S01]  /*3170*/  FMUL.FTZ R30, R30, R48 ;  /* 0x000000301e1e7220 */ /* 0x000fe20000410000 */
[----:B------:R-:W-:Y:S01]  /*3180*/  I2FP.F32.U32 R29, R29 ;  /* 0x0000001d001d7245 */ /* 0x000fe20000201000 */
[----:B------:R-:W-:Y:S02]  /*3190*/  BSSY.RECONVERGENT B2, `(.L_x_16255) ;  /* 0x0000047000027945 */ /* 0x000fe40003800200 */
[----:B------:R-:W-:Y:S02]  /*31a0*/  FMUL.FTZ R30, R30, R35 ;  /* 0x000000231e1e7220 */ /* 0x000fe40000410000 */
[----:B------:R-:W-:Y:S01]  /*31b0*/  FFMA.FTZ R29, R29, R36, 1.1641532182693481445e-10 ;  /* 0x2f0000001d1d7423 */ /* 0x000fe20000010024 */
[----:B------:R-:W-:-:S04]  /*31c0*/  IMAD.MOV.U32 R36, RZ, RZ, 0x2 ;  /* 0x00000002ff247424 */ /* 0x000fc800078e00ff */
        /* <DEDUP_REMOVED lines=11> */
.L_x_16257:
        /* <DEDUP_REMOVED lines=13> */
.L_x_16259:
[----:B------:R-:W-:Y:S05]  /*3350*/  BSYNC.RECONVERGENT B3 ;  /* 0x0000000000037941 */ /* 0x000fea0003800200 */
.L_x_16258:
        /* <DEDUP_REMOVED lines=42> */
.L_x_16256:
[----:B------:R-:W-:Y:S05]  /*3600*/  BSYNC.RECONVERGENT B2 ;  /* 0x0000000000027941 */ /* 0x000fea0003800200 */
.L_x_16255:
[----:B------:R-:W-:Y:S01]  /*3610*/  I2FP.F32.U32 R28, R29 ;  /* 0x0000001d001c7245 */ /* 0x000fe20000201000 */
[----:B------:R-:W-:Y:S01]  /*3620*/  HFMA2 R29, -RZ, RZ, 0.1171875, 0 ;  /* 0x2f800000ff1d7431 */ /* 0x000fe200000001ff */
[----:B------:R-:W-:Y:S02]  /*3630*/  FSEL R32, R37, RZ, P0 ;  /* 0x000000ff25207208 */ /* 0x000fe40000000000 */
[----:B------:R-:W-:Y:S02]  /*3640*/  FSEL R33, R49, RZ, P2 ;  /* 0x000000ff31217208 */ /* 0x000fe40001000000 */
[----:B------:R-:W-:Y:S01]  /*3650*/  FFMA.FTZ R29, R28, R29, 1.1641532182693481445e-10 ;  /* 0x2f0000001c1d7423 */ /* 0x000fe2000001001d */
[----:B------:R-:W-:-:S04]  /*3660*/  FMUL.FTZ R28, R31, R48 ;  /* 0x000000301f1c7220 */ /* 0x000fc80000410000 */
[----:B------:R-:W-:Y:S01]  /*3670*/  FMUL.FTZ R28, R28, R35 ;  /* 0x000000231c1c7220 */ /* 0x000fe20000410000 */
[----:B------:R-:W-:Y:S02]  /*3680*/  FSETP.GTU.FTZ.AND P5, PT, R29, R34, PT ;  /* 0x000000221d00720b */ /* 0x000fe40003fbc000 */
[----:B------:R-:W-:Y:S02]  /*3690*/  FSEL R34, R30, RZ, P3 ;  /* 0x000000ff1e227208 */ /* 0x000fe40001800000 */
[----:B------:R-:W-:Y:S02]  /*36a0*/  PLOP3.LUT P4, PT, P5, PT, PT, 0x8, 0x80 ;  /* 0x000000000080781c */ /* 0x000fe40002f8e170 */
[----:B------:R-:W-:-:S11]  /*36b0*/  FSEL R35, R28, RZ, !P5 ;  /* 0x000000ff1c237208 */ /* 0x000fd60006800000 */
.L_x_16239:
[----:B------:R-:W0:Y:S01]  /*36c0*/  LDC.64 R30, c[0x0][0x3a8] ;  /* 0x0000ea00ff1e7b82 */ /* 0x000e220000000a00 */
[----:B------:R-:W-:Y:S02]  /*36d0*/  SEL R37, RZ, 0x1000000, !P4 ;  /* 0x01000000ff257807 */ /* 0x000fe40006000000 */
[----:B------:R-:W-:Y:S02]  /*36e0*/  SEL R62, RZ, 0x10000, !P3 ;  /* 0x00010000ff3e7807 */ /* 0x000fe40005800000 */
[----:B------:R-:W-:-:S03]  /*36f0*/  SEL R49, RZ, 0x100, !P2 ;  /* 0x00000100ff317807 */ /* 0x000fc60005000000 */
[----:B------:R-:W1:Y:S01]  /*3700*/  LDC.64 R28, c[0x0][0x3b0] ;  /* 0x0000ec00ff1c7b82 */ /* 0x000e620000000a00 */
[----:B------:R-:W-:Y:S01]  /*3710*/  IADD3 R37, PT, PT, R49, R37, R62 ;  /* 0x0000002531257210 */ /* 0x000fe20007ffe03e */
[----:B------:R-:W-:Y:S01]  /*3720*/  VIADD R49, R47, 0x20 ;  /* 0x000000202f317836 */ /* 0x000fe20000000000 */
[----:B------:R-:W-:-:S05]  /*3730*/  SEL R62, RZ, 0x1, !P0 ;  /* 0x00000001ff3e7807 */ /* 0x000fca0004000000 */
[----:B------:R-:W-:Y:S01]  /*3740*/  IMAD.IADD R59, R37, 0x1, R62 ;  /* 0x00000001253b7824 */ /* 0x000fe200078e023e */
[----:B------:R-:W-:Y:S01]  /*3750*/  MOV R37, R60 ;  /* 0x0000003c00257202 */ /* 0x000fe20000000f00 */
[----:B0-----:R-:W-:-:S05]  /*3760*/  IMAD.WIDE.U32 R30, R47, 0x10, R30 ;  /* 0x000000102f1e7825 */ /* 0x001fca00078e001e */
[----:B------:R0:W-:Y:S01]  /*3770*/  STG.E.128 desc[UR8][R30.64], R32 ;  /* 0x000000201e007986 */ /* 0x0001e2000c101d08 */
[----:B-1----:R-:W-:-:S05]  /*3780*/  IMAD.WIDE.U32 R28, R47, 0x4, R28 ;  /* 0x000000042f1c7825 */ /* 0x002fca00078e001c */
[----:B------:R0:W-:Y:S02]  /*3790*/  STG.E desc[UR8][R28.64], R59 ;  /* 0x0000003b1c007986 */ /* 0x0001e4000c101908 */
.L_x_16218:
[----:B------:R-:W-:Y:S05]  /*37a0*/  BSYNC.RECONVERGENT B1 ;  /* 0x0000000000017941 */ /* 0x000fea0003800200 */
.L_x_16217:
        /* <DEDUP_REMOVED lines=29> */
.L_x_16265:
        /* <DEDUP_REMOVED lines=13> */
.L_x_16267:
[----:B------:R-:W-:Y:S05]  /*3a50*/  BSYNC.RECONVERGENT B3 ;  /* 0x0000000000037941 */ /* 0x000fea0003800200 */
.L_x_16266:
        /* <DEDUP_REMOVED lines=40> */
[----:B------:R-:W-:-:S07]  /*3ce0*/  MOV R61, R37 ;  /* 0x00000025003d7202 */ /* 0x000fce0000000f00 */
.L_x_16264:
[----:B------:R-:W-:Y:S05]  /*3cf0*/  BSYNC.RECONVERGENT B2 ;  /* 0x0000000000027941 */ /* 0x000fea0003800200 */
.L_x_16263:
[----:B------:R-:W0:Y:S01]  /*3d00*/  LDC R59, c[0x0][0x408] ;  /* 0x00010200ff3b7b82 */ /* 0x000e220000000800 */
[----:B------:R-:W-:Y:S01]  /*3d10*/  I2FP.F32.U32 R36, R61 ;  /* 0x0000003d00247245 */ /* 0x000fe20000201000 */
[----:B------:R-:W-:Y:S02]  /*3d20*/  HFMA2 R61, -RZ, RZ, 0.1171875, 0 ;  /* 0x2f800000ff3d7431 */ /* 0x000fe400000001ff */
[----:B-----5:R-:W-:Y:S01]  /*3d30*/  FMUL.FTZ R16, R16, R48 ;  /* 0x0000003010107220 */ /* 0x020fe20000410000 */
[----:B------:R-:W-:Y:S01]  /*3d40*/  ISETP.NE.AND P2, PT, R62, 0x1, PT ;  /* 0x000000013e00780c */ /* 0x000fe20003f45270 */
[----:B------:R-:W-:Y:S02]  /*3d50*/  BSSY.RECONVERGENT B2, `(.L_x_16268) ;  /* 0x000004b000027945 */ /* 0x000fe40003800200 */
[----:B------:R-:W1:Y:S01]  /*3d60*/  LDC R37, c[0x0][0x404] ;  /* 0x00010100ff257b82 */ /* 0x000e620000000800 */
[----:B------:R-:W-:Y:S01]  /*3d70*/  FFMA.FTZ R36, R36, R61, 1.1641532182693481445e-10 ;  /* 0x2f00000024247423 */ /* 0x000fe2000001003d */
[----:B0-----:R-:W-:-:S04]  /*3d80*/  FMUL.FTZ R16, R16, R59 ;  /* 0x0000003b10107220 */ /* 0x001fc80000410000 */
[----:B-1----:R-:W-:Y:S02]  /*3d90*/  FSETP.GTU.FTZ.AND P0, PT, R36, R37, PT ;  /* 0x000000252400720b */ /* 0x002fe40003f1c000 */
        /* <DEDUP_REMOVED lines=14> */
.L_x_16270:
        /* <DEDUP_REMOVED lines=13> */
.L_x_16272:
[----:B------:R-:W-:Y:S05]  /*3f50*/  BSYNC.RECONVERGENT B3 ;  /* 0x0000000000037941 */ /* 0x000fea0003800200 */
.L_x_16271:
        /* <DEDUP_REMOVED lines=42> */
.L_x_16269:
[----:B------:R-:W-:Y:S05]  /*4200*/  BSYNC.RECONVERGENT B2 ;  /* 0x0000000000027941 */ /* 0x000fea0003800200 */
.L_x_16268:
[----:B------:R-:W-:Y:S01]  /*4210*/  I2FP.F32.U32 R36, R36 ;  /* 0x0000002400247245 */ /* 0x000fe20000201000 */
[----:B------:R-:W-:Y:S01]  /*4220*/  FMUL.FTZ R62, R17, R48 ;  /* 0x00000030113e7220 */ /* 0x000fe20000410000 */
[----:B------:R-:W-:Y:S01]  /*4230*/  ISETP.NE.AND P3, PT, R28, 0x1, PT ;  /* 0x000000011c00780c */ /* 0x000fe20003f65270 */
[----:B------:R-:W-:Y:S02]  /*4240*/  BSSY.RECONVERGENT B2, `(.L_x_16273) ;  /* 0x000004a000027945 */ /* 0x000fe40003800200 */
[----:B------:R-:W-:Y:S01]  /*4250*/  FFMA.FTZ R36, R36, R61, 1.1641532182693481445e-10 ;  /* 0x2f00000024247423 */ /* 0x000fe2000001003d */
[----:B------:R-:W-:-:S04]  /*4260*/  FMUL.FTZ R62, R62, R59 ;  /* 0x0000003b3e3e7220 */ /* 0x000fc80000410000 */
        /* <DEDUP_REMOVED lines=15> */
.L_x_16275:
        /* <DEDUP_REMOVED lines=13> */
.L_x_16277:
[----:B------:R-:W-:Y:S05]  /*4430*/  BSYNC.RECONVERGENT B3 ;  /* 0x0000000000037941 */ /* 0x000fea0003800200 */
.L_x_16276:
        /* <DEDUP_REMOVED lines=42> */
.L_x_16274:
[----:B------:R-:W-:Y:S05]  /*46e0*/  BSYNC.RECONVERGENT B2 ;  /* 0x0000000000027941 */ /* 0x000fea0003800200 */
.L_x_16273:
[----:B------:R-:W-:Y:S01]  /*46f0*/  I2FP.F32.U32 R28, R36 ;  /* 0x00000024001c7245 */ /* 0x000fe20000201000 */
[----:B------:R-:W-:Y:S01]  /*4700*/  FMUL.FTZ R18, R18, R48 ;  /* 0x0000003012127220 */ /* 0x000fe20000410000 */
[----:B------:R-:W-:Y:S01]  /*4710*/  ISETP.NE.AND P4, PT, R29, 0x1, PT ;  /* 0x000000011d00780c */ /* 0x000fe20003f85270 */
[----:B------:R-:W-:Y:S01]  /*4720*/  BSSY.RECONVERGENT B2, `(.L_x_16278) ;  /* 0x000004a000027945 */ /* 0x000fe20003800200 */
[----:B------:R-:W-:Y:S02]  /*4730*/  IMAD.MOV.U32 R36, RZ, RZ, 0x2 ;  /* 0x00000002ff247424 */ /* 0x000fe400078e00ff */
[----:B------:R-:W-:Y:S01]  /*4740*/  FFMA.FTZ R28, R28, R61, 1.1641532182693481445e-10 ;  /* 0x2f0000001c1c7423 */ /* 0x000fe2000001003d */
[----:B------:R-:W-:-:S04]  /*4750*/  FMUL.FTZ R18, R18, R59 ;  /* 0x0000003b12127220 */ /* 0x000fc80000410000 */
        /* <DEDUP_REMOVED lines=14> */
.L_x_16280:
        /* <DEDUP_REMOVED lines=13> */
.L_x_16282:
[----:B------:R-:W-:Y:S05]  /*4910*/  BSYNC.RECONVERGENT B3 ;  /* 0x0000000000037941 */ /* 0x000fea0003800200 */
.L_x_16281:
        /* <DEDUP_REMOVED lines=41> */
[----:B------:R-:W-:-:S07]  /*4bb0*/  LOP3.LUT R40, R64, UR31, R29, 0x96, !PT ;  /* 0x0000001f40287c12 */ /* 0x000fce000f8e961d */
.L_x_16279:
[----:B------:R-:W-:Y:S05]  /*4bc0*/  BSYNC.RECONVERGENT B2 ;  /* 0x0000000000027941 */ /* 0x000fea0003800200 */
.L_x_16278:
        /* <DEDUP_REMOVED lines=9> */
.L_x_16262:
        /* <DEDUP_REMOVED lines=16> */
.L_x_16286:
        /* <DEDUP_REMOVED lines=13> */
.L_x_16288:
[----:B------:R-:W-:Y:S05]  /*4e30*/  BSYNC.RECONVERGENT B3 ;  /* 0x0000000000037941 */ /* 0x000fea0003800200 */
.L_x_16287:
        /* <DEDUP_REMOVED lines=41> */
.L_x_16285:
[----:B------:R-:W-:Y:S05]  /*50d0*/  BSYNC.RECONVERGENT B2 ;  /* 0x0000000000027941 */ /* 0x000fea0003800200 */
.L_x_16284:
[----:B------:R-:W0:Y:S01]  /*50e0*/  LDC R28, c[0x0][0x404] ;  /* 0x00010100ff1c7b82 */ /* 0x000e220000000800 */
[----:B------:R-:W-:Y:S01]  /*50f0*/  ISETP.NE.AND P2, PT, R59, 0x1, PT ;  /* 0x000000013b00780c */ /* 0x000fe20003f45270 */
[----:B-----5:R-:W-:Y:S01]  /*5100*/  FMUL.FTZ R62, R16, R48 ;  /* 0x00000030103e7220 */ /* 0x020fe20000410000 */
[----:B------:R-:W-:Y:S01]  /*5110*/  I2FP.F32.U32 R31, R30 ;  /* 0x0000001e001f7245 */ /* 0x000fe20000201000 */
[----:B------:R-:W-:Y:S01]  /*5120*/  IMAD.MOV.U32 R30, RZ, RZ, 0x2f800000 ;  /* 0x2f800000ff1e7424 */ /* 0x000fe200078e00ff */
[----:B------:R-:W-:Y:S01]  /*5130*/  BSSY.RECONVERGENT B2, `(.L_x_16289) ;  /* 0x0000048000027945 */ /* 0x000fe20003800200 */
[----:B------:R-:W-:Y:S01]  /*5140*/  MOV R36, 0x2 ;  /* 0x0000000200247802 */ /* 0x000fe20000000f00 */
[----:B------:R-:W-:Y:S01]  /*5150*/  IMAD.MOV.U32 R16, RZ, RZ, R38 ;  /* 0x000000ffff107224 */ /* 0x000fe200078e0026 */
        /* <DEDUP_REMOVED lines=13> */
.L_x_16291:
        /* <DEDUP_REMOVED lines=13> */
.L_x_16293:
[----:B------:R-:W-:Y:S05]  /*5300*/  BSYNC.RECONVERGENT B3 ;  /* 0x0000000000037941 */ /* 0x000fea0003800200 */
.L_x_16292:
        /* <DEDUP_REMOVED lines=42> */
.L_x_16290:
[----:B------:R-:W-:Y:S05]  /*55b0*/  BSYNC.RECONVERGENT B2 ;  /* 0x0000000000027941 */ /* 0x000fea0003800200 */
.L_x_16289:
[----:B------:R-:W-:Y:S01]  /*55c0*/  ISETP.NE.AND P3, PT, R36, 0x1, PT ;  /* 0x000000012400780c */ /* 0x000fe20003f65270 */
[----:B------:R-:W-:Y:S01]  /*55d0*/  FMUL.FTZ R62, R17, R48 ;  /* 0x00000030113e7220 */ /* 0x000fe20000410000 */
[----:B------:R-:W-:Y:S01]  /*55e0*/  I2FP.F32.U32 R37, R16 ;  /* 0x0000001000257245 */ /* 0x000fe20000201000 */
[----:B------:R-:W-:Y:S01]  /*55f0*/  BSSY.RECONVERGENT B2, `(.L_x_16294) ;  /* 0x0000047000027945 */ /* 0x000fe20003800200 */
[----:B------:R-:W-:Y:S02]  /*5600*/  HFMA2 R16, -RZ, RZ, 0, 1.1920928955078125e-07 ;  /* 0x00000002ff107431 */ /* 0x000fe400000001ff */
[----:B------:R-:W-:Y:S02]  /*5610*/  IMAD.MOV.U32 R17, RZ, RZ, R38 ;  /* 0x000000ffff117224 */ /* 0x000fe400078e0026 */
[----:B------:R-:W-:-:S05]  /*5620*/  FFMA.FTZ R37, R37, R30, 1.1641532182693481445e-10 ;  /* 0x2f00000025257423 */ /* 0x000fca000001001e */
        /* <DEDUP_REMOVED lines=11> */
.L_x_16296:
        /* <DEDUP_REMOVED lines=13> */
.L_x_16298:
[----:B------:R-:W-:Y:S05]  /*57b0*/  BSYNC.RECONVERGENT B3 ;  /* 0x0000000000037941 */ /* 0x000fea0003800200 */
.L_x_16297:
        /* <DEDUP_REMOVED lines=42> */
.L_x_16295:
[----:B------:R-:W-:Y:S05]  /*5a60*/  BSYNC.RECONVERGENT B2 ;  /* 0x0000000000027941 */ /* 0x000fea0003800200 */
.L_x_16294:
[----:B------:R-:W-:Y:S01]  /*5a70*/  ISETP.NE.AND P4, PT, R16, 0x1, PT ;  /* 0x000000011000780c */ /* 0x000fe20003f85270 */
[----:B------:R-:W-:Y:S01]  /*5a80*/  FMUL.FTZ R18, R18, R48 ;  /* 0x0000003012127220 */ /* 0x000fe20000410000 */
[----:B------:R-:W-:Y:S01]  /*5a90*/  I2FP.F32.U32 R17, R17 ;  /* 0x0000001100117245 */ /* 0x000fe20000201000 */
[----:B------:R-:W-:Y:S01]  /*5aa0*/  BSSY.RECONVERGENT B2, `(.L_x_16299) ;  /* 0x0000047000027945 */ /* 0x000fe20003800200 */
[----:B------:R-:W-:Y:S02]  /*5ab0*/  HFMA2 R36, -RZ, RZ, 0, 1.1920928955078125e-07 ;  /* 0x00000002ff247431 */ /* 0x000fe400000001ff */
[----:B------:R-:W-:Y:S01]  /*5ac0*/  FMUL.FTZ R18, R18, R29 ;  /* 0x0000001d12127220 */ /* 0x000fe20000410000 */
[----:B------:R-:W-:-:S05]  /*5ad0*/  FFMA.FTZ R17, R17, R30, 1.1641532182693481445e-10 ;  /* 0x2f00000011117423 */ /* 0x000fca000001001e */
        /* <DEDUP_REMOVED lines=11> */
.L_x_16301:
        /* <DEDUP_REMOVED lines=13> */
.L_x_16303:
[----:B------:R-:W-:Y:S05]  /*5c60*/  BSYNC.RECONVERGENT B3 ;  /* 0x0000000000037941 */ /* 0x000fea0003800200 */
.L_x_16302:
        /* <DEDUP_REMOVED lines=42> */
.L_x_16300:
[----:B------:R-:W-:Y:S05]  /*5f10*/  BSYNC.RECONVERGENT B2 ;  /* 0x0000000000027941 */ /* 0x000fea0003800200 */
.L_x_16299:
[----:B------:R-:W-:Y:S01]  /*5f20*/  I2FP.F32.U32 R17, R17 ;  /* 0x0000001100117245 */ /* 0x000fe20000201000 */
[----:B------:R-:W-:Y:S01]  /*5f30*/  FMUL.FTZ R16, R19, R48 ;  /* 0x0000003013107220 */ /* 0x000fe20000410000 */
[----:B------:R-:W-:-:S03]  /*5f40*/  FSEL R18, R18, RZ, P3 ;  /* 0x000000ff12127208 */ /* 0x000fc60001800000 */
[----:B------:R-:W-:Y:S01]  /*5f50*/  FFMA.FTZ R17, R17, R30, 1.1641532182693481445e-10 ;  /* 0x2f00000011117423 */ /* 0x000fe2000001001e */
[----:B------:R-:W-:Y:S01]  /*5f60*/  FMUL.FTZ R19, R16, R29 ;  /* 0x0000001d10137220 */ /* 0x000fe20000410000 */
[----:B------:R-:W-:-:S03]  /*5f70*/  FSEL R16, R31, RZ, P0 ;  /* 0x000000ff1f107208 */ /* 0x000fc60000000000 */
[----:B------:R-:W-:Y:S02]  /*5f80*/  FSETP.GTU.FTZ.AND P5, PT, R17, R28, PT ;  /* 0x0000001c1100720b */ /* 0x000fe40003fbc000 */
[----:B------:R-:W-:Y:S02]  /*5f90*/  FSEL R17, R37, RZ, P2 ;  /* 0x000000ff25117208 */ /* 0x000fe40001000000 */
[----:B------:R-:W-:Y:S02]  /*5fa0*/  PLOP3.LUT P4, PT, P5, PT, PT, 0x8, 0x80 ;  /* 0x000000000080781c */ /* 0x000fe40002f8e170 */
[----:B------:R-:W-:-:S11]  /*5fb0*/  FSEL R19, R19, RZ, !P5 ;  /* 0x000000ff13137208 */ /* 0x000fd60006800000 */
.L_x_16283:
[----:B------:R-:W0:Y:S01]  /*5fc0*/  LDC.64 R30, c[0x0][0x3a8] ;  /* 0x0000ea00ff1e7b82 */ /* 0x000e220000000a00 */
[----:B------:R-:W-:Y:S02]  /*5fd0*/  SEL R37, RZ, 0x1000000, !P4 ;  /* 0x01000000ff257807 */ /* 0x000fe40006000000 */
[----:B------:R-:W-:Y:S02]  /*5fe0*/  SEL R62, RZ, 0x10000, !P3 ;  /* 0x00010000ff3e7807 */ /* 0x000fe40005800000 */
[----:B------:R-:W-:-:S03]  /*5ff0*/  SEL R59, RZ, 0x100, !P2 ;  /* 0x00000100ff3b7807 */ /* 0x000fc60005000000 */
[----:B------:R-:W1:Y:S01]  /*6000*/  LDC.64 R28, c[0x0][0x3b0] ;  /* 0x0000ec00ff1c7b82 */ /* 0x000e620000000a00 */
[----:B------:R-:W-:Y:S01]  /*6010*/  IADD3 R59, PT, PT, R59, R37, R62 ;  /* 0x000000253b3b7210 */ /* 0x000fe20007ffe03e */
[----:B------:R-:W-:Y:S01]  /*6020*/  IMAD.MOV.U32 R37, RZ, RZ, R60 ;  /* 0x000000ffff257224 */ /* 0x000fe200078e003c */
[----:B------:R-:W-:-:S04]  /*6030*/  SEL R62, RZ, 0x1, !P0 ;  /* 0x00000001ff3e7807 */ /* 0x000fc80004000000 */
[----:B------:R-:W-:Y:S01]  /*6040*/  IADD3 R59, PT, PT, R59, R62, RZ ;  /* 0x0000003e3b3b7210 */ /* 0x000fe20007ffe0ff */
[----:B0-----:R-:W-:-:S05]  /*6050*/  IMAD.WIDE.U32 R30, R49, 0x10, R30 ;  /* 0x00000010311e7825 */ /* 0x001fca00078e001e */
[----:B------:R0:W-:Y:S01]  /*6060*/  STG.E.128 desc[UR8][R30.64], R16 ;  /* 0x000000101e007986 */ /* 0x0001e2000c101d08 */
[C---:B-1----:R-:W-:Y:S01]  /*6070*/  IMAD.WIDE.U32 R28, R49.reuse, 0x4, R28 ;  /* 0x00000004311c7825 */ /* 0x042fe200078e001c */
[----:B------:R-:W-:-:S04]  /*6080*/  IADD3 R49, PT, PT, R49, 0x20, RZ ;  /* 0x0000002031317810 */ /* 0x000fc80007ffe0ff */
[----:B------:R0:W-:Y:S03]  /*6090*/  STG.E desc[UR8][R28.64], R59 ;  /* 0x0000003b1c007986 */ /* 0x0001e6000c101908 */
.L_x_16261:
[----:B------:R-:W-:Y:S05]  /*60a0*/  BSYNC.RECONVERGENT B1 ;  /* 0x0000000000017941 */ /* 0x000fea0003800200 */
.L_x_16260:
        /* <DEDUP_REMOVED lines=29> */
.L_x_16309:
        /* <DEDUP_REMOVED lines=13> */
.L_x_16311:
[----:B------:R-:W-:Y:S05]  /*6350*/  BSYNC.RECONVERGENT B3 ;  /* 0x0000000000037941 */ /* 0x000fea0003800200 */
.L_x_16310:
        /* <DEDUP_REMOVED lines=40> */
[----:B------:R-:W-:-:S07]  /*65e0*/  IMAD.MOV.U32 R61, RZ, RZ, R37 ;  /* 0x000000ffff3d7224 */ /* 0x000fce00078e0025 */
.L_x_16308:
[----:B------:R-:W-:Y:S05]  /*65f0*/  BSYNC.RECONVERGENT B2 ;  /* 0x0000000000027941 */ /* 0x000fea0003800200 */
.L_x_16307:
[----:B------:R-:W0:Y:S01]  /*6600*/  LDC R59, c[0x0][0x408] ;  /* 0x00010200ff3b7b82 */ /* 0x000e220000000800 */
[----:B------:R-:W-:Y:S01]  /*6610*/  I2FP.F32.U32 R36, R61 ;  /* 0x0000003d00247245 */ /* 0x000fe20000201000 */
[----:B------:R-:W-:Y:S02]  /*6620*/  IMAD.MOV.U32 R61, RZ, RZ, 0x2f800000 ;  /* 0x2f800000ff3d7424 */ /* 0x000fe400078e00ff */
[----:B-----5:R-:W-:Y:S01]  /*6630*/  FMUL.FTZ R20, R20, R48 ;  /* 0x0000003014147220 */ /* 0x020fe20000410000 */
[----:B------:R-:W-:Y:S01]  /*6640*/  ISETP.NE.AND P2, PT, R62, 0x1, PT ;  /* 0x000000013e00780c */ /* 0x000fe20003f45270 */
[----:B------:R-:W-:Y:S01]  /*6650*/  BSSY.RECONVERGENT B2, `(.L_x_16312) ;  /* 0x000004b000027945 */ /* 0x000fe20003800200 */
[----:B------:R-:W-:Y:S01]  /*6660*/  FFMA.FTZ R36, R36, R61, 1.1641532182693481445e-10 ;  /* 0x2f00000024247423 */ /* 0x000fe2000001003d */
[----:B------:R-:W1:Y:S01]  /*6670*/  LDC R37, c[0x0][0x404] ;  /* 0x00010100ff257b82 */ /* 0x000e620000000800 */
[----:B0-----:R-:W-:-:S03]  /*6680*/  FMUL.FTZ R20, R20, R59 ;  /* 0x0000003b14147220 */ /* 0x001fc60000410000 */
[----:B-1----:R-:W-:Y:S01]  /*6690*/  FSETP.GTU.FTZ.AND P0, PT, R36, R37, PT ;  /* 0x000000252400720b */ /* 0x002fe20003f1c000 */
        /* <DEDUP_REMOVED lines=14> */
.L_x_16314:
        /* <DEDUP_REMOVED lines=13> */
.L_x_16316:
[----:B------:R-:W-:Y:S05]  /*6850*/  BSYNC.RECONVERGENT B3 ;  /* 0x0000000000037941 */ /* 0x000fea0003800200 */
.L_x_16315:
        /* <DEDUP_REMOVED lines=42> */
.L_x_16313:
[----:B------:R-:W-:Y:S05]  /*6b00*/  BSYNC.RECONVERGENT B2 ;  /* 0x0000000000027941 */ /* 0x000fea0003800200 */
.L_x_16312:
[----:B------:R-:W-:Y:S01]  /*6b10*/  I2FP.F32.U32 R36, R36 ;  /* 0x0000002400247245 */ /* 0x000fe20000201000 */
[----:B------:R-:W-:Y:S01]  /*6b20*/  FMUL.FTZ R62, R21, R48 ;  /* 0x00000030153e7220 */ /* 0x000fe20000410000 */
[----:B------:R-:W-:Y:S01]  /*6b30*/  ISETP.NE.AND P3, PT, R28, 0x1, PT ;  /* 0x000000011c00780c */ /* 0x000fe20003f65270 */
[----:B------:R-:W-:Y:S02]  /*6b40*/  BSSY.RECONVERGENT B2, `(.L_x_16317) ;  /* 0x000004a000027945 */ /* 0x000fe40003800200 */
[----:B------:R-:W-:Y:S01]  /*6b50*/  FFMA.FTZ R36, R36, R61, 1.1641532182693481445e-10 ;  /* 0x2f00000024247423 */ /* 0x000fe2000001003d */
[----:B------:R-:W-:-:S04]  /*6b60*/  FMUL.FTZ R62, R62, R59 ;  /* 0x0000003b3e3e7220 */ /* 0x000fc80000410000 */
        /* <DEDUP_REMOVED lines=15> */
.L_x_16319:
        /* <DEDUP_REMOVED lines=13> */
.L_x_16321:
[----:B------:R-:W-:Y:S05]  /*6d30*/  BSYNC.RECONVERGENT B3 ;  /* 0x0000000000037941 */ /* 0x000fea0003800200 */
.L_x_16320:
        /* <DEDUP_REMOVED lines=42> */
.L_x_16318:
[----:B------:R-:W-:Y:S05]  /*6fe0*/  BSYNC.RECONVERGENT B2 ;  /* 0x0000000000027941 */ /* 0x000fea0003800200 */
.L_x_16317:
[----:B------:R-:W-:Y:S01]  /*6ff0*/  I2FP.F32.U32 R28, R36 ;  /* 0x00000024001c7245 */ /* 0x000fe20000201000 */
[----:B------:R-:W-:Y:S01]  /*7000*/  FMUL.FTZ R22, R22, R48 ;  /* 0x0000003016167220 */ /* 0x000fe20000410000 */
[----:B------:R-:W-:Y:S01]  /*7010*/  ISETP.NE.AND P4, PT, R29, 0x1, PT ;  /* 0x000000011d00780c */ /* 0x000fe20003f85270 */
[----:B------:R-:W-:Y:S01]  /*7020*/  BSSY.RECONVERGENT B2, `(.L_x_16322) ;  /* 0x000004a000027945 */ /* 0x000fe20003800200 */
[----:B------:R-:W-:Y:S02]  /*7030*/  HFMA2 R36, -RZ, RZ, 0, 1.1920928955078125e-07 ;  /* 0x00000002ff247431 */ /* 0x000fe400000001ff */
[----:B------:R-:W-:Y:S01]  /*7040*/  FFMA.FTZ R28, R28, R61, 1.1641532182693481445e-10 ;  /* 0x2f0000001c1c7423 */ /* 0x000fe2000001003d */
[----:B------:R-:W-:-:S04]  /*7050*/  FMUL.FTZ R22, R22, R59 ;  /* 0x0000003b16167220 */ /* 0x000fc80000410000 */
        /* <DEDUP_REMOVED lines=14> */
.L_x_16324:
        /* <DEDUP_REMOVED lines=13> */
.L_x_16326:
[----:B------:R-:W-:Y:S05]  /*7210*/  BSYNC.RECONVERGENT B3 ;  /* 0x0000000000037941 */ /* 0x000fea0003800200 */
.L_x_16325:
        /* <DEDUP_REMOVED lines=42> */
.L_x_16323:
[----:B------:R-:W-:Y:S05]  /*74c0*/  BSYNC.RECONVERGENT B2 ;  /* 0x0000000000027941 */ /* 0x000fea0003800200 */
.L_x_16322:
        /* <DEDUP_REMOVED lines=9> */
.L_x_16306:
        /* <DEDUP_REMOVED lines=16> */
.L_x_16330:
        /* <DEDUP_REMOVED lines=13> */
.L_x_16332:
[----:B------:R-:W-:Y:S05]  /*7730*/  BSYNC.RECONVERGENT B3 ;  /* 0x0000000000037941 */ /* 0x000fea0003800200 */
.L_x_16331:
        /* <DEDUP_REMOVED lines=41> */
.L_x_16329:
[----:B------:R-:W-:Y:S05]  /*79d0*/  BSYNC.RECONVERGENT B2 ;  /* 0x0000000000027941 */ /* 0x000fea0003800200 */
.L_x_16328:
[----:B------:R-:W0:Y:S01]  /*79e0*/  LDC R28, c[0x0][0x404] ;  /* 0x00010100ff1c7b82 */ /* 0x000e220000000800 */
[----:B------:R-:W-:Y:S01]  /*79f0*/  I2FP.F32.U32 R31, R30 ;  /* 0x0000001e001f7245 */ /* 0x000fe20000201000 */
[----:B------:R-:W-:Y:S01]  /*7a00*/  HFMA2 R30, -RZ, RZ, 0.1171875, 0 ;  /* 0x2f800000ff1e7431 */ /* 0x000fe200000001ff */
[----:B------:R-:W-:Y:S01]  /*7a10*/  ISETP.NE.AND P2, PT, R59, 0x1, PT ;  /* 0x000000013b00780c */ /* 0x000fe20003f45270 */
        /* <DEDUP_REMOVED lines=17> */
.L_x_16335:
        /* <DEDUP_REMOVED lines=13> */
.L_x_16337:
[----:B------:R-:W-:Y:S05]  /*7c00*/  BSYNC.RECONVERGENT B3 ;  /* 0x0000000000037941 */ /* 0x000fea0003800200 */
.L_x_16336:
        /* <DEDUP_REMOVED lines=42> */
.L_x_16334:
[----:B------:R-:W-:Y:S05]  /*7eb0*/  BSYNC.RECONVERGENT B2 ;  /* 0x0000000000027941 */ /* 0x000fea0003800200 */
.L_x_16333:
[----:B------:R-:W-:Y:S01]  /*7ec0*/  ISETP.NE.AND P3, PT, R36, 0x1, PT ;  /* 0x000000012400780c */ /* 0x000fe20003f65270 */
[----:B------:R-:W-:Y:S01]  /*7ed0*/  FMUL.FTZ R62, R21, R48 ;  /* 0x00000030153e7220 */ /* 0x000fe20000410000 */
[----:B------:R-:W-:Y:S01]  /*7ee0*/  I2FP.F32.U32 R37, R20 ;  /* 0x0000001400257245 */ /* 0x000fe20000201000 */
[----:B------:R-:W-:Y:S01]  /*7ef0*/  BSSY.RECONVERGENT B2, `(.L_x_16338) ;  /* 0x0000047000027945 */ /* 0x000fe20003800200 */
[----:B------:R-:W-:Y:S01]  /*7f00*/  IMAD.MOV.U32 R20, RZ, RZ, 0x2 ;  /* 0x00000002ff147424 */ /* 0x000fe200078e00ff */
[----:B------:R-:W-:Y:S02]  /*7f10*/  MOV R21, R38 ;  /* 0x0000002600157202 */ /* 0x000fe40000000f00 */
[----:B------:R-:W-:-:S05]  /*7f20*/  FFMA.FTZ R37, R37, R30, 1.1641532182693481445e-10 ;  /* 0x2f00000025257423 */ /* 0x000fca000001001e */
        /* <DEDUP_REMOVED lines=11> */
.L_x_16340:
        /* <DEDUP_REMOVED lines=13> */
.L_x_16342:
[----:B------:R-:W-:Y:S05]  /*80b0*/  BSYNC.RECONVERGENT B3 ;  /* 0x0000000000037941 */ /* 0x000fea0003800200 */
.L_x_16341:
        /* <DEDUP_REMOVED lines=42> */
.L_x_16339:
[----:B------:R-:W-:Y:S05]  /*8360*/  BSYNC.RECONVERGENT B2 ;  /* 0x0000000000027941 */ /* 0x000fea0003800200 */
.L_x_16338:
[----:B------:R-:W-:Y:S01]  /*8370*/  ISETP.NE.AND P4, PT, R20, 0x1, PT ;  /* 0x000000011400780c */ /* 0x000fe20003f85270 */
[----:B------:R-:W-:Y:S01]  /*8380*/  FMUL.FTZ R22, R22, R48 ;  /* 0x0000003016167220 */ /* 0x000fe20000410000 */
[----:B------:R-:W-:Y:S01]  /*8390*/  I2FP.F32.U32 R21, R21 ;  /* 0x0000001500157245 */ /* 0x000fe20000201000 */
[----:B------:R-:W-:Y:S01]  /*83a0*/  BSSY.RECONVERGENT B2, `(.L_x_16343) ;  /* 0x0000047000027945 */ /* 0x000fe20003800200 */
[----:B------:R-:W-:Y:S02]  /*83b0*/  IMAD.MOV.U32 R36, RZ, RZ, 0x2 ;  /* 0x00000002ff247424 */ /* 0x000fe400078e00ff */
[----:B------:R-:W-:Y:S01]  /*83c0*/  FMUL.FTZ R22, R22, R29 ;  /* 0x0000001d16167220 */ /* 0x000fe20000410000 */
[----:B------:R-:W-:-:S05]  /*83d0*/  FFMA.FTZ R21, R21, R30, 1.1641532182693481445e-10 ;  /* 0x2f00000015157423 */ /* 0x000fca000001001e */
        /* <DEDUP_REMOVED lines=11> */
.L_x_16345:
        /* <DEDUP_REMOVED lines=13> */
.L_x_16347:
[----:B------:R-:W-:Y:S05]  /*8560*/  BSYNC.RECONVERGENT B3 ;  /* 0x0000000000037941 */ /* 0x000fea0003800200 */
.L_x_16346:
        /* <DEDUP_REMOVED lines=42> */
.L_x_16344:
[----:B------:R-:W-:Y:S05]  /*8810*/  BSYNC.RECONVERGENT B2 ;  /* 0x0000000000027941 */ /* 0x000fea0003800200 */
.L_x_16343:
[----:B------:R-:W-:Y:S01]  /*8820*/  I2FP.F32.U32 R21, R21 ;  /* 0x0000001500157245 */ /* 0x000fe20000201000 */
[----:B------:R-:W-:Y:S01]  /*8830*/  FMUL.FTZ R20, R23, R48 ;  /* 0x0000003017147220 */ /* 0x000fe20000410000 */
[----:B------:R-:W-:-:S03]  /*8840*/  FSEL R22, R22, RZ, P3 ;  /* 0x000000ff16167208 */ /* 0x000fc60001800000 */
[----:B------:R-:W-:Y:S01]  /*8850*/  FFMA.FTZ R21, R21, R30, 1.1641532182693481445e-10 ;  /* 0x2f00000015157423 */ /* 0x000fe2000001001e */
[----:B------:R-:W-:-:S04]  /*8860*/  FMUL.FTZ R20, R20, R29 ;  /* 0x0000001d14147220 */ /* 0x000fc80000410000 */
[----:B------:R-:W-:Y:S02]  /*8870*/  FSETP.GTU.FTZ.AND P4, PT, R21, R28, PT ;  /* 0x0000001c1500720b */ /* 0x000fe40003f9c000 */
[----:B------:R-:W-:Y:S02]  /*8880*/  FSEL R21, R37, RZ, P2 ;  /* 0x000000ff25157208 */ /* 0x000fe40001000000 */
[----:B------:R-:W-:Y:S02]  /*8890*/  FSEL R23, R20, RZ, !P4 ;  /* 0x000000ff14177208 */ /* 0x000fe40006000000 */
[----:B------:R-:W-:Y:S02]  /*88a0*/  PLOP3.LUT P4, PT, P4, PT, PT, 0x8, 0x80 ;  /* 0x000000000080781c */ /* 0x000fe4000278e170 */
[----:B------:R-:W-:-:S11]  /*88b0*/  FSEL R20, R31, RZ, P0 ;  /* 0x000000ff1f147208 */ /* 0x000fd60000000000 */
.L_x_16327:
[----:B------:R-:W0:Y:S01]  /*88c0*/  LDC.64 R30, c[0x0][0x3a8] ;  /* 0x0000ea00ff1e7b82 */ /* 0x000e220000000a00 */
[----:B------:R-:W-:Y:S02]  /*88d0*/  SEL R37, RZ, 0x1000000, !P4 ;  /* 0x01000000ff257807 */ /* 0x000fe40006000000 */
[----:B------:R-:W-:Y:S02]  /*88e0*/  SEL R62, RZ, 0x10000, !P3 ;  /* 0x00010000ff3e7807 */ /* 0x000fe40005800000 */
[----:B------:R-:W-:-:S03]  /*88f0*/  SEL R59, RZ, 0x100, !P2 ;  /* 0x00000100ff3b7807 */ /* 0x000fc60005000000 */
[----:B------:R-:W1:Y:S01]  /*8900*/  LDC.64 R28, c[0x0][0x3b0] ;  /* 0x0000ec00ff1c7b82 */ /* 0x000e620000000a00 */
[----:B------:R-:W-:Y:S02]  /*8910*/  IADD3 R59, PT, PT, R59, R37, R62 ;  /* 0x000000253b3b7210 */ /* 0x000fe40007ffe03e */
[----:B------:R-:W-:Y:S02]  /*8920*/  SEL R62, RZ, 0x1, !P0 ;  /* 0x00000001ff3e7807 */ /* 0x000fe40004000000 */
[----:B------:R-:W-:-:S03]  /*8930*/  MOV R37, R60 ;  /* 0x0000003c00257202 */ /* 0x000fc60000000f00 */
[----:B------:R-:W-:Y:S02]  /*8940*/  IMAD.IADD R59, R59, 0x1, R62 ;  /* 0x000000013b3b7824 */ /* 0x000fe400078e023e */
[----:B0-----:R-:W-:-:S05]  /*8950*/  IMAD.WIDE.U32 R30, R49, 0x10, R30 ;  /* 0x00000010311e7825 */ /* 0x001fca00078e001e */
[----:B------:R0:W-:Y:S01]  /*8960*/  STG.E.128 desc[UR8][R30.64], R20 ;  /* 0x000000141e007986 */ /* 0x0001e2000c101d08 */
[----:B-1----:R-:W-:-:S04]  /*8970*/  IMAD.WIDE.U32 R28, R49, 0x4, R28 ;  /* 0x00000004311c7825 */ /* 0x002fc800078e001c */
[----:B------:R-:W-:Y:S01]  /*8980*/  VIADD R49, R49, 0x20 ;  /* 0x0000002031317836 */ /* 0x000fe20000000000 */
[----:B------:R0:W-:Y:S06]  /*8990*/  STG.E desc[UR8][R28.64], R59 ;  /* 0x0000003b1c007986 */ /* 0x0001ec000c101908 */
.L_x_16305:
[----:B------:R-:W-:Y:S05]  /*89a0*/  BSYNC.RECONVERGENT B1 ;  /* 0x0000000000017941 */ /* 0x000fea0003800200 */
.L_x_16304:
        /* <DEDUP_REMOVED lines=9> */
[----:B0-----:R-:W0:Y:S02]  /*8a40*/  LDC.64 R28, c[0x0][0x3a0] ;  /* 0x0000e800ff1c7b82 */ /* 0x001e240000000a00 */
        /* <DEDUP_REMOVED lines=18> */
.L_x_16353:
        /* <DEDUP_REMOVED lines=13> */
.L_x_16355:
[----:B------:R-:W-:Y:S05]  /*8c40*/  BSYNC.RECONVERGENT B3 ;  /* 0x0000000000037941 */ /* 0x000fea0003800200 */
.L_x_16354:
        /* <DEDUP_REMOVED lines=41> */
.L_x_16352:
[----:B------:R-:W-:Y:S05]  /*8ee0*/  BSYNC.RECONVERGENT B2 ;  /* 0x0000000000027941 */ /* 0x000fea0003800200 */
.L_x_16351:
        /* <DEDUP_REMOVED lines=24> */
.L_x_16358:
        /* <DEDUP_REMOVED lines=13> */
.L_x_16360:
[----:B------:R-:W-:Y:S05]  /*9140*/  BSYNC.RECONVERGENT B3 ;  /* 0x0000000000037941 */ /* 0x000fea0003800200 */
.L_x_16359:
        /* <DEDUP_REMOVED lines=42> */
.L_x_16357:
[----:B------:R-:W-:Y:S05]  /*93f0*/  BSYNC.RECONVERGENT B2 ;  /* 0x0000000000027941 */ /* 0x000fea0003800200 */
.L_x_16356:
        /* <DEDUP_REMOVED lines=21> */
.L_x_16363:
        /* <DEDUP_REMOVED lines=13> */
.L_x_16365:
[----:B------:R-:W-:Y:S05]  /*9620*/  BSYNC.RECONVERGENT B3 ;  /* 0x0000000000037941 */ /* 0x000fea0003800200 */
.L_x_16364:
        /* <DEDUP_REMOVED lines=42> */
.L_x_16362:
[----:B------:R-:W-:Y:S05]  /*98d0*/  BSYNC.RECONVERGENT B2 ;  /* 0x0000000000027941 */ /* 0x000fea0003800200 */
.L_x_16361:
        /* <DEDUP_REMOVED lines=21> */
.L_x_16368:
        /* <DEDUP_REMOVED lines=13> */
.L_x_16370:
[----:B------:R-:W-:Y:S05]  /*9b00*/  BSYNC.RECONVERGENT B3 ;  /* 0x0000000000037941 */ /* 0x000fea0003800200 */
.L_x_16369:
        /* <DEDUP_REMOVED lines=42> */
.L_x_16367:
[----:B------:R-:W-:Y:S05]  /*9db0*/  BSYNC.RECONVERGENT B2 ;  /* 0x0000000000027941 */ /* 0x000fea0003800200 */
.L_x_16366:
        /* <DEDUP_REMOVED lines=9> */
.L_x_16350:
        /* <DEDUP_REMOVED lines=16> */
.L_x_16374:
        /* <DEDUP_REMOVED lines=13> */
.L_x_16376:
[----:B------:R-:W-:Y:S05]  /*a020*/  BSYNC.RECONVERGENT B3 ;  /* 0x0000000000037941 */ /* 0x000fea0003800200 */
.L_x_16375:
        /* <DEDUP_REMOVED lines=41> */
.L_x_16373:
[----:B------:R-:W-:Y:S05]  /*a2c0*/  BSYNC.RECONVERGENT B2 ;  /* 0x0000000000027941 */ /* 0x000fea0003800200 */
.L_x_16372:
        /* <DEDUP_REMOVED lines=21> */
.L_x_16379:
        /* <DEDUP_REMOVED lines=13> */
.L_x_16381:
[----:B------:R-:W-:Y:S05]  /*a4f0*/  BSYNC.RECONVERGENT B3 ;  /* 0x0000000000037941 */ /* 0x000fea0003800200 */
.L_x_16380:
        /* <DEDUP_REMOVED lines=42> */
.L_x_16378:
[----:B------:R-:W-:Y:S05]  /*a7a0*/  BSYNC.RECONVERGENT B2 ;  /* 0x0000000000027941 */ /* 0x000fea0003800200 */
.L_x_16377:
        /* <DEDUP_REMOVED lines=18> */
.L_x_16384:
        /* <DEDUP_REMOVED lines=13> */
.L_x_16386:
[----:B------:R-:W-:Y:S05]  /*a9a0*/  BSYNC.RECONVERGENT B3 ;  /* 0x0000000000037941 */ /* 0x000fea0003800200 */
.L_x_16385:
        /* <DEDUP_REMOVED lines=42> */
.L_x_16383:
[----:B------:R-:W-:Y:S05]  /*ac50*/  BSYNC.RECONVERGENT B2 ;  /* 0x0000000000027941 */ /* 0x000fea0003800200 */
.L_x_16382:
        /* <DEDUP_REMOVED lines=18> */
.L_x_16389:
        /* <DEDUP_REMOVED lines=13> */
.L_x_16391:
[----:B------:R-:W-:Y:S05]  /*ae50*/  BSYNC.RECONVERGENT B3 ;  /* 0x0000000000037941 */ /* 0x000fea0003800200 */
.L_x_16390:
        /* <DEDUP_REMOVED lines=42> */
.L_x_16388:
[----:B------:R-:W-:Y:S05]  /*b100*/  BSYNC.RECONVERGENT B2 ;  /* 0x0000000000027941 */ /* 0x000fea0003800200 */
.L_x_16387:
[----:B------:R-:W-:Y:S01]  /*b110*/  I2FP.F32.U32 R25, R25 ;  /* 0x0000001900197245 */ /* 0x000fe20000201000 */
[----:B------:R-:W-:Y:S01]  /*b120*/  FMUL.FTZ R48, R27, R48 ;  /* 0x000000301b307220 */ /* 0x000fe20000410000 */
[----:B------:R-:W-:Y:S02]  /*b130*/  FSEL R24, R31, RZ, P2 ;  /* 0x000000ff1f187208 */ /* 0x000fe40001000000 */
[----:B------:R-:W-:Y:S01]  /*b140*/  FSEL R26, R26, RZ, P4 ;  /* 0x000000ff1a1a7208 */ /* 0x000fe20002000000 */
[----:B------:R-:W-:Y:S01]  /*b150*/  FFMA.FTZ R25, R25, R30, 1.1641532182693481445e-10 ;  /* 0x2f00000019197423 */ /* 0x000fe2000001001e */
[----:B------:R-:W-:-:S04]  /*b160*/  FMUL.FTZ R48, R48, R29 ;  /* 0x0000001d30307220 */ /* 0x000fc80000410000 */
[----:B------:R-:W-:Y:S02]  /*b170*/  FSETP.GTU.FTZ.AND P5, PT, R25, R28, PT ;  /* 0x0000001c1900720b */ /* 0x000fe40003fbc000 */
[----:B------:R-:W-:Y:S02]  /*b180*/  FSEL R25, R37, RZ, P3 ;  /* 0x000000ff25197208 */ /* 0x000fe40001800000 */
[----:B------:R-:W-:Y:S02]  /*b190*/  FSEL R27, R48, RZ, !P5 ;  /* 0x000000ff301b7208 */ /* 0x000fe40006800000 */
[----:B------:R-:W-:-:S13]  /*b1a0*/  PLOP3.LUT P5, PT, P5, PT, PT, 0x8, 0x80 ;  /* 0x000000000080781c */ /* 0x000fda0002fae170 */
.L_x_16371:
[----:B------:R-:W0:Y:S01]  /*b1b0*/  LDC.64 R30, c[0x0][0x3a8] ;  /* 0x0000ea00ff1e7b82 */ /* 0x000e220000000a00 */
[----:B------:R-:W-:Y:S02]  /*b1c0*/  SEL R37, RZ, 0x1000000, !P5 ;  /* 0x01000000ff257807 */ /* 0x000fe40006800000 */
[----:B------:R-:W-:Y:S02]  /*b1d0*/  SEL R48, RZ, 0x10000, !P4 ;  /* 0x00010000ff307807 */ /* 0x000fe40006000000 */
[----:B------:R-:W-:-:S03]  /*b1e0*/  SEL R59, RZ, 0x100, !P3 ;  /* 0x00000100ff3b7807 */ /* 0x000fc60005800000 */
[----:B------:R-:W1:Y:S01]  /*b1f0*/  LDC.64 R28, c[0x0][0x3b0] ;  /* 0x0000ec00ff1c7b82 */ /* 0x000e620000000a00 */
[----:B------:R-:W-:Y:S02]  /*b200*/  IADD3 R37, PT, PT, R59, R37, R48 ;  /* 0x000000253b257210 */ /* 0x000fe40007ffe030 */
[----:B------:R-:W-:Y:S01]  /*b210*/  SEL R48, RZ, 0x1, !P2 ;  /* 0x00000001ff307807 */ /* 0x000fe20005000000 */
[----:B0-----:R-:W-:-:S05]  /*b220*/  IMAD.WIDE.U32 R30, R49, 0x10, R30 ;  /* 0x00000010311e7825 */ /* 0x001fca00078e001e */
[----:B------:R2:W-:Y:S01]  /*b230*/  STG.E.128 desc[UR8][R30.64], R24 ;  /* 0x000000181e007986 */ /* 0x0005e2000c101d08 */
[----:B-1----:R-:W-:Y:S01]  /*b240*/  IMAD.WIDE.U32 R28, R49, 0x4, R28 ;  /* 0x00000004311c7825 */ /* 0x002fe200078e001c */
[----:B------:R-:W-:-:S03]  /*b250*/  IADD3 R49, PT, PT, R37, R48, RZ ;  /* 0x0000003025317210 */ /* 0x000fc60007ffe0ff */
[----:B------:R-:W-:Y:S02]  /*b260*/  IMAD.MOV.U32 R37, RZ, RZ, R60 ;  /* 0x000000ffff257224 */ /* 0x000fe400078e003c */
[----:B------:R2:W-:Y:S05]  /*b270*/  STG.E desc[UR8][R28.64], R49 ;  /* 0x000000311c007986 */ /* 0x0005ea000c101908 */
.L_x_16349:
[----:B------:R-:W-:Y:S05]  /*b280*/  BSYNC.RECONVERGENT B1 ;  /* 0x0000000000017941 */ /* 0x000fea0003800200 */
.L_x_16348:
[----:B0-2---:R-:W-:Y:S01]  /*b290*/  FADD.FTZ R28, RZ, R32 ;  /* 0x00000020ff1c7221 */ /* 0x005fe20000010000 */
        /* <DEDUP_REMOVED lines=23> */
[----:B-----5:R-:W1:Y:S01]  /*b410*/  LDC R48, c[0x0][0x400] ;  /* 0x00010000ff307b82 */ /* 0x020e620000000800 */
        /* <DEDUP_REMOVED lines=52> */
.L_x_16413:
        /* <DEDUP_REMOVED lines=8> */
[----:B------:R-:W2:Y:S01]  /*b7e0*/  @!P5 LDC.64 R28, c[0x0][0x3c8] ;  /* 0x0000f200ff1cdb82 */ /* 0x000ea20000000a00 */
[----:B------:R-:W-:-:S04]  /*b7f0*/  FSEL R49, R59, RZ, !P2 ;  /* 0x000000ff3b317208 */ /* 0x000fc80005000000 */
        /* <DEDUP_REMOVED lines=11> */
[----:B------:R-:W-:Y:S01]  /*b8b0*/  HADD2.F32 R30, -RZ, R30.H0_H0 ;  /* 0x2000001eff1e7230 */ /* 0x000fe20000004100 */
[----:B------:R-:W-:Y:S01]  /*b8c0*/  SHF.R.U32.HI R28, RZ, 0x10, R15 ;  /* 0x00000010ff1c7819 */ /* 0x000fe2000001160f */
[----:B------:R-:W-:Y:S02]  /*b8d0*/  HADD2.F32 R60, -RZ, R60.H0_H0 ;  /* 0x2000003cff3c7230 */ /* 0x000fe40000004100 */
[----:B------:R-:W-:Y:S01]  /*b8e0*/  FMUL.FTZ R61, R48, R59 ;  /* 0x0000003b303d7220 */ /* 0x000fe20000410000 */
[----:B------:R-:W-:-:S02]  /*b8f0*/  HADD2.F32 R31, -RZ, R31.H0_H0 ;  /* 0x2000001fff1f7230 */ /* 0x000fc40000004100 */
[----:B------:R-:W-:Y:S01]  /*b900*/  FMUL.FTZ R29, R48, R29 ;  /* 0x0000001d301d7220 */ /* 0x000fe20000410000 */
[----:B------:R-:W-:Y:S02]  /*b910*/  HADD2.F32 R28, -RZ, R28.H0_H0 ;  /* 0x2000001cff1c7230 */ /* 0x000fe40000004100 */
[----:B------:R-:W-:Y:S01]  /*b920*/  FADD.FTZ R59, R32, -R49 ;  /* 0x80000031203b7221 */ /* 0x000fe20000010000 */
[----:B------:R-:W-:Y:S02]  /*b930*/  HADD2.F32 R65, -RZ, R14.H0_H0 ;  /* 0x2000000eff417230 */ /* 0x000fe40000004100 */
[----:B------:R-:W-:Y:S01]  /*b940*/  FFMA.FTZ R29, R29, R30, R60 ;  /* 0x0000001e1d1d7223 */ /* 0x000fe2000001003c */
[----:B------:R-:W-:Y:S01]  /*b950*/  FFMA.FTZ R31, R61, R31, R28 ;  /* 0x0000001f3d1f7223 */ /* 0x000fe2000001001c */
[----:B------:R-:W-:Y:S01]  /*b960*/  FMUL.FTZ R28, R48, R59 ;  /* 0x0000003b301c7220 */ /* 0x000fe20000410000 */
[----:B------:R-:W1:Y:S01]  /*b970*/  LDC.64 R60, c[0x0][0x428] ;  /* 0x00010a00ff3c7b82 */ /* 0x000e620000000a00 */
        /* <DEDUP_REMOVED lines=10> */
.L_x_16394:
[----:B------:R-:W-:Y:S05]  /*ba20*/  BSYNC.RECONVERGENT B1 ;  /* 0x0000000000017941 */ /* 0x000fea0003800200 */
.L_x_16393:
[----:B------:R-:W-:Y:S01]  /*ba30*/  ISETP.GE.U32.AND P1, PT, R44, 0x40, PT ;  /* 0x000000402c00780c */ /* 0x000fe20003f26070 */
[----:B------:R-:W-:-:S12]  /*ba40*/  BSSY.RECONVERGENT B1, `(.L_x_16395) ;  /* 0x000001c000017945 */ /* 0x000fd80003800200 */
[----:B------:R-:W-:Y:S05]  /*ba50*/  @!P1 BRA `(.L_x_16396) ;  /* 0x0000000000689947 */ /* 0x000fea0003800000 */
[----:B-12---:R-:W-:Y:S01]  /*ba60*/  SHF.R.U64 R30, R50, 0x10, R51 ;  /* 0x00000010321e7819 */ /* 0x006fe20000001233 */
[----:B------:R-:W-:Y:S01]  /*ba70*/  FADD.FTZ R29, R17, -R49 ;  /* 0x80000031111d7221 */ /* 0x000fe20000010000 */
[----:B------:R-:W-:Y:S01]  /*ba80*/  SHF.R.U64 R60, R12, 0x10, R13 ;  /* 0x000000100c3c7819 */ /* 0x000fe2000000120d */
[----:B------:R-:W-:Y:S01]  /*ba90*/  FADD.FTZ R59, R16, -R49 ;  /* 0x80000031103b7221 */ /* 0x000fe20000010000 */
[----:B------:R-:W-:Y:S02]  /*baa0*/  HADD2.F32 R28, -RZ, R57.H0_H0 ;  /* 0x20000039ff1c7230 */ /* 0x000fe40000004100 */
[C---:B------:R-:W-:Y:S01]  /*bab0*/  FMUL.FTZ R29, R48.reuse, R29 ;  /* 0x0000001d301d7220 */ /* 0x040fe20000410000 */
[----:B------:R-:W-:Y:S02]  /*bac0*/  HADD2.F32 R30, -RZ, R30.H0_H0 ;  /* 0x2000001eff1e7230 */ /* 0x000fe40000004100 */
[----:B------:R-:W-:Y:S01]  /*bad0*/  FMUL.FTZ R59, R48, R59 ;  /* 0x0000003b303b7220 */ /* 0x000fe20000410000 */
[----:B------:R-:W-:-:S02]  /*bae0*/  HADD2.F32 R60, -RZ, R60.H0_H0 ;  /* 0x2000003cff3c7230 */ /* 0x000fc40000004100 */
[----:B------:R-:W-:Y:S01]  /*baf0*/  FADD.FTZ R31, R18, -R49 ;  /* 0x80000031121f7221 */ /* 0x000fe20000010000 */
[--C-:B------:R-:W-:Y:S02]  /*bb00*/  HADD2.F32 R62, -RZ, R58.reuse.H0_H0 ;  /* 0x2000003aff3e7230 */ /* 0x100fe40000004100 */
[----:B0-----:R-:W-:Y:S02]  /*bb10*/  HADD2.F32 R64, -RZ, R58.H1_H1 ;  /* 0x3000003aff407230 */ /* 0x001fe40000004100 */
[----:B------:R-:W-:Y:S01]  /*bb20*/  FFMA.FTZ R29, R29, R30, R60 ;  /* 0x0000001e1d1d7223 */ /* 0x000fe2000001003c */
[----:B------:R-:W-:Y:S01]  /*bb30*/  HADD2.F32 R30, -RZ, R12.H0_H0 ;  /* 0x2000000cff1e7230 */ /* 0x000fe20000004100 */
[----:B------:R-:W0:Y:S04]  /*bb40*/  LDC.64 R60, c[0x0][0x428] ;  /* 0x00010a00ff3c7b82 */ /* 0x000e280000000a00 */
[----:B------:R-:W-:Y:S01]  /*bb50*/  FFMA.FTZ R28, R59, R28, R30 ;  /* 0x0000001c3b1c7223 */ /* 0x000fe2000001001e */
[----:B------:R-:W-:Y:S01]  /*bb60*/  FMUL.FTZ R30, R48, R31 ;  /* 0x0000001f301e7220 */ /* 0x000fe20000410000 */
[----:B------:R-:W-:-:S02]  /*bb70*/  HADD2.F32 R31, -RZ, R57.H1_H1 ;  /* 0x30000039ff1f7230 */ /* 0x000fc40000004100 */
[----:B------:R-:W-:-:S05]  /*bb80*/  HADD2.F32 R59, -RZ, R13.H0_H0 ;  /* 0x2000000dff3b7230 */ /* 0x000fca0000004100 */
[----:B------:R-:W-:Y:S01]  /*bb90*/  FFMA.FTZ R30, R30, R31, R59 ;  /* 0x0000001f1e1e7223 */ /* 0x000fe2000001003b */
[----:B------:R-:W-:-:S04]  /*bba0*/  FADD.FTZ R31, R19, -R49 ;  /* 0x80000031131f7221 */ /* 0x000fc80000010000 */
[----:B------:R-:W-:-:S04]  /*bbb0*/  FMUL.FTZ R31, R48, R31 ;  /* 0x0000001f301f7220 */ /* 0x000fc80000410000 */
[----:B------:R-:W-:Y:S01]  /*bbc0*/  FFMA.FTZ R31, R31, R62, R64 ;  /* 0x0000003e1f1f7223 */ /* 0x000fe20000010040 */
[----:B0-----:R-:W-:-:S04]  /*bbd0*/  IMAD.WIDE.U32 R60, R47, 0x10, R60 ;  /* 0x000000102f3c7825 */ /* 0x001fc800078e003c */
[----:B------:R-:W-:Y:S01]  /*bbe0*/  VIADD R47, R47, 0x20 ;  /* 0x000000202f2f7836 */ /* 0x000fe20000000000 */
[----:B------:R3:W-:Y:S06]  /*bbf0*/  STG.E.128 desc[UR8][R60.64], R28 ;  /* 0x0000001c3c007986 */ /* 0x0007ec000c101d08 */
.L_x_16396:
[----:B------:R-:W-:Y:S05]  /*bc00*/  BSYNC.RECONVERGENT B1 ;  /* 0x0000000000017941 */ /* 0x000fea0003800200 */
.L_x_16395:
[----:B------:R-:W-:Y:S01]  /*bc10*/  ISETP.GE.U32.AND P1, PT, R44, 0x60, PT ;  /* 0x000000602c00780c */ /* 0x000fe20003f26070 */
[----:B------:R-:W-:-:S12]  /*bc20*/  BSSY.RECONVERGENT B1, `(.L_x_16397) ;  /* 0x000001a000017945 */ /* 0x000fd80003800200 */
[----:B------:R-:W-:Y:S05]  /*bc30*/  @!P1 BRA `(.L_x_16398) ;  /* 0x0000000000609947 */ /* 0x000fea0003800000 */
[--C-:B-123--:R-:W-:Y:S01]  /*bc40*/  FADD.FTZ R29, R20, -R49.reuse ;  /* 0x80000031141d7221 */ /* 0x10efe20000010000 */
[----:B------:R-:W-:Y:S01]  /*bc50*/  FADD.FTZ R61, R21, -R49 ;  /* 0x80000031153d7221 */ /* 0x000fe20000010000 */
[----:B------:R-:W-:Y:S02]  /*bc60*/  HADD2.F32 R31, -RZ, R54.H0_H0 ;  /* 0x20000036ff1f7230 */ /* 0x000fe40000004100 */
[----:B------:R-:W-:Y:S02]  /*bc70*/  HADD2.F32 R59, -RZ, R10.H0_H0 ;  /* 0x2000000aff3b7230 */ /* 0x000fe40000004100 */
[C---:B------:R-:W-:Y:S01]  /*bc80*/  FMUL.FTZ R28, R48.reuse, R29 ;  /* 0x0000001d301c7220 */ /* 0x040fe20000410000 */
[----:B------:R-:W-:Y:S01]  /*bc90*/  FMUL.FTZ R30, R48, R61 ;  /* 0x0000003d301e7220 */ /* 0x000fe20000410000 */
[----:B------:R-:W-:Y:S01]  /*bca0*/  HADD2.F32 R29, -RZ, R55.H0_H0 ;  /* 0x20000037ff1d7230 */ /* 0x000fe20000004100 */
[----:B------:R-:W1:Y:S01]  /*bcb0*/  LDC.64 R60, c[0x0][0x428] ;  /* 0x00010a00ff3c7b82 */ /* 0x000e620000000a00 */
[----:B------:R-:W-:Y:S01]  /*bcc0*/  FFMA.FTZ R28, R28, R31, R59 ;  /* 0x0000001f1c1c7223 */ /* 0x000fe2000001003b */
[----:B------:R-:W-:-:S02]  /*bcd0*/  HADD2.F32 R59, -RZ, R63.H0_H0 ;  /* 0x2000003fff3b7230 */ /* 0x000fc40000004100 */
[----:B------:R-:W-:Y:S01]  /*bce0*/  FADD.FTZ R31, R22, -R49 ;  /* 0x80000031161f7221 */ /* 0x000fe20000010000 */
[----:B------:R-:W-:Y:S02]  /*bcf0*/  HADD2.F32 R62, -RZ, R55.H1_H1 ;  /* 0x30000037ff3e7230 */ /* 0x000fe40000004100 */
[----:B0-----:R-:W-:Y:S02]  /*bd00*/  HADD2.F32 R64, -RZ, R63.H1_H1 ;  /* 0x3000003fff407230 */ /* 0x001fe40000004100 */
[----:B------:R-:W-:Y:S01]  /*bd10*/  FFMA.FTZ R29, R30, R29, R59 ;  /* 0x0000001d1e1d7223 */ /* 0x000fe2000001003b */
[----:B------:R-:W-:Y:S01]  /*bd20*/  FMUL.FTZ R30, R48, R31 ;  /* 0x0000001f301e7220 */ /* 0x000fe20000410000 */
[----:B------:R-:W-:Y:S02]  /*bd30*/  HADD2.F32 R31, -RZ, R54.H1_H1 ;  /* 0x30000036ff1f7230 */ /* 0x000fe40000004100 */
[----:B------:R-:W-:-:S05]  /*bd40*/  HADD2.F32 R59, -RZ, R11.H0_H0 ;  /* 0x2000000bff3b7230 */ /* 0x000fca0000004100 */
[----:B------:R-:W-:Y:S01]  /*bd50*/  FFMA.FTZ R30, R30, R31, R59 ;  /* 0x0000001f1e1e7223 */ /* 0x000fe2000001003b */
[----:B------:R-:W-:-:S04]  /*bd60*/  FADD.FTZ R31, R23, -R49 ;  /* 0x80000031171f7221 */ /* 0x000fc80000010000 */
[----:B------:R-:W-:Y:S01]  /*bd70*/  FMUL.FTZ R31, R48, R31 ;  /* 0x0000001f301f7220 */ /* 0x000fe20000410000 */
[----:B-1----:R-:W-:-:S04]  /*bd80*/  IMAD.WIDE.U32 R60, R47, 0x10, R60 ;  /* 0x000000102f3c7825 */ /* 0x002fc800078e003c */
[----:B------:R-:W-:Y:S01]  /*bd90*/  FFMA.FTZ R31, R31, R62, R64 ;  /* 0x0000003e1f1f7223 */ /* 0x000fe20000010040 */
[----:B------:R-:W-:-:S04]  /*bda0*/  IADD3 R47, PT, PT, R47, 0x20, RZ ;  /* 0x000000202f2f7810 */ /* 0x000fc80007ffe0ff */
[----:B------:R4:W-:Y:S03]  /*bdb0*/  STG.E.128 desc[UR8][R60.64], R28 ;  /* 0x0000001c3c007986 */ /* 0x0009e6000c101d08 */
.L_x_16398:
[----:B------:R-:W-:Y:S05]  /*bdc0*/  BSYNC.RECONVERGENT B1 ;  /* 0x0000000000017941 */ /* 0x000fea0003800200 */
.L_x_16397:
[----:B------:R-:W-:Y:S04]  /*bdd0*/  BSSY.RECONVERGENT B1, `(.L_x_16399) ;  /* 0x0000011000017945 */ /* 0x000fe80003800200 */
        /* <DEDUP_REMOVED lines=10> */
[----:B-1----:R-:W-:-:S04]  /*be80*/  IMAD.WIDE.U32 R48, R47, 0x10, R28 ;  /* 0x000000102f307825 */ /* 0x002fc800078e001c */
[----:B------:R-:W-:Y:S01]  /*be90*/  FFMA.FTZ R29, R30, R4, R7 ;  /* 0x000000041e1d7223 */ /* 0x000fe20000010007 */
[----:B------:R-:W-:Y:S01]  /*bea0*/  FFMA.FTZ R30, R31, R5, R2 ;  /* 0x000000051f1e7223 */ /* 0x000fe20000010002 */
[----:B------:R-:W-:Y:S01]  /*beb0*/  FFMA.FTZ R28, R59, R3, R0 ;  /* 0x000000033b1c7223 */ /* 0x000fe20000010000 */
[----:B------:R-:W-:-:S05]  /*bec0*/  FFMA.FTZ R31, R60, R6, R9 ;  /* 0x000000063c1f7223 */ /* 0x000fca0000010009 */
[----:B------:R1:W-:Y:S02]  /*bed0*/  STG.E.128 desc[UR8][R48.64], R28 ;  /* 0x0000001c30007986 */ /* 0x0003e4000c101d08 */
.L_x_16400:
[----:B------:R-:W-:Y:S05]  /*bee0*/  BSYNC.RECONVERGENT B1 ;  /* 0x0000000000017941 */ /* 0x000fea0003800200 */
.L_x_16399:
[----:B-1234-:R-:W1:Y:S02]  /*bef0*/  LDC.64 R28, c[0x0][0x380] ;  /* 0x0000e000ff1c7b82 */ /* 0x01ee640000000a00 */
[----:B-1----:R-:W-:-:S05]  /*bf00*/  IMAD R45, R28, 0x4, R45 ;  /* 0x000000041c2d7824 */ /* 0x002fca00078e022d */
[----:B------:R-:W-:-:S13]  /*bf10*/  ISETP.GE.AND P0, PT, R45, R29, PT ;  /* 0x0000001d2d00720c */ /* 0x000fda0003f06270 */
[----:B------:R-:W-:Y:S05]  /*bf20*/  @!P0 BRA `(.L_x_16401) ;  /* 0xffffff4c00a08947 */ /* 0x000fea000383ffff */
[----:B------:R-:W-:Y:S05]  /*bf30*/  BSYNC B0 ;  /* 0x0000000000007941 */ /* 0x000fea0003800000 */
.L_x_16216:
[----:B------:R-:W-:Y:S05]  /*bf40*/  EXIT ;  /* 0x000000000000794d */ /* 0x000fea0003800000 */
.L_x_16392:
        /* <DEDUP_REMOVED lines=8> */
.L_x_16403:
[----:B------:R-:W-:Y:S05]  /*bfd0*/  BSYNC B1 ;  /* 0x0000000000017941 */ /* 0x000fea0003800000 */
.L_x_16402:
        /* <DEDUP_REMOVED lines=9> */
.L_x_16404:
[----:B------:R-:W-:Y:S02]  /*c070*/  IMAD.MOV.U32 R49, RZ, RZ, 0x4 ;  /* 0x00000004ff317424 */ /* 0x000fe400078e00ff */
[----:B------:R-:W-:-:S05]  /*c080*/  FADD.FTZ R62, R61, R60 ;  /* 0x0000003c3d3e7221 */ /* 0x000fca0000010000 */
[----:B------:R-:W-:-:S07]  /*c090*/  MOV R66, R62 ;  /* 0x0000003e00427202 */ /* 0x000fce0000000f00 */
[----:B------:R-:W-:Y:S05]  /*c0a0*/  WARPSYNC.COLLECTIVE R30, `(.L_x_16405) ;  /* 0x000000001e087348 */ /* 0x000fea0003c00000 */
[----:B------:R0:W1:Y:S02]  /*c0b0*/  SHFL.BFLY P6, R60, R66, R49, R31 ;  /* 0x0c000031423c7389 */ /* 0x00006400000c001f */
[----:B01----:R-:W-:Y:S05]  /*c0c0*/  ENDCOLLECTIVE ;  /* 0x000000000000791b */ /* 0x003fea0003800000 */
.L_x_16405:
[----:B------:R-:W-:Y:S02]  /*c0d0*/  IMAD.MOV.U32 R49, RZ, RZ, 0x8 ;  /* 0x00000008ff317424 */ /* 0x000fe400078e00ff */
[----:B------:R-:W-:-:S05]  /*c0e0*/  FADD.FTZ R64, R62, R60 ;  /* 0x0000003c3e407221 */ /* 0x000fca0000010000 */
[----:B------:R-:W-:-:S07]  /*c0f0*/  MOV R66, R64 ;  /* 0x0000004000427202 */ /* 0x000fce0000000f00 */
[----:B------:R-:W-:Y:S05]  /*c100*/  WARPSYNC.COLLECTIVE R30, `(.L_x_16406) ;  /* 0x000000001e087348 */ /* 0x000fea0003c00000 */
[----:B------:R0:W1:Y:S02]  /*c110*/  SHFL.BFLY P6, R60, R66, R49, R31 ;  /* 0x0c000031423c7389 */ /* 0x00006400000c001f */
[----:B01----:R-:W-:Y:S05]  /*c120*/  ENDCOLLECTIVE ;  /* 0x000000000000791b */ /* 0x003fea0003800000 */
.L_x_16406:
[----:B------:R-:W-:Y:S02]  /*c130*/  IMAD.MOV.U32 R49, RZ, RZ, 0x10 ;  /* 0x00000010ff317424 */ /* 0x000fe400078e00ff */
[----:B------:R-:W-:-:S05]  /*c140*/  FADD.FTZ R65, R64, R60 ;  /* 0x0000003c40417221 */ /* 0x000fca0000010000 */
[----:B------:R-:W-:-:S07]  /*c150*/  MOV R66, R65 ;  /* 0x0000004100427202 */ /* 0x000fce0000000f00 */
[----:B------:R-:W-:Y:S05]  /*c160*/  WARPSYNC.COLLECTIVE R30, `(.L_x_16407) ;  /* 0x000000001e087348 */ /* 0x000fea0003c00000 */
[----:B------:R0:W1:Y:S02]  /*c170*/  SHFL.BFLY P6, R60, R66, R49, R31 ;  /* 0x0c000031423c7389 */ /* 0x00006400000c001f */
[----:B01----:R-:W-:Y:S05]  /*c180*/  ENDCOLLECTIVE ;  /* 0x000000000000791b */ /* 0x003fea0003800000 */
.L_x_16407:
        /* <DEDUP_REMOVED lines=41> */
.L_x_16408:
[----:B------:R-:W-:Y:S02]  /*c420*/  HFMA2 R49, -RZ, RZ, 0, 1.1920928955078125e-07 ;  /* 0x00000002ff317431 */ /* 0x000fe400000001ff */
[----:B------:R-:W-:-:S04]  /*c430*/  FADD.FTZ R29, R28, R60 ;  /* 0x0000003c1c1d7221 */ /* 0x000fc80000010000 */
[----:B------:R-:W-:-:S07]  /*c440*/  IMAD.MOV.U32 R66, RZ, RZ, R29 ;  /* 0x000000ffff427224 */ /* 0x000fce00078e001d */
[----:B------:R-:W-:Y:S05]  /*c450*/  WARPSYNC.COLLECTIVE R30, `(.L_x_16409) ;  /* 0x000000001e087348 */ /* 0x000fea0003c00000 */
[----:B------:R0:W1:Y:S02]  /*c460*/  SHFL.BFLY P6, R60, R66, R49, R31 ;  /* 0x0c000031423c7389 */ /* 0x00006400000c001f */
[----:B01----:R-:W-:Y:S05]  /*c470*/  ENDCOLLECTIVE ;  /* 0x000000000000791b */ /* 0x003fea0003800000 */
.L_x_16409:
[----:B------:R-:W-:Y:S01]  /*c480*/  MOV R49, 0x4 ;  /* 0x0000000400317802 */ /* 0x000fe20000000f00 */
[----:B------:R-:W-:-:S04]  /*c490*/  FADD.FTZ R61, R29, R60 ;  /* 0x0000003c1d3d7221 */ /* 0x000fc80000010000 */
[----:B------:R-:W-:-:S07]  /*c4a0*/  IMAD.MOV.U32 R66, RZ, RZ, R61 ;  /* 0x000000ffff427224 */ /* 0x000fce00078e003d */
[----:B------:R-:W-:Y:S05]  /*c4b0*/  WARPSYNC.COLLECTIVE R30, `(.L_x_16410) ;  /* 0x000000001e087348 */ /* 0x000fea0003c00000 */
[----:B------:R0:W1:Y:S02]  /*c4c0*/  SHFL.BFLY P6, R60, R66, R49, R31 ;  /* 0x0c000031423c7389 */ /* 0x00006400000c001f */
[----:B01----:R-:W-:Y:S05]  /*c4d0*/  ENDCOLLECTIVE ;  /* 0x000000000000791b */ /* 0x003fea0003800000 */
.L_x_16410:
[----:B------:R-:W-:Y:S02]  /*c4e0*/  HFMA2 R49, -RZ, RZ, 0, 4.76837158203125e-07 ;  /* 0x00000008ff317431 */ /* 0x000fe400000001ff */
[----:B------:R-:W-:-:S04]  /*c4f0*/  FADD.FTZ R62, R61, R60 ;  /* 0x0000003c3d3e7221 */ /* 0x000fc80000010000 */
[----:B------:R-:W-:-:S07]  /*c500*/  IMAD.MOV.U32 R66, RZ, RZ, R62 ;  /* 0x000000ffff427224 */ /* 0x000fce00078e003e */
[----:B------:R-:W-:Y:S05]  /*c510*/  WARPSYNC.COLLECTIVE R30, `(.L_x_16411) ;  /* 0x000000001e087348 */ /* 0x000fea0003c00000 */
[----:B------:R0:W1:Y:S02]  /*c520*/  SHFL.BFLY P6, R60, R66, R49, R31 ;  /* 0x0c000031423c7389 */ /* 0x00006400000c001f */
[----:B01----:R-:W-:Y:S05]  /*c530*/  ENDCOLLECTIVE ;  /* 0x000000000000791b */ /* 0x003fea0003800000 */
.L_x_16411:
[----:B------:R-:W-:Y:S01]  /*c540*/  MOV R49, 0x10 ;  /* 0x0000001000317802 */ /* 0x000fe20000000f00 */
[----:B------:R-:W-:-:S04]  /*c550*/  FADD.FTZ R64, R62, R60 ;  /* 0x0000003c3e407221 */ /* 0x000fc80000010000 */
[----:B------:R-:W-:-:S07]  /*c560*/  IMAD.MOV.U32 R66, RZ, RZ, R64 ;  /* 0x000000ffff427224 */ /* 0x000fce00078e0040 */
[----:B------:R-:W-:Y:S05]  /*c570*/  WARPSYNC.COLLECTIVE R30, `(.L_x_16412) ;  /* 0x000000001e087348 */ /* 0x000fea0003c00000 */
[----:B------:R0:W1:Y:S02]  /*c580*/  SHFL.BFLY P6, R60, R66, R49, R31 ;  /* 0x0c000031423c7389 */ /* 0x00006400000c001f */
[----:B01----:R-:W-:Y:S05]  /*c590*/  ENDCOLLECTIVE ;  /* 0x000000000000791b */ /* 0x003fea0003800000 */
.L_x_16412:
[----:B------:R-:W-:Y:S05]  /*c5a0*/  BRA `(.L_x_16413) ;  /* 0xfffffff0006c7947 */ /* 0x000fea000383ffff */
.L_x_16414:
        /* <DEDUP_REMOVED lines=13> */
.L_x_20357:


//--------------------- .text._ZN10layer_norm13ln_fwd_kernelINS_13Kernel_traitsI6__halfffffjLj512ELj1ELj4ELj1ELj16ENS_18Kernel_traits_baseILj512ES2_ffffjLj128EEEEELb1ELb0ELb0ELb1EEEvNS_9FwdParamsE --------------------------
	.section	.text._ZN10layer_norm13ln_fwd_kernelINS_13Kernel_traitsI6__halfffffjLj512ELj1ELj4ELj1ELj16ENS_18Kernel_traits_baseILj512ES2_ffffjLj128EEEEELb1ELb0ELb0ELb1EEEvNS_9FwdParamsE,"ax",@progbits
	.align	128
        .global         _ZN10layer_norm13ln_fwd_kernelINS_13Kernel_traitsI6__halfffffjLj512ELj1ELj4ELj1ELj16ENS_18Kernel_traits_baseILj512ES2_ffffjLj128EEEEELb1ELb0ELb0ELb1EEEvNS_9FwdParamsE
        .type           _ZN10layer_norm13ln_fwd_kernelINS_13Kernel_traitsI6__halfffffjLj512ELj1ELj4ELj1ELj16ENS_18Kernel_traits_baseILj512ES2_ffffjLj128EEEEELb1ELb0ELb0ELb1EEEvNS_9FwdParamsE,@function
        .size           _ZN10layer_norm13ln_fwd_kernelINS_13Kernel_traitsI6__halfffffjLj512ELj1ELj4ELj1ELj16ENS_18Kernel_traits_baseILj512ES2_ffffjLj128EEEEELb1ELb0ELb0ELb1EEEvNS_9FwdParamsE,(.L_x_20358 - _ZN10layer_norm13ln_fwd_kernelINS_13Kernel_traitsI6__halfffffjLj512ELj1ELj4ELj1ELj16ENS_18Kernel_traits_baseILj512ES2_ffffjLj128EEEEELb1ELb0ELb0ELb1EEEvNS_9FwdParamsE)
        .other          _ZN10layer_norm13ln_fwd_kernelINS_13Kernel_traitsI6__halfffffjLj512ELj1ELj4ELj1ELj16ENS_18Kernel_traits_baseILj512ES2_ffffjLj128EEEEELb1ELb0ELb0ELb1EEEvNS_9FwdParamsE,@"STO_CUDA_ENTRY STV_DEFAULT"
_ZN10layer_norm13ln_fwd_kernelINS_13Kernel_traitsI6__halfffffjLj512ELj1ELj4ELj1ELj16ENS_18Kernel_traits_baseILj512ES2_ffffjLj128EEEEELb1ELb0ELb0ELb1EEEvNS_9FwdParamsE:
.text._ZN10layer_norm13ln_fwd_kernelINS_13Kernel_traitsI6__halfffffjLj512ELj1ELj4ELj1ELj16ENS_18Kernel_traits_baseILj512ES2_ffffjLj128EEEEELb1ELb0ELb0ELb1EEEvNS_9FwdParamsE:
        /* <DEDUP_REMOVED lines=21> */
[----:B------:R1:W5:Y:S04]  /*0150*/  LDG.E.64 R16, desc[UR8][R22.64] ;  /* 0x0000000816107981 */ /* 0x000368000c1e1b00 */
[----:B------:R1:W5:Y:S04]  /*0160*/  LDG.E.64 R14, desc[UR8][R22.64+0x100] ;  /* 0x00010008160e7981 */ /* 0x000368000c1e1b00 */
[----:B------:R1:W5:Y:S04]  /*0170*/  LDG.E.64 R6, desc[UR8][R22.64+0x200] ;  /* 0x0002000816067981 */ /* 0x000368000c1e1b00 */
[----:B------:R1:W5:Y:S01]  /*0180*/  LDG.E.64 R12, desc[UR8][R22.64+0x300] ;  /* 0x00030008160c7981 */ /* 0x000362000c1e1b00 */
[----:B0-----:R-:W-:-:S05]  /*0190*/  @P0 IMAD.WIDE.U32 R24, R61, 0x8, R24 ;  /* 0x000000083d180825 */ /* 0x001fca00078e0018 */
[----:B------:R1:W5:Y:S04]  /*01a0*/  @P0 LDG.E.64 R8, desc[UR8][R24.64] ;  /* 0x0000000818080981 */ /* 0x000368000c1e1b00 */
[----:B------:R1:W5:Y:S04]  /*01b0*/  @P0 LDG.E.64 R4, desc[UR8][R24.64+0x100] ;  /* 0x0001000818040981 */ /* 0x000368000c1e1b00 */
[----:B------:R1:W5:Y:S04]  /*01c0*/  @P0 LDG.E.64 R2, desc[UR8][R24.64+0x200] ;  /* 0x0002000818020981 */ /* 0x000368000c1e1b00 */
[----:B------:R1:W5:Y:S01]  /*01d0*/  @P0 LDG.E.64 R10, desc[UR8][R24.64+0x300] ;  /* 0x00030008180a0981 */ /* 0x000362000c1e1b00 */
        /* <DEDUP_REMOVED lines=16> */
[--C-:B-----5:R-:W-:Y:S01]  /*02e0*/  SHF.R.U64 R51, R16, 0x10, R17.reuse ;  /* 0x0000001010337819 */ /* 0x120fe20000001211 */
[C---:B------:R-:W-:Y:S01]  /*02f0*/  IMAD.HI.U32 R18, R58.reuse, -0x2daee0ad, RZ ;  /* 0xd2511f533a127827 */ /* 0x040fe200078e00ff */
[----:B------:R-:W-:Y:S01]  /*0300*/  LOP3.LUT R0, R57, UR6, R0, 0x96, !PT ;  /* 0x0000000639007c12 */ /* 0x000fe2000f8e9600 */
[----:B------:R-:W-:Y:S01]  /*0310*/  UIADD3 UR12, UPT, UPT, UR6, -0x61c88647, URZ ;  /* 0x9e3779b9060c7890 */ /* 0x000fe2000fffe0ff */
[----:B------:R-:W-:Y:S01]  /*0320*/  SHF.R.U32.HI R24, RZ, 0x10, R17 ;  /* 0x00000010ff187819 */ /* 0x000fe20000011611 */
        /* <DEDUP_REMOVED lines=28> */
[----:B------:R-:W-:Y:S01]  /*04f0*/  MOV R28, R7 ;  /* 0x00000007001c7202 */ /* 0x000fe20000000f00 */
[----:B------:R-:W-:Y:S01]  /*0500*/  UIADD3 UR23, UPT, UPT, UR7, 0x646e171e, URZ ;  /* 0x646e171e07177890 */ /* 0x000fe2000fffe0ff */
[----:B------:R-:W-:Y:S01]  /*0510*/  IMAD R21, R21, -0x326172a9, RZ ;  /* 0xcd9e8d5715157824 */ /* 0x000fe200078e02ff */
[----:B------:R-:W-:Y:S01]  /*0520*/  LOP3.LUT R19, R22, UR17, R19, 0x96, !PT ;  /* 0x0000001116137c12 */ /* 0x000fe2000f8e9613 */
[----:B------:R-:W-:Y:S01]  /*0530*/  IMAD.HI.U32 R18, R20, -0x326172a9, RZ ;  /* 0xcd9e8d5714127827 */ /* 0x000fe200078e00ff */
[----:B------:R-:W-:Y:S01]  /*0540*/  UIADD3 UR25, UPT, UPT, UR7, 0x1fd5c5a3, URZ ;  /* 0x1fd5c5a307197890 */ /* 0x000fe2000fffe0ff */
[--C-:B------:R-:W-:Y:S01]  /*0550*/  SHF.R.U64 R40, R12, 0x10, R13.reuse ;  /* 0x000000100c287819 */ /* 0x100fe2000000120d */
[----:B------:R-:W-:Y:S01]  /*0560*/  UIADD3 UR24, UPT, UPT, UR6, 0x5384540f, URZ ;  /* 0x5384540f06187890 */ /* 0x000fe2000fffe0ff */
[----:B------:R-:W-:Y:S01]  /*0570*/  IMAD R23, R0, -0x2daee0ad, RZ ;  /* 0xd2511f5300177824 */ /* 0x000fe200078e02ff */
[----:B------:R-:W-:Y:S01]  /*0580*/  LOP3.LUT R18, R21, UR16, R18, 0x96, !PT ;  /* 0x0000001015127c12 */ /* 0x000fe2000f8e9612 */
[----:B------:R-:W-:Y:S01]  /*0590*/  IMAD R21, R20, -0x326172a9, RZ ;  /* 0xcd9e8d5714157824 */ /* 0x000fe200078e02ff */
[----:B------:R-:W-:Y:S01]  /*05a0*/  UIADD3 UR26, UPT, UPT, UR6, -0xe443238, URZ ;  /* 0xf1bbcdc8061a7890 */ /* 0x000fe2000fffe0ff */
[----:B------:R-:W-:Y:S01]  /*05b0*/  IMAD.HI.U32 R0, R19, -0x326172a9, RZ ;  /* 0xcd9e8d5713007827 */ /* 0x000fe200078e00ff */
[----:B------:R-:W0:Y:S01]  /*05c0*/  LDCU.64 UR4, c[0x0][0x3e0] ;  /* 0x00007c00ff0477ac */ /* 0x000e220008000a00 */
[----:B------:R-:W-:-:S02]  /*05d0*/  SHF.R.U32.HI R41, RZ, 0x10, R13 ;  /* 0x00000010ff297819 */ /* 0x000fc4000001160d */
[----:B------:R-:W-:Y:S02]  /*05e0*/  HFMA2 R52, -RZ, RZ, 0, 0 ;  /* 0x00000000ff347431 */ /* 0x000fe400000001ff */
[----:B------:R-:W-:Y:S01]  /*05f0*/  IMAD.HI.U32 R20, R18, -0x2daee0ad, RZ ;  /* 0xd2511f5312147827 */ /* 0x000fe200078e00ff */
[----:B------:R-:W-:Y:S01]  /*0600*/  LOP3.LUT R0, R21, UR18, R0, 0x96, !PT ;  /* 0x0000001215007c12 */ /* 0x000fe2000f8e9600 */
[----:B------:R-:W-:Y:S01]  /*0610*/  UIADD3 UR27, UPT, UPT, UR7, -0x24c28bd8, URZ ;  /* 0xdb3d7428071b7890 */ /* 0x000fe2000fffe0ff */
[--C-:B------:R-:W-:Y:S01]  /*0620*/  SHF.R.U64 R42, R8, 0x10, R9.reuse ;  /* 0x00000010082a7819 */ /* 0x100fe20000001209 */
[----:B------:R-:W-:Y:S01]  /*0630*/  IMAD R21, R18, -0x2daee0ad, RZ ;  /* 0xd2511f5312157824 */ /* 0x000fe200078e02ff */
[----:B------:R-:W-:Y:S01]  /*0640*/  LOP3.LUT R20, R23, UR19, R20, 0x96, !PT ;  /* 0x0000001317147c12 */ /* 0x000fe2000f8e9614 */
[----:B------:R-:W-:Y:S01]  /*0650*/  IMAD.HI.U32 R18, R0, -0x2daee0ad, RZ ;  /* 0xd2511f5300127827 */ /* 0x000fe200078e00ff */
[----:B------:R-:W-:Y:S01]  /*0660*/  UIADD3 UR29, UPT, UPT, UR7, -0x695add53, URZ ;  /* 0x96a522ad071d7890 */ /* 0x000fe2000fffe0ff */
[----:B------:R-:W-:Y:S01]  /*0670*/  SHF.R.U32.HI R43, RZ, 0x10, R9 ;  /* 0x00000010ff2b7819 */ /* 0x000fe20000011609 */
[----:B------:R-:W-:Y:S01]  /*0680*/  UIADD3 UR28, UPT, UPT, UR6, -0x700cb87f, URZ ;  /* 0x8ff34781061c7890 */ /* 0x000fe2000fffe0ff */
[----:B------:R-:W-:Y:S01]  /*0690*/  IMAD R22, R19, -0x326172a9, RZ ;  /* 0xcd9e8d5713167824 */ /* 0x000fe200078e02ff */
[----:B------:R-:W-:Y:S01]  /*06a0*/  LOP3.LUT R18, R21, UR21, R18, 0x96, !PT ;  /* 0x0000001515127c12 */ /* 0x000fe2000f8e9612 */
[----:B------:R-:W-:Y:S01]  /*06b0*/  IMAD.HI.U32 R19, R20, -0x326172a9, RZ ;  /* 0xcd9e8d5714137827 */ /* 0x000fe200078e00ff */
[--C-:B------:R-:W-:Y:S01]  /*06c0*/  SHF.R.U64 R45, R4, 0x10, R5.reuse ;  /* 0x00000010042d7819 */ /* 0x100fe20000001205 */
[----:B------:R-:W-:Y:S01]  /*06d0*/  BSSY B0, `(.L_x_16415) ;  /* 0x0000aff000007945 */ /* 0x000fe20003800000 */
[----:B------:R-:W-:Y:S01]  /*06e0*/  SHF.R.U32.HI R44, RZ, 0x10, R5 ;  /* 0x00000010ff2c7819 */ /* 0x000fe20000011605 */
[----:B------:R-:W-:Y:S01]  /*06f0*/  IMAD R21, R20, -0x326172a9, RZ ;  /* 0xcd9e8d5714157824 */ /* 0x000fe200078e02ff */
[----:B------:R-:W-:Y:S01]  /*0700*/  LOP3.LUT R19, R22, UR20, R19, 0x96, !PT ;  /* 0x0000001416137c12 */ /* 0x000fe2000f8e9613 */
[----:B------:R-:W-:Y:S01]  /*0710*/  IMAD.HI.U32 R20, R18, -0x326172a9, RZ ;  /* 0xcd9e8d5712147827 */ /* 0x000fe200078e00ff */
[----:B------:R-:W-:Y:S01]  /*0720*/  SHF.R.U64 R22, R14, 0x10, R15 ;  /* 0x000000100e167819 */ /* 0x000fe2000000120f */
[----:B------:R-:W1:Y:S01]  /*0730*/  LDCU UR31, c[0x0][0x404] ;  /* 0x00008080ff1f77ac */ /* 0x000e620008000800 */
[----:B------:R-:W-:Y:S01]  /*0740*/  SHF.R.U64 R47, R2, 0x10, R3 ;  /* 0x00000010022f7819 */ /* 0x000fe20000001203 */
[----:B------:R-:W-:Y:S01]  /*0750*/  IMAD R23, R0, -0x2daee0ad, RZ ;  /* 0xd2511f5300177824 */ /* 0x000fe200078e02ff */
[----:B------:R-:W-:Y:S01]  /*0760*/  LOP3.LUT R20, R21, UR22, R20, 0x96, !PT ;  /* 0x0000001615147c12 */ /* 0x000fe2000f8e9614 */
[----:B------:R-:W-:Y:S01]  /*0770*/  IMAD.HI.U32 R0, R19, -0x2daee0ad, RZ ;  /* 0xd2511f5313007827 */ /* 0x000fe200078e00ff */
[----:B------:R-:W-:Y:S01]  /*0780*/  SHF.R.U32.HI R21, RZ, 0x10, R15 ;  /* 0x00000010ff157819 */ /* 0x000fe2000001160f */
[----:B------:R-:W2:Y:S01]  /*0790*/  LDCU UR32, c[0x0][0x408] ;  /* 0x00008100ff2077ac */ /* 0x000ea20008000800 */
[----:B------:R-:W-:Y:S01]  /*07a0*/  SHF.R.U32.HI R46, RZ, 0x10, R3 ;  /* 0x00000010ff2e7819 */ /* 0x000fe20000011603 */
[----:B------:R-:W-:Y:S01]  /*07b0*/  IMAD.MOV.U32 R25, RZ, RZ, R17 ;  /* 0x000000ffff197224 */ /* 0x000fe200078e0011 */
[----:B------:R-:W-:Y:S01]  /*07c0*/  LOP3.LUT R0, R23, UR23, R0, 0x96, !PT ;  /* 0x0000001717007c12 */ /* 0x000fe2000f8e9600 */
[----:B------:R-:W-:Y:S01]  /*07d0*/  IMAD R17, R18, -0x326172a9, RZ ;  /* 0xcd9e8d5712117824 */ /* 0x000fe200078e02ff */
[----:B------:R-:W-:Y:S01]  /*07e0*/  MOV R23, R14 ;  /* 0x0000000e00177202 */ /* 0x000fe20000000f00 */
[----:B------:R-:W-:Y:S01]  /*07f0*/  IMAD R19, R19, -0x2daee0ad, RZ ;  /* 0xd2511f5313137824 */ /* 0x000fe200078e02ff */
[--C-:B------:R-:W-:Y:S01]  /*0800*/  SHF.R.U64 R49, R10, 0x10, R11.reuse ;  /* 0x000000100a317819 */ /* 0x100fe2000000120b */
[----:B------:R-:W-:Y:S01]  /*0810*/  IMAD.HI.U32 R18, R20, -0x2daee0ad, RZ ;  /* 0xd2511f5314127827 */ /* 0x000fe200078e00ff */
[----:B------:R-:W-:Y:S01]  /*0820*/  SHF.R.U32.HI R48, RZ, 0x10, R11 ;  /* 0x00000010ff307819 */ /* 0x000fe2000001160b */
[----:B------:R-:W3:Y:S01]  /*0830*/  LDCU UR10, c[0x0][0x388] ;  /* 0x00007100ff0a77ac */ /* 0x000ee20008000800 */
[----:B0-----:R-:W-:Y:S01]  /*0840*/  ISETP.NE.U32.AND P1, PT, RZ, UR4, PT ;  /* 0x00000004ff007c0c */ /* 0x001fe2000bf25070 */
[----:B------:R-:W-:Y:S01]  /*0850*/  IMAD.MOV.U32 R53, RZ, RZ, R16 ;  /* 0x000000ffff357224 */ /* 0x000fe200078e0010 */
[----:B------:R-:W-:Y:S01]  /*0860*/  LOP3.LUT R18, R19, UR25, R18, 0x96, !PT ;  /* 0x0000001913127c12 */ /* 0x000fe2000f8e9612 */
[----:B------:R-:W-:Y:S01]  /*0870*/  IMAD.HI.U32 R16, R0, -0x326172a9, RZ ;  /* 0xcd9e8d5700107827 */ /* 0x000fe200078e00ff */
[----:B------:R-:W-:Y:S01]  /*0880*/  SHF.R.U32.HI R19, RZ, 0x10, R7 ;  /* 0x00000010ff137819 */ /* 0x000fe20000011607 */
[----:B------:R-:W0:Y:S01]  /*0890*/  LDCU.U8 UR30, c[0x0][0x410] ;  /* 0x00008200ff1e77ac */ /* 0x000e220008000000 */
[----:B------:R-:W-:Y:S01]  /*08a0*/  LOP3.LUT R68, R68, 0x3, RZ, 0xc0, !PT ;  /* 0x0000000344447812 */ /* 0x000fe200078ec0ff */
[----:B------:R-:W-:Y:S01]  /*08b0*/  IMAD.MOV.U32 R26, RZ, RZ, R15 ;  /* 0x000000ffff1a7224 */ /* 0x000fe200078e000f */
[----:B------:R-:W-:Y:S01]  /*08c0*/  LOP3.LUT R16, R17, UR24, R16, 0x96, !PT ;  /* 0x0000001811107c12 */ /* 0x000fe2000f8e9610 */
[----:B------:R-:W-:Y:S01]  /*08d0*/  IMAD R15, R0, -0x326172a9, RZ ;  /* 0xcd9e8d57000f7824 */ /* 0x000fe200078e02ff */
[----:B------:R-:W-:Y:S01]  /*08e0*/  ISETP.NE.AND.EX P1, PT, RZ, UR5, PT, P1 ;  /* 0x00000005ff007c0c */ /* 0x000fe2000bf25310 */
[----:B------:R-:W-:Y:S01]  /*08f0*/  IMAD.HI.U32 R0, R18, -0x326172a9, RZ ;  /* 0xcd9e8d5712007827 */ /* 0x000fe200078e00ff */
[----:B------:R-:W4:Y:S03]  /*0900*/  LDCU UR11, c[0x0][0x448] ;  /* 0x00008900ff0b77ac */ /* 0x000f260008000800 */
[----:B------:R-:W-:Y:S01]  /*0910*/  IMAD R17, R20, -0x2daee0ad, RZ ;  /* 0xd2511f5314117824 */ /* 0x000fe200078e02ff */
[----:B------:R-:W-:Y:S01]  /*0920*/  LOP3.LUT R62, R15, UR26, R0, 0x96, !PT ;  /* 0x0000001a0f3e7c12 */ /* 0x000fe2000f8e9600 */
[----:B------:R-:W-:Y:S01]  /*0930*/  IMAD.HI.U32 R14, R16, -0x2daee0ad, RZ ;  /* 0xd2511f53100e7827 */ /* 0x000fe200078e00ff */
[----:B------:R-:W-:Y:S01]  /*0940*/  SHF.R.U64 R20, R6, 0x10, R7 ;  /* 0x0000001006147819 */ /* 0x000fe20000001207 */
[----:B------:R-:W0:Y:S02]  /*0950*/  LDCU.64 UR4, c[0x0][0x3a0] ;  /* 0x00007400ff0477ac */ /* 0x000e240008000a00 */
[----:B------:R-:W-:Y:S01]  /*0960*/  IMAD R7, R16, -0x2daee0ad, RZ ;  /* 0xd2511f5310077824 */ /* 0x000fe200078e02ff */
[----:B------:R-:W-:Y:S01]  /*0970*/  LOP3.LUT R54, R17, UR27, R14, 0x96, !PT ;  /* 0x0000001b11367c12 */ /* 0x000fe2000f8e960e */
[----:B------:R-:W-:-:S04]  /*0980*/  IMAD.HI.U32 R56, R62, -0x2daee0ad, RZ ;  /* 0xd2511f533e387827 */ /* 0x000fc800078e00ff */
[----:B------:R-:W-:Y:S01]  /*0990*/  IMAD R18, R18, -0x326172a9, RZ ;  /* 0xcd9e8d5712127824 */ /* 0x000fe200078e02ff */
[----:B------:R-:W-:Y:S01]  /*09a0*/  LOP3.LUT R56, R7, UR29, R56, 0x96, !PT ;  /* 0x0000001d07387c12 */ /* 0x000fe2000f8e9638 */
[----:B------:R-:W-:-:S04]  /*09b0*/  IMAD.HI.U32 R55, R54, -0x326172a9, RZ ;  /* 0xcd9e8d5736377827 */ /* 0x000fc800078e00ff */
[----:B------:R-:W-:Y:S01]  /*09c0*/  IMAD.MOV.U32 R27, RZ, RZ, R6 ;  /* 0x000000ffff1b7224 */ /* 0x000fe200078e0006 */
[----:B------:R-:W-:Y:S01]  /*09d0*/  LOP3.LUT R55, R18, UR28, R55, 0x96, !PT ;  /* 0x0000001c12377c12 */ /* 0x000fe2000f8e9637 */
[----:B------:R-:W-:Y:S02]  /*09e0*/  IMAD.MOV.U32 R29, RZ, RZ, R12 ;  /* 0x000000ffff1d7224 */ /* 0x000fe400078e000c */
[----:B------:R-:W-:Y:S02]  /*09f0*/  IMAD.MOV.U32 R30, RZ, RZ, R13 ;  /* 0x000000ffff1e7224 */ /* 0x000fe400078e000d */
        /* <DEDUP_REMOVED lines=32> */
[----:B------:R-:W-:-:S02]  /*0c00*/  IMAD R62, R62, -0x2daee0ad, RZ ;  /* 0xd2511f533e3e7824 */ /* 0x000fc400078e02ff */
[----:B01234-:R-:W-:-:S07]  /*0c10*/  IMAD R54, R54, -0x326172a9, RZ ;  /* 0xcd9e8d5736367824 */ /* 0x01ffce00078e02ff */
.L_x_16584:
[----:B0-----:R-:W0:Y:S01]  /*0c20*/  LDC.64 R36, c[0x0][0x390] ;  /* 0x0000e400ff247b82 */ /* 0x001e220000000a00 */
[----:B------:R-:W-:Y:S02]  /*0c30*/  IMAD R20, R60, UR10, RZ ;  /* 0x0000000a3c147c24 */ /* 0x000fe4000f8e02ff */
[----:B------:R-:W-:-:S03]  /*0c40*/  IMAD.MOV.U32 R67, RZ, RZ, 0x3f800000 ;  /* 0x3f800000ff437424 */ /* 0x000fc600078e00ff */
[----:B------:R-:W-:Y:S02]  /*0c50*/  SHF.R.S32.HI R21, RZ, 0x1f, R20 ;  /* 0x0000001fff157819 */ /* 0x000fe40000011414 */
[----:B------:R-:W1:Y:S02]  /*0c60*/  @P1 LDC.64 R24, c[0x0][0x3e0] ;  /* 0x0000f800ff181b82 */ /* 0x000e640000000a00 */
[----:B------:R-:W-:-:S04]  /*0c70*/  LEA.HI R20, R21, R20, RZ, 0x2 ;  /* 0x0000001415147211 */ /* 0x000fc800078f10ff */
[----:B------:R-:W-:-:S05]  /*0c80*/  LEA.HI.SX32 R63, R20, R61, 0x1e ;  /* 0x0000003d143f7211 */ /* 0x000fca00078ff2ff */
[----:B0-----:R-:W-:-:S06]  /*0c90*/  IMAD.WIDE.U32 R20, R63, 0x10, R36 ;  /* 0x000000103f147825 */ /* 0x001fcc00078e0024 */
[----:B------:R-:W5:Y:S01]  /*0ca0*/  LDG.E.128 R20, desc[UR8][R20.64] ;  /* 0x0000000814147981 */ /* 0x000f62000c1e1d00 */
[----:B-1----:R-:W-:-:S05]  /*0cb0*/  @P1 IMAD.WIDE R24, R60, 0x4, R24 ;  /* 0x000000043c181825 */ /* 0x002fca00078e0218 */
[----:B------:R0:W5:Y:S01]  /*0cc0*/  @P1 LDG.E R67, desc[UR8][R24.64] ;  /* 0x0000000818431981 */ /* 0x000162000c1e1900 */
[----:B------:R-:W-:-:S04]  /*0cd0*/  ISETP.NE.U32.AND P0, PT, RZ, UR4, PT ;  /* 0x00000004ff007c0c */ /* 0x000fc8000bf05070 */
[----:B------:R-:W-:Y:S01]  /*0ce0*/  ISETP.NE.AND.EX P0, PT, RZ, UR5, PT, P0 ;  /* 0x00000005ff007c0c */ /* 0x000fe2000bf05300 */
[----:B------:R-:W-:-:S12]  /*0cf0*/  IMAD.MOV.U32 R64, RZ, RZ, 0x2f800000 ;  /* 0x2f800000ff407424 */ /* 0x000fd800078e00ff */
[----:B0-----:R-:W-:Y:S05]  /*0d00*/  @!P0 BRA `(.L_x_16416) ;  /* 0x0000001400108947 */ /* 0x001fea0003800000 */
        /* <DEDUP_REMOVED lines=14> */
.L_x_20193:
[----:B------:R-:W-:Y:S05]  /*0df0*/  BRX R28 -0xe00                                     (*"BRANCH_TARGETS .L_x_20194,.L_x_20195,.L_x_20196"*) ;  /* 0xfffffff01c807949 */ /* 0x000fea000383ffff */
.L_x_20196:
[----:B------:R-:W-:Y:S01]  /*0e00*/  VIADD R28, R68, 0x1 ;  /* 0x00000001441c7836 */ /* 0x000fe20000000000 */
[----:B------:R-:W-:Y:S01]  /*0e10*/  MOV R74, R62 ;  /* 0x0000003e004a7202 */ /* 0x000fe20000000f00 */
[----:B------:R-:W-:Y:S01]  /*0e20*/  IMAD.MOV.U32 R29, RZ, RZ, R55 ;  /* 0x000000ffff1d7224 */ /* 0x000fe200078e0037 */
[----:B------:R-:W-:Y:S06]  /*0e30*/  BRA `(.L_x_16418) ;  /* 0x0000000000ec7947 */ /* 0x000fec0003800000 */
.L_x_20194:
[----:B------:R-:W-:Y:S01]  /*0e40*/  IMAD.MOV.U32 R74, RZ, RZ, R62 ;  /* 0x000000ffff4a7224 */ /* 0x000fe200078e003e */
[----:B------:R-:W-:Y:S01]  /*0e50*/  MOV R28, 0x3 ;  /* 0x00000003001c7802 */ /* 0x000fe20000000f00 */
[----:B------:R-:W-:Y:S01]  /*0e60*/  IMAD.MOV.U32 R29, RZ, RZ, R56 ;  /* 0x000000ffff1d7224 */ /* 0x000fe200078e0038 */
[----:B------:R-:W-:Y:S06]  /*0e70*/  BRA `(.L_x_16418) ;  /* 0x0000000000dc7947 */ /* 0x000fec0003800000 */
.L_x_20195:
        /* <DEDUP_REMOVED lines=13> */
.L_x_16420:
[----:B------:R-:W-:Y:S05]  /*0f50*/  BSYNC.RECONVERGENT B2 ;  /* 0x0000000000027941 */ /* 0x000fea0003800200 */
.L_x_16419:
        /* <DEDUP_REMOVED lines=41> */
.L_x_16418:
[----:B------:R-:W-:Y:S05]  /*11f0*/  BSYNC.RECONVERGENT B1 ;  /* 0x0000000000017941 */ /* 0x000fea0003800200 */
.L_x_16417:
[----:B------:R-:W-:Y:S01]  /*1200*/  I2FP.F32.U32 R29, R29 ;  /* 0x0000001d001d7245 */ /* 0x000fe20000201000 */
[----:B-----5:R-:W-:Y:S01]  /*1210*/  FMUL.FTZ R20, R20, R67 ;  /* 0x0000004314147220 */ /* 0x020fe20000410000 */
[----:B------:R-:W-:Y:S01]  /*1220*/  IMAD.U32 R65, RZ, RZ, UR32 ;  /* 0x00000020ff417e24 */ /* 0x000fe2000f8e00ff */
[----:B------:R-:W-:Y:S01]  /*1230*/  ISETP.NE.AND P3, PT, R28, 0x1, PT ;  /* 0x000000011c00780c */ /* 0x000fe20003f65270 */
[----:B------:R-:W-:Y:S01]  /*1240*/  BSSY.RECONVERGENT B1, `(.L_x_16421) ;  /* 0x000004b000017945 */ /* 0x000fe20003800200 */
[----:B------:R-:W-:Y:S01]  /*1250*/  FFMA.FTZ R29, R29, R64, 1.1641532182693481445e-10 ;  /* 0x2f0000001d1d7423 */ /* 0x000fe20000010040 */
[----:B------:R-:W-:Y:S01]  /*1260*/  MOV R66, UR31 ;  /* 0x0000001f00427c02 */ /* 0x000fe20008000f00 */
[----:B------:R-:W-:Y:S01]  /*1270*/  FMUL.FTZ R20, R20, R65 ;  /* 0x0000004114147220 */ /* 0x000fe20000410000 */
[----:B------:R-:W-:Y:S02]  /*1280*/  IMAD.MOV.U32 R30, RZ, RZ, 0x2 ;  /* 0x00000002ff1e7424 */ /* 0x000fe400078e00ff */
        /* <DEDUP_REMOVED lines=14> */
.L_x_16423:
        /* <DEDUP_REMOVED lines=13> */
.L_x_16425:
[----:B------:R-:W-:Y:S05]  /*1440*/  BSYNC.RECONVERGENT B2 ;  /* 0x0000000000027941 */ /* 0x000fea0003800200 */
.L_x_16424:
        /* <DEDUP_REMOVED lines=42> */
.L_x_16422:
[----:B------:R-:W-:Y:S05]  /*16f0*/  BSYNC.RECONVERGENT B1 ;  /* 0x0000000000017941 */ /* 0x000fea0003800200 */
.L_x_16421:
[----:B------:R-:W-:Y:S01]  /*1700*/  I2FP.F32.U32 R29, R24 ;  /* 0x00000018001d7245 */ /* 0x000fe20000201000 */
[----:B------:R-:W-:Y:S01]  /*1710*/  FMUL.FTZ R24, R21, R67 ;  /* 0x0000004315187220 */ /* 0x000fe20000410000 */
[----:B------:R-:W-:Y:S01]  /*1720*/  ISETP.NE.AND P4, PT, R30, 0x1, PT ;  /* 0x000000011e00780c */ /* 0x000fe20003f85270 */
[----:B------:R-:W-:Y:S02]  /*1730*/  BSSY.RECONVERGENT B1, `(.L_x_16426) ;  /* 0x000004a000017945 */ /* 0x000fe40003800200 */
[----:B------:R-:W-:Y:S01]  /*1740*/  FFMA.FTZ R29, R29, R64, 1.1641532182693481445e-10 ;  /* 0x2f0000001d1d7423 */ /* 0x000fe20000010040 */
[----:B------:R-:W-:-:S04]  /*1750*/  FMUL.FTZ R24, R24, R65 ;  /* 0x0000004118187220 */ /* 0x000fc80000410000 */
        /* <DEDUP_REMOVED lines=15> */
.L_x_16428:
        /* <DEDUP_REMOVED lines=13> */
.L_x_16430:
[----:B------:R-:W-:Y:S05]  /*1920*/  BSYNC.RECONVERGENT B2 ;  /* 0x0000000000027941 */ /* 0x000fea0003800200 */
.L_x_16429:
        /* <DEDUP_REMOVED lines=42> */
.L_x_16427:
[----:B------:R-:W-:Y:S05]  /*1bd0*/  BSYNC.RECONVERGENT B1 ;  /* 0x0000000000017941 */ /* 0x000fea0003800200 */
.L_x_16426:
        /* <DEDUP_REMOVED lines=21> */
.L_x_16433:
        /* <DEDUP_REMOVED lines=13> */
.L_x_16435:
[----:B------:R-:W-:Y:S05]  /*1e00*/  BSYNC.RECONVERGENT B2 ;  /* 0x0000000000027941 */ /* 0x000fea0003800200 */
.L_x_16434:
        /* <DEDUP_REMOVED lines=42> */
.L_x_16432:
[----:B------:R-:W-:Y:S05]  /*20b0*/  BSYNC.RECONVERGENT B1 ;  /* 0x0000000000017941 */ /* 0x000fea0003800200 */
.L_x_16431:
        /* <DEDUP_REMOVED lines=9> */
.L_x_16416:
        /* <DEDUP_REMOVED lines=16> */
.L_x_16439:
        /* <DEDUP_REMOVED lines=13> */
.L_x_16441:
[----:B------:R-:W-:Y:S05]  /*2320*/  BSYNC.RECONVERGENT B2 ;  /* 0x0000000000027941 */ /* 0x000fea0003800200 */
.L_x_16440:
        /* <DEDUP_REMOVED lines=41> */
.L_x_16438:
[----:B------:R-:W-:Y:S05]  /*25c0*/  BSYNC.RECONVERGENT B1 ;  /* 0x0000000000017941 */ /* 0x000fea0003800200 */
.L_x_16437:
[----:B------:R-:W-:Y:S01]  /*25d0*/  ISETP.NE.AND P3, PT, R26, 0x1, PT ;  /* 0x000000011a00780c */ /* 0x000fe20003f65270 */
[----:B------:R-:W-:Y:S01]  /*25e0*/  IMAD.U32 R65, RZ, RZ, UR32 ;  /* 0x00000020ff417e24 */ /* 0x000fe2000f8e00ff */
[----:B------:R-:W-:Y:S01]  /*25f0*/  I2FP.F32.U32 R25, R24 ;  /* 0x0000001800197245 */ /* 0x000fe20000201000 */
[----:B-----5:R-:W-:Y:S01]  /*2600*/  FMUL.FTZ R24, R20, R67 ;  /* 0x0000004314187220 */ /* 0x020fe20000410000 */
[----:B------:R-:W-:Y:S01]  /*2610*/  MOV R66, UR31 ;  /* 0x0000001f00427c02 */ /* 0x000fe20008000f00 */
[----:B------:R-:W-:Y:S01]  /*2620*/  BSSY.RECONVERGENT B1, `(.L_x_16442) ;  /* 0x0000047000017945 */ /* 0x000fe20003800200 */
        /* <DEDUP_REMOVED lines=14> */
.L_x_16444:
        /* <DEDUP_REMOVED lines=13> */
.L_x_16446:
[----:B------:R-:W-:Y:S05]  /*27e0*/  BSYNC.RECONVERGENT B2 ;  /* 0x0000000000027941 */ /* 0x000fea0003800200 */
.L_x_16445:
        /* <DEDUP_REMOVED lines=42> */
.L_x_16443:
[----:B------:R-:W-:Y:S05]  /*2a90*/  BSYNC.RECONVERGENT B1 ;  /* 0x0000000000017941 */ /* 0x000fea0003800200 */
.L_x_16442:
        /* <DEDUP_REMOVED lines=18> */
.L_x_16449:
        /* <DEDUP_REMOVED lines=13> */
.L_x_16451:
[----:B------:R-:W-:Y:S05]  /*2c90*/  BSYNC.RECONVERGENT B2 ;  /* 0x0000000000027941 */ /* 0x000fea0003800200 */
.L_x_16450:
        /* <DEDUP_REMOVED lines=42> */
.L_x_16448:
[----:B------:R-:W-:Y:S05]  /*2f40*/  BSYNC.RECONVERGENT B1 ;  /* 0x0000000000017941 */ /* 0x000fea0003800200 */
.L_x_16447:
        /* <DEDUP_REMOVED lines=18> */
.L_x_16454:
        /* <DEDUP_REMOVED lines=13> */
.L_x_16456:
[----:B------:R-:W-:Y:S05]  /*3140*/  BSYNC.RECONVERGENT B2 ;  /* 0x0000000000027941 */ /* 0x000fea0003800200 */
.L_x_16455:
        /* <DEDUP_REMOVED lines=42> */
.L_x_16453:
[----:B------:R-:W-:Y:S05]  /*33f0*/  BSYNC.RECONVERGENT B1 ;  /* 0x0000000000017941 */ /* 0x000fea0003800200 */
.L_x_16452:
        /* <DEDUP_REMOVED lines=10> */
.L_x_16436:
[----:B------:R-:W0:Y:S01]  /*34a0*/  LDC.64 R72, c[0x0][0x3a8] ;  /* 0x0000ea00ff487b82 */ /* 0x000e220000000a00 */
[----:B------:R-:W-:Y:S02]  /*34b0*/  SEL R24, RZ, 0x1000000, !P5 ;  /* 0x01000000ff187807 */ /* 0x000fe40006800000 */
[----:B------:R-:W-:Y:S02]  /*34c0*/  SEL R25, RZ, 0x10000, !P4 ;  /* 0x00010000ff197807 */ /* 0x000fe40006000000 */
[----:B------:R-:W-:Y:S02]  /*34d0*/  SEL R26, RZ, 0x100, !P3 ;  /* 0x00000100ff1a7807 */ /* 0x000fe40005800000 */
[----:B------:R-:W-:Y:S01]  /*34e0*/  IADD3 R69, PT, PT, R63, 0x20, RZ ;  /* 0x000000203f457810 */ /* 0x000fe20007ffe0ff */
[----:B------:R-:W1:Y:S01]  /*34f0*/  LDC.64 R70, c[0x0][0x3b0] ;  /* 0x0000ec00ff467b82 */ /* 0x000e620000000a00 */
[----:B------:R-:W-:Y:S02]  /*3500*/  IADD3 R24, PT, PT, R26, R24, R25 ;  /* 0x000000181a187210 */ /* 0x000fe40007ffe019 */
[----:B------:R-:W-:-:S05]  /*3510*/  SEL R25, RZ, 0x1, !P2 ;  /* 0x00000001ff197807 */ /* 0x000fca0005000000 */
[----:B------:R-:W-:Y:S02]  /*3520*/  IMAD.IADD R33, R24, 0x1, R25 ;  /* 0x0000000118217824 */ /* 0x000fe400078e0219 */
[----:B------:R-:W-:-:S04]  /*3530*/  IMAD.WIDE.U32 R24, R69, 0x10, R36 ;  /* 0x0000001045187825 */ /* 0x000fc800078e0024 */
[----:B0-----:R-:W-:-:S05]  /*3540*/  IMAD.WIDE.U32 R30, R63, 0x10, R72 ;  /* 0x000000103f1e7825 */ /* 0x001fca00078e0048 */
[----:B------:R0:W-:Y:S01]  /*3550*/  STG.E.128 desc[UR8][R30.64], R20 ;  /* 0x000000141e007986 */ /* 0x0001e2000c101d08 */
[----:B-1----:R-:W-:-:S05]  /*3560*/  IMAD.WIDE.U32 R28, R63, 0x4, R70 ;  /* 0x000000043f1c7825 */ /* 0x002fca00078e0046 */
[----:B------:R0:W-:Y:S04]  /*3570*/  STG.E desc[UR8][R28.64], R33 ;  /* 0x000000211c007986 */ /* 0x0001e8000c101908 */
[----:B------:R-:W5:Y:S01]  /*3580*/  LDG.E.128 R24, desc[UR8][R24.64] ;  /* 0x0000000818187981 */ /* 0x000f62000c1e1d00 */
[----:B------:R-:W-:Y:S05]  /*3590*/  @!P0 BRA `(.L_x_16457) ;  /* 0x0000001000fc8947 */ /* 0x000fea0003800000 */
        /* <DEDUP_REMOVED lines=19> */
.L_x_16460:
        /* <DEDUP_REMOVED lines=13> */
.L_x_16462:
[----:B------:R-:W-:Y:S05]  /*37a0*/  BSYNC.RECONVERGENT B2 ;  /* 0x0000000000027941 */ /* 0x000fea0003800200 */
.L_x_16461:
        /* <DEDUP_REMOVED lines=42> */
.L_x_16459:
[----:B------:R-:W-:Y:S05]  /*3a50*/  BSYNC.RECONVERGENT B1 ;  /* 0x0000000000017941 */ /* 0x000fea0003800200 */
.L_x_16458:
[----:B------:R-:W-:Y:S01]  /*3a60*/  I2FP.F32.U32 R35, R34 ;  /* 0x0000002200237245 */ /* 0x000fe20000201000 */
[----:B-----5:R-:W-:Y:S01]  /*3a70*/  FMUL.FTZ R24, R24, R67 ;  /* 0x0000004318187220 */ /* 0x020fe20000410000 */
        /* <DEDUP_REMOVED lines=19> */
.L_x_16465:
        /* <DEDUP_REMOVED lines=13> */
.L_x_16467:
[----:B------:R-:W-:Y:S05]  /*3c80*/  BSYNC.RECONVERGENT B2 ;  /* 0x0000000000027941 */ /* 0x000fea0003800200 */
.L_x_16466:
        /* <DEDUP_REMOVED lines=42> */
.L_x_16464:
[----:B------:R-:W-:Y:S05]  /*3f30*/  BSYNC.RECONVERGENT B1 ;  /* 0x0000000000017941 */ /* 0x000fea0003800200 */
.L_x_16463:
        /* <DEDUP_REMOVED lines=21> */
.L_x_16470:
        /* <DEDUP_REMOVED lines=13> */
.L_x_16472:
[----:B------:R-:W-:Y:S05]  /*4160*/  BSYNC.RECONVERGENT B2 ;  /* 0x0000000000027941 */ /* 0x000fea0003800200 */
.L_x_16471:
        /* <DEDUP_REMOVED lines=42> */
.L_x_16469:
[----:B------:R-:W-:Y:S05]  /*4410*/  BSYNC.RECONVERGENT B1 ;  /* 0x0000000000017941 */ /* 0x000fea0003800200 */
.L_x_16468:
        /* <DEDUP_REMOVED lines=21> */
.L_x_16475:
        /* <DEDUP_REMOVED lines=13> */
.L_x_16477:
[----:B------:R-:W-:Y:S05]  /*4640*/  BSYNC.RECONVERGENT B2 ;  /* 0x0000000000027941 */ /* 0x000fea0003800200 */
.L_x_16476:
        /* <DEDUP_REMOVED lines=42> */
.L_x_16474:
[----:B------:R-:W-:Y:S05]  /*48f0*/  BSYNC.RECONVERGENT B1 ;  /* 0x0000000000017941 */ /* 0x000fea0003800200 */
.L_x_16473:
        /* <DEDUP_REMOVED lines=9> */
.L_x_16457:
        /* <DEDUP_REMOVED lines=16> */
.L_x_16481:
        /* <DEDUP_REMOVED lines=13> */
.L_x_16483:
[----:B------:R-:W-:Y:S05]  /*4b60*/  BSYNC.RECONVERGENT B2 ;  /* 0x0000000000027941 */ /* 0x000fea0003800200 */
.L_x_16482:
        /* <DEDUP_REMOVED lines=42> */
.L_x_16480:
[----:B------:R-:W-:Y:S05]  /*4e10*/  BSYNC.RECONVERGENT B1 ;  /* 0x0000000000017941 */ /* 0x000fea0003800200 */
.L_x_16479:
[----:B------:R-:W-:Y:S01]  /*4e20*/  ISETP.NE.AND P3, PT, R30, 0x1, PT ;  /* 0x000000011e00780c */ /* 0x000fe20003f65270 */
[----:B-----5:R-:W-:Y:S01]  /*4e30*/  FMUL.FTZ R34, R24, R67 ;  /* 0x0000004318227220 */ /* 0x020fe20000410000 */
        /* <DEDUP_REMOVED lines=16> */
.L_x_16486:
        /* <DEDUP_REMOVED lines=13> */
.L_x_16488:
[----:B------:R-:W-:Y:S05]  /*5010*/  BSYNC.RECONVERGENT B2 ;  /* 0x0000000000027941 */ /* 0x000fea0003800200 */
.L_x_16487:
        /* <DEDUP_REMOVED lines=42> */
.L_x_16485:
[----:B------:R-:W-:Y:S05]  /*52c0*/  BSYNC.RECONVERGENT B1 ;  /* 0x0000000000017941 */ /* 0x000fea0003800200 */
.L_x_16484:
[----:B------:R-:W-:Y:S01]  /*52d0*/  ISETP.NE.AND P4, PT, R28, 0x1, PT ;  /* 0x000000011c00780c */ /* 0x000fe20003f85270 */
[----:B------:R-:W-:Y:S01]  /*52e0*/  BSSY.RECONVERGENT B1, `(.L_x_16489) ;  /* 0x0000049000017945 */ /* 0x000fe20003800200 */
[----:B------:R-:W-:Y:S01]  /*52f0*/  I2FP.F32.U32 R29, R24 ;  /* 0x00000018001d7245 */ /* 0x000fe20000201000 */
[----:B------:R-:W-:Y:S01]  /*5300*/  FMUL.FTZ R24, R25, R67 ;  /* 0x0000004319187220 */ /* 0x000fe20000410000 */
[----:B------:R-:W-:-:S03]  /*5310*/  IMAD.MOV.U32 R25, RZ, RZ, R54 ;  /* 0x000000ffff197224 */ /* 0x000fc600078e0036 */
[----:B------:R-:W-:Y:S01]  /*5320*/  FFMA.FTZ R29, R29, R64, 1.1641532182693481445e-10 ;  /* 0x2f0000001d1d7423 */ /* 0x000fe20000010040 */
[----:B------:R-:W-:-:S04]  /*5330*/  FMUL.FTZ R35, R24, R65 ;  /* 0x0000004118237220 */ /* 0x000fc80000410000 */
[----:B------:R-:W-:Y:S01]  /*5340*/  FSETP.LE.FTZ.AND P3, PT, R29, R66, PT ;  /* 0x000000421d00720b */ /* 0x000fe20003f73000 */
[----:B------:R-:W-:Y:S01]  /*5350*/  HFMA2 R29, -RZ, RZ, 0, 1.1920928955078125e-07 ;  /* 0x00000002ff1d7431 */ /* 0x000fe200000001ff */
        /* <DEDUP_REMOVED lines=9> */
.L_x_16491:
        /* <DEDUP_REMOVED lines=13> */
.L_x_16493:
[----:B------:R-:W-:Y:S05]  /*54c0*/  BSYNC.RECONVERGENT B2 ;  /* 0x0000000000027941 */ /* 0x000fea0003800200 */
.L_x_16492:
        /* <DEDUP_REMOVED lines=42> */
.L_x_16490:
[----:B------:R-:W-:Y:S05]  /*5770*/  BSYNC.RECONVERGENT B1 ;  /* 0x0000000000017941 */ /* 0x000fea0003800200 */
.L_x_16489:
        /* <DEDUP_REMOVED lines=18> */
.L_x_16496:
        /* <DEDUP_REMOVED lines=13> */
.L_x_16498:
[----:B------:R-:W-:Y:S05]  /*5970*/  BSYNC.RECONVERGENT B2 ;  /* 0x0000000000027941 */ /* 0x000fea0003800200 */
.L_x_16497:
        /* <DEDUP_REMOVED lines=42> */
.L_x_16495:
[----:B------:R-:W-:Y:S05]  /*5c20*/  BSYNC.RECONVERGENT B1 ;  /* 0x0000000000017941 */ /* 0x000fea0003800200 */
.L_x_16494:
        /* <DEDUP_REMOVED lines=10> */
.L_x_16478:
[----:B------:R-:W-:Y:S01]  /*5cd0*/  SEL R28, RZ, 0x1000000, !P5 ;  /* 0x01000000ff1c7807 */ /* 0x000fe20006800000 */
[C---:B------:R-:W-:Y:S01]  /*5ce0*/  IMAD.WIDE.U32 R34, R69.reuse, 0x10, R72 ;  /* 0x0000001045227825 */ /* 0x040fe200078e0048 */
[----:B------:R-:W-:Y:S02]  /*5cf0*/  SEL R29, RZ, 0x10000, !P4 ;  /* 0x00010000ff1d7807 */ /* 0x000fe40006000000 */
[----:B------:R-:W-:Y:S01]  /*5d00*/  SEL R30, RZ, 0x100, !P3 ;  /* 0x00000100ff1e7807 */ /* 0x000fe20005800000 */
[----:B------:R-:W-:Y:S01]  /*5d10*/  IMAD.WIDE.U32 R32, R69, 0x4, R70 ;  /* 0x0000000445207825 */ /* 0x000fe200078e0046 */
[----:B------:R-:W-:Y:S01]  /*5d20*/  SEL R31, RZ, 0x1, !P2 ;  /* 0x00000001ff1f7807 */ /* 0x000fe20005000000 */
[----:B------:R0:W-:Y:S01]  /*5d30*/  STG.E.128 desc[UR8][R34.64], R24 ;  /* 0x0000001822007986 */ /* 0x0001e2000c101d08 */
[----:B------:R-:W-:Y:S02]  /*5d40*/  IADD3 R28, PT, PT, R30, R28, R29 ;  /* 0x0000001c1e1c7210 */ /* 0x000fe40007ffe01d */
[----:B------:R-:W-:-:S03]  /*5d50*/  IADD3 R79, PT, PT, R63, 0x40, RZ ;  /* 0x000000403f4f7810 */ /* 0x000fc60007ffe0ff */
[----:B------:R-:W-:Y:S02]  /*5d60*/  IMAD.IADD R39, R28, 0x1, R31 ;  /* 0x000000011c277824 */ /* 0x000fe400078e021f */
[----:B------:R-:W-:-:S03]  /*5d70*/  IMAD.WIDE.U32 R28, R79, 0x10, R36 ;  /* 0x000000104f1c7825 */ /* 0x000fc600078e0024 */
        /* <DEDUP_REMOVED lines=22> */
.L_x_16502:
        /* <DEDUP_REMOVED lines=13> */
.L_x_16504:
[----:B------:R-:W-:Y:S05]  /*5fb0*/  BSYNC.RECONVERGENT B2 ;  /* 0x0000000000027941 */ /* 0x000fea0003800200 */
.L_x_16503:
        /* <DEDUP_REMOVED lines=42> */
.L_x_16501:
[----:B------:R-:W-:Y:S05]  /*6260*/  BSYNC.RECONVERGENT B1 ;  /* 0x0000000000017941 */ /* 0x000fea0003800200 */
.L_x_16500:
        /* <DEDUP_REMOVED lines=21> */
.L_x_16507:
        /* <DEDUP_REMOVED lines=13> */
.L_x_16509:
[----:B------:R-:W-:Y:S05]  /*6490*/  BSYNC.RECONVERGENT B2 ;  /* 0x0000000000027941 */ /* 0x000fea0003800200 */
.L_x_16508:
        /* <DEDUP_REMOVED lines=42> */
.L_x_16506:
[----:B------:R-:W-:Y:S05]  /*6740*/  BSYNC.RECONVERGENT B1 ;  /* 0x0000000000017941 */ /* 0x000fea0003800200 */
.L_x_16505:
        /* <DEDUP_REMOVED lines=21> */
.L_x_16512:
        /* <DEDUP_REMOVED lines=13> */
.L_x_16514:
[----:B------:R-:W-:Y:S05]  /*6970*/  BSYNC.RECONVERGENT B2 ;  /* 0x0000000000027941 */ /* 0x000fea0003800200 */
.L_x_16513:
        /* <DEDUP_REMOVED lines=42> */
.L_x_16511:
[----:B------:R-:W-:Y:S05]  /*6c20*/  BSYNC.RECONVERGENT B1 ;  /* 0x0000000000017941 */ /* 0x000fea0003800200 */
.L_x_16510:
        /* <DEDUP_REMOVED lines=21> */
.L_x_16517:
        /* <DEDUP_REMOVED lines=13> */
.L_x_16519:
[----:B------:R-:W-:Y:S05]  /*6e50*/  BSYNC.RECONVERGENT B2 ;  /* 0x0000000000027941 */ /* 0x000fea0003800200 */
.L_x_16518:
        /* <DEDUP_REMOVED lines=42> */
.L_x_16516:
[----:B------:R-:W-:Y:S05]  /*7100*/  BSYNC.RECONVERGENT B1 ;  /* 0x0000000000017941 */ /* 0x000fea0003800200 */
.L_x_16515:
        /* <DEDUP_REMOVED lines=9> */
.L_x_16499:
        /* <DEDUP_REMOVED lines=16> */
.L_x_16523:
        /* <DEDUP_REMOVED lines=13> */
.L_x_16525:
[----:B------:R-:W-:Y:S05]  /*7370*/  BSYNC.RECONVERGENT B2 ;  /* 0x0000000000027941 */ /* 0x000fea0003800200 */
.L_x_16524:
        /* <DEDUP_REMOVED lines=42> */
.L_x_16522:
[----:B------:R-:W-:Y:S05]  /*7620*/  BSYNC.RECONVERGENT B1 ;  /* 0x0000000000017941 */ /* 0x000fea0003800200 */
.L_x_16521:
        /* <DEDUP_REMOVED lines=18> */
.L_x_16528:
        /* <DEDUP_REMOVED lines=13> */
.L_x_16530:
[----:B------:R-:W-:Y:S05]  /*7820*/  BSYNC.RECONVERGENT B2 ;  /* 0x0000000000027941 */ /* 0x000fea0003800200 */
.L_x_16529:
        /* <DEDUP_REMOVED lines=42> */
.L_x_16527:
[----:B------:R-:W-:Y:S05]  /*7ad0*/  BSYNC.RECONVERGENT B1 ;  /* 0x0000000000017941 */ /* 0x000fea0003800200 */
.L_x_16526:
        /* <DEDUP_REMOVED lines=18> */
.L_x_16533:
        /* <DEDUP_REMOVED lines=13> */
.L_x_16535:
[----:B------:R-:W-:Y:S05]  /*7cd0*/  BSYNC.RECONVERGENT B2 ;  /* 0x0000000000027941 */ /* 0x000fea0003800200 */
.L_x_16534:
        /* <DEDUP_REMOVED lines=42> */
.L_x_16532:
[----:B------:R-:W-:Y:S05]  /*7f80*/  BSYNC.RECONVERGENT B1 ;  /* 0x0000000000017941 */ /* 0x000fea0003800200 */
.L_x_16531:
        /* <DEDUP_REMOVED lines=18> */
.L_x_16538:
        /* <DEDUP_REMOVED lines=13> */
.L_x_16540:
[----:B------:R-:W-:Y:S05]  /*8180*/  BSYNC.RECONVERGENT B2 ;  /* 0x0000000000027941 */ /* 0x000fea0003800200 */
.L_x_16539:
        /* <DEDUP_REMOVED lines=42> */
.L_x_16537:
[----:B------:R-:W-:Y:S05]  /*8430*/  BSYNC.RECONVERGENT B1 ;  /* 0x0000000000017941 */ /* 0x000fea0003800200 */
.L_x_16536:
        /* <DEDUP_REMOVED lines=10> */
.L_x_16520:
        /* <DEDUP_REMOVED lines=14> */
[----:B------:R-:W1:Y:S02]  /*85c0*/  LDC.64 R36, c[0x0][0x3a0] ;  /* 0x0000e800ff247b82 */ /* 0x000e640000000a00 */
[----:B-1----:R-:W-:-:S06]  /*85d0*/  IMAD.WIDE.U32 R36, R83, 0x10, R36 ;  /* 0x0000001053247825 */ /* 0x002fcc00078e0024 */
[----:B0-----:R-:W5:Y:S01]  /*85e0*/  LDG.E.128 R36, desc[UR8][R36.64] ;  /* 0x0000000824247981 */ /* 0x001f62000c1e1d00 */
        /* <DEDUP_REMOVED lines=16> */
.L_x_16544:
        /* <DEDUP_REMOVED lines=13> */
.L_x_16546:
[----:B------:R-:W-:Y:S05]  /*87c0*/  BSYNC.RECONVERGENT B2 ;  /* 0x0000000000027941 */ /* 0x000fea0003800200 */
.L_x_16545:
        /* <DEDUP_REMOVED lines=42> */
.L_x_16543:
[----:B------:R-:W-:Y:S05]  /*8a70*/  BSYNC.RECONVERGENT B1 ;  /* 0x0000000000017941 */ /* 0x000fea0003800200 */
.L_x_16542:
        /* <DEDUP_REMOVED lines=21> */
.L_x_16549:
        /* <DEDUP_REMOVED lines=13> */
.L_x_16551:
[----:B------:R-:W-:Y:S05]  /*8ca0*/  BSYNC.RECONVERGENT B2 ;  /* 0x0000000000027941 */ /* 0x000fea0003800200 */
.L_x_16550:
        /* <DEDUP_REMOVED lines=42> */
.L_x_16548:
[----:B------:R-:W-:Y:S05]  /*8f50*/  BSYNC.RECONVERGENT B1 ;  /* 0x0000000000017941 */ /* 0x000fea0003800200 */
.L_x_16547:
[----:B------:R-:W-:Y:S01]  /*8f60*/  I2FP.F32.U32 R75, R32 ;  /* 0x00000020004b7245 */ /* 0x000fe20000201000 */
[----:B------:R-:W-:Y:S01]  /*8f70*/  FMUL.FTZ R32, R33, R67 ;  /* 0x0000004321207220 */ /* 0x000fe20000410000 */
[----:B------:R-:W-:Y:S01]  /*8f80*/  ISETP.NE.AND P3, PT, R68, 0x1, PT ;  /* 0x000000014400780c */ /* 0x000fe20003f65270 */
[----:B------:R-:W-:Y:S01]  /*8f90*/  BSSY.RECONVERGENT B1, `(.L_x_16552) ;  /* 0x000004a000017945 */ /* 0x000fe20003800200 */
[----:B------:R-:W-:Y:S01]  /*8fa0*/  MOV R33, R54 ;  /* 0x0000003600217202 */ /* 0x000fe20000000f00 */
[----:B------:R-:W-:Y:S01]  /*8fb0*/  FFMA.FTZ R75, R75, R64, 1.1641532182693481445e-10 ;  /* 0x2f0000004b4b7423 */ /* 0x000fe20000010040 */
[----:B------:R-:W-:-:S04]  /*8fc0*/  FMUL.FTZ R32, R32, R65 ;  /* 0x0000004120207220 */ /* 0x000fc80000410000 */
        /* <DEDUP_REMOVED lines=14> */
.L_x_16554:
        /* <DEDUP_REMOVED lines=13> */
.L_x_16556:
[----:B------:R-:W-:Y:S05]  /*9180*/  BSYNC.RECONVERGENT B2 ;  /* 0x0000000000027941 */ /* 0x000fea0003800200 */
.L_x_16555:
        /* <DEDUP_REMOVED lines=42> */
.L_x_16553:
[----:B------:R-:W-:Y:S05]  /*9430*/  BSYNC.RECONVERGENT B1 ;  /* 0x0000000000017941 */ /* 0x000fea0003800200 */
.L_x_16552:
        /* <DEDUP_REMOVED lines=21> */
.L_x_16559:
        /* <DEDUP_REMOVED lines=13> */
.L_x_16561:
[----:B------:R-:W-:Y:S05]  /*9660*/  BSYNC.RECONVERGENT B2 ;  /* 0x0000000000027941 */ /* 0x000fea0003800200 */
.L_x_16560:
        /* <DEDUP_REMOVED lines=42> */
.L_x_16558:
[----:B------:R-:W-:Y:S05]  /*9910*/  BSYNC.RECONVERGENT B1 ;  /* 0x0000000000017941 */ /* 0x000fea0003800200 */
.L_x_16557:
        /* <DEDUP_REMOVED lines=9> */
.L_x_16541:
        /* <DEDUP_REMOVED lines=16> */
.L_x_16565:
        /* <DEDUP_REMOVED lines=13> */
.L_x_16567:
[----:B------:R-:W-:Y:S05]  /*9b80*/  BSYNC.RECONVERGENT B2 ;  /* 0x0000000000027941 */ /* 0x000fea0003800200 */
.L_x_16566:
        /* <DEDUP_REMOVED lines=42> */
.L_x_16564:
[----:B------:R-:W-:Y:S05]  /*9e30*/  BSYNC.RECONVERGENT B1 ;  /* 0x0000000000017941 */ /* 0x000fea0003800200 */
.L_x_16563:
        /* <DEDUP_REMOVED lines=18> */
.L_x_16570:
        /* <DEDUP_REMOVED lines=13> */
.L_x_16572:
[----:B------:R-:W-:Y:S05]  /*a030*/  BSYNC.RECONVERGENT B2 ;  /* 0x0000000000027941 */ /* 0x000fea0003800200 */
.L_x_16571:
        /* <DEDUP_REMOVED lines=42> */
.L_x_16569:
[----:B------:R-:W-:Y:S05]  /*a2e0*/  BSYNC.RECONVERGENT B1 ;  /* 0x0000000000017941 */ /* 0x000fea0003800200 */
.L_x_16568:
        /* <DEDUP_REMOVED lines=18> */
.L_x_16575:
        /* <DEDUP_REMOVED lines=13> */
.L_x_16577:
[----:B------:R-:W-:Y:S05]  /*a4e0*/  BSYNC.RECONVERGENT B2 ;  /* 0x0000000000027941 */ /* 0x000fea0003800200 */
.L_x_16576:
        /* <DEDUP_REMOVED lines=42> */
.L_x_16574:
[----:B------:R-:W-:Y:S05]  /*a790*/  BSYNC.RECONVERGENT B1 ;  /* 0x0000000000017941 */ /* 0x000fea0003800200 */
.L_x_16573:
        /* <DEDUP_REMOVED lines=18> */
.L_x_16580:
        /* <DEDUP_REMOVED lines=13> */
.L_x_16582:
[----:B------:R-:W-:Y:S05]  /*a990*/  BSYNC.RECONVERGENT B2 ;  /* 0x0000000000027941 */ /* 0x000fea0003800200 */
.L_x_16581:
        /* <DEDUP_REMOVED lines=42> */
.L_x_16579:
[----:B------:R-:W-:Y:S05]  /*ac40*/  BSYNC.RECONVERGENT B1 ;  /* 0x0000000000017941 */ /* 0x000fea0003800200 */
.L_x_16578:
[----:B------:R-:W-:Y:S01]  /*ac50*/  I2FP.F32.U32 R33, R33 ;  /* 0x0000002100217245 */ /* 0x000fe20000201000 */
[----:B------:R-:W-:Y:S01]  /*ac60*/  FMUL.FTZ R32, R35, R67 ;  /* 0x0000004323207220 */ /* 0x000fe20000410000 */
[----:B------:R-:W-:Y:S02]  /*ac70*/  FSEL R36, R74, RZ, P0 ;  /* 0x000000ff4a247208 */ /* 0x000fe40000000000 */
[----:B------:R-:W-:Y:S01]  /*ac80*/  FSEL R37, R75, RZ, P2 ;  /* 0x000000ff4b257208 */ /* 0x000fe20001000000 */
[----:B------:R-:W-:Y:S01]  /*ac90*/  FFMA.FTZ R33, R33, R64, 1.1641532182693481445e-10 ;  /* 0x2f00000021217423 */ /* 0x000fe20000010040 */
[----:B------:R-:W-:Y:S01]  /*aca0*/  FMUL.FTZ R32, R32, R65 ;  /* 0x0000004120207220 */ /* 0x000fe20000410000 */
[----:B------:R-:W-:-:S03]  /*acb0*/  FSEL R38, R34, RZ, P3 ;  /* 0x000000ff22267208 */ /* 0x000fc60001800000 */
[----:B------:R-:W-:-:S04]  /*acc0*/  FSETP.GTU.FTZ.AND P5, PT, R33, R66, PT ;  /* 0x000000422100720b */ /* 0x000fc80003fbc000 */
[----:B------:R-:W-:Y:S02]  /*acd0*/  PLOP3.LUT P4, PT, P5, PT, PT, 0x8, 0x80 ;  /* 0x000000000080781c */ /* 0x000fe40002f8e170 */
[----:B------:R-:W-:-:S11]  /*ace0*/  FSEL R39, R32, RZ, !P5 ;  /* 0x000000ff20277208 */ /* 0x000fd60006800000 */
.L_x_16562:
[----:B------:R-:W-:Y:S01]  /*acf0*/  FADD.FTZ R32, RZ, R20 ;  /* 0x00000014ff207221 */ /* 0x000fe20000010000 */
[----:B------:R-:W-:Y:S01]  /*ad00*/  SEL R35, RZ, 0x1, !P0 ;  /* 0x00000001ff237807 */ /* 0x000fe20004000000 */
[----:B------:R-:W-:Y:S01]  /*ad10*/  IMAD.WIDE.U32 R72, R83, 0x10, R72 ;  /* 0x0000001053487825 */ /* 0x000fe200078e0048 */
[----:B------:R-:W-:-:S03]  /*ad20*/  UMOV UR33, 0xffffffff ;  /* 0xffffffff00217882 */ /* 0x000fc60000000000 */
[----:B------:R-:W-:Y:S01]  /*ad30*/  FADD.FTZ R33, R32, R21 ;  /* 0x0000001520217221 */ /* 0x000fe20000010000 */
[----:B------:R-:W-:Y:S01]  /*ad40*/  ISETP.NE.AND P0, PT, R61, RZ, PT ;  /* 0x000000ff3d00720c */ /* 0x000fe20003f05270 */
[----:B------:R-:W-:Y:S01]  /*ad50*/  IMAD.WIDE.U32 R70, R83, 0x4, R70 ;  /* 0x0000000453467825 */ /* 0x000fe200078e0046 */
[----:B------:R0:W-:Y:S03]  /*ad60*/  STG.E.128 desc[UR8][R72.64], R36 ;  /* 0x0000002448007986 */ /* 0x0001e6000c101d08 */
[----:B------:R-:W-:-:S04]  /*ad70*/  FADD.FTZ R32, R33, R22 ;  /* 0x0000001621207221 */ /* 0x000fc80000010000 */
[----:B------:R-:W-:-:S04]  /*ad80*/  FADD.FTZ R33, R32, R23 ;  /* 0x0000001720217221 */ /* 0x000fc80000010000 */
[----:B------:R-:W-:-:S04]  /*ad90*/  FADD.FTZ R32, R33, R24 ;  /* 0x0000001821207221 */ /* 0x000fc80000010000 */
[----:B------:R-:W-:Y:S01]  /*ada0*/  FADD.FTZ R33, R32, R25 ;  /* 0x0000001920217221 */ /* 0x000fe20000010000 */
[----:B------:R-:W-:-:S03]  /*adb0*/  SEL R32, RZ, 0x1000000, !P4 ;  /* 0x01000000ff207807 */ /* 0x000fc60006000000 */
[----:B------:R-:W-:Y:S01]  /*adc0*/  FADD.FTZ R34, R33, R26 ;  /* 0x0000001a21227221 */ /* 0x000fe20000010000 */
[----:B------:R-:W-:-:S03]  /*add0*/  SEL R33, RZ, 0x10000, !P3 ;  /* 0x00010000ff217807 */ /* 0x000fc60005800000 */
[----:B------:R-:W-:Y:S01]  /*ade0*/  FADD.FTZ R65, R34, R27 ;  /* 0x0000001b22417221 */ /* 0x000fe20000010000 */
[----:B------:R-:W-:-:S03]  /*adf0*/  SEL R34, RZ, 0x100, !P2 ;  /* 0x00000100ff227807 */ /* 0x000fc60005000000 */
[----:B------:R-:W-:Y:S01]  /*ae00*/  FADD.FTZ R64, R65, R28 ;  /* 0x0000001c41407221 */ /* 0x000fe20000010000 */
[----:B------:R-:W-:-:S03]  /*ae10*/  IADD3 R32, PT, PT, R34, R32, R33 ;  /* 0x0000002022207210 */ /* 0x000fc60007ffe021 */
[----:B------:R-:W-:Y:S01]  /*ae20*/  FADD.FTZ R33, R64, R29 ;  /* 0x0000001d40217221 */ /* 0x000fe20000010000 */
[----:B------:R-:W-:-:S03]  /*ae30*/  IADD3 R35, PT, PT, R32, R35, RZ ;  /* 0x0000002320237210 */ /* 0x000fc60007ffe0ff */
[----:B------:R-:W-:Y:S02]  /*ae40*/  FADD.FTZ R32, R33, R30 ;  /* 0x0000001e21207221 */ /* 0x000fe40000010000 */
[----:B------:R0:W-:Y:S02]  /*ae50*/  STG.E desc[UR8][R70.64], R35 ;  /* 0x0000002346007986 */ /* 0x0001e4000c101908 */
        /* <DEDUP_REMOVED lines=59> */
.L_x_16596:
[C---:B------:R-:W-:Y:S01]  /*b210*/  FMUL.FTZ R32, R77.reuse, R77 ;  /* 0x0000004d4d207220 */ /* 0x040fe20000410000 */
[----:B-1----:R-:W-:Y:S01]  /*b220*/  FADD.FTZ R34, R64, R67 ;  /* 0x0000004340227221 */ /* 0x002fe20000010000 */
[----:B------:R-:W-:Y:S01]  /*b230*/  ISETP.NE.AND P2, PT, RZ, UR30, PT ;  /* 0x0000001eff007c0c */ /* 0x000fe2000bf45270 */
[----:B0-----:R-:W0:Y:S02]  /*b240*/  @!P0 LDC.64 R64, c[0x0][0x3c0] ;  /* 0x0000f000ff408b82 */ /* 0x001e240000000a00 */
[----:B------:R-:W-:Y:S01]  /*b250*/  FFMA.FTZ R33, R34, R33, UR11 ;  /* 0x0000000b22217e23 */ /* 0x000fe20008010021 */
[----:B------:R-:W-:Y:S02]  /*b260*/  FSEL R32, R32, RZ, P2 ;  /* 0x000000ff20207208 */ /* 0x000fe40001000000 */
[----:B------:R-:W-:-:S03]  /*b270*/  FSEL R66, R77, RZ, !P2 ;  /* 0x000000ff4d427208 */ /* 0x000fc60005000000 */
[----:B------:R-:W-:Y:S01]  /*b280*/  FADD.FTZ R75, R33, R32 ;  /* 0x00000020214b7221 */ /* 0x000fe20000010000 */
[----:B------:R-:W1:Y:S01]  /*b290*/  LDC.64 R34, c[0x0][0x428] ;  /* 0x00010a00ff227b82 */ /* 0x000e620000000a00 */
[C---:B------:R-:W-:Y:S01]  /*b2a0*/  FADD.FTZ R88, -R66.reuse, R36 ;  /* 0x0000002442587221 */ /* 0x040fe20000010100 */
[C---:B------:R-:W-:Y:S01]  /*b2b0*/  FADD.FTZ R90, -R66.reuse, R37 ;  /* 0x00000025425a7221 */ /* 0x040fe20000010100 */
[C---:B------:R-:W-:Y:S01]  /*b2c0*/  FADD.FTZ R74, -R66.reuse, R20 ;  /* 0x00000014424a7221 */ /* 0x040fe20000010100 */
[C---:B------:R-:W-:Y:S01]  /*b2d0*/  FADD.FTZ R76, -R66.reuse, R21 ;  /* 0x00000015424c7221 */ /* 0x040fe20000010100 */
[----:B------:R-:W2:Y:S01]  /*b2e0*/  MUFU.RSQ R75, R75 ;  /* 0x0000004b004b7308 */ /* 0x000ea20000001400 */
[C---:B------:R-:W-:Y:S01]  /*b2f0*/  FADD.FTZ R22, -R66.reuse, R22 ;  /* 0x0000001642167221 */ /* 0x040fe20000010100 */
[C---:B------:R-:W-:Y:S01]  /*b300*/  FADD.FTZ R78, -R66.reuse, R23 ;  /* 0x00000017424e7221 */ /* 0x040fe20000010100 */
        /* <DEDUP_REMOVED lines=8> */
[----:B------:R-:W4:Y:S01]  /*b390*/  LDC.64 R36, c[0x0][0x380] ;  /* 0x0000e000ff247b82 */ /* 0x000f220000000a00 */
[----:B------:R-:W-:Y:S01]  /*b3a0*/  FADD.FTZ R86, -R66, R31 ;  /* 0x0000001f42567221 */ /* 0x000fe20000010100 */
[----:B0-----:R-:W-:-:S04]  /*b3b0*/  @!P0 IMAD.WIDE R20, R60, 0x4, R64 ;  /* 0x000000043c148825 */ /* 0x001fc800078e0240 */
[C---:B------:R-:W-:Y:S01]  /*b3c0*/  FADD.FTZ R92, -R66.reuse, R38 ;  /* 0x00000026425c7221 */ /* 0x040fe20000010100 */
[----:B------:R-:W-:Y:S01]  /*b3d0*/  FADD.FTZ R23, -R66, R39 ;  /* 0x0000002742177221 */ /* 0x000fe20000010100 */
[C---:B--2---:R-:W-:Y:S01]  /*b3e0*/  FMUL.FTZ R25, R75.reuse, R74 ;  /* 0x0000004a4b197220 */ /* 0x044fe20000410000 */
[C---:B------:R-:W-:Y:S01]  /*b3f0*/  FMUL.FTZ R27, R75.reuse, R76 ;  /* 0x0000004c4b1b7220 */ /* 0x040fe20000410000 */
[C---:B------:R-:W-:Y:S01]  /*b400*/  FMUL.FTZ R22, R75.reuse, R22 ;  /* 0x000000164b167220 */ /* 0x040fe20000410000 */
[----:B------:R-:W-:Y:S01]  /*b410*/  FMUL.FTZ R78, R75, R78 ;  /* 0x0000004e4b4e7220 */ /* 0x000fe20000410000 */
[----:B-1----:R-:W-:-:S04]  /*b420*/  IMAD.WIDE.U32 R38, R63, 0x10, R34 ;  /* 0x000000103f267825 */ /* 0x002fc800078e0022 */
[C---:B------:R-:W-:Y:S01]  /*b430*/  FMUL.FTZ R24, R75.reuse, R24 ;  /* 0x000000184b187220 */ /* 0x040fe20000410000 */
[C---:B------:R-:W-:Y:S01]  /*b440*/  FMUL.FTZ R80, R75.reuse, R80 ;  /* 0x000000504b507220 */ /* 0x040fe20000410000 */
[----:B------:R-:W-:Y:S01]  /*b450*/  FMUL.FTZ R29, R75, R26 ;  /* 0x0000001a4b1d7220 */ /* 0x000fe20000410000 */
[----:B------:R-:W-:-:S04]  /*b460*/  IMAD.WIDE.U32 R64, R69, 0x10, R34 ;  /* 0x0000001045407825 */ /* 0x000fc800078e0022 */
[C---:B------:R-:W-:Y:S01]  /*b470*/  FMUL.FTZ R31, R75.reuse, R82 ;  /* 0x000000524b1f7220 */ /* 0x040fe20000410000 */
[C---:B------:R-:W-:Y:S01]  /*b480*/  FMUL.FTZ R28, R75.reuse, R28 ;  /* 0x0000001c4b1c7220 */ /* 0x040fe20000410000 */
[----:B------:R-:W-:Y:S01]  /*b490*/  FMUL.FTZ R84, R75, R84 ;  /* 0x000000544b547220 */ /* 0x000fe20000410000 */
[--C-:B------:R-:W-:Y:S01]  /*b4a0*/  IMAD.WIDE.U32 R66, R79, 0x10, R34.reuse ;  /* 0x000000104f427825 */ /* 0x100fe200078e0022 */
[----:B------:R0:W-:Y:S03]  /*b4b0*/  @!P0 STG.E desc[UR8][R20.64], R77 ;  /* 0x0000004d14008986 */ /* 0x0001e6000c101908 */
[C---:B------:R-:W-:Y:S01]  /*b4c0*/  FMUL.FTZ R90, R75.reuse, R90 ;  /* 0x0000005a4b5a7220 */ /* 0x040fe20000410000 */
[----:B------:R-:W-:Y:S01]  /*b4d0*/  FMUL.FTZ R63, R75, R92 ;  /* 0x0000005c4b3f7220 */ /* 0x000fe20000410000 */
[----:B------:R-:W-:-:S04]  /*b4e0*/  IMAD.WIDE.U32 R70, R83, 0x10, R34 ;  /* 0x0000001053467825 */ /* 0x000fc800078e0022 */
[C---:B------:R-:W-:Y:S01]  /*b4f0*/  FMUL.FTZ R35, R75.reuse, R86 ;  /* 0x000000564b237220 */ /* 0x040fe20000410000 */
[----:B------:R-:W-:Y:S01]  /*b500*/  FMUL.FTZ R69, R75, R23 ;  /* 0x000000174b457220 */ /* 0x000fe20000410000 */
[----:B------:R-:W-:Y:S01]  /*b510*/  FFMA.FTZ R22, R22, R0, R9 ;  /* 0x0000000016167223 */ /* 0x000fe20000010009 */
[----:B---3--:R-:W-:-:S04]  /*b520*/  @!P0 IMAD.WIDE R72, R60, 0x4, R32 ;  /* 0x000000043c488825 */ /* 0x008fc800078e0220 */
[C---:B------:R-:W-:Y:S01]  /*b530*/  FMUL.FTZ R33, R75.reuse, R30 ;  /* 0x0000001e4b217220 */ /* 0x040fe20000410000 */
[----:B------:R-:W-:Y:S01]  /*b540*/  FMUL.FTZ R32, R75, R88 ;  /* 0x000000584b207220 */ /* 0x000fe20000410000 */
[----:B------:R-:W-:Y:S01]  /*b550*/  FFMA.FTZ R23, R78, R8, R43 ;  /* 0x000000084e177223 */ /* 0x000fe2000001002b */
[----:B------:R-:W-:Y:S01]  /*b560*/  FFMA.FTZ R24, R24, R10, R7 ;  /* 0x0000000a18187223 */ /* 0x000fe20000010007 */
[----:B0-----:R-:W-:Y:S01]  /*b570*/  FFMA.FTZ R20, R25, R53, R50 ;  /* 0x0000003519147223 */ /* 0x001fe20000010032 */
        /* <DEDUP_REMOVED lines=13> */
[----:B----4-:R-:W-:-:S03]  /*b650*/  IMAD R60, R36, 0x4, R60 ;  /* 0x00000004243c7824 */ /* 0x010fc600078e023c */
[----:B------:R0:W-:Y:S02]  /*b660*/  STG.E.128 desc[UR8][R38.64], R20 ;  /* 0x0000001426007986 */ /* 0x0001e4000c101d08 */
[----:B------:R-:W-:Y:S02]  /*b670*/  ISETP.GE.AND P0, PT, R60, R37, PT ;  /* 0x000000253c00720c */ /* 0x000fe40003f06270 */
[----:B------:R0:W-:Y:S04]  /*b680*/  STG.E.128 desc[UR8][R64.64], R24 ;  /* 0x0000001840007986 */ /* 0x0001e8000c101d08 */
[----:B------:R0:W-:Y:S04]  /*b690*/  STG.E.128 desc[UR8][R66.64], R28 ;  /* 0x0000001c42007986 */ /* 0x0001e8000c101d08 */
[----:B------:R0:W-:Y:S03]  /*b6a0*/  STG.E.128 desc[UR8][R70.64], R32 ;  /* 0x0000002046007986 */ /* 0x0001e6000c101d08 */
[----:B------:R-:W-:Y:S05]  /*b6b0*/  @!P0 BRA `(.L_x_16584) ;  /* 0xffffff5400588947 */ /* 0x000fea000383ffff */
[----:B------:R-:W-:Y:S05]  /*b6c0*/  BSYNC B0 ;  /* 0x0000000000007941 */ /* 0x000fea0003800000 */
.L_x_16415:
[----:B------:R-:W-:Y:S05]  /*b6d0*/  EXIT ;  /* 0x000000000000794d */ /* 0x000fea0003800000 */
.L_x_16583:
        /* <DEDUP_REMOVED lines=8> */
.L_x_16586:
[----:B------:R-:W-:Y:S05]  /*b760*/  BSYNC B1 ;  /* 0x0000000000017941 */ /* 0x000fea0003800000 */
.L_x_16585:
        /* <DEDUP_REMOVED lines=9> */
.L_x_16587:
[----:B------:R-:W-:Y:S02]  /*b800*/  IMAD.MOV.U32 R72, RZ, RZ, 0x4 ;  /* 0x00000004ff487424 */ /* 0x000fe400078e00ff */
[----:B------:R-:W-:-:S04]  /*b810*/  IMAD.MOV.U32 R33, RZ, RZ, R66 ;  /* 0x000000ffff217224 */ /* 0x000fc800078e0042 */
[----:B------:R-:W-:-:S05]  /*b820*/  FADD.FTZ R35, R34, R33 ;  /* 0x0000002122237221 */ /* 0x000fca0000010000 */
[----:B------:R-:W-:-:S07]  /*b830*/  MOV R71, R35 ;  /* 0x0000002300477202 */ /* 0x000fce0000000f00 */
[----:B------:R-:W-:Y:S05]  /*b840*/  WARPSYNC.COLLECTIVE R70, `(.L_x_16588) ;  /* 0x0000000046087348 */ /* 0x000fea0003c00000 */
[----:B------:R0:W1:Y:S02]  /*b850*/  SHFL.BFLY P2, R66, R71, R72, R73 ;  /* 0x0c00004847427389 */ /* 0x0000640000040049 */
[----:B01----:R-:W-:Y:S05]  /*b860*/  ENDCOLLECTIVE ;  /* 0x000000000000791b */ /* 0x003fea0003800000 */
.L_x_16588:
[----:B------:R-:W-:Y:S01]  /*b870*/  HFMA2 R72, -RZ, RZ, 0, 4.76837158203125e-07 ;  /* 0x00000008ff487431 */ /* 0x000fe200000001ff */
[----:B------:R-:W-:-:S05]  /*b880*/  MOV R64, R66 ;  /* 0x0000004200407202 */ /* 0x000fca0000000f00 */
[----:B------:R-:W-:-:S04]  /*b890*/  FADD.FTZ R64, R35, R64 ;  /* 0x0000004023407221 */ /* 0x000fc80000010000 */
[----:B------:R-:W-:-:S07]  /*b8a0*/  IMAD.MOV.U32 R71, RZ, RZ, R64 ;  /* 0x000000ffff477224 */ /* 0x000fce00078e0040 */
[----:B------:R-:W-:Y:S05]  /*b8b0*/  WARPSYNC.COLLECTIVE R70, `(.L_x_16589) ;  /* 0x0000000046087348 */ /* 0x000fea0003c00000 */
[----:B------:R0:W1:Y:S02]  /*b8c0*/  SHFL.BFLY P2, R66, R71, R72, R73 ;  /* 0x0c00004847427389 */ /* 0x0000640000040049 */
[----:B01----:R-:W-:Y:S05]  /*b8d0*/  ENDCOLLECTIVE ;  /* 0x000000000000791b */ /* 0x003fea0003800000 */
.L_x_16589:
        /* <DEDUP_REMOVED lines=8> */
.L_x_16590:
        /* <DEDUP_REMOVED lines=39> */
.L_x_16591:
[----:B------:R-:W-:Y:S01]  /*bbd0*/  HFMA2 R72, -RZ, RZ, 0, 1.1920928955078125e-07 ;  /* 0x00000002ff487431 */ /* 0x000fe200000001ff */
[----:B------:R-:W-:-:S05]  /*bbe0*/  MOV R35, R66 ;  /* 0x0000004200237202 */ /* 0x000fca0000000f00 */
[----:B------:R-:W-:-:S04]  /*bbf0*/  FADD.FTZ R35, R32, R35 ;  /* 0x0000002320237221 */ /* 0x000fc80000010000 */
[----:B------:R-:W-:-:S07]  /*bc00*/  IMAD.MOV.U32 R71, RZ, RZ, R35 ;  /* 0x000000ffff477224 */ /* 0x000fce00078e0023 */
[----:B------:R-:W-:Y:S05]  /*bc10*/  WARPSYNC.COLLECTIVE R70, `(.L_x_16592) ;  /* 0x0000000046087348 */ /* 0x000fea0003c00000 */
[----:B------:R0:W1:Y:S02]  /*bc20*/  SHFL.BFLY P2, R66, R71, R72, R73 ;  /* 0x0c00004847427389 */ /* 0x0000640000040049 */
[----:B01----:R-:W-:Y:S05]  /*bc30*/  ENDCOLLECTIVE ;  /* 0x000000000000791b */ /* 0x003fea0003800000 */
.L_x_16592:
[----:B------:R-:W-:Y:S02]  /*bc40*/  IMAD.MOV.U32 R72, RZ, RZ, 0x4 ;  /* 0x00000004ff487424 */ /* 0x000fe400078e00ff */
[----:B------:R-:W-:-:S04]  /*bc50*/  IMAD.MOV.U32 R34, RZ, RZ, R66 ;  /* 0x000000ffff227224 */ /* 0x000fc800078e0042 */
[----:B------:R-:W-:-:S05]  /*bc60*/  FADD.FTZ R34, R35, R34 ;  /* 0x0000002223227221 */ /* 0x000fca0000010000 */
[----:B------:R-:W-:-:S07]  /*bc70*/  MOV R71, R34 ;  /* 0x0000002200477202 */ /* 0x000fce0000000f00 */
[----:B------:R-:W-:Y:S05]  /*bc80*/  WARPSYNC.COLLECTIVE R70, `(.L_x_16593) ;  /* 0x0000000046087348 */ /* 0x000fea0003c00000 */
[----:B------:R0:W1:Y:S02]  /*bc90*/  SHFL.BFLY P2, R66, R71, R72, R73 ;  /* 0x0c00004847427389 */ /* 0x0000640000040049 */
[----:B01----:R-:W-:Y:S05]  /*bca0*/  ENDCOLLECTIVE ;  /* 0x000000000000791b */ /* 0x003fea0003800000 */
.L_x_16593:
[----:B------:R-:W-:Y:S01]  /*bcb0*/  HFMA2 R72, -RZ, RZ, 0, 4.76837158203125e-07 ;  /* 0x00000008ff487431 */ /* 0x000fe200000001ff */
[----:B------:R-:W-:-:S05]  /*bcc0*/  MOV R65, R66 ;  /* 0x0000004200417202 */ /* 0x000fca0000000f00 */
[----:B------:R-:W-:-:S04]  /*bcd0*/  FADD.FTZ R65, R34, R65 ;  /* 0x0000004122417221 */ /* 0x000fc80000010000 */
[----:B------:R-:W-:-:S07]  /*bce0*/  IMAD.MOV.U32 R71, RZ, RZ, R65 ;  /* 0x000000ffff477224 */ /* 0x000fce00078e0041 */
[----:B------:R-:W-:Y:S05]  /*bcf0*/  WARPSYNC.COLLECTIVE R70, `(.L_x_16594) ;  /* 0x0000000046087348 */ /* 0x000fea0003c00000 */
[----:B------:R0:W1:Y:S02]  /*bd00*/  SHFL.BFLY P2, R66, R71, R72, R73 ;  /* 0x0c00004847427389 */ /* 0x0000640000040049 */
[----:B01----:R-:W-:Y:S05]  /*bd10*/  ENDCOLLECTIVE ;  /* 0x000000000000791b */ /* 0x003fea0003800000 */
.L_x_16594:
[----:B------:R-:W-:Y:S02]  /*bd20*/  IMAD.MOV.U32 R72, RZ, RZ, 0x10 ;  /* 0x00000010ff487424 */ /* 0x000fe400078e00ff */
[----:B------:R-:W-:-:S04]  /*bd30*/  IMAD.MOV.U32 R64, RZ, RZ, R66 ;  /* 0x000000ffff407224 */ /* 0x000fc800078e0042 */
[----:B------:R-:W-:-:S05]  /*bd40*/  FADD.FTZ R64, R65, R64 ;  /* 0x0000004041407221 */ /* 0x000fca0000010000 */
[----:B------:R-:W-:-:S07]  /*bd50*/  MOV R71, R64 ;  /* 0x0000004000477202 */ /* 0x000fce0000000f00 */
[----:B------:R-:W-:Y:S05]  /*bd60*/  WARPSYNC.COLLECTIVE R70, `(.L_x_16595) ;  /* 0x0000000046087348 */ /* 0x000fea0003c00000 */
[----:B------:R0:W1:Y:S02]  /*bd70*/  SHFL.BFLY P2, R66, R71, R72, R73 ;  /* 0x0c00004847427389 */ /* 0x0000640000040049 */
[----:B01----:R-:W-:Y:S05]  /*bd80*/  ENDCOLLECTIVE ;  /* 0x000000000000791b */ /* 0x003fea0003800000 */
.L_x_16595:
[----:B------:R-:W-:Y:S01]  /*bd90*/  MOV R67, R66 ;  /* 0x0000004200437202 */ /* 0x000fe20000000f00 */
[----:B------:R-:W-:Y:S06]  /*bda0*/  BRA `(.L_x_16596) ;  /* 0xfffffff400187947 */ /* 0x000fec000383ffff */
.L_x_16597:
        /* <DEDUP_REMOVED lines=13> */
.L_x_20358:


//--------------------- .text._ZN10layer_norm13ln_fwd_kernelINS_13Kernel_traitsI6__halfffffjLj512ELj1ELj4ELj1ELj16ENS_18Kernel_traits_baseILj512ES2_ffffjLj128EEEEELb1ELb0ELb1ELb0EEEvNS_9FwdParamsE --------------------------
	.section	.text._ZN10layer_norm13ln_fwd_kernelINS_13Kernel_traitsI6__halfffffjLj512ELj1ELj4ELj1ELj16ENS_18Kernel_traits_baseILj512ES2_ffffjLj128EEEEELb1ELb0ELb1ELb0EEEvNS_9FwdParamsE,"ax",@progbits
	.align	128
        .global         _ZN10layer_norm13ln_fwd_kernelINS_13Kernel_traitsI6__halfffffjLj512ELj1ELj4ELj1ELj16ENS_18Kernel_traits_baseILj512ES2_ffffjLj128EEEEELb1ELb0ELb1ELb0EEEvNS_9FwdParamsE
        .type           _ZN10layer_norm13ln_fwd_kernelINS_13Kernel_traitsI6__halfffffjLj512ELj1ELj4ELj1ELj16ENS_18Kernel_traits_baseILj512ES2_ffffjLj128EEEEELb1ELb0ELb1ELb0EEEvNS_9FwdParamsE,@function
        .size           _ZN10layer_norm13ln_fwd_kernelINS_13Kernel_traitsI6__halfffffjLj512ELj1ELj4ELj1ELj16ENS_18Kernel_traits_baseILj512ES2_ffffjLj128EEEEELb1ELb0ELb1ELb0EEEvNS_9FwdParamsE,(.L_x_20359 - _ZN10layer_norm13ln_fwd_kernelINS_13Kernel_traitsI6__halfffffjLj512ELj1ELj4ELj1ELj16ENS_18Kernel_traits_baseILj512ES2_ffffjLj128EEEEELb1ELb0ELb1ELb0EEEvNS_9FwdParamsE)
        .other          _ZN10layer_norm13ln_fwd_kernelINS_13Kernel_traitsI6__halfffffjLj512ELj1ELj4ELj1ELj16ENS_18Kernel_traits_baseILj512ES2_ffffjLj128EEEEELb1ELb0ELb1ELb0EEEvNS_9FwdParamsE,@"STO_CUDA_ENTRY STV_DEFAULT"
_ZN10layer_norm13ln_fwd_kernelINS_13Kernel_traitsI6__halfffffjLj512ELj1ELj4ELj1ELj16ENS_18Kernel_traits_baseILj512ES2_ffffjLj128EEEEELb1ELb0ELb1ELb0EEEvNS_9FwdParamsE:
.text._ZN10layer_norm13ln_fwd_kernelINS_13Kernel_traitsI6__halfffffjLj512ELj1ELj4ELj1ELj16ENS_18Kernel_traits_baseILj512ES2_ffffjLj128EEEEELb1ELb0ELb1ELb0EEEvNS_9FwdParamsE:
        /* <DEDUP_REMOVED lines=25> */
[----:B---3--:R-:W-:Y:S02]  /*0190*/  USHF.L.U32 UR8, UR9, 0x2, URZ ;  /* 0x0000000209087899 */ /* 0x008fe400080006ff */
[--C-:B-1----:R-:W-:Y:S01]  /*01a0*/  IMAD R52, R52, UR9, R53.reuse ;  /* 0x0000000934347c24 */ /* 0x102fe2000f8e0235 */
[----:B------:R-:W-:-:S04]  /*01b0*/  SHF.R.U32.HI R53, RZ, 0x5, R53 ;  /* 0x00000005ff357819 */ /* 0x000fc80000011635 */
[----:B------:R-:W-:Y:S02]  /*01c0*/  LOP3.LUT R53, R53, UR8, RZ, 0xfc, !PT ;  /* 0x0000000835357c12 */ /* 0x000fe4000f8efcff */
[----:B--2---:R-:W-:Y:S02]  /*01d0*/  @P0 R2UR UR4, R2 ;  /* 0x00000000020402ca */ /* 0x004fe400000e0000 */
[----:B------:R-:W-:Y:S02]  /*01e0*/  @P0 R2UR UR5, R3 ;  /* 0x00000000030502ca */ /* 0x000fe400000e0000 */
[----:B0-----:R-:W-:Y:S02]  /*01f0*/  @P0 IADD3 R6, P1, PT, R4, R11, RZ ;  /* 0x0000000b04060210 */ /* 0x001fe40007f3e0ff */
[----:B------:R-:W-:-:S03]  /*0200*/  LOP3.LUT R3, R7, 0x1f, RZ, 0x3c, !PT ;  /* 0x0000001f07037812 */ /* 0x000fc600078e3cff */
[----:B------:R-:W-:Y:S01]  /*0210*/  @P0 IMAD.X R9, RZ, RZ, R5, P1 ;  /* 0x000000ffff090224 */ /* 0x000fe200008e0605 */
[----:B------:R-:W-:-:S03]  /*0220*/  LEA.HI.SX32 R0, R0, R3, 0x1e ;  /* 0x0000000300007211 */ /* 0x000fc600078ff2ff */
        /* <DEDUP_REMOVED lines=21> */
[C---:B------:R-:W-:Y:S02]  /*0380*/  ISETP.GE.U32.AND P0, PT, R0.reuse, 0x20, PT ;  /* 0x000000200000780c */ /* 0x040fe40003f06070 */
[C---:B------:R-:W-:Y:S02]  /*0390*/  ISETP.GE.U32.AND P1, PT, R0.reuse, 0x40, PT ;  /* 0x000000400000780c */ /* 0x040fe40003f26070 */
[----:B------:R-:W-:-:S09]  /*03a0*/  ISETP.GE.U32.AND P2, PT, R0, 0x60, PT ;  /* 0x000000600000780c */ /* 0x000fd20003f46070 */
[----:B------:R-:W0:Y:S08]  /*03b0*/  @P0 LDC.64 R4, c[0x0][0x3d0] ;  /* 0x0000f400ff040b82 */ /* 0x000e300000000a00 */
[----:B------:R-:W1:Y:S08]  /*03c0*/  @P0 LDC.64 R8, c[0x0][0x438] ;  /* 0x00010e00ff080b82 */ /* 0x000e700000000a00 */
[----:B------:R-:W2:Y:S08]  /*03d0*/  @P1 LDC.64 R10, c[0x0][0x3d0] ;  /* 0x0000f400ff0a1b82 */ /* 0x000eb00000000a00 */
[----:B------:R-:W3:Y:S01]  /*03e0*/  @P1 LDC.64 R16, c[0x0][0x438] ;  /* 0x00010e00ff101b82 */ /* 0x000ee20000000a00 */
[----:B0-----:R-:W-:-:S05]  /*03f0*/  @P0 IMAD.WIDE.U32 R4, R7, 0x8, R4 ;  /* 0x0000000807040825 */ /* 0x001fca00078e0004 */
[----:B------:R4:W5:Y:S02]  /*0400*/  @P0 LDG.E.64 R58, desc[UR6][R4.64] ;  /* 0x00000006043a0981 */ /* 0x000964000c1e1b00 */
[----:B------:R-:W0:Y:S01]  /*0410*/  @P2 LDC.64 R18, c[0x0][0x3d0] ;  /* 0x0000f400ff122b82 */ /* 0x000e220000000a00 */
[C---:B-1----:R-:W-:Y:S01]  /*0420*/  @P0 IMAD.WIDE.U32 R8, R7.reuse, 0x8, R8 ;  /* 0x0000000807080825 */ /* 0x042fe200078e0008 */
[----:B------:R-:W-:-:S04]  /*0430*/  @P0 LOP3.LUT R7, R7, 0x20, RZ, 0xfc, !PT ;  /* 0x0000002007070812 */ /* 0x000fc800078efcff */
[----:B------:R4:W5:Y:S02]  /*0440*/  @P0 LD.E.64 R40, desc[UR6][R8.64] ;  /* 0x0000000608280980 */ /* 0x000964000c101b00 */
[----:B------:R-:W1:Y:S01]  /*0450*/  @P2 LDC.64 R20, c[0x0][0x438] ;  /* 0x00010e00ff142b82 */ /* 0x000e620000000a00 */
[----:B--2---:R-:W-:-:S05]  /*0460*/  @P1 IMAD.WIDE.U32 R10, R7, 0x8, R10 ;  /* 0x00000008070a1825 */ /* 0x004fca00078e000a */
[----:B------:R4:W5:Y:S01]  /*0470*/  @P1 LDG.E.64 R56, desc[UR6][R10.64] ;  /* 0x000000060a381981 */ /* 0x000962000c1e1b00 */
[C---:B---3--:R-:W-:Y:S01]  /*0480*/  @P1 IMAD.WIDE.U32 R16, R7.reuse, 0x8, R16 ;  /* 0x0000000807101825 */ /* 0x048fe200078e0010 */
[----:B------:R-:W-:-:S04]  /*0490*/  @P1 IADD3 R7, PT, PT, R7, 0x20, RZ ;  /* 0x0000002007071810 */ /* 0x000fc80007ffe0ff */
[----:B------:R4:W5:Y:S01]  /*04a0*/  @P1 LD.E.64 R14, desc[UR6][R16.64] ;  /* 0x00000006100e1980 */ /* 0x000962000c101b00 */
[----:B0-----:R-:W-:-:S05]  /*04b0*/  @P2 IMAD.WIDE.U32 R18, R7, 0x8, R18 ;  /* 0x0000000807122825 */ /* 0x001fca00078e0012 */
[----:B------:R4:W5:Y:S01]  /*04c0*/  @P2 LDG.E.64 R2, desc[UR6][R18.64] ;  /* 0x0000000612022981 */ /* 0x000962000c1e1b00 */
[----:B-1----:R-:W-:-:S05]  /*04d0*/  @P2 IMAD.WIDE.U32 R20, R7, 0x8, R20 ;  /* 0x0000000807142825 */ /* 0x002fca00078e0014 */
[----:B------:R4:W5:Y:S01]  /*04e0*/  @P2 LD.E.64 R12, desc[UR6][R20.64] ;  /* 0x00000006140c2980 */ /* 0x000962000c101b00 */
[----:B------:R-:W-:Y:S01]  /*04f0*/  ISETP.GE.U32.AND P0, PT, R0, 0x80, PT ;  /* 0x000000800000780c */ /* 0x000fe20003f06070 */
[----:B------:R-:W-:-:S12]  /*0500*/  @P2 VIADD R7, R7, 0x20 ;  /* 0x0000002007072836 */ /* 0x000fd80000000000 */
        /* <DEDUP_REMOVED lines=8> */
.L_x_16599:
[C---:B------:R-:W-:Y:S02]  /*0590*/  ISETP.GE.U32.AND P0, PT, R0.reuse, 0x20, PT ;  /* 0x000000200000780c */ /* 0x040fe40003f06070 */
[C---:B------:R-:W-:Y:S02]  /*05a0*/  ISETP.GE.U32.AND P1, PT, R0.reuse, 0x40, PT ;  /* 0x000000400000780c */ /* 0x040fe40003f26070 */
[C---:B------:R-:W-:Y:S02]  /*05b0*/  ISETP.GE.U32.AND P2, PT, R0.reuse, 0x60, PT ;  /* 0x000000600000780c */ /* 0x040fe40003f46070 */
[----:B------:R-:W-:-:S07]  /*05c0*/  ISETP.GE.U32.AND P3, PT, R0, 0x80, PT ;  /* 0x000000800000780c */ /* 0x000fce0003f66070 */
[----:B------:R-:W0:Y:S08]  /*05d0*/  @P0 LDC.64 R10, c[0x0][0x3d0] ;  /* 0x0000f400ff0a0b82 */ /* 0x000e300000000a00 */
[----:B------:R-:W1:Y:S08]  /*05e0*/  @P1 LDC.64 R18, c[0x0][0x3d0] ;  /* 0x0000f400ff121b82 */ /* 0x000e700000000a00 */
[----:B------:R-:W2:Y:S08]  /*05f0*/  @P2 LDC.64 R20, c[0x0][0x3d0] ;  /* 0x0000f400ff142b82 */ /* 0x000eb00000000a00 */
[----:B------:R-:W3:Y:S01]  /*0600*/  @P3 LDC.64 R22, c[0x0][0x3d0] ;  /* 0x0000f400ff163b82 */ /* 0x000ee20000000a00 */
[C---:B0-----:R-:W-:Y:S01]  /*0610*/  @P0 IMAD.WIDE.U32 R16, R7.reuse, 0x8, R10 ;  /* 0x0000000807100825 */ /* 0x041fe200078e000a */
[----:B------:R-:W-:-:S04]  /*0620*/  @P0 LOP3.LUT R7, R7, 0x20, RZ, 0xfc, !PT ;  /* 0x0000002007070812 */ /* 0x000fc800078efcff */
[----:B------:R0:W5:Y:S01]  /*0630*/  @P0 LDG.E.64 R58, desc[UR6][R16.64] ;  /* 0x00000006103a0981 */ /* 0x000162000c1e1b00 */
[----:B-1----:R-:W-:-:S04]  /*0640*/  @P1 IMAD.WIDE.U32 R18, R7, 0x8, R18 ;  /* 0x0000000807121825 */ /* 0x002fc800078e0012 */
[----:B------:R-:W-:Y:S01]  /*0650*/  @P1 VIADD R7, R7, 0x20 ;  /* 0x0000002007071836 */ /* 0x000fe20000000000 */
[----:B------:R0:W5:Y:S03]  /*0660*/  @P1 LDG.E.64 R56, desc[UR6][R18.64] ;  /* 0x0000000612381981 */ /* 0x000166000c1e1b00 */
[C---:B--2---:R-:W-:Y:S01]  /*0670*/  @P2 IMAD.WIDE.U32 R20, R7.reuse, 0x8, R20 ;  /* 0x0000000807142825 */ /* 0x044fe200078e0014 */
[----:B------:R-:W-:-:S04]  /*0680*/  @P2 IADD3 R7, PT, PT, R7, 0x20, RZ ;  /* 0x0000002007072810 */ /* 0x000fc80007ffe0ff */
[----:B------:R0:W5:Y:S01]  /*0690*/  @P2 LDG.E.64 R2, desc[UR6][R20.64] ;  /* 0x0000000614022981 */ /* 0x000162000c1e1b00 */
[----:B---3--:R-:W-:-:S05]  /*06a0*/  @P3 IMAD.WIDE.U32 R10, R7, 0x8, R22 ;  /* 0x00000008070a3825 */ /* 0x008fca00078e0016 */
[----:B------:R0:W5:Y:S01]  /*06b0*/  @P3 LDG.E.64 R8, desc[UR6][R10.64] ;  /* 0x000000060a083981 */ /* 0x000162000c1e1b00 */
[----:B------:R-:W-:Y:S02]  /*06c0*/  @P0 CS2R R40, SRZ ;  /* 0x0000000000280805 */ /* 0x000fe4000001ff00 */
[----:B------:R-:W-:Y:S02]  /*06d0*/  @P1 CS2R R14, SRZ ;  /* 0x00000000000e1805 */ /* 0x000fe4000001ff00 */
[----:B------:R-:W-:Y:S02]  /*06e0*/  @P2 CS2R R12, SRZ ;  /* 0x00000000000c2805 */ /* 0x000fe4000001ff00 */
[----:B------:R-:W-:-:S07]  /*06f0*/  @P3 CS2R R4, SRZ ;  /* 0x0000000000043805 */ /* 0x000fce000001ff00 */
.L_x_16600:
[----:B------:R-:W-:Y:S05]  /*0700*/  BSYNC.RECONVERGENT B0 ;  /* 0x0000000000007941 */ /* 0x000fea0003800200 */
.L_x_16598:
[----:B------:R-:W1:Y:S02]  /*0710*/  LDCU UR8, c[0x0][0x384] ;  /* 0x00007080ff0877ac */ /* 0x000e640008000800 */
[----:B-1----:R-:W-:-:S13]  /*0720*/  ISETP.GE.AND P0, PT, R53, UR8, PT ;  /* 0x0000000835007c0c */ /* 0x002fda000bf06270 */
[----:B------:R-:W-:Y:S05]  /*0730*/  @P0 EXIT ;  /* 0x000000000000094d */ /* 0x000fea0003800000 */
[----:B------:R-:W-:Y:S01]  /*0740*/  IMAD.HI.U32 R7, R52, -0x326172a9, RZ ;  /* 0xcd9e8d5734077827 */ /* 0x000fe200078e00ff */
[--C-:B-----5:R-:W-:Y:S01]  /*0750*/  SHF.R.U64 R48, R2, 0x10, R3.reuse ;  /* 0x0000001002307819 */ /* 0x120fe20000001203 */
[----:B------:R-:W-:Y:S01]  /*0760*/  BSSY B0, `(.L_x_16601) ;  /* 0x0000d60000007945 */ /* 0x000fe20003800000 */
[----:B------:R-:W-:Y:S01]  /*0770*/  SHF.R.U32.HI R49, RZ, 0x10, R3 ;  /* 0x00000010ff317819 */ /* 0x000fe20000011603 */
[C---:B0-----:R-:W-:Y:S01]  /*0780*/  IMAD.HI.U32 R10, R51.reuse, -0x2daee0ad, RZ ;  /* 0xd2511f53330a7827 */ /* 0x041fe200078e00ff */
[----:B------:R-:W-:Y:S01]  /*0790*/  LOP3.LUT R7, R50, UR4, R7, 0x96, !PT ;  /* 0x0000000432077c12 */ /* 0x000fe2000f8e9607 */
[----:B------:R-:W0:Y:S01]  /*07a0*/  LDCU UR27, c[0x0][0x448] ;  /* 0x00008900ff1b77ac */ /* 0x000e220008000800 */
[----:B------:R-:W-:Y:S01]  /*07b0*/  SHF.R.U32.HI R68, RZ, 0x10, R57 ;  /* 0x00000010ff447819 */ /* 0x000fe20000011639 */
[----:B------:R-:W-:Y:S01]  /*07c0*/  IMAD R18, R51, -0x2daee0ad, RZ ;  /* 0xd2511f5333127824 */ /* 0x000fe200078e02ff */
[----:B------:R-:W-:Y:S01]  /*07d0*/  LOP3.LUT R10, R10, UR5, RZ, 0x3c, !PT ;  /* 0x000000050a0a7c12 */ /* 0x000fe2000f8e3cff */
[----:B------:R-:W-:Y:S01]  /*07e0*/  IMAD.HI.U32 R17, R7, -0x2daee0ad, RZ ;  /* 0xd2511f5307117827 */ /* 0x000fe200078e00ff */
[----:B------:R-:W-:-:S02]  /*07f0*/  SHF.R.U64 R43, R4, 0x10, R5 ;  /* 0x00000010042b7819 */ /* 0x000fc40000001205 */
[----:B------:R-:W-:Y:S01]  /*0800*/  SHF.R.U32.HI R42, RZ, 0x10, R5 ;  /* 0x00000010ff2a7819 */ /* 0x000fe20000011605 */
[----:B------:R-:W-:Y:S01]  /*0810*/  IMAD R16, R52, -0x326172a9, RZ ;  /* 0xcd9e8d5734107824 */ /* 0x000fe200078e02ff */
[----:B------:R-:W-:Y:S01]  /*0820*/  LOP3.LUT R17, R18, UR13, R17, 0x96, !PT ;  /* 0x0000000d12117c12 */ /* 0x000fe2000f8e9611 */
[----:B------:R-:W-:Y:S01]  /*0830*/  IMAD.HI.U32 R11, R10, -0x326172a9, RZ ;  /* 0xcd9e8d570a0b7827 */ /* 0x000fe200078e00ff */
[----:B------:R-:W-:Y:S02]  /*0840*/  SHF.R.U64 R69, R12, 0x10, R13 ;  /* 0x000000100c457819 */ /* 0x000fe4000000120d */
[----:B------:R-:W-:Y:S01]  /*0850*/  PRMT R48, R48, 0x5410, R48 ;  /* 0x0000541030307816 */ /* 0x000fe20000000030 */
[----:B------:R-:W-:Y:S01]  /*0860*/  IMAD R19, R7, -0x2daee0ad, RZ ;  /* 0xd2511f5307137824 */ /* 0x000fe200078e02ff */
[----:B------:R-:W-:Y:S01]  /*0870*/  LOP3.LUT R11, R16, UR12, R11, 0x96, !PT ;  /* 0x0000000c100b7c12 */ /* 0x000fe2000f8e960b */
[----:B------:R-:W-:Y:S01]  /*0880*/  IMAD R10, R10, -0x326172a9, RZ ;  /* 0xcd9e8d570a0a7824 */ /* 0x000fe200078e02ff */
[----:B------:R-:W-:Y:S01]  /*0890*/  PRMT R49, R49, 0x5410, R49 ;  /* 0x0000541031317816 */ /* 0x000fe20000000031 */
[----:B------:R-:W-:Y:S01]  /*08a0*/  IMAD.HI.U32 R7, R17, -0x326172a9, RZ ;  /* 0xcd9e8d5711077827 */ /* 0x000fe200078e00ff */
[----:B------:R-:W-:-:S03]  /*08b0*/  LOP3.LUT R6, R6, 0x3, RZ, 0xc0, !PT ;  /* 0x0000000306067812 */ /* 0x000fc600078ec0ff */
[C---:B------:R-:W-:Y:S01]  /*08c0*/  IMAD.HI.U32 R16, R11.reuse, -0x2daee0ad, RZ ;  /* 0xd2511f530b107827 */ /* 0x040fe200078e00ff */
[----:B------:R-:W-:Y:S01]  /*08d0*/  LOP3.LUT R7, R10, UR10, R7, 0x96, !PT ;  /* 0x0000000a0a077c12 */ /* 0x000fe2000f8e9607 */
[----:B------:R-:W1:Y:S02]  /*08e0*/  LDCU.64 UR10, c[0x0][0x3a0] ;  /* 0x00007400ff0a77ac */ /* 0x000e640008000a00 */
        /* <DEDUP_REMOVED lines=9> */
[----:B------:R-:W2:Y:S01]  /*0980*/  LDCU UR25, c[0x0][0x404] ;  /* 0x00008080ff1977ac */ /* 0x000ea20008000800 */
[----:B------:R-:W-:-:S04]  /*0990*/  IMAD.HI.U32 R7, R18, -0x326172a9, RZ ;  /* 0xcd9e8d5712077827 */ /* 0x000fc800078e00ff */
[----:B------:R-:W-:Y:S01]  /*09a0*/  IMAD.HI.U32 R10, R17, -0x2daee0ad, RZ ;  /* 0xd2511f53110a7827 */ /* 0x000fe200078e00ff */
[----:B------:R-:W-:Y:S01]  /*09b0*/  LOP3.LUT R7, R16, UR26, R7, 0x96, !PT ;  /* 0x0000001a10077c12 */ /* 0x000fe2000f8e9607 */
[----:B------:R-:W3:Y:S01]  /*09c0*/  LDCU.U8 UR26, c[0x0][0x410] ;  /* 0x00008200ff1a77ac */ /* 0x000ee20008000000 */
[----:B------:R-:W-:Y:S01]  /*09d0*/  MOV R16, R8 ;  /* 0x0000000800107202 */ /* 0x000fe20000000f00 */
[----:B------:R-:W-:Y:S01]  /*09e0*/  IMAD.MOV.U32 R45, RZ, RZ, R2 ;  /* 0x000000ffff2d7224 */ /* 0x000fe200078e0002 */
[----:B------:R-:W-:Y:S01]  /*09f0*/  LOP3.LUT R2, R11, UR16, R10, 0x96, !PT ;  /* 0x000000100b027c12 */ /* 0x000fe2000f8e960a */
[----:B------:R-:W-:Y:S01]  /*0a00*/  IMAD.MOV.U32 R47, RZ, RZ, R3 ;  /* 0x000000ffff2f7224 */ /* 0x000fe200078e0003 */
[--C-:B------:R-:W-:Y:S01]  /*0a10*/  SHF.R.U64 R10, R8, 0x10, R9.reuse ;  /* 0x00000010080a7819 */ /* 0x100fe20000001209 */
[----:B------:R-:W-:Y:S01]  /*0a20*/  IMAD R19, R17, -0x2daee0ad, RZ ;  /* 0xd2511f5311137824 */ /* 0x000fe200078e02ff */
[----:B------:R-:W-:Y:S01]  /*0a30*/  SHF.R.U32.HI R17, RZ, 0x10, R9 ;  /* 0x00000010ff117819 */ /* 0x000fe20000011609 */
[----:B------:R-:W-:Y:S01]  /*0a40*/  IMAD.HI.U32 R8, R7, -0x2daee0ad, RZ ;  /* 0xd2511f5307087827 */ /* 0x000fe200078e00ff */
[----:B------:R-:W-:-:S02]  /*0a50*/  PRMT R45, R45, 0x5410, R45 ;  /* 0x000054102d2d7816 */ /* 0x000fc4000000002d */
[----:B------:R-:W-:Y:S01]  /*0a60*/  PRMT R47, R47, 0x5410, R47 ;  /* 0x000054102f2f7816 */ /* 0x000fe2000000002f */
[----:B------:R-:W-:Y:S01]  /*0a70*/  IMAD R18, R18, -0x326172a9, RZ ;  /* 0xcd9e8d5712127824 */ /* 0x000fe200078e02ff */
[----:B------:R-:W-:Y:S01]  /*0a80*/  LOP3.LUT R8, R19, UR18, R8, 0x96, !PT ;  /* 0x0000001213087c12 */ /* 0x000fe2000f8e9608 */
[----:B------:R-:W-:-:S04]  /*0a90*/  IMAD.HI.U32 R3, R2, -0x326172a9, RZ ;  /* 0xcd9e8d5702037827 */ /* 0x000fc800078e00ff */
[----:B------:R-:W-:Y:S01]  /*0aa0*/  IMAD.MOV.U32 R11, RZ, RZ, R9 ;  /* 0x000000ffff0b7224 */ /* 0x000fe200078e0009 */
[----:B------:R-:W-:Y:S01]  /*0ab0*/  LOP3.LUT R3, R18, UR17, R3, 0x96, !PT ;  /* 0x0000001112037c12 */ /* 0x000fe2000f8e9603 */
[----:B------:R-:W-:Y:S02]  /*0ac0*/  IMAD R9, R2, -0x326172a9, RZ ;  /* 0xcd9e8d5702097824 */ /* 0x000fe400078e02ff */
[----:B------:R-:W-:Y:S02]  /*0ad0*/  IMAD R18, R7, -0x2daee0ad, RZ ;  /* 0xd2511f5307127824 */ /* 0x000fe400078e02ff */
[----:B------:R-:W-:-:S04]  /*0ae0*/  IMAD.HI.U32 R2, R8, -0x326172a9, RZ ;  /* 0xcd9e8d5708027827 */ /* 0x000fc800078e00ff */
[----:B------:R-:W-:Y:S01]  /*0af0*/  IMAD.HI.U32 R7, R3, -0x2daee0ad, RZ ;  /* 0xd2511f5303077827 */ /* 0x000fe200078e00ff */
[----:B------:R-:W-:-:S03]  /*0b00*/  LOP3.LUT R2, R9, UR19, R2, 0x96, !PT ;  /* 0x0000001309027c12 */ /* 0x000fc6000f8e9602 */
[----:B------:R-:W-:Y:S01]  /*0b10*/  IMAD.MOV.U32 R19, RZ, RZ, R58 ;  /* 0x000000ffff137224 */ /* 0x000fe200078e003a */
[----:B------:R-:W-:Y:S01]  /*0b20*/  LOP3.LUT R7, R18, UR20, R7, 0x96, !PT ;  /* 0x0000001412077c12 */ /* 0x000fe2000f8e9607 */
[----:B------:R-:W-:Y:S02]  /*0b30*/  IMAD R18, R3, -0x2daee0ad, RZ ;  /* 0xd2511f5303127824 */ /* 0x000fe400078e02ff */
[----:B------:R-:W-:Y:S01]  /*0b40*/  IMAD.HI.U32 R9, R2, -0x2daee0ad, RZ ;  /* 0xd2511f5302097827 */ /* 0x000fe200078e00ff */
[----:B------:R-:W-:Y:S02]  /*0b50*/  PRMT R66, R19, 0x7610, R66 ;  /* 0x0000761013427816 */ /* 0x000fe40000000042 */
[----:B------:R-:W-:Y:S01]  /*0b60*/  MOV R19, R59 ;  /* 0x0000003b00137202 */ /* 0x000fe20000000f00 */
[----:B------:R-:W-:Y:S01]  /*0b70*/  IMAD R8, R8, -0x326172a9, RZ ;  /* 0xcd9e8d5708087824 */ /* 0x000fe200078e02ff */
[----:B------:R-:W-:Y:S01]  /*0b80*/  LOP3.LUT R9, R18, UR22, R9, 0x96, !PT ;  /* 0x0000001612097c12 */ /* 0x000fe2000f8e9609 */
[----:B------:R-:W-:Y:S01]  /*0b90*/  IMAD.HI.U32 R3, R7, -0x326172a9, RZ ;  /* 0xcd9e8d5707037827 */ /* 0x000fe200078e00ff */
[----:B------:R-:W-:-:S02]  /*0ba0*/  PRMT R66, R66, 0x5410, R19 ;  /* 0x0000541042427816 */ /* 0x000fc40000000013 */
[----:B------:R-:W-:Y:S01]  /*0bb0*/  SHF.R.U32.HI R18, RZ, 0x10, R15 ;  /* 0x00000010ff127819 */ /* 0x000fe2000001160f */
[----:B------:R-:W-:Y:S01]  /*0bc0*/  IMAD R19, R2, -0x2daee0ad, RZ ;  /* 0xd2511f5302137824 */ /* 0x000fe200078e02ff */
[----:B------:R-:W-:Y:S01]  /*0bd0*/  LOP3.LUT R3, R8, UR21, R3, 0x96, !PT ;  /* 0x0000001508037c12 */ /* 0x000fe2000f8e9603 */
[----:B------:R-:W-:Y:S01]  /*0be0*/  IMAD R7, R7, -0x326172a9, RZ ;  /* 0xcd9e8d5707077824 */ /* 0x000fe200078e02ff */
[----:B------:R-:W-:Y:S01]  /*0bf0*/  PRMT R68, R68, 0x5410, R18 ;  /* 0x0000541044447816 */ /* 0x000fe20000000012 */
[----:B------:R-:W-:Y:S01]  /*0c00*/  IMAD.HI.U32 R2, R9, -0x326172a9, RZ ;  /* 0xcd9e8d5709027827 */ /* 0x000fe200078e00ff */
[----:B------:R-:W-:-:S03]  /*0c10*/  SHF.R.U32.HI R18, RZ, 0x10, R13 ;  /* 0x00000010ff127819 */ /* 0x000fc6000001160d */
[----:B------:R-:W-:Y:S01]  /*0c20*/  IMAD.HI.U32 R8, R3, -0x2daee0ad, RZ ;  /* 0xd2511f5303087827 */ /* 0x000fe200078e00ff */
[----:B------:R-:W-:Y:S02]  /*0c30*/  LOP3.LUT R44, R7, UR23, R2, 0x96, !PT ;  /* 0x00000017072c7c12 */ /* 0x000fe4000f8e9602 */
[----:B------:R-:W-:Y:S01]  /*0c40*/  PRMT R69, R69, 0x5410, R18 ;  /* 0x0000541045457816 */ /* 0x000fe20000000012 */
[----:B------:R-:W-:Y:S01]  /*0c50*/  IMAD R3, R3, -0x2daee0ad, RZ ;  /* 0xd2511f5303037824 */ /* 0x000fe200078e02ff */
[----:B------:R-:W-:Y:S01]  /*0c60*/  LOP3.LUT R19, R19, UR9, R8, 0x96, !PT ;  /* 0x0000000913137c12 */ /* 0x000fe2000f8e9608 */
[----:B------:R-:W-:Y:S01]  /*0c70*/  IMAD.HI.U32 R2, R44, -0x2daee0ad, RZ ;  /* 0xd2511f532c027827 */ /* 0x000fe200078e00ff */
[----:B------:R-:W4:Y:S03]  /*0c80*/  LDCU.64 UR8, c[0x0][0x408] ;  /* 0x00008100ff0877ac */ /* 0x000f260008000a00 */
[----:B------:R-:W-:Y:S01]  /*0c90*/  IMAD R8, R9, -0x326172a9, RZ ;  /* 0xcd9e8d5709087824 */ /* 0x000fe200078e02ff */
[----:B------:R-:W-:Y:S01]  /*0ca0*/  LOP3.LUT R2, R3, UR28, R2, 0x96, !PT ;  /* 0x0000001c03027c12 */ /* 0x000fe2000f8e9602 */
[----:B------:R-:W-:-:S04]  /*0cb0*/  IMAD.HI.U32 R7, R19, -0x326172a9, RZ ;  /* 0xcd9e8d5713077827 */ /* 0x000fc800078e00ff */
[----:B------:R-:W-:Y:S01]  /*0cc0*/  IMAD.MOV.U32 R20, RZ, RZ, R56 ;  /* 0x000000ffff147224 */ /* 0x000fe200078e0038 */
[----:B------:R-:W-:Y:S01]  /*0cd0*/  LOP3.LUT R3, R8, UR24, R7, 0x96, !PT ;  /* 0x0000001808037c12 */ /* 0x000fe2000f8e9607 */
[----:B------:R-:W-:Y:S02]  /*0ce0*/  IMAD.MOV.U32 R21, RZ, RZ, R57 ;  /* 0x000000ffff157224 */ /* 0x000fe400078e0039 */
[----:B------:R-:W-:Y:S02]  /*0cf0*/  HFMA2 R7, -RZ, RZ, 0, 0 ;  /* 0x00000000ff077431 */ /* 0x000fe400000001ff */
        /* <DEDUP_REMOVED lines=11> */
.L_x_16853:
[----:B0-----:R-:W0:Y:S08]  /*0db0*/  LDC.64 R36, c[0x0][0x3f0] ;  /* 0x0000fc00ff247b82 */ /* 0x001e300000000a00 */
        /* <DEDUP_REMOVED lines=25> */
.L_x_16605:
[----:B------:R-:W-:Y:S05]  /*0f50*/  BSYNC.RECONVERGENT B2 ;  /* 0x0000000000027941 */ /* 0x000fea0003800200 */
.L_x_16604:
[----:B------:R-:W-:Y:S01]  /*0f60*/  UISETP.NE.U32.AND UP0, UPT, UR10, URZ, UPT ;  /* 0x000000ff0a00728c */ /* 0x000fe2000bf05070 */
[----:B------:R-:W-:Y:S03]  /*0f70*/  BSSY.RECONVERGENT B2, `(.L_x_16606) ;  /* 0x00002e5000027945 */ /* 0x000fe60003800200 */
[----:B------:R-:W-:-:S09]  /*0f80*/  UISETP.NE.AND.EX UP0, UPT, UR11, URZ, UPT, UP0 ;  /* 0x000000ff0b00728c */ /* 0x000fd2000bf05300 */
[----:B------:R-:W-:Y:S05]  /*0f90*/  BRA.U !UP0, `(.L_x_16607) ;  /* 0x0000001508e47547 */ /* 0x000fea000b800000 */
[----:B------:R-:W0:Y:S02]  /*0fa0*/  LDC.64 R20, c[0x0][0x3a0] ;  /* 0x0000e800ff147b82 */ /* 0x000e240000000a00 */
[----:B0-----:R-:W-:-:S06]  /*0fb0*/  IMAD.WIDE.U32 R22, R55, 0x10, R20 ;  /* 0x0000001037167825 */ /* 0x001fcc00078e0014 */
[----:B------:R-:W5:Y:S01]  /*0fc0*/  LDG.E.128 R20, desc[UR6][R22.64] ;  /* 0x0000000616147981 */ /* 0x000f62000c1e1d00 */
[----:B------:R-:W-:Y:S01]  /*0fd0*/  ISETP.GT.AND P1, PT, R36, RZ, PT ;  /* 0x000000ff2400720c */ /* 0x000fe20003f24270 */
[----:B------:R-:W-:-:S12]  /*0fe0*/  BSSY.RECONVERGENT B3, `(.L_x_16608) ;  /* 0x000005c000037945 */ /* 0x000fd80003800200 */
        /* <DEDUP_REMOVED lines=19> */
.L_x_16612:
        /* <DEDUP_REMOVED lines=13> */
.L_x_16614:
[----:B------:R-:W-:Y:S05]  /*11f0*/  BSYNC.RECONVERGENT B5 ;  /* 0x0000000000057941 */ /* 0x000fea0003800200 */
.L_x_16613:
[----:B------:R-:W-:Y:S01]  /*1200*/  LOP3.LUT R60, R7, UR5, R3, 0x96, !PT ;  /* 0x00000005073c7c12 */ /* 0x000fe2000f8e9603 */
[----:B------:R-:W-:Y:S01]  /*1210*/  IMAD.WIDE.U32 R62, R52, -0x326172a9, RZ ;  /* 0xcd9e8d57343e7825 */ /* 0x000fe200078e00ff */
[----:B------:R-:W-:-:S03]  /*1220*/  UIADD3 UR28, UPT, UPT, UR4, 0x3c6ef372, URZ ;  /* 0x3c6ef372041c7890 */ /* 0x000fc6000fffe0ff */
        /* <DEDUP_REMOVED lines=9> */
[----:B------:R-:W-:-:S04]  /*12c0*/  UIADD3 UR28, UPT, UPT, UR4, -0x255992d5, URZ ;  /* 0xdaa66d2b041c7890 */ /* 0x000fc8000fffe0ff */
[----:B------:R-:W-:-:S05]  /*12d0*/  IMAD.WIDE.U32 R60, R60, -0x2daee0ad, RZ ;  /* 0xd2511f533c3c7825 */ /* 0x000fca00078e00ff */
[----:B------:R-:W-:Y:S01]  /*12e0*/  LOP3.LUT R61, R2, UR15, R61, 0x96, !PT ;  /* 0x0000000f023d7c12 */ /* 0x000fe2000f8e963d */
[----:B------:R-:W-:-:S05]  /*12f0*/  IMAD.WIDE.U32 R2, R3, -0x326172a9, RZ ;  /* 0xcd9e8d5703027825 */ /* 0x000fca00078e00ff */
[----:B------:R-:W-:Y:S01]  /*1300*/  LOP3.LUT R62, R62, UR28, R3, 0x96, !PT ;  /* 0x0000001c3e3e7c12 */ /* 0x000fe2000f8e9603 */
[----:B------:R-:W-:-:S04]  /*1310*/  UIADD3 UR28, UPT, UPT, UR4, 0x78dde6e4, URZ ;  /* 0x78dde6e4041c7890 */ /* 0x000fc8000fffe0ff */
        /* <DEDUP_REMOVED lines=16> */
[----:B------:R-:W-:Y:S01]  /*1420*/  IMAD.WIDE.U32 R64, R64, -0x326172a9, RZ ;  /* 0xcd9e8d5740407825 */ /* 0x000fe200078e00ff */
[----:B------:R-:W-:-:S05]  /*1430*/  LOP3.LUT R2, R2, UR21, R61, 0x96, !PT ;  /* 0x0000001502027c12 */ /* 0x000fca000f8e963d */
[----:B------:R-:W-:-:S05]  /*1440*/  IMAD.WIDE.U32 R2, R2, -0x2daee0ad, RZ ;  /* 0xd2511f5302027825 */ /* 0x000fca00078e00ff */
[----:B------:R-:W-:Y:S01]  /*1450*/  LOP3.LUT R61, R62, UR28, R3, 0x96, !PT ;  /* 0x0000001c3e3d7c12 */ /* 0x000fe2000f8e9603 */
[----:B------:R-:W-:Y:S01]  /*1460*/  UIADD3 UR28, UPT, UPT, UR5, -0x695add53, URZ ;  /* 0x96a522ad051c7890 */ /* 0x000fe2000fffe0ff */
[----:B------:R-:W-:-:S03]  /*1470*/  LOP3.LUT R62, R60, UR23, R65, 0x96, !PT ;  /* 0x000000173c3e7c12 */ /* 0x000fc6000f8e9641 */
[----:B------:R-:W-:-:S04]  /*1480*/  IMAD.WIDE.U32 R60, R61, -0x326172a9, RZ ;  /* 0xcd9e8d573d3c7825 */ /* 0x000fc800078e00ff */
[----:B------:R-:W-:Y:S01]  /*1490*/  IMAD.WIDE.U32 R62, R62, -0x2daee0ad, RZ ;  /* 0xd2511f533e3e7825 */ /* 0x000fe200078e00ff */
[----:B------:R-:W-:Y:S02]  /*14a0*/  LOP3.LUT R3, R64, UR24, R61, 0x96, !PT ;  /* 0x0000001840037c12 */ /* 0x000fe4000f8e963d */
[----:B------:R-:W-:Y:S01]  /*14b0*/  MOV R46, R60 ;  /* 0x0000003c002e7202 */ /* 0x000fe20000000f00 */
[----:B------:R-:W-:Y:S01]  /*14c0*/  IMAD.MOV.U32 R61, RZ, RZ, R44 ;  /* 0x000000ffff3d7224 */ /* 0x000fe200078e002c */
[----:B------:R-:W-:Y:S01]  /*14d0*/  LOP3.LUT R2, R2, UR28, R63, 0x96, !PT ;  /* 0x0000001c02027c12 */ /* 0x000fe2000f8e963f */
[----:B------:R-:W-:-:S07]  /*14e0*/  IMAD.MOV.U32 R60, RZ, RZ, RZ ;  /* 0x000000ffff3c7224 */ /* 0x000fce00078e00ff */
.L_x_16611:
[----:B------:R-:W-:Y:S05]  /*14f0*/  BSYNC.RECONVERGENT B4 ;  /* 0x0000000000047941 */ /* 0x000fea0003800200 */
.L_x_16610:
[----:B------:R-:W-:Y:S01]  /*1500*/  I2FP.F32.U32 R6, R61 ;  /* 0x0000003d00067245 */ /* 0x000fe20000201000 */
[----:B------:R-:W-:-:S05]  /*1510*/  HFMA2 R61, -RZ, RZ, 0.1171875, 0 ;  /* 0x2f800000ff3d7431 */ /* 0x000fca00000001ff */
[----:B------:R-:W-:-:S05]  /*1520*/  FFMA.FTZ R6, R6, R61, 1.1641532182693481445e-10 ;  /* 0x2f00000006067423 */ /* 0x000fca000001003d */
[----:B------:R-:W-:Y:S01]  /*1530*/  FSETP.GTU.FTZ.AND P2, PT, R6, UR25, PT ;  /* 0x0000001906007c0b */ /* 0x000fe2000bf5c000 */
[----:B-----5:R-:W-:-:S04]  /*1540*/  FMUL.FTZ R6, R16, UR9 ;  /* 0x0000000910067c20 */ /* 0x020fc80008410000 */
[----:B------:R-:W-:-:S05]  /*1550*/  FMUL.FTZ R6, R6, UR8 ;  /* 0x0000000806067c20 */ /* 0x000fca0008410000 */
[----:B------:R-:W-:Y:S02]  /*1560*/  FSEL R61, R6, RZ, !P2 ;  /* 0x000000ff063d7208 */ /* 0x000fe40005000000 */
[----:B------:R-:W-:-:S03]  /*1570*/  SEL R6, RZ, 0x1, P2 ;  /* 0x00000001ff067807 */ /* 0x000fc60001000000 */
[----:B------:R-:W-:Y:S01]  /*1580*/  FADD.FTZ R20, R20, R61 ;  /* 0x0000003d14147221 */ /* 0x000fe20000010000 */
[----:B------:R-:W-:-:S07]  /*1590*/  PRMT R45, R6, 0x7610, R45 ;  /* 0x00007610062d7816 */ /* 0x000fce000000002d */
.L_x_16609:
[----:B------:R-:W-:Y:S05]  /*15a0*/  BSYNC.RECONVERGENT B3 ;  /* 0x0000000000037941 */ /* 0x000fea0003800200 */
.L_x_16608:
        /* <DEDUP_REMOVED lines=20> */
.L_x_16619:
        /* <DEDUP_REMOVED lines=13> */
.L_x_16621:
[----:B------:R-:W-:Y:S05]  /*17c0*/  BSYNC.RECONVERGENT B5 ;  /* 0x0000000000057941 */ /* 0x000fea0003800200 */
.L_x_16620:
[----:B------:R-:W-:Y:S01]  /*17d0*/  LOP3.LUT R60, R7, UR5, R3, 0x96, !PT ;  /* 0x00000005073c7c12 */ /* 0x000fe2000f8e9603 */
[----:B------:R-:W-:Y:S01]  /*17e0*/  IMAD.WIDE.U32 R64, R52, -0x326172a9, RZ ;  /* 0xcd9e8d5734407825 */ /* 0x000fe200078e00ff */
[----:B------:R-:W-:Y:S01]  /*17f0*/  UIADD3 UR28, UPT, UPT, UR4, 0x3c6ef372, URZ ;  /* 0x3c6ef372041c7890 */ /* 0x000fe2000fffe0ff */
[----:B------:R-:W-:Y:S02]  /*1800*/  MOV R44, R62 ;  /* 0x0000003e002c7202 */ /* 0x000fe40000000f00 */
        /* <DEDUP_REMOVED lines=35> */
[----:B------:R-:W-:-:S04]  /*1a40*/  UIADD3 UR28, UPT, UPT, UR5, -0x695add53, URZ ;  /* 0x96a522ad051c7890 */ /* 0x000fc8000fffe0ff */
        /* <DEDUP_REMOVED lines=8> */
.L_x_16618:
[----:B------:R-:W-:Y:S05]  /*1ad0*/  BSYNC.RECONVERGENT B4 ;  /* 0x0000000000047941 */ /* 0x000fea0003800200 */
.L_x_16617:
[----:B------:R-:W-:Y:S01]  /*1ae0*/  I2FP.F32.U32 R44, R44 ;  /* 0x0000002c002c7245 */ /* 0x000fe20000201000 */
[----:B------:R-:W-:-:S04]  /*1af0*/  IMAD.MOV.U32 R63, RZ, RZ, 0x2f800000 ;  /* 0x2f800000ff3f7424 */ /* 0x000fc800078e00ff */
[----:B------:R-:W-:-:S05]  /*1b00*/  FFMA.FTZ R44, R44, R63, 1.1641532182693481445e-10 ;  /* 0x2f0000002c2c7423 */ /* 0x000fca000001003f */
[----:B------:R-:W-:Y:S01]  /*1b10*/  FSETP.GTU.FTZ.AND P2, PT, R44, UR25, PT ;  /* 0x000000192c007c0b */ /* 0x000fe2000bf5c000 */
[----:B-----5:R-:W-:-:S04]  /*1b20*/  FMUL.FTZ R44, R17, UR9 ;  /* 0x00000009112c7c20 */ /* 0x020fc80008410000 */
[----:B------:R-:W-:-:S05]  /*1b30*/  FMUL.FTZ R44, R44, UR8 ;  /* 0x000000082c2c7c20 */ /* 0x000fca0008410000 */
[----:B------:R-:W-:-:S05]  /*1b40*/  FSEL R44, R44, RZ, !P2 ;  /* 0x000000ff2c2c7208 */ /* 0x000fca0005000000 */
[----:B------:R-:W-:Y:S01]  /*1b50*/  FADD.FTZ R21, R21, R44 ;  /* 0x0000002c15157221 */ /* 0x000fe20000010000 */
[----:B------:R-:W-:-:S04]  /*1b60*/  SEL R44, RZ, 0x1, P2 ;  /* 0x00000001ff2c7807 */ /* 0x000fc80001000000 */
[----:B------:R-:W-:-:S07]  /*1b70*/  PRMT R47, R44, 0x7610, R47 ;  /* 0x000076102c2f7816 */ /* 0x000fce000000002f */
.L_x_16616:
[----:B------:R-:W-:Y:S05]  /*1b80*/  BSYNC.RECONVERGENT B3 ;  /* 0x0000000000037941 */ /* 0x000fea0003800200 */
.L_x_16615:
        /* <DEDUP_REMOVED lines=20> */
.L_x_16626:
        /* <DEDUP_REMOVED lines=13> */
.L_x_16628:
[----:B------:R-:W-:Y:S05]  /*1da0*/  BSYNC.RECONVERGENT B5 ;  /* 0x0000000000057941 */ /* 0x000fea0003800200 */
.L_x_16627:
        /* <DEDUP_REMOVED lines=40> */
[----:B------:R-:W-:-:S05]  /*2030*/  IMAD.WIDE.U32 R60, R60, -0x2daee0ad, RZ ;  /* 0xd2511f533c3c7825 */ /* 0x000fca00078e00ff */
[----:B------:R-:W-:Y:S02]  /*2040*/  LOP3.LUT R2, R2, UR28, R61, 0x96, !PT ;  /* 0x0000001c02027c12 */ /* 0x000fe4000f8e963d */
[----:B------:R-:W-:Y:S01]  /*2050*/  MOV R44, R60 ;  /* 0x0000003c002c7202 */ /* 0x000fe20000000f00 */
[----:B------:R-:W-:-:S04]  /*2060*/  IMAD.WIDE.U32 R60, R3, -0x326172a9, RZ ;  /* 0xcd9e8d57033c7825 */ /* 0x000fc800078e00ff */
[----:B------:R-:W-:Y:S02]  /*2070*/  IMAD.MOV.U32 R46, RZ, RZ, R60 ;  /* 0x000000ffff2e7224 */ /* 0x000fe400078e003c */
[----:B------:R-:W-:Y:S01]  /*2080*/  HFMA2 R60, -RZ, RZ, 0, 0 ;  /* 0x00000000ff3c7431 */ /* 0x000fe200000001ff */
[----:B------:R-:W-:Y:S01]  /*2090*/  LOP3.LUT R3, R62, UR24, R61, 0x96, !PT ;  /* 0x000000183e037c12 */ /* 0x000fe2000f8e963d */
[----:B------:R-:W-:-:S07]  /*20a0*/  IMAD.MOV.U32 R62, RZ, RZ, R6 ;  /* 0x000000ffff3e7224 */ /* 0x000fce00078e0006 */
.L_x_16625:
[----:B------:R-:W-:Y:S05]  /*20b0*/  BSYNC.RECONVERGENT B4 ;  /* 0x0000000000047941 */ /* 0x000fea0003800200 */
.L_x_16624:
[----:B------:R-:W-:Y:S01]  /*20c0*/  I2FP.F32.U32 R6, R62 ;  /* 0x0000003e00067245 */ /* 0x000fe20000201000 */
[----:B------:R-:W-:-:S04]  /*20d0*/  IMAD.MOV.U32 R61, RZ, RZ, 0x2f800000 ;  /* 0x2f800000ff3d7424 */ /* 0x000fc800078e00ff */
        /* <DEDUP_REMOVED lines=8> */
.L_x_16623:
[----:B------:R-:W-:Y:S05]  /*2160*/  BSYNC.RECONVERGENT B3 ;  /* 0x0000000000037941 */ /* 0x000fea0003800200 */
.L_x_16622:
        /* <DEDUP_REMOVED lines=19> */
.L_x_16632:
        /* <DEDUP_REMOVED lines=13> */
.L_x_16634:
[----:B------:R-:W-:Y:S05]  /*2370*/  BSYNC.RECONVERGENT B4 ;  /* 0x0000000000047941 */ /* 0x000fea0003800200 */
.L_x_16633:
[----:B------:R-:W-:Y:S01]  /*2380*/  LOP3.LUT R60, R7, UR5, R3, 0x96, !PT ;  /* 0x00000005073c7c12 */ /* 0x000fe2000f8e9603 */
[----:B------:R-:W-:Y:S01]  /*2390*/  IMAD.WIDE.U32 R62, R52, -0x326172a9, RZ ;  /* 0xcd9e8d57343e7825 */ /* 0x000fe200078e00ff */
[----:B------:R-:W-:-:S03]  /*23a0*/  UIADD3 UR28, UPT, UPT, UR4, 0x3c6ef372, URZ ;  /* 0x3c6ef372041c7890 */ /* 0x000fc6000fffe0ff */
        /* <DEDUP_REMOVED lines=43> */
[----:B------:R-:W-:-:S07]  /*2660*/  LOP3.LUT R2, R2, UR28, R63, 0x96, !PT ;  /* 0x0000001c02027c12 */ /* 0x000fce000f8e963f */
.L_x_16631:
[----:B------:R-:W-:Y:S05]  /*2670*/  BSYNC.RECONVERGENT B3 ;  /* 0x0000000000037941 */ /* 0x000fea0003800200 */
.L_x_16630:
        /* <DEDUP_REMOVED lines=9> */
[----:B------:R-:W-:Y:S01]  /*2710*/  PRMT R49, R44, 0x7610, R49 ;  /* 0x000076102c317816 */ /* 0x000fe20000000031 */
[----:B------:R-:W-:Y:S06]  /*2720*/  BRA `(.L_x_16629) ;  /* 0x0000001400a47947 */ /* 0x000fec0003800000 */
.L_x_16607:
        /* <DEDUP_REMOVED lines=21> */
.L_x_16639:
        /* <DEDUP_REMOVED lines=13> */
.L_x_16641:
[----:B------:R-:W-:Y:S05]  /*2950*/  BSYNC.RECONVERGENT B5 ;  /* 0x0000000000057941 */ /* 0x000fea0003800200 */
.L_x_16640:
        /* <DEDUP_REMOVED lines=12> */
[----:B------:R-:W-:Y:S01]  /*2a20*/  UIADD3 UR28, UPT, UPT, UR4, -0x255992d5, URZ ;  /* 0xdaa66d2b041c7890 */ /* 0x000fe2000fffe0ff */
[----:B------:R-:W-:-:S05]  /*2a30*/  IMAD.WIDE.U32 R20, R21, -0x326172a9, RZ ;  /* 0xcd9e8d5715147825 */ /* 0x000fca00078e00ff */
[----:B------:R-:W-:Y:S01]  /*2a40*/  LOP3.LUT R3, R22, UR28, R21, 0x96, !PT ;  /* 0x0000001c16037c12 */ /* 0x000fe2000f8e9615 */
[----:B------:R-:W-:Y:S01]  /*2a50*/  IMAD.WIDE.U32 R22, R23, -0x2daee0ad, RZ ;  /* 0xd2511f5317167825 */ /* 0x000fe200078e00ff */
[----:B------:R-:W-:-:S04]  /*2a60*/  UIADD3 UR28, UPT, UPT, UR4, 0x78dde6e4, URZ ;  /* 0x78dde6e4041c7890 */ /* 0x000fc8000fffe0ff */
[----:B------:R-:W-:Y:S01]  /*2a70*/  LOP3.LUT R23, R2, UR15, R23, 0x96, !PT ;  /* 0x0000000f02177c12 */ /* 0x000fe2000f8e9617 */
[----:B------:R-:W-:-:S05]  /*2a80*/  IMAD.WIDE.U32 R2, R3, -0x2daee0ad, RZ ;  /* 0xd2511f5303027825 */ /* 0x000fca00078e00ff */
[----:B------:R-:W-:Y:S01]  /*2a90*/  LOP3.LUT R21, R22, UR16, R3, 0x96, !PT ;  /* 0x0000001016157c12 */ /* 0x000fe2000f8e9603 */
[----:B------:R-:W-:-:S05]  /*2aa0*/  IMAD.WIDE.U32 R22, R23, -0x326172a9, RZ ;  /* 0xcd9e8d5717167825 */ /* 0x000fca00078e00ff */
[----:B------:R-:W-:Y:S01]  /*2ab0*/  LOP3.LUT R23, R20, UR28, R23, 0x96, !PT ;  /* 0x0000001c14177c12 */ /* 0x000fe2000f8e9617 */
[----:B------:R-:W-:Y:S01]  /*2ac0*/  IMAD.WIDE.U32 R20, R21, -0x326172a9, RZ ;  /* 0xcd9e8d5715147825 */ /* 0x000fe200078e00ff */
[----:B------:R-:W-:-:S04]  /*2ad0*/  UIADD3 UR28, UPT, UPT, UR5, -0x24c28bd8, URZ ;  /* 0xdb3d7428051c7890 */ /* 0x000fc8000fffe0ff */
        /* <DEDUP_REMOVED lines=23> */
.L_x_16638:
[----:B------:R-:W-:Y:S05]  /*2c50*/  BSYNC.RECONVERGENT B4 ;  /* 0x0000000000047941 */ /* 0x000fea0003800200 */
.L_x_16637:
[----:B------:R-:W-:Y:S01]  /*2c60*/  I2FP.F32.U32 R6, R20 ;  /* 0x0000001400067245 */ /* 0x000fe20000201000 */
[----:B------:R-:W-:-:S04]  /*2c70*/  IMAD.MOV.U32 R21, RZ, RZ, 0x2f800000 ;  /* 0x2f800000ff157424 */ /* 0x000fc800078e00ff */
[----:B------:R-:W-:-:S05]  /*2c80*/  FFMA.FTZ R6, R6, R21, 1.1641532182693481445e-10 ;  /* 0x2f00000006067423 */ /* 0x000fca0000010015 */
[----:B------:R-:W-:Y:S01]  /*2c90*/  FSETP.GTU.FTZ.AND P1, PT, R6, UR25, PT ;  /* 0x0000001906007c0b */ /* 0x000fe2000bf3c000 */
[----:B-----5:R-:W-:-:S04]  /*2ca0*/  FMUL.FTZ R6, R16, UR9 ;  /* 0x0000000910067c20 */ /* 0x020fc80008410000 */
[----:B------:R-:W-:Y:S01]  /*2cb0*/  FMUL.FTZ R20, R6, UR8 ;  /* 0x0000000806147c20 */ /* 0x000fe20008410000 */
[----:B------:R-:W-:-:S04]  /*2cc0*/  SEL R6, RZ, 0x1, P1 ;  /* 0x00000001ff067807 */ /* 0x000fc80000800000 */
[----:B------:R-:W-:Y:S02]  /*2cd0*/  FSEL R20, R20, RZ, !P1 ;  /* 0x000000ff14147208 */ /* 0x000fe40004800000 */
[----:B------:R-:W-:-:S07]  /*2ce0*/  PRMT R45, R6, 0x7610, R45 ;  /* 0x00007610062d7816 */ /* 0x000fce000000002d */
.L_x_16636:
[----:B------:R-:W-:Y:S05]  /*2cf0*/  BSYNC.RECONVERGENT B3 ;  /* 0x0000000000037941 */ /* 0x000fea0003800200 */
.L_x_16635:
        /* <DEDUP_REMOVED lines=17> */
.L_x_16646:
        /* <DEDUP_REMOVED lines=13> */
.L_x_16648:
[----:B------:R-:W-:Y:S05]  /*2ee0*/  BSYNC.RECONVERGENT B5 ;  /* 0x0000000000057941 */ /* 0x000fea0003800200 */
.L_x_16647:
        /* <DEDUP_REMOVED lines=42> */
[----:B------:R-:W-:Y:S01]  /*3190*/  IMAD.MOV.U32 R46, RZ, RZ, R22 ;  /* 0x000000ffff2e7224 */ /* 0x000fe200078e0016 */
[----:B------:R-:W-:Y:S01]  /*31a0*/  LOP3.LUT R3, R60, UR24, R23, 0x96, !PT ;  /* 0x000000183c037c12 */ /* 0x000fe2000f8e9617 */
[----:B------:R-:W-:-:S04]  /*31b0*/  IMAD.WIDE.U32 R22, R6, -0x2daee0ad, RZ ;  /* 0xd2511f5306167825 */ /* 0x000fc800078e00ff */
[----:B------:R-:W-:Y:S01]  /*31c0*/  IMAD.MOV.U32 R62, RZ, RZ, R22 ;  /* 0x000000ffff3e7224 */ /* 0x000fe200078e0016 */
[----:B------:R-:W-:Y:S01]  /*31d0*/  LOP3.LUT R2, R2, UR28, R23, 0x96, !PT ;  /* 0x0000001c02027c12 */ /* 0x000fe2000f8e9617 */
[----:B------:R-:W-:-:S07]  /*31e0*/  IMAD.MOV.U32 R6, RZ, RZ, RZ ;  /* 0x000000ffff067224 */ /* 0x000fce00078e00ff */
.L_x_16645:
[----:B------:R-:W-:Y:S05]  /*31f0*/  BSYNC.RECONVERGENT B4 ;  /* 0x0000000000047941 */ /* 0x000fea0003800200 */
.L_x_16644:
[----:B------:R-:W-:Y:S01]  /*3200*/  HFMA2 R22, -RZ, RZ, 0.1171875, 0 ;  /* 0x2f800000ff167431 */ /* 0x000fe200000001ff */
[----:B------:R-:W-:-:S05]  /*3210*/  I2FP.F32.U32 R21, R21 ;  /* 0x0000001500157245 */ /* 0x000fca0000201000 */
[----:B------:R-:W-:-:S05]  /*3220*/  FFMA.FTZ R21, R21, R22, 1.1641532182693481445e-10 ;  /* 0x2f00000015157423 */ /* 0x000fca0000010016 */
[----:B------:R-:W-:Y:S01]  /*3230*/  FSETP.GTU.FTZ.AND P1, PT, R21, UR25, PT ;  /* 0x0000001915007c0b */ /* 0x000fe2000bf3c000 */
[----:B-----5:R-:W-:-:S03]  /*3240*/  FMUL.FTZ R21, R17, UR9 ;  /* 0x0000000911157c20 */ /* 0x020fc60008410000 */
[----:B------:R-:W-:Y:S01]  /*3250*/  SEL R22, RZ, 0x1, P1 ;  /* 0x00000001ff167807 */ /* 0x000fe20000800000 */
[----:B------:R-:W-:-:S03]  /*3260*/  FMUL.FTZ R21, R21, UR8 ;  /* 0x0000000815157c20 */ /* 0x000fc60008410000 */
[----:B------:R-:W-:Y:S02]  /*3270*/  PRMT R47, R22, 0x7610, R47 ;  /* 0x00007610162f7816 */ /* 0x000fe4000000002f */
[----:B------:R-:W-:-:S07]  /*3280*/  FSEL R21, R21, RZ, !P1 ;  /* 0x000000ff15157208 */ /* 0x000fce0004800000 */
.L_x_16643:
[----:B------:R-:W-:Y:S05]  /*3290*/  BSYNC.RECONVERGENT B3 ;  /* 0x0000000000037941 */ /* 0x000fea0003800200 */
.L_x_16642:
        /* <DEDUP_REMOVED lines=17> */
.L_x_16653:
        /* <DEDUP_REMOVED lines=13> */
.L_x_16655:
[----:B------:R-:W-:Y:S05]  /*3480*/  BSYNC.RECONVERGENT B5 ;  /* 0x0000000000057941 */ /* 0x000fea0003800200 */
.L_x_16654:
        /* <DEDUP_REMOVED lines=36> */
[----:B------:R-:W-:-:S04]  /*36d0*/  LOP3.LUT R2, R2, UR21, R23, 0x96, !PT ;  /* 0x0000001502027c12 */ /* 0x000fc8000f8e9617 */
[----:B------:R-:W-:Y:S01]  /*36e0*/  LOP3.LUT R22, R22, UR23, R65, 0x96, !PT ;  /* 0x0000001716167c12 */ /* 0x000fe2000f8e9641 */
[----:B------:R-:W-:-:S04]  /*36f0*/  IMAD.WIDE.U32 R2, R2, -0x2daee0ad, RZ ;  /* 0xd2511f5302027825 */ /* 0x000fc800078e00ff */
[----:B------:R-:W-:Y:S01]  /*3700*/  IMAD.WIDE.U32 R22, R22, -0x2daee0ad, RZ ;  /* 0xd2511f5316167825 */ /* 0x000fe200078e00ff */
[----:B------:R-:W-:Y:S01]  /*3710*/  LOP3.LUT R60, R60, UR28, R3, 0x96, !PT ;  /* 0x0000001c3c3c7c12 */ /* 0x000fe2000f8e9603 */
[----:B------:R-:W-:-:S04]  /*3720*/  UIADD3 UR28, UPT, UPT, UR5, -0x695add53, URZ ;  /* 0x96a522ad051c7890 */ /* 0x000fc8000fffe0ff */
[----:B------:R-:W-:Y:S02]  /*3730*/  IMAD.WIDE.U32 R60, R60, -0x326172a9, RZ ;  /* 0xcd9e8d573c3c7825 */ /* 0x000fe400078e00ff */
[----:B------:R-:W-:Y:S02]  /*3740*/  LOP3.LUT R2, R2, UR28, R23, 0x96, !PT ;  /* 0x0000001c02027c12 */ /* 0x000fe4000f8e9617 */
[----:B------:R-:W-:Y:S01]  /*3750*/  IMAD.MOV.U32 R23, RZ, RZ, R62 ;  /* 0x000000ffff177224 */ /* 0x000fe200078e003e */
[----:B------:R-:W-:Y:S01]  /*3760*/  LOP3.LUT R3, R64, UR24, R61, 0x96, !PT ;  /* 0x0000001840037c12 */ /* 0x000fe2000f8e963d */
[----:B------:R-:W-:Y:S01]  /*3770*/  IMAD.MOV.U32 R46, RZ, RZ, R60 ;  /* 0x000000ffff2e7224 */ /* 0x000fe200078e003c */
[----:B------:R-:W-:-:S07]  /*3780*/  MOV R62, R22 ;  /* 0x00000016003e7202 */ /* 0x000fce0000000f00 */
.L_x_16652:
[----:B------:R-:W-:Y:S05]  /*3790*/  BSYNC.RECONVERGENT B4 ;  /* 0x0000000000047941 */ /* 0x000fea0003800200 */
.L_x_16651:
        /* <DEDUP_REMOVED lines=9> */
.L_x_16650:
[----:B------:R-:W-:Y:S05]  /*3830*/  BSYNC.RECONVERGENT B3 ;  /* 0x0000000000037941 */ /* 0x000fea0003800200 */
.L_x_16649:
[----:B------:R-:W-:Y:S01]  /*3840*/  MOV R6, R44 ;  /* 0x0000002c00067202 */ /* 0x000fe20000000f00 */
[----:B------:R-:W-:Y:S01]  /*3850*/  IMAD.MOV.U32 R23, RZ, RZ, RZ ;  /* 0x000000ffff177224 */ /* 0x000fe200078e00ff */
        /* <DEDUP_REMOVED lines=14> */
.L_x_16658:
        /* <DEDUP_REMOVED lines=13> */
.L_x_16660:
[----:B------:R-:W-:Y:S05]  /*3a10*/  BSYNC.RECONVERGENT B4 ;  /* 0x0000000000047941 */ /* 0x000fea0003800200 */
.L_x_16659:
[----:B------:R-:W-:Y:S01]  /*3a20*/  LOP3.LUT R60, R7, UR5, R3, 0x96, !PT ;  /* 0x00000005073c7c12 */ /* 0x000fe2000f8e9603 */
[----:B------:R-:W-:Y:S01]  /*3a30*/  IMAD.WIDE.U32 R64, R52, -0x326172a9, RZ ;  /* 0xcd9e8d5734407825 */ /* 0x000fe200078e00ff */
[----:B------:R-:W-:Y:S01]  /*3a40*/  UIADD3 UR28, UPT, UPT, UR4, 0x3c6ef372, URZ ;  /* 0x3c6ef372041c7890 */ /* 0x000fe2000fffe0ff */
[----:B------:R-:W-:Y:S02]  /*3a50*/  MOV R23, R62 ;  /* 0x0000003e00177202 */ /* 0x000fe40000000f00 */
        /* <DEDUP_REMOVED lines=43> */
[----:B------:R-:W-:-:S07]  /*3d10*/  LOP3.LUT R3, R64, UR24, R61, 0x96, !PT ;  /* 0x0000001840037c12 */ /* 0x000fce000f8e963d */
.L_x_16657:
[----:B------:R-:W-:Y:S05]  /*3d20*/  BSYNC.RECONVERGENT B3 ;  /* 0x0000000000037941 */ /* 0x000fea0003800200 */
.L_x_16656:
[----:B------:R-:W-:Y:S01]  /*3d30*/  I2FP.F32.U32 R23, R23 ;  /* 0x0000001700177245 */ /* 0x000fe20000201000 */
[----:B------:R-:W-:-:S04]  /*3d40*/  IMAD.MOV.U32 R44, RZ, RZ, 0x2f800000 ;  /* 0x2f800000ff2c7424 */ /* 0x000fc800078e00ff */
[----:B------:R-:W-:-:S05]  /*3d50*/  FFMA.FTZ R23, R23, R44, 1.1641532182693481445e-10 ;  /* 0x2f00000017177423 */ /* 0x000fca000001002c */
[----:B------:R-:W-:Y:S01]  /*3d60*/  FSETP.GTU.FTZ.AND P1, PT, R23, UR25, PT ;  /* 0x0000001917007c0b */ /* 0x000fe2000bf3c000 */
[----:B-----5:R-:W-:-:S03]  /*3d70*/  FMUL.FTZ R23, R19, UR9 ;  /* 0x0000000913177c20 */ /* 0x020fc60008410000 */
[----:B------:R-:W-:Y:S01]  /*3d80*/  SEL R44, RZ, 0x1, P1 ;  /* 0x00000001ff2c7807 */ /* 0x000fe20000800000 */
[----:B------:R-:W-:-:S03]  /*3d90*/  FMUL.FTZ R23, R23, UR8 ;  /* 0x0000000817177c20 */ /* 0x000fc60008410000 */
[----:B------:R-:W-:Y:S02]  /*3da0*/  PRMT R49, R44, 0x7610, R49 ;  /* 0x000076102c317816 */ /* 0x000fe40000000031 */
[----:B------:R-:W-:-:S07]  /*3db0*/  FSEL R23, R23, RZ, !P1 ;  /* 0x000000ff17177208 */ /* 0x000fce0004800000 */
.L_x_16629:
[----:B------:R-:W-:Y:S05]  /*3dc0*/  BSYNC.RECONVERGENT B2 ;  /* 0x0000000000027941 */ /* 0x000fea0003800200 */
.L_x_16606:
[----:B------:R-:W0:Y:S01]  /*3dd0*/  LDC.64 R60, c[0x0][0x3a8] ;  /* 0x0000ea00ff3c7b82 */ /* 0x000e220000000a00 */
[----:B------:R-:W-:Y:S01]  /*3de0*/  BSSY.RECONVERGENT B2, `(.L_x_16661) ;  /* 0x0000010000027945 */ /* 0x000fe20003800200 */
[----:B------:R-:W-:Y:S02]  /*3df0*/  IMAD.MOV.U32 R44, RZ, RZ, R62 ;  /* 0x000000ffff2c7224 */ /* 0x000fe400078e003e */
[----:B0-----:R-:W-:-:S05]  /*3e00*/  IMAD.WIDE.U32 R60, R55, 0x10, R60 ;  /* 0x00000010373c7825 */ /* 0x001fca00078e003c */
[----:B-----5:R0:W-:Y:S01]  /*3e10*/  STG.E.128 desc[UR6][R60.64], R20 ;  /* 0x000000143c007986 */ /* 0x0201e2000c101d06 */
[----:B------:R-:W-:Y:S05]  /*3e20*/  @!P0 BRA `(.L_x_16662) ;  /* 0x00000000002c8947 */ /* 0x000fea0003800000 */
[----:B0-----:R-:W-:-:S04]  /*3e30*/  SHF.L.U32 R60, R48, 0x10, RZ ;  /* 0x00000010303c7819 */ /* 0x001fc800000006ff */
[----:B------:R-:W-:Y:S02]  /*3e40*/  LOP3.LUT R61, R60, 0xff0000, RZ, 0xc0, !PT ;  /* 0x00ff00003c3d7812 */ /* 0x000fe400078ec0ff */
[----:B------:R-:W-:-:S05]  /*3e50*/  LOP3.LUT R60, R49, 0xffff, RZ, 0xc0, !PT ;  /* 0x0000ffff313c7812 */ /* 0x000fca00078ec0ff */
[----:B------:R-:W-:Y:S01]  /*3e60*/  IMAD R60, R60, 0x1000000, R61 ;  /* 0x010000003c3c7824 */ /* 0x000fe200078e023d */
[----:B------:R-:W-:-:S05]  /*3e70*/  LOP3.LUT R61, R47, 0xff, RZ, 0xc0, !PT ;  /* 0x000000ff2f3d7812 */ /* 0x000fca00078ec0ff */
[----:B------:R-:W-:Y:S01]  /*3e80*/  IMAD R60, R61, 0x100, R60 ;  /* 0x000001003d3c7824 */ /* 0x000fe200078e023c */
[----:B------:R-:W-:-:S04]  /*3e90*/  LOP3.LUT R61, R45, 0xff, RZ, 0xc0, !PT ;  /* 0x000000ff2d3d7812 */ /* 0x000fc800078ec0ff */
[----:B------:R-:W-:Y:S02]  /*3ea0*/  IADD3 R63, PT, PT, R60, R61, RZ ;  /* 0x0000003d3c3f7210 */ /* 0x000fe40007ffe0ff */
[----:B------:R-:W0:Y:S02]  /*3eb0*/  LDC.64 R60, c[0x0][0x3b0] ;  /* 0x0000ec00ff3c7b82 */ /* 0x000e240000000a00 */
[----:B0-----:R-:W-:-:S05]  /*3ec0*/  IMAD.WIDE.U32 R60, R39, 0x4, R60 ;  /* 0x00000004273c7825 */ /* 0x001fca00078e003c */
[----:B------:R1:W-:Y:S02]  /*3ed0*/  STG.E desc[UR6][R60.64], R63 ;  /* 0x0000003f3c007986 */ /* 0x0003e4000c101906 */
.L_x_16662:
[----:B------:R-:W-:Y:S05]  /*3ee0*/  BSYNC.RECONVERGENT B2 ;  /* 0x0000000000027941 */ /* 0x000fea0003800200 */
.L_x_16661:
[----:B------:R-:W-:Y:S02]  /*3ef0*/  VIADD R55, R55, 0x20 ;  /* 0x0000002037377836 */ /* 0x000fe40000000000 */
[----:B------:R-:W-:-:S07]  /*3f00*/  VIADD R39, R39, 0x20 ;  /* 0x0000002027277836 */ /* 0x000fce0000000000 */
.L_x_16603:
[----:B------:R-:W-:Y:S05]  /*3f10*/  BSYNC.RECONVERGENT B1 ;  /* 0x0000000000017941 */ /* 0x000fea0003800200 */
.L_x_16602:
[----:B------:R-:W-:Y:S01]  /*3f20*/  ISETP.GE.U32.AND P1, PT, R0, 0x40, PT ;  /* 0x000000400000780c */ /* 0x000fe20003f26070 */
[----:B------:R-:W-:Y:S03]  /*3f30*/  BSSY.RECONVERGENT B1, `(.L_x_16663) ;  /* 0x0000303000017945 */ /* 0x000fe60003800200 */
[----:B01----:R-:W-:-:S09]  /*3f40*/  P2R R60, PR, RZ, 0x2 ;  /* 0x00000002ff3c7803 */ /* 0x003fd20000000000 */
[----:B------:R-:W-:Y:S05]  /*3f50*/  @!P1 BRA `(.L_x_16664) ;  /* 0x0000003000009947 */ /* 0x000fea0003800000 */
[----:B------:R-:W-:Y:S04]  /*3f60*/  BSSY.RECONVERGENT B2, `(.L_x_16665) ;  /* 0x0000005000027945 */ /* 0x000fe80003800200 */
[----:B------:R-:W-:Y:S05]  /*3f70*/  @!P0 BRA `(.L_x_16666) ;  /* 0x00000000000c8947 */ /* 0x000fea0003800000 */
[----:B------:R-:W0:Y:S02]  /*3f80*/  LDC.64 R16, c[0x0][0x390] ;  /* 0x0000e400ff107b82 */ /* 0x000e240000000a00 */
[----:B0-----:R-:W-:-:S06]  /*3f90*/  IMAD.WIDE.U32 R16, R39, 0x10, R16 ;  /* 0x0000001027107825 */ /* 0x001fcc00078e0010 */
[----:B------:R-:W5:Y:S02]  /*3fa0*/  LDG.E.128 R16, desc[UR6][R16.64] ;  /* 0x0000000610107981 */ /* 0x000f64000c1e1d00 */
.L_x_16666:
[----:B------:R-:W-:Y:S05]  /*3fb0*/  BSYNC.RECONVERGENT B2 ;  /* 0x0000000000027941 */ /* 0x000fea0003800200 */
.L_x_16665:
        /* <DEDUP_REMOVED lines=28> */
.L_x_16673:
        /* <DEDUP_REMOVED lines=13> */
.L_x_16675:
[----:B------:R-:W-:Y:S05]  /*4250*/  BSYNC.RECONVERGENT B5 ;  /* 0x0000000000057941 */ /* 0x000fea0003800200 */
.L_x_16674:
        /* <DEDUP_REMOVED lines=45> */
[----:B------:R-:W-:Y:S02]  /*4530*/  LOP3.LUT R3, R70, UR24, R65, 0x96, !PT ;  /* 0x0000001846037c12 */ /* 0x000fe4000f8e9641 */
[----:B------:R-:W-:-:S07]  /*4540*/  MOV R46, R64 ;  /* 0x00000040002e7202 */ /* 0x000fce0000000f00 */
.L_x_16672:
[----:B------:R-:W-:Y:S05]  /*4550*/  BSYNC.RECONVERGENT B4 ;  /* 0x0000000000047941 */ /* 0x000fea0003800200 */
.L_x_16671:
        /* <DEDUP_REMOVED lines=10> */
.L_x_16670:
[----:B------:R-:W-:Y:S05]  /*4600*/  BSYNC.RECONVERGENT B3 ;  /* 0x0000000000037941 */ /* 0x000fea0003800200 */
.L_x_16669:
        /* <DEDUP_REMOVED lines=20> */
.L_x_16680:
        /* <DEDUP_REMOVED lines=13> */
.L_x_16682:
[----:B------:R-:W-:Y:S05]  /*4820*/  BSYNC.RECONVERGENT B5 ;  /* 0x0000000000057941 */ /* 0x000fea0003800200 */
.L_x_16681:
[----:B------:R-:W-:Y:S01]  /*4830*/  LOP3.LUT R64, R7, UR5, R3, 0x96, !PT ;  /* 0x0000000507407c12 */ /* 0x000fe2000f8e9603 */
[----:B------:R-:W-:Y:S01]  /*4840*/  IMAD.WIDE.U32 R70, R52, -0x326172a9, RZ ;  /* 0xcd9e8d5734467825 */ /* 0x000fe200078e00ff */
[----:B------:R-:W-:Y:S01]  /*4850*/  UIADD3 UR28, UPT, UPT, UR4, 0x3c6ef372, URZ ;  /* 0x3c6ef372041c7890 */ /* 0x000fe2000fffe0ff */
[----:B------:R-:W-:Y:S02]  /*4860*/  MOV R63, R62 ;  /* 0x0000003e003f7202 */ /* 0x000fe40000000f00 */
        /* <DEDUP_REMOVED lines=44> */
.L_x_16679:
[----:B------:R-:W-:Y:S05]  /*4b30*/  BSYNC.RECONVERGENT B4 ;  /* 0x0000000000047941 */ /* 0x000fea0003800200 */
.L_x_16678:
        /* <DEDUP_REMOVED lines=10> */
.L_x_16677:
[----:B------:R-:W-:Y:S05]  /*4be0*/  BSYNC.RECONVERGENT B3 ;  /* 0x0000000000037941 */ /* 0x000fea0003800200 */
.L_x_16676:
        /* <DEDUP_REMOVED lines=20> */
.L_x_16687:
        /* <DEDUP_REMOVED lines=13> */
.L_x_16689:
[----:B------:R-:W-:Y:S05]  /*4e00*/  BSYNC.RECONVERGENT B5 ;  /* 0x0000000000057941 */ /* 0x000fea0003800200 */
.L_x_16688:
        /* <DEDUP_REMOVED lines=47> */
.L_x_16686:
[----:B------:R-:W-:Y:S05]  /*5100*/  BSYNC.RECONVERGENT B4 ;  /* 0x0000000000047941 */ /* 0x000fea0003800200 */
.L_x_16685:
        /* <DEDUP_REMOVED lines=10> */
.L_x_16684:
[----:B------:R-:W-:Y:S05]  /*51b0*/  BSYNC.RECONVERGENT B3 ;  /* 0x0000000000037941 */ /* 0x000fea0003800200 */
.L_x_16683:
        /* <DEDUP_REMOVED lines=19> */
.L_x_16693:
        /* <DEDUP_REMOVED lines=13> */
.L_x_16695:
[----:B------:R-:W-:Y:S05]  /*53c0*/  BSYNC.RECONVERGENT B4 ;  /* 0x0000000000047941 */ /* 0x000fea0003800200 */
.L_x_16694:
[----:B------:R-:W-:Y:S01]  /*53d0*/  LOP3.LUT R64, R7, UR5, R3, 0x96, !PT ;  /* 0x0000000507407c12 */ /* 0x000fe2000f8e9603 */
[----:B------:R-:W-:Y:S01]  /*53e0*/  IMAD.WIDE.U32 R70, R52, -0x326172a9, RZ ;  /* 0xcd9e8d5734467825 */ /* 0x000fe200078e00ff */
[----:B------:R-:W-:-:S03]  /*53f0*/  UIADD3 UR28, UPT, UPT, UR4, 0x3c6ef372, URZ ;  /* 0x3c6ef372041c7890 */ /* 0x000fc6000fffe0ff */
        /* <DEDUP_REMOVED lines=43> */
[----:B------:R-:W-:-:S07]  /*56b0*/  LOP3.LUT R3, R72, UR24, R71, 0x96, !PT ;  /* 0x0000001848037c12 */ /* 0x000fce000f8e9647 */
.L_x_16692:
[----:B------:R-:W-:Y:S05]  /*56c0*/  BSYNC.RECONVERGENT B3 ;  /* 0x0000000000037941 */ /* 0x000fea0003800200 */
.L_x_16691:
        /* <DEDUP_REMOVED lines=11> */
.L_x_16668:
        /* <DEDUP_REMOVED lines=21> */
.L_x_16700:
        /* <DEDUP_REMOVED lines=13> */
.L_x_16702:
[----:B------:R-:W-:Y:S05]  /*59a0*/  BSYNC.RECONVERGENT B5 ;  /* 0x0000000000057941 */ /* 0x000fea0003800200 */
.L_x_16701:
        /* <DEDUP_REMOVED lines=47> */
.L_x_16699:
[----:B------:R-:W-:Y:S05]  /*5ca0*/  BSYNC.RECONVERGENT B4 ;  /* 0x0000000000047941 */ /* 0x000fea0003800200 */
.L_x_16698:
[----:B------:R-:W-:Y:S01]  /*5cb0*/  HFMA2 R25, -RZ, RZ, 0.1171875, 0 ;  /* 0x2f800000ff197431 */ /* 0x000fe200000001ff */
[----:B------:R-:W-:-:S05]  /*5cc0*/  I2FP.F32.U32 R6, R24 ;  /* 0x0000001800067245 */ /* 0x000fca0000201000 */
[----:B------:R-:W-:-:S05]  /*5cd0*/  FFMA.FTZ R6, R6, R25, 1.1641532182693481445e-10 ;  /* 0x2f00000006067423 */ /* 0x000fca0000010019 */
[----:B------:R-:W-:Y:S01]  /*5ce0*/  FSETP.GTU.FTZ.AND P1, PT, R6, UR25, PT ;  /* 0x0000001906007c0b */ /* 0x000fe2000bf3c000 */
[----:B-----5:R-:W-:-:S04]  /*5cf0*/  FMUL.FTZ R6, R16, UR9 ;  /* 0x0000000910067c20 */ /* 0x020fc80008410000 */
[----:B------:R-:W-:Y:S01]  /*5d00*/  FMUL.FTZ R24, R6, UR8 ;  /* 0x0000000806187c20 */ /* 0x000fe20008410000 */
[----:B------:R-:W-:-:S04]  /*5d10*/  SEL R6, RZ, 0x1, P1 ;  /* 0x00000001ff067807 */ /* 0x000fc80000800000 */
[----:B------:R-:W-:Y:S02]  /*5d20*/  FSEL R24, R24, RZ, !P1 ;  /* 0x000000ff18187208 */ /* 0x000fe40004800000 */
[----:B------:R-:W-:-:S07]  /*5d30*/  PRMT R45, R6, 0x7610, R45 ;  /* 0x00007610062d7816 */ /* 0x000fce000000002d */
.L_x_16697:
[----:B------:R-:W-:Y:S05]  /*5d40*/  BSYNC.RECONVERGENT B3 ;  /* 0x0000000000037941 */ /* 0x000fea0003800200 */
.L_x_16696:
        /* <DEDUP_REMOVED lines=17> */
.L_x_16707:
        /* <DEDUP_REMOVED lines=13> */
.L_x_16709:
[----:B------:R-:W-:Y:S05]  /*5f30*/  BSYNC.RECONVERGENT B5 ;  /* 0x0000000000057941 */ /* 0x000fea0003800200 */
.L_x_16708:
[----:B------:R-:W-:Y:S01]  /*5f40*/  LOP3.LUT R26, R7, UR5, R3, 0x96, !PT ;  /* 0x00000005071a7c12 */ /* 0x000fe2000f8e9603 */
[----:B------:R-:W-:Y:S01]  /*5f50*/  IMAD.WIDE.U32 R62, R52, -0x326172a9, RZ ;  /* 0xcd9e8d57343e7825 */ /* 0x000fe200078e00ff */
[----:B------:R-:W-:-:S03]  /*5f60*/  UIADD3 UR28, UPT, UPT, UR4, 0x3c6ef372, URZ ;  /* 0x3c6ef372041c7890 */ /* 0x000fc6000fffe0ff */
        /* <DEDUP_REMOVED lines=39> */
[----:B------:R-:W-:Y:S02]  /*61e0*/  LOP3.LUT R3, R62, UR24, R27, 0x96, !PT ;  /* 0x000000183e037c12 */ /* 0x000fe4000f8e961b */
[----:B------:R-:W-:Y:S01]  /*61f0*/  MOV R46, R26 ;  /* 0x0000001a002e7202 */ /* 0x000fe20000000f00 */
[----:B------:R-:W-:-:S04]  /*6200*/  IMAD.WIDE.U32 R26, R6, -0x2daee0ad, RZ ;  /* 0xd2511f53061a7825 */ /* 0x000fc800078e00ff */
[----:B------:R-:W-:Y:S01]  /*6210*/  IMAD.MOV.U32 R6, RZ, RZ, RZ ;  /* 0x000000ffff067224 */ /* 0x000fe200078e00ff */
[----:B------:R-:W-:Y:S02]  /*6220*/  LOP3.LUT R2, R2, UR28, R27, 0x96, !PT ;  /* 0x0000001c02027c12 */ /* 0x000fe4000f8e961b */
[----:B------:R-:W-:-:S07]  /*6230*/  MOV R64, R26 ;  /* 0x0000001a00407202 */ /* 0x000fce0000000f00 */
.L_x_16706:
[----:B------:R-:W-:Y:S05]  /*6240*/  BSYNC.RECONVERGENT B4 ;  /* 0x0000000000047941 */ /* 0x000fea0003800200 */
.L_x_16705:
        /* <DEDUP_REMOVED lines=9> */
.L_x_16704:
[----:B------:R-:W-:Y:S05]  /*62e0*/  BSYNC.RECONVERGENT B3 ;  /* 0x0000000000037941 */ /* 0x000fea0003800200 */
.L_x_16703:
        /* <DEDUP_REMOVED lines=17> */
.L_x_16714:
        /* <DEDUP_REMOVED lines=13> */
.L_x_16716:
[----:B------:R-:W-:Y:S05]  /*64d0*/  BSYNC.RECONVERGENT B5 ;  /* 0x0000000000057941 */ /* 0x000fea0003800200 */
.L_x_16715:
        /* <DEDUP_REMOVED lines=46> */
[----:B------:R-:W-:Y:S02]  /*67c0*/  MOV R46, R62 ;  /* 0x0000003e002e7202 */ /* 0x000fe40000000f00 */
[----:B------:R-:W-:-:S07]  /*67d0*/  MOV R64, R26 ;  /* 0x0000001a00407202 */ /* 0x000fce0000000f00 */
.L_x_16713:
[----:B------:R-:W-:Y:S05]  /*67e0*/  BSYNC.RECONVERGENT B4 ;  /* 0x0000000000047941 */ /* 0x000fea0003800200 */
.L_x_16712:
[----:B------:R-:W-:Y:S01]  /*67f0*/  I2FP.F32.U32 R6, R27 ;  /* 0x0000001b00067245 */ /* 0x000fe20000201000 */
[----:B------:R-:W-:-:S05]  /*6800*/  HFMA2 R27, -RZ, RZ, 0.1171875, 0 ;  /* 0x2f800000ff1b7431 */ /* 0x000fca00000001ff */
[----:B------:R-:W-:-:S05]  /*6810*/  FFMA.FTZ R6, R6, R27, 1.1641532182693481445e-10 ;  /* 0x2f00000006067423 */ /* 0x000fca000001001b */
[----:B------:R-:W-:Y:S01]  /*6820*/  FSETP.GTU.FTZ.AND P1, PT, R6, UR25, PT ;  /* 0x0000001906007c0b */ /* 0x000fe2000bf3c000 */
[----:B-----5:R-:W-:-:S04]  /*6830*/  FMUL.FTZ R6, R18, UR9 ;  /* 0x0000000912067c20 */ /* 0x020fc80008410000 */
[----:B------:R-:W-:Y:S01]  /*6840*/  FMUL.FTZ R26, R6, UR8 ;  /* 0x00000008061a7c20 */ /* 0x000fe20008410000 */
[----:B------:R-:W-:-:S04]  /*6850*/  SEL R6, RZ, 0x1, P1 ;  /* 0x00000001ff067807 */ /* 0x000fc80000800000 */
[----:B------:R-:W-:Y:S02]  /*6860*/  FSEL R26, R26, RZ, !P1 ;  /* 0x000000ff1a1a7208 */ /* 0x000fe40004800000 */
[----:B------:R-:W-:-:S07]  /*6870*/  PRMT R48, R6, 0x7610, R48 ;  /* 0x0000761006307816 */ /* 0x000fce0000000030 */
.L_x_16711:
[----:B------:R-:W-:Y:S05]  /*6880*/  BSYNC.RECONVERGENT B3 ;  /* 0x0000000000037941 */ /* 0x000fea0003800200 */
.L_x_16710:
        /* <DEDUP_REMOVED lines=16> */
.L_x_16719:
        /* <DEDUP_REMOVED lines=13> */
.L_x_16721:
[----:B------:R-:W-:Y:S05]  /*6a60*/  BSYNC.RECONVERGENT B4 ;  /* 0x0000000000047941 */ /* 0x000fea0003800200 */
.L_x_16720:
        /* <DEDUP_REMOVED lines=45> */
[----:B------:R-:W-:-:S05]  /*6d40*/  IMAD.WIDE.U32 R62, R3, -0x326172a9, RZ ;  /* 0xcd9e8d57033e7825 */ /* 0x000fca00078e00ff */
[----:B------:R-:W-:Y:S02]  /*6d50*/  LOP3.LUT R3, R70, UR24, R63, 0x96, !PT ;  /* 0x0000001846037c12 */ /* 0x000fe4000f8e963f */
[----:B------:R-:W-:-:S07]  /*6d60*/  MOV R46, R62 ;  /* 0x0000003e002e7202 */ /* 0x000fce0000000f00 */
.L_x_16718:
[----:B------:R-:W-:Y:S05]  /*6d70*/  BSYNC.RECONVERGENT B3 ;  /* 0x0000000000037941 */ /* 0x000fea0003800200 */
.L_x_16717:
        /* <DEDUP_REMOVED lines=9> */
.L_x_16690:
[----:B------:R-:W-:Y:S05]  /*6e10*/  BSYNC.RECONVERGENT B2 ;  /* 0x0000000000027941 */ /* 0x000fea0003800200 */
.L_x_16667:
[----:B------:R-:W0:Y:S01]  /*6e20*/  LDC.64 R62, c[0x0][0x3a8] ;  /* 0x0000ea00ff3e7b82 */ /* 0x000e220000000a00 */
[----:B------:R-:W-:Y:S01]  /*6e30*/  BSSY.RECONVERGENT B2, `(.L_x_16722) ;  /* 0x0000010000027945 */ /* 0x000fe20003800200 */
[----:B------:R-:W-:Y:S02]  /*6e40*/  IMAD.MOV.U32 R44, RZ, RZ, R64 ;  /* 0x000000ffff2c7224 */ /* 0x000fe400078e0040 */
[----:B0-----:R-:W-:-:S05]  /*6e50*/  IMAD.WIDE.U32 R62, R55, 0x10, R62 ;  /* 0x00000010373e7825 */ /* 0x001fca00078e003e */
[----:B-----5:R0:W-:Y:S01]  /*6e60*/  STG.E.128 desc[UR6][R62.64], R24 ;  /* 0x000000183e007986 */ /* 0x0201e2000c101d06 */
[----:B------:R-:W-:Y:S05]  /*6e70*/  @!P0 BRA `(.L_x_16723) ;  /* 0x00000000002c8947 */ /* 0x000fea0003800000 */
[----:B------:R-:W-:-:S04]  /*6e80*/  SHF.L.U32 R61, R48, 0x10, RZ ;  /* 0x00000010303d7819 */ /* 0x000fc800000006ff */
[----:B0-----:R-:W-:Y:S02]  /*6e90*/  LOP3.LUT R62, R61, 0xff0000, RZ, 0xc0, !PT ;  /* 0x00ff00003d3e7812 */ /* 0x001fe400078ec0ff */
[----:B------:R-:W-:-:S05]  /*6ea0*/  LOP3.LUT R61, R49, 0xffff, RZ, 0xc0, !PT ;  /* 0x0000ffff313d7812 */ /* 0x000fca00078ec0ff */
[----:B------:R-:W-:Y:S01]  /*6eb0*/  IMAD R61, R61, 0x1000000, R62 ;  /* 0x010000003d3d7824 */ /* 0x000fe200078e023e */
[----:B------:R-:W-:-:S04]  /*6ec0*/  LOP3.LUT R62, R47, 0xff, RZ, 0xc0, !PT ;  /* 0x000000ff2f3e7812 */ /* 0x000fc800078ec0ff */
[----:B------:R-:W-:Y:S02]  /*6ed0*/  LEA R61, R62, R61, 0x8 ;  /* 0x0000003d3e3d7211 */ /* 0x000fe400078e40ff */
[----:B------:R-:W-:-:S05]  /*6ee0*/  LOP3.LUT R62, R45, 0xff, RZ, 0xc0, !PT ;  /* 0x000000ff2d3e7812 */ /* 0x000fca00078ec0ff */
[----:B------:R-:W-:Y:S02]  /*6ef0*/  IMAD.IADD R61, R61, 0x1, R62 ;  /* 0x000000013d3d7824 */ /* 0x000fe400078e023e */
[----:B------:R-:W0:Y:S02]  /*6f00*/  LDC.64 R62, c[0x0][0x3b0] ;  /* 0x0000ec00ff3e7b82 */ /* 0x000e240000000a00 */
[----:B0-----:R-:W-:-:S05]  /*6f10*/  IMAD.WIDE.U32 R62, R39, 0x4, R62 ;  /* 0x00000004273e7825 */ /* 0x001fca00078e003e */
[----:B------:R1:W-:Y:S02]  /*6f20*/  STG.E desc[UR6][R62.64], R61 ;  /* 0x0000003d3e007986 */ /* 0x0003e4000c101906 */
.L_x_16723:
[----:B------:R-:W-:Y:S05]  /*6f30*/  BSYNC.RECONVERGENT B2 ;  /* 0x0000000000027941 */ /* 0x000fea0003800200 */
.L_x_16722:
[----:B------:R-:W-:Y:S01]  /*6f40*/  IADD3 R55, PT, PT, R55, 0x20, RZ ;  /* 0x0000002037377810 */ /* 0x000fe20007ffe0ff */
[----:B------:R-:W-:-:S07]  /*6f50*/  VIADD R39, R39, 0x20 ;  /* 0x0000002027277836 */ /* 0x000fce0000000000 */
.L_x_16664:
[----:B------:R-:W-:Y:S05]  /*6f60*/  BSYNC.RECONVERGENT B1 ;  /* 0x0000000000017941 */ /* 0x000fea0003800200 */
.L_x_16663:
        /* <DEDUP_REMOVED lines=8> */
.L_x_16727:
[----:B------:R-:W-:Y:S05]  /*6ff0*/  BSYNC.RECONVERGENT B2 ;  /* 0x0000000000027941 */ /* 0x000fea0003800200 */
.L_x_16726:
[----:B------:R-:W-:Y:S01]  /*7000*/  UISETP.NE.U32.AND UP0, UPT, UR10, URZ, UPT ;  /* 0x000000ff0a00728c */ /* 0x000fe2000bf05070 */
[----:B------:R-:W-:Y:S03]  /*7010*/  BSSY.RECONVERGENT B2, `(.L_x_16728) ;  /* 0x00002e4000027945 */ /* 0x000fe60003800200 */
[----:B------:R-:W-:-:S09]  /*7020*/  UISETP.NE.AND.EX UP0, UPT, UR11, URZ, UPT, UP0 ;  /* 0x000000ff0b00728c */ /* 0x000fd2000bf05300 */
[----:B------:R-:W-:Y:S05]  /*7030*/  BRA.U !UP0, `(.L_x_16729) ;  /* 0x0000001508e07547 */ /* 0x000fea000b800000 */
[----:B------:R-:W2:Y:S02]  /*7040*/  LDC.64 R30, c[0x0][0x3a0] ;  /* 0x0000e800ff1e7b82 */ /* 0x000ea40000000a00 */
[----:B--2---:R-:W-:-:S06]  /*7050*/  IMAD.WIDE.U32 R30, R55, 0x10, R30 ;  /* 0x00000010371e7825 */ /* 0x004fcc00078e001e */
[----:B------:R-:W5:Y:S01]  /*7060*/  LDG.E.128 R28, desc[UR6][R30.64] ;  /* 0x000000061e1c7981 */ /* 0x000f62000c1e1d00 */
[----:B------:R-:W-:Y:S01]  /*7070*/  ISETP.GT.AND P1, PT, R36, RZ, PT ;  /* 0x000000ff2400720c */ /* 0x000fe20003f24270 */
[----:B------:R-:W-:-:S12]  /*7080*/  BSSY.RECONVERGENT B3, `(.L_x_16730) ;  /* 0x000005c000037945 */ /* 0x000fd80003800200 */
[----:B-1----:R-:W-:Y:S01]  /*7090*/  @!P1 MOV R61, R6 ;  /* 0x00000006003d9202 */ /* 0x002fe20000000f00 */
[----:B0-----:R-:W-:Y:S01]  /*70a0*/  @!P1 IMAD.MOV.U32 R62, RZ, RZ, R44 ;  /* 0x000000ffff3e9224 */ /* 0x001fe200078e002c */
        /* <DEDUP_REMOVED lines=17> */
.L_x_16734:
        /* <DEDUP_REMOVED lines=13> */
.L_x_16736:
[----:B------:R-:W-:Y:S05]  /*7290*/  BSYNC.RECONVERGENT B5 ;  /* 0x0000000000057941 */ /* 0x000fea0003800200 */
.L_x_16735:
[----:B------:R-:W-:Y:S01]  /*72a0*/  LOP3.LUT R62, R7, UR5, R3, 0x96, !PT ;  /* 0x00000005073e7c12 */ /* 0x000fe2000f8e9603 */
[----:B------:R-:W-:Y:S01]  /*72b0*/  IMAD.WIDE.U32 R64, R52, -0x326172a9, RZ ;  /* 0xcd9e8d5734407825 */ /* 0x000fe200078e00ff */
[----:B------:R-:W-:-:S03]  /*72c0*/  UIADD3 UR28, UPT, UPT, UR4, 0x3c6ef372, URZ ;  /* 0x3c6ef372041c7890 */ /* 0x000fc6000fffe0ff */
        /* <DEDUP_REMOVED lines=44> */
.L_x_16733:
[----:B------:R-:W-:Y:S05]  /*7590*/  BSYNC.RECONVERGENT B4 ;  /* 0x0000000000047941 */ /* 0x000fea0003800200 */
.L_x_16732:
        /* <DEDUP_REMOVED lines=10> */
.L_x_16731:
[----:B------:R-:W-:Y:S05]  /*7640*/  BSYNC.RECONVERGENT B3 ;  /* 0x0000000000037941 */ /* 0x000fea0003800200 */
.L_x_16730:
        /* <DEDUP_REMOVED lines=20> */
.L_x_16741:
        /* <DEDUP_REMOVED lines=13> */
.L_x_16743:
[----:B------:R-:W-:Y:S05]  /*7860*/  BSYNC.RECONVERGENT B5 ;  /* 0x0000000000057941 */ /* 0x000fea0003800200 */
.L_x_16742:
        /* <DEDUP_REMOVED lines=44> */
[----:B------:R-:W-:-:S03]  /*7b30*/  LOP3.LUT R2, R2, UR28, R65, 0x96, !PT ;  /* 0x0000001c02027c12 */ /* 0x000fc6000f8e9641 */
[----:B------:R-:W-:Y:S02]  /*7b40*/  LOP3.LUT R3, R72, UR24, R71, 0x96, !PT ;  /* 0x0000001848037c12 */ /* 0x000fe4000f8e9647 */
[----:B------:R-:W-:-:S07]  /*7b50*/  MOV R46, R70 ;  /* 0x00000046002e7202 */ /* 0x000fce0000000f00 */
.L_x_16740:
[----:B------:R-:W-:Y:S05]  /*7b60*/  BSYNC.RECONVERGENT B4 ;  /* 0x0000000000047941 */ /* 0x000fea0003800200 */
.L_x_16739:
        /* <DEDUP_REMOVED lines=10> */
.L_x_16738:
[----:B------:R-:W-:Y:S05]  /*7c10*/  BSYNC.RECONVERGENT B3 ;  /* 0x0000000000037941 */ /* 0x000fea0003800200 */
.L_x_16737:
        /* <DEDUP_REMOVED lines=20> */
.L_x_16748:
        /* <DEDUP_REMOVED lines=13> */
.L_x_16750:
[----:B------:R-:W-:Y:S05]  /*7e30*/  BSYNC.RECONVERGENT B5 ;  /* 0x0000000000057941 */ /* 0x000fea0003800200 */
.L_x_16749:
        /* <DEDUP_REMOVED lines=48> */
.L_x_16747:
[----:B------:R-:W-:Y:S05]  /*8140*/  BSYNC.RECONVERGENT B4 ;  /* 0x0000000000047941 */ /* 0x000fea0003800200 */
.L_x_16746:
[----:B------:R-:W-:Y:S01]  /*8150*/  HFMA2 R63, -RZ, RZ, 0.1171875, 0 ;  /* 0x2f800000ff3f7431 */ /* 0x000fe200000001ff */
[----:B------:R-:W-:-:S05]  /*8160*/  I2FP.F32.U32 R6, R62 ;  /* 0x0000003e00067245 */ /* 0x000fca0000201000 */
        /* <DEDUP_REMOVED lines=8> */
.L_x_16745:
[----:B------:R-:W-:Y:S05]  /*81f0*/  BSYNC.RECONVERGENT B3 ;  /* 0x0000000000037941 */ /* 0x000fea0003800200 */
.L_x_16744:
        /* <DEDUP_REMOVED lines=19> */
.L_x_16754:
        /* <DEDUP_REMOVED lines=13> */
.L_x_16756:
[----:B------:R-:W-:Y:S05]  /*8400*/  BSYNC.RECONVERGENT B4 ;  /* 0x0000000000047941 */ /* 0x000fea0003800200 */
.L_x_16755:
        /* <DEDUP_REMOVED lines=47> */
.L_x_16753:
[----:B------:R-:W-:Y:S05]  /*8700*/  BSYNC.RECONVERGENT B3 ;  /* 0x0000000000037941 */ /* 0x000fea0003800200 */
.L_x_16752:
[----:B------:R-:W-:Y:S01]  /*8710*/  HFMA2 R61, -RZ, RZ, 0.1171875, 0 ;  /* 0x2f800000ff3d7431 */ /* 0x000fe200000001ff */
[----:B------:R-:W-:-:S05]  /*8720*/  I2FP.F32.U32 R44, R62 ;  /* 0x0000003e002c7245 */ /* 0x000fca0000201000 */
        /* <DEDUP_REMOVED lines=9> */
.L_x_16729:
        /* <DEDUP_REMOVED lines=21> */
.L_x_16761:
        /* <DEDUP_REMOVED lines=13> */
.L_x_16763:
[----:B------:R-:W-:Y:S05]  /*89e0*/  BSYNC.RECONVERGENT B5 ;  /* 0x0000000000057941 */ /* 0x000fea0003800200 */
.L_x_16762:
        /* <DEDUP_REMOVED lines=47> */
.L_x_16760:
[----:B------:R-:W-:Y:S05]  /*8ce0*/  BSYNC.RECONVERGENT B4 ;  /* 0x0000000000047941 */ /* 0x000fea0003800200 */
.L_x_16759:
        /* <DEDUP_REMOVED lines=9> */
.L_x_16758:
[----:B------:R-:W-:Y:S05]  /*8d80*/  BSYNC.RECONVERGENT B3 ;  /* 0x0000000000037941 */ /* 0x000fea0003800200 */
.L_x_16757:
        /* <DEDUP_REMOVED lines=17> */
.L_x_16768:
        /* <DEDUP_REMOVED lines=13> */
.L_x_16770:
[----:B------:R-:W-:Y:S05]  /*8f70*/  BSYNC.RECONVERGENT B5 ;  /* 0x0000000000057941 */ /* 0x000fea0003800200 */
.L_x_16769:
[----:B------:R-:W-:Y:S01]  /*8f80*/  LOP3.LUT R30, R7, UR5, R3, 0x96, !PT ;  /* 0x00000005071e7c12 */ /* 0x000fe2000f8e9603 */
[----:B01----:R-:W-:Y:S01]  /*8f90*/  IMAD.WIDE.U32 R62, R52, -0x326172a9, RZ ;  /* 0xcd9e8d57343e7825 */ /* 0x003fe200078e00ff */
        /* <DEDUP_REMOVED lines=43> */
[----:B------:R-:W-:Y:S02]  /*9250*/  HFMA2 R6, -RZ, RZ, 0, 0 ;  /* 0x00000000ff067431 */ /* 0x000fe400000001ff */
[----:B------:R-:W-:Y:S01]  /*9260*/  IMAD.MOV.U32 R64, RZ, RZ, R30 ;  /* 0x000000ffff407224 */ /* 0x000fe200078e001e */
[----:B------:R-:W-:-:S07]  /*9270*/  LOP3.LUT R2, R2, UR28, R31, 0x96, !PT ;  /* 0x0000001c02027c12 */ /* 0x000fce000f8e961f */
.L_x_16767:
[----:B------:R-:W-:Y:S05]  /*9280*/  BSYNC.RECONVERGENT B4 ;  /* 0x0000000000047941 */ /* 0x000fea0003800200 */
.L_x_16766:
        /* <DEDUP_REMOVED lines=9> */
.L_x_16765:
[----:B------:R-:W-:Y:S05]  /*9320*/  BSYNC.RECONVERGENT B3 ;  /* 0x0000000000037941 */ /* 0x000fea0003800200 */
.L_x_16764:
        /* <DEDUP_REMOVED lines=17> */
.L_x_16775:
        /* <DEDUP_REMOVED lines=13> */
.L_x_16777:
[----:B------:R-:W-:Y:S05]  /*9510*/  BSYNC.RECONVERGENT B5 ;  /* 0x0000000000057941 */ /* 0x000fea0003800200 */
.L_x_16776:
[----:B------:R-:W-:Y:S01]  /*9520*/  LOP3.LUT R30, R7, UR5, R3, 0x96, !PT ;  /* 0x00000005071e7c12 */ /* 0x000fe2000f8e9603 */
[----:B01----:R-:W-:Y:S01]  /*9530*/  IMAD.WIDE.U32 R62, R52, -0x326172a9, RZ ;  /* 0xcd9e8d57343e7825 */ /* 0x003fe200078e00ff */
        /* <DEDUP_REMOVED lines=42> */
[----:B------:R-:W-:Y:S01]  /*97e0*/  MOV R31, R64 ;  /* 0x00000040001f7202 */ /* 0x000fe20000000f00 */
[----:B------:R-:W-:Y:S01]  /*97f0*/  IMAD.MOV.U32 R46, RZ, RZ, R62 ;  /* 0x000000ffff2e7224 */ /* 0x000fe200078e003e */
[----:B------:R-:W-:Y:S01]  /*9800*/  LOP3.LUT R3, R70, UR24, R63, 0x96, !PT ;  /* 0x0000001846037c12 */ /* 0x000fe2000f8e963f */
[----:B------:R-:W-:-:S07]  /*9810*/  IMAD.MOV.U32 R64, RZ, RZ, R30 ;  /* 0x000000ffff407224 */ /* 0x000fce00078e001e */
.L_x_16774:
[----:B------:R-:W-:Y:S05]  /*9820*/  BSYNC.RECONVERGENT B4 ;  /* 0x0000000000047941 */ /* 0x000fea0003800200 */
.L_x_16773:
        /* <DEDUP_REMOVED lines=9> */
.L_x_16772:
[----:B------:R-:W-:Y:S05]  /*98c0*/  BSYNC.RECONVERGENT B3 ;  /* 0x0000000000037941 */ /* 0x000fea0003800200 */
.L_x_16771:
        /* <DEDUP_REMOVED lines=16> */
.L_x_16780:
        /* <DEDUP_REMOVED lines=13> */
.L_x_16782:
[----:B------:R-:W-:Y:S05]  /*9aa0*/  BSYNC.RECONVERGENT B4 ;  /* 0x0000000000047941 */ /* 0x000fea0003800200 */
.L_x_16781:
[----:B01----:R-:W-:Y:S01]  /*9ab0*/  LOP3.LUT R62, R7, UR5, R3, 0x96, !PT ;  /* 0x00000005073e7c12 */ /* 0x003fe2000f8e9603 */
        /* <DEDUP_REMOVED lines=46> */
[----:B------:R-:W-:-:S07]  /*9da0*/  LOP3.LUT R3, R70, UR24, R63, 0x96, !PT ;  /* 0x0000001846037c12 */ /* 0x000fce000f8e963f */
.L_x_16779:
[----:B------:R-:W-:Y:S05]  /*9db0*/  BSYNC.RECONVERGENT B3 ;  /* 0x0000000000037941 */ /* 0x000fea0003800200 */
.L_x_16778:
        /* <DEDUP_REMOVED lines=9> */
.L_x_16751:
[----:B------:R-:W-:Y:S05]  /*9e50*/  BSYNC.RECONVERGENT B2 ;  /* 0x0000000000027941 */ /* 0x000fea0003800200 */
.L_x_16728:
[----:B01----:R-:W0:Y:S01]  /*9e60*/  LDC.64 R62, c[0x0][0x3a8] ;  /* 0x0000ea00ff3e7b82 */ /* 0x003e220000000a00 */
[----:B------:R-:W-:Y:S01]  /*9e70*/  BSSY.RECONVERGENT B2, `(.L_x_16783) ;  /* 0x0000010000027945 */ /* 0x000fe20003800200 */
[----:B------:R-:W-:Y:S01]  /*9e80*/  MOV R44, R64 ;  /* 0x00000040002c7202 */ /* 0x000fe20000000f00 */
[----:B0-----:R-:W-:-:S05]  /*9e90*/  IMAD.WIDE.U32 R62, R55, 0x10, R62 ;  /* 0x00000010373e7825 */ /* 0x001fca00078e003e */
[----:B-----5:R0:W-:Y:S01]  /*9ea0*/  STG.E.128 desc[UR6][R62.64], R28 ;  /* 0x0000001c3e007986 */ /* 0x0201e2000c101d06 */
[----:B------:R-:W-:Y:S05]  /*9eb0*/  @!P0 BRA `(.L_x_16784) ;  /* 0x00000000002c8947 */ /* 0x000fea0003800000 */
[----:B------:R-:W-:-:S05]  /*9ec0*/  IMAD.U32 R61, R48, 0x10000, RZ ;  /* 0x00010000303d7824 */ /* 0x000fca00078e00ff */
[----:B0-----:R-:W-:Y:S02]  /*9ed0*/  LOP3.LUT R62, R61, 0xff0000, RZ, 0xc0, !PT ;  /* 0x00ff00003d3e7812 */ /* 0x001fe400078ec0ff */
[----:B------:R-:W-:-:S04]  /*9ee0*/  LOP3.LUT R61, R49, 0xffff, RZ, 0xc0, !PT ;  /* 0x0000ffff313d7812 */ /* 0x000fc800078ec0ff */
[----:B------:R-:W-:Y:S02]  /*9ef0*/  LEA R61, R61, R62, 0x18 ;  /* 0x0000003e3d3d7211 */ /* 0x000fe400078ec0ff */
[----:B------:R-:W-:-:S05]  /*9f00*/  LOP3.LUT R62, R47, 0xff, RZ, 0xc0, !PT ;  /* 0x000000ff2f3e7812 */ /* 0x000fca00078ec0ff */
[----:B------:R-:W-:Y:S01]  /*9f10*/  IMAD R61, R62, 0x100, R61 ;  /* 0x000001003e3d7824 */ /* 0x000fe200078e023d */
[----:B------:R-:W-:-:S04]  /*9f20*/  LOP3.LUT R62, R45, 0xff, RZ, 0xc0, !PT ;  /* 0x000000ff2d3e7812 */ /* 0x000fc800078ec0ff */
[----:B------:R-:W-:Y:S02]  /*9f30*/  IADD3 R61, PT, PT, R61, R62, RZ ;  /* 0x0000003e3d3d7210 */ /* 0x000fe40007ffe0ff */
[----:B------:R-:W0:Y:S02]  /*9f40*/  LDC.64 R62, c[0x0][0x3b0] ;  /* 0x0000ec00ff3e7b82 */ /* 0x000e240000000a00 */
[----:B0-----:R-:W-:-:S05]  /*9f50*/  IMAD.WIDE.U32 R62, R39, 0x4, R62 ;  /* 0x00000004273e7825 */ /* 0x001fca00078e003e */
[----:B------:R1:W-:Y:S02]  /*9f60*/  STG.E desc[UR6][R62.64], R61 ;  /* 0x0000003d3e007986 */ /* 0x0003e4000c101906 */
.L_x_16784:
[----:B------:R-:W-:Y:S05]  /*9f70*/  BSYNC.RECONVERGENT B2 ;  /* 0x0000000000027941 */ /* 0x000fea0003800200 */
.L_x_16783:
[----:B------:R-:W-:Y:S01]  /*9f80*/  VIADD R55, R55, 0x20 ;  /* 0x0000002037377836 */ /* 0x000fe20000000000 */
[----:B------:R-:W-:-:S07]  /*9f90*/  IADD3 R39, PT, PT, R39, 0x20, RZ ;  /* 0x0000002027277810 */ /* 0x000fce0007ffe0ff */
.L_x_16725:
[----:B------:R-:W-:Y:S05]  /*9fa0*/  BSYNC.RECONVERGENT B1 ;  /* 0x0000000000017941 */ /* 0x000fea0003800200 */
.L_x_16724:
        /* <DEDUP_REMOVED lines=8> */
.L_x_16788:
[----:B------:R-:W-:Y:S05]  /*a030*/  BSYNC.RECONVERGENT B2 ;  /* 0x0000000000027941 */ /* 0x000fea0003800200 */
.L_x_16787:
        /* <DEDUP_REMOVED lines=9> */
[----:B-1----:R-:W-:Y:S01]  /*a0d0*/  @!P1 IMAD.MOV.U32 R61, RZ, RZ, R6 ;  /* 0x000000ffff3d9224 */ /* 0x002fe200078e0006 */
[----:B------:R-:W-:Y:S01]  /*a0e0*/  @!P1 MOV R36, R44 ;  /* 0x0000002c00249202 */ /* 0x000fe20000000f00 */
        /* <DEDUP_REMOVED lines=11> */
[--C-:B------:R-:W-:Y:S01]  /*a1a0*/  @!P2 IMAD.MOV.U32 R36, RZ, RZ, R44.reuse ;  /* 0x000000ffff24a224 */ /* 0x100fe200078e002c */
[----:B------:R-:W-:Y:S01]  /*a1b0*/  @!P2 MOV R62, R2 ;  /* 0x00000002003ea202 */ /* 0x000fe20000000f00 */
[----:B------:R-:W-:Y:S01]  /*a1c0*/  @P2 VIADD R61, R6, 0x1 ;  /* 0x00000001063d2836 */ /* 0x000fe20000000000 */
[----:B------:R-:W-:Y:S01]  /*a1d0*/  @P2 MOV R62, R3 ;  /* 0x00000003003e2202 */ /* 0x000fe20000000f00 */
[----:B------:R-:W-:Y:S01]  /*a1e0*/  @P2 IMAD.MOV.U32 R36, RZ, RZ, R44 ;  /* 0x000000ffff242224 */ /* 0x000fe200078e002c */
[----:B------:R-:W-:Y:S06]  /*a1f0*/  BRA `(.L_x_16794) ;  /* 0x0000000000f87947 */ /* 0x000fec0003800000 */
.L_x_16795:
        /* <DEDUP_REMOVED lines=13> */
.L_x_16797:
[----:B------:R-:W-:Y:S05]  /*a2d0*/  BSYNC.RECONVERGENT B5 ;  /* 0x0000000000057941 */ /* 0x000fea0003800200 */
.L_x_16796:
        /* <DEDUP_REMOVED lines=44> */
[----:B------:R-:W-:-:S03]  /*a5a0*/  IMAD.WIDE.U32 R62, R3, -0x326172a9, RZ ;  /* 0xcd9e8d57033e7825 */ /* 0x000fc600078e00ff */
[----:B------:R-:W-:Y:S01]  /*a5b0*/  MOV R46, R62 ;  /* 0x0000003e002e7202 */ /* 0x000fe20000000f00 */
[----:B------:R-:W-:Y:S01]  /*a5c0*/  IMAD.MOV.U32 R62, RZ, RZ, R44 ;  /* 0x000000ffff3e7224 */ /* 0x000fe200078e002c */
[----:B------:R-:W-:-:S07]  /*a5d0*/  LOP3.LUT R3, R64, UR24, R63, 0x96, !PT ;  /* 0x0000001840037c12 */ /* 0x000fce000f8e963f */
.L_x_16794:
[----:B------:R-:W-:Y:S05]  /*a5e0*/  BSYNC.RECONVERGENT B4 ;  /* 0x0000000000047941 */ /* 0x000fea0003800200 */
.L_x_16793:
        /* <DEDUP_REMOVED lines=10> */
.L_x_16792:
[----:B------:R-:W-:Y:S05]  /*a690*/  BSYNC.RECONVERGENT B3 ;  /* 0x0000000000037941 */ /* 0x000fea0003800200 */
.L_x_16791:
[----:B------:R-:W-:Y:S01]  /*a6a0*/  BSSY.RECONVERGENT B3, `(.L_x_16798) ;  /* 0x000005d000037945 */ /* 0x000fe20003800200 */
[----:B------:R-:W-:Y:S01]  /*a6b0*/  @!P1 MOV R44, R61 ;  /* 0x0000003d002c9202 */ /* 0x000fe20000000f00 */
[----:B------:R-:W-:Y:S02]  /*a6c0*/  @!P1 IMAD.MOV.U32 R6, RZ, RZ, R36 ;  /* 0x000000ffff069224 */ /* 0x000fe400078e0024 */
[----:B------:R-:W-:Y:S05]  /*a6d0*/  @!P1 BRA `(.L_x_16799) ;  /* 0x0000000400649947 */ /* 0x000fea0003800000 */
        /* <DEDUP_REMOVED lines=10> */
[-C--:B------:R-:W-:Y:S01]  /*a780*/  @!P2 MOV R6, R36.reuse ;  /* 0x000000240006a202 */ /* 0x080fe20000000f00 */
[----:B------:R-:W-:Y:S01]  /*a790*/  @!P2 IMAD.MOV.U32 R62, RZ, RZ, R2 ;  /* 0x000000ffff3ea224 */ /* 0x000fe200078e0002 */
[----:B------:R-:W-:Y:S01]  /*a7a0*/  @P2 IADD3 R44, PT, PT, R61, 0x1, RZ ;  /* 0x000000013d2c2810 */ /* 0x000fe20007ffe0ff */
[----:B------:R-:W-:Y:S01]  /*a7b0*/  @P2 IMAD.MOV.U32 R62, RZ, RZ, R3 ;  /* 0x000000ffff3e2224 */ /* 0x000fe200078e0003 */
[----:B------:R-:W-:Y:S01]  /*a7c0*/  @P2 MOV R6, R36 ;  /* 0x0000002400062202 */ /* 0x000fe20000000f00 */
[----:B------:R-:W-:Y:S06]  /*a7d0*/  BRA `(.L_x_16801) ;  /* 0x0000000000f87947 */ /* 0x000fec0003800000 */
.L_x_16802:
        /* <DEDUP_REMOVED lines=13> */
.L_x_16804:
[----:B------:R-:W-:Y:S05]  /*a8b0*/  BSYNC.RECONVERGENT B5 ;  /* 0x0000000000057941 */ /* 0x000fea0003800200 */
.L_x_16803:
        /* <DEDUP_REMOVED lines=48> */
.L_x_16801:
[----:B------:R-:W-:Y:S05]  /*abc0*/  BSYNC.RECONVERGENT B4 ;  /* 0x0000000000047941 */ /* 0x000fea0003800200 */
.L_x_16800:
        /* <DEDUP_REMOVED lines=10> */
.L_x_16799:
[----:B------:R-:W-:Y:S05]  /*ac70*/  BSYNC.RECONVERGENT B3 ;  /* 0x0000000000037941 */ /* 0x000fea0003800200 */
.L_x_16798:
[----:B------:R-:W-:Y:S01]  /*ac80*/  BSSY.RECONVERGENT B3, `(.L_x_16805) ;  /* 0x000005d000037945 */ /* 0x000fe20003800200 */
[----:B------:R-:W-:Y:S01]  /*ac90*/  @!P1 IMAD.MOV.U32 R61, RZ, RZ, R44 ;  /* 0x000000ffff3d9224 */ /* 0x000fe200078e002c */
[----:B------:R-:W-:Y:S02]  /*aca0*/  @!P1 MOV R36, R6 ;  /* 0x0000000600249202 */ /* 0x000fe40000000f00 */
[----:B------:R-:W-:Y:S05]  /*acb0*/  @!P1 BRA `(.L_x_16806) ;  /* 0x0000000400649947 */ /* 0x000fea0003800000 */
        /* <DEDUP_REMOVED lines=16> */
.L_x_16809:
        /* <DEDUP_REMOVED lines=13> */
.L_x_16811:
[----:B------:R-:W-:Y:S05]  /*ae90*/  BSYNC.RECONVERGENT B5 ;  /* 0x0000000000057941 */ /* 0x000fea0003800200 */
.L_x_16810:
        /* <DEDUP_REMOVED lines=48> */
.L_x_16808:
[----:B------:R-:W-:Y:S05]  /*b1a0*/  BSYNC.RECONVERGENT B4 ;  /* 0x0000000000047941 */ /* 0x000fea0003800200 */
.L_x_16807:
        /* <DEDUP_REMOVED lines=10> */
.L_x_16806:
[----:B------:R-:W-:Y:S05]  /*b250*/  BSYNC.RECONVERGENT B3 ;  /* 0x0000000000037941 */ /* 0x000fea0003800200 */
.L_x_16805:
[----:B------:R-:W-:Y:S01]  /*b260*/  @!P1 MOV R6, R61 ;  /* 0x0000003d00069202 */ /* 0x000fe20000000f00 */
[----:B------:R-:W-:Y:S01]  /*b270*/  @!P1 IMAD.MOV.U32 R44, RZ, RZ, R36 ;  /* 0x000000ffff2c9224 */ /* 0x000fe200078e0024 */
[----:B------:R-:W-:Y:S06]  /*b280*/  @!P1 BRA `(.L_x_16812) ;  /* 0x0000001c00209947 */ /* 0x000fec0003800000 */
        /* <DEDUP_REMOVED lines=16> */
.L_x_16815:
        /* <DEDUP_REMOVED lines=13> */
.L_x_16817:
[----:B------:R-:W-:Y:S05]  /*b460*/  BSYNC.RECONVERGENT B4 ;  /* 0x0000000000047941 */ /* 0x000fea0003800200 */
.L_x_16816:
        /* <DEDUP_REMOVED lines=48> */
.L_x_16814:
[----:B------:R-:W-:Y:S05]  /*b770*/  BSYNC.RECONVERGENT B3 ;  /* 0x0000000000037941 */ /* 0x000fea0003800200 */
.L_x_16813:
        /* <DEDUP_REMOVED lines=11> */
.L_x_16790:
        /* <DEDUP_REMOVED lines=21> */
.L_x_16822:
        /* <DEDUP_REMOVED lines=13> */
.L_x_16824:
[----:B------:R-:W-:Y:S05]  /*ba50*/  BSYNC.RECONVERGENT B5 ;  /* 0x0000000000057941 */ /* 0x000fea0003800200 */
.L_x_16823:
        /* <DEDUP_REMOVED lines=42> */
[----:B------:R-:W-:Y:S01]  /*bd00*/  IMAD.WIDE.U32 R32, R33, -0x2daee0ad, RZ ;  /* 0xd2511f5321207825 */ /* 0x000fe200078e00ff */
[----:B------:R-:W-:-:S03]  /*bd10*/  MOV R46, R34 ;  /* 0x00000022002e7202 */ /* 0x000fc60000000f00 */
[----:B------:R-:W-:Y:S01]  /*bd20*/  IMAD.MOV.U32 R36, RZ, RZ, R32 ;  /* 0x000000ffff247224 */ /* 0x000fe200078e0020 */
[----:B------:R-:W-:Y:S01]  /*bd30*/  LOP3.LUT R2, R2, UR28, R33, 0x96, !PT ;  /* 0x0000001c02027c12 */ /* 0x000fe2000f8e9621 */
[----:B------:R-:W-:Y:S01]  /*bd40*/  IMAD.MOV.U32 R34, RZ, RZ, RZ ;  /* 0x000000ffff227224 */ /* 0x000fe200078e00ff */
[----:B------:R-:W-:-:S07]  /*bd50*/  MOV R32, R44 ;  /* 0x0000002c00207202 */ /* 0x000fce0000000f00 */
.L_x_16821:
[----:B------:R-:W-:Y:S05]  /*bd60*/  BSYNC.RECONVERGENT B4 ;  /* 0x0000000000047941 */ /* 0x000fea0003800200 */
.L_x_16820:
[----:B------:R-:W-:Y:S01]  /*bd70*/  HFMA2 R33, -RZ, RZ, 0.1171875, 0 ;  /* 0x2f800000ff217431 */ /* 0x000fe200000001ff */
[----:B------:R-:W-:Y:S01]  /*bd80*/  I2FP.F32.U32 R6, R32 ;  /* 0x0000002000067245 */ /* 0x000fe20000201000 */
[----:B-----5:R-:W-:-:S04]  /*bd90*/  FMUL.FTZ R32, R16, UR9 ;  /* 0x0000000910207c20 */ /* 0x020fc80008410000 */
[----:B------:R-:W-:Y:S01]  /*bda0*/  FMUL.FTZ R32, R32, UR8 ;  /* 0x0000000820207c20 */ /* 0x000fe20008410000 */
[----:B------:R-:W-:-:S05]  /*bdb0*/  FFMA.FTZ R6, R6, R33, 1.1641532182693481445e-10 ;  /* 0x2f00000006067423 */ /* 0x000fca0000010021 */
[----:B------:R-:W-:-:S04]  /*bdc0*/  FSETP.GTU.FTZ.AND P1, PT, R6, UR25, PT ;  /* 0x0000001906007c0b */ /* 0x000fc8000bf3c000 */
[----:B------:R-:W-:Y:S02]  /*bdd0*/  SEL R6, RZ, 0x1, P1 ;  /* 0x00000001ff067807 */ /* 0x000fe40000800000 */
[----:B------:R-:W-:Y:S02]  /*bde0*/  FSEL R32, R32, RZ, !P1 ;  /* 0x000000ff20207208 */ /* 0x000fe40004800000 */
[----:B------:R-:W-:-:S07]  /*bdf0*/  PRMT R45, R6, 0x7610, R45 ;  /* 0x00007610062d7816 */ /* 0x000fce000000002d */
.L_x_16819:
[----:B------:R-:W-:Y:S05]  /*be00*/  BSYNC.RECONVERGENT B3 ;  /* 0x0000000000037941 */ /* 0x000fea0003800200 */
.L_x_16818:
        /* <DEDUP_REMOVED lines=17> */
.L_x_16829:
        /* <DEDUP_REMOVED lines=13> */
.L_x_16831:
[----:B------:R-:W-:Y:S05]  /*bff0*/  BSYNC.RECONVERGENT B5 ;  /* 0x0000000000057941 */ /* 0x000fea0003800200 */
.L_x_16830:
[----:B------:R-:W-:Y:S01]  /*c000*/  LOP3.LUT R34, R7, UR5, R3, 0x96, !PT ;  /* 0x0000000507227c12 */ /* 0x000fe2000f8e9603 */
[----:B01----:R-:W-:Y:S01]  /*c010*/  IMAD.WIDE.U32 R62, R52, -0x326172a9, RZ ;  /* 0xcd9e8d57343e7825 */ /* 0x003fe200078e00ff */
        /* <DEDUP_REMOVED lines=46> */
.L_x_16828:
[----:B------:R-:W-:Y:S05]  /*c300*/  BSYNC.RECONVERGENT B4 ;  /* 0x0000000000047941 */ /* 0x000fea0003800200 */
.L_x_16827:
        /* <DEDUP_REMOVED lines=9> */
.L_x_16826:
[----:B------:R-:W-:Y:S05]  /*c3a0*/  BSYNC.RECONVERGENT B3 ;  /* 0x0000000000037941 */ /* 0x000fea0003800200 */
.L_x_16825:
[----:B------:R-:W-:Y:S01]  /*c3b0*/  BSSY.RECONVERGENT B3, `(.L_x_16832) ;  /* 0x0000059000037945 */ /* 0x000fe20003800200 */
[----:B-1----:R-:W-:Y:S01]  /*c3c0*/  IMAD.MOV.U32 R61, RZ, RZ, R6 ;  /* 0x000000ffff3d7224 */ /* 0x002fe200078e0006 */
        /* <DEDUP_REMOVED lines=15> */
.L_x_16836:
        /* <DEDUP_REMOVED lines=13> */
.L_x_16838:
[----:B------:R-:W-:Y:S05]  /*c590*/  BSYNC.RECONVERGENT B5 ;  /* 0x0000000000057941 */ /* 0x000fea0003800200 */
.L_x_16837:
[----:B------:R-:W-:Y:S01]  /*c5a0*/  LOP3.LUT R34, R7, UR5, R3, 0x96, !PT ;  /* 0x0000000507227c12 */ /* 0x000fe2000f8e9603 */
[----:B0-----:R-:W-:Y:S01]  /*c5b0*/  IMAD.WIDE.U32 R62, R52, -0x326172a9, RZ ;  /* 0xcd9e8d57343e7825 */ /* 0x001fe200078e00ff */
        /* <DEDUP_REMOVED lines=46> */
.L_x_16835:
[----:B------:R-:W-:Y:S05]  /*c8a0*/  BSYNC.RECONVERGENT B4 ;  /* 0x0000000000047941 */ /* 0x000fea0003800200 */
.L_x_16834:
        /* <DEDUP_REMOVED lines=9> */
.L_x_16833:
[----:B------:R-:W-:Y:S05]  /*c940*/  BSYNC.RECONVERGENT B3 ;  /* 0x0000000000037941 */ /* 0x000fea0003800200 */
.L_x_16832:
        /* <DEDUP_REMOVED lines=20> */
.L_x_16841:
        /* <DEDUP_REMOVED lines=13> */
.L_x_16843:
[----:B------:R-:W-:Y:S05]  /*cb60*/  BSYNC.RECONVERGENT B4 ;  /* 0x0000000000047941 */ /* 0x000fea0003800200 */
.L_x_16842:
[----:B0-----:R-:W-:Y:S01]  /*cb70*/  LOP3.LUT R62, R7, UR5, R3, 0x96, !PT ;  /* 0x00000005073e7c12 */ /* 0x001fe2000f8e9603 */
        /* <DEDUP_REMOVED lines=41> */
[----:B------:R-:W-:Y:S02]  /*ce10*/  UIADD3 UR28, UPT, UPT, UR5, -0x695add53, URZ ;  /* 0x96a522ad051c7890 */ /* 0x000fe4000fffe0ff */
[----:B------:R-:W-:Y:S02]  /*ce20*/  IMAD.MOV.U32 R44, RZ, RZ, R62 ;  /* 0x000000ffff2c7224 */ /* 0x000fe400078e003e */
[----:B------:R-:W-:Y:S02]  /*ce30*/  IMAD.WIDE.U32 R64, R64, -0x326172a9, RZ ;  /* 0xcd9e8d5740407825 */ /* 0x000fe400078e00ff */
[----:B------:R-:W-:-:S03]  /*ce40*/  LOP3.LUT R2, R2, UR28, R63, 0x96, !PT ;  /* 0x0000001c02027c12 */ /* 0x000fc6000f8e963f */
[----:B------:R-:W-:Y:S02]  /*ce50*/  LOP3.LUT R3, R70, UR24, R65, 0x96, !PT ;  /* 0x0000001846037c12 */ /* 0x000fe4000f8e9641 */
[----:B------:R-:W-:-:S07]  /*ce60*/  MOV R46, R64 ;  /* 0x00000040002e7202 */ /* 0x000fce0000000f00 */
.L_x_16840:
[----:B------:R-:W-:Y:S05]  /*ce70*/  BSYNC.RECONVERGENT B3 ;  /* 0x0000000000037941 */ /* 0x000fea0003800200 */
.L_x_16839:
        /* <DEDUP_REMOVED lines=9> */
.L_x_16812:
[----:B------:R-:W-:Y:S05]  /*cf10*/  BSYNC.RECONVERGENT B2 ;  /* 0x0000000000027941 */ /* 0x000fea0003800200 */
.L_x_16789:
[----:B0-----:R-:W0:Y:S02]  /*cf20*/  LDC.64 R62, c[0x0][0x3a8] ;  /* 0x0000ea00ff3e7b82 */ /* 0x001e240000000a00 */
[----:B0-----:R-:W-:-:S05]  /*cf30*/  IMAD.WIDE.U32 R62, R55, 0x10, R62 ;  /* 0x00000010373e7825 */ /* 0x001fca00078e003e */
[----:B-----5:R2:W-:Y:S01]  /*cf40*/  STG.E.128 desc[UR6][R62.64], R32 ;  /* 0x000000203e007986 */ /* 0x0205e2000c101d06 */
[----:B------:R-:W-:Y:S05]  /*cf50*/  @!P0 BRA `(.L_x_16786) ;  /* 0x00000000002c8947 */ /* 0x000fea0003800000 */
[----:B--2---:R-:W0:Y:S01]  /*cf60*/  LDC.64 R62, c[0x0][0x3b0] ;  /* 0x0000ec00ff3e7b82 */ /* 0x004e220000000a00 */
[----:B------:R-:W-:-:S05]  /*cf70*/  IMAD.U32 R36, R48, 0x10000, RZ ;  /* 0x0001000030247824 */ /* 0x000fca00078e00ff */
[----:B------:R-:W-:Y:S02]  /*cf80*/  LOP3.LUT R55, R36, 0xff0000, RZ, 0xc0, !PT ;  /* 0x00ff000024377812 */ /* 0x000fe400078ec0ff */
[----:B------:R-:W-:-:S04]  /*cf90*/  LOP3.LUT R36, R49, 0xffff, RZ, 0xc0, !PT ;  /* 0x0000ffff31247812 */ /* 0x000fc800078ec0ff */
[----:B------:R-:W-:Y:S02]  /*cfa0*/  LEA R36, R36, R55, 0x18 ;  /* 0x0000003724247211 */ /* 0x000fe400078ec0ff */
[----:B------:R-:W-:-:S05]  /*cfb0*/  LOP3.LUT R55, R47, 0xff, RZ, 0xc0, !PT ;  /* 0x000000ff2f377812 */ /* 0x000fca00078ec0ff */
[----:B------:R-:W-:Y:S01]  /*cfc0*/  IMAD R36, R55, 0x100, R36 ;  /* 0x0000010037247824 */ /* 0x000fe200078e0224 */
[----:B------:R-:W-:-:S04]  /*cfd0*/  LOP3.LUT R55, R45, 0xff, RZ, 0xc0, !PT ;  /* 0x000000ff2d377812 */ /* 0x000fc800078ec0ff */
[----:B------:R-:W-:Y:S01]  /*cfe0*/  IADD3 R55, PT, PT, R36, R55, RZ ;  /* 0x0000003724377210 */ /* 0x000fe20007ffe0ff */
[----:B0-----:R-:W-:-:S05]  /*cff0*/  IMAD.WIDE.U32 R62, R39, 0x4, R62 ;  /* 0x00000004273e7825 */ /* 0x001fca00078e003e */
[----:B------:R3:W-:Y:S02]  /*d000*/  STG.E desc[UR6][R62.64], R55 ;  /* 0x000000373e007986 */ /* 0x0007e4000c101906 */
.L_x_16786:
[----:B------:R-:W-:Y:S05]  /*d010*/  BSYNC.RECONVERGENT B1 ;  /* 0x0000000000017941 */ /* 0x000fea0003800200 */
.L_x_16785:
[----:B------:R-:W-:Y:S01]  /*d020*/  FADD.FTZ R36, RZ, R20 ;  /* 0x00000014ff247221 */ /* 0x000fe20000010000 */
[C---:B------:R-:W-:Y:S01]  /*d030*/  ISETP.GT.U32.AND P2, PT, R0.reuse, 0x3f, PT ;  /* 0x0000003f0000780c */ /* 0x040fe20003f44070 */
[----:B------:R-:W-:Y:S01]  /*d040*/  UMOV UR28, 0xffffffff ;  /* 0xffffffff001c7882 */ /* 0x000fe20000000000 */
[C---:B------:R-:W-:Y:S01]  /*d050*/  ISETP.GT.U32.AND P1, PT, R0.reuse, 0x5f, PT ;  /* 0x0000005f0000780c */ /* 0x040fe20003f24070 */
[----:B------:R-:W-:Y:S01]  /*d060*/  FADD.FTZ R39, R21, R36 ;  /* 0x0000002415277221 */ /* 0x000fe20000010000 */
[----:B------:R-:W-:-:S03]  /*d070*/  ISETP.GT.U32.AND P0, PT, R0, 0x7f, PT ;  /* 0x0000007f0000780c */ /* 0x000fc60003f04070 */
[----:B------:R-:W-:-:S04]  /*d080*/  FADD.FTZ R36, R22, R39 ;  /* 0x0000002716247221 */ /* 0x000fc80000010000 */
[----:B------:R-:W-:-:S05]  /*d090*/  FADD.FTZ R36, R23, R36 ;  /* 0x0000002417247221 */ /* 0x000fca0000010000 */
[----:B------:R-:W-:-:S05]  /*d0a0*/  FSEL R65, R36, RZ, P5 ;  /* 0x000000ff24417208 */ /* 0x000fca0002800000 */
[----:B------:R-:W-:-:S04]  /*d0b0*/  FADD.FTZ R36, R24, R65 ;  /* 0x0000004118247221 */ /* 0x000fc80000010000 */
[----:B------:R-:W-:-:S04]  /*d0c0*/  FADD.FTZ R39, R25, R36 ;  /* 0x0000002419277221 */ /* 0x000fc80000010000 */
[----:B------:R-:W-:-:S04]  /*d0d0*/  FADD.FTZ R36, R26, R39 ;  /* 0x000000271a247221 */ /* 0x000fc80000010000 */
[----:B------:R-:W-:Y:S02]  /*d0e0*/  @P2 FADD.FTZ R65, R27, R36 ;  /* 0x000000241b412221 */ /* 0x000fe40000010000 */
[----:B------:R-:W4:Y:S02]  /*d0f0*/  S2R R36, SR_TID.X ;  /* 0x0000000000247919 */ /* 0x000f240000002100 */
[----:B0123--:R-:W-:-:S04]  /*d100*/  FADD.FTZ R62, R28, R65 ;  /* 0x000000411c3e7221 */ /* 0x00ffc80000010000 */
[----:B------:R-:W-:-:S04]  /*d110*/  FADD.FTZ R39, R29, R62 ;  /* 0x0000003e1d277221 */ /* 0x000fc80000010000 */
[----:B------:R-:W-:-:S04]  /*d120*/  FADD.FTZ R62, R30, R39 ;  /* 0x000000271e3e7221 */ /* 0x000fc80000010000 */
[----:B------:R-:W-:-:S04]  /*d130*/  @P1 FADD.FTZ R65, R31, R62 ;  /* 0x0000003e1f411221 */ /* 0x000fc80000010000 */
[----:B------:R-:W-:-:S04]  /*d140*/  FADD.FTZ R62, R32, R65 ;  /* 0x00000041203e7221 */ /* 0x000fc80000010000 */
[----:B------:R-:W-:-:S04]  /*d150*/  FADD.FTZ R39, R33, R62 ;  /* 0x0000003e21277221 */ /* 0x000fc80000010000 */
[----:B------:R-:W-:-:S04]  /*d160*/  FADD.FTZ R62, R34, R39 ;  /* 0x00000027223e7221 */ /* 0x000fc80000010000 */
[----:B------:R-:W-:Y:S01]  /*d170*/  @P0 FADD.FTZ R65, R35, R62 ;  /* 0x0000003e23410221 */ /* 0x000fe20000010000 */
[----:B----4-:R-:W-:-:S04]  /*d180*/  LOP3.LUT P6, RZ, R36, 0x1f, RZ, 0xc0, !PT ;  /* 0x0000001f24ff7812 */ /* 0x010fc800078cc0ff */
[----:B------:R-:W-:Y:S01]  /*d190*/  P2R R39, PR, RZ, 0x40 ;  /* 0x00000040ff277803 */ /* 0x000fe20000000000 */
[----:B------:R-:W-:Y:S08]  /*d1a0*/  BRA.DIV UR28, `(.L_x_16844) ;  /* 0x0000000a1cf47947 */ /* 0x000ff0000b800000 */
        /* <DEDUP_REMOVED lines=54> */
.L_x_16865:
[----:B------:R-:W-:Y:S01]  /*d510*/  LOP3.LUT P1, RZ, R36, 0x1f, RZ, 0xc0, !PT ;  /* 0x0000001f24ff7812 */ /* 0x000fe2000782c0ff */
[----:B-1----:R-:W-:Y:S01]  /*d520*/  FADD.FTZ R62, R73, R39 ;  /* 0x00000027493e7221 */ /* 0x002fe20000010000 */
[----:B------:R-:W-:Y:S01]  /*d530*/  FMUL.FTZ R39, R64, R64 ;  /* 0x0000004040277220 */ /* 0x000fe20000410000 */
[----:B------:R-:W-:Y:S01]  /*d540*/  ISETP.NE.AND P0, PT, RZ, UR26, PT ;  /* 0x0000001aff007c0c */ /* 0x000fe2000bf05270 */
[----:B------:R-:W-:Y:S01]  /*d550*/  BSSY.RECONVERGENT B1, `(.L_x_16845) ;  /* 0x000007c000017945 */ /* 0x000fe20003800200 */
[----:B------:R-:W-:-:S08]  /*d560*/  FFMA.FTZ R55, R62, R55, UR27 ;  /* 0x0000001b3e377e23 */ /* 0x000fd00008010037 */
[----:B------:R-:W1:Y:S02]  /*d570*/  @!P1 LDC.64 R62, c[0x0][0x3c0] ;  /* 0x0000f000ff3e9b82 */ /* 0x000e640000000a00 */
[----:B-1----:R-:W-:Y:S01]  /*d580*/  @!P1 IMAD.WIDE R70, R53, 0x4, R62 ;  /* 0x0000000435469825 */ /* 0x002fe200078e023e */
[----:B------:R-:W-:-:S04]  /*d590*/  FSEL R62, R39, RZ, P0 ;  /* 0x000000ff273e7208 */ /* 0x000fc80000000000 */
[----:B------:R1:W-:Y:S01]  /*d5a0*/  @!P1 STG.E desc[UR6][R70.64], R64 ;  /* 0x0000004046009986 */ /* 0x0003e2000c101906 */
[----:B------:R-:W-:Y:S02]  /*d5b0*/  FADD.FTZ R55, R55, R62 ;  /* 0x0000003e37377221 */ /* 0x000fe40000010000 */
[----:B------:R-:W2:Y:S04]  /*d5c0*/  @!P1 LDC.64 R62, c[0x0][0x3c8] ;  /* 0x0000f200ff3e9b82 */ /* 0x000ea80000000a00 */
[----:B------:R-:W3:Y:S01]  /*d5d0*/  MUFU.RSQ R55, R55 ;  /* 0x0000003700377308 */ /* 0x000ee20000001400 */
[----:B--2---:R-:W-:-:S05]  /*d5e0*/  @!P1 IMAD.WIDE R62, R53, 0x4, R62 ;  /* 0x00000004353e9825 */ /* 0x004fca00078e023e */
[----:B---3--:R1:W-:Y:S01]  /*d5f0*/  @!P1 STG.E desc[UR6][R62.64], R55 ;  /* 0x000000373e009986 */ /* 0x0083e2000c101906 */
[----:B-----5:R-:W-:-:S13]  /*d600*/  ISETP.GE.AND P1, PT, R37, 0x1, PT ;  /* 0x000000012500780c */ /* 0x020fda0003f26270 */
[----:B-1----:R-:W-:Y:S05]  /*d610*/  @!P1 BRA `(.L_x_16846) ;  /* 0x0000000400bc9947 */ /* 0x002fea0003800000 */
[----:B------:R-:W-:Y:S01]  /*d620*/  VIADD R37, R37, 0xffffffff ;  /* 0xffffffff25257836 */ /* 0x000fe20000000000 */
[----:B------:R-:W-:Y:S01]  /*d630*/  LOP3.LUT R54, R36, 0x1f, RZ, 0xc0, !PT ;  /* 0x0000001f24367812 */ /* 0x000fe200078ec0ff */
[----:B------:R-:W-:Y:S01]  /*d640*/  BSSY.RECONVERGENT B2, `(.L_x_16847) ;  /* 0x0000023000027945 */ /* 0x000fe20003800200 */
[----:B------:R-:W-:Y:S01]  /*d650*/  FSEL R64, R64, RZ, !P0 ;  /* 0x000000ff40407208 */ /* 0x000fe20004000000 */
        /* <DEDUP_REMOVED lines=10> */
[----:B------:R-:W-:Y:S01]  /*d700*/  SHF.R.U64 R62, R58, 0x10, R59 ;  /* 0x000000103a3e7819 */ /* 0x000fe2000000123b */
[----:B------:R-:W-:Y:S01]  /*d710*/  HADD2.F32 R61, -RZ, R41.H0_H0 ;  /* 0x20000029ff3d7230 */ /* 0x000fe20000004100 */
[----:B------:R-:W-:Y:S01]  /*d720*/  SHF.R.U64 R70, R40, 0x10, R41 ;  /* 0x0000001028467819 */ /* 0x000fe20000001229 */
[----:B------:R-:W-:Y:S01]  /*d730*/  FFMA.FTZ R36, R36, R37, R39 ;  /* 0x0000002524247223 */ /* 0x000fe20000010027 */
[----:B------:R-:W-:Y:S01]  /*d740*/  FMUL.FTZ R37, R55, R38 ;  /* 0x0000002637257220 */ /* 0x000fe20000410000 */
[----:B------:R-:W-:Y:S01]  /*d750*/  FADD.FTZ R38, R22, -R64 ;  /* 0x8000004016267221 */ /* 0x000fe20000010000 */
[----:B------:R-:W-:-:S02]  /*d760*/  HADD2.F32 R62, -RZ, R62.H0_H0 ;  /* 0x2000003eff3e7230 */ /* 0x000fc40000004100 */
[----:B------:R-:W-:Y:S02]  /*d770*/  HADD2.F32 R70, -RZ, R70.H0_H0 ;  /* 0x20000046ff467230 */ /* 0x000fe40000004100 */
[----:B------:R-:W-:Y:S01]  /*d780*/  FMUL.FTZ R38, R55, R38 ;  /* 0x0000002637267220 */ /* 0x000fe20000410000 */
[----:B------:R-:W-:Y:S02]  /*d790*/  HADD2.F32 R39, -RZ, R66.H1_H1 ;  /* 0x30000042ff277230 */ /* 0x000fe40000004100 */
[----:B------:R-:W-:Y:S01]  /*d7a0*/  FFMA.FTZ R37, R37, R62, R70 ;  /* 0x0000003e25257223 */ /* 0x000fe20000010046 */
[----:B------:R-:W-:Y:S02]  /*d7b0*/  FADD.FTZ R62, R23, -R64 ;  /* 0x80000040173e7221 */ /* 0x000fe40000010000 */
[----:B------:R-:W-:Y:S01]  /*d7c0*/  FFMA.FTZ R38, R38, R39, R61 ;  /* 0x0000002726267223 */ /* 0x000fe2000001003d */
[----:B------:R-:W-:Y:S02]  /*d7d0*/  SHF.R.U32.HI R61, RZ, 0x10, R59 ;  /* 0x00000010ff3d7819 */ /* 0x000fe4000001163b */
[----:B------:R-:W-:Y:S01]  /*d7e0*/  SHF.R.U32.HI R70, RZ, 0x10, R41 ;  /* 0x00000010ff467819 */ /* 0x000fe20000011629 */
[----:B------:R-:W-:-:S02]  /*d7f0*/  FMUL.FTZ R39, R55, R62 ;  /* 0x0000003e37277220 */ /* 0x000fc40000410000 */
[----:B------:R-:W-:Y:S02]  /*d800*/  HADD2.F32 R62, -RZ, R61.H0_H0 ;  /* 0x2000003dff3e7230 */ /* 0x000fe40000004100 */
[----:B------:R-:W-:-:S05]  /*d810*/  HADD2.F32 R70, -RZ, R70.H0_H0 ;  /* 0x20000046ff467230 */ /* 0x000fca0000004100 */
[----:B------:R-:W-:Y:S02]  /*d820*/  FFMA.FTZ R39, R39, R62, R70 ;  /* 0x0000003e27277223 */ /* 0x000fe40000010046 */
[----:B------:R-:W1:Y:S02]  /*d830*/  LDC.64 R62, c[0x0][0x428] ;  /* 0x00010a00ff3e7b82 */ /* 0x000e640000000a00 */
[C---:B-1----:R-:W-:Y:S01]  /*d840*/  IMAD.WIDE.U32 R62, R65.reuse, 0x10, R62 ;  /* 0x00000010413e7825 */ /* 0x042fe200078e003e */
[----:B------:R-:W-:-:S04]  /*d850*/  IADD3 R65, PT, PT, R65, 0x20, RZ ;  /* 0x0000002041417810 */ /* 0x000fc80007ffe0ff */
[----:B------:R1:W-:Y:S03]  /*d860*/  STG.E.128 desc[UR6][R62.64], R36 ;  /* 0x000000243e007986 */ /* 0x0003e6000c101d06 */
.L_x_16848:
[----:B------:R-:W-:Y:S05]  /*d870*/  BSYNC.RECONVERGENT B2 ;  /* 0x0000000000027941 */ /* 0x000fea0003800200 */
.L_x_16847:
[----:B------:R-:W-:Y:S01]  /*d880*/  ISETP.NE.AND P0, PT, R60, RZ, PT ;  /* 0x000000ff3c00720c */ /* 0x000fe20003f05270 */
[----:B------:R-:W-:-:S12]  /*d890*/  BSSY.RECONVERGENT B2, `(.L_x_16849) ;  /* 0x000001c000027945 */ /* 0x000fd80003800200 */
[----:B------:R-:W-:Y:S05]  /*d8a0*/  @!P0 BRA `(.L_x_16850) ;  /* 0x0000000000688947 */ /* 0x000fea0003800000 */
[--C-:B-1----:R-:W-:Y:S01]  /*d8b0*/  FADD.FTZ R36, R24, -R64.reuse ;  /* 0x8000004018247221 */ /* 0x102fe20000010000 */
[--C-:B------:R-:W-:Y:S01]  /*d8c0*/  HADD2.F32 R37, -RZ, R67.reuse.H0_H0 ;  /* 0x20000043ff257230 */ /* 0x100fe20000004100 */
[----:B------:R-:W-:Y:S01]  /*d8d0*/  SHF.R.U64 R60, R56, 0x10, R57 ;  /* 0x00000010383c7819 */ /* 0x000fe20000001239 */
[----:B------:R-:W-:Y:S02]  /*d8e0*/  HADD2.F32 R39, -RZ, R14.H0_H0 ;  /* 0x2000000eff277230 */ /* 0x000fe40000004100 */
[----:B------:R-:W-:Y:S01]  /*d8f0*/  FMUL.FTZ R36, R55, R36 ;  /* 0x0000002437247220 */ /* 0x000fe20000410000 */
[----:B------:R-:W-:Y:S01]  /*d900*/  SHF.R.U64 R62, R14, 0x10, R15 ;  /* 0x000000100e3e7819 */ /* 0x000fe2000000120f */
[----:B------:R-:W-:Y:S01]  /*d910*/  FADD.FTZ R38, R25, -R64 ;  /* 0x8000004019267221 */ /* 0x000fe20000010000 */
[----:B------:R-:W-:Y:S02]  /*d920*/  HADD2.F32 R60, -RZ, R60.H0_H0 ;  /* 0x2000003cff3c7230 */ /* 0x000fe40000004100 */
[----:B------:R-:W-:Y:S01]  /*d930*/  FFMA.FTZ R36, R36, R37, R39 ;  /* 0x0000002524247223 */ /* 0x000fe20000010027 */
[----:B------:R-:W-:-:S02]  /*d940*/  HADD2.F32 R39, -RZ, R67.H1_H1 ;  /* 0x30000043ff277230 */ /* 0x000fc40000004100 */
[----:B------:R-:W-:Y:S01]  /*d950*/  FMUL.FTZ R37, R55, R38 ;  /* 0x0000002637257220 */ /* 0x000fe20000410000 */
[----:B------:R-:W-:Y:S02]  /*d960*/  HADD2.F32 R62, -RZ, R62.H0_H0 ;  /* 0x2000003eff3e7230 */ /* 0x000fe40000004100 */
[----:B------:R-:W-:Y:S01]  /*d970*/  FADD.FTZ R38, R26, -R64 ;  /* 0x800000401a267221 */ /* 0x000fe20000010000 */
[----:B------:R-:W-:Y:S02]  /*d980*/  HADD2.F32 R61, -RZ, R15.H0_H0 ;  /* 0x2000000fff3d7230 */ /* 0x000fe40000004100 */
[----:B------:R-:W-:Y:S01]  /*d990*/  FFMA.FTZ R37, R37, R60, R62 ;  /* 0x0000003c25257223 */ /* 0x000fe2000001003e */
[----:B------:R-:W-:Y:S01]  /*d9a0*/  FMUL.FTZ R38, R55, R38 ;  /* 0x0000002637267220 */ /* 0x000fe20000410000 */
[----:B------:R-:W-:Y:S01]  /*d9b0*/  FADD.FTZ R60, R27, -R64 ;  /* 0x800000401b3c7221 */ /* 0x000fe20000010000 */
[--C-:B------:R-:W-:Y:S02]  /*d9c0*/  HADD2.F32 R62, -RZ, R68.reuse.H1_H1 ;  /* 0x30000044ff3e7230 */ /* 0x100fe40000004100 */
[----:B------:R-:W-:Y:S01]  /*d9d0*/  FFMA.FTZ R38, R38, R39, R61 ;  /* 0x0000002726267223 */ /* 0x000fe2000001003d */
[----:B------:R-:W-:Y:S01]  /*d9e0*/  FMUL.FTZ R39, R55, R60 ;  /* 0x0000003c37277220 */ /* 0x000fe20000410000 */
[----:B------:R-:W-:-:S05]  /*d9f0*/  HADD2.F32 R60, -RZ, R68.H0_H0 ;  /* 0x20000044ff3c7230 */ /* 0x000fca0000004100 */
[----:B------:R-:W-:Y:S02]  /*da00*/  FFMA.FTZ R39, R39, R60, R62 ;  /* 0x0000003c27277223 */ /* 0x000fe4000001003e */
[----:B------:R-:W1:Y:S02]  /*da10*/  LDC.64 R60, c[0x0][0x428] ;  /* 0x00010a00ff3c7b82 */ /* 0x000e640000000a00 */
[----:B-1----:R-:W-:-:S04]  /*da20*/  IMAD.WIDE.U32 R60, R65, 0x10, R60 ;  /* 0x00000010413c7825 */ /* 0x002fc800078e003c */
[----:B------:R-:W-:Y:S01]  /*da30*/  VIADD R65, R65, 0x20 ;  /* 0x0000002041417836 */ /* 0x000fe20000000000 */
[----:B------:R2:W-:Y:S06]  /*da40*/  STG.E.128 desc[UR6][R60.64], R36 ;  /* 0x000000243c007986 */ /* 0x0005ec000c101d06 */
.L_x_16850:
[----:B------:R-:W-:Y:S05]  /*da50*/  BSYNC.RECONVERGENT B2 ;  /* 0x0000000000027941 */ /* 0x000fea0003800200 */
.L_x_16849:
[----:B------:R-:W-:Y:S04]  /*da60*/  BSSY.RECONVERGENT B2, `(.L_x_16851) ;  /* 0x000001a000027945 */ /* 0x000fe80003800200 */
[----:B------:R-:W-:Y:S05]  /*da70*/  @!P4 BRA `(.L_x_16852) ;  /* 0x000000000060c947 */ /* 0x000fea0003800000 */
[--C-:B-12---:R-:W-:Y:S01]  /*da80*/  FADD.FTZ R36, R28, -R64.reuse ;  /* 0x800000401c247221 */ /* 0x106fe20000010000 */
[----:B------:R-:W-:Y:S02]  /*da90*/  HADD2.F32 R37, -RZ, R45.H1_H1 ;  /* 0x3000002dff257230 */ /* 0x000fe40000004100 */
[----:B------:R-:W-:Y:S01]  /*daa0*/  FADD.FTZ R38, R29, -R64 ;  /* 0x800000401d267221 */ /* 0x000fe20000010000 */
[----:B------:R-:W-:Y:S02]  /*dab0*/  HADD2.F32 R39, -RZ, R12.H0_H0 ;  /* 0x2000000cff277230 */ /* 0x000fe40000004100 */
[C---:B------:R-:W-:Y:S01]  /*dac0*/  FMUL.FTZ R36, R55.reuse, R36 ;  /* 0x0000002437247220 */ /* 0x040fe20000410000 */
[----:B------:R-:W-:Y:S02]  /*dad0*/  HADD2.F32 R60, -RZ, R69.H0_H0 ;  /* 0x20000045ff3c7230 */ /* 0x000fe40000004100 */
[----:B------:R-:W-:Y:S02]  /*dae0*/  HADD2.F32 R61, -RZ, R13.H0_H0 ;  /* 0x2000000dff3d7230 */ /* 0x000fe40000004100 */
[----:B------:R-:W-:Y:S01]  /*daf0*/  FFMA.FTZ R36, R36, R37, R39 ;  /* 0x0000002524247223 */ /* 0x000fe20000010027 */
[----:B------:R-:W-:Y:S01]  /*db00*/  FMUL.FTZ R37, R55, R38 ;  /* 0x0000002637257220 */ /* 0x000fe20000410000 */
[----:B------:R-:W-:-:S02]  /*db10*/  HADD2.F32 R38, -RZ, R48.H1_H1 ;  /* 0x30000030ff267230 */ /* 0x000fc40000004100 */
[----:B------:R-:W-:Y:S02]  /*db20*/  HADD2.F32 R39, -RZ, R47.H1_H1 ;  /* 0x3000002fff277230 */ /* 0x000fe40000004100 */
[----:B------:R-:W-:Y:S02]  /*db30*/  HADD2.F32 R62, -RZ, R69.H1_H1 ;  /* 0x30000045ff3e7230 */ /* 0x000fe40000004100 */
[----:B------:R-:W-:Y:S01]  /*db40*/  FFMA.FTZ R37, R37, R38, R60 ;  /* 0x0000002625257223 */ /* 0x000fe2000001003c */
[--C-:B------:R-:W-:Y:S01]  /*db50*/  FADD.FTZ R38, R30, -R64.reuse ;  /* 0x800000401e267221 */ /* 0x100fe20000010000 */
[----:B------:R-:W-:-:S03]  /*db60*/  FADD.FTZ R60, R31, -R64 ;  /* 0x800000401f3c7221 */ /* 0x000fc60000010000 */
[----:B------:R-:W-:-:S04]  /*db70*/  FMUL.FTZ R38, R55, R38 ;  /* 0x0000002637267220 */ /* 0x000fc80000410000 */
[----:B------:R-:W-:Y:S01]  /*db80*/  FFMA.FTZ R38, R38, R39, R61 ;  /* 0x0000002726267223 */ /* 0x000fe2000001003d */
[----:B------:R-:W-:Y:S01]  /*db90*/  FMUL.FTZ R39, R55, R60 ;  /* 0x0000003c37277220 */ /* 0x000fe20000410000 */
[----:B------:R-:W-:-:S05]  /*dba0*/  HADD2.F32 R60, -RZ, R49.H1_H1 ;  /* 0x30000031ff3c7230 */ /* 0x000fca0000004100 */
[----:B------:R-:W-:Y:S02]  /*dbb0*/  FFMA.FTZ R39, R39, R60, R62 ;  /* 0x0000003c27277223 */ /* 0x000fe4000001003e */
[----:B------:R-:W1:Y:S02]  /*dbc0*/  LDC.64 R60, c[0x0][0x428] ;  /* 0x00010a00ff3c7b82 */ /* 0x000e640000000a00 */
[C---:B-1----:R-:W-:Y:S01]  /*dbd0*/  IMAD.WIDE.U32 R60, R65.reuse, 0x10, R60 ;  /* 0x00000010413c7825 */ /* 0x042fe200078e003c */
[----:B------:R-:W-:-:S04]  /*dbe0*/  IADD3 R65, PT, PT, R65, 0x20, RZ ;  /* 0x0000002041417810 */ /* 0x000fc80007ffe0ff */
[----:B------:R3:W-:Y:S03]  /*dbf0*/  STG.E.128 desc[UR6][R60.64], R36 ;  /* 0x000000243c007986 */ /* 0x0007e6000c101d06 */
.L_x_16852:
[----:B------:R-:W-:Y:S05]  /*dc00*/  BSYNC.RECONVERGENT B2 ;  /* 0x0000000000027941 */ /* 0x000fea0003800200 */
.L_x_16851:
[----:B------:R-:W-:Y:S05]  /*dc10*/  @!P3 BRA `(.L_x_16846) ;  /* 0x00000000003cb947 */ /* 0x000fea0003800000 */
[----:B--23--:R-:W2:Y:S01]  /*dc20*/  LDC.64 R60, c[0x0][0x428] ;  /* 0x00010a00ff3c7b82 */ /* 0x00cea20000000a00 */
[--C-:B-1----:R-:W-:Y:S01]  /*dc30*/  FADD.FTZ R36, R32, -R64.reuse ;  /* 0x8000004020247221 */ /* 0x102fe20000010000 */
        /* <DEDUP_REMOVED lines=11> */
[----:B--2---:R-:W-:-:S05]  /*dcf0*/  IMAD.WIDE.U32 R60, R65, 0x10, R60 ;  /* 0x00000010413c7825 */ /* 0x004fca00078e003c */
[----:B------:R4:W-:Y:S02]  /*dd00*/  STG.E.128 desc[UR6][R60.64], R36 ;  /* 0x000000243c007986 */ /* 0x0009e4000c101d06 */
.L_x_16846:
[----:B------:R-:W-:Y:S05]  /*dd10*/  BSYNC.RECONVERGENT B1 ;  /* 0x0000000000017941 */ /* 0x000fea0003800200 */
.L_x_16845:
[----:B-1234-:R-:W1:Y:S02]  /*dd20*/  LDC.64 R36, c[0x0][0x380] ;  /* 0x0000e000ff247b82 */ /* 0x01ee640000000a00 */
[----:B-1----:R-:W-:-:S05]  /*dd30*/  IMAD R53, R36, 0x4, R53 ;  /* 0x0000000424357824 */ /* 0x002fca00078e0235 */
[----:B------:R-:W-:-:S13]  /*dd40*/  ISETP.GE.AND P0, PT, R53, R37, PT ;  /* 0x000000253500720c */ /* 0x000fda0003f06270 */
[----:B------:R-:W-:Y:S05]  /*dd50*/  @!P0 BRA `(.L_x_16853) ;  /* 0xffffff3000148947 */ /* 0x000fea000383ffff */
[----:B------:R-:W-:Y:S05]  /*dd60*/  BSYNC B0 ;  /* 0x0000000000007941 */ /* 0x000fea0003800000 */
.L_x_16601:
[----:B------:R-:W-:Y:S05]  /*dd70*/  EXIT ;  /* 0x000000000000794d */ /* 0x000fea0003800000 */
.L_x_16844:
[----:B------:R-:W-:Y:S01]  /*dd80*/  HFMA2 R63, -RZ, RZ, 0, 5.9604644775390625e-08 ;  /* 0x00000001ff3f7431 */ /* 0x000fe200000001ff */
[----:B------:R-:W-:Y:S01]  /*dd90*/  BSSY B1, `(.L_x_16854) ;  /* 0x0000006000017945 */ /* 0x000fe20003800000 */
[----:B------:R-:W-:Y:S01]  /*dda0*/  IMAD.MOV.U32 R62, RZ, RZ, 0x1f ;  /* 0x0000001fff3e7424 */ /* 0x000fe200078e00ff */
[----:B------:R-:W-:-:S07]  /*ddb0*/  MOV R61, 0xffffffff ;  /* 0xffffffff003d7802 */ /* 0x000fce0000000f00 */
[----:B-----5:R-:W-:Y:S05]  /*ddc0*/  WARPSYNC.COLLECTIVE R61, `(.L_x_16855) ;  /* 0x000000003d087348 */ /* 0x020fea0003c00000 */
[----:B------:R0:W1:Y:S02]  /*ddd0*/  SHFL.BFLY P6, R39, R65, R63, R62 ;  /* 0x0c00003f41277389 */ /* 0x00006400000c003e */
[----:B01---5:R-:W-:Y:S05]  /*dde0*/  ENDCOLLECTIVE ;  /* 0x000000000000791b */ /* 0x023fea0003800000 */
.L_x_16855:
[----:B------:R-:W-:Y:S05]  /*ddf0*/  BSYNC B1 ;  /* 0x0000000000017941 */ /* 0x000fea0003800000 */
.L_x_16854:
[----:B------:R-:W-:Y:S01]  /*de00*/  FADD.FTZ R70, R65, R39 ;  /* 0x0000002741467221 */ /* 0x000fe20000010000 */
[----:B------:R-:W-:Y:S02]  /*de10*/  HFMA2 R63, -RZ, RZ, 0, 1.1920928955078125e-07 ;  /* 0x00000002ff3f7431 */ /* 0x000fe400000001ff */
[----:B------:R-:W-:Y:S01]  /*de20*/  IMAD.MOV.U32 R62, RZ, RZ, 0x1f ;  /* 0x0000001fff3e7424 */ /* 0x000fe200078e00ff */
[----:B------:R-:W-:Y:S01]  /*de30*/  MOV R61, 0xffffffff ;  /* 0xffffffff003d7802 */ /* 0x000fe20000000f00 */
[----:B------:R-:W-:Y:S01]  /*de40*/  IMAD.MOV.U32 R65, RZ, RZ, R70 ;  /* 0x000000ffff417224 */ /* 0x000fe200078e0046 */
[----:B------:R-:W0:Y:S06]  /*de50*/  LDC R55, c[0x0][0x400] ;  /* 0x00010000ff377b82 */ /* 0x000e2c0000000800 */
[----:B0-----:R-:W-:Y:S05]  /*de60*/  WARPSYNC.COLLECTIVE R61, `(.L_x_16856) ;  /* 0x000000003d087348 */ /* 0x001fea0003c00000 */
[----:B------:R1:W2:Y:S02]  /*de70*/  SHFL.BFLY P6, R39, R65, R63, R62 ;  /* 0x0c00003f41277389 */ /* 0x0002a400000c003e */
[----:B012---:R-:W-:Y:S05]  /*de80*/  ENDCOLLECTIVE ;  /* 0x000000000000791b */ /* 0x007fea0003800000 */
.L_x_16856:
[----:B------:R-:W-:Y:S02]  /*de90*/  HFMA2 R63, -RZ, RZ, 0, 2.384185791015625e-07 ;  /* 0x00000004ff3f7431 */ /* 0x000fe400000001ff */
[----:B------:R-:W-:-:S04]  /*dea0*/  FADD.FTZ R71, R70, R39 ;  /* 0x0000002746477221 */ /* 0x000fc80000010000 */
[----:B------:R-:W-:-:S07]  /*deb0*/  IMAD.MOV.U32 R65, RZ, RZ, R71 ;  /* 0x000000ffff417224 */ /* 0x000fce00078e0047 */
[----:B------:R-:W-:Y:S05]  /*dec0*/  WARPSYNC.COLLECTIVE R61, `(.L_x_16857) ;  /* 0x000000003d087348 */ /* 0x000fea0003c00000 */
[----:B------:R0:W1:Y:S02]  /*ded0*/  SHFL.BFLY P6, R39, R65, R63, R62 ;  /* 0x0c00003f41277389 */ /* 0x00006400000c003e */
[----:B01----:R-:W-:Y:S05]  /*dee0*/  ENDCOLLECTIVE ;  /* 0x000000000000791b */ /* 0x003fea0003800000 */
.L_x_16857:
[----:B------:R-:W-:Y:S01]  /*def0*/  MOV R63, 0x8 ;  /* 0x00000008003f7802 */ /* 0x000fe20000000f00 */
[----:B------:R-:W-:-:S04]  /*df00*/  FADD.FTZ R72, R71, R39 ;  /* 0x0000002747487221 */ /* 0x000fc80000010000 */
[----:B------:R-:W-:-:S07]  /*df10*/  IMAD.MOV.U32 R65, RZ, RZ, R72 ;  /* 0x000000ffff417224 */ /* 0x000fce00078e0048 */
[----:B------:R-:W-:Y:S05]  /*df20*/  WARPSYNC.COLLECTIVE R61, `(.L_x_16858) ;  /* 0x000000003d087348 */ /* 0x000fea0003c00000 */
[----:B------:R0:W1:Y:S02]  /*df30*/  SHFL.BFLY P6, R39, R65, R63, R62 ;  /* 0x0c00003f41277389 */ /* 0x00006400000c003e */
[----:B01----:R-:W-:Y:S05]  /*df40*/  ENDCOLLECTIVE ;  /* 0x000000000000791b */ /* 0x003fea0003800000 */
.L_x_16858:
[----:B------:R-:W-:Y:S02]  /*df50*/  HFMA2 R63, -RZ, RZ, 0, 9.5367431640625e-07 ;  /* 0x00000010ff3f7431 */ /* 0x000fe400000001ff */
[----:B------:R-:W-:-:S04]  /*df60*/  FADD.FTZ R73, R72, R39 ;  /* 0x0000002748497221 */ /* 0x000fc80000010000 */
[----:B------:R-:W-:-:S07]  /*df70*/  IMAD.MOV.U32 R65, RZ, RZ, R73 ;  /* 0x000000ffff417224 */ /* 0x000fce00078e0049 */
[----:B------:R-:W-:Y:S05]  /*df80*/  WARPSYNC.COLLECTIVE R61, `(.L_x_16859) ;  /* 0x000000003d087348 */ /* 0x000fea0003c00000 */
[----:B------:R0:W1:Y:S02]  /*df90*/  SHFL.BFLY P6, R39, R65, R63, R62 ;  /* 0x0c00003f41277389 */ /* 0x00006400000c003e */
[----:B01----:R-:W-:Y:S05]  /*dfa0*/  ENDCOLLECTIVE ;  /* 0x000000000000791b */ /* 0x003fea0003800000 */
.L_x_16859:
        /* <DEDUP_REMOVED lines=36> */
[----:B------:R-:W-:-:S07]  /*e1f0*/  MOV R62, 0x1f ;  /* 0x0000001f003e7802 */ /* 0x000fce0000000f00 */
[----:B------:R-:W-:Y:S05]  /*e200*/  WARPSYNC.COLLECTIVE R61, `(.L_x_16860) ;  /* 0x000000003d087348 */ /* 0x000fea0003c00000 */
[----:B------:R0:W1:Y:S02]  /*e210*/  SHFL.BFLY P6, R39, R65, R63, R62 ;  /* 0x0c00003f41277389 */ /* 0x00006400000c003e */
[----:B01----:R-:W-:Y:S05]  /*e220*/  ENDCOLLECTIVE ;  /* 0x000000000000791b */ /* 0x003fea0003800000 */
.L_x_16860:
[----:B------:R-:W-:Y:S02]  /*e230*/  HFMA2 R63, -RZ, RZ, 0, 1.1920928955078125e-07 ;  /* 0x00000002ff3f7431 */ /* 0x000fe400000001ff */
[----:B------:R-:W-:-:S04]  /*e240*/  FADD.FTZ R70, R65, R39 ;  /* 0x0000002741467221 */ /* 0x000fc80000010000 */
[----:B------:R-:W-:-:S07]  /*e250*/  IMAD.MOV.U32 R65, RZ, RZ, R70 ;  /* 0x000000ffff417224 */ /* 0x000fce00078e0046 */
[----:B------:R-:W-:Y:S05]  /*e260*/  WARPSYNC.COLLECTIVE R61, `(.L_x_16861) ;  /* 0x000000003d087348 */ /* 0x000fea0003c00000 */
[----:B------:R0:W1:Y:S02]  /*e270*/  SHFL.BFLY P6, R39, R65, R63, R62 ;  /* 0x0c00003f41277389 */ /* 0x00006400000c003e */
[----:B01----:R-:W-:Y:S05]  /*e280*/  ENDCOLLECTIVE ;  /* 0x000000000000791b */ /* 0x003fea0003800000 */
.L_x_16861:
[----:B------:R-:W-:Y:S01]  /*e290*/  MOV R63, 0x4 ;  /* 0x00000004003f7802 */ /* 0x000fe20000000f00 */
[----:B------:R-:W-:-:S04]  /*e2a0*/  FADD.FTZ R71, R70, R39 ;  /* 0x0000002746477221 */ /* 0x000fc80000010000 */
[----:B------:R-:W-:-:S07]  /*e2b0*/  IMAD.MOV.U32 R65, RZ, RZ, R71 ;  /* 0x000000ffff417224 */ /* 0x000fce00078e0047 */
[----:B------:R-:W-:Y:S05]  /*e2c0*/  WARPSYNC.COLLECTIVE R61, `(.L_x_16862) ;  /* 0x000000003d087348 */ /* 0x000fea0003c00000 */
[----:B------:R0:W1:Y:S02]  /*e2d0*/  SHFL.BFLY P6, R39, R65, R63, R62 ;  /* 0x0c00003f41277389 */ /* 0x00006400000c003e */
[----:B01----:R-:W-:Y:S05]  /*e2e0*/  ENDCOLLECTIVE ;  /* 0x000000000000791b */ /* 0x003fea0003800000 */
.L_x_16862:
[----:B------:R-:W-:Y:S02]  /*e2f0*/  HFMA2 R63, -RZ, RZ, 0, 4.76837158203125e-07 ;  /* 0x00000008ff3f7431 */ /* 0x000fe400000001ff */
[----:B------:R-:W-:-:S04]  /*e300*/  FADD.FTZ R72, R71, R39 ;  /* 0x0000002747487221 */ /* 0x000fc80000010000 */
[----:B------:R-:W-:-:S07]  /*e310*/  IMAD.MOV.U32 R65, RZ, RZ, R72 ;  /* 0x000000ffff417224 */ /* 0x000fce00078e0048 */
[----:B------:R-:W-:Y:S05]  /*e320*/  WARPSYNC.COLLECTIVE R61, `(.L_x_16863) ;  /* 0x000000003d087348 */ /* 0x000fea0003c00000 */
[----:B------:R0:W1:Y:S02]  /*e330*/  SHFL.BFLY P6, R39, R65, R63, R62 ;  /* 0x0c00003f41277389 */ /* 0x00006400000c003e */
[----:B01----:R-:W-:Y:S05]  /*e340*/  ENDCOLLECTIVE ;  /* 0x000000000000791b */ /* 0x003fea0003800000 */
.L_x_16863:
[----:B------:R-:W-:Y:S01]  /*e350*/  MOV R63, 0x10 ;  /* 0x00000010003f7802 */ /* 0x000fe20000000f00 */
[----:B------:R-:W-:-:S04]  /*e360*/  FADD.FTZ R73, R72, R39 ;  /* 0x0000002748497221 */ /* 0x000fc80000010000 */
[----:B------:R-:W-:-:S07]  /*e370*/  IMAD.MOV.U32 R65, RZ, RZ, R73 ;  /* 0x000000ffff417224 */ /* 0x000fce00078e0049 */
[----:B------:R-:W-:Y:S05]  /*e380*/  WARPSYNC.COLLECTIVE R61, `(.L_x_16864) ;  /* 0x000000003d087348 */ /* 0x000fea0003c00000 */
[----:B------:R0:W1:Y:S02]  /*e390*/  SHFL.BFLY P6, R39, R65, R63, R62 ;  /* 0x0c00003f41277389 */ /* 0x00006400000c003e */
[----:B01----:R-:W-:Y:S05]  /*e3a0*/  ENDCOLLECTIVE ;  /* 0x000000000000791b */ /* 0x003fea0003800000 */
.L_x_16864:
[----:B------:R-:W-:Y:S05]  /*e3b0*/  BRA `(.L_x_16865) ;  /* 0xfffffff000547947 */ /* 0x000fea000383ffff */
.L_x_16866:
        /* <DEDUP_REMOVED lines=12> */
.L_x_20359:


//--------------------- .text._ZN10layer_norm13ln_fwd_kernelINS_13Kernel_traitsI6__halfffffjLj512ELj1ELj4ELj1ELj16ENS_18Kernel_traits_baseILj512ES2_ffffjLj128EEEEELb1ELb0ELb1ELb1EEEvNS_9FwdParamsE --------------------------
	.section	.text._ZN10layer_norm13ln_fwd_kernelINS_13Kernel_traitsI6__halfffffjLj512ELj1ELj4ELj1ELj16ENS_18Kernel_traits_baseILj512ES2_ffffjLj128EEEEELb1ELb0ELb1ELb1EEEvNS_9FwdParamsE,"ax",@progbits
	.align	128
        .global         _ZN10layer_norm13ln_fwd_kernelINS_13Kernel_traitsI6__halfffffjLj512ELj1ELj4ELj1ELj16ENS_18Kernel_traits_baseILj512ES2_ffffjLj128EEEEELb1ELb0ELb1ELb1EEEvNS_9FwdParamsE
        .type           _ZN10layer_norm13ln_fwd_kernelINS_13Kernel_traitsI6__halfffffjLj512ELj1ELj4ELj1ELj16ENS_18Kernel_traits_baseILj512ES2_ffffjLj128EEEEELb1ELb0ELb1ELb1EEEvNS_9FwdParamsE,@function
        .size           _ZN10layer_norm13ln_fwd_kernelINS_13Kernel_traitsI6__halfffffjLj512ELj1ELj4ELj1ELj16ENS_18Kernel_traits_baseILj512ES2_ffffjLj128EEEEELb1ELb0ELb1ELb1EEEvNS_9FwdParamsE,(.L_x_20360 - _ZN10layer_norm13ln_fwd_kernelINS_13Kernel_traitsI6__halfffffjLj512ELj1ELj4ELj1ELj16ENS_18Kernel_traits_baseILj512ES2_ffffjLj128EEEEELb1ELb0ELb1ELb1EEEvNS_9FwdParamsE)
        .other          _ZN10layer_norm13ln_fwd_kernelINS_13Kernel_traitsI6__halfffffjLj512ELj1ELj4ELj1ELj16ENS_18Kernel_traits_baseILj512ES2_ffffjLj128EEEEELb1ELb0ELb1ELb1EEEvNS_9FwdParamsE,@"STO_CUDA_ENTRY STV_DEFAULT"
_ZN10layer_norm13ln_fwd_kernelINS_13Kernel_traitsI6__halfffffjLj512ELj1ELj4ELj1ELj16ENS_18Kernel_traits_baseILj512ES2_ffffjLj128EEEEELb1ELb0ELb1ELb1EEEvNS_9FwdParamsE:
.text._ZN10layer_norm13ln_fwd_kernelINS_13Kernel_traitsI6__halfffffjLj512ELj1ELj4ELj1ELj16ENS_18Kernel_traits_baseILj512ES2_ffffjLj128EEEEELb1ELb0ELb1ELb1EEEvNS_9FwdParamsE:
[----:B------:R-:W-:Y:S01]  /*0000*/  LDC R1, c[0x0][0x37c] ;  /* 0x0000df00ff017b82 */ /* 0x000fe20000000800 */
[----:B------:R-:W0:Y:S01]  /*0010*/  S2R R20, SR_TID.X ;  /* 0x0000000000147919 */ /* 0x000e220000002100 */
[----:B------:R-:W1:Y:S06]  /*0020*/  LDCU.64 UR4, c[0x0][0x438] ;  /* 0x00008700ff0477ac */ /* 0x000e6c0008000a00 */
[----:B------:R-:W2:Y:S01]  /*0030*/  LDC.64 R14, c[0x0][0x3d0] ;  /* 0x0000f400ff0e7b82 */ /* 0x000ea20000000a00 */
[----:B------:R-:W3:Y:S07]  /*0040*/  LDCU.64 UR8, c[0x0][0x358] ;  /* 0x00006b00ff0877ac */ /* 0x000eee0008000a00 */
[----:B------:R-:W4:Y:S01]  /*0050*/  LDC R21, c[0x0][0x45c] ;  /* 0x00011700ff157b82 */ /* 0x000f220000000800 */
[----:B------:R-:W4:Y:S01]  /*0060*/  LDCU.64 UR6, c[0x0][0x450] ;  /* 0x00008a00ff0677ac */ /* 0x000f220008000a00 */
[----:B------:R-:W4:Y:S01]  /*0070*/  LDCU UR10, c[0x0][0x384] ;  /* 0x00007080ff0a77ac */ /* 0x000f220008000800 */
[----:B-1----:R-:W-:Y:S01]  /*0080*/  ISETP.NE.U32.AND P0, PT, RZ, UR4, PT ;  /* 0x00000004ff007c0c */ /* 0x002fe2000bf05070 */
[----:B------:R-:W1:Y:S03]  /*0090*/  LDCU.U8 UR4, c[0x0][0x464] ;  /* 0x00008c80ff0477ac */ /* 0x000e660008000000 */
[----:B------:R-:W-:-:S02]  /*00a0*/  ISETP.NE.AND.EX P0, PT, RZ, UR5, PT, P0 ;  /* 0x00000005ff007c0c */ /* 0x000fc4000bf05300 */
[----:B0-----:R-:W-:Y:S01]  /*00b0*/  LOP3.LUT R37, R20, 0x1f, RZ, 0xc0, !PT ;  /* 0x0000001f14257812 */ /* 0x001fe200078ec0ff */
[----:B------:R-:W0:Y:S10]  /*00c0*/  LDC R8, c[0x0][0x458] ;  /* 0x00011600ff087b82 */ /* 0x000e340000000800 */
[----:B--2---:R-:W-:Y:S01]  /*00d0*/  @P0 IMAD.WIDE.U32 R12, R37, 0x8, R14 ;  /* 0x00000008250c0825 */ /* 0x004fe200078e000e */
[----:B-1----:R-:W-:Y:S01]  /*00e0*/  ISETP.NE.AND P1, PT, RZ, UR4, PT ;  /* 0x00000004ff007c0c */ /* 0x002fe2000bf25270 */
[----:B------:R-:W1:Y:S03]  /*00f0*/  @P0 LDC.64 R16, c[0x0][0x438] ;  /* 0x00010e00ff100b82 */ /* 0x000e660000000a00 */
[----:B---3--:R-:W5:Y:S04]  /*0100*/  @P0 LDG.E.64 R10, desc[UR8][R12.64] ;  /* 0x000000080c0a0981 */ /* 0x008f68000c1e1b00 */
[----:B------:R-:W5:Y:S04]  /*0110*/  @P0 LDG.E.64 R4, desc[UR8][R12.64+0x100] ;  /* 0x000100080c040981 */ /* 0x000f68000c1e1b00 */
[----:B------:R-:W5:Y:S04]  /*0120*/  @P0 LDG.E.64 R40, desc[UR8][R12.64+0x200] ;  /* 0x000200080c280981 */ /* 0x000f68000c1e1b00 */
[----:B------:R-:W5:Y:S01]  /*0130*/  @P0 LDG.E.64 R38, desc[UR8][R12.64+0x300] ;  /* 0x000300080c260981 */ /* 0x000f62000c1e1b00 */
[----:B----4-:R-:W-:Y:S01]  /*0140*/  @P1 MOV R9, R21 ;  /* 0x0000001500091202 */ /* 0x010fe20000000f00 */
[----:B------:R-:W-:-:S02]  /*0150*/  IMAD.U32 R2, RZ, RZ, UR6 ;  /* 0x00000006ff027e24 */ /* 0x000fc4000f8e00ff */
[----:B------:R-:W-:Y:S01]  /*0160*/  IMAD.U32 R3, RZ, RZ, UR7 ;  /* 0x00000007ff037e24 */ /* 0x000fe2000f8e00ff */
[----:B------:R-:W2:Y:S01]  /*0170*/  S2UR UR5, SR_CTAID.X ;  /* 0x00000000000579c3 */ /* 0x000ea20000002500 */
[----:B0-----:R0:W3:Y:S01]  /*0180*/  @P1 LDG.E.64 R6, desc[UR8][R8.64] ;  /* 0x0000000808061981 */ /* 0x0010e2000c1e1b00 */
[----:B------:R-:W-:-:S03]  /*0190*/  @!P0 IMAD.WIDE.U32 R18, R37, 0x8, R14 ;  /* 0x0000000825128825 */ /* 0x000fc600078e000e */
[----:B------:R-:W4:Y:S01]  /*01a0*/  @P1 LDG.E.64 R2, desc[UR8][R2.64] ;  /* 0x0000000802021981 */ /* 0x000f22000c1e1b00 */
[----:B-1----:R-:W-:Y:S02]  /*01b0*/  @P0 IMAD.WIDE.U32 R16, R37, 0x8, R16 ;  /* 0x0000000825100825 */ /* 0x002fe400078e0010 */
[----:B------:R-:W3:Y:S03]  /*01c0*/  @P1 LDC R23, c[0x0][0x460] ;  /* 0x00011800ff171b82 */ /* 0x000ee60000000800 */
[----:B------:R1:W5:Y:S04]  /*01d0*/  @P0 LDG.E.64 R44, desc[UR8][R16.64] ;  /* 0x00000008102c0981 */ /* 0x000368000c1e1b00 */
[----:B------:R1:W5:Y:S04]  /*01e0*/  @P0 LDG.E.64 R42, desc[UR8][R16.64+0x100] ;  /* 0x00010008102a0981 */ /* 0x000368000c1e1b00 */
[----:B------:R1:W5:Y:S04]  /*01f0*/  @P0 LDG.E.64 R12, desc[UR8][R16.64+0x200] ;  /* 0x00020008100c0981 */ /* 0x000368000c1e1b00 */
[----:B------:R1:W5:Y:S04]  /*0200*/  @P0 LDG.E.64 R14, desc[UR8][R16.64+0x300] ;  /* 0x00030008100e0981 */ /* 0x000368000c1e1b00 */
[----:B------:R1:W5:Y:S04]  /*0210*/  @!P0 LDG.E.64 R10, desc[UR8][R18.64] ;  /* 0x00000008120a8981 */ /* 0x000368000c1e1b00 */
[----:B------:R1:W5:Y:S04]  /*0220*/  @!P0 LDG.E.64 R4, desc[UR8][R18.64+0x100] ;  /* 0x0001000812048981 */ /* 0x000368000c1e1b00 */
[----:B------:R1:W5:Y:S04]  /*0230*/  @!P0 LDG.E.64 R40, desc[UR8][R18.64+0x200] ;  /* 0x0002000812288981 */ /* 0x000368000c1e1b00 */
[----:B------:R1:W5:Y:S01]  /*0240*/  @!P0 LDG.E.64 R38, desc[UR8][R18.64+0x300] ;  /* 0x0003000812268981 */ /* 0x000362000c1e1b00 */
[----:B0-----:R-:W0:Y:S01]  /*0250*/  LDC R9, c[0x0][0x360] ;  /* 0x0000d800ff097b82 */ /* 0x001e220000000800 */
[----:B--2---:R-:W-:Y:S01]  /*0260*/  USHF.L.U32 UR4, UR5, 0x2, URZ ;  /* 0x0000000205047899 */ /* 0x004fe200080006ff */
[----:B------:R-:W-:-:S05]  /*0270*/  SHF.R.U32.HI R0, RZ, 0x5, R20 ;  /* 0x00000005ff007819 */ /* 0x000fca0000011614 */
[----:B------:R-:W-:-:S04]  /*0280*/  LOP3.LUT R0, R0, UR4, RZ, 0xfc, !PT ;  /* 0x0000000400007c12 */ /* 0x000fc8000f8efcff */
[----:B------:R-:W-:Y:S02]  /*0290*/  ISETP.GE.AND P2, PT, R0, UR10, PT ;  /* 0x0000000a00007c0c */ /* 0x000fe4000bf46270 */
[----:B---3--:R-:W-:Y:S02]  /*02a0*/  @P1 IADD3 R8, P3, PT, R6, R23, RZ ;  /* 0x0000001706081210 */ /* 0x008fe40007f7e0ff */
[----:B----4-:R-:W-:Y:S02]  /*02b0*/  @P1 R2UR UR6, R2 ;  /* 0x00000000020612ca */ /* 0x010fe400000e0000 */
[----:B------:R-:W-:Y:S01]  /*02c0*/  @P1 R2UR UR7, R3 ;  /* 0x00000000030712ca */ /* 0x000fe200000e0000 */
[----:B------:R-:W-:Y:S02]  /*02d0*/  @P1 IMAD.X R21, RZ, RZ, R7, P3 ;  /* 0x000000ffff151224 */ /* 0x000fe400018e0607 */
[----:B0-----:R-:W-:-:S04]  /*02e0*/  IMAD R6, R9, UR5, R20 ;  /* 0x0000000509067c24 */ /* 0x001fc8000f8e0214 */
[----:B-1----:R-:W-:Y:S08]  /*02f0*/  @P2 EXIT ;  /* 0x000000000000294d */ /* 0x002ff00003800000 */
[----:B------:R-:W-:Y:S01]  /*0300*/  IMAD.MOV.U32 R2, RZ, RZ, R6 ;  /* 0x000000ffff027224 */ /* 0x000fe200078e0006 */
[----:B-----5:R-:W-:Y:S01]  /*0310*/  SHF.R.U64 R36, R4, 0x10, R5 ;  /* 0x0000001004247819 */ /* 0x020fe20000001205 */
[----:B------:R-:W-:Y:S01]  /*0320*/  IMAD.MOV.U32 R64, RZ, RZ, R4 ;  /* 0x000000ffff407224 */ /* 0x000fe200078e0004 */
[--C-:B------:R-:W-:Y:S01]  /*0330*/  SHF.R.U32.HI R3, RZ, 0x2, R21.reuse ;  /* 0x00000002ff037819 */ /* 0x100fe20000011615 */
[----:B------:R-:W-:Y:S01]  /*0340*/  IMAD.HI.U32 R6, R2, -0x326172a9, RZ ;  /* 0xcd9e8d5702067827 */ /* 0x000fe200078e00ff */
[----:B------:R-:W-:Y:S01]  /*0350*/  SHF.R.U64 R4, R8, 0x2, R21 ;  /* 0x0000000208047819 */ /* 0x000fe20000001215 */
[----:B------:R-:W-:Y:S01]  /*0360*/  UIADD3 UR16, UPT, UPT, UR7, -0x4498517b, URZ ;  /* 0xbb67ae8507107890 */ /* 0x000fe2000fffe0ff */
[--C-:B------:R-:W-:Y:S01]  /*0370*/  SHF.R.U64 R61, R10, 0x10, R11.reuse ;  /* 0x000000100a3d7819 */ /* 0x100fe2000000120b */
[--C-:B------:R-:W-:Y:S01]  /*0380*/  IMAD.MOV.U32 R7, RZ, RZ, R11.reuse ;  /* 0x000000ffff077224 */ /* 0x100fe200078e000b */
[----:B------:R-:W-:Y:S01]  /*0390*/  SHF.R.U32.HI R60, RZ, 0x10, R11 ;  /* 0x00000010ff3c7819 */ /* 0x000fe2000001160b */
[----:B------:R-:W-:Y:S01]  /*03a0*/  UIADD3 UR15, UPT, UPT, UR6, -0x61c88647, URZ ;  /* 0x9e3779b9060f7890 */ /* 0x000fe2000fffe0ff */
[----:B------:R-:W-:Y:S01]  /*03b0*/  MOV R65, R10 ;  /* 0x0000000a00417202 */ /* 0x000fe20000000f00 */
[C---:B------:R-:W-:Y:S01]  /*03c0*/  IMAD R10, R4.reuse, -0x2daee0ad, RZ ;  /* 0xd2511f53040a7824 */ /* 0x040fe200078e02ff */
[----:B------:R-:W-:Y:S01]  /*03d0*/  MOV R11, R5 ;  /* 0x00000005000b7202 */ /* 0x000fe20000000f00 */
[----:B------:R-:W-:Y:S01]  /*03e0*/  UIADD3 UR17, UPT, UPT, UR6, 0x3c6ef372, URZ ;  /* 0x3c6ef37206117890 */ /* 0x000fe2000fffe0ff */
[----:B------:R-:W-:Y:S01]  /*03f0*/  SHF.R.U32.HI R17, RZ, 0x10, R5 ;  /* 0x00000010ff117819 */ /* 0x000fe20000011605 */
[----:B------:R-:W-:Y:S01]  /*0400*/  IMAD.HI.U32 R5, R4, -0x2daee0ad, RZ ;  /* 0xd2511f5304057827 */ /* 0x000fe200078e00ff */
[----:B------:R-:W-:Y:S01]  /*0410*/  LOP3.LUT R6, R3, UR6, R6, 0x96, !PT ;  /* 0x0000000603067c12 */ /* 0x000fe2000f8e9606 */
[----:B------:R-:W-:Y:S01]  /*0420*/  UIADD3 UR18, UPT, UPT, UR7, 0x76cf5d0a, URZ ;  /* 0x76cf5d0a07127890 */ /* 0x000fe2000fffe0ff */
[----:B------:R-:W-:Y:S01]  /*0430*/  PRMT R65, R7, 0x5410, R65 ;  /* 0x0000541007417816 */ /* 0x000fe20000000041 */
[----:B------:R-:W-:-:S02]  /*0440*/  UIADD3 UR20, UPT, UPT, UR7, 0x32370b8f, URZ ;  /* 0x32370b8f07147890 */ /* 0x000fc4000fffe0ff */
[----:B------:R-:W-:Y:S01]  /*0450*/  LOP3.LUT R5, R5, UR7, RZ, 0x3c, !PT ;  /* 0x0000000705057c12 */ /* 0x000fe2000f8e3cff */
[----:B------:R-:W-:Y:S01]  /*0460*/  IMAD.HI.U32 R7, R6, -0x2daee0ad, RZ ;  /* 0xd2511f5306077827 */ /* 0x000fe200078e00ff */
[----:B------:R-:W-:Y:S01]  /*0470*/  PRMT R64, R11, 0x5410, R64 ;  /* 0x000054100b407816 */ /* 0x000fe20000000040 */
[----:B------:R-:W-:Y:S01]  /*0480*/  UIADD3 UR19, UPT, UPT, UR6, -0x255992d5, URZ ;  /* 0xdaa66d2b06137890 */ /* 0x000fe2000fffe0ff */
[----:B------:R-:W-:Y:S01]  /*0490*/  @!P0 CS2R R44, SRZ ;  /* 0x00000000002c8805 */ /* 0x000fe2000001ff00 */
[C---:B------:R-:W-:Y:S01]  /*04a0*/  IMAD R16, R5.reuse, -0x326172a9, RZ ;  /* 0xcd9e8d5705107824 */ /* 0x040fe200078e02ff */
[----:B------:R-:W-:Y:S01]  /*04b0*/  LOP3.LUT R9, R10, UR16, R7, 0x96, !PT ;  /* 0x000000100a097c12 */ /* 0x000fe2000f8e9607 */
[----:B------:R-:W-:Y:S01]  /*04c0*/  IMAD R10, R2, -0x326172a9, RZ ;  /* 0xcd9e8d57020a7824 */ /* 0x000fe200078e02ff */
[----:B------:R-:W-:Y:S01]  /*04d0*/  UIADD3 UR21, UPT, UPT, UR6, 0x78dde6e4, URZ ;  /* 0x78dde6e406157890 */ /* 0x000fe2000fffe0ff */
[----:B------:R-:W-:Y:S01]  /*04e0*/  IMAD.HI.U32 R7, R5, -0x326172a9, RZ ;  /* 0xcd9e8d5705077827 */ /* 0x000fe200078e00ff */
[----:B------:R-:W-:Y:S01]  /*04f0*/  UIADD3 UR22, UPT, UPT, UR7, -0x126145ec, URZ ;  /* 0xed9eba1407167890 */ /* 0x000fe2000fffe0ff */
[----:B------:R-:W-:Y:S01]  /*0500*/  PRMT R61, R61, 0x5410, R61 ;  /* 0x000054103d3d7816 */ /* 0x000fe2000000003d */
[----:B------:R-:W-:Y:S01]  /*0510*/  UIADD3 UR24, UPT, UPT, UR7, -0x56f99767, URZ ;  /* 0xa906689907187890 */ /* 0x000fe2000fffe0ff */
[----:B------:R-:W-:Y:S01]  /*0520*/  IMAD.HI.U32 R5, R9, -0x326172a9, RZ ;  /* 0xcd9e8d5709057827 */ /* 0x000fe200078e00ff */
[C---:B------:R-:W-:Y:S01]  /*0530*/  LOP3.LUT R7, R10.reuse, UR15, R7, 0x96, !PT ;  /* 0x0000000f0a077c12 */ /* 0x040fe2000f8e9607 */
[----:B------:R-:W-:Y:S01]  /*0540*/  UIADD3 UR23, UPT, UPT, UR6, 0x1715609d, URZ ;  /* 0x1715609d06177890 */ /* 0x000fe2000fffe0ff */
[----:B------:R-:W-:Y:S01]  /*0550*/  PRMT R10, R10, 0x5410, R17 ;  /* 0x000054100a0a7816 */ /* 0x000fe20000000011 */
        /* <DEDUP_REMOVED lines=8> */
[----:B------:R-:W-:Y:S01]  /*05e0*/  IMAD.HI.U32 R7, R5, -0x2daee0ad, RZ ;  /* 0xd2511f5305077827 */ /* 0x000fe200078e00ff */
[----:B------:R-:W-:Y:S01]  /*05f0*/  UIADD3 UR28, UPT, UPT, UR7, 0x1fd5c5a3, URZ ;  /* 0x1fd5c5a3071c7890 */ /* 0x000fe2000fffe0ff */
[----:B------:R-:W-:Y:S01]  /*0600*/  PRMT R60, R60, 0x5410, R60 ;  /* 0x000054103c3c7816 */ /* 0x000fe2000000003c */
[----:B------:R-:W-:Y:S01]  /*0610*/  UIADD3 UR27, UPT, UPT, UR6, 0x5384540f, URZ ;  /* 0x5384540f061b7890 */ /* 0x000fe2000fffe0ff */
[----:B------:R-:W-:Y:S01]  /*0620*/  IMAD.MOV.U32 R17, RZ, RZ, R40 ;  /* 0x000000ffff117224 */ /* 0x000fe200078e0028 */
[----:B------:R-:W-:Y:S01]  /*0630*/  LOP3.LUT R11, R16, UR20, R7, 0x96, !PT ;  /* 0x00000014100b7c12 */ /* 0x000fe2000f8e9607 */
[----:B------:R-:W-:Y:S01]  /*0640*/  IMAD R16, R9, -0x326172a9, RZ ;  /* 0xcd9e8d5709107824 */ /* 0x000fe200078e02ff */
[----:B------:R-:W-:Y:S01]  /*0650*/  UIADD3 UR29, UPT, UPT, UR6, -0xe443238, URZ ;  /* 0xf1bbcdc8061d7890 */ /* 0x000fe2000fffe0ff */
[C---:B------:R-:W-:Y:S01]  /*0660*/  IMAD.HI.U32 R7, R6.reuse, -0x326172a9, RZ ;  /* 0xcd9e8d5706077827 */ /* 0x040fe200078e00ff */
[----:B------:R-:W-:Y:S01]  /*0670*/  UIADD3 UR30, UPT, UPT, UR7, -0x24c28bd8, URZ ;  /* 0xdb3d7428071e7890 */ /* 0x000fe2000fffe0ff */
[----:B------:R-:W-:Y:S01]  /*0680*/  BSSY B0, `(.L_x_16867) ;  /* 0x0000c72000007945 */ /* 0x000fe20003800000 */
[----:B------:R-:W-:Y:S01]  /*0690*/  UIADD3 UR32, UPT, UPT, UR7, -0x695add53, URZ ;  /* 0x96a522ad07207890 */ /* 0x000fe2000fffe0ff */
[----:B------:R-:W-:Y:S01]  /*06a0*/  IMAD R9, R6, -0x326172a9, RZ ;  /* 0xcd9e8d5706097824 */ /* 0x000fe200078e02ff */
[----:B------:R-:W-:Y:S01]  /*06b0*/  LOP3.LUT R7, R16, UR19, R7, 0x96, !PT ;  /* 0x0000001310077c12 */ /* 0x000fe2000f8e9607 */
[----:B------:R-:W-:Y:S01]  /*06c0*/  IMAD.HI.U32 R6, R11, -0x326172a9, RZ ;  /* 0xcd9e8d570b067827 */ /* 0x000fe200078e00ff */
[----:B------:R-:W-:Y:S01]  /*06d0*/  UIADD3 UR31, UPT, UPT, UR6, -0x700cb87f, URZ ;  /* 0x8ff34781061f7890 */ /* 0x000fe2000fffe0ff */
[----:B------:R-:W-:-:S02]  /*06e0*/  LOP3.LUT R47, R8, 0x3, RZ, 0xc0, !PT ;  /* 0x00000003082f7812 */ /* 0x000fc400078ec0ff */
[----:B------:R-:W-:Y:S01]  /*06f0*/  @!P0 CS2R R12, SRZ ;  /* 0x00000000000c8805 */ /* 0x000fe2000001ff00 */
[----:B------:R-:W-:Y:S01]  /*0700*/  IMAD.MOV.U32 R18, RZ, RZ, R41 ;  /* 0x000000ffff127224 */ /* 0x000fe200078e0029 */
[----:B------:R-:W-:Y:S01]  /*0710*/  LOP3.LUT R6, R9, UR21, R6, 0x96, !PT ;  /* 0x0000001509067c12 */ /* 0x000fe2000f8e9606 */
[----:B------:R-:W-:Y:S01]  /*0720*/  IMAD R16, R5, -0x2daee0ad, RZ ;  /* 0xd2511f5305107824 */ /* 0x000fe200078e02ff */
[----:B------:R-:W-:Y:S01]  /*0730*/  MOV R9, R38 ;  /* 0x0000002600097202 */ /* 0x000fe20000000f00 */
[C---:B------:R-:W-:Y:S01]  /*0740*/  IMAD.HI.U32 R5, R7.reuse, -0x2daee0ad, RZ ;  /* 0xd2511f5307057827 */ /* 0x040fe200078e00ff */
[----:B------:R-:W-:Y:S02]  /*0750*/  PRMT R63, R18, 0x5410, R17 ;  /* 0x00005410123f7816 */ /* 0x000fe40000000011 */
[----:B------:R-:W-:Y:S02]  /*0760*/  @!P0 CS2R R14, SRZ ;  /* 0x00000000000e8805 */ /* 0x000fe4000001ff00 */
[----:B------:R-:W-:Y:S01]  /*0770*/  PRMT R62, R62, 0x5410, R9 ;  /* 0x000054103e3e7816 */ /* 0x000fe20000000009 */
[----:B------:R-:W-:Y:S01]  /*0780*/  IMAD R18, R7, -0x2daee0ad, RZ ;  /* 0xd2511f5307127824 */ /* 0x000fe200078e02ff */
[----:B------:R-:W-:Y:S01]  /*0790*/  LOP3.LUT R5, R16, UR22, R5, 0x96, !PT ;  /* 0x0000001610057c12 */ /* 0x000fe2000f8e9605 */
[----:B------:R-:W-:Y:S01]  /*07a0*/  IMAD.HI.U32 R7, R6, -0x2daee0ad, RZ ;  /* 0xd2511f5306077827 */ /* 0x000fe200078e00ff */
[----:B------:R-:W-:Y:S01]  /*07b0*/  SHF.R.U32.HI R17, RZ, 0x10, R45 ;  /* 0x00000010ff117819 */ /* 0x000fe2000001162d */
[----:B------:R-:W0:Y:S01]  /*07c0*/  LDCU UR10, c[0x0][0x404] ;  /* 0x00008080ff0a77ac */ /* 0x000e220008000800 */
[----:B------:R-:W-:Y:S01]  /*07d0*/  PRMT R36, R36, 0x5410, R36 ;  /* 0x0000541024247816 */ /* 0x000fe20000000024 */
[----:B------:R-:W-:Y:S01]  /*07e0*/  IMAD R16, R11, -0x326172a9, RZ ;  /* 0xcd9e8d570b107824 */ /* 0x000fe200078e02ff */
[----:B------:R-:W-:Y:S01]  /*07f0*/  LOP3.LUT R18, R18, UR24, R7, 0x96, !PT ;  /* 0x0000001812127c12 */ /* 0x000fe2000f8e9607 */
[----:B------:R-:W-:Y:S01]  /*0800*/  IMAD.HI.U32 R7, R5, -0x326172a9, RZ ;  /* 0xcd9e8d5705077827 */ /* 0x000fe200078e00ff */
[----:B------:R-:W-:Y:S01]  /*0810*/  SHF.R.U64 R11, R44, 0x10, R45 ;  /* 0x000000102c0b7819 */ /* 0x000fe2000000122d */
[----:B------:R-:W1:Y:S01]  /*0820*/  LDCU.U8 UR11, c[0x0][0x410] ;  /* 0x00008200ff0b77ac */ /* 0x000e620008000000 */
[----:B------:R-:W-:Y:S01]  /*0830*/  PRMT R60, R17, 0x7610, R60 ;  /* 0x00007610113c7816 */ /* 0x000fe2000000003c */
[----:B------:R-:W-:Y:S01]  /*0840*/  IMAD.MOV.U32 R9, RZ, RZ, R39 ;  /* 0x000000ffff097224 */ /* 0x000fe200078e0027 */
[----:B------:R-:W-:Y:S01]  /*0850*/  LOP3.LUT R7, R16, UR23, R7, 0x96, !PT ;  /* 0x0000001710077c12 */ /* 0x000fe2000f8e9607 */
[----:B------:R-:W-:Y:S01]  /*0860*/  IMAD R20, R5, -0x326172a9, RZ ;  /* 0xcd9e8d5705147824 */ /* 0x000fe200078e02ff */
[----:B------:R-:W-:Y:S01]  /*0870*/  PRMT R61, R11, 0x7610, R61 ;  /* 0x000076100b3d7816 */ /* 0x000fe2000000003d */
[----:B------:R-:W-:Y:S01]  /*0880*/  IMAD.HI.U32 R5, R18, -0x326172a9, RZ ;  /* 0xcd9e8d5712057827 */ /* 0x000fe200078e00ff */
[----:B------:R-:W-:Y:S01]  /*0890*/  PRMT R62, R9, 0x7610, R62 ;  /* 0x00007610093e7816 */ /* 0x000fe2000000003e */
[----:B------:R-:W2:Y:S01]  /*08a0*/  LDCU UR14, c[0x0][0x448] ;  /* 0x00008900ff0e77ac */ /* 0x000ea20008000800 */
[----:B------:R-:W-:Y:S01]  /*08b0*/  SHF.R.U32.HI R17, RZ, 0x10, R43 ;  /* 0x00000010ff117819 */ /* 0x000fe2000001162b */
[----:B------:R-:W-:Y:S01]  /*08c0*/  IMAD R9, R6, -0x2daee0ad, RZ ;  /* 0xd2511f5306097824 */ /* 0x000fe200078e02ff */
[----:B------:R-:W-:Y:S01]  /*08d0*/  LOP3.LUT R5, R20, UR25, R5, 0x96, !PT ;  /* 0x0000001914057c12 */ /* 0x000fe2000f8e9605 */
[C---:B------:R-:W-:Y:S01]  /*08e0*/  IMAD.HI.U32 R6, R7.reuse, -0x2daee0ad, RZ ;  /* 0xd2511f5307067827 */ /* 0x040fe200078e00ff */
[----:B------:R-:W3:Y:S03]  /*08f0*/  LDCU.64 UR12, c[0x0][0x408] ;  /* 0x00008100ff0c77ac */ /* 0x000ee60008000a00 */
[----:B------:R-:W-:Y:S01]  /*0900*/  IMAD R16, R7, -0x2daee0ad, RZ ;  /* 0xd2511f5307107824 */ /* 0x000fe200078e02ff */
[----:B------:R-:W-:Y:S01]  /*0910*/  LOP3.LUT R6, R9, UR26, R6, 0x96, !PT ;  /* 0x0000001a09067c12 */ /* 0x000fe2000f8e9606 */
[----:B------:R-:W-:Y:S01]  /*0920*/  IMAD.HI.U32 R9, R5, -0x2daee0ad, RZ ;  /* 0xd2511f5305097827 */ /* 0x000fe200078e00ff */
[----:B------:R-:W4:Y:S03]  /*0930*/  LDCU.64 UR4, c[0x0][0x3a0] ;  /* 0x00007400ff0477ac */ /* 0x000f260008000a00 */
        /* <DEDUP_REMOVED lines=8> */
[----:B------:R-:W-:Y:S01]  /*09c0*/  IMAD.HI.U32 R5, R7, -0x2daee0ad, RZ ;  /* 0xd2511f5307057827 */ /* 0x000fe200078e00ff */
[----:B------:R-:W-:-:S03]  /*09d0*/  SHF.R.U64 R11, R42, 0x10, R43 ;  /* 0x000000102a0b7819 */ /* 0x000fc6000000122b */
[----:B------:R-:W-:Y:S01]  /*09e0*/  IMAD R6, R7, -0x2daee0ad, RZ ;  /* 0xd2511f5307067824 */ /* 0x000fe200078e02ff */
[----:B------:R-:W-:Y:S01]  /*09f0*/  LOP3.LUT R16, R16, UR30, R5, 0x96, !PT ;  /* 0x0000001e10107c12 */ /* 0x000fe2000f8e9605 */
[----:B------:R-:W-:Y:S01]  /*0a00*/  IMAD.HI.U32 R5, R46, -0x2daee0ad, RZ ;  /* 0xd2511f532e057827 */ /* 0x000fe200078e00ff */
[----:B------:R-:W-:-:S03]  /*0a10*/  PRMT R11, R11, 0x5410, R11 ;  /* 0x000054100b0b7816 */ /* 0x000fc6000000000b */
[C---:B------:R-:W-:Y:S01]  /*0a20*/  IMAD R18, R9.reuse, -0x326172a9, RZ ;  /* 0xcd9e8d5709127824 */ /* 0x040fe200078e02ff */
[----:B------:R-:W-:Y:S01]  /*0a30*/  LOP3.LUT R5, R6, UR32, R5, 0x96, !PT ;  /* 0x0000002006057c12 */ /* 0x000fe2000f8e9605 */
[----:B------:R-:W-:Y:S01]  /*0a40*/  IMAD.HI.U32 R7, R16, -0x326172a9, RZ ;  /* 0xcd9e8d5710077827 */ /* 0x000fe200078e00ff */
[----:B------:R-:W-:-:S03]  /*0a50*/  PRMT R9, R9, 0x5410, R17 ;  /* 0x0000541009097816 */ /* 0x000fc60000000011 */
[----:B------:R-:W-:Y:S01]  /*0a60*/  IMAD R46, R46, -0x2daee0ad, RZ ;  /* 0xd2511f532e2e7824 */ /* 0x000fe200078e02ff */
[----:B------:R-:W-:Y:S01]  /*0a70*/  LOP3.LUT R6, R18, UR31, R7, 0x96, !PT ;  /* 0x0000001f12067c12 */ /* 0x000fe2000f8e9607 */
[----:B------:R-:W-:Y:S02]  /*0a80*/  IMAD.MOV.U32 R7, RZ, RZ, RZ ;  /* 0x000000ffff077224 */ /* 0x000fe400078e00ff */
[----:B01234-:R-:W-:-:S07]  /*0a90*/  IMAD R8, R16, -0x326172a9, RZ ;  /* 0xcd9e8d5710087824 */ /* 0x01ffce00078e02ff */
.L_x_17105:
[----:B------:R-:W0:Y:S08]  /*0aa0*/  LDC.64 R16, c[0x0][0x3f0] ;  /* 0x0000fc00ff107b82 */ /* 0x000e300000000a00 */
[----:B------:R-:W1:Y:S08]  /*0ab0*/  LDC R68, c[0x0][0x388] ;  /* 0x0000e200ff447b82 */ /* 0x000e700000000800 */
[----:B------:R-:W2:Y:S01]  /*0ac0*/  LDC.64 R18, c[0x0][0x3f8] ;  /* 0x0000fe00ff127b82 */ /* 0x000ea20000000a00 */
[----:B0-----:R-:W-:-:S05]  /*0ad0*/  IMAD.WIDE R16, R0, 0x4, R16 ;  /* 0x0000000400107825 */ /* 0x001fca00078e0210 */
        /* <DEDUP_REMOVED lines=21> */
[----:B------:R-:W0:Y:S01]  /*0c30*/  LDC.64 R16, c[0x0][0x3a0] ;  /* 0x0000e800ff107b82 */ /* 0x000e220000000a00 */
[----:B------:R-:W-:Y:S01]  /*0c40*/  ISETP.GT.AND P2, PT, R49, RZ, PT ;  /* 0x000000ff3100720c */ /* 0x000fe20003f44270 */
[----:B------:R-:W-:-:S12]  /*0c50*/  BSSY.RECONVERGENT B2, `(.L_x_16870) ;  /* 0x0000059000027945 */ /* 0x000fd80003800200 */
[----:B------:R-:W-:Y:S02]  /*0c60*/  @!P2 IMAD.MOV.U32 R19, RZ, RZ, R47 ;  /* 0x000000ffff13a224 */ /* 0x000fe400078e002f */
[----:B0-----:R-:W-:-:S05]  /*0c70*/  IMAD.WIDE.U32 R16, R33, 0x10, R16 ;  /* 0x0000001021107825 */ /* 0x001fca00078e0010 */
[----:B------:R0:W5:Y:S02]  /*0c80*/  LDG.E.128 R24, desc[UR8][R16.64] ;  /* 0x0000000810187981 */ /* 0x000164000c1e1d00 */
[----:B0-----:R-:W-:Y:S01]  /*0c90*/  @!P2 MOV R16, R46 ;  /* 0x0000002e0010a202 */ /* 0x001fe20000000f00 */
        /* <DEDUP_REMOVED lines=17> */
.L_x_16874:
        /* <DEDUP_REMOVED lines=13> */
.L_x_16876:
[----:B------:R-:W-:Y:S05]  /*0e80*/  BSYNC.RECONVERGENT B4 ;  /* 0x0000000000047941 */ /* 0x000fea0003800200 */
.L_x_16875:
        /* <DEDUP_REMOVED lines=42> */
.L_x_16873:
[----:B------:R-:W-:Y:S05]  /*1130*/  BSYNC.RECONVERGENT B3 ;  /* 0x0000000000037941 */ /* 0x000fea0003800200 */
.L_x_16872:
[----:B------:R-:W-:Y:S01]  /*1140*/  I2FP.F32.U32 R17, R17 ;  /* 0x0000001100117245 */ /* 0x000fe20000201000 */
[----:B------:R-:W-:Y:S02]  /*1150*/  IMAD.MOV.U32 R20, RZ, RZ, 0x2f800000 ;  /* 0x2f800000ff147424 */ /* 0x000fe400078e00ff */
[----:B-----5:R-:W-:Y:S02]  /*1160*/  FMUL.FTZ R18, R28, UR13 ;  /* 0x0000000d1c127c20 */ /* 0x020fe40008410000 */
[----:B------:R-:W-:Y:S02]  /*1170*/  FFMA.FTZ R17, R17, R20, 1.1641532182693481445e-10 ;  /* 0x2f00000011117423 */ /* 0x000fe40000010014 */
[----:B------:R-:W-:-:S03]  /*1180*/  FMUL.FTZ R18, R18, UR12 ;  /* 0x0000000c12127c20 */ /* 0x000fc60008410000 */
[----:B------:R-:W-:-:S04]  /*1190*/  FSETP.GTU.FTZ.AND P3, PT, R17, UR10, PT ;  /* 0x0000000a11007c0b */ /* 0x000fc8000bf7c000 */
[----:B------:R-:W-:Y:S02]  /*11a0*/  FSEL R21, R18, RZ, !P3 ;  /* 0x000000ff12157208 */ /* 0x000fe40005800000 */
[----:B------:R-:W-:-:S03]  /*11b0*/  SEL R17, RZ, 0x1, P3 ;  /* 0x00000001ff117807 */ /* 0x000fc60001800000 */
[----:B------:R-:W-:Y:S01]  /*11c0*/  FADD.FTZ R24, R24, R21 ;  /* 0x0000001518187221 */ /* 0x000fe20000010000 */
[----:B------:R-:W-:-:S07]  /*11d0*/  PRMT R9, R17, 0x7610, R9 ;  /* 0x0000761011097816 */ /* 0x000fce0000000009 */
.L_x_16871:
[----:B------:R-:W-:Y:S05]  /*11e0*/  BSYNC.RECONVERGENT B2 ;  /* 0x0000000000027941 */ /* 0x000fea0003800200 */
.L_x_16870:
        /* <DEDUP_REMOVED lines=20> */
.L_x_16881:
        /* <DEDUP_REMOVED lines=13> */
.L_x_16883:
[----:B------:R-:W-:Y:S05]  /*1400*/  BSYNC.RECONVERGENT B4 ;  /* 0x0000000000047941 */ /* 0x000fea0003800200 */
.L_x_16882:
        /* <DEDUP_REMOVED lines=42> */
.L_x_16880:
[----:B------:R-:W-:Y:S05]  /*16b0*/  BSYNC.RECONVERGENT B3 ;  /* 0x0000000000037941 */ /* 0x000fea0003800200 */
.L_x_16879:
[----:B------:R-:W-:Y:S01]  /*16c0*/  HFMA2 R21, -RZ, RZ, 0.1171875, 0 ;  /* 0x2f800000ff157431 */ /* 0x000fe200000001ff */
[----:B------:R-:W-:Y:S01]  /*16d0*/  I2FP.F32.U32 R16, R20 ;  /* 0x0000001400107245 */ /* 0x000fe20000201000 */
[----:B-----5:R-:W-:-:S04]  /*16e0*/  FMUL.FTZ R19, R29, UR13 ;  /* 0x0000000d1d137c20 */ /* 0x020fc80008410000 */
[----:B------:R-:W-:Y:S01]  /*16f0*/  FMUL.FTZ R19, R19, UR12 ;  /* 0x0000000c13137c20 */ /* 0x000fe20008410000 */
[----:B------:R-:W-:-:S05]  /*1700*/  FFMA.FTZ R16, R16, R21, 1.1641532182693481445e-10 ;  /* 0x2f00000010107423 */ /* 0x000fca0000010015 */
[----:B------:R-:W-:-:S04]  /*1710*/  FSETP.GTU.FTZ.AND P3, PT, R16, UR10, PT ;  /* 0x0000000a10007c0b */ /* 0x000fc8000bf7c000 */
[----:B------:R-:W-:Y:S02]  /*1720*/  FSEL R20, R19, RZ, !P3 ;  /* 0x000000ff13147208 */ /* 0x000fe40005800000 */
[----:B------:R-:W-:-:S03]  /*1730*/  SEL R16, RZ, 0x1, P3 ;  /* 0x00000001ff107807 */ /* 0x000fc60001800000 */
[----:B------:R-:W-:Y:S01]  /*1740*/  FADD.FTZ R25, R25, R20 ;  /* 0x0000001419197221 */ /* 0x000fe20000010000 */
[----:B------:R-:W-:-:S07]  /*1750*/  PRMT R10, R16, 0x7610, R10 ;  /* 0x00007610100a7816 */ /* 0x000fce000000000a */
.L_x_16878:
[----:B------:R-:W-:Y:S05]  /*1760*/  BSYNC.RECONVERGENT B2 ;  /* 0x0000000000027941 */ /* 0x000fea0003800200 */
.L_x_16877:
        /* <DEDUP_REMOVED lines=20> */
.L_x_16888:
        /* <DEDUP_REMOVED lines=13> */
.L_x_16890:
[----:B------:R-:W-:Y:S05]  /*1980*/  BSYNC.RECONVERGENT B4 ;  /* 0x0000000000047941 */ /* 0x000fea0003800200 */
.L_x_16889:
        /* <DEDUP_REMOVED lines=42> */
.L_x_16887:
[----:B------:R-:W-:Y:S05]  /*1c30*/  BSYNC.RECONVERGENT B3 ;  /* 0x0000000000037941 */ /* 0x000fea0003800200 */
.L_x_16886:
        /* <DEDUP_REMOVED lines=10> */
.L_x_16885:
[----:B------:R-:W-:Y:S05]  /*1ce0*/  BSYNC.RECONVERGENT B2 ;  /* 0x0000000000027941 */ /* 0x000fea0003800200 */
.L_x_16884:
        /* <DEDUP_REMOVED lines=19> */
.L_x_16894:
        /* <DEDUP_REMOVED lines=13> */
.L_x_16896:
[----:B------:R-:W-:Y:S05]  /*1ef0*/  BSYNC.RECONVERGENT B3 ;  /* 0x0000000000037941 */ /* 0x000fea0003800200 */
.L_x_16895:
        /* <DEDUP_REMOVED lines=42> */
.L_x_16893:
[----:B------:R-:W-:Y:S05]  /*21a0*/  BSYNC.RECONVERGENT B2 ;  /* 0x0000000000027941 */ /* 0x000fea0003800200 */
.L_x_16892:
        /* <DEDUP_REMOVED lines=9> */
[----:B------:R-:W-:Y:S01]  /*2240*/  PRMT R36, R16, 0x7610, R36 ;  /* 0x0000761010247816 */ /* 0x000fe20000000024 */
[----:B------:R-:W-:Y:S06]  /*2250*/  BRA `(.L_x_16891) ;  /* 0x0000001400547947 */ /* 0x000fec0003800000 */
.L_x_16869:
        /* <DEDUP_REMOVED lines=21> */
.L_x_16901:
        /* <DEDUP_REMOVED lines=13> */
.L_x_16903:
[----:B------:R-:W-:Y:S05]  /*2480*/  BSYNC.RECONVERGENT B4 ;  /* 0x0000000000047941 */ /* 0x000fea0003800200 */
.L_x_16902:
        /* <DEDUP_REMOVED lines=42> */
.L_x_16900:
[----:B------:R-:W-:Y:S05]  /*2730*/  BSYNC.RECONVERGENT B3 ;  /* 0x0000000000037941 */ /* 0x000fea0003800200 */
.L_x_16899:
[----:B------:R-:W-:Y:S01]  /*2740*/  I2FP.F32.U32 R17, R17 ;  /* 0x0000001100117245 */ /* 0x000fe20000201000 */
[----:B------:R-:W-:Y:S02]  /*2750*/  IMAD.MOV.U32 R20, RZ, RZ, 0x2f800000 ;  /* 0x2f800000ff147424 */ /* 0x000fe400078e00ff */
[----:B-----5:R-:W-:Y:S02]  /*2760*/  FMUL.FTZ R19, R28, UR13 ;  /* 0x0000000d1c137c20 */ /* 0x020fe40008410000 */
[----:B------:R-:W-:Y:S02]  /*2770*/  FFMA.FTZ R17, R17, R20, 1.1641532182693481445e-10 ;  /* 0x2f00000011117423 */ /* 0x000fe40000010014 */
[----:B------:R-:W-:-:S03]  /*2780*/  FMUL.FTZ R19, R19, UR12 ;  /* 0x0000000c13137c20 */ /* 0x000fc60008410000 */
[----:B------:R-:W-:-:S04]  /*2790*/  FSETP.GTU.FTZ.AND P2, PT, R17, UR10, PT ;  /* 0x0000000a11007c0b */ /* 0x000fc8000bf5c000 */
[----:B------:R-:W-:Y:S02]  /*27a0*/  SEL R17, RZ, 0x1, P2 ;  /* 0x00000001ff117807 */ /* 0x000fe40001000000 */
[----:B------:R-:W-:Y:S02]  /*27b0*/  FSEL R24, R19, RZ, !P2 ;  /* 0x000000ff13187208 */ /* 0x000fe40005000000 */
[----:B------:R-:W-:-:S07]  /*27c0*/  PRMT R9, R17, 0x7610, R9 ;  /* 0x0000761011097816 */ /* 0x000fce0000000009 */
.L_x_16898:
[----:B------:R-:W-:Y:S05]  /*27d0*/  BSYNC.RECONVERGENT B2 ;  /* 0x0000000000027941 */ /* 0x000fea0003800200 */
.L_x_16897:
        /* <DEDUP_REMOVED lines=17> */
.L_x_16908:
        /* <DEDUP_REMOVED lines=13> */
.L_x_16910:
[----:B------:R-:W-:Y:S05]  /*29c0*/  BSYNC.RECONVERGENT B4 ;  /* 0x0000000000047941 */ /* 0x000fea0003800200 */
.L_x_16909:
        /* <DEDUP_REMOVED lines=43> */
.L_x_16907:
[----:B------:R-:W-:Y:S05]  /*2c80*/  BSYNC.RECONVERGENT B3 ;  /* 0x0000000000037941 */ /* 0x000fea0003800200 */
.L_x_16906:
[----:B------:R-:W-:Y:S01]  /*2c90*/  I2FP.F32.U32 R16, R19 ;  /* 0x0000001300107245 */ /* 0x000fe20000201000 */
[----:B------:R-:W-:-:S05]  /*2ca0*/  HFMA2 R19, -RZ, RZ, 0.1171875, 0 ;  /* 0x2f800000ff137431 */ /* 0x000fca00000001ff */
[----:B------:R-:W-:Y:S01]  /*2cb0*/  FFMA.FTZ R16, R16, R19, 1.1641532182693481445e-10 ;  /* 0x2f00000010107423 */ /* 0x000fe20000010013 */
[----:B-----5:R-:W-:-:S04]  /*2cc0*/  FMUL.FTZ R19, R29, UR13 ;  /* 0x0000000d1d137c20 */ /* 0x020fc80008410000 */
[----:B------:R-:W-:Y:S01]  /*2cd0*/  FSETP.GTU.FTZ.AND P2, PT, R16, UR10, PT ;  /* 0x0000000a10007c0b */ /* 0x000fe2000bf5c000 */
[----:B------:R-:W-:-:S03]  /*2ce0*/  FMUL.FTZ R19, R19, UR12 ;  /* 0x0000000c13137c20 */ /* 0x000fc60008410000 */
[----:B------:R-:W-:Y:S02]  /*2cf0*/  SEL R16, RZ, 0x1, P2 ;  /* 0x00000001ff107807 */ /* 0x000fe40001000000 */
[----:B------:R-:W-:Y:S02]  /*2d00*/  FSEL R25, R19, RZ, !P2 ;  /* 0x000000ff13197208 */ /* 0x000fe40005000000 */
[----:B------:R-:W-:-:S07]  /*2d10*/  PRMT R10, R16, 0x7610, R10 ;  /* 0x00007610100a7816 */ /* 0x000fce000000000a */
.L_x_16905:
[----:B------:R-:W-:Y:S05]  /*2d20*/  BSYNC.RECONVERGENT B2 ;  /* 0x0000000000027941 */ /* 0x000fea0003800200 */
.L_x_16904:
        /* <DEDUP_REMOVED lines=17> */
.L_x_16915:
        /* <DEDUP_REMOVED lines=13> */
.L_x_16917:
[----:B------:R-:W-:Y:S05]  /*2f10*/  BSYNC.RECONVERGENT B4 ;  /* 0x0000000000047941 */ /* 0x000fea0003800200 */
.L_x_16916:
        /* <DEDUP_REMOVED lines=43> */
.L_x_16914:
[----:B------:R-:W-:Y:S05]  /*31d0*/  BSYNC.RECONVERGENT B3 ;  /* 0x0000000000037941 */ /* 0x000fea0003800200 */
.L_x_16913:
        /* <DEDUP_REMOVED lines=9> */
.L_x_16912:
[----:B------:R-:W-:Y:S05]  /*3270*/  BSYNC.RECONVERGENT B2 ;  /* 0x0000000000027941 */ /* 0x000fea0003800200 */
.L_x_16911:
        /* <DEDUP_REMOVED lines=16> */
.L_x_16920:
        /* <DEDUP_REMOVED lines=13> */
.L_x_16922:
[----:B------:R-:W-:Y:S05]  /*3450*/  BSYNC.RECONVERGENT B3 ;  /* 0x0000000000037941 */ /* 0x000fea0003800200 */
.L_x_16921:
        /* <DEDUP_REMOVED lines=43> */
.L_x_16919:
[----:B------:R-:W-:Y:S05]  /*3710*/  BSYNC.RECONVERGENT B2 ;  /* 0x0000000000027941 */ /* 0x000fea0003800200 */
.L_x_16918:
[----:B------:R-:W-:Y:S01]  /*3720*/  I2FP.F32.U32 R16, R17 ;  /* 0x0000001100107245 */ /* 0x000fe20000201000 */
[----:B------:R-:W-:-:S04]  /*3730*/  IMAD.MOV.U32 R17, RZ, RZ, 0x2f800000 ;  /* 0x2f800000ff117424 */ /* 0x000fc800078e00ff */
[----:B------:R-:W-:Y:S01]  /*3740*/  FFMA.FTZ R16, R16, R17, 1.1641532182693481445e-10 ;  /* 0x2f00000010107423 */ /* 0x000fe20000010011 */
[----:B-----5:R-:W-:-:S04]  /*3750*/  FMUL.FTZ R17, R31, UR13 ;  /* 0x0000000d1f117c20 */ /* 0x020fc80008410000 */
[----:B------:R-:W-:Y:S01]  /*3760*/  FSETP.GTU.FTZ.AND P2, PT, R16, UR10, PT ;  /* 0x0000000a10007c0b */ /* 0x000fe2000bf5c000 */
[----:B------:R-:W-:-:S03]  /*3770*/  FMUL.FTZ R17, R17, UR12 ;  /* 0x0000000c11117c20 */ /* 0x000fc60008410000 */
[----:B------:R-:W-:Y:S02]  /*3780*/  SEL R16, RZ, 0x1, P2 ;  /* 0x00000001ff107807 */ /* 0x000fe40001000000 */
[----:B------:R-:W-:Y:S02]  /*3790*/  FSEL R27, R17, RZ, !P2 ;  /* 0x000000ff111b7208 */ /* 0x000fe40005000000 */
[----:B------:R-:W-:-:S07]  /*37a0*/  PRMT R36, R16, 0x7610, R36 ;  /* 0x0000761010247816 */ /* 0x000fce0000000024 */
.L_x_16891:
[----:B------:R-:W-:Y:S05]  /*37b0*/  BSYNC.RECONVERGENT B1 ;  /* 0x0000000000017941 */ /* 0x000fea0003800200 */
.L_x_16868:
[----:B------:R-:W0:Y:S01]  /*37c0*/  LDC.64 R66, c[0x0][0x3a8] ;  /* 0x0000ea00ff427b82 */ /* 0x000e220000000a00 */
[----:B------:R-:W-:Y:S01]  /*37d0*/  BSSY.RECONVERGENT B1, `(.L_x_16923) ;  /* 0x000000f000017945 */ /* 0x000fe20003800200 */
[----:B0-----:R-:W-:-:S05]  /*37e0*/  IMAD.WIDE.U32 R16, R33, 0x10, R66 ;  /* 0x0000001021107825 */ /* 0x001fca00078e0042 */
[----:B-----5:R0:W-:Y:S01]  /*37f0*/  STG.E.128 desc[UR8][R16.64], R24 ;  /* 0x0000001810007986 */ /* 0x0201e2000c101d08 */
[----:B------:R-:W-:Y:S05]  /*3800*/  @!P1 BRA `(.L_x_16924) ;  /* 0x00000000002c9947 */ /* 0x000fea0003800000 */
[----:B0-----:R-:W0:Y:S01]  /*3810*/  LDC.64 R16, c[0x0][0x3b0] ;  /* 0x0000ec00ff107b82 */ /* 0x001e220000000a00 */
[----:B------:R-:W-:Y:S01]  /*3820*/  IMAD.U32 R21, R11, 0x10000, RZ ;  /* 0x000100000b157824 */ /* 0x000fe200078e00ff */
[----:B------:R-:W-:Y:S02]  /*3830*/  LOP3.LUT R20, R36, 0xffff, RZ, 0xc0, !PT ;  /* 0x0000ffff24147812 */ /* 0x000fe400078ec0ff */
[----:B------:R-:W-:Y:S02]  /*3840*/  LOP3.LUT R23, R10, 0xff, RZ, 0xc0, !PT ;  /* 0x000000ff0a177812 */ /* 0x000fe400078ec0ff */
[----:B------:R-:W-:-:S04]  /*3850*/  LOP3.LUT R21, R21, 0xff0000, RZ, 0xc0, !PT ;  /* 0x00ff000015157812 */ /* 0x000fc800078ec0ff */
[----:B------:R-:W-:Y:S02]  /*3860*/  LEA R20, R20, R21, 0x18 ;  /* 0x0000001514147211 */ /* 0x000fe400078ec0ff */
[----:B------:R-:W-:-:S03]  /*3870*/  LOP3.LUT R21, R9, 0xff, RZ, 0xc0, !PT ;  /* 0x000000ff09157812 */ /* 0x000fc600078ec0ff */
[----:B------:R-:W-:-:S04]  /*3880*/  IMAD R20, R23, 0x100, R20 ;  /* 0x0000010017147824 */ /* 0x000fc800078e0214 */
[----:B------:R-:W-:Y:S02]  /*3890*/  IMAD.IADD R21, R20, 0x1, R21 ;  /* 0x0000000114157824 */ /* 0x000fe400078e0215 */
[----:B0-----:R-:W-:-:S05]  /*38a0*/  IMAD.WIDE.U32 R16, R32, 0x4, R16 ;  /* 0x0000000420107825 */ /* 0x001fca00078e0010 */
[----:B------:R1:W-:Y:S02]  /*38b0*/  STG.E desc[UR8][R16.64], R21 ;  /* 0x0000001510007986 */ /* 0x0003e4000c101908 */
.L_x_16924:
[----:B------:R-:W-:Y:S05]  /*38c0*/  BSYNC.RECONVERGENT B1 ;  /* 0x0000000000017941 */ /* 0x000fea0003800200 */
.L_x_16923:
[----:B------:R-:W-:Y:S04]  /*38d0*/  BSSY.RECONVERGENT B1, `(.L_x_16925) ;  /* 0x0000006000017945 */ /* 0x000fe80003800200 */
[----:B------:R-:W-:Y:S05]  /*38e0*/  @!P1 BRA `(.L_x_16926) ;  /* 0x0000000000109947 */ /* 0x000fea0003800000 */
[----:B01----:R-:W0:Y:S01]  /*38f0*/  LDC.64 R16, c[0x0][0x390] ;  /* 0x0000e400ff107b82 */ /* 0x003e220000000a00 */
[----:B------:R-:W-:-:S05]  /*3900*/  IADD3 R21, PT, PT, R32, 0x20, RZ ;  /* 0x0000002020157810 */ /* 0x000fca0007ffe0ff */
[----:B0-----:R-:W-:-:S05]  /*3910*/  IMAD.WIDE.U32 R16, R21, 0x10, R16 ;  /* 0x0000001015107825 */ /* 0x001fca00078e0010 */
[----:B------:R2:W5:Y:S02]  /*3920*/  LDG.E.128 R28, desc[UR8][R16.64] ;  /* 0x00000008101c7981 */ /* 0x000564000c1e1d00 */
.L_x_16926:
[----:B------:R-:W-:Y:S05]  /*3930*/  BSYNC.RECONVERGENT B1 ;  /* 0x0000000000017941 */ /* 0x000fea0003800200 */
.L_x_16925:
[----:B------:R-:W-:Y:S04]  /*3940*/  BSSY.RECONVERGENT B1, `(.L_x_16927) ;  /* 0x00002bd000017945 */ /* 0x000fe80003800200 */
[----:B------:R-:W-:Y:S05]  /*3950*/  @!P0 BRA `(.L_x_16928) ;  /* 0x0000001400948947 */ /* 0x000fea0003800000 */
[----:B-1----:R-:W1:Y:S01]  /*3960*/  LDC.64 R20, c[0x0][0x3a0] ;  /* 0x0000e800ff147b82 */ /* 0x002e620000000a00 */
[----:B0-2---:R-:W-:-:S04]  /*3970*/  VIADD R17, R33, 0x20 ;  /* 0x0000002021117836 */ /* 0x005fc80000000000 */
[----:B-1----:R-:W-:-:S06]  /*3980*/  IMAD.WIDE.U32 R20, R17, 0x10, R20 ;  /* 0x0000001011147825 */ /* 0x002fcc00078e0014 */
[----:B------:R-:W5:Y:S01]  /*3990*/  LDG.E.128 R20, desc[UR8][R20.64] ;  /* 0x0000000814147981 */ /* 0x000f62000c1e1d00 */
[----:B------:R-:W-:Y:S01]  /*39a0*/  ISETP.GT.AND P2, PT, R49, RZ, PT ;  /* 0x000000ff3100720c */ /* 0x000fe20003f44270 */
[----:B------:R-:W-:-:S12]  /*39b0*/  BSSY.RECONVERGENT B2, `(.L_x_16929) ;  /* 0x0000057000027945 */ /* 0x000fd80003800200 */
        /* <DEDUP_REMOVED lines=19> */
.L_x_16933:
        /* <DEDUP_REMOVED lines=13> */
.L_x_16935:
[----:B------:R-:W-:Y:S05]  /*3bc0*/  BSYNC.RECONVERGENT B4 ;  /* 0x0000000000047941 */ /* 0x000fea0003800200 */
.L_x_16934:
        /* <DEDUP_REMOVED lines=42> */
.L_x_16932:
[----:B------:R-:W-:Y:S05]  /*3e70*/  BSYNC.RECONVERGENT B3 ;  /* 0x0000000000037941 */ /* 0x000fea0003800200 */
.L_x_16931:
        /* <DEDUP_REMOVED lines=10> */
.L_x_16930:
[----:B------:R-:W-:Y:S05]  /*3f20*/  BSYNC.RECONVERGENT B2 ;  /* 0x0000000000027941 */ /* 0x000fea0003800200 */
.L_x_16929:
        /* <DEDUP_REMOVED lines=20> */
.L_x_16940:
        /* <DEDUP_REMOVED lines=13> */
.L_x_16942:
[----:B------:R-:W-:Y:S05]  /*4140*/  BSYNC.RECONVERGENT B4 ;  /* 0x0000000000047941 */ /* 0x000fea0003800200 */
.L_x_16941:
        /* <DEDUP_REMOVED lines=41> */
[----:B------:R-:W-:-:S07]  /*43e0*/  IMAD.MOV.U32 R19, RZ, RZ, RZ ;  /* 0x000000ffff137224 */ /* 0x000fce00078e00ff */
.L_x_16939:
[----:B------:R-:W-:Y:S05]  /*43f0*/  BSYNC.RECONVERGENT B3 ;  /* 0x0000000000037941 */ /* 0x000fea0003800200 */
.L_x_16938:
        /* <DEDUP_REMOVED lines=10> */
.L_x_16937:
[----:B------:R-:W-:Y:S05]  /*44a0*/  BSYNC.RECONVERGENT B2 ;  /* 0x0000000000027941 */ /* 0x000fea0003800200 */
.L_x_16936:
        /* <DEDUP_REMOVED lines=20> */
.L_x_16947:
        /* <DEDUP_REMOVED lines=13> */
.L_x_16949:
[----:B------:R-:W-:Y:S05]  /*46c0*/  BSYNC.RECONVERGENT B4 ;  /* 0x0000000000047941 */ /* 0x000fea0003800200 */
.L_x_16948:
        /* <DEDUP_REMOVED lines=42> */
.L_x_16946:
[----:B------:R-:W-:Y:S05]  /*4970*/  BSYNC.RECONVERGENT B3 ;  /* 0x0000000000037941 */ /* 0x000fea0003800200 */
.L_x_16945:
        /* <DEDUP_REMOVED lines=10> */
.L_x_16944:
[----:B------:R-:W-:Y:S05]  /*4a20*/  BSYNC.RECONVERGENT B2 ;  /* 0x0000000000027941 */ /* 0x000fea0003800200 */
.L_x_16943:
        /* <DEDUP_REMOVED lines=19> */
.L_x_16953:
        /* <DEDUP_REMOVED lines=13> */
.L_x_16955:
[----:B------:R-:W-:Y:S05]  /*4c30*/  BSYNC.RECONVERGENT B3 ;  /* 0x0000000000037941 */ /* 0x000fea0003800200 */
.L_x_16954:
        /* <DEDUP_REMOVED lines=40> */
[----:B------:R-:W-:Y:S01]  /*4ec0*/  MOV R35, R18 ;  /* 0x0000001200237202 */ /* 0x000fe20000000f00 */
[----:B------:R-:W-:Y:S01]  /*4ed0*/  IMAD.MOV.U32 R18, RZ, RZ, R16 ;  /* 0x000000ffff127224 */ /* 0x000fe200078e0010 */
[----:B------:R-:W-:-:S07]  /*4ee0*/  LOP3.LUT R5, R34, UR32, R19, 0x96, !PT ;  /* 0x0000002022057c12 */ /* 0x000fce000f8e9613 */
.L_x_16952:
[----:B------:R-:W-:Y:S05]  /*4ef0*/  BSYNC.RECONVERGENT B2 ;  /* 0x0000000000027941 */ /* 0x000fea0003800200 */
.L_x_16951:
        /* <DEDUP_REMOVED lines=11> */
.L_x_16928:
[----:B------:R-:W-:Y:S01]  /*4fb0*/  BSSY.RECONVERGENT B2, `(.L_x_16956) ;  /* 0x0000058000027945 */ /* 0x000fe20003800200 */
[----:B------:R-:W-:Y:S01]  /*4fc0*/  HFMA2 R20, -RZ, RZ, 0, 0 ;  /* 0x00000000ff147431 */ /* 0x000fe200000001ff */
[----:B012---:R-:W-:Y:S01]  /*4fd0*/  MOV R16, R19 ;  /* 0x0000001300107202 */ /* 0x007fe20000000f00 */
        /* <DEDUP_REMOVED lines=18> */
.L_x_16960:
        /* <DEDUP_REMOVED lines=13> */
.L_x_16962:
[----:B------:R-:W-:Y:S05]  /*51d0*/  BSYNC.RECONVERGENT B4 ;  /* 0x0000000000047941 */ /* 0x000fea0003800200 */
.L_x_16961:
        /* <DEDUP_REMOVED lines=43> */
.L_x_16959:
[----:B------:R-:W-:Y:S05]  /*5490*/  BSYNC.RECONVERGENT B3 ;  /* 0x0000000000037941 */ /* 0x000fea0003800200 */
.L_x_16958:
        /* <DEDUP_REMOVED lines=9> */
.L_x_16957:
[----:B------:R-:W-:Y:S05]  /*5530*/  BSYNC.RECONVERGENT B2 ;  /* 0x0000000000027941 */ /* 0x000fea0003800200 */
.L_x_16956:
        /* <DEDUP_REMOVED lines=17> */
.L_x_16967:
        /* <DEDUP_REMOVED lines=13> */
.L_x_16969:
[----:B------:R-:W-:Y:S05]  /*5720*/  BSYNC.RECONVERGENT B4 ;  /* 0x0000000000047941 */ /* 0x000fea0003800200 */
.L_x_16968:
        /* <DEDUP_REMOVED lines=43> */
.L_x_16966:
[----:B------:R-:W-:Y:S05]  /*59e0*/  BSYNC.RECONVERGENT B3 ;  /* 0x0000000000037941 */ /* 0x000fea0003800200 */
.L_x_16965:
        /* <DEDUP_REMOVED lines=9> */
.L_x_16964:
[----:B------:R-:W-:Y:S05]  /*5a80*/  BSYNC.RECONVERGENT B2 ;  /* 0x0000000000027941 */ /* 0x000fea0003800200 */
.L_x_16963:
        /* <DEDUP_REMOVED lines=17> */
.L_x_16974:
        /* <DEDUP_REMOVED lines=13> */
.L_x_16976:
[----:B------:R-:W-:Y:S05]  /*5c70*/  BSYNC.RECONVERGENT B4 ;  /* 0x0000000000047941 */ /* 0x000fea0003800200 */
.L_x_16975:
        /* <DEDUP_REMOVED lines=43> */
.L_x_16973:
[----:B------:R-:W-:Y:S05]  /*5f30*/  BSYNC.RECONVERGENT B3 ;  /* 0x0000000000037941 */ /* 0x000fea0003800200 */
.L_x_16972:
        /* <DEDUP_REMOVED lines=9> */
.L_x_16971:
[----:B------:R-:W-:Y:S05]  /*5fd0*/  BSYNC.RECONVERGENT B2 ;  /* 0x0000000000027941 */ /* 0x000fea0003800200 */
.L_x_16970:
        /* <DEDUP_REMOVED lines=16> */
.L_x_16979:
        /* <DEDUP_REMOVED lines=13> */
.L_x_16981:
[----:B------:R-:W-:Y:S05]  /*61b0*/  BSYNC.RECONVERGENT B3 ;  /* 0x0000000000037941 */ /* 0x000fea0003800200 */
.L_x_16980:
        /* <DEDUP_REMOVED lines=43> */
.L_x_16978:
[----:B------:R-:W-:Y:S05]  /*6470*/  BSYNC.RECONVERGENT B2 ;  /* 0x0000000000027941 */ /* 0x000fea0003800200 */
.L_x_16977:
        /* <DEDUP_REMOVED lines=9> */
.L_x_16950:
[----:B------:R-:W-:Y:S05]  /*6510*/  BSYNC.RECONVERGENT B1 ;  /* 0x0000000000017941 */ /* 0x000fea0003800200 */
.L_x_16927:
[----:B------:R-:W-:Y:S01]  /*6520*/  IADD3 R17, PT, PT, R33, 0x20, RZ ;  /* 0x0000002021117810 */ /* 0x000fe20007ffe0ff */
[----:B------:R-:W-:Y:S04]  /*6530*/  BSSY.RECONVERGENT B1, `(.L_x_16982) ;  /* 0x0000010000017945 */ /* 0x000fe80003800200 */
[----:B------:R-:W-:-:S05]  /*6540*/  IMAD.WIDE.U32 R16, R17, 0x10, R66 ;  /* 0x0000001011107825 */ /* 0x000fca00078e0042 */
[----:B-----5:R0:W-:Y:S01]  /*6550*/  STG.E.128 desc[UR8][R16.64], R20 ;  /* 0x0000001410007986 */ /* 0x0201e2000c101d08 */
[----:B------:R-:W-:Y:S05]  /*6560*/  @!P1 BRA `(.L_x_16983) ;  /* 0x0000000000309947 */ /* 0x000fea0003800000 */
[----:B0-----:R-:W0:Y:S01]  /*6570*/  LDC.64 R16, c[0x0][0x3b0] ;  /* 0x0000ec00ff107b82 */ /* 0x001e220000000a00 */
[----:B------:R-:W-:Y:S01]  /*6580*/  IMAD.U32 R19, R11, 0x10000, RZ ;  /* 0x000100000b137824 */ /* 0x000fe200078e00ff */
[----:B------:R-:W-:Y:S02]  /*6590*/  LOP3.LUT R18, R36, 0xffff, RZ, 0xc0, !PT ;  /* 0x0000ffff24127812 */ /* 0x000fe400078ec0ff */
[----:B------:R-:W-:Y:S02]  /*65a0*/  LOP3.LUT R47, R10, 0xff, RZ, 0xc0, !PT ;  /* 0x000000ff0a2f7812 */ /* 0x000fe400078ec0ff */
[----:B------:R-:W-:-:S04]  /*65b0*/  LOP3.LUT R19, R19, 0xff0000, RZ, 0xc0, !PT ;  /* 0x00ff000013137812 */ /* 0x000fc800078ec0ff */
[----:B------:R-:W-:Y:S01]  /*65c0*/  LEA R18, R18, R19, 0x18 ;  /* 0x0000001312127211 */ /* 0x000fe200078ec0ff */
[----:B------:R-:W-:-:S03]  /*65d0*/  VIADD R19, R32, 0x20 ;  /* 0x0000002020137836 */ /* 0x000fc60000000000 */
[----:B------:R-:W-:Y:S02]  /*65e0*/  LEA R18, R47, R18, 0x8 ;  /* 0x000000122f127211 */ /* 0x000fe400078e40ff */
[----:B------:R-:W-:-:S05]  /*65f0*/  LOP3.LUT R47, R9, 0xff, RZ, 0xc0, !PT ;  /* 0x000000ff092f7812 */ /* 0x000fca00078ec0ff */
[----:B------:R-:W-:Y:S02]  /*6600*/  IMAD.IADD R47, R18, 0x1, R47 ;  /* 0x00000001122f7824 */ /* 0x000fe400078e022f */
[----:B0-----:R-:W-:-:S05]  /*6610*/  IMAD.WIDE.U32 R16, R19, 0x4, R16 ;  /* 0x0000000413107825 */ /* 0x001fca00078e0010 */
[----:B------:R1:W-:Y:S02]  /*6620*/  STG.E desc[UR8][R16.64], R47 ;  /* 0x0000002f10007986 */ /* 0x0003e4000c101908 */
.L_x_16983:
[----:B------:R-:W-:Y:S05]  /*6630*/  BSYNC.RECONVERGENT B1 ;  /* 0x0000000000017941 */ /* 0x000fea0003800200 */
.L_x_16982:
[----:B------:R-:W-:Y:S04]  /*6640*/  BSSY.RECONVERGENT B1, `(.L_x_16984) ;  /* 0x0000006000017945 */ /* 0x000fe80003800200 */
[----:B------:R-:W-:Y:S05]  /*6650*/  @!P1 BRA `(.L_x_16985) ;  /* 0x0000000000109947 */ /* 0x000fea0003800000 */
[----:B------:R-:W2:Y:S01]  /*6660*/  LDC.64 R28, c[0x0][0x390] ;  /* 0x0000e400ff1c7b82 */ /* 0x000ea20000000a00 */
[----:B01----:R-:W-:-:S05]  /*6670*/  IADD3 R17, PT, PT, R32, 0x40, RZ ;  /* 0x0000004020117810 */ /* 0x003fca0007ffe0ff */
[----:B--2---:R-:W-:-:S06]  /*6680*/  IMAD.WIDE.U32 R28, R17, 0x10, R28 ;  /* 0x00000010111c7825 */ /* 0x004fcc00078e001c */
[----:B------:R-:W5:Y:S02]  /*6690*/  LDG.E.128 R28, desc[UR8][R28.64] ;  /* 0x000000081c1c7981 */ /* 0x000f64000c1e1d00 */
.L_x_16985:
[----:B------:R-:W-:Y:S05]  /*66a0*/  BSYNC.RECONVERGENT B1 ;  /* 0x0000000000017941 */ /* 0x000fea0003800200 */
.L_x_16984:
[----:B------:R-:W-:Y:S04]  /*66b0*/  BSSY.RECONVERGENT B1, `(.L_x_16986) ;  /* 0x00002bd000017945 */ /* 0x000fe80003800200 */
[----:B------:R-:W-:Y:S05]  /*66c0*/  @!P0 BRA `(.L_x_16987) ;  /* 0x0000001400988947 */ /* 0x000fea0003800000 */
[----:B01----:R-:W0:Y:S01]  /*66d0*/  LDC.64 R16, c[0x0][0x3a0] ;  /* 0x0000e800ff107b82 */ /* 0x003e220000000a00 */
[----:B------:R-:W-:-:S04]  /*66e0*/  VIADD R19, R33, 0x40 ;  /* 0x0000004021137836 */ /* 0x000fc80000000000 */
        /* <DEDUP_REMOVED lines=23> */
.L_x_16992:
        /* <DEDUP_REMOVED lines=13> */
.L_x_16994:
[----:B------:R-:W-:Y:S05]  /*6930*/  BSYNC.RECONVERGENT B4 ;  /* 0x0000000000047941 */ /* 0x000fea0003800200 */
.L_x_16993:
        /* <DEDUP_REMOVED lines=43> */
.L_x_16991:
[----:B------:R-:W-:Y:S05]  /*6bf0*/  BSYNC.RECONVERGENT B3 ;  /* 0x0000000000037941 */ /* 0x000fea0003800200 */
.L_x_16990:
        /* <DEDUP_REMOVED lines=10> */
.L_x_16989:
[----:B------:R-:W-:Y:S05]  /*6ca0*/  BSYNC.RECONVERGENT B2 ;  /* 0x0000000000027941 */ /* 0x000fea0003800200 */
.L_x_16988:
        /* <DEDUP_REMOVED lines=20> */
.L_x_16999:
        /* <DEDUP_REMOVED lines=13> */
.L_x_17001:
[----:B------:R-:W-:Y:S05]  /*6ec0*/  BSYNC.RECONVERGENT B4 ;  /* 0x0000000000047941 */ /* 0x000fea0003800200 */
.L_x_17000:
        /* <DEDUP_REMOVED lines=42> */
.L_x_16998:
[----:B------:R-:W-:Y:S05]  /*7170*/  BSYNC.RECONVERGENT B3 ;  /* 0x0000000000037941 */ /* 0x000fea0003800200 */
.L_x_16997:
        /* <DEDUP_REMOVED lines=10> */
.L_x_16996:
[----:B------:R-:W-:Y:S05]  /*7220*/  BSYNC.RECONVERGENT B2 ;  /* 0x0000000000027941 */ /* 0x000fea0003800200 */
.L_x_16995:
        /* <DEDUP_REMOVED lines=20> */
.L_x_17006:
        /* <DEDUP_REMOVED lines=13> */
.L_x_17008:
[----:B------:R-:W-:Y:S05]  /*7440*/  BSYNC.RECONVERGENT B4 ;  /* 0x0000000000047941 */ /* 0x000fea0003800200 */
.L_x_17007:
        /* <DEDUP_REMOVED lines=42> */
.L_x_17005:
[----:B------:R-:W-:Y:S05]  /*76f0*/  BSYNC.RECONVERGENT B3 ;  /* 0x0000000000037941 */ /* 0x000fea0003800200 */
.L_x_17004:
        /* <DEDUP_REMOVED lines=10> */
.L_x_17003:
[----:B------:R-:W-:Y:S05]  /*77a0*/  BSYNC.RECONVERGENT B2 ;  /* 0x0000000000027941 */ /* 0x000fea0003800200 */
.L_x_17002:
        /* <DEDUP_REMOVED lines=19> */
.L_x_17012:
        /* <DEDUP_REMOVED lines=13> */
.L_x_17014:
[----:B------:R-:W-:Y:S05]  /*79b0*/  BSYNC.RECONVERGENT B3 ;  /* 0x0000000000037941 */ /* 0x000fea0003800200 */
.L_x_17013:
        /* <DEDUP_REMOVED lines=43> */
.L_x_17011:
[----:B------:R-:W-:Y:S05]  /*7c70*/  BSYNC.RECONVERGENT B2 ;  /* 0x0000000000027941 */ /* 0x000fea0003800200 */
.L_x_17010:
        /* <DEDUP_REMOVED lines=11> */
.L_x_16987:
[----:B------:R-:W-:Y:S01]  /*7d30*/  BSSY.RECONVERGENT B2, `(.L_x_17015) ;  /* 0x0000057000027945 */ /* 0x000fe20003800200 */
[----:B01----:R-:W-:Y:S01]  /*7d40*/  HFMA2 R16, -RZ, RZ, 0, 0 ;  /* 0x00000000ff107431 */ /* 0x003fe200000001ff */
        /* <DEDUP_REMOVED lines=19> */
.L_x_17019:
        /* <DEDUP_REMOVED lines=13> */
.L_x_17021:
[----:B------:R-:W-:Y:S05]  /*7f50*/  BSYNC.RECONVERGENT B4 ;  /* 0x0000000000047941 */ /* 0x000fea0003800200 */
.L_x_17020:
        /* <DEDUP_REMOVED lines=42> */
.L_x_17018:
[----:B------:R-:W-:Y:S05]  /*8200*/  BSYNC.RECONVERGENT B3 ;  /* 0x0000000000037941 */ /* 0x000fea0003800200 */
.L_x_17017:
[----:B------:R-:W-:Y:S01]  /*8210*/  HFMA2 R17, -RZ, RZ, 0.1171875, 0 ;  /* 0x2f800000ff117431 */ /* 0x000fe200000001ff */
[----:B------:R-:W-:-:S05]  /*8220*/  I2FP.F32.U32 R16, R16 ;  /* 0x0000001000107245 */ /* 0x000fca0000201000 */
[----:B------:R-:W-:Y:S01]  /*8230*/  FFMA.FTZ R16, R16, R17, 1.1641532182693481445e-10 ;  /* 0x2f00000010107423 */ /* 0x000fe20000010011 */
[----:B-----5:R-:W-:-:S04]  /*8240*/  FMUL.FTZ R17, R28, UR13 ;  /* 0x0000000d1c117c20 */ /* 0x020fc80008410000 */
[----:B------:R-:W-:Y:S01]  /*8250*/  FSETP.GTU.FTZ.AND P2, PT, R16, UR10, PT ;  /* 0x0000000a10007c0b */ /* 0x000fe2000bf5c000 */
[----:B------:R-:W-:-:S03]  /*8260*/  FMUL.FTZ R16, R17, UR12 ;  /* 0x0000000c11107c20 */ /* 0x000fc60008410000 */
[----:B------:R-:W-:Y:S02]  /*8270*/  SEL R17, RZ, 0x1, P2 ;  /* 0x00000001ff117807 */ /* 0x000fe40001000000 */
[----:B------:R-:W-:Y:S02]  /*8280*/  FSEL R16, R16, RZ, !P2 ;  /* 0x000000ff10107208 */ /* 0x000fe40005000000 */
[----:B------:R-:W-:-:S07]  /*8290*/  PRMT R9, R17, 0x7610, R9 ;  /* 0x0000761011097816 */ /* 0x000fce0000000009 */
.L_x_17016:
[----:B------:R-:W-:Y:S05]  /*82a0*/  BSYNC.RECONVERGENT B2 ;  /* 0x0000000000027941 */ /* 0x000fea0003800200 */
.L_x_17015:
        /* <DEDUP_REMOVED lines=17> */
.L_x_17026:
        /* <DEDUP_REMOVED lines=13> */
.L_x_17028:
[----:B------:R-:W-:Y:S05]  /*8490*/  BSYNC.RECONVERGENT B4 ;  /* 0x0000000000047941 */ /* 0x000fea0003800200 */
.L_x_17027:
        /* <DEDUP_REMOVED lines=43> */
.L_x_17025:
[----:B------:R-:W-:Y:S05]  /*8750*/  BSYNC.RECONVERGENT B3 ;  /* 0x0000000000037941 */ /* 0x000fea0003800200 */
.L_x_17024:
        /* <DEDUP_REMOVED lines=9> */
.L_x_17023:
[----:B------:R-:W-:Y:S05]  /*87f0*/  BSYNC.RECONVERGENT B2 ;  /* 0x0000000000027941 */ /* 0x000fea0003800200 */
.L_x_17022:
        /* <DEDUP_REMOVED lines=17> */
.L_x_17033:
        /* <DEDUP_REMOVED lines=13> */
.L_x_17035:
[----:B------:R-:W-:Y:S05]  /*89e0*/  BSYNC.RECONVERGENT B4 ;  /* 0x0000000000047941 */ /* 0x000fea0003800200 */
.L_x_17034:
        /* <DEDUP_REMOVED lines=43> */
.L_x_17032:
[----:B------:R-:W-:Y:S05]  /*8ca0*/  BSYNC.RECONVERGENT B3 ;  /* 0x0000000000037941 */ /* 0x000fea0003800200 */
.L_x_17031:
        /* <DEDUP_REMOVED lines=9> */
.L_x_17030:
[----:B------:R-:W-:Y:S05]  /*8d40*/  BSYNC.RECONVERGENT B2 ;  /* 0x0000000000027941 */ /* 0x000fea0003800200 */
.L_x_17029:
        /* <DEDUP_REMOVED lines=16> */
.L_x_17038:
        /* <DEDUP_REMOVED lines=13> */
.L_x_17040:
[----:B------:R-:W-:Y:S05]  /*8f20*/  BSYNC.RECONVERGENT B3 ;  /* 0x0000000000037941 */ /* 0x000fea0003800200 */
.L_x_17039:
        /* <DEDUP_REMOVED lines=43> */
.L_x_17037:
[----:B------:R-:W-:Y:S05]  /*91e0*/  BSYNC.RECONVERGENT B2 ;  /* 0x0000000000027941 */ /* 0x000fea0003800200 */
.L_x_17036:
        /* <DEDUP_REMOVED lines=9> */
.L_x_17009:
[----:B------:R-:W-:Y:S05]  /*9280*/  BSYNC.RECONVERGENT B1 ;  /* 0x0000000000017941 */ /* 0x000fea0003800200 */
.L_x_16986:
[----:B------:R-:W-:Y:S01]  /*9290*/  VIADD R35, R33, 0x40 ;  /* 0x0000004021237836 */ /* 0x000fe20000000000 */
[----:B------:R-:W-:Y:S01]  /*92a0*/  BSSY.RECONVERGENT B1, `(.L_x_17041) ;  /* 0x0000011000017945 */ /* 0x000fe20003800200 */
[----:B------:R-:W-:Y:S02]  /*92b0*/  IADD3 R52, PT, PT, R32, 0x60, RZ ;  /* 0x0000006020347810 */ /* 0x000fe40007ffe0ff */
[----:B------:R-:W-:-:S05]  /*92c0*/  IMAD.WIDE.U32 R34, R35, 0x10, R66 ;  /* 0x0000001023227825 */ /* 0x000fca00078e0042 */
[----:B-----5:R0:W-:Y:S01]  /*92d0*/  STG.E.128 desc[UR8][R34.64], R16 ;  /* 0x0000001022007986 */ /* 0x0201e2000c101d08 */
[----:B------:R-:W-:Y:S05]  /*92e0*/  @!P1 BRA `(.L_x_17042) ;  /* 0x0000000000309947 */ /* 0x000fea0003800000 */
[----:B0-----:R-:W0:Y:S01]  /*92f0*/  LDC.64 R34, c[0x0][0x3b0] ;  /* 0x0000ec00ff227b82 */ /* 0x001e220000000a00 */
[----:B------:R-:W-:Y:S01]  /*9300*/  VIADD R46, R32, 0x40 ;  /* 0x00000040202e7836 */ /* 0x000fe20000000000 */
[----:B------:R-:W-:-:S04]  /*9310*/  SHF.L.U32 R32, R11, 0x10, RZ ;  /* 0x000000100b207819 */ /* 0x000fc800000006ff */
[----:B------:R-:W-:Y:S01]  /*9320*/  LOP3.LUT R32, R32, 0xff0000, RZ, 0xc0, !PT ;  /* 0x00ff000020207812 */ /* 0x000fe200078ec0ff */
[----:B0-----:R-:W-:Y:S01]  /*9330*/  IMAD.WIDE.U32 R34, R46, 0x4, R34 ;  /* 0x000000042e227825 */ /* 0x001fe200078e0022 */
[----:B------:R-:W-:-:S05]  /*9340*/  LOP3.LUT R46, R36, 0xffff, RZ, 0xc0, !PT ;  /* 0x0000ffff242e7812 */ /* 0x000fca00078ec0ff */
[----:B------:R-:W-:Y:S01]  /*9350*/  IMAD R32, R46, 0x1000000, R32 ;  /* 0x010000002e207824 */ /* 0x000fe200078e0220 */
[----:B------:R-:W-:-:S04]  /*9360*/  LOP3.LUT R46, R10, 0xff, RZ, 0xc0, !PT ;  /* 0x000000ff0a2e7812 */ /* 0x000fc800078ec0ff */
[----:B------:R-:W-:Y:S02]  /*9370*/  LEA R32, R46, R32, 0x8 ;  /* 0x000000202e207211 */ /* 0x000fe400078e40ff */
[----:B------:R-:W-:-:S05]  /*9380*/  LOP3.LUT R46, R9, 0xff, RZ, 0xc0, !PT ;  /* 0x000000ff092e7812 */ /* 0x000fca00078ec0ff */
[----:B------:R-:W-:-:S05]  /*9390*/  IMAD.IADD R51, R32, 0x1, R46 ;  /* 0x0000000120337824 */ /* 0x000fca00078e022e */
[----:B------:R1:W-:Y:S02]  /*93a0*/  STG.E desc[UR8][R34.64], R51 ;  /* 0x0000003322007986 */ /* 0x0003e4000c101908 */
.L_x_17042:
[----:B------:R-:W-:Y:S05]  /*93b0*/  BSYNC.RECONVERGENT B1 ;  /* 0x0000000000017941 */ /* 0x000fea0003800200 */
.L_x_17041:
[----:B------:R-:W-:Y:S04]  /*93c0*/  BSSY.RECONVERGENT B1, `(.L_x_17043) ;  /* 0x0000005000017945 */ /* 0x000fe80003800200 */
[----:B------:R-:W-:Y:S05]  /*93d0*/  @!P1 BRA `(.L_x_17044) ;  /* 0x00000000000c9947 */ /* 0x000fea0003800000 */
[----:B------:R-:W2:Y:S02]  /*93e0*/  LDC.64 R28, c[0x0][0x390] ;  /* 0x0000e400ff1c7b82 */ /* 0x000ea40000000a00 */
[----:B--2---:R-:W-:-:S06]  /*93f0*/  IMAD.WIDE.U32 R28, R52, 0x10, R28 ;  /* 0x00000010341c7825 */ /* 0x004fcc00078e001c */
[----:B------:R-:W5:Y:S02]  /*9400*/  LDG.E.128 R28, desc[UR8][R28.64] ;  /* 0x000000081c1c7981 */ /* 0x000f64000c1e1d00 */
.L_x_17044:
[----:B------:R-:W-:Y:S05]  /*9410*/  BSYNC.RECONVERGENT B1 ;  /* 0x0000000000017941 */ /* 0x000fea0003800200 */
.L_x_17043:
[----:B------:R-:W-:Y:S01]  /*9420*/  BSSY.RECONVERGENT B1, `(.L_x_17045) ;  /* 0x00002be000017945 */ /* 0x000fe20003800200 */
[----:B------:R-:W-:-:S03]  /*9430*/  IADD3 R50, PT, PT, R33, 0x60, RZ ;  /* 0x0000006021327810 */ /* 0x000fc60007ffe0ff */
[----:B------:R-:W-:Y:S05]  /*9440*/  @!P0 BRA `(.L_x_17046) ;  /* 0x0000001400988947 */ /* 0x000fea0003800000 */
[----:B------:R-:W2:Y:S02]  /*9450*/  LDC.64 R32, c[0x0][0x3a0] ;  /* 0x0000e800ff207b82 */ /* 0x000ea40000000a00 */
[----:B--2---:R-:W-:-:S06]  /*9460*/  IMAD.WIDE.U32 R32, R50, 0x10, R32 ;  /* 0x0000001032207825 */ /* 0x004fcc00078e0020 */
[----:B01----:R-:W5:Y:S01]  /*9470*/  LDG.E.128 R32, desc[UR8][R32.64] ;  /* 0x0000000820207981 */ /* 0x003f62000c1e1d00 */
        /* <DEDUP_REMOVED lines=21> */
.L_x_17051:
        /* <DEDUP_REMOVED lines=13> */
.L_x_17053:
[----:B------:R-:W-:Y:S05]  /*96a0*/  BSYNC.RECONVERGENT B4 ;  /* 0x0000000000047941 */ /* 0x000fea0003800200 */
.L_x_17052:
        /* <DEDUP_REMOVED lines=41> */
[----:B------:R-:W-:Y:S01]  /*9940*/  HFMA2 R46, -RZ, RZ, 0, 0 ;  /* 0x00000000ff2e7431 */ /* 0x000fe200000001ff */
[----:B------:R-:W-:-:S07]  /*9950*/  LOP3.LUT R5, R54, UR32, R47, 0x96, !PT ;  /* 0x0000002036057c12 */ /* 0x000fce000f8e962f */
.L_x_17050:
[----:B------:R-:W-:Y:S05]  /*9960*/  BSYNC.RECONVERGENT B3 ;  /* 0x0000000000037941 */ /* 0x000fea0003800200 */
.L_x_17049:
        /* <DEDUP_REMOVED lines=10> */
.L_x_17048:
[----:B------:R-:W-:Y:S05]  /*9a10*/  BSYNC.RECONVERGENT B2 ;  /* 0x0000000000027941 */ /* 0x000fea0003800200 */
.L_x_17047:
        /* <DEDUP_REMOVED lines=20> */
.L_x_17058:
        /* <DEDUP_REMOVED lines=13> */
.L_x_17060:
[----:B------:R-:W-:Y:S05]  /*9c30*/  BSYNC.RECONVERGENT B4 ;  /* 0x0000000000047941 */ /* 0x000fea0003800200 */
.L_x_17059:
        /* <DEDUP_REMOVED lines=43> */
.L_x_17057:
[----:B------:R-:W-:Y:S05]  /*9ef0*/  BSYNC.RECONVERGENT B3 ;  /* 0x0000000000037941 */ /* 0x000fea0003800200 */
.L_x_17056:
        /* <DEDUP_REMOVED lines=10> */
.L_x_17055:
[----:B------:R-:W-:Y:S05]  /*9fa0*/  BSYNC.RECONVERGENT B2 ;  /* 0x0000000000027941 */ /* 0x000fea0003800200 */
.L_x_17054:
        /* <DEDUP_REMOVED lines=20> */
.L_x_17065:
        /* <DEDUP_REMOVED lines=13> */
.L_x_17067:
[----:B------:R-:W-:Y:S05]  /*a1c0*/  BSYNC.RECONVERGENT B4 ;  /* 0x0000000000047941 */ /* 0x000fea0003800200 */
.L_x_17066:
        /* <DEDUP_REMOVED lines=41> */
[----:B------:R-:W-:Y:S01]  /*a460*/  IMAD.MOV.U32 R46, RZ, RZ, R51 ;  /* 0x000000ffff2e7224 */ /* 0x000fe200078e0033 */
[----:B------:R-:W-:-:S07]  /*a470*/  LOP3.LUT R5, R54, UR32, R47, 0x96, !PT ;  /* 0x0000002036057c12 */ /* 0x000fce000f8e962f */
.L_x_17064:
[----:B------:R-:W-:Y:S05]  /*a480*/  BSYNC.RECONVERGENT B3 ;  /* 0x0000000000037941 */ /* 0x000fea0003800200 */
.L_x_17063:
        /* <DEDUP_REMOVED lines=10> */
.L_x_17062:
[----:B------:R-:W-:Y:S05]  /*a530*/  BSYNC.RECONVERGENT B2 ;  /* 0x0000000000027941 */ /* 0x000fea0003800200 */
.L_x_17061:
        /* <DEDUP_REMOVED lines=19> */
.L_x_17071:
        /* <DEDUP_REMOVED lines=13> */
.L_x_17073:
[----:B------:R-:W-:Y:S05]  /*a740*/  BSYNC.RECONVERGENT B3 ;  /* 0x0000000000037941 */ /* 0x000fea0003800200 */
.L_x_17072:
        /* <DEDUP_REMOVED lines=41> */
[----:B------:R-:W-:-:S07]  /*a9e0*/  HFMA2 R47, -RZ, RZ, 0, 0 ;  /* 0x00000000ff2f7431 */ /* 0x000fce00000001ff */
.L_x_17070:
[----:B------:R-:W-:Y:S05]  /*a9f0*/  BSYNC.RECONVERGENT B2 ;  /* 0x0000000000027941 */ /* 0x000fea0003800200 */
.L_x_17069:
        /* <DEDUP_REMOVED lines=9> */
[----:B------:R-:W-:Y:S01]  /*aa90*/  PRMT R36, R49, 0x7610, R36 ;  /* 0x0000761031247816 */ /* 0x000fe20000000024 */
[----:B------:R-:W-:Y:S06]  /*aaa0*/  BRA `(.L_x_17068) ;  /* 0x0000001400547947 */ /* 0x000fec0003800000 */
.L_x_17046:
[----:B------:R-:W-:Y:S01]  /*aab0*/  BSSY.RECONVERGENT B2, `(.L_x_17074) ;  /* 0x0000057000027945 */ /* 0x000fe20003800200 */
[----:B------:R-:W-:Y:S01]  /*aac0*/  HFMA2 R32, -RZ, RZ, 0, 0 ;  /* 0x00000000ff207431 */ /* 0x000fe200000001ff */
[----:B01----:R-:W-:Y:S01]  /*aad0*/  MOV R34, R47 ;  /* 0x0000002f00227202 */ /* 0x003fe20000000f00 */
        /* <DEDUP_REMOVED lines=18> */
.L_x_17078:
        /* <DEDUP_REMOVED lines=13> */
.L_x_17080:
[----:B------:R-:W-:Y:S05]  /*acd0*/  BSYNC.RECONVERGENT B4 ;  /* 0x0000000000047941 */ /* 0x000fea0003800200 */
.L_x_17079:
        /* <DEDUP_REMOVED lines=42> */
.L_x_17077:
[----:B------:R-:W-:Y:S05]  /*af80*/  BSYNC.RECONVERGENT B3 ;  /* 0x0000000000037941 */ /* 0x000fea0003800200 */
.L_x_17076:
        /* <DEDUP_REMOVED lines=9> */
.L_x_17075:
[----:B------:R-:W-:Y:S05]  /*b020*/  BSYNC.RECONVERGENT B2 ;  /* 0x0000000000027941 */ /* 0x000fea0003800200 */
.L_x_17074:
        /* <DEDUP_REMOVED lines=17> */
.L_x_17085:
        /* <DEDUP_REMOVED lines=13> */
.L_x_17087:
[----:B------:R-:W-:Y:S05]  /*b210*/  BSYNC.RECONVERGENT B4 ;  /* 0x0000000000047941 */ /* 0x000fea0003800200 */
.L_x_17086:
        /* <DEDUP_REMOVED lines=43> */
.L_x_17084:
[----:B------:R-:W-:Y:S05]  /*b4d0*/  BSYNC.RECONVERGENT B3 ;  /* 0x0000000000037941 */ /* 0x000fea0003800200 */
.L_x_17083:
        /* <DEDUP_REMOVED lines=9> */
.L_x_17082:
[----:B------:R-:W-:Y:S05]  /*b570*/  BSYNC.RECONVERGENT B2 ;  /* 0x0000000000027941 */ /* 0x000fea0003800200 */
.L_x_17081:
        /* <DEDUP_REMOVED lines=17> */
.L_x_17092:
        /* <DEDUP_REMOVED lines=13> */
.L_x_17094:
[----:B------:R-:W-:Y:S05]  /*b760*/  BSYNC.RECONVERGENT B4 ;  /* 0x0000000000047941 */ /* 0x000fea0003800200 */
.L_x_17093:
        /* <DEDUP_REMOVED lines=43> */
.L_x_17091:
[----:B------:R-:W-:Y:S05]  /*ba20*/  BSYNC.RECONVERGENT B3 ;  /* 0x0000000000037941 */ /* 0x000fea0003800200 */
.L_x_17090:
        /* <DEDUP_REMOVED lines=9> */
.L_x_17089:
[----:B------:R-:W-:Y:S05]  /*bac0*/  BSYNC.RECONVERGENT B2 ;  /* 0x0000000000027941 */ /* 0x000fea0003800200 */
.L_x_17088:
        /* <DEDUP_REMOVED lines=16> */
.L_x_17097:
        /* <DEDUP_REMOVED lines=13> */
.L_x_17099:
[----:B------:R-:W-:Y:S05]  /*bca0*/  BSYNC.RECONVERGENT B3 ;  /* 0x0000000000037941 */ /* 0x000fea0003800200 */
.L_x_17098:
        /* <DEDUP_REMOVED lines=43> */
.L_x_17096:
[----:B------:R-:W-:Y:S05]  /*bf60*/  BSYNC.RECONVERGENT B2 ;  /* 0x0000000000027941 */ /* 0x000fea0003800200 */
.L_x_17095:
[----:B------:R-:W-:Y:S01]  /*bf70*/  HFMA2 R54, -RZ, RZ, 0.1171875, 0 ;  /* 0x2f800000ff367431 */ /* 0x000fe200000001ff */
[----:B------:R-:W-:Y:S01]  /*bf80*/  I2FP.F32.U32 R35, R35 ;  /* 0x0000002300237245 */ /* 0x000fe20000201000 */
[----:B-----5:R-:W-:-:S04]  /*bf90*/  FMUL.FTZ R49, R31, UR13 ;  /* 0x0000000d1f317c20 */ /* 0x020fc80008410000 */
[----:B------:R-:W-:-:S05]  /*bfa0*/  FFMA.FTZ R35, R35, R54, 1.1641532182693481445e-10 ;  /* 0x2f00000023237423 */ /* 0x000fca0000010036 */
[----:B------:R-:W-:Y:S01]  /*bfb0*/  FSETP.GTU.FTZ.AND P0, PT, R35, UR10, PT ;  /* 0x0000000a23007c0b */ /* 0x000fe2000bf1c000 */
[----:B------:R-:W-:-:S03]  /*bfc0*/  FMUL.FTZ R35, R49, UR12 ;  /* 0x0000000c31237c20 */ /* 0x000fc60008410000 */
[----:B------:R-:W-:Y:S02]  /*bfd0*/  SEL R49, RZ, 0x1, P0 ;  /* 0x00000001ff317807 */ /* 0x000fe40000000000 */
[----:B------:R-:W-:Y:S02]  /*bfe0*/  FSEL R35, R35, RZ, !P0 ;  /* 0x000000ff23237208 */ /* 0x000fe40004000000 */
[----:B------:R-:W-:-:S07]  /*bff0*/  PRMT R36, R49, 0x7610, R36 ;  /* 0x0000761031247816 */ /* 0x000fce0000000024 */
.L_x_17068:
[----:B------:R-:W-:Y:S05]  /*c000*/  BSYNC.RECONVERGENT B1 ;  /* 0x0000000000017941 */ /* 0x000fea0003800200 */
.L_x_17045:
[----:B------:R-:W-:Y:S01]  /*c010*/  FADD.FTZ R49, RZ, R24 ;  /* 0x00000018ff317221 */ /* 0x000fe20000010000 */
[----:B------:R-:W0:Y:S01]  /*c020*/  S2R R57, SR_TID.X ;  /* 0x0000000000397919 */ /* 0x000e220000002100 */
[----:B------:R-:W-:Y:S01]  /*c030*/  IMAD.WIDE.U32 R50, R50, 0x10, R66 ;  /* 0x0000001032327825 */ /* 0x000fe200078e0042 */
[----:B------:R-:W-:Y:S03]  /*c040*/  BSSY.RECONVERGENT B1, `(.L_x_17100) ;  /* 0x000001d000017945 */ /* 0x000fe60003800200 */
[----:B------:R-:W-:Y:S01]  /*c050*/  FADD.FTZ R49, R49, R25 ;  /* 0x0000001931317221 */ /* 0x000fe20000010000 */
[----:B-----5:R1:W-:Y:S03]  /*c060*/  STG.E.128 desc[UR8][R50.64], R32 ;  /* 0x0000002032007986 */ /* 0x0203e6000c101d08 */
[----:B------:R-:W-:-:S04]  /*c070*/  FADD.FTZ R54, R49, R26 ;  /* 0x0000001a31367221 */ /* 0x000fc80000010000 */
        /* <DEDUP_REMOVED lines=14> */
[----:B------:R-:W0:Y:S02]  /*c160*/  LDC.64 R50, c[0x0][0x3b0] ;  /* 0x0000ec00ff327b82 */ /* 0x000e240000000a00 */
[----:B0-----:R-:W-:Y:S01]  /*c170*/  IMAD.WIDE.U32 R52, R52, 0x4, R50 ;  /* 0x0000000434347825 */ /* 0x001fe200078e0032 */
[----:B------:R-:W-:-:S03]  /*c180*/  LOP3.LUT R51, R36, 0xffff, RZ, 0xc0, !PT ;  /* 0x0000ffff24337812 */ /* 0x000fc600078ec0ff */
[----:B------:R-:W-:-:S05]  /*c190*/  IMAD.U32 R50, R11, 0x10000, RZ ;  /* 0x000100000b327824 */ /* 0x000fca00078e00ff */
[----:B------:R-:W-:-:S04]  /*c1a0*/  LOP3.LUT R50, R50, 0xff0000, RZ, 0xc0, !PT ;  /* 0x00ff000032327812 */ /* 0x000fc800078ec0ff */
[----:B------:R-:W-:Y:S02]  /*c1b0*/  LEA R50, R51, R50, 0x18 ;  /* 0x0000003233327211 */ /* 0x000fe400078ec0ff */
[----:B------:R-:W-:-:S05]  /*c1c0*/  LOP3.LUT R51, R10, 0xff, RZ, 0xc0, !PT ;  /* 0x000000ff0a337812 */ /* 0x000fca00078ec0ff */
[----:B------:R-:W-:Y:S01]  /*c1d0*/  IMAD R50, R51, 0x100, R50 ;  /* 0x0000010033327824 */ /* 0x000fe200078e0232 */
[----:B------:R-:W-:-:S04]  /*c1e0*/  LOP3.LUT R51, R9, 0xff, RZ, 0xc0, !PT ;  /* 0x000000ff09337812 */ /* 0x000fc800078ec0ff */
[----:B------:R-:W-:-:S05]  /*c1f0*/  IADD3 R50, PT, PT, R50, R51, RZ ;  /* 0x0000003332327210 */ /* 0x000fca0007ffe0ff */
[----:B------:R0:W-:Y:S02]  /*c200*/  STG.E desc[UR8][R52.64], R50 ;  /* 0x0000003234007986 */ /* 0x0001e4000c101908 */
.L_x_17101:
[----:B------:R-:W-:Y:S05]  /*c210*/  BSYNC.RECONVERGENT B1 ;  /* 0x0000000000017941 */ /* 0x000fea0003800200 */
.L_x_17100:
[----:B------:R-:W-:Y:S01]  /*c220*/  UMOV UR33, 0xffffffff ;  /* 0xffffffff00217882 */ /* 0x000fe20000000000 */
[----:B------:R-:W-:Y:S02]  /*c230*/  FADD.FTZ R49, R49, R35 ;  /* 0x0000002331317221 */ /* 0x000fe40000010000 */
[----:B------:R-:W-:Y:S05]  /*c240*/  BRA.DIV UR33, `(.L_x_17102) ;  /* 0x0000000a21dc7947 */ /* 0x000fea000b800000 */
[----:B------:R-:W1:Y:S02]  /*c250*/  SHFL.BFLY PT, R51, R49, 0x1, 0x1f ;  /* 0x0c201f0031337f89 */ /* 0x000e6400000e0000 */
[----:B-1----:R-:W-:-:S05]  /*c260*/  FADD.FTZ R49, R49, R51 ;  /* 0x0000003331317221 */ /* 0x002fca0000010000 */
        /* <DEDUP_REMOVED lines=51> */
.L_x_17117:
[----:B-1----:R-:W-:Y:S01]  /*c5a0*/  FADD.FTZ R51, R54, R51 ;  /* 0x0000003336337221 */ /* 0x002fe20000010000 */
[----:B------:R-:W-:Y:S01]  /*c5b0*/  FMUL.FTZ R53, R49, R49 ;  /* 0x0000003131357220 */ /* 0x000fe20000410000 */
[----:B------:R-:W-:Y:S01]  /*c5c0*/  ISETP.NE.AND P1, PT, RZ, UR11, PT ;  /* 0x0000000bff007c0c */ /* 0x000fe2000bf25270 */
[----:B0-----:R-:W0:Y:S01]  /*c5d0*/  @!P0 LDC.64 R54, c[0x0][0x3c8] ;  /* 0x0000f200ff368b82 */ /* 0x001e220000000a00 */
[----:B------:R-:W-:Y:S01]  /*c5e0*/  FFMA.FTZ R52, R51, R50, UR14 ;  /* 0x0000000e33347e23 */ /* 0x000fe20008010032 */
[----:B------:R-:W-:Y:S01]  /*c5f0*/  BSSY.RECONVERGENT B1, `(.L_x_17103) ;  /* 0x0000076000017945 */ /* 0x000fe20003800200 */
[----:B------:R-:W-:-:S05]  /*c600*/  FSEL R53, R53, RZ, P1 ;  /* 0x000000ff35357208 */ /* 0x000fca0000800000 */
[----:B------:R-:W1:Y:S01]  /*c610*/  @!P0 LDC.64 R50, c[0x0][0x3c0] ;  /* 0x0000f000ff328b82 */ /* 0x000e620000000a00 */
[----:B------:R-:W-:-:S06]  /*c620*/  FADD.FTZ R52, R52, R53 ;  /* 0x0000003534347221 */ /* 0x000fcc0000010000 */
[----:B------:R-:W2:Y:S01]  /*c630*/  MUFU.RSQ R52, R52 ;  /* 0x0000003400347308 */ /* 0x000ea20000001400 */
[----:B-1----:R-:W-:-:S05]  /*c640*/  @!P0 IMAD.WIDE R50, R0, 0x4, R50 ;  /* 0x0000000400328825 */ /* 0x002fca00078e0232 */
[----:B------:R0:W-:Y:S02]  /*c650*/  @!P0 STG.E desc[UR8][R50.64], R49 ;  /* 0x0000003132008986 */ /* 0x0001e4000c101908 */
[----:B0-----:R-:W-:-:S05]  /*c660*/  @!P0 IMAD.WIDE R50, R0, 0x4, R54 ;  /* 0x0000000400328825 */ /* 0x001fca00078e0236 */
[----:B--2---:R0:W-:Y:S01]  /*c670*/  @!P0 STG.E desc[UR8][R50.64], R52 ;  /* 0x0000003432008986 */ /* 0x0041e2000c101908 */
[----:B------:R-:W-:-:S13]  /*c680*/  ISETP.GE.AND P0, PT, R48, 0x1, PT ;  /* 0x000000013000780c */ /* 0x000fda0003f06270 */
[----:B0-----:R-:W-:Y:S05]  /*c690*/  @!P0 BRA `(.L_x_17104) ;  /* 0x0000000400ac8947 */ /* 0x001fea0003800000 */
[----:B------:R-:W-:Y:S01]  /*c6a0*/  FSEL R54, R49, RZ, !P1 ;  /* 0x000000ff31367208 */ /* 0x000fe20004800000 */
[----:B------:R-:W-:Y:S02]  /*c6b0*/  HADD2.F32 R37, -RZ, R44.H0_H0 ;  /* 0x2000002cff257230 */ /* 0x000fe40000004100 */
[----:B------:R-:W-:Y:S02]  /*c6c0*/  HADD2.F32 R55, -RZ, R64.H1_H1 ;  /* 0x30000040ff377230 */ /* 0x000fe40000004100 */
[C---:B------:R-:W-:Y:S01]  /*c6d0*/  FADD.FTZ R49, -R54.reuse, R24 ;  /* 0x0000001836317221 */ /* 0x040fe20000010100 */
[--C-:B------:R-:W-:Y:S02]  /*c6e0*/  HADD2.F32 R24, -RZ, R65.reuse.H1_H1 ;  /* 0x30000041ff187230 */ /* 0x100fe40000004100 */
[C---:B------:R-:W-:Y:S01]  /*c6f0*/  FADD.FTZ R25, -R54.reuse, R25 ;  /* 0x0000001936197221 */ /* 0x040fe20000010100 */
[----:B------:R-:W-:Y:S01]  /*c700*/  FADD.FTZ R27, -R54, R27 ;  /* 0x0000001b361b7221 */ /* 0x000fe20000010100 */
[----:B------:R-:W-:Y:S01]  /*c710*/  FMUL.FTZ R50, R52, R49 ;  /* 0x0000003134327220 */ /* 0x000fe20000410000 */
[----:B------:R-:W-:Y:S01]  /*c720*/  FADD.FTZ R49, -R54, R26 ;  /* 0x0000001a36317221 */ /* 0x000fe20000010100 */
[----:B------:R-:W-:Y:S01]  /*c730*/  FMUL.FTZ R25, R52, R25 ;  /* 0x0000001934197220 */ /* 0x000fe20000410000 */
[----:B------:R-:W-:-:S02]  /*c740*/  HADD2.F32 R26, -RZ, R65.H0_H0 ;  /* 0x20000041ff1a7230 */ /* 0x000fc40000004100 */
[----:B------:R-:W-:Y:S01]  /*c750*/  FFMA.FTZ R24, R50, R24, R37 ;  /* 0x0000001832187223 */ /* 0x000fe20000010025 */
[----:B------:R-:W-:Y:S02]  /*c760*/  VIADD R37, R48, 0xffffffff ;  /* 0xffffffff30257836 */ /* 0x000fe40000000000 */
[C---:B------:R-:W-:Y:S01]  /*c770*/  FMUL.FTZ R49, R52.reuse, R49 ;  /* 0x0000003134317220 */ /* 0x040fe20000410000 */
[--C-:B------:R-:W-:Y:S02]  /*c780*/  HADD2.F32 R50, -RZ, R61.reuse.H1_H1 ;  /* 0x3000003dff327230 */ /* 0x100fe40000004100 */
[----:B------:R-:W-:Y:S01]  /*c790*/  FMUL.FTZ R27, R52, R27 ;  /* 0x0000001b341b7220 */ /* 0x000fe20000410000 */
[----:B------:R-:W-:Y:S02]  /*c7a0*/  HADD2.F32 R48, -RZ, R61.H0_H0 ;  /* 0x2000003dff307230 */ /* 0x000fe40000004100 */
[----:B------:R-:W-:Y:S01]  /*c7b0*/  FADD.FTZ R32, -R54, R32 ;  /* 0x0000002036207221 */ /* 0x000fe20000010100 */
[----:B------:R-:W-:-:S02]  /*c7c0*/  IMAD R37, R37, R68, RZ ;  /* 0x0000004425257224 */ /* 0x000fc400078e02ff */
[C---:B------:R-:W-:Y:S01]  /*c7d0*/  FADD.FTZ R33, -R54.reuse, R33 ;  /* 0x0000002136217221 */ /* 0x040fe20000010100 */
[----:B------:R-:W-:Y:S01]  /*c7e0*/  FADD.FTZ R34, -R54, R34 ;  /* 0x0000002236227221 */ /* 0x000fe20000010100 */
[----:B------:R-:W-:Y:S01]  /*c7f0*/  FFMA.FTZ R25, R25, R50, R48 ;  /* 0x0000003219197223 */ /* 0x000fe20000010030 */
[----:B------:R-:W-:Y:S01]  /*c800*/  HADD2.F32 R48, -RZ, R45.H0_H0 ;  /* 0x2000002dff307230 */ /* 0x000fe20000004100 */
[----:B------:R-:W0:Y:S01]  /*c810*/  LDC.64 R50, c[0x0][0x428] ;  /* 0x00010a00ff327b82 */ /* 0x000e220000000a00 */
[C---:B------:R-:W-:Y:S01]  /*c820*/  FMUL.FTZ R32, R52.reuse, R32 ;  /* 0x0000002034207220 */ /* 0x040fe20000410000 */
[C---:B------:R-:W-:Y:S01]  /*c830*/  FMUL.FTZ R33, R52.reuse, R33 ;  /* 0x0000002134217220 */ /* 0x040fe20000410000 */
[----:B------:R-:W-:Y:S01]  /*c840*/  FMUL.FTZ R34, R52, R34 ;  /* 0x0000002234227220 */ /* 0x000fe20000410000 */
[----:B------:R-:W-:Y:S01]  /*c850*/  FFMA.FTZ R26, R49, R26, R48 ;  /* 0x0000001a311a7223 */ /* 0x000fe20000010030 */
[----:B------:R-:W-:Y:S01]  /*c860*/  SHF.R.S32.HI R48, RZ, 0x1f, R37 ;  /* 0x0000001fff307819 */ /* 0x000fe20000011425 */
[----:B------:R-:W-:-:S02]  /*c870*/  HADD2.F32 R49, -RZ, R60.H0_H0 ;  /* 0x2000003cff317230 */ /* 0x000fc40000004100 */
[----:B------:R-:W-:Y:S01]  /*c880*/  HADD2.F32 R56, -RZ, R42.H0_H0 ;  /* 0x2000002aff387230 */ /* 0x000fe20000004100 */
[----:B------:R-:W-:Y:S01]  /*c890*/  LEA.HI R53, R48, R37, RZ, 0x2 ;  /* 0x0000002530357211 */ /* 0x000fe200078f10ff */
[----:B------:R-:W-:Y:S01]  /*c8a0*/  HADD2.F32 R48, -RZ, R60.H1_H1 ;  /* 0x3000003cff307230 */ /* 0x000fe20000004100 */
[----:B------:R-:W-:Y:S01]  /*c8b0*/  LOP3.LUT R37, R57, 0x1f, RZ, 0xc0, !PT ;  /* 0x0000001f39257812 */ /* 0x000fe200078ec0ff */
[----:B------:R-:W-:-:S03]  /*c8c0*/  HADD2.F32 R57, -RZ, R15.H0_H0 ;  /* 0x2000000fff397230 */ /* 0x000fc60000004100 */
[----:B------:R-:W-:Y:S01]  /*c8d0*/  LEA.HI.SX32 R53, R53, R37, 0x1e ;  /* 0x0000002535357211 */ /* 0x000fe200078ff2ff */
[----:B------:R-:W-:-:S04]  /*c8e0*/  FFMA.FTZ R27, R27, R48, R49 ;  /* 0x000000301b1b7223 */ /* 0x000fc80000010031 */
[----:B0-----:R-:W-:-:S05]  /*c8f0*/  IMAD.WIDE.U32 R48, R53, 0x10, R50 ;  /* 0x0000001035307825 */ /* 0x001fca00078e0032 */
[----:B------:R0:W-:Y:S02]  /*c900*/  STG.E.128 desc[UR8][R48.64], R24 ;  /* 0x0000001830007986 */ /* 0x0001e4000c101d08 */
[C---:B0-----:R-:W-:Y:S01]  /*c910*/  FADD.FTZ R49, -R54.reuse, R21 ;  /* 0x0000001536317221 */ /* 0x041fe20000010100 */
[C---:B------:R-:W-:Y:S01]  /*c920*/  FADD.FTZ R26, -R54.reuse, R20 ;  /* 0x00000014361a7221 */ /* 0x040fe20000010100 */
[----:B------:R-:W-:Y:S02]  /*c930*/  HADD2.F32 R27, -RZ, R36.H1_H1 ;  /* 0x30000024ff1b7230 */ /* 0x000fe40000004100 */
[----:B------:R-:W-:Y:S01]  /*c940*/  FADD.FTZ R21, -R54, R17 ;  /* 0x0000001136157221 */ /* 0x000fe20000010100 */
[----:B------:R-:W-:Y:S02]  /*c950*/  HADD2.F32 R48, -RZ, R11.H1_H1 ;  /* 0x3000000bff307230 */ /* 0x000fe40000004100 */
[----:B------:R-:W-:Y:S01]  /*c960*/  FMUL.FTZ R17, R52, R49 ;  /* 0x0000003134117220 */ /* 0x000fe20000410000 */
[C---:B------:R-:W-:Y:S01]  /*c970*/  FADD.FTZ R25, -R54.reuse, R23 ;  /* 0x0000001736197221 */ /* 0x040fe20000010100 */
[C---:B------:R-:W-:Y:S01]  /*c980*/  FADD.FTZ R24, -R54.reuse, R22 ;  /* 0x0000001636187221 */ /* 0x040fe20000010100 */
[----:B------:R-:W-:Y:S01]  /*c990*/  FADD.FTZ R20, -R54, R16 ;  /* 0x0000001036147221 */ /* 0x000fe20000010100 */
[----:B------:R-:W-:Y:S01]  /*c9a0*/  FMUL.FTZ R16, R52, R26 ;  /* 0x0000001a34107220 */ /* 0x000fe20000410000 */
[C---:B------:R-:W-:Y:S01]  /*c9b0*/  FADD.FTZ R23, -R54.reuse, R19 ;  /* 0x0000001336177221 */ /* 0x040fe20000010100 */
[----:B------:R-:W-:Y:S01]  /*c9c0*/  FADD.FTZ R22, -R54, R18 ;  /* 0x0000001236167221 */ /* 0x000fe20000010100 */
[----:B------:R-:W-:Y:S01]  /*c9d0*/  FFMA.FTZ R17, R17, R27, R48 ;  /* 0x0000001b11117223 */ /* 0x000fe20000010030 */
[----:B------:R-:W-:-:S02]  /*c9e0*/  HADD2.F32 R19, -RZ, R10.H1_H1 ;  /* 0x3000000aff137230 */ /* 0x000fc40000004100 */
[C---:B------:R-:W-:Y:S01]  /*c9f0*/  FMUL.FTZ R25, R52.reuse, R25 ;  /* 0x0000001934197220 */ /* 0x040fe20000410000 */
[----:B------:R-:W-:Y:S02]  /*ca00*/  HADD2.F32 R26, -RZ, R9.H1_H1 ;  /* 0x30000009ff1a7230 */ /* 0x000fe40000004100 */
[----:B------:R-:W-:Y:S01]  /*ca10*/  FMUL.FTZ R24, R52, R24 ;  /* 0x0000001834187220 */ /* 0x000fe20000410000 */
[----:B------:R-:W-:Y:S02]  /*ca20*/  HADD2.F32 R18, -RZ, R64.H0_H0 ;  /* 0x20000040ff127230 */ /* 0x000fe40000004100 */
[----:B------:R-:W-:Y:S01]  /*ca30*/  FADD.FTZ R27, -R54, R35 ;  /* 0x00000023361b7221 */ /* 0x000fe20000010100 */
[----:B------:R-:W-:Y:S02]  /*ca40*/  HADD2.F32 R48, -RZ, R43.H0_H0 ;  /* 0x2000002bff307230 */ /* 0x000fe40000004100 */
[----:B------:R-:W-:Y:S01]  /*ca50*/  FFMA.FTZ R19, R25, R19, R26 ;  /* 0x0000001319137223 */ /* 0x000fe2000001001a */
[----:B------:R-:W-:Y:S01]  /*ca60*/  SHF.R.U64 R26, R40, 0x10, R41 ;  /* 0x00000010281a7819 */ /* 0x000fe20000001229 */
[----:B------:R-:W-:Y:S01]  /*ca70*/  HADD2.F32 R49, -RZ, R13.H0_H0 ;  /* 0x2000000dff317230 */ /* 0x000fe20000004100 */
[----:B------:R-:W-:Y:S01]  /*ca80*/  SHF.R.U64 R25, R12, 0x10, R13 ;  /* 0x000000100c197819 */ /* 0x000fe2000000120d */
[----:B------:R-:W-:Y:S01]  /*ca90*/  FFMA.FTZ R18, R24, R18, R48 ;  /* 0x0000001218127223 */ /* 0x000fe20000010030 */
[----:B------:R-:W-:-:S02]  /*caa0*/  HADD2.F32 R24, -RZ, R63.H0_H0 ;  /* 0x2000003fff187230 */ /* 0x000fc40000004100 */
        /* <DEDUP_REMOVED lines=8> */
[----:B------:R-:W-:Y:S01]  /*cb30*/  FMUL.FTZ R27, R52, R27 ;  /* 0x0000001b341b7220 */ /* 0x000fe20000410000 */
[----:B------:R-:W-:Y:S01]  /*cb40*/  FFMA.FTZ R22, R22, R24, R49 ;  /* 0x0000001816167223 */ /* 0x000fe20000010031 */
[----:B------:R-:W-:Y:S01]  /*cb50*/  SHF.R.U32.HI R24, RZ, 0x10, R41 ;  /* 0x00000010ff187819 */ /* 0x000fe20000011629 */
[----:B------:R-:W-:Y:S01]  /*cb60*/  FFMA.FTZ R20, R20, R48, R35 ;  /* 0x0000003014147223 */ /* 0x000fe20000010023 */
[----:B------:R-:W-:Y:S01]  /*cb70*/  SHF.R.U32.HI R52, RZ, 0x10, R13 ;  /* 0x00000010ff347819 */ /* 0x000fe2000001160d */
[----:B------:R-:W-:Y:S01]  /*cb80*/  FFMA.FTZ R21, R21, R26, R25 ;  /* 0x0000001a15157223 */ /* 0x000fe20000010019 */
[----:B------:R-:W-:Y:S01]  /*cb90*/  SHF.R.U64 R26, R38, 0x10, R39 ;  /* 0x00000010261a7819 */ /* 0x000fe20000001227 */
[----:B------:R-:W-:Y:S01]  /*cba0*/  HADD2.F32 R24, -RZ, R24.H0_H0 ;  /* 0x20000018ff187230 */ /* 0x000fe20000004100 */
[--C-:B------:R-:W-:Y:S01]  /*cbb0*/  SHF.R.U64 R48, R14, 0x10, R15.reuse ;  /* 0x000000100e307819 */ /* 0x100fe2000000120f */
[----:B------:R-:W-:Y:S01]  /*cbc0*/  HADD2.F32 R52, -RZ, R52.H0_H0 ;  /* 0x20000034ff347230 */ /* 0x000fe20000004100 */
[----:B------:R-:W-:Y:S01]  /*cbd0*/  SHF.R.U32.HI R49, RZ, 0x10, R15 ;  /* 0x00000010ff317819 */ /* 0x000fe2000001160f */
[----:B------:R-:W-:-:S02]  /*cbe0*/  HADD2.F32 R25, -RZ, R62.H1_H1 ;  /* 0x3000003eff197230 */ /* 0x000fc40000004100 */
[----:B------:R-:W-:Y:S01]  /*cbf0*/  FFMA.FTZ R16, R16, R55, R56 ;  /* 0x0000003710107223 */ /* 0x000fe20000010038 */
[----:B------:R-:W-:Y:S02]  /*cc00*/  HADD2.F32 R35, -RZ, R14.H0_H0 ;  /* 0x2000000eff237230 */ /* 0x000fe40000004100 */
[----:B------:R-:W-:Y:S01]  /*cc10*/  FFMA.FTZ R23, R23, R24, R52 ;  /* 0x0000001817177223 */ /* 0x000fe20000010034 */
[----:B------:R-:W-:Y:S02]  /*cc20*/  HADD2.F32 R26, -RZ, R26.H0_H0 ;  /* 0x2000001aff1a7230 */ /* 0x000fe40000004100 */
[----:B------:R-:W-:Y:S02]  /*cc30*/  HADD2.F32 R48, -RZ, R48.H0_H0 ;  /* 0x20000030ff307230 */ /* 0x000fe40000004100 */
[----:B------:R-:W-:Y:S01]  /*cc40*/  FFMA.FTZ R24, R32, R25, R35 ;  /* 0x0000001920187223 */ /* 0x000fe20000010023 */
[----:B------:R-:W-:Y:S01]  /*cc50*/  SHF.R.U32.HI R32, RZ, 0x10, R39 ;  /* 0x00000010ff207819 */ /* 0x000fe20000011627 */
[----:B------:R-:W-:-:S02]  /*cc60*/  HADD2.F32 R55, -RZ, R62.H0_H0 ;  /* 0x2000003eff377230 */ /* 0x000fc40000004100 */
[----:B------:R-:W-:Y:S01]  /*cc70*/  FFMA.FTZ R25, R33, R26, R48 ;  /* 0x0000001a21197223 */ /* 0x000fe20000010030 */
[C---:B------:R-:W-:Y:S01]  /*cc80*/  IADD3 R33, PT, PT, R53.reuse, 0x20, RZ ;  /* 0x0000002035217810 */ /* 0x040fe20007ffe0ff */
[C---:B------:R-:W-:Y:S01]  /*cc90*/  VIADD R35, R53.reuse, 0x40 ;  /* 0x0000004035237836 */ /* 0x040fe20000000000 */
[----:B------:R-:W-:Y:S01]  /*cca0*/  IADD3 R53, PT, PT, R53, 0x60, RZ ;  /* 0x0000006035357810 */ /* 0x000fe20007ffe0ff */
[----:B------:R-:W-:Y:S02]  /*ccb0*/  HADD2.F32 R48, -RZ, R32.H0_H0 ;  /* 0x20000020ff307230 */ /* 0x000fe40000004100 */
[----:B------:R-:W-:Y:S01]  /*ccc0*/  FFMA.FTZ R26, R34, R55, R57 ;  /* 0x00000037221a7223 */ /* 0x000fe20000010039 */
[----:B------:R-:W-:Y:S02]  /*ccd0*/  HADD2.F32 R49, -RZ, R49.H0_H0 ;  /* 0x20000031ff317230 */ /* 0x000fe40000004100 */
[----:B------:R-:W-:-:S04]  /*cce0*/  IMAD.WIDE.U32 R32, R33, 0x10, R50 ;  /* 0x0000001021207825 */ /* 0x000fc800078e0032 */
[----:B------:R-:W-:Y:S01]  /*ccf0*/  FFMA.FTZ R27, R27, R48, R49 ;  /* 0x000000301b1b7223 */ /* 0x000fe20000010031 */
[--C-:B------:R-:W-:Y:S01]  /*cd00*/  IMAD.WIDE.U32 R34, R35, 0x10, R50.reuse ;  /* 0x0000001023227825 */ /* 0x100fe200078e0032 */
[----:B------:R0:W-:Y:S03]  /*cd10*/  STG.E.128 desc[UR8][R32.64], R16 ;  /* 0x0000001020007986 */ /* 0x0001e6000c101d08 */
[----:B------:R-:W-:Y:S01]  /*cd20*/  IMAD.WIDE.U32 R50, R53, 0x10, R50 ;  /* 0x0000001035327825 */ /* 0x000fe200078e0032 */
[----:B------:R0:W-:Y:S04]  /*cd30*/  STG.E.128 desc[UR8][R34.64], R20 ;  /* 0x0000001422007986 */ /* 0x0001e8000c101d08 */
[----:B------:R0:W-:Y:S02]  /*cd40*/  STG.E.128 desc[UR8][R50.64], R24 ;  /* 0x0000001832007986 */ /* 0x0001e4000c101d08 */
.L_x_17104:
[----:B------:R-:W-:Y:S05]  /*cd50*/  BSYNC.RECONVERGENT B1 ;  /* 0x0000000000017941 */ /* 0x000fea0003800200 */
.L_x_17103:
[----:B0-----:R-:W0:Y:S02]  /*cd60*/  LDC.64 R16, c[0x0][0x380] ;  /* 0x0000e000ff107b82 */ /* 0x001e240000000a00 */
[----:B0-----:R-:W-:-:S05]  /*cd70*/  IMAD R0, R16, 0x4, R0 ;  /* 0x0000000410007824 */ /* 0x001fca00078e0200 */
[----:B------:R-:W-:-:S13]  /*cd80*/  ISETP.GE.AND P0, PT, R0, R17, PT ;  /* 0x000000110000720c */ /* 0x000fda0003f06270 */
[----:B------:R-:W-:Y:S05]  /*cd90*/  @!P0 BRA `(.L_x_17105) ;  /* 0xffffff3c00408947 */ /* 0x000fea000383ffff */
[----:B------:R-:W-:Y:S05]  /*cda0*/  BSYNC B0 ;  /* 0x0000000000007941 */ /* 0x000fea0003800000 */
.L_x_16867:
[----:B------:R-:W-:Y:S05]  /*cdb0*/  EXIT ;  /* 0x000000000000794d */ /* 0x000fea0003800000 */
.L_x_17102:
        /* <DEDUP_REMOVED lines=8> */
.L_x_17107:
[----:B------:R-:W-:Y:S05]  /*ce40*/  BSYNC B1 ;  /* 0x0000000000017941 */ /* 0x000fea0003800000 */
.L_x_17106:
[----:B------:R-:W-:Y:S01]  /*ce50*/  FADD.FTZ R49, R49, R51 ;  /* 0x0000003331317221 */ /* 0x000fe20000010000 */
[----:B------:R-:W-:Y:S02]  /*ce60*/  HFMA2 R52, -RZ, RZ, 0, 1.847743988037109375e-06 ;  /* 0x0000001fff347431 */ /* 0x000fe400000001ff */
[----:B------:R-:W-:Y:S02]  /*ce70*/  IMAD.MOV.U32 R51, RZ, RZ, -0x1 ;  /* 0xffffffffff337424 */ /* 0x000fe400078e00ff */
[----:B------:R-:W-:Y:S01]  /*ce80*/  IMAD.MOV.U32 R53, RZ, RZ, 0x2 ;  /* 0x00000002ff357424 */ /* 0x000fe200078e00ff */
[----:B------:R-:W-:-:S07]  /*ce90*/  MOV R56, R49 ;  /* 0x0000003100387202 */ /* 0x000fce0000000f00 */
[----:B------:R-:W-:Y:S05]  /*cea0*/  WARPSYNC.COLLECTIVE R51, `(.L_x_17108) ;  /* 0x0000000033087348 */ /* 0x000fea0003c00000 */
[----:B------:R0:W1:Y:S02]  /*ceb0*/  SHFL.BFLY P1, R51, R56, R53, R52 ;  /* 0x0c00003538337389 */ /* 0x0000640000020034 */
[----:B01----:R-:W-:Y:S05]  /*cec0*/  ENDCOLLECTIVE ;  /* 0x000000000000791b */ /* 0x003fea0003800000 */
.L_x_17108:
[----:B------:R-:W-:Y:S01]  /*ced0*/  HFMA2 R53, -RZ, RZ, 0, 2.384185791015625e-07 ;  /* 0x00000004ff357431 */ /* 0x000fe200000001ff */
[----:B------:R-:W-:Y:S01]  /*cee0*/  MOV R50, R51 ;  /* 0x0000003300327202 */ /* 0x000fe20000000f00 */
[----:B------:R-:W-:-:S04]  /*cef0*/  IMAD.MOV.U32 R51, RZ, RZ, -0x1 ;  /* 0xffffffffff337424 */ /* 0x000fc800078e00ff */
[----:B------:R-:W-:-:S04]  /*cf00*/  FADD.FTZ R49, R49, R50 ;  /* 0x0000003231317221 */ /* 0x000fc80000010000 */
[----:B------:R-:W-:-:S07]  /*cf10*/  IMAD.MOV.U32 R56, RZ, RZ, R49 ;  /* 0x000000ffff387224 */ /* 0x000fce00078e0031 */
[----:B------:R-:W-:Y:S05]  /*cf20*/  WARPSYNC.COLLECTIVE R51, `(.L_x_17109) ;  /* 0x0000000033087348 */ /* 0x000fea0003c00000 */
[----:B------:R0:W1:Y:S02]  /*cf30*/  SHFL.BFLY P1, R51, R56, R53, R52 ;  /* 0x0c00003538337389 */ /* 0x0000640000020034 */
[----:B01----:R-:W-:Y:S05]  /*cf40*/  ENDCOLLECTIVE ;  /* 0x000000000000791b */ /* 0x003fea0003800000 */
.L_x_17109:
[----:B------:R-:W-:Y:S01]  /*cf50*/  HFMA2 R53, -RZ, RZ, 0, 4.76837158203125e-07 ;  /* 0x00000008ff357431 */ /* 0x000fe200000001ff */
[----:B------:R-:W-:Y:S01]  /*cf60*/  MOV R50, R51 ;  /* 0x0000003300327202 */ /* 0x000fe20000000f00 */
[----:B------:R-:W-:-:S04]  /*cf70*/  IMAD.MOV.U32 R51, RZ, RZ, -0x1 ;  /* 0xffffffffff337424 */ /* 0x000fc800078e00ff */
[----:B------:R-:W-:-:S04]  /*cf80*/  FADD.FTZ R49, R49, R50 ;  /* 0x0000003231317221 */ /* 0x000fc80000010000 */
[----:B------:R-:W-:-:S07]  /*cf90*/  IMAD.MOV.U32 R56, RZ, RZ, R49 ;  /* 0x000000ffff387224 */ /* 0x000fce00078e0031 */
[----:B------:R-:W-:Y:S05]  /*cfa0*/  WARPSYNC.COLLECTIVE R51, `(.L_x_17110) ;  /* 0x0000000033087348 */ /* 0x000fea0003c00000 */
[----:B------:R0:W1:Y:S02]  /*cfb0*/  SHFL.BFLY P1, R51, R56, R53, R52 ;  /* 0x0c00003538337389 */ /* 0x0000640000020034 */
[----:B01----:R-:W-:Y:S05]  /*cfc0*/  ENDCOLLECTIVE ;  /* 0x000000000000791b */ /* 0x003fea0003800000 */
.L_x_17110:
[----:B------:R-:W-:Y:S01]  /*cfd0*/  HFMA2 R53, -RZ, RZ, 0, 9.5367431640625e-07 ;  /* 0x00000010ff357431 */ /* 0x000fe200000001ff */
[----:B------:R-:W-:Y:S01]  /*cfe0*/  MOV R50, R51 ;  /* 0x0000003300327202 */ /* 0x000fe20000000f00 */
[----:B------:R-:W-:-:S04]  /*cff0*/  IMAD.MOV.U32 R51, RZ, RZ, -0x1 ;  /* 0xffffffffff337424 */ /* 0x000fc800078e00ff */
[----:B------:R-:W-:Y:S02]  /*d000*/  FADD.FTZ R49, R49, R50 ;  /* 0x0000003231317221 */ /* 0x000fe40000010000 */
[----:B------:R-:W0:Y:S02]  /*d010*/  LDC R50, c[0x0][0x400] ;  /* 0x00010000ff327b82 */ /* 0x000e240000000800 */
[----:B------:R-:W-:-:S07]  /*d020*/  IMAD.MOV.U32 R56, RZ, RZ, R49 ;  /* 0x000000ffff387224 */ /* 0x000fce00078e0031 */
[----:B0-----:R-:W-:Y:S05]  /*d030*/  WARPSYNC.COLLECTIVE R51, `(.L_x_17111) ;  /* 0x0000000033087348 */ /* 0x001fea0003c00000 */
[----:B------:R1:W2:Y:S02]  /*d040*/  SHFL.BFLY P1, R51, R56, R53, R52 ;  /* 0x0c00003538337389 */ /* 0x0002a40000020034 */
[----:B012---:R-:W-:Y:S05]  /*d050*/  ENDCOLLECTIVE ;  /* 0x000000000000791b */ /* 0x007fea0003800000 */
.L_x_17111:
[----:B------:R-:W-:Y:S01]  /*d060*/  HFMA2 R53, -RZ, RZ, 0, 5.9604644775390625e-08 ;  /* 0x00000001ff357431 */ /* 0x000fe200000001ff */
[----:B------:R-:W-:-:S05]  /*d070*/  MOV R54, R51 ;  /* 0x0000003300367202 */ /* 0x000fca0000000f00 */
[----:B------:R-:W-:-:S04]  /*d080*/  FADD.FTZ R49, R49, R54 ;  /* 0x0000003631317221 */ /* 0x000fc80000010000 */
[----:B------:R-:W-:-:S04]  /*d090*/  FMUL.FTZ R49, R49, R50 ;  /* 0x0000003231317220 */ /* 0x000fc80000410000 */
[C---:B------:R-:W-:Y:S01]  /*d0a0*/  FADD.FTZ R54, -R49.reuse, R24 ;  /* 0x0000001831367221 */ /* 0x040fe20000010100 */
[----:B------:R-:W-:-:S03]  /*d0b0*/  FADD.FTZ R52, -R49, R25 ;  /* 0x0000001931347221 */ /* 0x000fc60000010100 */
[----:B------:R-:W-:Y:S01]  /*d0c0*/  FFMA.FTZ R51, R54, R54, RZ ;  /* 0x0000003636337223 */ /* 0x000fe200000100ff */
        /* <DEDUP_REMOVED lines=28> */
[----:B------:R-:W-:-:S03]  /*d290*/  IMAD.MOV.U32 R52, RZ, RZ, 0x1f ;  /* 0x0000001fff347424 */ /* 0x000fc600078e00ff */
[----:B------:R-:W-:Y:S01]  /*d2a0*/  FFMA.FTZ R54, R54, R54, R51 ;  /* 0x0000003636367223 */ /* 0x000fe20000010033 */
[----:B------:R-:W-:-:S03]  /*d2b0*/  MOV R51, 0xffffffff ;  /* 0xffffffff00337802 */ /* 0x000fc60000000f00 */
[----:B------:R-:W-:-:S07]  /*d2c0*/  IMAD.MOV.U32 R56, RZ, RZ, R54 ;  /* 0x000000ffff387224 */ /* 0x000fce00078e0036 */
[----:B------:R-:W-:Y:S05]  /*d2d0*/  WARPSYNC.COLLECTIVE R51, `(.L_x_17112) ;  /* 0x0000000033087348 */ /* 0x000fea0003c00000 */
[----:B------:R0:W1:Y:S02]  /*d2e0*/  SHFL.BFLY P1, R51, R56, R53, R52 ;  /* 0x0c00003538337389 */ /* 0x0000640000020034 */
[----:B01----:R-:W-:Y:S05]  /*d2f0*/  ENDCOLLECTIVE ;  /* 0x000000000000791b */ /* 0x003fea0003800000 */
.L_x_17112:
[----:B------:R-:W-:Y:S02]  /*d300*/  HFMA2 R53, -RZ, RZ, 0, 1.1920928955078125e-07 ;  /* 0x00000002ff357431 */ /* 0x000fe400000001ff */
[----:B------:R-:W-:Y:S01]  /*d310*/  FADD.FTZ R54, R54, R51 ;  /* 0x0000003336367221 */ /* 0x000fe20000010000 */
[----:B------:R-:W-:-:S03]  /*d320*/  IMAD.MOV.U32 R51, RZ, RZ, -0x1 ;  /* 0xffffffffff337424 */ /* 0x000fc600078e00ff */
[----:B------:R-:W-:-:S07]  /*d330*/  IMAD.MOV.U32 R56, RZ, RZ, R54 ;  /* 0x000000ffff387224 */ /* 0x000fce00078e0036 */
[----:B------:R-:W-:Y:S05]  /*d340*/  WARPSYNC.COLLECTIVE R51, `(.L_x_17113) ;  /* 0x0000000033087348 */ /* 0x000fea0003c00000 */
[----:B------:R0:W1:Y:S02]  /*d350*/  SHFL.BFLY P1, R51, R56, R53, R52 ;  /* 0x0c00003538337389 */ /* 0x0000640000020034 */
[----:B01----:R-:W-:Y:S05]  /*d360*/  ENDCOLLECTIVE ;  /* 0x000000000000791b */ /* 0x003fea0003800000 */
.L_x_17113:
[----:B------:R-:W-:Y:S02]  /*d370*/  IMAD.MOV.U32 R53, RZ, RZ, 0x4 ;  /* 0x00000004ff357424 */ /* 0x000fe400078e00ff */
[----:B------:R-:W-:Y:S01]  /*d380*/  FADD.FTZ R54, R54, R51 ;  /* 0x0000003336367221 */ /* 0x000fe20000010000 */
[----:B------:R-:W-:-:S04]  /*d390*/  MOV R51, 0xffffffff ;  /* 0xffffffff00337802 */ /* 0x000fc80000000f00 */
[----:B------:R-:W-:-:S07]  /*d3a0*/  MOV R56, R54 ;  /* 0x0000003600387202 */ /* 0x000fce0000000f00 */
[----:B------:R-:W-:Y:S05]  /*d3b0*/  WARPSYNC.COLLECTIVE R51, `(.L_x_17114) ;  /* 0x0000000033087348 */ /* 0x000fea0003c00000 */
[----:B------:R0:W1:Y:S02]  /*d3c0*/  SHFL.BFLY P1, R51, R56, R53, R52 ;  /* 0x0c00003538337389 */ /* 0x0000640000020034 */
[----:B01----:R-:W-:Y:S05]  /*d3d0*/  ENDCOLLECTIVE ;  /* 0x000000000000791b */ /* 0x003fea0003800000 */
.L_x_17114:
[----:B------:R-:W-:Y:S02]  /*d3e0*/  HFMA2 R53, -RZ, RZ, 0, 4.76837158203125e-07 ;  /* 0x00000008ff357431 */ /* 0x000fe400000001ff */
[----:B------:R-:W-:Y:S01]  /*d3f0*/  FADD.FTZ R54, R54, R51 ;  /* 0x0000003336367221 */ /* 0x000fe20000010000 */
[----:B------:R-:W-:-:S03]  /*d400*/  IMAD.MOV.U32 R51, RZ, RZ, -0x1 ;  /* 0xffffffffff337424 */ /* 0x000fc600078e00ff */
[----:B------:R-:W-:-:S07]  /*d410*/  IMAD.MOV.U32 R56, RZ, RZ, R54 ;  /* 0x000000ffff387224 */ /* 0x000fce00078e0036 */
[----:B------:R-:W-:Y:S05]  /*d420*/  WARPSYNC.COLLECTIVE R51, `(.L_x_17115) ;  /* 0x0000000033087348 */ /* 0x000fea0003c00000 */
[----:B------:R0:W1:Y:S02]  /*d430*/  SHFL.BFLY P1, R51, R56, R53, R52 ;  /* 0x0c00003538337389 */ /* 0x0000640000020034 */
[----:B01----:R-:W-:Y:S05]  /*d440*/  ENDCOLLECTIVE ;  /* 0x000000000000791b */ /* 0x003fea0003800000 */
.L_x_17115:
[----:B------:R-:W-:Y:S02]  /*d450*/  IMAD.MOV.U32 R53, RZ, RZ, 0x10 ;  /* 0x00000010ff357424 */ /* 0x000fe400078e00ff */
[----:B------:R-:W-:Y:S01]  /*d460*/  FADD.FTZ R54, R54, R51 ;  /* 0x0000003336367221 */ /* 0x000fe20000010000 */
[----:B------:R-:W-:-:S04]  /*d470*/  MOV R51, 0xffffffff ;  /* 0xffffffff00337802 */ /* 0x000fc80000000f00 */
[----:B------:R-:W-:-:S07]  /*d480*/  MOV R56, R54 ;  /* 0x0000003600387202 */ /* 0x000fce0000000f00 */
[----:B------:R-:W-:Y:S05]  /*d490*/  WARPSYNC.COLLECTIVE R51, `(.L_x_17116) ;  /* 0x0000000033087348 */ /* 0x000fea0003c00000 */
[----:B------:R0:W1:Y:S02]  /*d4a0*/  SHFL.BFLY P1, R51, R56, R53, R52 ;  /* 0x0c00003538337389 */ /* 0x0000640000020034 */
[----:B01----:R-:W-:Y:S05]  /*d4b0*/  ENDCOLLECTIVE ;  /* 0x000000000000791b */ /* 0x003fea0003800000 */
.L_x_17116:
[----:B------:R-:W-:Y:S05]  /*d4c0*/  BRA `(.L_x_17117) ;  /* 0xfffffff000347947 */ /* 0x000fea000383ffff */
.L_x_17118:
        /* <DEDUP_REMOVED lines=11> */
.L_x_20360:


//--------------------- .text._ZN10layer_norm13ln_fwd_kernelINS_13Kernel_traitsI6__halfffffjLj512ELj1ELj4ELj1ELj16ENS_18Kernel_traits_baseILj512ES2_ffffjLj128EEEEELb1ELb1ELb0ELb0EEEvNS_9FwdParamsE --------------------------
	.section	.text._ZN10layer_norm13ln_fwd_kernelINS_13Kernel_traitsI6__halfffffjLj512ELj1ELj4ELj1ELj16ENS_18Kernel_traits_baseILj512ES2_ffffjLj128EEEEELb1ELb1ELb0ELb0EEEvNS_9FwdParamsE,"ax",@progbits
	.align	128
        .global         _ZN10layer_norm13ln_fwd_kernelINS_13Kernel_traitsI6__halfffffjLj512ELj1ELj4ELj1ELj16ENS_18Kernel_traits_baseILj512ES2_ffffjLj128EEEEELb1ELb1ELb0ELb0EEEvNS_9FwdParamsE
        .type           _ZN10layer_norm13ln_fwd_kernelINS_13Kernel_traitsI6__halfffffjLj512ELj1ELj4ELj1ELj16ENS_18Kernel_traits_baseILj512ES2_ffffjLj128EEEEELb1ELb1ELb0ELb0EEEvNS_9FwdParamsE,@function
        .size           _ZN10layer_norm13ln_fwd_kernelINS_13Kernel_traitsI6__halfffffjLj512ELj1ELj4ELj1ELj16ENS_18Kernel_traits_baseILj512ES2_ffffjLj128EEEEELb1ELb1ELb0ELb0EEEvNS_9FwdParamsE,(.L_x_20361 - _ZN10layer_norm13ln_fwd_kernelINS_13Kernel_traitsI6__halfffffjLj512ELj1ELj4ELj1ELj16ENS_18Kernel_traits_baseILj512ES2_ffffjLj128EEEEELb1ELb1ELb0ELb0EEEvNS_9FwdParamsE)
        .other          _ZN10layer_norm13ln_fwd_kernelINS_13Kernel_traitsI6__halfffffjLj512ELj1ELj4ELj1ELj16ENS_18Kernel_traits_baseILj512ES2_ffffjLj128EEEEELb1ELb1ELb0ELb0EEEvNS_9FwdParamsE,@"STO_CUDA_ENTRY STV_DEFAULT"
_ZN10layer_norm13ln_fwd_kernelINS_13Kernel_traitsI6__halfffffjLj512ELj1ELj4ELj1ELj16ENS_18Kernel_traits_baseILj512ES2_ffffjLj128EEEEELb1ELb1ELb0ELb0EEEvNS_9FwdParamsE:
.text._ZN10layer_norm13ln_fwd_kernelINS_13Kernel_traitsI6__halfffffjLj512ELj1ELj4ELj1ELj16ENS_18Kernel_traits_baseILj512ES2_ffffjLj128EEEEELb1ELb1ELb0ELb0EEEvNS_9FwdParamsE:
        /* <DEDUP_REMOVED lines=69> */
[----:B--2---:R-:W-:-:S04]  /*0450*/  @P1 IMAD.WIDE.U32 R30, R39, 0x8, R30 ;  /* 0x00000008271e1825 */ /* 0x004fc800078e001e */
[----:B------:R-:W-:Y:S01]  /*0460*/  @P1 VIADD R39, R39, 0x20 ;  /* 0x0000002027271836 */ /* 0x000fe20000000000 */
[----:B------:R4:W5:Y:S02]  /*0470*/  @P1 LDG.E.64 R16, desc[UR8][R30.64] ;  /* 0x000000081e101981 */ /* 0x000964000c1e1b00 */
[----:B------:R-:W2:Y:S01]  /*0480*/  @P0 LDC.64 R6, c[0x0][0x3d0] ;  /* 0x0000f400ff060b82 */ /* 0x000ea20000000a00 */
[----:B---3--:R-:W-:-:S05]  /*0490*/  @P2 IMAD.WIDE.U32 R36, R39, 0x8, R36 ;  /* 0x0000000827242825 */ /* 0x008fca00078e0024 */
[----:B------:R4:W5:Y:S01]  /*04a0*/  @P2 LDG.E.64 R4, desc[UR8][R36.64] ;  /* 0x0000000824042981 */ /* 0x000962000c1e1b00 */
[C---:B0-----:R-:W-:Y:S01]  /*04b0*/  @P2 IMAD.WIDE.U32 R42, R39.reuse, 0x8, R42 ;  /* 0x00000008272a2825 */ /* 0x041fe200078e002a */
[----:B------:R-:W0:Y:S04]  /*04c0*/  @P0 LDC.64 R20, c[0x0][0x3e8] ;  /* 0x0000fa00ff140b82 */ /* 0x000e280000000a00 */
[----:B------:R4:W5:Y:S01]  /*04d0*/  @P2 LDG.E.64 R12, desc[UR8][R42.64] ;  /* 0x000000082a0c2981 */ /* 0x000962000c1e1b00 */
[----:B-1----:R-:W-:-:S03]  /*04e0*/  @P2 IMAD.WIDE.U32 R40, R39, 0x8, R40 ;  /* 0x0000000827282825 */ /* 0x002fc600078e0028 */
[----:B------:R-:W1:Y:S02]  /*04f0*/  @P0 LDC.64 R18, c[0x0][0x438] ;  /* 0x00010e00ff120b82 */ /* 0x000e640000000a00 */
        /* <DEDUP_REMOVED lines=20> */
.L_x_17120:
[C---:B------:R-:W-:Y:S01]  /*0640*/  ISETP.GE.U32.AND P1, PT, R35.reuse, 0x40, PT ;  /* 0x000000402300780c */ /* 0x040fe20003f26070 */
[----:B------:R-:W-:Y:S01]  /*0650*/  IMAD.MOV.U32 R39, RZ, RZ, R77 ;  /* 0x000000ffff277224 */ /* 0x000fe200078e004d */
[C---:B------:R-:W-:Y:S02]  /*0660*/  ISETP.GE.U32.AND P2, PT, R35.reuse, 0x60, PT ;  /* 0x000000602300780c */ /* 0x040fe40003f46070 */
[C---:B------:R-:W-:Y:S02]  /*0670*/  ISETP.GE.U32.AND P3, PT, R35.reuse, 0x80, PT ;  /* 0x000000802300780c */ /* 0x040fe40003f66070 */
[----:B------:R-:W-:-:S07]  /*0680*/  ISETP.GE.U32.AND P0, PT, R35, 0x20, PT ;  /* 0x000000202300780c */ /* 0x000fce0003f06070 */
        /* <DEDUP_REMOVED lines=8> */
[----:B-1----:R-:W-:-:S04]  /*0710*/  @P1 IMAD.WIDE.U32 R22, R39, 0x8, R22 ;  /* 0x0000000827161825 */ /* 0x002fc800078e0016 */
[----:B------:R-:W-:Y:S01]  /*0720*/  @P1 VIADD R39, R39, 0x20 ;  /* 0x0000002027271836 */ /* 0x000fe20000000000 */
        /* <DEDUP_REMOVED lines=21> */
.L_x_17121:
[----:B------:R-:W-:Y:S05]  /*0880*/  BSYNC.RECONVERGENT B0 ;  /* 0x0000000000007941 */ /* 0x000fea0003800200 */
.L_x_17119:
[----:B------:R-:W1:Y:S02]  /*0890*/  LDCU UR4, c[0x0][0x384] ;  /* 0x00007080ff0477ac */ /* 0x000e640008000800 */
[----:B-1----:R-:W-:-:S13]  /*08a0*/  ISETP.GE.AND P0, PT, R33, UR4, PT ;  /* 0x0000000421007c0c */ /* 0x002fda000bf06270 */
[----:B------:R-:W-:Y:S05]  /*08b0*/  @P0 EXIT ;  /* 0x000000000000094d */ /* 0x000fea0003800000 */
[--C-:B0----5:R-:W-:Y:S01]  /*08c0*/  IMAD.MOV.U32 R20, RZ, RZ, R15.reuse ;  /* 0x000000ffff147224 */ /* 0x121fe200078e000f */
[----:B------:R-:W-:Y:S01]  /*08d0*/  SHF.R.U64 R46, R14, 0x10, R15 ;  /* 0x000000100e2e7819 */ /* 0x000fe2000000120f */
[----:B------:R-:W-:Y:S01]  /*08e0*/  IMAD.MOV.U32 R73, RZ, RZ, R5 ;  /* 0x000000ffff497224 */ /* 0x000fe200078e0005 */
[----:B------:R-:W-:Y:S01]  /*08f0*/  SHF.R.U32.HI R45, RZ, 0x10, R15 ;  /* 0x00000010ff2d7819 */ /* 0x000fe2000001160f */
[----:B------:R-:W-:Y:S01]  /*0900*/  IMAD.MOV.U32 R21, RZ, RZ, R17 ;  /* 0x000000ffff157224 */ /* 0x000fe200078e0011 */
[----:B------:R-:W-:Y:S01]  /*0910*/  MOV R44, R13 ;  /* 0x0000000d002c7202 */ /* 0x000fe20000000f00 */
[----:B------:R-:W-:Y:S01]  /*0920*/  IMAD.MOV.U32 R55, RZ, RZ, R14 ;  /* 0x000000ffff377224 */ /* 0x000fe200078e000e */
[--C-:B------:R-:W-:Y:S01]  /*0930*/  SHF.R.U64 R43, R12, 0x10, R13.reuse ;  /* 0x000000100c2b7819 */ /* 0x100fe2000000120d */
[----:B------:R-:W-:Y:S01]  /*0940*/  IMAD.MOV.U32 R14, RZ, RZ, R18 ;  /* 0x000000ffff0e7224 */ /* 0x000fe200078e0012 */
[----:B------:R-:W-:Y:S01]  /*0950*/  SHF.R.U32.HI R15, RZ, 0x10, R13 ;  /* 0x00000010ff0f7819 */ /* 0x000fe2000001160d */
[----:B------:R-:W-:Y:S01]  /*0960*/  IMAD.MOV.U32 R75, RZ, RZ, R11 ;  /* 0x000000ffff4b7224 */ /* 0x000fe200078e000b */
[----:B------:R-:W-:Y:S01]  /*0970*/  MOV R13, R10 ;  /* 0x0000000a000d7202 */ /* 0x000fe20000000f00 */
[----:B------:R-:W-:Y:S01]  /*0980*/  IMAD.MOV.U32 R42, RZ, RZ, R19 ;  /* 0x000000ffff2a7224 */ /* 0x000fe200078e0013 */
[----:B------:R-:W-:Y:S01]  /*0990*/  SHF.R.U64 R72, R10, 0x10, R11 ;  /* 0x000000100a487819 */ /* 0x000fe2000000120b */
[----:B------:R-:W-:Y:S01]  /*09a0*/  IMAD.MOV.U32 R10, RZ, RZ, R8 ;  /* 0x000000ffff0a7224 */ /* 0x000fe200078e0008 */
[----:B------:R-:W-:Y:S01]  /*09b0*/  SHF.R.U64 R59, R8, 0x10, R9 ;  /* 0x00000010083b7819 */ /* 0x000fe20000001209 */
[----:B------:R-:W-:Y:S01]  /*09c0*/  IMAD.MOV.U32 R8, RZ, RZ, R4 ;  /* 0x000000ffff087224 */ /* 0x000fe200078e0004 */
[--C-:B------:R-:W-:Y:S01]  /*09d0*/  SHF.R.U64 R57, R4, 0x10, R5.reuse ;  /* 0x0000001004397819 */ /* 0x100fe20000001205 */
[----:B------:R-:W0:Y:S01]  /*09e0*/  LDCU.64 UR4, c[0x0][0x3e0] ;  /* 0x00007c00ff0477ac */ /* 0x000e220008000a00 */
[----:B------:R-:W-:Y:S01]  /*09f0*/  SHF.R.U32.HI R56, RZ, 0x10, R5 ;  /* 0x00000010ff387819 */ /* 0x000fe20000011605 */
[--C-:B------:R-:W-:Y:S01]  /*0a00*/  IMAD.MOV.U32 R5, RZ, RZ, R7.reuse ;  /* 0x000000ffff057224 */ /* 0x100fe200078e0007 */
[----:B------:R-:W-:Y:S01]  /*0a10*/  MOV R69, R6 ;  /* 0x0000000600457202 */ /* 0x000fe20000000f00 */
[----:B------:R-:W-:Y:S01]  /*0a20*/  BSSY B0, `(.L_x_17122) ;  /* 0x0000be6000007945 */ /* 0x000fe20003800000 */
[--C-:B------:R-:W-:Y:S01]  /*0a30*/  SHF.R.U64 R66, R6, 0x10, R7.reuse ;  /* 0x0000001006427819 */ /* 0x100fe20000001207 */
[----:B------:R-:W-:Y:S01]  /*0a40*/  IMAD.HI.U32 R6, R32, -0x2daee0ad, RZ ;  /* 0xd2511f5320067827 */ /* 0x000fe200078e00ff */
[----:B------:R-:W-:Y:S01]  /*0a50*/  SHF.R.U32.HI R4, RZ, 0x10, R7 ;  /* 0x00000010ff047819 */ /* 0x000fe20000011607 */
[----:B------:R-:W1:Y:S01]  /*0a60*/  LDCU UR31, c[0x0][0x388] ;  /* 0x00007100ff1f77ac */ /* 0x000e620008000800 */
[--C-:B------:R-:W-:Y:S01]  /*0a70*/  SHF.R.U64 R22, R16, 0x10, R17.reuse ;  /* 0x0000001010167819 */ /* 0x100fe20000001211 */
[----:B------:R-:W-:Y:S01]  /*0a80*/  IMAD.HI.U32 R7, R34, -0x326172a9, RZ ;  /* 0xcd9e8d5722077827 */ /* 0x000fe200078e00ff */
[----:B------:R-:W-:Y:S01]  /*0a90*/  LOP3.LUT R6, R6, UR7, RZ, 0x3c, !PT ;  /* 0x0000000706067c12 */ /* 0x000fe2000f8e3cff */
[----:B------:R-:W2:Y:S01]  /*0aa0*/  LDCU UR12, c[0x0][0x448] ;  /* 0x00008900ff0c77ac */ /* 0x000ea20008000800 */
[----:B------:R-:W-:Y:S01]  /*0ab0*/  SHF.R.U32.HI R23, RZ, 0x10, R17 ;  /* 0x00000010ff177819 */ /* 0x000fe20000011611 */
[----:B------:R-:W-:Y:S01]  /*0ac0*/  IMAD.MOV.U32 R17, RZ, RZ, R12 ;  /* 0x000000ffff117224 */ /* 0x000fe200078e000c */
[----:B------:R-:W-:Y:S01]  /*0ad0*/  LOP3.LUT R7, R0, UR6, R7, 0x96, !PT ;  /* 0x0000000600077c12 */ /* 0x000fe2000f8e9607 */
[----:B------:R-:W-:Y:S01]  /*0ae0*/  HADD2.F32 R67, -RZ, R62.H0_H0 ;  /* 0x2000003eff437230 */ /* 0x000fe20000004100 */
[----:B------:R-:W-:Y:S01]  /*0af0*/  MOV R54, R16 ;  /* 0x0000001000367202 */ /* 0x000fe20000000f00 */
[----:B------:R-:W-:Y:S01]  /*0b00*/  IMAD R16, R34, -0x326172a9, RZ ;  /* 0xcd9e8d5722107824 */ /* 0x000fe200078e02ff */
[----:B------:R-:W-:Y:S01]  /*0b10*/  SHF.R.U64 R12, R18, 0x10, R19 ;  /* 0x00000010120c7819 */ /* 0x000fe20000001213 */
[----:B------:R-:W-:Y:S01]  /*0b20*/  IMAD R18, R32, -0x2daee0ad, RZ ;  /* 0xd2511f5320127824 */ /* 0x000fe200078e02ff */
[----:B------:R-:W-:Y:S01]  /*0b30*/  SHF.R.U32.HI R60, RZ, 0x10, R11 ;  /* 0x00000010ff3c7819 */ /* 0x000fe2000001160b */
[C---:B------:R-:W-:Y:S01]  /*0b40*/  IMAD.HI.U32 R11, R7.reuse, -0x2daee0ad, RZ ;  /* 0xd2511f53070b7827 */ /* 0x040fe200078e00ff */
[----:B------:R-:W-:Y:S01]  /*0b50*/  MOV R74, R9 ;  /* 0x00000009004a7202 */ /* 0x000fe20000000f00 */
[----:B0-----:R-:W-:Y:S01]  /*0b60*/  UISETP.NE.U32.AND UP0, UPT, UR4, URZ, UPT ;  /* 0x000000ff0400728c */ /* 0x001fe2000bf05070 */
[----:B------:R-:W-:Y:S01]  /*0b70*/  SHF.R.U32.HI R58, RZ, 0x10, R9 ;  /* 0x00000010ff3a7819 */ /* 0x000fe20000011609 */
[----:B------:R-:W-:Y:S01]  /*0b80*/  IMAD.HI.U32 R9, R6, -0x326172a9, RZ ;  /* 0xcd9e8d5706097827 */ /* 0x000fe200078e00ff */
[----:B------:R-:W-:Y:S01]  /*0b90*/  SHF.R.U32.HI R50, RZ, 0x10, R19 ;  /* 0x00000010ff327819 */ /* 0x000fe20000011613 */
[----:B------:R-:W0:Y:S01]  /*0ba0*/  LDCU.U8 UR4, c[0x0][0x410] ;  /* 0x00008200ff0477ac */ /* 0x000e220008000000 */
[----:B------:R-:W-:Y:S01]  /*0bb0*/  LOP3.LUT R11, R18, UR14, R11, 0x96, !PT ;  /* 0x0000000e120b7c12 */ /* 0x000fe2000f8e960b */
[----:B------:R-:W-:Y:S01]  /*0bc0*/  IMAD.MOV.U32 R39, RZ, RZ, RZ ;  /* 0x000000ffff277224 */ /* 0x000fe200078e00ff */
[----:B------:R-:W-:Y:S01]  /*0bd0*/  LOP3.LUT R9, R16, UR13, R9, 0x96, !PT ;  /* 0x0000000d10097c12 */ /* 0x000fe2000f8e9609 */
[----:B------:R-:W-:Y:S01]  /*0be0*/  IMAD R16, R7, -0x2daee0ad, RZ ;  /* 0xd2511f5307107824 */ /* 0x000fe200078e02ff */
[----:B------:R-:W-:Y:S01]  /*0bf0*/  PRMT R50, R50, 0x5410, R17 ;  /* 0x0000541032327816 */ /* 0x000fe20000000011 */
[----:B------:R-:W-:Y:S01]  /*0c00*/  IMAD R17, R6, -0x326172a9, RZ ;  /* 0xcd9e8d5706117824 */ /* 0x000fe200078e02ff */
[----:B------:R-:W-:Y:S01]  /*0c10*/  PRMT R42, R42, 0x5410, R14 ;  /* 0x000054102a2a7816 */ /* 0x000fe2000000000e */
[----:B------:R-:W-:Y:S01]  /*0c20*/  IMAD.HI.U32 R6, R11, -0x326172a9, RZ ;  /* 0xcd9e8d570b067827 */ /* 0x000fe200078e00ff */
[----:B------:R-:W-:Y:S01]  /*0c30*/  PRMT R75, R75, 0x5410, R13 ;  /* 0x000054104b4b7816 */ /* 0x000fe2000000000d */
[----:B------:R-:W-:Y:S01]  /*0c40*/  UISETP.NE.AND.EX UP0, UPT, UR5, URZ, UPT, UP0 ;  /* 0x000000ff0500728c */ /* 0x000fe2000bf05300 */
        /* <DEDUP_REMOVED lines=11> */
[----:B0-----:R-:W-:Y:S01]  /*0d00*/  UISETP.NE.AND UP2, UPT, UR4, URZ, UPT ;  /* 0x000000ff0400728c */ /* 0x001fe2000bf45270 */
[----:B------:R-:W-:Y:S01]  /*0d10*/  PRMT R59, R59, 0x5410, R59 ;  /* 0x000054103b3b7816 */ /* 0x000fe2000000003b */
[----:B------:R-:W-:Y:S01]  /*0d20*/  IMAD.HI.U32 R9, R7, -0x326172a9, RZ ;  /* 0xcd9e8d5707097827 */ /* 0x000fe200078e00ff */
[----:B------:R-:W-:-:S02]  /*0d30*/  LOP3.LUT R11, R16, UR18, R11, 0x96, !PT ;  /* 0x00000012100b7c12 */ /* 0x000fc4000f8e960b */
[----:B------:R-:W-:Y:S01]  /*0d40*/  SHF.R.U64 R65, R62, 0x10, R63 ;  /* 0x000000103e417819 */ /* 0x000fe2000000123f */
[----:B------:R-:W-:Y:S01]  /*0d50*/  IMAD R13, R6, -0x2daee0ad, RZ ;  /* 0xd2511f53060d7824 */ /* 0x000fe200078e02ff */
[----:B------:R-:W-:Y:S01]  /*0d60*/  LOP3.LUT R9, R14, UR17, R9, 0x96, !PT ;  /* 0x000000110e097c12 */ /* 0x000fe2000f8e9609 */
[----:B------:R-:W-:Y:S01]  /*0d70*/  IMAD R7, R7, -0x326172a9, RZ ;  /* 0xcd9e8d5707077824 */ /* 0x000fe200078e02ff */
[----:B------:R-:W-:Y:S01]  /*0d80*/  SHF.R.U32.HI R61, RZ, 0x10, R63 ;  /* 0x00000010ff3d7819 */ /* 0x000fe2000001163f */
        /* <DEDUP_REMOVED lines=22> */
[----:B------:R-:W-:Y:S01]  /*0ef0*/  LOP3.LUT R38, R38, 0x3, RZ, 0xc0, !PT ;  /* 0x0000000326267812 */ /* 0x000fe200078ec0ff */
[----:B------:R-:W-:Y:S01]  /*0f00*/  IMAD.HI.U32 R8, R7, -0x2daee0ad, RZ ;  /* 0xd2511f5307087827 */ /* 0x000fe200078e00ff */
[----:B------:R-:W-:-:S02]  /*0f10*/  LOP3.LUT R6, R11, UR23, R6, 0x96, !PT ;  /* 0x000000170b067c12 */ /* 0x000fc4000f8e9606 */
[--C-:B------:R-:W-:Y:S01]  /*0f20*/  SHF.R.U64 R11, R26, 0x10, R27.reuse ;  /* 0x000000101a0b7819 */ /* 0x100fe2000000121b */
        /* <DEDUP_REMOVED lines=8> */
[----:B------:R-:W-:Y:S01]  /*0fb0*/  SHF.R.U32.HI R12, RZ, 0x10, R25 ;  /* 0x00000010ff0c7819 */ /* 0x000fe20000011619 */
[----:B------:R-:W-:Y:S01]  /*0fc0*/  IMAD R11, R8, -0x326172a9, RZ ;  /* 0xcd9e8d57080b7824 */ /* 0x000fe200078e02ff */
[----:B------:R-:W-:Y:S01]  /*0fd0*/  LOP3.LUT R7, R10, UR25, R7, 0x96, !PT ;  /* 0x000000190a077c12 */ /* 0x000fe2000f8e9607 */
[----:B------:R-:W-:Y:S01]  /*0fe0*/  IMAD R6, R6, -0x2daee0ad, RZ ;  /* 0xd2511f5306067824 */ /* 0x000fe200078e02ff */
[----:B------:R-:W-:Y:S01]  /*0ff0*/  SHF.R.U64 R10, R24, 0x10, R25 ;  /* 0x00000010180a7819 */ /* 0x000fe20000001219 */
[----:B------:R-:W-:Y:S01]  /*1000*/  IMAD.HI.U32 R40, R9, -0x326172a9, RZ ;  /* 0xcd9e8d5709287827 */ /* 0x000fe200078e00ff */
[----:B------:R-:W-:Y:S02]  /*1010*/  SHF.R.U64 R8, R2, 0x10, R3 ;  /* 0x0000001002087819 */ /* 0x000fe40000001203 */
[----:B------:R-:W-:Y:S01]  /*1020*/  PRMT R59, R10, 0x7610, R59 ;  /* 0x000076100a3b7816 */ /* 0x000fe2000000003b */
[----:B------:R-:W-:Y:S01]  /*1030*/  IMAD.HI.U32 R41, R7, -0x2daee0ad, RZ ;  /* 0xd2511f5307297827 */ /* 0x000fe200078e00ff */
[----:B------:R-:W-:-:S02]  /*1040*/  LOP3.LUT R40, R11, UR27, R40, 0x96, !PT ;  /* 0x0000001b0b287c12 */ /* 0x000fc4000f8e9628 */
[----:B------:R-:W-:Y:S01]  /*1050*/  SHF.R.U32.HI R10, RZ, 0x10, R3 ;  /* 0x00000010ff0a7819 */ /* 0x000fe20000011603 */
        /* <DEDUP_REMOVED lines=8> */
[----:B------:R-:W-:-:S02]  /*10e0*/  PRMT R56, R10, 0x7610, R56 ;  /* 0x000076100a387816 */ /* 0x000fc40000000038 */
[----:B------:R-:W-:Y:S01]  /*10f0*/  LOP3.LUT R36, R7, UR30, R36, 0x96, !PT ;  /* 0x0000001e07247c12 */ /* 0x000fe2000f8e9624 */
[----:B------:R-:W-:Y:S01]  /*1100*/  HADD2.F32 R63, -RZ, R63.H0_H0 ;  /* 0x2000003fff3f7230 */ /* 0x000fe20000004100 */
[----:B------:R-:W-:Y:S01]  /*1110*/  LOP3.LUT R37, R6, UR29, R37, 0x96, !PT ;  /* 0x0000001d06257c12 */ /* 0x000fe2000f8e9625 */
[----:B------:R-:W-:Y:S02]  /*1120*/  HADD2.F32 R69, -RZ, R69.H0_H0 ;  /* 0x20000045ff457230 */ /* 0x000fe40000004100 */
[----:B------:R-:W-:Y:S02]  /*1130*/  HADD2.F32 R64, -RZ, R5.H0_H0 ;  /* 0x20000005ff407230 */ /* 0x000fe40000004100 */
[----:B------:R-:W-:Y:S02]  /*1140*/  HADD2.F32 R66, -RZ, R66.H0_H0 ;  /* 0x20000042ff427230 */ /* 0x000fe40000004100 */
[----:B------:R-:W-:Y:S02]  /*1150*/  HADD2.F32 R62, -RZ, R4.H0_H0 ;  /* 0x20000004ff3e7230 */ /* 0x000fe40000004100 */
[----:B------:R-:W-:-:S02]  /*1160*/  HADD2.F32 R65, -RZ, R65.H0_H0 ;  /* 0x20000041ff417230 */ /* 0x000fc40000004100 */
[----:B------:R-:W-:Y:S02]  /*1170*/  HADD2.F32 R61, -RZ, R61.H0_H0 ;  /* 0x2000003dff3d7230 */ /* 0x000fe40000004100 */
[----:B------:R-:W-:Y:S02]  /*1180*/  IMAD R40, R40, -0x2daee0ad, RZ ;  /* 0xd2511f5328287824 */ /* 0x000fe400078e02ff */
[----:B-123--:R-:W-:-:S07]  /*1190*/  IMAD R41, R41, -0x326172a9, RZ ;  /* 0xcd9e8d5729297824 */ /* 0x00efce00078e02ff */
.L_x_17307:
[----:B------:R-:W0:Y:S01]  /*11a0*/  @UP0 LDCU.64 UR4, c[0x0][0x3e0] ;  /* 0x00007c00ff0407ac */ /* 0x000e220008000a00 */
[----:B------:R-:W-:Y:S01]  /*11b0*/  PLOP3.LUT P0, PT, PT, PT, UP0, 0x80, 0x8 ;  /* 0x000000000008781c */ /* 0x000fe20003f0f008 */
[----:B------:R-:W-:Y:S01]  /*11c0*/  HFMA2 R30, -RZ, RZ, 0, 2.384185791015625e-07 ;  /* 0x00000004ff1e7431 */ /* 0x000fe200000001ff */
[----:B------:R-:W-:Y:S01]  /*11d0*/  PLOP3.LUT P1, PT, PT, PT, UP0, 0x80, 0x8 ;  /* 0x000000000008781c */ /* 0x000fe20003f2f008 */
[----:B------:R-:W-:Y:S02]  /*11e0*/  IMAD.MOV.U32 R28, RZ, RZ, 0x3f800000 ;  /* 0x3f800000ff1c7424 */ /* 0x000fe400078e00ff */
[----:B------:R-:W-:-:S08]  /*11f0*/  IMAD R29, R33, UR31, RZ ;  /* 0x0000001f211d7c24 */ /* 0x000fd0000f8e02ff */
[----:B0-----:R-:W-:-:S05]  /*1200*/  @P0 IMAD.WIDE R30, R33, R30, UR4 ;  /* 0x00000004211e0e25 */ /* 0x001fca000f8e021e */
[----:B------:R0:W5:Y:S01]  /*1210*/  @P1 LDG.E R28, desc[UR8][R30.64] ;  /* 0x000000081e1c1981 */ /* 0x000162000c1e1900 */
[----:B------:R-:W-:Y:S01]  /*1220*/  ISETP.GE.U32.AND P1, PT, R35, 0x20, PT ;  /* 0x000000202300780c */ /* 0x000fe20003f26070 */
[----:B------:R-:W-:Y:S01]  /*1230*/  BSSY.RECONVERGENT B1, `(.L_x_17123) ;  /* 0x00002ac000017945 */ /* 0x000fe20003800200 */
[----:B0-----:R-:W-:-:S04]  /*1240*/  SHF.R.S32.HI R30, RZ, 0x1f, R29 ;  /* 0x0000001fff1e7819 */ /* 0x001fc8000001141d */
[----:B------:R-:W-:-:S04]  /*1250*/  LEA.HI R30, R30, R29, RZ, 0x2 ;  /* 0x0000001d1e1e7211 */ /* 0x000fc800078f10ff */
[----:B------:R-:W-:-:S05]  /*1260*/  LEA.HI.SX32 R47, R30, R77, 0x1e ;  /* 0x0000004d1e2f7211 */ /* 0x000fca00078ff2ff */
[----:B------:R-:W-:Y:S01]  /*1270*/  IMAD.MOV.U32 R29, RZ, RZ, R47 ;  /* 0x000000ffff1d7224 */ /* 0x000fe200078e002f */
        /* <DEDUP_REMOVED lines=21> */
.L_x_20197:
[----:B------:R-:W-:Y:S05]  /*13d0*/  BRX R30 -0x13e0                                    (*"BRANCH_TARGETS .L_x_20198,.L_x_20199,.L_x_20200"*) ;  /* 0xffffffec1e087949 */ /* 0x000fea000383ffff */
.L_x_20200:
[----:B------:R-:W-:Y:S01]  /*13e0*/  VIADD R29, R38, 0x1 ;  /* 0x00000001261d7836 */ /* 0x000fe20000000000 */
[----:B------:R-:W-:Y:S01]  /*13f0*/  MOV R52, R40 ;  /* 0x0000002800347202 */ /* 0x000fe20000000f00 */
[----:B------:R-:W-:Y:S01]  /*1400*/  IMAD.MOV.U32 R30, RZ, RZ, R37 ;  /* 0x000000ffff1e7224 */ /* 0x000fe200078e0025 */
[----:B------:R-:W-:Y:S06]  /*1410*/  BRA `(.L_x_17127) ;  /* 0x0000000000f07947 */ /* 0x000fec0003800000 */
.L_x_20198:
[----:B------:R-:W-:Y:S01]  /*1420*/  IMAD.MOV.U32 R52, RZ, RZ, R40 ;  /* 0x000000ffff347224 */ /* 0x000fe200078e0028 */
[----:B------:R-:W-:Y:S01]  /*1430*/  MOV R29, 0x3 ;  /* 0x00000003001d7802 */ /* 0x000fe20000000f00 */
[----:B------:R-:W-:Y:S01]  /*1440*/  IMAD.MOV.U32 R30, RZ, RZ, R36 ;  /* 0x000000ffff1e7224 */ /* 0x000fe200078e0024 */
[----:B------:R-:W-:Y:S06]  /*1450*/  BRA `(.L_x_17127) ;  /* 0x0000000000e07947 */ /* 0x000fec0003800000 */
.L_x_20199:
        /* <DEDUP_REMOVED lines=13> */
.L_x_17129:
[----:B------:R-:W-:Y:S05]  /*1530*/  BSYNC.RECONVERGENT B3 ;  /* 0x0000000000037941 */ /* 0x000fea0003800200 */
.L_x_17128:
        /* <DEDUP_REMOVED lines=42> */
.L_x_17127:
[----:B------:R-:W-:Y:S05]  /*17e0*/  BSYNC.RECONVERGENT B2 ;  /* 0x0000000000027941 */ /* 0x000fea0003800200 */
.L_x_17126:
[----:B------:R-:W0:Y:S01]  /*17f0*/  LDC R48, c[0x0][0x408] ;  /* 0x00010200ff307b82 */ /* 0x000e220000000800 */
[----:B------:R-:W-:Y:S01]  /*1800*/  HFMA2 R49, -RZ, RZ, 0.1171875, 0 ;  /* 0x2f800000ff317431 */ /* 0x000fe200000001ff */
[----:B------:R-:W-:Y:S01]  /*1810*/  I2FP.F32.U32 R30, R30 ;  /* 0x0000001e001e7245 */ /* 0x000fe20000201000 */
[----:B-----5:R-:W-:Y:S01]  /*1820*/  FMUL.FTZ R8, R8, R28 ;  /* 0x0000001c08087220 */ /* 0x020fe20000410000 */
[----:B------:R-:W-:Y:S01]  /*1830*/  ISETP.NE.AND P2, PT, R29, 0x1, PT ;  /* 0x000000011d00780c */ /* 0x000fe20003f45270 */
[----:B------:R-:W-:Y:S01]  /*1840*/  BSSY.RECONVERGENT B2, `(.L_x_17130) ;  /* 0x000004d000027945 */ /* 0x000fe20003800200 */
[----:B------:R-:W-:Y:S02]  /*1850*/  IMAD.MOV.U32 R31, RZ, RZ, R41 ;  /* 0x000000ffff1f7224 */ /* 0x000fe400078e0029 */
[----:B------:R-:W1:Y:S01]  /*1860*/  LDC R51, c[0x0][0x404] ;  /* 0x00010100ff337b82 */ /* 0x000e620000000800 */
[----:B------:R-:W-:Y:S01]  /*1870*/  FFMA.FTZ R30, R30, R49, 1.1641532182693481445e-10 ;  /* 0x2f0000001e1e7423 */ /* 0x000fe20000010031 */
[----:B0-----:R-:W-:-:S04]  /*1880*/  FMUL.FTZ R8, R8, R48 ;  /* 0x0000003008087220 */ /* 0x001fc80000410000 */
[----:B-1----:R-:W-:Y:S01]  /*1890*/  FSETP.GTU.FTZ.AND P0, PT, R30, R51, PT ;  /* 0x000000331e00720b */ /* 0x002fe20003f1c000 */
        /* <DEDUP_REMOVED lines=14> */
.L_x_17132:
        /* <DEDUP_REMOVED lines=13> */
.L_x_17134:
[----:B------:R-:W-:Y:S05]  /*1a50*/  BSYNC.RECONVERGENT B3 ;  /* 0x0000000000037941 */ /* 0x000fea0003800200 */
.L_x_17133:
        /* <DEDUP_REMOVED lines=43> */
.L_x_17131:
[----:B------:R-:W-:Y:S05]  /*1d10*/  BSYNC.RECONVERGENT B2 ;  /* 0x0000000000027941 */ /* 0x000fea0003800200 */
.L_x_17130:
[----:B------:R-:W-:Y:S01]  /*1d20*/  I2FP.F32.U32 R29, R31 ;  /* 0x0000001f001d7245 */ /* 0x000fe20000201000 */
[----:B------:R-:W-:Y:S01]  /*1d30*/  FMUL.FTZ R9, R9, R28 ;  /* 0x0000001c09097220 */ /* 0x000fe20000410000 */
[----:B------:R-:W-:Y:S01]  /*1d40*/  ISETP.NE.AND P3, PT, R30, 0x1, PT ;  /* 0x000000011e00780c */ /* 0x000fe20003f65270 */
[----:B------:R-:W-:Y:S01]  /*1d50*/  BSSY.RECONVERGENT B2, `(.L_x_17135) ;  /* 0x000004c000027945 */ /* 0x000fe20003800200 */
[----:B------:R-:W-:Y:S02]  /*1d60*/  IMAD.MOV.U32 R31, RZ, RZ, R41 ;  /* 0x000000ffff1f7224 */ /* 0x000fe400078e0029 */
[----:B------:R-:W-:Y:S01]  /*1d70*/  FFMA.FTZ R29, R29, R49, 1.1641532182693481445e-10 ;  /* 0x2f0000001d1d7423 */ /* 0x000fe20000010031 */
[----:B------:R-:W-:-:S04]  /*1d80*/  FMUL.FTZ R9, R9, R48 ;  /* 0x0000003009097220 */ /* 0x000fc80000410000 */
[----:B------:R-:W-:Y:S01]  /*1d90*/  FSETP.GTU.FTZ.AND P2, PT, R29, R51, PT ;  /* 0x000000331d00720b */ /* 0x000fe20003f5c000 */
[----:B------:R-:W-:-:S03]  /*1da0*/  HADD2.F32 R29, -RZ, R46.H0_H0 ;  /* 0x2000002eff1d7230 */ /* 0x000fc60000004100 */
        /* <DEDUP_REMOVED lines=13> */
.L_x_17137:
        /* <DEDUP_REMOVED lines=13> */
.L_x_17139:
[----:B------:R-:W-:Y:S05]  /*1f50*/  BSYNC.RECONVERGENT B3 ;  /* 0x0000000000037941 */ /* 0x000fea0003800200 */
.L_x_17138:
        /* <DEDUP_REMOVED lines=43> */
.L_x_17136:
[----:B------:R-:W-:Y:S05]  /*2210*/  BSYNC.RECONVERGENT B2 ;  /* 0x0000000000027941 */ /* 0x000fea0003800200 */
.L_x_17135:
[----:B------:R-:W-:Y:S01]  /*2220*/  I2FP.F32.U32 R30, R31 ;  /* 0x0000001f001e7245 */ /* 0x000fe20000201000 */
[----:B------:R-:W-:Y:S01]  /*2230*/  FMUL.FTZ R10, R10, R28 ;  /* 0x0000001c0a0a7220 */ /* 0x000fe20000410000 */
[----:B------:R-:W-:Y:S01]  /*2240*/  ISETP.NE.AND P4, PT, R29, 0x1, PT ;  /* 0x000000011d00780c */ /* 0x000fe20003f85270 */
[----:B------:R-:W-:Y:S01]  /*2250*/  BSSY.RECONVERGENT B2, `(.L_x_17140) ;  /* 0x000004c000027945 */ /* 0x000fe20003800200 */
[----:B------:R-:W-:Y:S02]  /*2260*/  IMAD.MOV.U32 R38, RZ, RZ, 0x2 ;  /* 0x00000002ff267424 */ /* 0x000fe400078e00ff */
[----:B------:R-:W-:Y:S01]  /*2270*/  FFMA.FTZ R30, R30, R49, 1.1641532182693481445e-10 ;  /* 0x2f0000001e1e7423 */ /* 0x000fe20000010031 */
[----:B------:R-:W-:Y:S01]  /*2280*/  FMUL.FTZ R10, R10, R48 ;  /* 0x000000300a0a7220 */ /* 0x000fe20000410000 */
[----:B------:R-:W-:-:S03]  /*2290*/  MOV R31, R41 ;  /* 0x00000029001f7202 */ /* 0x000fc60000000f00 */
        /* <DEDUP_REMOVED lines=14> */
.L_x_17142:
        /* <DEDUP_REMOVED lines=13> */
.L_x_17144:
[----:B------:R-:W-:Y:S05]  /*2450*/  BSYNC.RECONVERGENT B3 ;  /* 0x0000000000037941 */ /* 0x000fea0003800200 */
.L_x_17143:
        /* <DEDUP_REMOVED lines=43> */
.L_x_17141:
[----:B------:R-:W-:Y:S05]  /*2710*/  BSYNC.RECONVERGENT B2 ;  /* 0x0000000000027941 */ /* 0x000fea0003800200 */
.L_x_17140:
[----:B------:R-:W-:Y:S01]  /*2720*/  I2FP.F32.U32 R29, R31 ;  /* 0x0000001f001d7245 */ /* 0x000fe20000201000 */
[----:B------:R-:W-:-:S04]  /*2730*/  FMUL.FTZ R11, R11, R28 ;  /* 0x0000001c0b0b7220 */ /* 0x000fc80000410000 */
[----:B------:R-:W-:Y:S01]  /*2740*/  FFMA.FTZ R29, R29, R49, 1.1641532182693481445e-10 ;  /* 0x2f0000001d1d7423 */ /* 0x000fe20000010031 */
[----:B------:R-:W-:-:S04]  /*2750*/  FMUL.FTZ R11, R11, R48 ;  /* 0x000000300b0b7220 */ /* 0x000fc80000410000 */
[----:B------:R-:W-:Y:S01]  /*2760*/  FSETP.GTU.FTZ.AND P5, PT, R29, R51, PT ;  /* 0x000000331d00720b */ /* 0x000fe20003fbc000 */
[----:B------:R-:W-:-:S03]  /*2770*/  HADD2.F32 R29, -RZ, R45.H1_H1 ;  /* 0x3000002dff1d7230 */ /* 0x000fc60000004100 */
[----:B------:R-:W-:Y:S02]  /*2780*/  FSEL R11, R11, RZ, !P5 ;  /* 0x000000ff0b0b7208 */ /* 0x000fe40006800000 */
[----:B------:R-:W-:-:S03]  /*2790*/  PLOP3.LUT P4, PT, P5, PT, PT, 0x8, 0x80 ;  /* 0x000000000080781c */ /* 0x000fc60002f8e170 */
[----:B------:R-:W-:Y:S01]  /*27a0*/  FFMA.FTZ R11, R11, R29, R7 ;  /* 0x0000001d0b0b7223 */ /* 0x000fe20000010007 */
[----:B------:R-:W-:Y:S09]  /*27b0*/  BRA `(.L_x_17145) ;  /* 0x0000001400147947 */ /* 0x000ff20003800000 */
.L_x_17125:
        /* <DEDUP_REMOVED lines=16> */
.L_x_17148:
        /* <DEDUP_REMOVED lines=13> */
.L_x_17150:
[----:B------:R-:W-:Y:S05]  /*2990*/  BSYNC.RECONVERGENT B3 ;  /* 0x0000000000037941 */ /* 0x000fea0003800200 */
.L_x_17149:
        /* <DEDUP_REMOVED lines=42> */
.L_x_17147:
[----:B------:R-:W-:Y:S05]  /*2c40*/  BSYNC.RECONVERGENT B2 ;  /* 0x0000000000027941 */ /* 0x000fea0003800200 */
.L_x_17146:
[----:B------:R-:W0:Y:S01]  /*2c50*/  LDC R48, c[0x0][0x408] ;  /* 0x00010200ff307b82 */ /* 0x000e220000000800 */
[----:B------:R-:W-:Y:S01]  /*2c60*/  HFMA2 R49, -RZ, RZ, 0.1171875, 0 ;  /* 0x2f800000ff317431 */ /* 0x000fe200000001ff */
[----:B------:R-:W-:Y:S01]  /*2c70*/  I2FP.F32.U32 R30, R30 ;  /* 0x0000001e001e7245 */ /* 0x000fe20000201000 */
[----:B-----5:R-:W-:Y:S01]  /*2c80*/  FMUL.FTZ R8, R8, R28 ;  /* 0x0000001c08087220 */ /* 0x020fe20000410000 */
[----:B------:R-:W-:Y:S01]  /*2c90*/  ISETP.NE.AND P2, PT, R29, 0x1, PT ;  /* 0x000000011d00780c */ /* 0x000fe20003f45270 */
[----:B------:R-:W-:Y:S01]  /*2ca0*/  BSSY.RECONVERGENT B2, `(.L_x_17151) ;  /* 0x000004d000027945 */ /* 0x000fe20003800200 */
[----:B------:R-:W-:Y:S02]  /*2cb0*/  MOV R31, R41 ;  /* 0x00000029001f7202 */ /* 0x000fe40000000f00 */
[----:B------:R-:W1:Y:S01]  /*2cc0*/  LDC R51, c[0x0][0x404] ;  /* 0x00010100ff337b82 */ /* 0x000e620000000800 */
[----:B------:R-:W-:Y:S01]  /*2cd0*/  FFMA.FTZ R30, R30, R49, 1.1641532182693481445e-10 ;  /* 0x2f0000001e1e7423 */ /* 0x000fe20000010031 */
[----:B0-----:R-:W-:-:S04]  /*2ce0*/  FMUL.FTZ R8, R8, R48 ;  /* 0x0000003008087220 */ /* 0x001fc80000410000 */
[----:B-1----:R-:W-:Y:S01]  /*2cf0*/  FSETP.GTU.FTZ.AND P0, PT, R30, R51, PT ;  /* 0x000000331e00720b */ /* 0x002fe20003f1c000 */
[----:B------:R-:W-:-:S03]  /*2d00*/  HADD2.F32 R30, -RZ, R55.H1_H1 ;  /* 0x30000037ff1e7230 */ /* 0x000fc60000004100 */
[----:B------:R-:W-:Y:S02]  /*2d10*/  FSEL R8, R8, RZ, !P0 ;  /* 0x000000ff08087208 */ /* 0x000fe40004000000 */
[----:B------:R-:W-:-:S03]  /*2d20*/  PLOP3.LUT P0, PT, P0, PT, PT, 0x8, 0x80 ;  /* 0x000000000080781c */ /* 0x000fc6000070e170 */
        /* <DEDUP_REMOVED lines=11> */
.L_x_17153:
        /* <DEDUP_REMOVED lines=13> */
.L_x_17155:
[----:B------:R-:W-:Y:S05]  /*2eb0*/  BSYNC.RECONVERGENT B3 ;  /* 0x0000000000037941 */ /* 0x000fea0003800200 */
.L_x_17154:
        /* <DEDUP_REMOVED lines=43> */
.L_x_17152:
[----:B------:R-:W-:Y:S05]  /*3170*/  BSYNC.RECONVERGENT B2 ;  /* 0x0000000000027941 */ /* 0x000fea0003800200 */
.L_x_17151:
        /* <DEDUP_REMOVED lines=22> */
.L_x_17158:
        /* <DEDUP_REMOVED lines=13> */
.L_x_17160:
[----:B------:R-:W-:Y:S05]  /*33b0*/  BSYNC.RECONVERGENT B3 ;  /* 0x0000000000037941 */ /* 0x000fea0003800200 */
.L_x_17159:
        /* <DEDUP_REMOVED lines=43> */
.L_x_17157:
[----:B------:R-:W-:Y:S05]  /*3670*/  BSYNC.RECONVERGENT B2 ;  /* 0x0000000000027941 */ /* 0x000fea0003800200 */
.L_x_17156:
        /* <DEDUP_REMOVED lines=22> */
.L_x_17163:
        /* <DEDUP_REMOVED lines=13> */
.L_x_17165:
[----:B------:R-:W-:Y:S05]  /*38b0*/  BSYNC.RECONVERGENT B3 ;  /* 0x0000000000037941 */ /* 0x000fea0003800200 */
.L_x_17164:
        /* <DEDUP_REMOVED lines=43> */
.L_x_17162:
[----:B------:R-:W-:Y:S05]  /*3b70*/  BSYNC.RECONVERGENT B2 ;  /* 0x0000000000027941 */ /* 0x000fea0003800200 */
.L_x_17161:
        /* <DEDUP_REMOVED lines=8> */
[----:B------:R-:W-:-:S10]  /*3c00*/  FMUL.FTZ R11, R11, R29 ;  /* 0x0000001d0b0b7220 */ /* 0x000fd40000410000 */
.L_x_17145:
[----:B------:R-:W0:Y:S01]  /*3c10*/  LDC.64 R48, c[0x0][0x3a8] ;  /* 0x0000ea00ff307b82 */ /* 0x000e220000000a00 */
[----:B------:R-:W-:Y:S01]  /*3c20*/  SEL R29, RZ, 0x1000000, !P4 ;  /* 0x01000000ff1d7807 */ /* 0x000fe20006000000 */
[----:B------:R-:W-:Y:S01]  /*3c30*/  IMAD.MOV.U32 R40, RZ, RZ, R52 ;  /* 0x000000ffff287224 */ /* 0x000fe200078e0034 */
[----:B------:R-:W-:Y:S02]  /*3c40*/  SEL R30, RZ, 0x10000, !P3 ;  /* 0x00010000ff1e7807 */ /* 0x000fe40005800000 */
[----:B------:R-:W-:-:S03]  /*3c50*/  SEL R31, RZ, 0x100, !P2 ;  /* 0x00000100ff1f7807 */ /* 0x000fc60005000000 */
[----:B------:R-:W1:Y:S01]  /*3c60*/  LDC.64 R70, c[0x0][0x3b0] ;  /* 0x0000ec00ff467b82 */ /* 0x000e620000000a00 */
[----:B------:R-:W-:Y:S02]  /*3c70*/  IADD3 R29, PT, PT, R31, R29, R30 ;  /* 0x0000001d1f1d7210 */ /* 0x000fe40007ffe01e */
[----:B------:R-:W-:-:S04]  /*3c80*/  SEL R30, RZ, 0x1, !P0 ;  /* 0x00000001ff1e7807 */ /* 0x000fc80004000000 */
[----:B------:R-:W-:Y:S01]  /*3c90*/  IADD3 R29, PT, PT, R29, R30, RZ ;  /* 0x0000001e1d1d7210 */ /* 0x000fe20007ffe0ff */
[----:B0-----:R-:W-:-:S05]  /*3ca0*/  IMAD.WIDE.U32 R30, R47, 0x10, R48 ;  /* 0x000000102f1e7825 */ /* 0x001fca00078e0030 */
[----:B------:R-:W-:Y:S01]  /*3cb0*/  STG.E.128 desc[UR8][R30.64], R8 ;  /* 0x000000081e007986 */ /* 0x000fe2000c101d08 */
[----:B-1----:R-:W-:-:S05]  /*3cc0*/  IMAD.WIDE.U32 R48, R47, 0x4, R70 ;  /* 0x000000042f307825 */ /* 0x002fca00078e0046 */
[----:B------:R0:W-:Y:S02]  /*3cd0*/  STG.E desc[UR8][R48.64], R29 ;  /* 0x0000001d30007986 */ /* 0x0001e4000c101908 */
[----:B0-----:R-:W-:-:S07]  /*3ce0*/  IADD3 R29, PT, PT, R47, 0x20, RZ ;  /* 0x000000202f1d7810 */ /* 0x001fce0007ffe0ff */
.L_x_17124:
[----:B------:R-:W-:Y:S05]  /*3cf0*/  BSYNC.RECONVERGENT B1 ;  /* 0x0000000000017941 */ /* 0x000fea0003800200 */
.L_x_17123:
[----:B------:R-:W-:Y:S01]  /*3d00*/  ISETP.GE.U32.AND P0, PT, R35, 0x40, PT ;  /* 0x000000402300780c */ /* 0x000fe20003f06070 */
[----:B------:R-:W-:Y:S03]  /*3d10*/  BSSY.RECONVERGENT B1, `(.L_x_17166) ;  /* 0x00002a5000017945 */ /* 0x000fe60003800200 */
[----:B------:R-:W-:-:S09]  /*3d20*/  P2R R30, PR, RZ, 0x1 ;  /* 0x00000001ff1e7803 */ /* 0x000fd20000000000 */
[----:B------:R-:W-:Y:S05]  /*3d30*/  @!P0 BRA `(.L_x_17167) ;  /* 0x0000002800888947 */ /* 0x000fea0003800000 */
[----:B------:R-:W-:Y:S01]  /*3d40*/  ISETP.NE.U32.AND P0, PT, RZ, UR10, PT ;  /* 0x0000000aff007c0c */ /* 0x000fe2000bf05070 */
[----:B------:R-:W0:Y:S03]  /*3d50*/  LDC.64 R12, c[0x0][0x390] ;  /* 0x0000e400ff0c7b82 */ /* 0x000e260000000a00 */
        /* <DEDUP_REMOVED lines=23> */
.L_x_17171:
        /* <DEDUP_REMOVED lines=13> */
.L_x_17173:
[----:B------:R-:W-:Y:S05]  /*3fa0*/  BSYNC.RECONVERGENT B3 ;  /* 0x0000000000037941 */ /* 0x000fea0003800200 */
.L_x_17172:
        /* <DEDUP_REMOVED lines=42> */
.L_x_17170:
[----:B------:R-:W-:Y:S05]  /*4250*/  BSYNC.RECONVERGENT B2 ;  /* 0x0000000000027941 */ /* 0x000fea0003800200 */
.L_x_17169:
[----:B------:R-:W0:Y:S01]  /*4260*/  LDC R51, c[0x0][0x408] ;  /* 0x00010200ff337b82 */ /* 0x000e220000000800 */
[----:B------:R-:W-:Y:S01]  /*4270*/  HFMA2 R49, -RZ, RZ, 0.1171875, 0 ;  /* 0x2f800000ff317431 */ /* 0x000fe200000001ff */
[----:B------:R-:W-:Y:S01]  /*4280*/  I2FP.F32.U32 R31, R31 ;  /* 0x0000001f001f7245 */ /* 0x000fe20000201000 */
[----:B-----5:R-:W-:Y:S01]  /*4290*/  FMUL.FTZ R12, R12, R28 ;  /* 0x0000001c0c0c7220 */ /* 0x020fe20000410000 */
[----:B------:R-:W-:Y:S01]  /*42a0*/  ISETP.NE.AND P2, PT, R30, 0x1, PT ;  /* 0x000000011e00780c */ /* 0x000fe20003f45270 */
[----:B------:R-:W-:Y:S01]  /*42b0*/  BSSY.RECONVERGENT B2, `(.L_x_17174) ;  /* 0x000004d000027945 */ /* 0x000fe20003800200 */
[----:B------:R-:W-:Y:S02]  /*42c0*/  IMAD.MOV.U32 R38, RZ, RZ, 0x2 ;  /* 0x00000002ff267424 */ /* 0x000fe400078e00ff */
        /* <DEDUP_REMOVED lines=18> */
.L_x_17176:
        /* <DEDUP_REMOVED lines=13> */
.L_x_17178:
[----:B------:R-:W-:Y:S05]  /*44c0*/  BSYNC.RECONVERGENT B3 ;  /* 0x0000000000037941 */ /* 0x000fea0003800200 */
.L_x_17177:
        /* <DEDUP_REMOVED lines=39> */
[----:B------:R-:W-:Y:S01]  /*4740*/  IMAD.MOV.U32 R38, RZ, RZ, RZ ;  /* 0x000000ffff267224 */ /* 0x000fe200078e00ff */
[----:B------:R-:W-:Y:S01]  /*4750*/  LOP3.LUT R36, R36, UR30, R31, 0x96, !PT ;  /* 0x0000001e24247c12 */ /* 0x000fe2000f8e961f */
[----:B------:R-:W-:Y:S01]  /*4760*/  IMAD.MOV.U32 R31, RZ, RZ, R48 ;  /* 0x000000ffff1f7224 */ /* 0x000fe200078e0030 */
[----:B------:R-:W-:-:S07]  /*4770*/  MOV R48, R30 ;  /* 0x0000001e00307202 */ /* 0x000fce0000000f00 */
.L_x_17175:
[----:B------:R-:W-:Y:S05]  /*4780*/  BSYNC.RECONVERGENT B2 ;  /* 0x0000000000027941 */ /* 0x000fea0003800200 */
.L_x_17174:
        /* <DEDUP_REMOVED lines=22> */
.L_x_17181:
        /* <DEDUP_REMOVED lines=13> */
.L_x_17183:
[----:B------:R-:W-:Y:S05]  /*49c0*/  BSYNC.RECONVERGENT B3 ;  /* 0x0000000000037941 */ /* 0x000fea0003800200 */
.L_x_17182:
        /* <DEDUP_REMOVED lines=43> */
.L_x_17180:
[----:B------:R-:W-:Y:S05]  /*4c80*/  BSYNC.RECONVERGENT B2 ;  /* 0x0000000000027941 */ /* 0x000fea0003800200 */
.L_x_17179:
[----:B------:R-:W-:Y:S01]  /*4c90*/  I2FP.F32.U32 R31, R31 ;  /* 0x0000001f001f7245 */ /* 0x000fe20000201000 */
[----:B------:R-:W-:Y:S01]  /*4ca0*/  FMUL.FTZ R14, R14, R28 ;  /* 0x0000001c0e0e7220 */ /* 0x000fe20000410000 */
[----:B------:R-:W-:Y:S01]  /*4cb0*/  ISETP.NE.AND P4, PT, R30, 0x1, PT ;  /* 0x000000011e00780c */ /* 0x000fe20003f85270 */
[----:B------:R-:W-:Y:S01]  /*4cc0*/  BSSY.RECONVERGENT B2, `(.L_x_17184) ;  /* 0x000004c000027945 */ /* 0x000fe20003800200 */
[----:B------:R-:W-:Y:S02]  /*4cd0*/  IMAD.MOV.U32 R38, RZ, RZ, 0x2 ;  /* 0x00000002ff267424 */ /* 0x000fe400078e00ff */
[----:B------:R-:W-:Y:S01]  /*4ce0*/  FFMA.FTZ R31, R31, R49, 1.1641532182693481445e-10 ;  /* 0x2f0000001f1f7423 */ /* 0x000fe20000010031 */
[----:B------:R-:W-:-:S04]  /*4cf0*/  FMUL.FTZ R14, R14, R51 ;  /* 0x000000330e0e7220 */ /* 0x000fc80000410000 */
        /* <DEDUP_REMOVED lines=15> */
.L_x_17186:
        /* <DEDUP_REMOVED lines=13> */
.L_x_17188:
[----:B------:R-:W-:Y:S05]  /*4ec0*/  BSYNC.RECONVERGENT B3 ;  /* 0x0000000000037941 */ /* 0x000fea0003800200 */
.L_x_17187:
        /* <DEDUP_REMOVED lines=43> */
.L_x_17185:
[----:B------:R-:W-:Y:S05]  /*5180*/  BSYNC.RECONVERGENT B2 ;  /* 0x0000000000027941 */ /* 0x000fea0003800200 */
.L_x_17184:
        /* <DEDUP_REMOVED lines=10> */
.L_x_17168:
        /* <DEDUP_REMOVED lines=16> */
.L_x_17192:
        /* <DEDUP_REMOVED lines=13> */
.L_x_17194:
[----:B------:R-:W-:Y:S05]  /*5400*/  BSYNC.RECONVERGENT B3 ;  /* 0x0000000000037941 */ /* 0x000fea0003800200 */
.L_x_17193:
        /* <DEDUP_REMOVED lines=42> */
.L_x_17191:
[----:B------:R-:W-:Y:S05]  /*56b0*/  BSYNC.RECONVERGENT B2 ;  /* 0x0000000000027941 */ /* 0x000fea0003800200 */
.L_x_17190:
[----:B------:R-:W0:Y:S01]  /*56c0*/  LDC R51, c[0x0][0x408] ;  /* 0x00010200ff337b82 */ /* 0x000e220000000800 */
[----:B------:R-:W-:Y:S01]  /*56d0*/  I2FP.F32.U32 R31, R31 ;  /* 0x0000001f001f7245 */ /* 0x000fe20000201000 */
[----:B------:R-:W-:Y:S02]  /*56e0*/  IMAD.MOV.U32 R49, RZ, RZ, 0x2f800000 ;  /* 0x2f800000ff317424 */ /* 0x000fe400078e00ff */
[----:B-----5:R-:W-:Y:S01]  /*56f0*/  FMUL.FTZ R12, R12, R28 ;  /* 0x0000001c0c0c7220 */ /* 0x020fe20000410000 */
[----:B------:R-:W-:Y:S01]  /*5700*/  ISETP.NE.AND P2, PT, R30, 0x1, PT ;  /* 0x000000011e00780c */ /* 0x000fe20003f45270 */
[----:B------:R-:W-:Y:S01]  /*5710*/  BSSY.RECONVERGENT B2, `(.L_x_17195) ;  /* 0x000004d000027945 */ /* 0x000fe20003800200 */
[----:B------:R-:W-:Y:S01]  /*5720*/  FFMA.FTZ R31, R31, R49, 1.1641532182693481445e-10 ;  /* 0x2f0000001f1f7423 */ /* 0x000fe20000010031 */
[----:B------:R-:W-:Y:S01]  /*5730*/  HFMA2 R38, -RZ, RZ, 0, 1.1920928955078125e-07 ;  /* 0x00000002ff267431 */ /* 0x000fe200000001ff */
[----:B------:R-:W1:Y:S01]  /*5740*/  LDC R52, c[0x0][0x404] ;  /* 0x00010100ff347b82 */ /* 0x000e620000000800 */
[----:B0-----:R-:W-:-:S02]  /*5750*/  FMUL.FTZ R12, R12, R51 ;  /* 0x000000330c0c7220 */ /* 0x001fc40000410000 */
[----:B-1----:R-:W-:Y:S01]  /*5760*/  FSETP.GTU.FTZ.AND P0, PT, R31, R52, PT ;  /* 0x000000341f00720b */ /* 0x002fe20003f1c000 */
[----:B------:R-:W-:-:S03]  /*5770*/  HADD2.F32 R31, -RZ, R54.H1_H1 ;  /* 0x30000036ff1f7230 */ /* 0x000fc60000004100 */
        /* <DEDUP_REMOVED lines=13> */
.L_x_17197:
        /* <DEDUP_REMOVED lines=13> */
.L_x_17199:
[----:B------:R-:W-:Y:S05]  /*5920*/  BSYNC.RECONVERGENT B3 ;  /* 0x0000000000037941 */ /* 0x000fea0003800200 */
.L_x_17198:
        /* <DEDUP_REMOVED lines=43> */
.L_x_17196:
[----:B------:R-:W-:Y:S05]  /*5be0*/  BSYNC.RECONVERGENT B2 ;  /* 0x0000000000027941 */ /* 0x000fea0003800200 */
.L_x_17195:
        /* <DEDUP_REMOVED lines=8> */
[----:B------:R-:W-:-:S03]  /*5c70*/  HADD2.F32 R30, -RZ, R45.H0_H0 ;  /* 0x2000002dff1e7230 */ /* 0x000fc60000004100 */
        /* <DEDUP_REMOVED lines=13> */
.L_x_17202:
        /* <DEDUP_REMOVED lines=13> */
.L_x_17204:
[----:B------:R-:W-:Y:S05]  /*5e20*/  BSYNC.RECONVERGENT B3 ;  /* 0x0000000000037941 */ /* 0x000fea0003800200 */
.L_x_17203:
        /* <DEDUP_REMOVED lines=43> */
.L_x_17201:
[----:B------:R-:W-:Y:S05]  /*60e0*/  BSYNC.RECONVERGENT B2 ;  /* 0x0000000000027941 */ /* 0x000fea0003800200 */
.L_x_17200:
[----:B------:R-:W-:Y:S01]  /*60f0*/  I2FP.F32.U32 R31, R31 ;  /* 0x0000001f001f7245 */ /* 0x000fe20000201000 */
[----:B------:R-:W-:Y:S01]  /*6100*/  FMUL.FTZ R14, R14, R28 ;  /* 0x0000001c0e0e7220 */ /* 0x000fe20000410000 */
[----:B------:R-:W-:Y:S01]  /*6110*/  ISETP.NE.AND P4, PT, R30, 0x1, PT ;  /* 0x000000011e00780c */ /* 0x000fe20003f85270 */
[----:B------:R-:W-:Y:S01]  /*6120*/  BSSY.RECONVERGENT B2, `(.L_x_17205) ;  /* 0x000004c000027945 */ /* 0x000fe20003800200 */
[----:B------:R-:W-:Y:S02]  /*6130*/  HFMA2 R38, -RZ, RZ, 0, 1.1920928955078125e-07 ;  /* 0x00000002ff267431 */ /* 0x000fe400000001ff */
[----:B------:R-:W-:Y:S01]  /*6140*/  FFMA.FTZ R31, R31, R49, 1.1641532182693481445e-10 ;  /* 0x2f0000001f1f7423 */ /* 0x000fe20000010031 */
[----:B------:R-:W-:-:S04]  /*6150*/  FMUL.FTZ R14, R14, R51 ;  /* 0x000000330e0e7220 */ /* 0x000fc80000410000 */
        /* <DEDUP_REMOVED lines=15> */
.L_x_17207:
        /* <DEDUP_REMOVED lines=13> */
.L_x_17209:
[----:B------:R-:W-:Y:S05]  /*6320*/  BSYNC.RECONVERGENT B3 ;  /* 0x0000000000037941 */ /* 0x000fea0003800200 */
.L_x_17208:
        /* <DEDUP_REMOVED lines=43> */
.L_x_17206:
[----:B------:R-:W-:Y:S05]  /*65e0*/  BSYNC.RECONVERGENT B2 ;  /* 0x0000000000027941 */ /* 0x000fea0003800200 */
.L_x_17205:
        /* <DEDUP_REMOVED lines=9> */
.L_x_17189:
[----:B------:R-:W0:Y:S01]  /*6680*/  LDC.64 R30, c[0x0][0x3a8] ;  /* 0x0000ea00ff1e7b82 */ /* 0x000e220000000a00 */
[----:B------:R-:W-:-:S07]  /*6690*/  SEL R40, RZ, 0x100, !P0 ;  /* 0x00000100ff287807 */ /* 0x000fce0004000000 */
[----:B------:R-:W1:Y:S01]  /*66a0*/  LDC.64 R52, c[0x0][0x3b0] ;  /* 0x0000ec00ff347b82 */ /* 0x000e620000000a00 */
[----:B0-----:R-:W-:-:S05]  /*66b0*/  IMAD.WIDE.U32 R30, R29, 0x10, R30 ;  /* 0x000000101d1e7825 */ /* 0x001fca00078e001e */
[----:B------:R0:W-:Y:S02]  /*66c0*/  STG.E.128 desc[UR8][R30.64], R12 ;  /* 0x0000000c1e007986 */ /* 0x0001e4000c101d08 */
[----:B0-----:R-:W-:Y:S02]  /*66d0*/  SEL R30, RZ, 0x1000000, !P4 ;  /* 0x01000000ff1e7807 */ /* 0x001fe40006000000 */
[----:B------:R-:W-:-:S04]  /*66e0*/  SEL R31, RZ, 0x10000, !P2 ;  /* 0x00010000ff1f7807 */ /* 0x000fc80005000000 */
[----:B------:R-:W-:Y:S02]  /*66f0*/  IADD3 R40, PT, PT, R40, R30, R31 ;  /* 0x0000001e28287210 */ /* 0x000fe40007ffe01f */
[----:B------:R-:W-:-:S05]  /*6700*/  SEL R30, RZ, 0x1, !P3 ;  /* 0x00000001ff1e7807 */ /* 0x000fca0005800000 */
[----:B------:R-:W-:Y:S02]  /*6710*/  IMAD.IADD R40, R40, 0x1, R30 ;  /* 0x0000000128287824 */ /* 0x000fe400078e021e */
[----:B-1----:R-:W-:-:S04]  /*6720*/  IMAD.WIDE.U32 R30, R29, 0x4, R52 ;  /* 0x000000041d1e7825 */ /* 0x002fc800078e0034 */
[----:B------:R-:W-:Y:S01]  /*6730*/  VIADD R29, R29, 0x20 ;  /* 0x000000201d1d7836 */ /* 0x000fe20000000000 */
[----:B------:R0:W-:Y:S02]  /*6740*/  STG.E desc[UR8][R30.64], R40 ;  /* 0x000000281e007986 */ /* 0x0001e4000c101908 */
[----:B0-----:R-:W-:-:S07]  /*6750*/  MOV R40, R48 ;  /* 0x0000003000287202 */ /* 0x001fce0000000f00 */
.L_x_17167:
[----:B------:R-:W-:Y:S05]  /*6760*/  BSYNC.RECONVERGENT B1 ;  /* 0x0000000000017941 */ /* 0x000fea0003800200 */
.L_x_17166:
        /* <DEDUP_REMOVED lines=29> */
.L_x_17215:
        /* <DEDUP_REMOVED lines=13> */
.L_x_17217:
[----:B------:R-:W-:Y:S05]  /*6a10*/  BSYNC.RECONVERGENT B3 ;  /* 0x0000000000037941 */ /* 0x000fea0003800200 */
.L_x_17216:
        /* <DEDUP_REMOVED lines=42> */
.L_x_17214:
[----:B------:R-:W-:Y:S05]  /*6cc0*/  BSYNC.RECONVERGENT B2 ;  /* 0x0000000000027941 */ /* 0x000fea0003800200 */
.L_x_17213:
        /* <DEDUP_REMOVED lines=25> */
.L_x_17220:
        /* <DEDUP_REMOVED lines=13> */
.L_x_17222:
[----:B------:R-:W-:Y:S05]  /*6f30*/  BSYNC.RECONVERGENT B3 ;  /* 0x0000000000037941 */ /* 0x000fea0003800200 */
.L_x_17221:
        /* <DEDUP_REMOVED lines=43> */
.L_x_17219:
[----:B------:R-:W-:Y:S05]  /*71f0*/  BSYNC.RECONVERGENT B2 ;  /* 0x0000000000027941 */ /* 0x000fea0003800200 */
.L_x_17218:
        /* <DEDUP_REMOVED lines=22> */
.L_x_17225:
        /* <DEDUP_REMOVED lines=13> */
.L_x_17227:
[----:B------:R-:W-:Y:S05]  /*7430*/  BSYNC.RECONVERGENT B3 ;  /* 0x0000000000037941 */ /* 0x000fea0003800200 */
.L_x_17226:
        /* <DEDUP_REMOVED lines=43> */
.L_x_17224:
[----:B------:R-:W-:Y:S05]  /*76f0*/  BSYNC.RECONVERGENT B2 ;  /* 0x0000000000027941 */ /* 0x000fea0003800200 */
.L_x_17223:
        /* <DEDUP_REMOVED lines=22> */
.L_x_17230:
        /* <DEDUP_REMOVED lines=13> */
.L_x_17232:
[----:B------:R-:W-:Y:S05]  /*7930*/  BSYNC.RECONVERGENT B3 ;  /* 0x0000000000037941 */ /* 0x000fea0003800200 */
.L_x_17231:
        /* <DEDUP_REMOVED lines=43> */
.L_x_17229:
[----:B------:R-:W-:Y:S05]  /*7bf0*/  BSYNC.RECONVERGENT B2 ;  /* 0x0000000000027941 */ /* 0x000fea0003800200 */
.L_x_17228:
[----:B------:R-:W-:Y:S01]  /*7c00*/  I2FP.F32.U32 R30, R31 ;  /* 0x0000001f001e7245 */ /* 0x000fe20000201000 */
[----:B------:R-:W-:-:S04]  /*7c10*/  FMUL.FTZ R19, R19, R28 ;  /* 0x0000001c13137220 */ /* 0x000fc80000410000 */
[----:B------:R-:W-:Y:S01]  /*7c20*/  FFMA.FTZ R30, R30, R49, 1.1641532182693481445e-10 ;  /* 0x2f0000001e1e7423 */ /* 0x000fe20000010031 */
[----:B------:R-:W-:-:S04]  /*7c30*/  FMUL.FTZ R19, R19, R51 ;  /* 0x0000003313137220 */ /* 0x000fc80000410000 */
[----:B------:R-:W-:Y:S01]  /*7c40*/  FSETP.GTU.FTZ.AND P4, PT, R30, R52, PT ;  /* 0x000000341e00720b */ /* 0x000fe20003f9c000 */
[----:B------:R-:W-:-:S03]  /*7c50*/  HADD2.F32 R30, -RZ, R43.H0_H0 ;  /* 0x2000002bff1e7230 */ /* 0x000fc60000004100 */
[----:B------:R-:W-:Y:S02]  /*7c60*/  FSEL R19, R19, RZ, !P4 ;  /* 0x000000ff13137208 */ /* 0x000fe40006000000 */
[----:B------:R-:W-:-:S03]  /*7c70*/  PLOP3.LUT P4, PT, P4, PT, PT, 0x8, 0x80 ;  /* 0x000000000080781c */ /* 0x000fc6000278e170 */
[----:B------:R-:W-:Y:S01]  /*7c80*/  FFMA.FTZ R19, R19, R30, R7 ;  /* 0x0000001e13137223 */ /* 0x000fe20000010007 */
[----:B------:R-:W-:Y:S09]  /*7c90*/  BRA `(.L_x_17233) ;  /* 0x0000001400147947 */ /* 0x000ff20003800000 */
.L_x_17212:
        /* <DEDUP_REMOVED lines=16> */
.L_x_17236:
        /* <DEDUP_REMOVED lines=13> */
.L_x_17238:
[----:B------:R-:W-:Y:S05]  /*7e70*/  BSYNC.RECONVERGENT B3 ;  /* 0x0000000000037941 */ /* 0x000fea0003800200 */
.L_x_17237:
        /* <DEDUP_REMOVED lines=42> */
.L_x_17235:
[----:B------:R-:W-:Y:S05]  /*8120*/  BSYNC.RECONVERGENT B2 ;  /* 0x0000000000027941 */ /* 0x000fea0003800200 */
.L_x_17234:
        /* <DEDUP_REMOVED lines=25> */
.L_x_17241:
        /* <DEDUP_REMOVED lines=13> */
.L_x_17243:
[----:B------:R-:W-:Y:S05]  /*8390*/  BSYNC.RECONVERGENT B3 ;  /* 0x0000000000037941 */ /* 0x000fea0003800200 */
.L_x_17242:
        /* <DEDUP_REMOVED lines=43> */
.L_x_17240:
[----:B------:R-:W-:Y:S05]  /*8650*/  BSYNC.RECONVERGENT B2 ;  /* 0x0000000000027941 */ /* 0x000fea0003800200 */
.L_x_17239:
        /* <DEDUP_REMOVED lines=8> */
[----:B------:R-:W-:-:S03]  /*86e0*/  HADD2.F32 R30, -RZ, R43.H1_H1 ;  /* 0x3000002bff1e7230 */ /* 0x000fc60000004100 */
        /* <DEDUP_REMOVED lines=13> */
.L_x_17246:
        /* <DEDUP_REMOVED lines=13> */
.L_x_17248:
[----:B------:R-:W-:Y:S05]  /*8890*/  BSYNC.RECONVERGENT B3 ;  /* 0x0000000000037941 */ /* 0x000fea0003800200 */
.L_x_17247:
        /* <DEDUP_REMOVED lines=43> */
.L_x_17245:
[----:B------:R-:W-:Y:S05]  /*8b50*/  BSYNC.RECONVERGENT B2 ;  /* 0x0000000000027941 */ /* 0x000fea0003800200 */
.L_x_17244:
        /* <DEDUP_REMOVED lines=22> */
.L_x_17251:
        /* <DEDUP_REMOVED lines=13> */
.L_x_17253:
[----:B------:R-:W-:Y:S05]  /*8d90*/  BSYNC.RECONVERGENT B3 ;  /* 0x0000000000037941 */ /* 0x000fea0003800200 */
.L_x_17252:
        /* <DEDUP_REMOVED lines=43> */
.L_x_17250:
[----:B------:R-:W-:Y:S05]  /*9050*/  BSYNC.RECONVERGENT B2 ;  /* 0x0000000000027941 */ /* 0x000fea0003800200 */
.L_x_17249:
        /* <DEDUP_REMOVED lines=8> */
[----:B------:R-:W-:-:S10]  /*90e0*/  FMUL.FTZ R19, R30, R19 ;  /* 0x000000131e137220 */ /* 0x000fd40000410000 */
.L_x_17233:
        /* <DEDUP_REMOVED lines=8> */
[----:B------:R-:W-:-:S04]  /*9170*/  SEL R30, RZ, 0x1, !P0 ;  /* 0x00000001ff1e7807 */ /* 0x000fc80004000000 */
[----:B------:R-:W-:Y:S01]  /*9180*/  IADD3 R40, PT, PT, R40, R30, RZ ;  /* 0x0000001e28287210 */ /* 0x000fe20007ffe0ff */
[C---:B-1----:R-:W-:Y:S01]  /*9190*/  IMAD.WIDE.U32 R30, R29.reuse, 0x4, R52 ;  /* 0x000000041d1e7825 */ /* 0x042fe200078e0034 */
[----:B------:R-:W-:-:S04]  /*91a0*/  IADD3 R29, PT, PT, R29, 0x20, RZ ;  /* 0x000000201d1d7810 */ /* 0x000fc80007ffe0ff */
[----:B------:R0:W-:Y:S02]  /*91b0*/  STG.E desc[UR8][R30.64], R40 ;  /* 0x000000281e007986 */ /* 0x0001e4000c101908 */
[----:B0-----:R-:W-:-:S07]  /*91c0*/  IMAD.MOV.U32 R40, RZ, RZ, R48 ;  /* 0x000000ffff287224 */ /* 0x001fce00078e0030 */
.L_x_17211:
[----:B------:R-:W-:Y:S05]  /*91d0*/  BSYNC.RECONVERGENT B1 ;  /* 0x0000000000017941 */ /* 0x000fea0003800200 */
.L_x_17210:
[----:B------:R-:W-:Y:S01]  /*91e0*/  ISETP.GE.U32.AND P0, PT, R35, 0x80, PT ;  /* 0x000000802300780c */ /* 0x000fe20003f06070 */
[----:B------:R-:W-:-:S12]  /*91f0*/  BSSY.RECONVERGENT B1, `(.L_x_17254) ;  /* 0x00002a3000017945 */ /* 0x000fd80003800200 */
        /* <DEDUP_REMOVED lines=26> */
.L_x_17259:
        /* <DEDUP_REMOVED lines=13> */
.L_x_17261:
[----:B------:R-:W-:Y:S05]  /*9470*/  BSYNC.RECONVERGENT B3 ;  /* 0x0000000000037941 */ /* 0x000fea0003800200 */
.L_x_17260:
        /* <DEDUP_REMOVED lines=42> */
.L_x_17258:
[----:B------:R-:W-:Y:S05]  /*9720*/  BSYNC.RECONVERGENT B2 ;  /* 0x0000000000027941 */ /* 0x000fea0003800200 */
.L_x_17257:
        /* <DEDUP_REMOVED lines=25> */
.L_x_17264:
        /* <DEDUP_REMOVED lines=13> */
.L_x_17266:
[----:B------:R-:W-:Y:S05]  /*9990*/  BSYNC.RECONVERGENT B3 ;  /* 0x0000000000037941 */ /* 0x000fea0003800200 */
.L_x_17265:
        /* <DEDUP_REMOVED lines=43> */
.L_x_17263:
[----:B------:R-:W-:Y:S05]  /*9c50*/  BSYNC.RECONVERGENT B2 ;  /* 0x0000000000027941 */ /* 0x000fea0003800200 */
.L_x_17262:
        /* <DEDUP_REMOVED lines=22> */
.L_x_17269:
        /* <DEDUP_REMOVED lines=13> */
.L_x_17271:
[----:B------:R-:W-:Y:S05]  /*9e90*/  BSYNC.RECONVERGENT B3 ;  /* 0x0000000000037941 */ /* 0x000fea0003800200 */
.L_x_17270:
        /* <DEDUP_REMOVED lines=43> */
.L_x_17268:
[----:B------:R-:W-:Y:S05]  /*a150*/  BSYNC.RECONVERGENT B2 ;  /* 0x0000000000027941 */ /* 0x000fea0003800200 */
.L_x_17267:
        /* <DEDUP_REMOVED lines=22> */
.L_x_17274:
        /* <DEDUP_REMOVED lines=13> */
.L_x_17276:
[----:B------:R-:W-:Y:S05]  /*a390*/  BSYNC.RECONVERGENT B3 ;  /* 0x0000000000037941 */ /* 0x000fea0003800200 */
.L_x_17275:
        /* <DEDUP_REMOVED lines=43> */
.L_x_17273:
[----:B------:R-:W-:Y:S05]  /*a650*/  BSYNC.RECONVERGENT B2 ;  /* 0x0000000000027941 */ /* 0x000fea0003800200 */
.L_x_17272:
[----:B------:R-:W-:Y:S01]  /*a660*/  I2FP.F32.U32 R30, R31 ;  /* 0x0000001f001e7245 */ /* 0x000fe20000201000 */
[----:B------:R-:W-:Y:S01]  /*a670*/  FMUL.FTZ R23, R23, R28 ;  /* 0x0000001c17177220 */ /* 0x000fe20000410000 */
[----:B------:R-:W-:-:S03]  /*a680*/  HADD2.F32 R28, -RZ, R50.H0_H0 ;  /* 0x20000032ff1c7230 */ /* 0x000fc60000004100 */
[----:B------:R-:W-:Y:S01]  /*a690*/  FFMA.FTZ R30, R30, R49, 1.1641532182693481445e-10 ;  /* 0x2f0000001e1e7423 */ /* 0x000fe20000010031 */
[----:B------:R-:W-:-:S04]  /*a6a0*/  FMUL.FTZ R23, R23, R51 ;  /* 0x0000003317177220 */ /* 0x000fc80000410000 */
[----:B------:R-:W-:-:S04]  /*a6b0*/  FSETP.GTU.FTZ.AND P5, PT, R30, R52, PT ;  /* 0x000000341e00720b */ /* 0x000fc80003fbc000 */
[----:B------:R-:W-:Y:S02]  /*a6c0*/  FSEL R23, R23, RZ, !P5 ;  /* 0x000000ff17177208 */ /* 0x000fe40006800000 */
[----:B------:R-:W-:-:S03]  /*a6d0*/  PLOP3.LUT P5, PT, P5, PT, PT, 0x8, 0x80 ;  /* 0x000000000080781c */ /* 0x000fc60002fae170 */
[----:B------:R-:W-:Y:S01]  /*a6e0*/  FFMA.FTZ R23, R23, R28, R7 ;  /* 0x0000001c17177223 */ /* 0x000fe20000010007 */
[----:B------:R-:W-:Y:S09]  /*a6f0*/  BRA `(.L_x_17277) ;  /* 0x0000001400147947 */ /* 0x000ff20003800000 */
.L_x_17256:
        /* <DEDUP_REMOVED lines=16> */
.L_x_17280:
        /* <DEDUP_REMOVED lines=13> */
.L_x_17282:
[----:B------:R-:W-:Y:S05]  /*a8d0*/  BSYNC.RECONVERGENT B3 ;  /* 0x0000000000037941 */ /* 0x000fea0003800200 */
.L_x_17281:
        /* <DEDUP_REMOVED lines=42> */
.L_x_17279:
[----:B------:R-:W-:Y:S05]  /*ab80*/  BSYNC.RECONVERGENT B2 ;  /* 0x0000000000027941 */ /* 0x000fea0003800200 */
.L_x_17278:
        /* <DEDUP_REMOVED lines=25> */
.L_x_17285:
        /* <DEDUP_REMOVED lines=13> */
.L_x_17287:
[----:B------:R-:W-:Y:S05]  /*adf0*/  BSYNC.RECONVERGENT B3 ;  /* 0x0000000000037941 */ /* 0x000fea0003800200 */
.L_x_17286:
        /* <DEDUP_REMOVED lines=43> */
.L_x_17284:
[----:B------:R-:W-:Y:S05]  /*b0b0*/  BSYNC.RECONVERGENT B2 ;  /* 0x0000000000027941 */ /* 0x000fea0003800200 */
.L_x_17283:
        /* <DEDUP_REMOVED lines=22> */
.L_x_17290:
        /* <DEDUP_REMOVED lines=13> */
.L_x_17292:
[----:B------:R-:W-:Y:S05]  /*b2f0*/  BSYNC.RECONVERGENT B3 ;  /* 0x0000000000037941 */ /* 0x000fea0003800200 */
.L_x_17291:
        /* <DEDUP_REMOVED lines=43> */
.L_x_17289:
[----:B------:R-:W-:Y:S05]  /*b5b0*/  BSYNC.RECONVERGENT B2 ;  /* 0x0000000000027941 */ /* 0x000fea0003800200 */
.L_x_17288:
        /* <DEDUP_REMOVED lines=22> */
.L_x_17295:
        /* <DEDUP_REMOVED lines=13> */
.L_x_17297:
[----:B------:R-:W-:Y:S05]  /*b7f0*/  BSYNC.RECONVERGENT B3 ;  /* 0x0000000000037941 */ /* 0x000fea0003800200 */
.L_x_17296:
        /* <DEDUP_REMOVED lines=43> */
.L_x_17294:
[----:B------:R-:W-:Y:S05]  /*bab0*/  BSYNC.RECONVERGENT B2 ;  /* 0x0000000000027941 */ /* 0x000fea0003800200 */
.L_x_17293:
        /* <DEDUP_REMOVED lines=8> */
[----:B------:R-:W-:-:S10]  /*bb40*/  FMUL.FTZ R23, R28, R23 ;  /* 0x000000171c177220 */ /* 0x000fd40000410000 */
.L_x_17277:
[----:B------:R-:W0:Y:S01]  /*bb50*/  LDC.64 R52, c[0x0][0x3a8] ;  /* 0x0000ea00ff347b82 */ /* 0x000e220000000a00 */
[----:B------:R-:W-:Y:S02]  /*bb60*/  SEL R40, RZ, 0x1000000, !P5 ;  /* 0x01000000ff287807 */ /* 0x000fe40006800000 */
[----:B------:R-:W-:Y:S02]  /*bb70*/  SEL R28, RZ, 0x10000, !P4 ;  /* 0x00010000ff1c7807 */ /* 0x000fe40006000000 */
[----:B------:R-:W-:Y:S02]  /*bb80*/  SEL R30, RZ, 0x100, !P3 ;  /* 0x00000100ff1e7807 */ /* 0x000fe40005800000 */
[----:B------:R-:W-:Y:S01]  /*bb90*/  SEL R49, RZ, 0x1, !P2 ;  /* 0x00000001ff317807 */ /* 0x000fe20005000000 */
[----:B------:R-:W1:Y:S01]  /*bba0*/  LDC.64 R70, c[0x0][0x3b0] ;  /* 0x0000ec00ff467b82 */ /* 0x000e620000000a00 */
[----:B------:R-:W-:-:S05]  /*bbb0*/  IADD3 R40, PT, PT, R30, R40, R28 ;  /* 0x000000281e287210 */ /* 0x000fca0007ffe01c */
[----:B------:R-:W-:Y:S02]  /*bbc0*/  IMAD.IADD R40, R40, 0x1, R49 ;  /* 0x0000000128287824 */ /* 0x000fe400078e0231 */
[----:B0-----:R-:W-:-:S05]  /*bbd0*/  IMAD.WIDE.U32 R30, R29, 0x10, R52 ;  /* 0x000000101d1e7825 */ /* 0x001fca00078e0034 */
[----:B------:R-:W-:Y:S01]  /*bbe0*/  STG.E.128 desc[UR8][R30.64], R20 ;  /* 0x000000141e007986 */ /* 0x000fe2000c101d08 */
[----:B-1----:R-:W-:-:S05]  /*bbf0*/  IMAD.WIDE.U32 R28, R29, 0x4, R70 ;  /* 0x000000041d1c7825 */ /* 0x002fca00078e0046 */
[----:B------:R0:W-:Y:S02]  /*bc00*/  STG.E desc[UR8][R28.64], R40 ;  /* 0x000000281c007986 */ /* 0x0001e4000c101908 */
[----:B0-----:R-:W-:-:S07]  /*bc10*/  MOV R40, R48 ;  /* 0x0000003000287202 */ /* 0x001fce0000000f00 */
.L_x_17255:
[----:B------:R-:W-:Y:S05]  /*bc20*/  BSYNC.RECONVERGENT B1 ;  /* 0x0000000000017941 */ /* 0x000fea0003800200 */
.L_x_17254:
[----:B-----5:R-:W-:Y:S01]  /*bc30*/  FADD.FTZ R28, RZ, R8 ;  /* 0x00000008ff1c7221 */ /* 0x020fe20000010000 */
        /* <DEDUP_REMOVED lines=76> */
.L_x_17319:
[----:B01----:R-:W-:Y:S01]  /*c100*/  FADD.FTZ R48, R48, R29 ;  /* 0x0000001d30307221 */ /* 0x003fe20000010000 */
[----:B------:R-:W-:Y:S01]  /*c110*/  FMUL.FTZ R49, R52, R52 ;  /* 0x0000003434317220 */ /* 0x000fe20000410000 */
[----:B------:R-:W-:Y:S01]  /*c120*/  PLOP3.LUT P2, PT, PT, PT, UP2, 0x40, 0x4 ;  /* 0x000000000004781c */ /* 0x000fe20003f4e828 */
[----:B------:R-:W0:Y:S01]  /*c130*/  @!P5 LDC.64 R30, c[0x0][0x3c0] ;  /* 0x0000f000ff1edb82 */ /* 0x000e220000000a00 */
[----:B------:R-:W-:Y:S01]  /*c140*/  FFMA.FTZ R48, R48, R28, UR12 ;  /* 0x0000000c30307e23 */ /* 0x000fe2000801001c */
[----:B------:R-:W-:Y:S01]  /*c150*/  BSSY.RECONVERGENT B1, `(.L_x_17299) ;  /* 0x0000024000017945 */ /* 0x000fe20003800200 */
[----:B------:R-:W-:Y:S02]  /*c160*/  FSEL R49, R49, RZ, !P2 ;  /* 0x000000ff31317208 */ /* 0x000fe40005000000 */
[----:B------:R-:W-:-:S03]  /*c170*/  PLOP3.LUT P2, PT, PT, PT, UP2, 0x40, 0x4 ;  /* 0x000000000004781c */ /* 0x000fc60003f4e828 */
[----:B------:R-:W1:Y:S01]  /*c180*/  @!P5 LDC.64 R28, c[0x0][0x3c8] ;  /* 0x0000f200ff1cdb82 */ /* 0x000e620000000a00 */
[----:B------:R-:W-:-:S04]  /*c190*/  FADD.FTZ R48, R48, R49 ;  /* 0x0000003130307221 */ /* 0x000fc80000010000 */
[----:B------:R-:W2:Y:S01]  /*c1a0*/  MUFU.RSQ R51, R48 ;  /* 0x0000003000337308 */ /* 0x000ea20000001400 */
[----:B0-----:R-:W-:-:S05]  /*c1b0*/  @!P5 IMAD.WIDE R30, R33, 0x4, R30 ;  /* 0x00000004211ed825 */ /* 0x001fca00078e021e */
[----:B------:R0:W-:Y:S01]  /*c1c0*/  @!P5 STG.E desc[UR8][R30.64], R52 ;  /* 0x000000341e00d986 */ /* 0x0001e2000c101908 */
[----:B-1----:R-:W-:-:S05]  /*c1d0*/  @!P5 IMAD.WIDE R28, R33, 0x4, R28 ;  /* 0x00000004211cd825 */ /* 0x002fca00078e021c */
[----:B--2---:R1:W-:Y:S01]  /*c1e0*/  @!P5 STG.E desc[UR8][R28.64], R51 ;  /* 0x000000331c00d986 */ /* 0x0043e2000c101908 */
[----:B0-----:R-:W-:Y:S01]  /*c1f0*/  FSEL R52, R52, RZ, P2 ;  /* 0x000000ff34347208 */ /* 0x001fe20001000000 */
[----:B------:R-:W-:Y:S06]  /*c200*/  @!P1 BRA `(.L_x_17300) ;  /* 0x0000000000609947 */ /* 0x000fec0003800000 */
[--C-:B------:R-:W-:Y:S01]  /*c210*/  FADD.FTZ R31, R8, -R52.reuse ;  /* 0x80000034081f7221 */ /* 0x100fe20000010000 */
[----:B-1----:R-:W-:Y:S02]  /*c220*/  HADD2.F32 R28, -RZ, R75.H1_H1 ;  /* 0x3000004bff1c7230 */ /* 0x002fe40000004100 */
[----:B------:R-:W-:Y:S01]  /*c230*/  FADD.FTZ R29, R9, -R52 ;  /* 0x80000034091d7221 */ /* 0x000fe20000010000 */
[----:B------:R-:W-:Y:S02]  /*c240*/  HADD2.F32 R30, -RZ, R26.H0_H0 ;  /* 0x2000001aff1e7230 */ /* 0x000fe40000004100 */
[C---:B------:R-:W-:Y:S01]  /*c250*/  FMUL.FTZ R31, R51.reuse, R31 ;  /* 0x0000001f331f7220 */ /* 0x040fe20000410000 */
[----:B------:R-:W-:Y:S02]  /*c260*/  HADD2.F32 R48, -RZ, R27.H0_H0 ;  /* 0x2000001bff307230 */ /* 0x000fe40000004100 */
[----:B------:R-:W-:Y:S01]  /*c270*/  FMUL.FTZ R29, R51, R29 ;  /* 0x0000001d331d7220 */ /* 0x000fe20000410000 */
[----:B------:R-:W-:-:S02]  /*c280*/  HADD2.F32 R49, -RZ, R60.H0_H0 ;  /* 0x2000003cff317230 */ /* 0x000fc40000004100 */
[----:B------:R-:W-:Y:S01]  /*c290*/  FFMA.FTZ R28, R31, R28, R30 ;  /* 0x0000001c1f1c7223 */ /* 0x000fe2000001001e */
[--C-:B------:R-:W-:Y:S02]  /*c2a0*/  HADD2.F32 R30, -RZ, R72.reuse.H1_H1 ;  /* 0x30000048ff1e7230 */ /* 0x100fe40000004100 */
[----:B------:R-:W-:-:S05]  /*c2b0*/  HADD2.F32 R31, -RZ, R72.H0_H0 ;  /* 0x20000048ff1f7230 */ /* 0x000fca0000004100 */
[----:B------:R-:W-:Y:S01]  /*c2c0*/  FFMA.FTZ R29, R29, R30, R31 ;  /* 0x0000001e1d1d7223 */ /* 0x000fe2000001001f */
[----:B------:R-:W-:Y:S01]  /*c2d0*/  FADD.FTZ R30, R10, -R52 ;  /* 0x800000340a1e7221 */ /* 0x000fe20000010000 */
[----:B------:R-:W-:-:S03]  /*c2e0*/  HADD2.F32 R31, -RZ, R75.H0_H0 ;  /* 0x2000004bff1f7230 */ /* 0x000fc60000004100 */
[----:B------:R-:W-:-:S04]  /*c2f0*/  FMUL.FTZ R30, R51, R30 ;  /* 0x0000001e331e7220 */ /* 0x000fc80000410000 */
[----:B------:R-:W-:Y:S01]  /*c300*/  FFMA.FTZ R30, R30, R31, R48 ;  /* 0x0000001f1e1e7223 */ /* 0x000fe20000010030 */
[----:B------:R-:W-:Y:S01]  /*c310*/  FADD.FTZ R31, R11, -R52 ;  /* 0x800000340b1f7221 */ /* 0x000fe20000010000 */
[----:B------:R-:W-:-:S03]  /*c320*/  HADD2.F32 R48, -RZ, R60.H1_H1 ;  /* 0x3000003cff307230 */ /* 0x000fc60000004100 */
[----:B------:R-:W-:-:S04]  /*c330*/  FMUL.FTZ R31, R51, R31 ;  /* 0x0000001f331f7220 */ /* 0x000fc80000410000 */
[----:B------:R-:W-:Y:S02]  /*c340*/  FFMA.FTZ R31, R31, R48, R49 ;  /* 0x000000301f1f7223 */ /* 0x000fe40000010031 */
[----:B------:R-:W0:Y:S02]  /*c350*/  LDC.64 R48, c[0x0][0x428] ;  /* 0x00010a00ff307b82 */ /* 0x000e240000000a00 */
[----:B0-----:R-:W-:-:S04]  /*c360*/  IMAD.WIDE.U32 R48, R47, 0x10, R48 ;  /* 0x000000102f307825 */ /* 0x001fc800078e0030 */
[----:B------:R-:W-:Y:S01]  /*c370*/  VIADD R47, R47, 0x20 ;  /* 0x000000202f2f7836 */ /* 0x000fe20000000000 */
[----:B------:R0:W-:Y:S06]  /*c380*/  STG.E.128 desc[UR8][R48.64], R28 ;  /* 0x0000001c30007986 */ /* 0x0001ec000c101d08 */
.L_x_17300:
[----:B------:R-:W-:Y:S05]  /*c390*/  BSYNC.RECONVERGENT B1 ;  /* 0x0000000000017941 */ /* 0x000fea0003800200 */
.L_x_17299:
[----:B------:R-:W-:Y:S01]  /*c3a0*/  ISETP.GE.U32.AND P1, PT, R35, 0x40, PT ;  /* 0x000000402300780c */ /* 0x000fe20003f26070 */
[----:B------:R-:W-:-:S12]  /*c3b0*/  BSSY.RECONVERGENT B1, `(.L_x_17301) ;  /* 0x000001a000017945 */ /* 0x000fd80003800200 */
[----:B------:R-:W-:Y:S05]  /*c3c0*/  @!P1 BRA `(.L_x_17302) ;  /* 0x0000000000609947 */ /* 0x000fea0003800000 */
[--C-:B0-----:R-:W-:Y:S01]  /*c3d0*/  FADD.FTZ R31, R12, -R52.reuse ;  /* 0x800000340c1f7221 */ /* 0x101fe20000010000 */
        /* <DEDUP_REMOVED lines=20> */
[C---:B0-----:R-:W-:Y:S01]  /*c520*/  IMAD.WIDE.U32 R48, R47.reuse, 0x10, R48 ;  /* 0x000000102f307825 */ /* 0x041fe200078e0030 */
[----:B------:R-:W-:-:S04]  /*c530*/  IADD3 R47, PT, PT, R47, 0x20, RZ ;  /* 0x000000202f2f7810 */ /* 0x000fc80007ffe0ff */
[----:B------:R2:W-:Y:S03]  /*c540*/  STG.E.128 desc[UR8][R48.64], R28 ;  /* 0x0000001c30007986 */ /* 0x0005e6000c101d08 */
.L_x_17302:
[----:B------:R-:W-:Y:S05]  /*c550*/  BSYNC.RECONVERGENT B1 ;  /* 0x0000000000017941 */ /* 0x000fea0003800200 */
.L_x_17301:
[----:B------:R-:W-:Y:S01]  /*c560*/  ISETP.GE.U32.AND P1, PT, R35, 0x60, PT ;  /* 0x000000602300780c */ /* 0x000fe20003f26070 */
[----:B------:R-:W-:-:S12]  /*c570*/  BSSY.RECONVERGENT B1, `(.L_x_17303) ;  /* 0x000001a000017945 */ /* 0x000fd80003800200 */
[----:B------:R-:W-:Y:S05]  /*c580*/  @!P1 BRA `(.L_x_17304) ;  /* 0x0000000000609947 */ /* 0x000fea0003800000 */
[--C-:B0-2---:R-:W-:Y:S01]  /*c590*/  FADD.FTZ R31, R16, -R52.reuse ;  /* 0x80000034101f7221 */ /* 0x105fe20000010000 */
        /* <DEDUP_REMOVED lines=23> */
.L_x_17304:
[----:B------:R-:W-:Y:S05]  /*c710*/  BSYNC.RECONVERGENT B1 ;  /* 0x0000000000017941 */ /* 0x000fea0003800200 */
.L_x_17303:
[----:B------:R-:W-:Y:S04]  /*c720*/  BSSY.RECONVERGENT B1, `(.L_x_17305) ;  /* 0x0000011000017945 */ /* 0x000fe80003800200 */
[----:B------:R-:W-:Y:S05]  /*c730*/  @!P0 BRA `(.L_x_17306) ;  /* 0x00000000003c8947 */ /* 0x000fea0003800000 */
[----:B0-23--:R-:W0:Y:S01]  /*c740*/  LDC.64 R48, c[0x0][0x428] ;  /* 0x00010a00ff307b82 */ /* 0x00de220000000a00 */
        /* <DEDUP_REMOVED lines=14> */
.L_x_17306:
[----:B------:R-:W-:Y:S05]  /*c830*/  BSYNC.RECONVERGENT B1 ;  /* 0x0000000000017941 */ /* 0x000fea0003800200 */
.L_x_17305:
[----:B01234-:R-:W0:Y:S02]  /*c840*/  LDC.64 R28, c[0x0][0x380] ;  /* 0x0000e000ff1c7b82 */ /* 0x01fe240000000a00 */
[----:B0-----:R-:W-:-:S04]  /*c850*/  LEA R33, R28, R33, 0x2 ;  /* 0x000000211c217211 */ /* 0x001fc800078e10ff */
[----:B------:R-:W-:-:S13]  /*c860*/  ISETP.GE.AND P0, PT, R33, R29, PT ;  /* 0x0000001d2100720c */ /* 0x000fda0003f06270 */
[----:B------:R-:W-:Y:S05]  /*c870*/  @!P0 BRA `(.L_x_17307) ;  /* 0xffffff4800488947 */ /* 0x000fea000383ffff */
[----:B------:R-:W-:Y:S05]  /*c880*/  BSYNC B0 ;  /* 0x0000000000007941 */ /* 0x000fea0003800000 */
.L_x_17122:
[----:B------:R-:W-:Y:S05]  /*c890*/  EXIT ;  /* 0x000000000000794d */ /* 0x000fea0003800000 */
.L_x_17298:
        /* <DEDUP_REMOVED lines=8> */
.L_x_17309:
[----:B------:R-:W-:Y:S05]  /*c920*/  BSYNC B1 ;  /* 0x0000000000017941 */ /* 0x000fea0003800000 */
.L_x_17308:
[----:B------:R-:W-:Y:S01]  /*c930*/  FADD.FTZ R28, R28, R29 ;  /* 0x0000001d1c1c7221 */ /* 0x000fe20000010000 */
[----:B------:R-:W-:Y:S01]  /*c940*/  HFMA2 R31, -RZ, RZ, 0, 1.1920928955078125e-07 ;  /* 0x00000002ff1f7431 */ /* 0x000fe200000001ff */
[----:B------:R-:W-:Y:S01]  /*c950*/  MOV R29, 0xffffffff ;  /* 0xffffffff001d7802 */ /* 0x000fe20000000f00 */
[----:B------:R-:W-:Y:S02]  /*c960*/  IMAD.MOV.U32 R30, RZ, RZ, 0x1f ;  /* 0x0000001fff1e7424 */ /* 0x000fe400078e00ff */
[----:B------:R-:W-:-:S07]  /*c970*/  IMAD.MOV.U32 R68, RZ, RZ, R28 ;  /* 0x000000ffff447224 */ /* 0x000fce00078e001c */
[----:B------:R-:W-:Y:S05]  /*c980*/  WARPSYNC.COLLECTIVE R29, `(.L_x_17310) ;  /* 0x000000001d087348 */ /* 0x000fea0003c00000 */
[----:B------:R0:W1:Y:S02]  /*c990*/  SHFL.BFLY P6, R29, R68, R31, R30 ;  /* 0x0c00001f441d7389 */ /* 0x00006400000c001e */
[----:B01----:R-:W-:Y:S05]  /*c9a0*/  ENDCOLLECTIVE ;  /* 0x000000000000791b */ /* 0x003fea0003800000 */
.L_x_17310:
[----:B------:R-:W-:Y:S02]  /*c9b0*/  HFMA2 R31, -RZ, RZ, 0, 2.384185791015625e-07 ;  /* 0x00000004ff1f7431 */ /* 0x000fe400000001ff */
[----:B------:R-:W-:Y:S01]  /*c9c0*/  FADD.FTZ R28, R28, R29 ;  /* 0x0000001d1c1c7221 */ /* 0x000fe20000010000 */
[----:B------:R-:W-:-:S03]  /*c9d0*/  IMAD.MOV.U32 R29, RZ, RZ, -0x1 ;  /* 0xffffffffff1d7424 */ /* 0x000fc600078e00ff */
[----:B------:R-:W-:-:S07]  /*c9e0*/  IMAD.MOV.U32 R68, RZ, RZ, R28 ;  /* 0x000000ffff447224 */ /* 0x000fce00078e001c */
[----:B------:R-:W-:Y:S05]  /*c9f0*/  WARPSYNC.COLLECTIVE R29, `(.L_x_17311) ;  /* 0x000000001d087348 */ /* 0x000fea0003c00000 */
[----:B------:R0:W1:Y:S02]  /*ca00*/  SHFL.BFLY P6, R29, R68, R31, R30 ;  /* 0x0c00001f441d7389 */ /* 0x00006400000c001e */
[----:B01----:R-:W-:Y:S05]  /*ca10*/  ENDCOLLECTIVE ;  /* 0x000000000000791b */ /* 0x003fea0003800000 */
.L_x_17311:
[----:B------:R-:W-:Y:S02]  /*ca20*/  IMAD.MOV.U32 R31, RZ, RZ, 0x8 ;  /* 0x00000008ff1f7424 */ /* 0x000fe400078e00ff */
[----:B------:R-:W-:Y:S01]  /*ca30*/  FADD.FTZ R28, R28, R29 ;  /* 0x0000001d1c1c7221 */ /* 0x000fe20000010000 */
[----:B------:R-:W-:-:S04]  /*ca40*/  MOV R29, 0xffffffff ;  /* 0xffffffff001d7802 */ /* 0x000fc80000000f00 */
[----:B------:R-:W-:-:S07]  /*ca50*/  MOV R68, R28 ;  /* 0x0000001c00447202 */ /* 0x000fce0000000f00 */
[----:B------:R-:W-:Y:S05]  /*ca60*/  WARPSYNC.COLLECTIVE R29, `(.L_x_17312) ;  /* 0x000000001d087348 */ /* 0x000fea0003c00000 */
[----:B------:R0:W1:Y:S02]  /*ca70*/  SHFL.BFLY P6, R29, R68, R31, R30 ;  /* 0x0c00001f441d7389 */ /* 0x00006400000c001e */
[----:B01----:R-:W-:Y:S05]  /*ca80*/  ENDCOLLECTIVE ;  /* 0x000000000000791b */ /* 0x003fea0003800000 */
.L_x_17312:
[----:B------:R-:W-:Y:S02]  /*ca90*/  IMAD.MOV.U32 R31, RZ, RZ, 0x10 ;  /* 0x00000010ff1f7424 */ /* 0x000fe400078e00ff */
[----:B------:R-:W-:Y:S01]  /*caa0*/  IMAD.MOV.U32 R48, RZ, RZ, R29 ;  /* 0x000000ffff307224 */ /* 0x000fe200078e001d */
[----:B------:R-:W-:-:S03]  /*cab0*/  MOV R29, 0xffffffff ;  /* 0xffffffff001d7802 */ /* 0x000fc60000000f00 */
[----:B------:R-:W-:Y:S02]  /*cac0*/  FADD.FTZ R48, R28, R48 ;  /* 0x000000301c307221 */ /* 0x000fe40000010000 */
[----:B------:R-:W0:Y:S03]  /*cad0*/  LDC R28, c[0x0][0x400] ;  /* 0x00010000ff1c7b82 */ /* 0x000e260000000800 */
[----:B------:R-:W-:-:S07]  /*cae0*/  MOV R68, R48 ;  /* 0x0000003000447202 */ /* 0x000fce0000000f00 */
[----:B0-----:R-:W-:Y:S05]  /*caf0*/  WARPSYNC.COLLECTIVE R29, `(.L_x_17313) ;  /* 0x000000001d087348 */ /* 0x001fea0003c00000 */
[----:B------:R1:W2:Y:S02]  /*cb00*/  SHFL.BFLY P6, R29, R68, R31, R30 ;  /* 0x0c00001f441d7389 */ /* 0x0002a400000c001e */
[----:B012---:R-:W-:Y:S05]  /*cb10*/  ENDCOLLECTIVE ;  /* 0x000000000000791b */ /* 0x007fea0003800000 */
.L_x_17313:
        /* <DEDUP_REMOVED lines=36> */
[----:B------:R-:W-:Y:S01]  /*cd60*/  MOV R29, 0xffffffff ;  /* 0xffffffff001d7802 */ /* 0x000fe20000000f00 */
[----:B------:R-:W-:Y:S02]  /*cd70*/  IMAD.MOV.U32 R30, RZ, RZ, 0x1f ;  /* 0x0000001fff1e7424 */ /* 0x000fe400078e00ff */
[----:B------:R-:W-:-:S07]  /*cd80*/  IMAD.MOV.U32 R68, RZ, RZ, R48 ;  /* 0x000000ffff447224 */ /* 0x000fce00078e0030 */
[----:B------:R-:W-:Y:S05]  /*cd90*/  WARPSYNC.COLLECTIVE R29, `(.L_x_17314) ;  /* 0x000000001d087348 */ /* 0x000fea0003c00000 */
[----:B------:R0:W1:Y:S02]  /*cda0*/  SHFL.BFLY P6, R29, R68, R31, R30 ;  /* 0x0c00001f441d7389 */ /* 0x00006400000c001e */
[----:B01----:R-:W-:Y:S05]  /*cdb0*/  ENDCOLLECTIVE ;  /* 0x000000000000791b */ /* 0x003fea0003800000 */
.L_x_17314:
[----:B------:R-:W-:Y:S02]  /*cdc0*/  HFMA2 R31, -RZ, RZ, 0, 1.1920928955078125e-07 ;  /* 0x00000002ff1f7431 */ /* 0x000fe400000001ff */
[----:B------:R-:W-:Y:S01]  /*cdd0*/  FADD.FTZ R48, R48, R29 ;  /* 0x0000001d30307221 */ /* 0x000fe20000010000 */
[----:B------:R-:W-:-:S03]  /*cde0*/  IMAD.MOV.U32 R29, RZ, RZ, -0x1 ;  /* 0xffffffffff1d7424 */ /* 0x000fc600078e00ff */
[----:B------:R-:W-:-:S07]  /*cdf0*/  IMAD.MOV.U32 R68, RZ, RZ, R48 ;  /* 0x000000ffff447224 */ /* 0x000fce00078e0030 */
[----:B------:R-:W-:Y:S05]  /*ce00*/  WARPSYNC.COLLECTIVE R29, `(.L_x_17315) ;  /* 0x000000001d087348 */ /* 0x000fea0003c00000 */
[----:B------:R0:W1:Y:S02]  /*ce10*/  SHFL.BFLY P6, R29, R68, R31, R30 ;  /* 0x0c00001f441d7389 */ /* 0x00006400000c001e */
[----:B01----:R-:W-:Y:S05]  /*ce20*/  ENDCOLLECTIVE ;  /* 0x000000000000791b */ /* 0x003fea0003800000 */
.L_x_17315:
[----:B------:R-:W-:Y:S02]  /*ce30*/  IMAD.MOV.U32 R31, RZ, RZ, 0x4 ;  /* 0x00000004ff1f7424 */ /* 0x000fe400078e00ff */
[----:B------:R-:W-:Y:S01]  /*ce40*/  FADD.FTZ R48, R48, R29 ;  /* 0x0000001d30307221 */ /* 0x000fe20000010000 */
[----:B------:R-:W-:-:S04]  /*ce50*/  MOV R29, 0xffffffff ;  /* 0xffffffff001d7802 */ /* 0x000fc80000000f00 */
[----:B------:R-:W-:-:S07]  /*ce60*/  MOV R68, R48 ;  /* 0x0000003000447202 */ /* 0x000fce0000000f00 */
[----:B------:R-:W-:Y:S05]  /*ce70*/  WARPSYNC.COLLECTIVE R29, `(.L_x_17316) ;  /* 0x000000001d087348 */ /* 0x000fea0003c00000 */
[----:B------:R0:W1:Y:S02]  /*ce80*/  SHFL.BFLY P6, R29, R68, R31, R30 ;  /* 0x0c00001f441d7389 */ /* 0x00006400000c001e */
[----:B01----:R-:W-:Y:S05]  /*ce90*/  ENDCOLLECTIVE ;  /* 0x000000000000791b */ /* 0x003fea0003800000 */
.L_x_17316:
[----:B------:R-:W-:Y:S02]  /*cea0*/  HFMA2 R31, -RZ, RZ, 0, 4.76837158203125e-07 ;  /* 0x00000008ff1f7431 */ /* 0x000fe400000001ff */
[----:B------:R-:W-:Y:S01]  /*ceb0*/  FADD.FTZ R48, R48, R29 ;  /* 0x0000001d30307221 */ /* 0x000fe20000010000 */
[----:B------:R-:W-:-:S03]  /*cec0*/  IMAD.MOV.U32 R29, RZ, RZ, -0x1 ;  /* 0xffffffffff1d7424 */ /* 0x000fc600078e00ff */
[----:B------:R-:W-:-:S07]  /*ced0*/  IMAD.MOV.U32 R68, RZ, RZ, R48 ;  /* 0x000000ffff447224 */ /* 0x000fce00078e0030 */
[----:B------:R-:W-:Y:S05]  /*cee0*/  WARPSYNC.COLLECTIVE R29, `(.L_x_17317) ;  /* 0x000000001d087348 */ /* 0x000fea0003c00000 */
[----:B------:R0:W1:Y:S02]  /*cef0*/  SHFL.BFLY P6, R29, R68, R31, R30 ;  /* 0x0c00001f441d7389 */ /* 0x00006400000c001e */
[----:B01----:R-:W-:Y:S05]  /*cf00*/  ENDCOLLECTIVE ;  /* 0x000000000000791b */ /* 0x003fea0003800000 */
.L_x_17317:
[----:B------:R-:W-:Y:S02]  /*cf10*/  IMAD.MOV.U32 R31, RZ, RZ, 0x10 ;  /* 0x00000010ff1f7424 */ /* 0x000fe400078e00ff */
[----:B------:R-:W-:Y:S01]  /*cf20*/  FADD.FTZ R48, R48, R29 ;  /* 0x0000001d30307221 */ /* 0x000fe20000010000 */
[----:B------:R-:W-:-:S04]  /*cf30*/  MOV R29, 0xffffffff ;  /* 0xffffffff001d7802 */ /* 0x000fc80000000f00 */
[----:B------:R-:W-:-:S07]  /*cf40*/  MOV R68, R48 ;  /* 0x0000003000447202 */ /* 0x000fce0000000f00 */
[----:B------:R-:W-:Y:S05]  /*cf50*/  WARPSYNC.COLLECTIVE R29, `(.L_x_17318) ;  /* 0x000000001d087348 */ /* 0x000fea0003c00000 */
[----:B------:R0:W1:Y:S02]  /*cf60*/  SHFL.BFLY P6, R29, R68, R31, R30 ;  /* 0x0c00001f441d7389 */ /* 0x00006400000c001e */
[----:B01----:R-:W-:Y:S05]  /*cf70*/  ENDCOLLECTIVE ;  /* 0x000000000000791b */ /* 0x003fea0003800000 */
.L_x_17318:
[----:B------:R-:W-:Y:S05]  /*cf80*/  BRA `(.L_x_17319) ;  /* 0xfffffff0005c7947 */ /* 0x000fea000383ffff */
.L_x_17320:
        /* <DEDUP_REMOVED lines=15> */
.L_x_20361:


//--------------------- .text._ZN10layer_norm13ln_fwd_kernelINS_13Kernel_traitsI6__halfffffjLj512ELj1ELj4ELj1ELj16ENS_18Kernel_traits_baseILj512ES2_ffffjLj128EEEEELb1ELb1ELb0ELb1EEEvNS_9FwdParamsE --------------------------
	.section	.text._ZN10layer_norm13ln_fwd_kernelINS_13Kernel_traitsI6__halfffffjLj512ELj1ELj4ELj1ELj16ENS_18Kernel_traits_baseILj512ES2_ffffjLj128EEEEELb1ELb1ELb0ELb1EEEvNS_9FwdParamsE,"ax",@progbits
	.align	128
        .global         _ZN10layer_norm13ln_fwd_kernelINS_13Kernel_traitsI6__halfffffjLj512ELj1ELj4ELj1ELj16ENS_18Kernel_traits_baseILj512ES2_ffffjLj128EEEEELb1ELb1ELb0ELb1EEEvNS_9FwdParamsE
        .type           _ZN10layer_norm13ln_fwd_kernelINS_13Kernel_traitsI6__halfffffjLj512ELj1ELj4ELj1ELj16ENS_18Kernel_traits_baseILj512ES2_ffffjLj128EEEEELb1ELb1ELb0ELb1EEEvNS_9FwdParamsE,@function
        .size           _ZN10layer_norm13ln_fwd_kernelINS_13Kernel_traitsI6__halfffffjLj512ELj1ELj4ELj1ELj16ENS_18Kernel_traits_baseILj512ES2_ffffjLj128EEEEELb1ELb1ELb0ELb1EEEvNS_9FwdParamsE,(.L_x_20362 - _ZN10layer_norm13ln_fwd_kernelINS_13Kernel_traitsI6__halfffffjLj512ELj1ELj4ELj1ELj16ENS_18Kernel_traits_baseILj512ES2_ffffjLj128EEEEELb1ELb1ELb0ELb1EEEvNS_9FwdParamsE)
        .other          _ZN10layer_norm13ln_fwd_kernelINS_13Kernel_traitsI6__halfffffjLj512ELj1ELj4ELj1ELj16ENS_18Kernel_traits_baseILj512ES2_ffffjLj128EEEEELb1ELb1ELb0ELb1EEEvNS_9FwdParamsE,@"STO_CUDA_ENTRY STV_DEFAULT"
_ZN10layer_norm13ln_fwd_kernelINS_13Kernel_traitsI6__halfffffjLj512ELj1ELj4ELj1ELj16ENS_18Kernel_traits_baseILj512ES2_ffffjLj128EEEEELb1ELb1ELb0ELb1EEEvNS_9FwdParamsE:
.text._ZN10layer_norm13ln_fwd_kernelINS_13Kernel_traitsI6__halfffffjLj512ELj1ELj4ELj1ELj16ENS_18Kernel_traits_baseILj512ES2_ffffjLj128EEEEELb1ELb1ELb0ELb1EEEvNS_9FwdParamsE:
        /* <DEDUP_REMOVED lines=16> */
[----:B------:R-:W1:Y:S01]  /*0100*/  LDC R15, c[0x0][0x360] ;  /* 0x0000d800ff0f7b82 */ /* 0x000e620000000800 */
[----:B--2---:R-:W-:Y:S02]  /*0110*/  LOP3.LUT R63, R62, 0x1f, RZ, 0xc0, !PT ;  /* 0x0000001f3e3f7812 */ /* 0x004fe400078ec0ff */
[----:B------:R-:W2:Y:S03]  /*0120*/  @P1 LDG.E.64 R16, desc[UR8][R2.64] ;  /* 0x0000000802101981 */ /* 0x000ea6000c1e1b00 */
[----:B------:R-:W-:-:S02]  /*0130*/  IMAD.WIDE.U32 R12, R63, 0x8, R12 ;  /* 0x000000083f0c7825 */ /* 0x000fc400078e000c */
[----:B------:R-:W2:Y:S03]  /*0140*/  @P1 LDC R39, c[0x0][0x460] ;  /* 0x00011800ff271b82 */ /* 0x000ea60000000800 */
[----:B------:R-:W4:Y:S01]  /*0150*/  LDG.E.64 R36, desc[UR8][R12.64+0x300] ;  /* 0x000300080c247981 */ /* 0x000f22000c1e1b00 */
[----:B---3--:R-:W-:Y:S01]  /*0160*/  IMAD.WIDE.U32 R22, R63, 0x8, R22 ;  /* 0x000000083f167825 */ /* 0x008fe200078e0016 */
[----:B0-----:R-:W-:Y:S02]  /*0170*/  ISETP.NE.U32.AND P0, PT, RZ, UR4, PT ;  /* 0x00000004ff007c0c */ /* 0x001fe4000bf05070 */
[----:B------:R-:W5:Y:S04]  /*0180*/  LDG.E.64 R20, desc[UR8][R12.64] ;  /* 0x000000080c147981 */ /* 0x000f68000c1e1b00 */
[----:B------:R-:W3:Y:S04]  /*0190*/  LDG.E.64 R24, desc[UR8][R22.64] ;  /* 0x0000000816187981 */ /* 0x000ee8000c1e1b00 */
[----:B------:R-:W3:Y:S04]  /*01a0*/  LDG.E.64 R26, desc[UR8][R22.64+0x100] ;  /* 0x00010008161a7981 */ /* 0x000ee8000c1e1b00 */
[----:B------:R-:W3:Y:S01]  /*01b0*/  LDG.E.64 R28, desc[UR8][R22.64+0x200] ;  /* 0x00020008161c7981 */ /* 0x000ee2000c1e1b00 */
[----:B------:R-:W-:Y:S01]  /*01c0*/  ISETP.NE.AND.EX P0, PT, RZ, UR5, PT, P0 ;  /* 0x00000005ff007c0c */ /* 0x000fe2000bf05300 */
[----:B------:R-:W0:Y:S02]  /*01d0*/  S2UR UR5, SR_CTAID.X ;  /* 0x00000000000579c3 */ /* 0x000e240000002500 */
[----:B------:R-:W5:Y:S04]  /*01e0*/  LDG.E.64 R32, desc[UR8][R12.64+0x100] ;  /* 0x000100080c207981 */ /* 0x000f68000c1e1b00 */
[----:B------:R-:W5:Y:S04]  /*01f0*/  LDG.E.64 R30, desc[UR8][R12.64+0x200] ;  /* 0x000200080c1e7981 */ /* 0x000f68000c1e1b00 */
[----:B------:R-:W5:Y:S02]  /*0200*/  LDG.E.64 R34, desc[UR8][R22.64+0x300] ;  /* 0x0003000816227981 */ /* 0x000f64000c1e1b00 */
[----:B------:R-:W1:Y:S01]  /*0210*/  @P0 LDC.64 R18, c[0x0][0x438] ;  /* 0x00010e00ff120b82 */ /* 0x000e620000000a00 */
[----:B0-----:R-:W-:-:S02]  /*0220*/  USHF.L.U32 UR4, UR5, 0x2, URZ ;  /* 0x0000000205047899 */ /* 0x001fc400080006ff */
[--C-:B-1----:R-:W-:Y:S01]  /*0230*/  IMAD R0, R15, UR5, R62.reuse ;  /* 0x000000050f007c24 */ /* 0x102fe2000f8e023e */
[----:B------:R-:W-:-:S04]  /*0240*/  SHF.R.U32.HI R62, RZ, 0x5, R62 ;  /* 0x00000005ff3e7819 */ /* 0x000fc8000001163e */
[----:B------:R-:W-:Y:S01]  /*0250*/  LOP3.LUT R62, R62, UR4, RZ, 0xfc, !PT ;  /* 0x000000043e3e7c12 */ /* 0x000fe2000f8efcff */
[----:B------:R-:W-:-:S05]  /*0260*/  @P0 IMAD.WIDE.U32 R18, R63, 0x8, R18 ;  /* 0x000000083f120825 */ /* 0x000fca00078e0012 */
[----:B------:R-:W5:Y:S04]  /*0270*/  @P0 LDG.E.64 R6, desc[UR8][R18.64] ;  /* 0x0000000812060981 */ /* 0x000f68000c1e1b00 */
[----:B------:R-:W5:Y:S04]  /*0280*/  @P0 LDG.E.64 R8, desc[UR8][R18.64+0x100] ;  /* 0x0001000812080981 */ /* 0x000f68000c1e1b00 */
[----:B------:R-:W5:Y:S04]  /*0290*/  @P0 LDG.E.64 R10, desc[UR8][R18.64+0x200] ;  /* 0x00020008120a0981 */ /* 0x000f68000c1e1b00 */
[----:B------:R0:W5:Y:S01]  /*02a0*/  @P0 LDG.E.64 R12, desc[UR8][R18.64+0x300] ;  /* 0x00030008120c0981 */ /* 0x000162000c1e1b00 */
[----:B--2---:R-:W-:-:S02]  /*02b0*/  @P1 IADD3 R14, P2, PT, R16, R39, RZ ;  /* 0x00000027100e1210 */ /* 0x004fc40007f5e0ff */
[----:B----4-:R-:W-:Y:S02]  /*02c0*/  @P1 R2UR UR6, R4 ;  /* 0x00000000040612ca */ /* 0x010fe400000e0000 */
[----:B------:R-:W-:Y:S01]  /*02d0*/  @P1 R2UR UR7, R5 ;  /* 0x00000000050712ca */ /* 0x000fe200000e0000 */
[----:B------:R-:W-:Y:S01]  /*02e0*/  @P1 IMAD.X R3, RZ, RZ, R17, P2 ;  /* 0x000000ffff031224 */ /* 0x000fe200010e0611 */
[----:B------:R-:W-:Y:S01]  /*02f0*/  ISETP.GE.AND P1, PT, R62, UR10, PT ;  /* 0x0000000a3e007c0c */ /* 0x000fe2000bf26270 */
[--C-:B------:R-:W-:Y:S02]  /*0300*/  @P0 IMAD.MOV.U32 R4, RZ, RZ, R36.reuse ;  /* 0x000000ffff040224 */ /* 0x100fe400078e0024 */
[----:B------:R-:W-:Y:S01]  /*0310*/  @P0 IMAD.MOV.U32 R5, RZ, RZ, R37 ;  /* 0x000000ffff050224 */ /* 0x000fe200078e0025 */
[----:B------:R-:W-:Y:S01]  /*0320*/  @!P0 MOV R5, R37 ;  /* 0x0000002500058202 */ /* 0x000fe20000000f00 */
[----:B------:R-:W-:Y:S02]  /*0330*/  @!P0 IMAD.MOV.U32 R4, RZ, RZ, R36 ;  /* 0x000000ffff048224 */ /* 0x000fe400078e0024 */
[----:B---3--:R-:W-:Y:S01]  /*0340*/  @P0 IMAD.MOV.U32 R16, RZ, RZ, R24 ;  /* 0x000000ffff100224 */ /* 0x008fe200078e0018 */
[----:B------:R-:W-:Y:S01]  /*0350*/  @P0 MOV R17, R25 ;  /* 0x0000001900110202 */ /* 0x000fe20000000f00 */
[----:B------:R-:W-:Y:S01]  /*0360*/  @!P0 IMAD.MOV.U32 R17, RZ, RZ, R25 ;  /* 0x000000ffff118224 */ /* 0x000fe200078e0019 */
[----:B------:R-:W-:Y:S01]  /*0370*/  @!P0 MOV R16, R24 ;  /* 0x0000001800108202 */ /* 0x000fe20000000f00 */
[----:B0-----:R-:W-:-:S02]  /*0380*/  @P0 IMAD.MOV.U32 R18, RZ, RZ, R26 ;  /* 0x000000ffff120224 */ /* 0x001fc400078e001a */
[----:B------:R-:W-:Y:S01]  /*0390*/  @P0 IMAD.MOV.U32 R19, RZ, RZ, R27 ;  /* 0x000000ffff130224 */ /* 0x000fe200078e001b */
[----:B------:R-:W-:Y:S01]  /*03a0*/  @!P0 MOV R19, R27 ;  /* 0x0000001b00138202 */ /* 0x000fe20000000f00 */
[--C-:B------:R-:W-:Y:S01]  /*03b0*/  @P0 IMAD.MOV.U32 R23, RZ, RZ, R29.reuse ;  /* 0x000000ffff170224 */ /* 0x100fe200078e001d */
[----:B------:R-:W-:Y:S01]  /*03c0*/  @P0 MOV R22, R28 ;  /* 0x0000001c00160202 */ /* 0x000fe20000000f00 */
[----:B------:R-:W-:Y:S02]  /*03d0*/  @!P0 IMAD.MOV.U32 R18, RZ, RZ, R26 ;  /* 0x000000ffff128224 */ /* 0x000fe400078e001a */
[----:B------:R-:W-:Y:S02]  /*03e0*/  @!P0 IMAD.MOV.U32 R22, RZ, RZ, R28 ;  /* 0x000000ffff168224 */ /* 0x000fe400078e001c */
[----:B------:R-:W-:Y:S01]  /*03f0*/  @!P0 IMAD.MOV.U32 R23, RZ, RZ, R29 ;  /* 0x000000ffff178224 */ /* 0x000fe200078e001d */
[----:B------:R-:W-:Y:S06]  /*0400*/  @P1 EXIT ;  /* 0x000000000000194d */ /* 0x000fec0003800000 */
[----:B------:R-:W-:Y:S01]  /*0410*/  SHF.R.U64 R2, R14, 0x2, R3 ;  /* 0x000000020e027819 */ /* 0x000fe20000001203 */
[----:B------:R-:W-:Y:S01]  /*0420*/  IMAD.MOV.U32 R36, RZ, RZ, R17 ;  /* 0x000000ffff247224 */ /* 0x000fe200078e0011 */
[----:B------:R-:W-:Y:S01]  /*0430*/  MOV R74, R16 ;  /* 0x00000010004a7202 */ /* 0x000fe20000000f00 */
[----:B------:R-:W-:Y:S01]  /*0440*/  IMAD.MOV.U32 R37, RZ, RZ, R19 ;  /* 0x000000ffff257224 */ /* 0x000fe200078e0013 */
[----:B------:R-:W-:Y:S01]  /*0450*/  SHF.R.U64 R75, R16, 0x10, R17 ;  /* 0x00000010104b7819 */ /* 0x000fe20000001211 */
[----:B------:R-:W-:Y:S01]  /*0460*/  IMAD.MOV.U32 R27, RZ, RZ, R23 ;  /* 0x000000ffff1b7224 */ /* 0x000fe200078e0017 */
[----:B------:R-:W-:Y:S01]  /*0470*/  SHF.R.U32.HI R38, RZ, 0x10, R17 ;  /* 0x00000010ff267819 */ /* 0x000fe20000011611 */
[----:B-----5:R-:W-:Y:S01]  /*0480*/  IMAD.MOV.U32 R25, RZ, RZ, R35 ;  /* 0x000000ffff197224 */ /* 0x020fe200078e0023 */
[----:B------:R-:W-:Y:S01]  /*0490*/  MOV R81, R18 ;  /* 0x0000001200517202 */ /* 0x000fe20000000f00 */
[----:B------:R-:W-:Y:S01]  /*04a0*/  UIADD3 UR15, UPT, UPT, UR7, -0x4498517b, URZ ;  /* 0xbb67ae85070f7890 */ /* 0x000fe2000fffe0ff */
[--C-:B------:R-:W-:Y:S01]  /*04b0*/  SHF.R.U64 R82, R18, 0x10, R19.reuse ;  /* 0x0000001012527819 */ /* 0x100fe20000001213 */
[----:B------:R-:W-:Y:S01]  /*04c0*/  UIADD3 UR14, UPT, UPT, UR6, -0x61c88647, URZ ;  /* 0x9e3779b9060e7890 */ /* 0x000fe2000fffe0ff */
[----:B------:R-:W-:Y:S01]  /*04d0*/  SHF.R.U32.HI R29, RZ, 0x10, R19 ;  /* 0x00000010ff1d7819 */ /* 0x000fe20000011613 */
[----:B------:R-:W-:Y:S01]  /*04e0*/  IMAD.MOV.U32 R19, RZ, RZ, R21 ;  /* 0x000000ffff137224 */ /* 0x000fe200078e0015 */
[----:B------:R-:W-:Y:S01]  /*04f0*/  MOV R16, R20 ;  /* 0x0000001400107202 */ /* 0x000fe20000000f00 */
[----:B------:R-:W-:Y:S01]  /*0500*/  IMAD.MOV.U32 R48, RZ, RZ, R5 ;  /* 0x000000ffff307224 */ /* 0x000fe200078e0005 */
[--C-:B------:R-:W-:Y:S01]  /*0510*/  SHF.R.U64 R17, R20, 0x10, R21.reuse ;  /* 0x0000001014117819 */ /* 0x100fe20000001215 */
[----:B------:R-:W-:Y:S01]  /*0520*/  UIADD3 UR16, UPT, UPT, UR6, 0x3c6ef372, URZ ;  /* 0x3c6ef37206107890 */ /* 0x000fe2000fffe0ff */
[----:B------:R-:W-:Y:S01]  /*0530*/  SHF.R.U32.HI R18, RZ, 0x10, R21 ;  /* 0x00000010ff127819 */ /* 0x000fe20000011615 */
[--C-:B------:R-:W-:Y:S01]  /*0540*/  IMAD.MOV.U32 R21, RZ, RZ, R31.reuse ;  /* 0x000000ffff157224 */ /* 0x100fe200078e001f */
[----:B------:R-:W-:Y:S01]  /*0550*/  MOV R20, R30 ;  /* 0x0000001e00147202 */ /* 0x000fe20000000f00 */
[----:B------:R-:W-:Y:S01]  /*0560*/  UIADD3 UR17, UPT, UPT, UR7, 0x76cf5d0a, URZ ;  /* 0x76cf5d0a07117890 */ /* 0x000fe2000fffe0ff */
[--C-:B------:R-:W-:Y:S01]  /*0570*/  SHF.R.U64 R45, R30, 0x10, R31.reuse ;  /* 0x000000101e2d7819 */ /* 0x100fe2000000121f */
[----:B------:R-:W-:Y:S01]  /*0580*/  IMAD.HI.U32 R30, R0, -0x326172a9, RZ ;  /* 0xcd9e8d57001e7827 */ /* 0x000fe200078e00ff */
[----:B------:R-:W-:Y:S01]  /*0590*/  SHF.R.U32.HI R46, RZ, 0x10, R31 ;  /* 0x00000010ff2e7819 */ /* 0x000fe2000001161f */
[----:B------:R-:W-:Y:S01]  /*05a0*/  UIADD3 UR19, UPT, UPT, UR7, 0x32370b8f, URZ ;  /* 0x32370b8f07137890 */ /* 0x000fe2000fffe0ff */
[----:B------:R-:W-:Y:S01]  /*05b0*/  SHF.R.U32.HI R3, RZ, 0x2, R3 ;  /* 0x00000002ff037819 */ /* 0x000fe20000011603 */
[----:B------:R-:W-:Y:S01]  /*05c0*/  IMAD.HI.U32 R31, R2, -0x2daee0ad, RZ ;  /* 0xd2511f53021f7827 */ /* 0x000fe200078e00ff */
[----:B------:R-:W-:Y:S01]  /*05d0*/  MOV R28, R22 ;  /* 0x00000016001c7202 */ /* 0x000fe20000000f00 */
[----:B------:R-:W-:-:S02]  /*05e0*/  UIADD3 UR18, UPT, UPT, UR6, -0x255992d5, URZ ;  /* 0xdaa66d2b06127890 */ /* 0x000fc4000fffe0ff */
[----:B------:R-:W-:Y:S01]  /*05f0*/  LOP3.LUT R30, R3, UR6, R30, 0x96, !PT ;  /* 0x00000006031e7c12 */ /* 0x000fe2000f8e961e */
[----:B------:R-:W-:Y:S01]  /*0600*/  UIADD3 UR20, UPT, UPT, UR6, 0x78dde6e4, URZ ;  /* 0x78dde6e406147890 */ /* 0x000fe2000fffe0ff */
[----:B------:R-:W-:Y:S01]  /*0610*/  LOP3.LUT R31, R31, UR7, RZ, 0x3c, !PT ;  /* 0x000000071f1f7c12 */ /* 0x000fe2000f8e3cff */
[----:B------:R-:W-:Y:S01]  /*0620*/  UIADD3 UR21, UPT, UPT, UR7, -0x126145ec, URZ ;  /* 0xed9eba1407157890 */ /* 0x000fe2000fffe0ff */
[--C-:B------:R-:W-:Y:S01]  /*0630*/  SHF.R.U64 R84, R22, 0x10, R23.reuse ;  /* 0x0000001016547819 */ /* 0x100fe20000001217 */
[----:B------:R-:W-:Y:S01]  /*0640*/  UIADD3 UR23, UPT, UPT, UR7, -0x56f99767, URZ ;  /* 0xa906689907177890 */ /* 0x000fe2000fffe0ff */
[----:B------:R-:W-:Y:S01]  /*0650*/  SHF.R.U32.HI R26, RZ, 0x10, R23 ;  /* 0x00000010ff1a7819 */ /* 0x000fe20000011617 */
[----:B------:R-:W-:Y:S01]  /*0660*/  IMAD.MOV.U32 R23, RZ, RZ, R33 ;  /* 0x000000ffff177224 */ /* 0x000fe200078e0021 */
[--C-:B------:R-:W-:Y:S01]  /*0670*/  SHF.R.U64 R86, R34, 0x10, R35.reuse ;  /* 0x0000001022567819 */ /* 0x100fe20000001223 */
[----:B------:R-:W-:Y:S01]  /*0680*/  UIADD3 UR22, UPT, UPT, UR6, 0x1715609d, URZ ;  /* 0x1715609d06167890 */ /* 0x000fe2000fffe0ff */
[----:B------:R-:W-:Y:S01]  /*0690*/  SHF.R.U32.HI R15, RZ, 0x10, R35 ;  /* 0x00000010ff0f7819 */ /* 0x000fe20000011623 */
[----:B------:R-:W-:Y:S01]  /*06a0*/  IMAD R35, R2, -0x2daee0ad, RZ ;  /* 0xd2511f5302237824 */ /* 0x000fe200078e02ff */
[----:B------:R-:W-:Y:S01]  /*06b0*/  MOV R22, R32 ;  /* 0x0000002000167202 */ /* 0x000fe20000000f00 */
[----:B------:R-:W-:Y:S01]  /*06c0*/  UIADD3 UR24, UPT, UPT, UR6, -0x4ab325aa, URZ ;  /* 0xb54cda5606187890 */ /* 0x000fe2000fffe0ff */
[--C-:B------:R-:W-:Y:S01]  /*06d0*/  SHF.R.U64 R41, R32, 0x10, R33.reuse ;  /* 0x0000001020297819 */ /* 0x100fe20000001221 */
[----:B------:R-:W-:Y:S01]  /*06e0*/  IMAD.HI.U32 R32, R30, -0x2daee0ad, RZ ;  /* 0xd2511f531e207827 */ /* 0x000fe200078e00ff */
[----:B------:R-:W-:Y:S01]  /*06f0*/  SHF.R.U32.HI R42, RZ, 0x10, R33 ;  /* 0x00000010ff2a7819 */ /* 0x000fe20000011621 */
[----:B------:R-:W-:Y:S01]  /*0700*/  UIADD3 UR25, UPT, UPT, UR7, 0x646e171e, URZ ;  /* 0x646e171e07197890 */ /* 0x000fe2000fffe0ff */
[----:B------:R-:W-:Y:S01]  /*0710*/  MOV R47, R4 ;  /* 0x00000004002f7202 */ /* 0x000fe20000000f00 */
[----:B------:R-:W-:Y:S01]  /*0720*/  IMAD R33, R0, -0x326172a9, RZ ;  /* 0xcd9e8d5700217824 */ /* 0x000fe200078e02ff */
[--C-:B------:R-:W-:Y:S01]  /*0730*/  SHF.R.U64 R49, R4, 0x10, R5.reuse ;  /* 0x0000001004317819 */ /* 0x100fe20000001205 */
[----:B------:R-:W-:Y:S01]  /*0740*/  IMAD.HI.U32 R4, R31, -0x326172a9, RZ ;  /* 0xcd9e8d571f047827 */ /* 0x000fe200078e00ff */
[----:B------:R-:W-:Y:S01]  /*0750*/  LOP3.LUT R32, R35, UR15, R32, 0x96, !PT ;  /* 0x0000000f23207c12 */ /* 0x000fe2000f8e9620 */
[----:B------:R-:W0:Y:S01]  /*0760*/  LDCU.64 UR4, c[0x0][0x3e0] ;  /* 0x00007c00ff0477ac */ /* 0x000e220008000a00 */
[----:B------:R-:W-:Y:S01]  /*0770*/  MOV R24, R34 ;  /* 0x0000002200187202 */ /* 0x000fe20000000f00 */
[----:B------:R-:W-:Y:S01]  /*0780*/  IMAD R34, R31, -0x326172a9, RZ ;  /* 0xcd9e8d571f227824 */ /* 0x000fe200078e02ff */
[----:B------:R-:W-:Y:S01]  /*0790*/  LOP3.LUT R4, R33, UR14, R4, 0x96, !PT ;  /* 0x0000000e21047c12 */ /* 0x000fe2000f8e9604 */
[----:B------:R-:W-:Y:S01]  /*07a0*/  IMAD R31, R30, -0x2daee0ad, RZ ;  /* 0xd2511f531e1f7824 */ /* 0x000fe200078e02ff */
[----:B------:R-:W-:Y:S01]  /*07b0*/  SHF.R.U32.HI R50, RZ, 0x10, R5 ;  /* 0x00000010ff327819 */ /* 0x000fe20000011605 */
[----:B------:R-:W-:Y:S01]  /*07c0*/  IMAD.HI.U32 R5, R32, -0x326172a9, RZ ;  /* 0xcd9e8d5720057827 */ /* 0x000fe200078e00ff */
[----:B------:R-:W-:Y:S01]  /*07d0*/  PRMT R83, R28, 0x5410, R27 ;  /* 0x000054101c537816 */ /* 0x000fe2000000001b */
[----:B------:R-:W-:Y:S01]  /*07e0*/  UIADD3 UR27, UPT, UPT, UR7, 0x1fd5c5a3, URZ ;  /* 0x1fd5c5a3071b7890 */ /* 0x000fe2000fffe0ff */
[----:B------:R-:W-:Y:S01]  /*07f0*/  PRMT R82, R82, 0x5410, R29 ;  /* 0x0000541052527816 */ /* 0x000fe2000000001d */
[----:B------:R-:W-:Y:S01]  /*0800*/  IMAD.HI.U32 R30, R4, -0x2daee0ad, RZ ;  /* 0xd2511f53041e7827 */ /* 0x000fe200078e00ff */
[----:B------:R-:W-:Y:S01]  /*0810*/  LOP3.LUT R5, R34, UR16, R5, 0x96, !PT ;  /* 0x0000001022057c12 */ /* 0x000fe2000f8e9605 */
[----:B------:R-:W-:Y:S01]  /*0820*/  UIADD3 UR26, UPT, UPT, UR6, 0x5384540f, URZ ;  /* 0x5384540f061a7890 */ /* 0x000fe2000fffe0ff */
[----:B------:R-:W-:Y:S01]  /*0830*/  PRMT R84, R84, 0x5410, R26 ;  /* 0x0000541054547816 */ /* 0x000fe2000000001a */
[----:B------:R-:W-:Y:S01]  /*0840*/  IMAD R34, R4, -0x2daee0ad, RZ ;  /* 0xd2511f5304227824 */ /* 0x000fe200078e02ff */
[----:B------:R-:W-:Y:S01]  /*0850*/  LOP3.LUT R30, R31, UR17, R30, 0x96, !PT ;  /* 0x000000111f1e7c12 */ /* 0x000fe2000f8e961e */
[C---:B------:R-:W-:Y:S01]  /*0860*/  IMAD.HI.U32 R33, R5.reuse, -0x2daee0ad, RZ ;  /* 0xd2511f5305217827 */ /* 0x040fe200078e00ff */
[----:B------:R-:W-:Y:S01]  /*0870*/  UIADD3 UR28, UPT, UPT, UR6, -0xe443238, URZ ;  /* 0xf1bbcdc8061c7890 */ /* 0x000fe2000fffe0ff */
[----:B------:R-:W-:Y:S01]  /*0880*/  @!P0 CS2R R6, SRZ ;  /* 0x0000000000068805 */ /* 0x000fe2000001ff00 */
[----:B------:R-:W-:Y:S01]  /*0890*/  UIADD3 UR29, UPT, UPT, UR7, -0x24c28bd8, URZ ;  /* 0xdb3d7428071d7890 */ /* 0x000fe2000fffe0ff */
[----:B------:R-:W-:Y:S01]  /*08a0*/  IMAD R31, R32, -0x326172a9, RZ ;  /* 0xcd9e8d57201f7824 */ /* 0x000fe200078e02ff */
[----:B------:R-:W-:Y:S01]  /*08b0*/  LOP3.LUT R33, R34, UR19, R33, 0x96, !PT ;  /* 0x0000001322217c12 */ /* 0x000fe2000f8e9621 */
[C---:B------:R-:W-:Y:S01]  /*08c0*/  IMAD.HI.U32 R4, R30.reuse, -0x326172a9, RZ ;  /* 0xcd9e8d571e047827 */ /* 0x040fe200078e00ff */
[----:B0-----:R-:W-:Y:S01]  /*08d0*/  UISETP.NE.U32.AND UP0, UPT, UR4, URZ, UPT ;  /* 0x000000ff0400728c */ /* 0x001fe2000bf05070 */
[----:B------:R-:W-:Y:S01]  /*08e0*/  @!P0 CS2R R8, SRZ ;  /* 0x0000000000088805 */ /* 0x000fe2000001ff00 */
[----:B------:R-:W0:Y:S01]  /*08f0*/  LDCU.U8 UR4, c[0x0][0x410] ;  /* 0x00008200ff0477ac */ /* 0x000e220008000000 */
[----:B------:R-:W-:Y:S01]  /*0900*/  IMAD R32, R5, -0x2daee0ad, RZ ;  /* 0xd2511f5305207824 */ /* 0x000fe200078e02ff */
[----:B------:R-:W-:Y:S01]  /*0910*/  LOP3.LUT R4, R31, UR18, R4, 0x96, !PT ;  /* 0x000000121f047c12 */ /* 0x000fe2000f8e9604 */
[----:B------:R-:W-:Y:S01]  /*0920*/  IMAD R31, R30, -0x326172a9, RZ ;  /* 0xcd9e8d571e1f7824 */ /* 0x000fe200078e02ff */
[----:B------:R-:W-:Y:S01]  /*0930*/  @!P0 CS2R R10, SRZ ;  /* 0x00000000000a8805 */ /* 0x000fe2000001ff00 */
[----:B------:R-:W-:Y:S01]  /*0940*/  IMAD.HI.U32 R30, R33, -0x326172a9, RZ ;  /* 0xcd9e8d57211e7827 */ /* 0x000fe200078e00ff */
[----:B------:R-:W-:Y:S01]  /*0950*/  @!P0 CS2R R12, SRZ ;  /* 0x00000000000c8805 */ /* 0x000fe2000001ff00 */
[----:B------:R-:W-:Y:S01]  /*0960*/  UIADD3 UR31, UPT, UPT, UR7, -0x695add53, URZ ;  /* 0x96a522ad071f7890 */ /* 0x000fe2000fffe0ff */
[----:B------:R-:W-:Y:S01]  /*0970*/  PRMT R85, R24, 0x5410, R25 ;  /* 0x0000541018557816 */ /* 0x000fe20000000019 */
[----:B------:R-:W-:Y:S01]  /*0980*/  IMAD.HI.U32 R5, R4, -0x2daee0ad, RZ ;  /* 0xd2511f5304057827 */ /* 0x000fe200078e00ff */
[----:B------:R-:W-:Y:S01]  /*0990*/  LOP3.LUT R30, R31, UR20, R30, 0x96, !PT ;  /* 0x000000141f1e7c12 */ /* 0x000fe2000f8e961e */
[----:B------:R-:W-:Y:S01]  /*09a0*/  UIADD3 UR30, UPT, UPT, UR6, -0x700cb87f, URZ ;  /* 0x8ff34781061e7890 */ /* 0x000fe2000fffe0ff */
[----:B------:R-:W-:Y:S01]  /*09b0*/  SHF.R.U64 R51, R6, 0x10, R7 ;  /* 0x0000001006337819 */ /* 0x000fe20000001207 */
[----:B------:R-:W-:Y:S01]  /*09c0*/  IMAD R33, R33, -0x326172a9, RZ ;  /* 0xcd9e8d5721217824 */ /* 0x000fe200078e02ff */
[----:B------:R-:W-:Y:S01]  /*09d0*/  LOP3.LUT R5, R32, UR21, R5, 0x96, !PT ;  /* 0x0000001520057c12 */ /* 0x000fe2000f8e9605 */
[----:B------:R-:W-:Y:S01]  /*09e0*/  IMAD R32, R4, -0x2daee0ad, RZ ;  /* 0xd2511f5304207824 */ /* 0x000fe200078e02ff */
[----:B------:R-:W-:Y:S01]  /*09f0*/  SHF.R.U32.HI R52, RZ, 0x10, R7 ;  /* 0x00000010ff347819 */ /* 0x000fe20000011607 */
[----:B------:R-:W-:Y:S01]  /*0a00*/  IMAD.HI.U32 R31, R30, -0x2daee0ad, RZ ;  /* 0xd2511f531e1f7827 */ /* 0x000fe200078e00ff */
[--C-:B------:R-:W-:Y:S01]  /*0a10*/  SHF.R.U64 R53, R8, 0x10, R9.reuse ;  /* 0x0000001008357819 */ /* 0x100fe20000001209 */
[----:B------:R-:W-:Y:S01]  /*0a20*/  BSSY B0, `(.L_x_17321) ;  /* 0x0000b58000007945 */ /* 0x000fe20003800000 */
[----:B------:R-:W-:Y:S01]  /*0a30*/  SHF.R.U32.HI R54, RZ, 0x10, R9 ;  /* 0x00000010ff367819 */ /* 0x000fe20000011609 */
[C---:B------:R-:W-:Y:S01]  /*0a40*/  IMAD.HI.U32 R4, R5.reuse, -0x326172a9, RZ ;  /* 0xcd9e8d5705047827 */ /* 0x040fe200078e00ff */
[----:B------:R-:W-:Y:S01]  /*0a50*/  LOP3.LUT R31, R32, UR23, R31, 0x96, !PT ;  /* 0x00000017201f7c12 */ /* 0x000fe2000f8e961f */
[----:B------:R-:W-:Y:S01]  /*0a60*/  UISETP.NE.AND.EX UP0, UPT, UR5, URZ, UPT, UP0 ;  /* 0x000000ff0500728c */ /* 0x000fe2000bf05300 */
[--C-:B------:R-:W-:Y:S01]  /*0a70*/  SHF.R.U64 R55, R10, 0x10, R11.reuse ;  /* 0x000000100a377819 */ /* 0x100fe2000000120b */
[----:B------:R-:W-:Y:S01]  /*0a80*/  IMAD R28, R5, -0x326172a9, RZ ;  /* 0xcd9e8d57051c7824 */ /* 0x000fe200078e02ff */
[----:B------:R-:W-:Y:S01]  /*0a90*/  LOP3.LUT R4, R33, UR22, R4, 0x96, !PT ;  /* 0x0000001621047c12 */ /* 0x000fe2000f8e9604 */
[----:B------:R-:W-:Y:S01]  /*0aa0*/  IMAD.HI.U32 R5, R31, -0x326172a9, RZ ;  /* 0xcd9e8d571f057827 */ /* 0x000fe200078e00ff */
[----:B------:R-:W-:Y:S01]  /*0ab0*/  SHF.R.U32.HI R58, RZ, 0x10, R11 ;  /* 0x00000010ff3a7819 */ /* 0x000fe2000001160b */
[----:B------:R-:W1:Y:S01]  /*0ac0*/  LDCU UR32, c[0x0][0x404] ;  /* 0x00008080ff2077ac */ /* 0x000e620008000800 */
[----:B------:R-:W-:Y:S01]  /*0ad0*/  SHF.R.U64 R59, R12, 0x10, R13 ;  /* 0x000000100c3b7819 */ /* 0x000fe2000000120d */
[----:B------:R-:W-:Y:S01]  /*0ae0*/  IMAD R30, R30, -0x2daee0ad, RZ ;  /* 0xd2511f531e1e7824 */ /* 0x000fe200078e02ff */
[----:B------:R-:W-:Y:S01]  /*0af0*/  LOP3.LUT R5, R28, UR24, R5, 0x96, !PT ;  /* 0x000000181c057c12 */ /* 0x000fe2000f8e9605 */
[----:B------:R-:W-:Y:S01]  /*0b00*/  IMAD.HI.U32 R29, R4, -0x2daee0ad, RZ ;  /* 0xd2511f53041d7827 */ /* 0x000fe200078e00ff */
[----:B------:R-:W-:Y:S01]  /*0b10*/  SHF.R.U32.HI R60, RZ, 0x10, R13 ;  /* 0x00000010ff3c7819 */ /* 0x000fe2000001160d */
[----:B------:R-:W2:Y:S01]  /*0b20*/  LDCU UR33, c[0x0][0x408] ;  /* 0x00008100ff2177ac */ /* 0x000ea20008000800 */
[----:B------:R-:W-:Y:S01]  /*0b30*/  PRMT R86, R86, 0x5410, R15 ;  /* 0x0000541056567816 */ /* 0x000fe2000000000f */
[----:B------:R-:W-:Y:S01]  /*0b40*/  IMAD R28, R4, -0x2daee0ad, RZ ;  /* 0xd2511f53041c7824 */ /* 0x000fe200078e02ff */
[----:B------:R-:W-:Y:S01]  /*0b50*/  LOP3.LUT R29, R30, UR25, R29, 0x96, !PT ;  /* 0x000000191e1d7c12 */ /* 0x000fe2000f8e961d */
[----:B------:R-:W-:Y:S01]  /*0b60*/  IMAD.HI.U32 R27, R5, -0x2daee0ad, RZ ;  /* 0xd2511f53051b7827 */ /* 0x000fe200078e00ff */
[----:B------:R-:W-:-:S03]  /*0b70*/  LOP3.LUT R67, R14, 0x3, RZ, 0xc0, !PT ;  /* 0x000000030e437812 */ /* 0x000fc600078ec0ff */
[----:B------:R-:W-:Y:S01]  /*0b80*/  HFMA2 R14, -RZ, RZ, 0, 0 ;  /* 0x00000000ff0e7431 */ /* 0x000fe200000001ff */
[----:B------:R-:W-:Y:S01]  /*0b90*/  PRMT R74, R74, 0x5410, R36 ;  /* 0x000054104a4a7816 */ /* 0x000fe20000000024 */
[----:B------:R-:W-:Y:S01]  /*0ba0*/  IMAD R31, R31, -0x326172a9, RZ ;  /* 0xcd9e8d571f1f7824 */ /* 0x000fe200078e02ff */
[----:B------:R-:W-:Y:S01]  /*0bb0*/  LOP3.LUT R27, R28, UR27, R27, 0x96, !PT ;  /* 0x0000001b1c1b7c12 */ /* 0x000fe2000f8e961b */
[----:B------:R-:W-:Y:S01]  /*0bc0*/  IMAD.HI.U32 R4, R29, -0x326172a9, RZ ;  /* 0xcd9e8d571d047827 */ /* 0x000fe200078e00ff */
[----:B------:R-:W-:Y:S01]  /*0bd0*/  PRMT R75, R75, 0x5410, R38 ;  /* 0x000054104b4b7816 */ /* 0x000fe20000000026 */
[----:B------:R-:W3:Y:S01]  /*0be0*/  LDCU UR12, c[0x0][0x388] ;  /* 0x00007100ff0c77ac */ /* 0x000ee20008000800 */
[----:B------:R-:W-:Y:S01]  /*0bf0*/  PRMT R81, R81, 0x5410, R37 ;  /* 0x0000541051517816 */ /* 0x000fe20000000025 */
[----:B------:R-:W-:Y:S01]  /*0c00*/  IMAD R29, R29, -0x326172a9, RZ ;  /* 0xcd9e8d571d1d7824 */ /* 0x000fe200078e02ff */
[----:B------:R-:W-:Y:S01]  /*0c10*/  LOP3.LUT R4, R31, UR26, R4, 0x96, !PT ;  /* 0x0000001a1f047c12 */ /* 0x000fe2000f8e9604 */
[----:B------:R-:W-:Y:S01]  /*0c20*/  IMAD.HI.U32 R66, R27, -0x326172a9, RZ ;  /* 0xcd9e8d571b427827 */ /* 0x000fe200078e00ff */
[----:B------:R-:W4:Y:S03]  /*0c30*/  LDCU UR13, c[0x0][0x448] ;  /* 0x00008900ff0d77ac */ /* 0x000f260008000800 */
[----:B------:R-:W-:Y:S01]  /*0c40*/  IMAD R26, R5, -0x2daee0ad, RZ ;  /* 0xd2511f53051a7824 */ /* 0x000fe200078e02ff */
[----:B------:R-:W-:Y:S01]  /*0c50*/  LOP3.LUT R66, R29, UR28, R66, 0x96, !PT ;  /* 0x0000001c1d427c12 */ /* 0x000fe2000f8e9642 */
[C---:B------:R-:W-:Y:S01]  /*0c60*/  IMAD.HI.U32 R61, R4.reuse, -0x2daee0ad, RZ ;  /* 0xd2511f53043d7827 */ /* 0x040fe200078e00ff */
[----:B------:R-:W1:Y:S03]  /*0c70*/  LDCU.64 UR10, c[0x0][0x3a0] ;  /* 0x00007400ff0a77ac */ /* 0x000e660008000a00 */
[----:B------:R-:W-:Y:S01]  /*0c80*/  IMAD R5, R4, -0x2daee0ad, RZ ;  /* 0xd2511f5304057824 */ /* 0x000fe200078e02ff */
[----:B------:R-:W-:Y:S01]  /*0c90*/  LOP3.LUT R61, R26, UR29, R61, 0x96, !PT ;  /* 0x0000001d1a3d7c12 */ /* 0x000fe2000f8e963d */
[----:B------:R-:W-:Y:S01]  /*0ca0*/  IMAD.HI.U32 R4, R66, -0x2daee0ad, RZ ;  /* 0xd2511f5342047827 */ /* 0x000fe200078e00ff */
[----:B0-----:R-:W-:-:S03]  /*0cb0*/  UISETP.NE.AND UP1, UPT, UR4, URZ, UPT ;  /* 0x000000ff0400728c */ /* 0x001fc6000bf25270 */
[----:B------:R-:W-:Y:S01]  /*0cc0*/  IMAD R27, R27, -0x326172a9, RZ ;  /* 0xcd9e8d571b1b7824 */ /* 0x000fe200078e02ff */
[----:B------:R-:W-:Y:S01]  /*0cd0*/  LOP3.LUT R4, R5, UR31, R4, 0x96, !PT ;  /* 0x0000001f05047c12 */ /* 0x000fe2000f8e9604 */
[----:B------:R-:W-:-:S04]  /*0ce0*/  IMAD.HI.U32 R24, R61, -0x326172a9, RZ ;  /* 0xcd9e8d573d187827 */ /* 0x000fc800078e00ff */
        /* <DEDUP_REMOVED lines=33> */
[----:B------:R-:W-:Y:S02]  /*0f00*/  IMAD R66, R66, -0x2daee0ad, RZ ;  /* 0xd2511f5342427824 */ /* 0x000fe400078e02ff */
[----:B-1234-:R-:W-:-:S07]  /*0f10*/  IMAD R61, R61, -0x326172a9, RZ ;  /* 0xcd9e8d573d3d7824 */ /* 0x01efce00078e02ff */
.L_x_17490:
[----:B0-----:R-:W0:Y:S01]  /*0f20*/  LDC.64 R36, c[0x0][0x390] ;  /* 0x0000e400ff247b82 */ /* 0x001e220000000a00 */
[----:B------:R-:W-:Y:S01]  /*0f30*/  IMAD R20, R62, UR12, RZ ;  /* 0x0000000c3e147c24 */ /* 0x000fe2000f8e02ff */
[----:B------:R-:W1:Y:S01]  /*0f40*/  @UP0 LDCU.64 UR4, c[0x0][0x3e0] ;  /* 0x00007c00ff0407ac */ /* 0x000e620008000a00 */
[----:B------:R-:W-:Y:S01]  /*0f50*/  PLOP3.LUT P0, PT, PT, PT, UP0, 0x80, 0x8 ;  /* 0x000000000008781c */ /* 0x000fe20003f0f008 */
[----:B------:R-:W-:Y:S01]  /*0f60*/  IMAD.MOV.U32 R25, RZ, RZ, 0x4 ;  /* 0x00000004ff197424 */ /* 0x000fe200078e00ff */
[----:B------:R-:W-:Y:S02]  /*0f70*/  PLOP3.LUT P1, PT, PT, PT, UP0, 0x80, 0x8 ;  /* 0x000000000008781c */ /* 0x000fe40003f2f008 */
[----:B------:R-:W-:Y:S02]  /*0f80*/  SHF.R.S32.HI R21, RZ, 0x1f, R20 ;  /* 0x0000001fff157819 */ /* 0x000fe40000011414 */
[----:B------:R-:W-:Y:S02]  /*0f90*/  MOV R71, 0x3f800000 ;  /* 0x3f80000000477802 */ /* 0x000fe40000000f00 */
[----:B------:R-:W-:-:S04]  /*0fa0*/  LEA.HI R72, R21, R20, RZ, 0x2 ;  /* 0x0000001415487211 */ /* 0x000fc800078f10ff */
[----:B------:R-:W-:Y:S01]  /*0fb0*/  LEA.HI.SX32 R72, R72, R63, 0x1e ;  /* 0x0000003f48487211 */ /* 0x000fe200078ff2ff */
[----:B-1----:R-:W-:-:S04]  /*0fc0*/  @P0 IMAD.WIDE R24, R62, R25, UR4 ;  /* 0x000000043e180e25 */ /* 0x002fc8000f8e0219 */
[----:B0-----:R-:W-:Y:S01]  /*0fd0*/  IMAD.WIDE.U32 R20, R72, 0x10, R36 ;  /* 0x0000001048147825 */ /* 0x001fe200078e0024 */
[----:B------:R0:W5:Y:S05]  /*0fe0*/  @P1 LDG.E R71, desc[UR8][R24.64] ;  /* 0x0000000818471981 */ /* 0x00016a000c1e1900 */
[----:B------:R-:W5:Y:S01]  /*0ff0*/  LDG.E.128 R20, desc[UR8][R20.64] ;  /* 0x0000000814147981 */ /* 0x000f62000c1e1d00 */
[----:B------:R-:W-:Y:S01]  /*1000*/  ISETP.NE.U32.AND P0, PT, RZ, UR10, PT ;  /* 0x0000000aff007c0c */ /* 0x000fe2000bf05070 */
[----:B------:R-:W-:-:S03]  /*1010*/  IMAD.MOV.U32 R69, RZ, RZ, 0x2f800000 ;  /* 0x2f800000ff457424 */ /* 0x000fc600078e00ff */
[----:B------:R-:W-:-:S13]  /*1020*/  ISETP.NE.AND.EX P0, PT, RZ, UR11, PT, P0 ;  /* 0x0000000bff007c0c */ /* 0x000fda000bf05300 */
[----:B0-----:R-:W-:Y:S05]  /*1030*/  @!P0 BRA `(.L_x_17322) ;  /* 0x0000001400308947 */ /* 0x001fea0003800000 */
[----:B------:R-:W0:Y:S01]  /*1040*/  LDC.64 R24, c[0x0][0x3a0] ;  /* 0x0000e800ff187b82 */ /* 0x000e220000000a00 */
[----:B------:R-:W-:Y:S01]  /*1050*/  ISETP.NE.AND P1, PT, R67, 0x1, PT ;  /* 0x000000014300780c */ /* 0x000fe20003f25270 */
[----:B------:R-:W-:Y:S01]  /*1060*/  BSSY.RECONVERGENT B1, `(.L_x_17323) ;  /* 0x000004d000017945 */ /* 0x000fe20003800200 */
[----:B------:R-:W-:Y:S01]  /*1070*/  MOV R26, 0x2 ;  /* 0x00000002001a7802 */ /* 0x000fe20000000f00 */
[----:B------:R-:W-:Y:S02]  /*1080*/  IMAD.MOV.U32 R27, RZ, RZ, R61 ;  /* 0x000000ffff1b7224 */ /* 0x000fe400078e003d */
[----:B0-----:R-:W-:-:S05]  /*1090*/  IMAD.WIDE.U32 R24, R72, 0x10, R24 ;  /* 0x0000001048187825 */ /* 0x001fca00078e0018 */
[----:B------:R0:W5:Y:S02]  /*10a0*/  LDG.E.128 R32, desc[UR8][R24.64] ;  /* 0x0000000818207981 */ /* 0x000164000c1e1d00 */
[----:B0-----:R-:W-:Y:S01]  /*10b0*/  MOV R24, R66 ;  /* 0x0000004200187202 */ /* 0x001fe20000000f00 */
[----:B------:R-:W-:Y:S06]  /*10c0*/  @!P1 BRA `(.L_x_17324) ;  /* 0x0000000400189947 */ /* 0x000fec0003800000 */
[----:B------:R-:W-:-:S05]  /*10d0*/  IMAD.MOV.U32 R24, RZ, RZ, 0x2 ;  /* 0x00000002ff187424 */ /* 0x000fca00078e00ff */
[----:B------:R-:W-:-:S04]  /*10e0*/  VIADDMNMX.U32 R24, R67, 0xfffffffe, R24, PT ;  /* 0xfffffffe43187846 */ /* 0x000fc80003800018 */
[----:B------:R-:W-:-:S04]  /*10f0*/  SHF.L.U32 R26, R24, 0x2, RZ ;  /* 0x00000002181a7819 */ /* 0x000fc800000006ff */
[----:B------:R-:W0:Y:S02]  /*1100*/  LDC R24, c[0x2][R26] ;  /* 0x008000001a187b82 */ /* 0x000e240000000800 */
[----:B0-----:R-:W-:-:S04]  /*1110*/  SHF.R.S32.HI R25, RZ, 0x1f, R24 ;  /* 0x0000001fff197819 */ /* 0x001fc80000011418 */
.L_x_20201:
[----:B------:R-:W-:Y:S05]  /*1120*/  BRX R24 -0x1130                                    (*"BRANCH_TARGETS .L_x_20202,.L_x_20203,.L_x_20204"*) ;  /* 0xffffffec18b47949 */ /* 0x000fea000383ffff */
.L_x_20204:
[----:B------:R-:W-:Y:S01]  /*1130*/  VIADD R26, R67, 0x1 ;  /* 0x00000001431a7836 */ /* 0x000fe20000000000 */
[----:B------:R-:W-:Y:S01]  /*1140*/  MOV R24, R66 ;  /* 0x0000004200187202 */ /* 0x000fe20000000f00 */
[----:B------:R-:W-:Y:S01]  /*1150*/  IMAD.MOV.U32 R27, RZ, RZ, R5 ;  /* 0x000000ffff1b7224 */ /* 0x000fe200078e0005 */
[----:B------:R-:W-:Y:S06]  /*1160*/  BRA `(.L_x_17324) ;  /* 0x0000000000f07947 */ /* 0x000fec0003800000 */
.L_x_20202:
[----:B------:R-:W-:Y:S01]  /*1170*/  MOV R24, R66 ;  /* 0x0000004200187202 */ /* 0x000fe20000000f00 */
[----:B------:R-:W-:Y:S01]  /*1180*/  IMAD.MOV.U32 R26, RZ, RZ, 0x3 ;  /* 0x00000003ff1a7424 */ /* 0x000fe200078e00ff */
[----:B------:R-:W-:Y:S01]  /*1190*/  MOV R27, R4 ;  /* 0x00000004001b7202 */ /* 0x000fe20000000f00 */
[----:B------:R-:W-:Y:S06]  /*11a0*/  BRA `(.L_x_17324) ;  /* 0x0000000000e07947 */ /* 0x000fec0003800000 */
.L_x_20203:
        /* <DEDUP_REMOVED lines=13> */
.L_x_17326:
[----:B------:R-:W-:Y:S05]  /*1280*/  BSYNC.RECONVERGENT B2 ;  /* 0x0000000000027941 */ /* 0x000fea0003800200 */
.L_x_17325:
        /* <DEDUP_REMOVED lines=42> */
.L_x_17324:
[----:B------:R-:W-:Y:S05]  /*1530*/  BSYNC.RECONVERGENT B1 ;  /* 0x0000000000017941 */ /* 0x000fea0003800200 */
.L_x_17323:
[----:B------:R-:W-:Y:S01]  /*1540*/  I2FP.F32.U32 R28, R27 ;  /* 0x0000001b001c7245 */ /* 0x000fe20000201000 */
[----:B-----5:R-:W-:Y:S01]  /*1550*/  FMUL.FTZ R20, R20, R71 ;  /* 0x0000004714147220 */ /* 0x020fe20000410000 */
[----:B------:R-:W-:Y:S01]  /*1560*/  IMAD.U32 R73, RZ, RZ, UR33 ;  /* 0x00000021ff497e24 */ /* 0x000fe2000f8e00ff */
[----:B------:R-:W-:Y:S01]  /*1570*/  ISETP.NE.AND P2, PT, R26, 0x1, PT ;  /* 0x000000011a00780c */ /* 0x000fe20003f45270 */
[----:B------:R-:W-:Y:S01]  /*1580*/  BSSY.RECONVERGENT B1, `(.L_x_17327) ;  /* 0x000004d000017945 */ /* 0x000fe20003800200 */
[----:B------:R-:W-:Y:S01]  /*1590*/  FFMA.FTZ R28, R28, R69, 1.1641532182693481445e-10 ;  /* 0x2f0000001c1c7423 */ /* 0x000fe20000010045 */
[----:B------:R-:W-:Y:S01]  /*15a0*/  MOV R77, UR32 ;  /* 0x00000020004d7c02 */ /* 0x000fe20008000f00 */
[----:B------:R-:W-:-:S03]  /*15b0*/  FMUL.FTZ R20, R20, R73 ;  /* 0x0000004914147220 */ /* 0x000fc60000410000 */
[----:B------:R-:W-:Y:S01]  /*15c0*/  FSETP.GTU.FTZ.AND P1, PT, R28, R77, PT ;  /* 0x0000004d1c00720b */ /* 0x000fe20003f3c000 */
[----:B------:R-:W-:-:S03]  /*15d0*/  HADD2.F32 R28, -RZ, R74.H0_H0 ;  /* 0x2000004aff1c7230 */ /* 0x000fc60000004100 */
[----:B------:R-:W-:Y:S02]  /*15e0*/  FSEL R25, R20, RZ, !P1 ;  /* 0x000000ff14197208 */ /* 0x000fe40004800000 */
        /* <DEDUP_REMOVED lines=13> */
.L_x_17329:
        /* <DEDUP_REMOVED lines=13> */
.L_x_17331:
[----:B------:R-:W-:Y:S05]  /*1790*/  BSYNC.RECONVERGENT B2 ;  /* 0x0000000000027941 */ /* 0x000fea0003800200 */
.L_x_17330:
        /* <DEDUP_REMOVED lines=43> */
.L_x_17328:
[----:B------:R-:W-:Y:S05]  /*1a50*/  BSYNC.RECONVERGENT B1 ;  /* 0x0000000000017941 */ /* 0x000fea0003800200 */
.L_x_17327:
[----:B------:R-:W-:Y:S01]  /*1a60*/  I2FP.F32.U32 R20, R20 ;  /* 0x0000001400147245 */ /* 0x000fe20000201000 */
[----:B------:R-:W-:Y:S01]  /*1a70*/  FMUL.FTZ R26, R21, R71 ;  /* 0x00000047151a7220 */ /* 0x000fe20000410000 */
[----:B------:R-:W-:Y:S01]  /*1a80*/  ISETP.NE.AND P3, PT, R25, 0x1, PT ;  /* 0x000000011900780c */ /* 0x000fe20003f65270 */
[----:B------:R-:W-:Y:S01]  /*1a90*/  HADD2.F32 R29, -RZ, R75.H0_H0 ;  /* 0x2000004bff1d7230 */ /* 0x000fe20000004100 */
[----:B------:R-:W-:Y:S01]  /*1aa0*/  BSSY.RECONVERGENT B1, `(.L_x_17332) ;  /* 0x000004b000017945 */ /* 0x000fe20003800200 */
[----:B------:R-:W-:Y:S01]  /*1ab0*/  FFMA.FTZ R20, R20, R69, 1.1641532182693481445e-10 ;  /* 0x2f00000014147423 */ /* 0x000fe20000010045 */
[----:B------:R-:W-:Y:S01]  /*1ac0*/  FMUL.FTZ R26, R26, R73 ;  /* 0x000000491a1a7220 */ /* 0x000fe20000410000 */
[----:B------:R-:W-:-:S03]  /*1ad0*/  IMAD.MOV.U32 R21, RZ, RZ, R61 ;  /* 0x000000ffff157224 */ /* 0x000fc600078e003d */
        /* <DEDUP_REMOVED lines=14> */
.L_x_17334:
        /* <DEDUP_REMOVED lines=13> */
.L_x_17336:
[----:B------:R-:W-:Y:S05]  /*1c90*/  BSYNC.RECONVERGENT B2 ;  /* 0x0000000000027941 */ /* 0x000fea0003800200 */
.L_x_17335:
        /* <DEDUP_REMOVED lines=43> */
.L_x_17333:
[----:B------:R-:W-:Y:S05]  /*1f50*/  BSYNC.RECONVERGENT B1 ;  /* 0x0000000000017941 */ /* 0x000fea0003800200 */
.L_x_17332:
[----:B------:R-:W-:Y:S01]  /*1f60*/  I2FP.F32.U32 R20, R21 ;  /* 0x0000001500147245 */ /* 0x000fe20000201000 */
[----:B------:R-:W-:Y:S01]  /*1f70*/  FMUL.FTZ R22, R22, R71 ;  /* 0x0000004716167220 */ /* 0x000fe20000410000 */
[----:B------:R-:W-:Y:S01]  /*1f80*/  ISETP.NE.AND P4, PT, R26, 0x1, PT ;  /* 0x000000011a00780c */ /* 0x000fe20003f85270 */
[----:B------:R-:W-:Y:S01]  /*1f90*/  HADD2.F32 R30, -RZ, R74.H1_H1 ;  /* 0x3000004aff1e7230 */ /* 0x000fe20000004100 */
[----:B------:R-:W-:Y:S01]  /*1fa0*/  BSSY.RECONVERGENT B1, `(.L_x_17337) ;  /* 0x000004b000017945 */ /* 0x000fe20003800200 */
[----:B------:R-:W-:Y:S01]  /*1fb0*/  FFMA.FTZ R20, R20, R69, 1.1641532182693481445e-10 ;  /* 0x2f00000014147423 */ /* 0x000fe20000010045 */
[----:B------:R-:W-:Y:S01]  /*1fc0*/  FMUL.FTZ R22, R22, R73 ;  /* 0x0000004916167220 */ /* 0x000fe20000410000 */
[----:B------:R-:W-:-:S03]  /*1fd0*/  IMAD.MOV.U32 R25, RZ, RZ, 0x2 ;  /* 0x00000002ff197424 */ /* 0x000fc600078e00ff */
        /* <DEDUP_REMOVED lines=14> */
.L_x_17339:
        /* <DEDUP_REMOVED lines=13> */
.L_x_17341:
[----:B------:R-:W-:Y:S05]  /*2190*/  BSYNC.RECONVERGENT B2 ;  /* 0x0000000000027941 */ /* 0x000fea0003800200 */
.L_x_17340:
        /* <DEDUP_REMOVED lines=43> */
.L_x_17338:
[----:B------:R-:W-:Y:S05]  /*2450*/  BSYNC.RECONVERGENT B1 ;  /* 0x0000000000017941 */ /* 0x000fea0003800200 */
.L_x_17337:
[----:B------:R-:W-:Y:S01]  /*2460*/  I2FP.F32.U32 R20, R21 ;  /* 0x0000001500147245 */ /* 0x000fe20000201000 */
[----:B------:R-:W-:Y:S01]  /*2470*/  FMUL.FTZ R22, R23, R71 ;  /* 0x0000004717167220 */ /* 0x000fe20000410000 */
[----:B------:R-:W-:-:S03]  /*2480*/  HADD2.F32 R31, -RZ, R75.H1_H1 ;  /* 0x3000004bff1f7230 */ /* 0x000fc60000004100 */
[----:B------:R-:W-:Y:S01]  /*2490*/  FFMA.FTZ R20, R20, R69, 1.1641532182693481445e-10 ;  /* 0x2f00000014147423 */ /* 0x000fe20000010045 */
[----:B------:R-:W-:-:S04]  /*24a0*/  FMUL.FTZ R22, R22, R73 ;  /* 0x0000004916167220 */ /* 0x000fc80000410000 */
[----:B------:R-:W-:-:S04]  /*24b0*/  FSETP.GTU.FTZ.AND P5, PT, R20, R77, PT ;  /* 0x0000004d1400720b */ /* 0x000fc80003fbc000 */
[----:B------:R-:W-:Y:S02]  /*24c0*/  FSEL R22, R22, RZ, !P5 ;  /* 0x000000ff16167208 */ /* 0x000fe40006800000 */
[----:B------:R-:W-:-:S03]  /*24d0*/  PLOP3.LUT P4, PT, P5, PT, PT, 0x8, 0x80 ;  /* 0x000000000080781c */ /* 0x000fc60002f8e170 */
[----:B------:R-:W-:Y:S01]  /*24e0*/  FFMA.FTZ R31, R22, R31, R35 ;  /* 0x0000001f161f7223 */ /* 0x000fe20000010023 */
[----:B------:R-:W-:Y:S09]  /*24f0*/  BRA `(.L_x_17342) ;  /* 0x0000001400107947 */ /* 0x000ff20003800000 */
.L_x_17322:
        /* <DEDUP_REMOVED lines=16> */
.L_x_17345:
        /* <DEDUP_REMOVED lines=13> */
.L_x_17347:
[----:B------:R-:W-:Y:S05]  /*26d0*/  BSYNC.RECONVERGENT B2 ;  /* 0x0000000000027941 */ /* 0x000fea0003800200 */
.L_x_17346:
        /* <DEDUP_REMOVED lines=40> */
[----:B------:R-:W-:Y:S01]  /*2960*/  LOP3.LUT R4, R4, UR31, R25, 0x96, !PT ;  /* 0x0000001f04047c12 */ /* 0x000fe2000f8e9619 */
[----:B------:R-:W-:-:S07]  /*2970*/  IMAD.MOV.U32 R25, RZ, RZ, R66 ;  /* 0x000000ffff197224 */ /* 0x000fce00078e0042 */
.L_x_17344:
[----:B------:R-:W-:Y:S05]  /*2980*/  BSYNC.RECONVERGENT B1 ;  /* 0x0000000000017941 */ /* 0x000fea0003800200 */
.L_x_17343:
[----:B------:R-:W-:Y:S01]  /*2990*/  I2FP.F32.U32 R26, R25 ;  /* 0x00000019001a7245 */ /* 0x000fe20000201000 */
[----:B-----5:R-:W-:Y:S01]  /*29a0*/  FMUL.FTZ R20, R20, R71 ;  /* 0x0000004714147220 */ /* 0x020fe20000410000 */
[----:B------:R-:W-:Y:S01]  /*29b0*/  IMAD.U32 R73, RZ, RZ, UR33 ;  /* 0x00000021ff497e24 */ /* 0x000fe2000f8e00ff */
[----:B------:R-:W-:Y:S01]  /*29c0*/  ISETP.NE.AND P2, PT, R27, 0x1, PT ;  /* 0x000000011b00780c */ /* 0x000fe20003f45270 */
[----:B------:R-:W-:Y:S02]  /*29d0*/  HADD2.F32 R25, -RZ, R74.H0_H0 ;  /* 0x2000004aff197230 */ /* 0x000fe40000004100 */
[----:B------:R-:W-:Y:S01]  /*29e0*/  FFMA.FTZ R26, R26, R69, 1.1641532182693481445e-10 ;  /* 0x2f0000001a1a7423 */ /* 0x000fe20000010045 */
[----:B------:R-:W-:Y:S01]  /*29f0*/  MOV R77, UR32 ;  /* 0x00000020004d7c02 */ /* 0x000fe20008000f00 */
[----:B------:R-:W-:Y:S01]  /*2a00*/  FMUL.FTZ R20, R20, R73 ;  /* 0x0000004914147220 */ /* 0x000fe20000410000 */
[----:B------:R-:W-:Y:S02]  /*2a10*/  BSSY.RECONVERGENT B1, `(.L_x_17348) ;  /* 0x0000049000017945 */ /* 0x000fe40003800200 */
[----:B------:R-:W-:-:S04]  /*2a20*/  FSETP.GTU.FTZ.AND P1, PT, R26, R77, PT ;  /* 0x0000004d1a00720b */ /* 0x000fc80003f3c000 */
        /* <DEDUP_REMOVED lines=14> */
.L_x_17350:
        /* <DEDUP_REMOVED lines=13> */
.L_x_17352:
[----:B------:R-:W-:Y:S05]  /*2be0*/  BSYNC.RECONVERGENT B2 ;  /* 0x0000000000027941 */ /* 0x000fea0003800200 */
.L_x_17351:
        /* <DEDUP_REMOVED lines=43> */
.L_x_17349:
[----:B------:R-:W-:Y:S05]  /*2ea0*/  BSYNC.RECONVERGENT B1 ;  /* 0x0000000000017941 */ /* 0x000fea0003800200 */
.L_x_17348:
        /* <DEDUP_REMOVED lines=9> */
[----:B------:R-:W-:Y:S01]  /*2f40*/  FSEL R29, R26, RZ, !P2 ;  /* 0x000000ff1a1d7208 */ /* 0x000fe20005000000 */
[----:B------:R-:W-:Y:S01]  /*2f50*/  HFMA2 R26, -RZ, RZ, 0, 1.1920928955078125e-07 ;  /* 0x00000002ff1a7431 */ /* 0x000fe200000001ff */
        /* <DEDUP_REMOVED lines=11> */
.L_x_17355:
        /* <DEDUP_REMOVED lines=13> */
.L_x_17357:
[----:B------:R-:W-:Y:S05]  /*30e0*/  BSYNC.RECONVERGENT B2 ;  /* 0x0000000000027941 */ /* 0x000fea0003800200 */
.L_x_17356:
        /* <DEDUP_REMOVED lines=43> */
.L_x_17354:
[----:B------:R-:W-:Y:S05]  /*33a0*/  BSYNC.RECONVERGENT B1 ;  /* 0x0000000000017941 */ /* 0x000fea0003800200 */
.L_x_17353:
        /* <DEDUP_REMOVED lines=22> */
.L_x_17360:
        /* <DEDUP_REMOVED lines=13> */
.L_x_17362:
[----:B------:R-:W-:Y:S05]  /*35e0*/  BSYNC.RECONVERGENT B2 ;  /* 0x0000000000027941 */ /* 0x000fea0003800200 */
.L_x_17361:
        /* <DEDUP_REMOVED lines=43> */
.L_x_17359:
[----:B------:R-:W-:Y:S05]  /*38a0*/  BSYNC.RECONVERGENT B1 ;  /* 0x0000000000017941 */ /* 0x000fea0003800200 */
.L_x_17358:
        /* <DEDUP_REMOVED lines=9> */
.L_x_17342:
        /* <DEDUP_REMOVED lines=8> */
[----:B------:R-:W2:Y:S01]  /*39c0*/  @P0 LDC.64 R20, c[0x0][0x3a0] ;  /* 0x0000e800ff140b82 */ /* 0x000ea20000000a00 */
[----:B------:R-:W-:Y:S02]  /*39d0*/  IMAD.IADD R67, R22, 0x1, R23 ;  /* 0x0000000116437824 */ /* 0x000fe400078e0217 */
[----:B------:R-:W-:-:S04]  /*39e0*/  IMAD.WIDE.U32 R22, R70, 0x10, R36 ;  /* 0x0000001046167825 */ /* 0x000fc800078e0024 */
[----:B0-----:R-:W-:-:S05]  /*39f0*/  IMAD.WIDE.U32 R38, R72, 0x10, R64 ;  /* 0x0000001048267825 */ /* 0x001fca00078e0040 */
[----:B------:R0:W-:Y:S01]  /*3a00*/  STG.E.128 desc[UR8][R38.64], R28 ;  /* 0x0000001c26007986 */ /* 0x0001e2000c101d08 */
[----:B-1----:R-:W-:-:S05]  /*3a10*/  IMAD.WIDE.U32 R26, R72, 0x4, R56 ;  /* 0x00000004481a7825 */ /* 0x002fca00078e0038 */
[----:B------:R0:W-:Y:S01]  /*3a20*/  STG.E desc[UR8][R26.64], R67 ;  /* 0x000000431a007986 */ /* 0x0001e2000c101908 */
[----:B--2---:R-:W-:-:S05]  /*3a30*/  @P0 IMAD.WIDE.U32 R20, R70, 0x10, R20 ;  /* 0x0000001046140825 */ /* 0x004fca00078e0014 */
[----:B------:R0:W5:Y:S04]  /*3a40*/  @P0 LDG.E.128 R32, desc[UR8][R20.64] ;  /* 0x0000000814200981 */ /* 0x000168000c1e1d00 */
[----:B------:R-:W5:Y:S01]  /*3a50*/  LDG.E.128 R20, desc[UR8][R22.64] ;  /* 0x0000000816147981 */ /* 0x000f62000c1e1d00 */
[----:B0-----:R-:W-:Y:S05]  /*3a60*/  @!P0 BRA `(.L_x_17363) ;  /* 0x00000014000c8947 */ /* 0x001fea0003800000 */
        /* <DEDUP_REMOVED lines=16> */
.L_x_17366:
        /* <DEDUP_REMOVED lines=13> */
.L_x_17368:
[----:B------:R-:W-:Y:S05]  /*3c40*/  BSYNC.RECONVERGENT B2 ;  /* 0x0000000000027941 */ /* 0x000fea0003800200 */
.L_x_17367:
        /* <DEDUP_REMOVED lines=42> */
.L_x_17365:
[----:B------:R-:W-:Y:S05]  /*3ef0*/  BSYNC.RECONVERGENT B1 ;  /* 0x0000000000017941 */ /* 0x000fea0003800200 */
.L_x_17364:
[----:B------:R-:W-:Y:S01]  /*3f00*/  I2FP.F32.U32 R24, R26 ;  /* 0x0000001a00187245 */ /* 0x000fe20000201000 */
[----:B-----5:R-:W-:Y:S01]  /*3f10*/  FMUL.FTZ R20, R20, R71 ;  /* 0x0000004714147220 */ /* 0x020fe20000410000 */
        /* <DEDUP_REMOVED lines=20> */
.L_x_17371:
        /* <DEDUP_REMOVED lines=13> */
.L_x_17373:
[----:B------:R-:W-:Y:S05]  /*4130*/  BSYNC.RECONVERGENT B2 ;  /* 0x0000000000027941 */ /* 0x000fea0003800200 */
.L_x_17372:
        /* <DEDUP_REMOVED lines=43> */
.L_x_17370:
[----:B------:R-:W-:Y:S05]  /*43f0*/  BSYNC.RECONVERGENT B1 ;  /* 0x0000000000017941 */ /* 0x000fea0003800200 */
.L_x_17369:
[----:B------:R-:W-:Y:S01]  /*4400*/  I2FP.F32.U32 R20, R20 ;  /* 0x0000001400147245 */ /* 0x000fe20000201000 */
[----:B------:R-:W-:Y:S01]  /*4410*/  FMUL.FTZ R26, R21, R71 ;  /* 0x00000047151a7220 */ /* 0x000fe20000410000 */
[----:B------:R-:W-:Y:S01]  /*4420*/  ISETP.NE.AND P3, PT, R39, 0x1, PT ;  /* 0x000000012700780c */ /* 0x000fe20003f65270 */
[----:B------:R-:W-:Y:S01]  /*4430*/  HADD2.F32 R25, -RZ, R82.H0_H0 ;  /* 0x20000052ff197230 */ /* 0x000fe20000004100 */
[----:B------:R-:W-:Y:S01]  /*4440*/  BSSY.RECONVERGENT B1, `(.L_x_17374) ;  /* 0x000004b000017945 */ /* 0x000fe20003800200 */
[----:B------:R-:W-:Y:S01]  /*4450*/  FFMA.FTZ R20, R20, R69, 1.1641532182693481445e-10 ;  /* 0x2f00000014147423 */ /* 0x000fe20000010045 */
[----:B------:R-:W-:Y:S01]  /*4460*/  FMUL.FTZ R26, R26, R73 ;  /* 0x000000491a1a7220 */ /* 0x000fe20000410000 */
[----:B------:R-:W-:Y:S02]  /*4470*/  HFMA2 R27, -RZ, RZ, 0, 1.1920928955078125e-07 ;  /* 0x00000002ff1b7431 */ /* 0x000fe400000001ff */
[----:B------:R-:W-:Y:S01]  /*4480*/  IMAD.MOV.U32 R21, RZ, RZ, R61 ;  /* 0x000000ffff157224 */ /* 0x000fe200078e003d */
        /* <DEDUP_REMOVED lines=13> */
.L_x_17376:
        /* <DEDUP_REMOVED lines=13> */
.L_x_17378:
[----:B------:R-:W-:Y:S05]  /*4630*/  BSYNC.RECONVERGENT B2 ;  /* 0x0000000000027941 */ /* 0x000fea0003800200 */
.L_x_17377:
        /* <DEDUP_REMOVED lines=43> */
.L_x_17375:
[----:B------:R-:W-:Y:S05]  /*48f0*/  BSYNC.RECONVERGENT B1 ;  /* 0x0000000000017941 */ /* 0x000fea0003800200 */
.L_x_17374:
        /* <DEDUP_REMOVED lines=22> */
.L_x_17381:
        /* <DEDUP_REMOVED lines=13> */
.L_x_17383:
[----:B------:R-:W-:Y:S05]  /*4b30*/  BSYNC.RECONVERGENT B2 ;  /* 0x0000000000027941 */ /* 0x000fea0003800200 */
.L_x_17382:
        /* <DEDUP_REMOVED lines=43> */
.L_x_17380:
[----:B------:R-:W-:Y:S05]  /*4df0*/  BSYNC.RECONVERGENT B1 ;  /* 0x0000000000017941 */ /* 0x000fea0003800200 */
.L_x_17379:
        /* <DEDUP_REMOVED lines=10> */
.L_x_17363:
        /* <DEDUP_REMOVED lines=16> */
.L_x_17387:
        /* <DEDUP_REMOVED lines=13> */
.L_x_17389:
[----:B------:R-:W-:Y:S05]  /*5070*/  BSYNC.RECONVERGENT B2 ;  /* 0x0000000000027941 */ /* 0x000fea0003800200 */
.L_x_17388:
        /* <DEDUP_REMOVED lines=42> */
.L_x_17386:
[----:B------:R-:W-:Y:S05]  /*5320*/  BSYNC.RECONVERGENT B1 ;  /* 0x0000000000017941 */ /* 0x000fea0003800200 */
.L_x_17385:
[----:B------:R-:W-:Y:S01]  /*5330*/  I2FP.F32.U32 R24, R26 ;  /* 0x0000001a00187245 */ /* 0x000fe20000201000 */
[----:B-----5:R-:W-:Y:S01]  /*5340*/  FMUL.FTZ R20, R20, R71 ;  /* 0x0000004714147220 */ /* 0x020fe20000410000 */
[----:B------:R-:W-:Y:S01]  /*5350*/  ISETP.NE.AND P2, PT, R27, 0x1, PT ;  /* 0x000000011b00780c */ /* 0x000fe20003f45270 */
[----:B------:R-:W-:Y:S01]  /*5360*/  HADD2.F32 R25, -RZ, R81.H0_H0 ;  /* 0x20000051ff197230 */ /* 0x000fe20000004100 */
[----:B------:R-:W-:Y:S01]  /*5370*/  BSSY.RECONVERGENT B1, `(.L_x_17390) ;  /* 0x000004b000017945 */ /* 0x000fe20003800200 */
[----:B------:R-:W-:Y:S01]  /*5380*/  FFMA.FTZ R24, R24, R69, 1.1641532182693481445e-10 ;  /* 0x2f00000018187423 */ /* 0x000fe20000010045 */
[----:B------:R-:W-:Y:S01]  /*5390*/  FMUL.FTZ R20, R20, R73 ;  /* 0x0000004914147220 */ /* 0x000fe20000410000 */
[----:B------:R-:W-:-:S03]  /*53a0*/  IMAD.MOV.U32 R39, RZ, RZ, 0x2 ;  /* 0x00000002ff277424 */ /* 0x000fc600078e00ff */
        /* <DEDUP_REMOVED lines=14> */
.L_x_17392:
        /* <DEDUP_REMOVED lines=13> */
.L_x_17394:
[----:B------:R-:W-:Y:S05]  /*5560*/  BSYNC.RECONVERGENT B2 ;  /* 0x0000000000027941 */ /* 0x000fea0003800200 */
.L_x_17393:
        /* <DEDUP_REMOVED lines=43> */
.L_x_17391:
[----:B------:R-:W-:Y:S05]  /*5820*/  BSYNC.RECONVERGENT B1 ;  /* 0x0000000000017941 */ /* 0x000fea0003800200 */
.L_x_17390:
[----:B------:R-:W-:Y:S01]  /*5830*/  I2FP.F32.U32 R20, R20 ;  /* 0x0000001400147245 */ /* 0x000fe20000201000 */
[----:B------:R-:W-:Y:S01]  /*5840*/  FMUL.FTZ R26, R21, R71 ;  /* 0x00000047151a7220 */ /* 0x000fe20000410000 */
[----:B------:R-:W-:Y:S01]  /*5850*/  ISETP.NE.AND P3, PT, R39, 0x1, PT ;  /* 0x000000012700780c */ /* 0x000fe20003f65270 */
[----:B------:R-:W-:Y:S01]  /*5860*/  BSSY.RECONVERGENT B1, `(.L_x_17395) ;  /* 0x000004c000017945 */ /* 0x000fe20003800200 */
[----:B------:R-:W-:Y:S02]  /*5870*/  HFMA2 R27, -RZ, RZ, 0, 1.1920928955078125e-07 ;  /* 0x00000002ff1b7431 */ /* 0x000fe400000001ff */
[----:B------:R-:W-:Y:S01]  /*5880*/  FFMA.FTZ R20, R20, R69, 1.1641532182693481445e-10 ;  /* 0x2f00000014147423 */ /* 0x000fe20000010045 */
[----:B------:R-:W-:Y:S01]  /*5890*/  FMUL.FTZ R25, R26, R73 ;  /* 0x000000491a197220 */ /* 0x000fe20000410000 */
[----:B------:R-:W-:-:S03]  /*58a0*/  IMAD.MOV.U32 R21, RZ, RZ, R61 ;  /* 0x000000ffff157224 */ /* 0x000fc600078e003d */
        /* <DEDUP_REMOVED lines=14> */
.L_x_17397:
        /* <DEDUP_REMOVED lines=13> */
.L_x_17399:
[----:B------:R-:W-:Y:S05]  /*5a60*/  BSYNC.RECONVERGENT B2 ;  /* 0x0000000000027941 */ /* 0x000fea0003800200 */
.L_x_17398:
        /* <DEDUP_REMOVED lines=43> */
.L_x_17396:
[----:B------:R-:W-:Y:S05]  /*5d20*/  BSYNC.RECONVERGENT B1 ;  /* 0x0000000000017941 */ /* 0x000fea0003800200 */
.L_x_17395:
        /* <DEDUP_REMOVED lines=22> */
.L_x_17402:
        /* <DEDUP_REMOVED lines=13> */
.L_x_17404:
[----:B------:R-:W-:Y:S05]  /*5f60*/  BSYNC.RECONVERGENT B2 ;  /* 0x0000000000027941 */ /* 0x000fea0003800200 */
.L_x_17403:
        /* <DEDUP_REMOVED lines=43> */
.L_x_17401:
[----:B------:R-:W-:Y:S05]  /*6220*/  BSYNC.RECONVERGENT B1 ;  /* 0x0000000000017941 */ /* 0x000fea0003800200 */
.L_x_17400:
        /* <DEDUP_REMOVED lines=9> */
.L_x_17384:
[----:B------:R-:W0:Y:S01]  /*62c0*/  @P0 LDC.64 R20, c[0x0][0x3a0] ;  /* 0x0000e800ff140b82 */ /* 0x000e220000000a00 */
[----:B------:R-:W-:Y:S01]  /*62d0*/  SEL R66, RZ, 0x1000000, !P4 ;  /* 0x01000000ff427807 */ /* 0x000fe20006000000 */
[----:B------:R-:W-:Y:S01]  /*62e0*/  IMAD.WIDE.U32 R22, R70, 0x10, R64 ;  /* 0x0000001046167825 */ /* 0x000fe200078e0040 */
[----:B------:R-:W-:Y:S02]  /*62f0*/  SEL R67, RZ, 0x10000, !P3 ;  /* 0x00010000ff437807 */ /* 0x000fe40005800000 */
[----:B------:R-:W-:Y:S02]  /*6300*/  SEL R68, RZ, 0x100, !P2 ;  /* 0x00000100ff447807 */ /* 0x000fe40005000000 */
[----:B------:R1:W-:Y:S02]  /*6310*/  STG.E.128 desc[UR8][R22.64], R24 ;  /* 0x0000001816007986 */ /* 0x0003e4000c101d08 */
[----:B------:R-:W-:Y:S02]  /*6320*/  IADD3 R66, PT, PT, R68, R66, R67 ;  /* 0x0000004244427210 */ /* 0x000fe40007ffe043 */
[----:B------:R-:W-:-:S02]  /*6330*/  SEL R67, RZ, 0x1, !P1 ;  /* 0x00000001ff437807 */ /* 0x000fc40004800000 */
[----:B------:R-:W-:-:S03]  /*6340*/  IADD3 R68, PT, PT, R72, 0x40, RZ ;  /* 0x0000004048447810 */ /* 0x000fc60007ffe0ff */
[----:B------:R-:W-:Y:S02]  /*6350*/  IMAD.IADD R79, R66, 0x1, R67 ;  /* 0x00000001424f7824 */ /* 0x000fe400078e0243 */
[----:B------:R-:W-:-:S05]  /*6360*/  IMAD.WIDE.U32 R66, R70, 0x4, R56 ;  /* 0x0000000446427825 */ /* 0x000fca00078e0038 */
[----:B------:R2:W-:Y:S01]  /*6370*/  STG.E desc[UR8][R66.64], R79 ;  /* 0x0000004f42007986 */ /* 0x0005e2000c101908 */
[----:B0-----:R-:W-:-:S04]  /*6380*/  @P0 IMAD.WIDE.U32 R20, R68, 0x10, R20 ;  /* 0x0000001044140825 */ /* 0x001fc800078e0014 */
[----:B-1----:R-:W-:Y:S01]  /*6390*/  IMAD.WIDE.U32 R22, R68, 0x10, R36 ;  /* 0x0000001044167825 */ /* 0x002fe200078e0024 */
[----:B------:R2:W5:Y:S05]  /*63a0*/  @P0 LDG.E.128 R32, desc[UR8][R20.64] ;  /* 0x0000000814200981 */ /* 0x00056a000c1e1d00 */
[----:B------:R-:W5:Y:S01]  /*63b0*/  LDG.E.128 R20, desc[UR8][R22.64] ;  /* 0x0000000816147981 */ /* 0x000f62000c1e1d00 */
[----:B--2---:R-:W-:Y:S05]  /*63c0*/  @!P0 BRA `(.L_x_17405) ;  /* 0x0000001400108947 */ /* 0x004fea0003800000 */
        /* <DEDUP_REMOVED lines=16> */
.L_x_17408:
        /* <DEDUP_REMOVED lines=13> */
.L_x_17410:
[----:B------:R-:W-:Y:S05]  /*65a0*/  BSYNC.RECONVERGENT B2 ;  /* 0x0000000000027941 */ /* 0x000fea0003800200 */
.L_x_17409:
        /* <DEDUP_REMOVED lines=43> */
.L_x_17407:
[----:B------:R-:W-:Y:S05]  /*6860*/  BSYNC.RECONVERGENT B1 ;  /* 0x0000000000017941 */ /* 0x000fea0003800200 */
.L_x_17406:
[----:B------:R-:W-:Y:S01]  /*6870*/  I2FP.F32.U32 R38, R66 ;  /* 0x0000004200267245 */ /* 0x000fe20000201000 */
[----:B-----5:R-:W-:Y:S01]  /*6880*/  FMUL.FTZ R20, R20, R71 ;  /* 0x0000004714147220 */ /* 0x020fe20000410000 */
        /* <DEDUP_REMOVED lines=20> */
.L_x_17413:
        /* <DEDUP_REMOVED lines=13> */
.L_x_17415:
[----:B------:R-:W-:Y:S05]  /*6aa0*/  BSYNC.RECONVERGENT B2 ;  /* 0x0000000000027941 */ /* 0x000fea0003800200 */
.L_x_17414:
        /* <DEDUP_REMOVED lines=43> */
.L_x_17412:
[----:B------:R-:W-:Y:S05]  /*6d60*/  BSYNC.RECONVERGENT B1 ;  /* 0x0000000000017941 */ /* 0x000fea0003800200 */
.L_x_17411:
[----:B------:R-:W-:Y:S01]  /*6d70*/  I2FP.F32.U32 R38, R39 ;  /* 0x0000002700267245 */ /* 0x000fe20000201000 */
[----:B------:R-:W-:Y:S01]  /*6d80*/  FMUL.FTZ R76, R21, R71 ;  /* 0x00000047154c7220 */ /* 0x000fe20000410000 */
[----:B------:R-:W-:Y:S01]  /*6d90*/  ISETP.NE.AND P3, PT, R66, 0x1, PT ;  /* 0x000000014200780c */ /* 0x000fe20003f65270 */
[----:B------:R-:W-:Y:S01]  /*6da0*/  HADD2.F32 R21, -RZ, R84.H0_H0 ;  /* 0x20000054ff157230 */ /* 0x000fe20000004100 */
[----:B------:R-:W-:Y:S01]  /*6db0*/  BSSY.RECONVERGENT B1, `(.L_x_17416) ;  /* 0x000004b000017945 */ /* 0x000fe20003800200 */
[----:B------:R-:W-:Y:S01]  /*6dc0*/  FFMA.FTZ R38, R38, R69, 1.1641532182693481445e-10 ;  /* 0x2f00000026267423 */ /* 0x000fe20000010045 */
[----:B------:R-:W-:Y:S01]  /*6dd0*/  FMUL.FTZ R76, R76, R73 ;  /* 0x000000494c4c7220 */ /* 0x000fe20000410000 */
[----:B------:R-:W-:-:S03]  /*6de0*/  MOV R39, R61 ;  /* 0x0000003d00277202 */ /* 0x000fc60000000f00 */
        /* <DEDUP_REMOVED lines=14> */
.L_x_17418:
        /* <DEDUP_REMOVED lines=13> */
.L_x_17420:
[----:B------:R-:W-:Y:S05]  /*6fa0*/  BSYNC.RECONVERGENT B2 ;  /* 0x0000000000027941 */ /* 0x000fea0003800200 */
.L_x_17419:
        /* <DEDUP_REMOVED lines=43> */
.L_x_17417:
[----:B------:R-:W-:Y:S05]  /*7260*/  BSYNC.RECONVERGENT B1 ;  /* 0x0000000000017941 */ /* 0x000fea0003800200 */
.L_x_17416:
        /* <DEDUP_REMOVED lines=22> */
.L_x_17423:
        /* <DEDUP_REMOVED lines=13> */
.L_x_17425:
[----:B------:R-:W-:Y:S05]  /*74a0*/  BSYNC.RECONVERGENT B2 ;  /* 0x0000000000027941 */ /* 0x000fea0003800200 */
.L_x_17424:
        /* <DEDUP_REMOVED lines=43> */
.L_x_17422:
[----:B------:R-:W-:Y:S05]  /*7760*/  BSYNC.RECONVERGENT B1 ;  /* 0x0000000000017941 */ /* 0x000fea0003800200 */
.L_x_17421:
        /* <DEDUP_REMOVED lines=10> */
.L_x_17405:
        /* <DEDUP_REMOVED lines=16> */
.L_x_17429:
        /* <DEDUP_REMOVED lines=13> */
.L_x_17431:
[----:B------:R-:W-:Y:S05]  /*79e0*/  BSYNC.RECONVERGENT B2 ;  /* 0x0000000000027941 */ /* 0x000fea0003800200 */
.L_x_17430:
        /* <DEDUP_REMOVED lines=43> */
.L_x_17428:
[----:B------:R-:W-:Y:S05]  /*7ca0*/  BSYNC.RECONVERGENT B1 ;  /* 0x0000000000017941 */ /* 0x000fea0003800200 */
.L_x_17427:
        /* <DEDUP_REMOVED lines=22> */
.L_x_17434:
        /* <DEDUP_REMOVED lines=13> */
.L_x_17436:
[----:B------:R-:W-:Y:S05]  /*7ee0*/  BSYNC.RECONVERGENT B2 ;  /* 0x0000000000027941 */ /* 0x000fea0003800200 */
.L_x_17435:
        /* <DEDUP_REMOVED lines=43> */
.L_x_17433:
[----:B------:R-:W-:Y:S05]  /*81a0*/  BSYNC.RECONVERGENT B1 ;  /* 0x0000000000017941 */ /* 0x000fea0003800200 */
.L_x_17432:
[----:B------:R-:W-:Y:S01]  /*81b0*/  I2FP.F32.U32 R38, R39 ;  /* 0x0000002700267245 */ /* 0x000fe20000201000 */
[----:B------:R-:W-:Y:S01]  /*81c0*/  FMUL.FTZ R76, R21, R71 ;  /* 0x00000047154c7220 */ /* 0x000fe20000410000 */
[----:B------:R-:W-:Y:S01]  /*81d0*/  ISETP.NE.AND P3, PT, R66, 0x1, PT ;  /* 0x000000014200780c */ /* 0x000fe20003f65270 */
[----:B------:R-:W-:Y:S01]  /*81e0*/  BSSY.RECONVERGENT B1, `(.L_x_17437) ;  /* 0x000004c000017945 */ /* 0x000fe20003800200 */
[----:B------:R-:W-:Y:S02]  /*81f0*/  IMAD.MOV.U32 R39, RZ, RZ, R61 ;  /* 0x000000ffff277224 */ /* 0x000fe400078e003d */
[----:B------:R-:W-:Y:S01]  /*8200*/  FFMA.FTZ R38, R38, R69, 1.1641532182693481445e-10 ;  /* 0x2f00000026267423 */ /* 0x000fe20000010045 */
[----:B------:R-:W-:Y:S01]  /*8210*/  FMUL.FTZ R21, R76, R73 ;  /* 0x000000494c157220 */ /* 0x000fe20000410000 */
[----:B------:R-:W-:-:S03]  /*8220*/  HFMA2 R76, -RZ, RZ, 0, 1.1920928955078125e-07 ;  /* 0x00000002ff4c7431 */ /* 0x000fc600000001ff */
        /* <DEDUP_REMOVED lines=14> */
.L_x_17439:
        /* <DEDUP_REMOVED lines=13> */
.L_x_17441:
[----:B------:R-:W-:Y:S05]  /*83e0*/  BSYNC.RECONVERGENT B2 ;  /* 0x0000000000027941 */ /* 0x000fea0003800200 */
.L_x_17440:
        /* <DEDUP_REMOVED lines=43> */
.L_x_17438:
[----:B------:R-:W-:Y:S05]  /*86a0*/  BSYNC.RECONVERGENT B1 ;  /* 0x0000000000017941 */ /* 0x000fea0003800200 */
.L_x_17437:
        /* <DEDUP_REMOVED lines=22> */
.L_x_17444:
        /* <DEDUP_REMOVED lines=13> */
.L_x_17446:
[----:B------:R-:W-:Y:S05]  /*88e0*/  BSYNC.RECONVERGENT B2 ;  /* 0x0000000000027941 */ /* 0x000fea0003800200 */
.L_x_17445:
        /* <DEDUP_REMOVED lines=43> */
.L_x_17443:
[----:B------:R-:W-:Y:S05]  /*8ba0*/  BSYNC.RECONVERGENT B1 ;  /* 0x0000000000017941 */ /* 0x000fea0003800200 */
.L_x_17442:
        /* <DEDUP_REMOVED lines=9> */
.L_x_17426:
[C---:B------:R-:W-:Y:S01]  /*8c40*/  IMAD.WIDE.U32 R38, R68.reuse, 0x10, R64 ;  /* 0x0000001044267825 */ /* 0x040fe200078e0040 */
[----:B------:R-:W-:Y:S02]  /*8c50*/  SEL R66, RZ, 0x1000000, !P4 ;  /* 0x01000000ff427807 */ /* 0x000fe40006000000 */
[----:B------:R-:W-:Y:S01]  /*8c60*/  SEL R79, RZ, 0x10000, !P3 ;  /* 0x00010000ff4f7807 */ /* 0x000fe20005800000 */
[----:B------:R-:W-:Y:S01]  /*8c70*/  IMAD.WIDE.U32 R88, R68, 0x4, R56 ;  /* 0x0000000444587825 */ /* 0x000fe200078e0038 */
[----:B------:R0:W-:Y:S01]  /*8c80*/  STG.E.128 desc[UR8][R38.64], R20 ;  /* 0x0000001426007986 */ /* 0x0001e2000c101d08 */
[----:B------:R-:W-:-:S04]  /*8c90*/  SEL R76, RZ, 0x100, !P2 ;  /* 0x00000100ff4c7807 */ /* 0x000fc80005000000 */
[----:B------:R-:W-:Y:S01]  /*8ca0*/  IADD3 R66, PT, PT, R76, R66, R79 ;  /* 0x000000424c427210 */ /* 0x000fe20007ffe04f */
[----:B------:R-:W-:Y:S01]  /*8cb0*/  VIADD R76, R72, 0x60 ;  /* 0x00000060484c7836 */ /* 0x000fe20000000000 */
[----:B------:R-:W-:-:S03]  /*8cc0*/  SEL R79, RZ, 0x1, !P1 ;  /* 0x00000001ff4f7807 */ /* 0x000fc60004800000 */
[----:B------:R-:W-:Y:S01]  /*8cd0*/  IMAD.WIDE.U32 R36, R76, 0x10, R36 ;  /* 0x000000104c247825 */ /* 0x000fe200078e0024 */
[----:B------:R-:W-:-:S05]  /*8ce0*/  IADD3 R79, PT, PT, R66, R79, RZ ;  /* 0x0000004f424f7210 */ /* 0x000fca0007ffe0ff */
[----:B------:R1:W-:Y:S01]  /*8cf0*/  STG.E desc[UR8][R88.64], R79 ;  /* 0x0000004f58007986 */ /* 0x0003e2000c101908 */
[----:B0-----:R-:W0:Y:S02]  /*8d00*/  @P0 LDC.64 R38, c[0x0][0x3a0] ;  /* 0x0000e800ff260b82 */ /* 0x001e240000000a00 */
[----:B0-----:R-:W-:-:S05]  /*8d10*/  @P0 IMAD.WIDE.U32 R38, R76, 0x10, R38 ;  /* 0x000000104c260825 */ /* 0x001fca00078e0026 */
[----:B------:R1:W5:Y:S04]  /*8d20*/  @P0 LDG.E.128 R32, desc[UR8][R38.64] ;  /* 0x0000000826200981 */ /* 0x000368000c1e1d00 */
[----:B------:R-:W5:Y:S01]  /*8d30*/  LDG.E.128 R36, desc[UR8][R36.64] ;  /* 0x0000000824247981 */ /* 0x000f62000c1e1d00 */
[----:B-1----:R-:W-:Y:S05]  /*8d40*/  @!P0 BRA `(.L_x_17447) ;  /* 0x0000001400108947 */ /* 0x002fea0003800000 */
        /* <DEDUP_REMOVED lines=16> */
.L_x_17450:
        /* <DEDUP_REMOVED lines=13> */
.L_x_17452:
[----:B------:R-:W-:Y:S05]  /*8f20*/  BSYNC.RECONVERGENT B2 ;  /* 0x0000000000027941 */ /* 0x000fea0003800200 */
.L_x_17451:
        /* <DEDUP_REMOVED lines=43> */
.L_x_17449:
[----:B------:R-:W-:Y:S05]  /*91e0*/  BSYNC.RECONVERGENT B1 ;  /* 0x0000000000017941 */ /* 0x000fea0003800200 */
.L_x_17448:
[----:B------:R-:W-:Y:S01]  /*91f0*/  I2FP.F32.U32 R78, R80 ;  /* 0x00000050004e7245 */ /* 0x000fe20000201000 */
[----:B-----5:R-:W-:Y:S01]  /*9200*/  FMUL.FTZ R36, R36, R71 ;  /* 0x0000004724247220 */ /* 0x020fe20000410000 */
[----:B------:R-:W-:Y:S01]  /*9210*/  ISETP.NE.AND P1, PT, R79, 0x1, PT ;  /* 0x000000014f00780c */ /* 0x000fe20003f25270 */
[----:B------:R-:W-:Y:S02]  /*9220*/  BSSY.RECONVERGENT B1, `(.L_x_17453) ;  /* 0x000004c000017945 */ /* 0x000fe40003800200 */
[----:B------:R-:W-:Y:S01]  /*9230*/  FFMA.FTZ R78, R78, R69, 1.1641532182693481445e-10 ;  /* 0x2f0000004e4e7423 */ /* 0x000fe20000010045 */
[----:B------:R-:W-:-:S04]  /*9240*/  FMUL.FTZ R36, R36, R73 ;  /* 0x0000004924247220 */ /* 0x000fc80000410000 */
[----:B------:R-:W-:Y:S01]  /*9250*/  FSETP.GTU.FTZ.AND P0, PT, R78, R77, PT ;  /* 0x0000004d4e00720b */ /* 0x000fe20003f1c000 */
[----:B------:R-:W-:-:S03]  /*9260*/  IMAD.MOV.U32 R78, RZ, RZ, R61 ;  /* 0x000000ffff4e7224 */ /* 0x000fc600078e003d */
[----:B------:R-:W-:Y:S01]  /*9270*/  FSEL R67, R36, RZ, !P0 ;  /* 0x000000ff24437208 */ /* 0x000fe20004000000 */
[----:B------:R-:W-:Y:S01]  /*9280*/  HADD2.F32 R36, -RZ, R85.H0_H0 ;  /* 0x20000055ff247230 */ /* 0x000fe20000004100 */
[----:B------:R-:W-:-:S04]  /*9290*/  PLOP3.LUT P0, PT, P0, PT, PT, 0x8, 0x80 ;  /* 0x000000000080781c */ /* 0x000fc8000070e170 */
[----:B------:R-:W-:Y:S01]  /*92a0*/  FFMA.FTZ R36, R67, R36, R32 ;  /* 0x0000002443247223 */ /* 0x000fe20000010020 */
[----:B------:R-:W-:Y:S01]  /*92b0*/  HFMA2 R67, -RZ, RZ, 0, 1.1920928955078125e-07 ;  /* 0x00000002ff437431 */ /* 0x000fe200000001ff */
        /* <DEDUP_REMOVED lines=9> */
.L_x_17455:
        /* <DEDUP_REMOVED lines=13> */
.L_x_17457:
[----:B------:R-:W-:Y:S05]  /*9420*/  BSYNC.RECONVERGENT B2 ;  /* 0x0000000000027941 */ /* 0x000fea0003800200 */
.L_x_17456:
        /* <DEDUP_REMOVED lines=43> */
.L_x_17454:
[----:B------:R-:W-:Y:S05]  /*96e0*/  BSYNC.RECONVERGENT B1 ;  /* 0x0000000000017941 */ /* 0x000fea0003800200 */
.L_x_17453:
        /* <DEDUP_REMOVED lines=22> */
.L_x_17460:
        /* <DEDUP_REMOVED lines=13> */
.L_x_17462:
[----:B------:R-:W-:Y:S05]  /*9920*/  BSYNC.RECONVERGENT B2 ;  /* 0x0000000000027941 */ /* 0x000fea0003800200 */
.L_x_17461:
        /* <DEDUP_REMOVED lines=43> */
.L_x_17459:
[----:B------:R-:W-:Y:S05]  /*9be0*/  BSYNC.RECONVERGENT B1 ;  /* 0x0000000000017941 */ /* 0x000fea0003800200 */
.L_x_17458:
[----:B------:R-:W-:Y:S01]  /*9bf0*/  I2FP.F32.U32 R80, R79 ;  /* 0x0000004f00507245 */ /* 0x000fe20000201000 */
[----:B------:R-:W-:Y:S01]  /*9c00*/  FMUL.FTZ R38, R38, R71 ;  /* 0x0000004726267220 */ /* 0x000fe20000410000 */
[----:B------:R-:W-:Y:S01]  /*9c10*/  ISETP.NE.AND P3, PT, R78, 0x1, PT ;  /* 0x000000014e00780c */ /* 0x000fe20003f65270 */
[----:B------:R-:W-:Y:S01]  /*9c20*/  BSSY.RECONVERGENT B1, `(.L_x_17463) ;  /* 0x000004c000017945 */ /* 0x000fe20003800200 */
[----:B------:R-:W-:Y:S02]  /*9c30*/  IMAD.MOV.U32 R79, RZ, RZ, R61 ;  /* 0x000000ffff4f7224 */ /* 0x000fe400078e003d */
[----:B------:R-:W-:Y:S01]  /*9c40*/  FFMA.FTZ R80, R80, R69, 1.1641532182693481445e-10 ;  /* 0x2f00000050507423 */ /* 0x000fe20000010045 */
[----:B------:R-:W-:-:S04]  /*9c50*/  FMUL.FTZ R38, R38, R73 ;  /* 0x0000004926267220 */ /* 0x000fc80000410000 */
[----:B------:R-:W-:-:S04]  /*9c60*/  FSETP.GTU.FTZ.AND P2, PT, R80, R77, PT ;  /* 0x0000004d5000720b */ /* 0x000fc80003f5c000 */
[----:B------:R-:W-:Y:S01]  /*9c70*/  FSEL R67, R38, RZ, !P2 ;  /* 0x000000ff26437208 */ /* 0x000fe20005000000 */
[----:B------:R-:W-:Y:S01]  /*9c80*/  HADD2.F32 R38, -RZ, R85.H1_H1 ;  /* 0x30000055ff267230 */ /* 0x000fe20000004100 */
        /* <DEDUP_REMOVED lines=12> */
.L_x_17465:
        /* <DEDUP_REMOVED lines=13> */
.L_x_17467:
[----:B------:R-:W-:Y:S05]  /*9e20*/  BSYNC.RECONVERGENT B2 ;  /* 0x0000000000027941 */ /* 0x000fea0003800200 */
.L_x_17466:
        /* <DEDUP_REMOVED lines=43> */
.L_x_17464:
[----:B------:R-:W-:Y:S05]  /*a0e0*/  BSYNC.RECONVERGENT B1 ;  /* 0x0000000000017941 */ /* 0x000fea0003800200 */
.L_x_17463:
        /* <DEDUP_REMOVED lines=10> */
.L_x_17447:
        /* <DEDUP_REMOVED lines=16> */
.L_x_17471:
        /* <DEDUP_REMOVED lines=13> */
.L_x_17473:
[----:B------:R-:W-:Y:S05]  /*a360*/  BSYNC.RECONVERGENT B2 ;  /* 0x0000000000027941 */ /* 0x000fea0003800200 */
.L_x_17472:
        /* <DEDUP_REMOVED lines=43> */
.L_x_17470:
[----:B------:R-:W-:Y:S05]  /*a620*/  BSYNC.RECONVERGENT B1 ;  /* 0x0000000000017941 */ /* 0x000fea0003800200 */
.L_x_17469:
[----:B------:R-:W-:Y:S01]  /*a630*/  I2FP.F32.U32 R78, R80 ;  /* 0x00000050004e7245 */ /* 0x000fe20000201000 */
[----:B-----5:R-:W-:Y:S01]  /*a640*/  FMUL.FTZ R36, R36, R71 ;  /* 0x0000004724247220 */ /* 0x020fe20000410000 */
[----:B------:R-:W-:Y:S01]  /*a650*/  ISETP.NE.AND P1, PT, R79, 0x1, PT ;  /* 0x000000014f00780c */ /* 0x000fe20003f25270 */
[----:B------:R-:W-:Y:S01]  /*a660*/  HADD2.F32 R67, -RZ, R85.H0_H0 ;  /* 0x20000055ff437230 */ /* 0x000fe20000004100 */
[----:B------:R-:W-:Y:S01]  /*a670*/  BSSY.RECONVERGENT B1, `(.L_x_17474) ;  /* 0x000004b000017945 */ /* 0x000fe20003800200 */
[----:B------:R-:W-:Y:S01]  /*a680*/  FFMA.FTZ R78, R78, R69, 1.1641532182693481445e-10 ;  /* 0x2f0000004e4e7423 */ /* 0x000fe20000010045 */
[----:B------:R-:W-:-:S04]  /*a690*/  FMUL.FTZ R36, R36, R73 ;  /* 0x0000004924247220 */ /* 0x000fc80000410000 */
[----:B------:R-:W-:Y:S02]  /*a6a0*/  FSETP.GTU.FTZ.AND P0, PT, R78, R77, PT ;  /* 0x0000004d4e00720b */ /* 0x000fe40003f1c000 */
[----:B------:R-:W-:Y:S02]  /*a6b0*/  MOV R78, R61 ;  /* 0x0000003d004e7202 */ /* 0x000fe40000000f00 */
        /* <DEDUP_REMOVED lines=13> */
.L_x_17476:
        /* <DEDUP_REMOVED lines=13> */
.L_x_17478:
[----:B------:R-:W-:Y:S05]  /*a860*/  BSYNC.RECONVERGENT B2 ;  /* 0x0000000000027941 */ /* 0x000fea0003800200 */
.L_x_17477:
        /* <DEDUP_REMOVED lines=41> */
[----:B------:R-:W-:Y:S02]  /*ab00*/  LOP3.LUT R4, R4, UR31, R89, 0x96, !PT ;  /* 0x0000001f04047c12 */ /* 0x000fe4000f8e9659 */
[----:B------:R-:W-:-:S07]  /*ab10*/  MOV R66, R88 ;  /* 0x0000005800427202 */ /* 0x000fce0000000f00 */
.L_x_17475:
[----:B------:R-:W-:Y:S05]  /*ab20*/  BSYNC.RECONVERGENT B1 ;  /* 0x0000000000017941 */ /* 0x000fea0003800200 */
.L_x_17474:
        /* <DEDUP_REMOVED lines=22> */
.L_x_17481:
        /* <DEDUP_REMOVED lines=13> */
.L_x_17483:
[----:B------:R-:W-:Y:S05]  /*ad60*/  BSYNC.RECONVERGENT B2 ;  /* 0x0000000000027941 */ /* 0x000fea0003800200 */
.L_x_17482:
        /* <DEDUP_REMOVED lines=43> */
.L_x_17480:
[----:B------:R-:W-:Y:S05]  /*b020*/  BSYNC.RECONVERGENT B1 ;  /* 0x0000000000017941 */ /* 0x000fea0003800200 */
.L_x_17479:
[----:B------:R-:W-:Y:S01]  /*b030*/  I2FP.F32.U32 R80, R79 ;  /* 0x0000004f00507245 */ /* 0x000fe20000201000 */
[----:B------:R-:W-:Y:S01]  /*b040*/  FMUL.FTZ R38, R38, R71 ;  /* 0x0000004726267220 */ /* 0x000fe20000410000 */
[----:B------:R-:W-:Y:S01]  /*b050*/  ISETP.NE.AND P3, PT, R78, 0x1, PT ;  /* 0x000000014e00780c */ /* 0x000fe20003f65270 */
[----:B------:R-:W-:Y:S01]  /*b060*/  HADD2.F32 R67, -RZ, R85.H1_H1 ;  /* 0x30000055ff437230 */ /* 0x000fe20000004100 */
[----:B------:R-:W-:Y:S01]  /*b070*/  BSSY.RECONVERGENT B1, `(.L_x_17484) ;  /* 0x000004b000017945 */ /* 0x000fe20003800200 */
[----:B------:R-:W-:Y:S01]  /*b080*/  FFMA.FTZ R80, R80, R69, 1.1641532182693481445e-10 ;  /* 0x2f00000050507423 */ /* 0x000fe20000010045 */
[----:B------:R-:W-:Y:S01]  /*b090*/  FMUL.FTZ R38, R38, R73 ;  /* 0x0000004926267220 */ /* 0x000fe20000410000 */
[----:B------:R-:W-:-:S03]  /*b0a0*/  MOV R79, R61 ;  /* 0x0000003d004f7202 */ /* 0x000fc60000000f00 */
[----:B------:R-:W-:-:S04]  /*b0b0*/  FSETP.GTU.FTZ.AND P2, PT, R80, R77, PT ;  /* 0x0000004d5000720b */ /* 0x000fc80003f5c000 */
        /* <DEDUP_REMOVED lines=13> */
.L_x_17486:
        /* <DEDUP_REMOVED lines=13> */
.L_x_17488:
[----:B------:R-:W-:Y:S05]  /*b260*/  BSYNC.RECONVERGENT B2 ;  /* 0x0000000000027941 */ /* 0x000fea0003800200 */
.L_x_17487:
        /* <DEDUP_REMOVED lines=43> */
.L_x_17485:
[----:B------:R-:W-:Y:S05]  /*b520*/  BSYNC.RECONVERGENT B1 ;  /* 0x0000000000017941 */ /* 0x000fea0003800200 */
.L_x_17484:
        /* <DEDUP_REMOVED lines=9> */
.L_x_17468:
[----:B------:R-:W-:Y:S01]  /*b5c0*/  FADD.FTZ R78, RZ, R28 ;  /* 0x0000001cff4e7221 */ /* 0x000fe20000010000 */
[----:B------:R-:W-:Y:S01]  /*b5d0*/  SEL R71, RZ, 0x100, !P1 ;  /* 0x00000100ff477807 */ /* 0x000fe20004800000 */
[----:B------:R-:W-:Y:S01]  /*b5e0*/  IMAD.WIDE.U32 R64, R76, 0x10, R64 ;  /* 0x000000104c407825 */ /* 0x000fe200078e0040 */
[----:B------:R-:W-:-:S03]  /*b5f0*/  UMOV UR4, 0xffffffff ;  /* 0xffffffff00047882 */ /* 0x000fc60000000000 */
[----:B------:R-:W-:Y:S01]  /*b600*/  FADD.FTZ R69, R78, R29 ;  /* 0x0000001d4e457221 */ /* 0x000fe20000010000 */
        /* <DEDUP_REMOVED lines=10> */
[----:B------:R-:W-:Y:S02]  /*b6b0*/  IADD3 R69, PT, PT, R71, R69, R78 ;  /* 0x0000004547457210 */ /* 0x000fe40007ffe04e */
[----:B------:R-:W-:Y:S01]  /*b6c0*/  SEL R78, RZ, 0x1, !P0 ;  /* 0x00000001ff4e7807 */ /* 0x000fe20004000000 */
[----:B------:R-:W-:Y:S01]  /*b6d0*/  FADD.FTZ R80, R73, R20 ;  /* 0x0000001449507221 */ /* 0x000fe20000010000 */
[----:B------:R-:W-:Y:S02]  /*b6e0*/  ISETP.NE.AND P0, PT, R63, RZ, PT ;  /* 0x000000ff3f00720c */ /* 0x000fe40003f05270 */
[----:B------:R-:W-:Y:S01]  /*b6f0*/  IADD3 R69, PT, PT, R69, R78, RZ ;  /* 0x0000004e45457210 */ /* 0x000fe20007ffe0ff */
[----:B------:R-:W-:-:S04]  /*b700*/  FADD.FTZ R71, R80, R21 ;  /* 0x0000001550477221 */ /* 0x000fc80000010000 */
[----:B------:R-:W-:Y:S01]  /*b710*/  FADD.FTZ R78, R71, R22 ;  /* 0x00000016474e7221 */ /* 0x000fe20000010000 */
[----:B------:R0:W-:Y:S03]  /*b720*/  STG.E desc[UR8][R56.64], R69 ;  /* 0x0000004538007986 */ /* 0x0001e6000c101908 */
        /* <DEDUP_REMOVED lines=59> */
.L_x_17502:
[----:B01----:R-:W-:Y:S01]  /*bae0*/  FADD.FTZ R80, R80, R56 ;  /* 0x0000003850507221 */ /* 0x003fe20000010000 */
[C---:B------:R-:W-:Y:S01]  /*baf0*/  FMUL.FTZ R56, R79.reuse, R79 ;  /* 0x0000004f4f387220 */ /* 0x040fe20000410000 */
[----:B------:R-:W-:Y:S01]  /*bb00*/  PLOP3.LUT P1, PT, PT, PT, UP1, 0x40, 0x4 ;  /* 0x000000000004781c */ /* 0x000fe20003f2e818 */
[----:B------:R-:W0:Y:S01]  /*bb10*/  @!P0 LDC.64 R64, c[0x0][0x3c0] ;  /* 0x0000f000ff408b82 */ /* 0x000e220000000a00 */
[----:B------:R-:W-:Y:S01]  /*bb20*/  FFMA.FTZ R71, R80, R57, UR13 ;  /* 0x0000000d50477e23 */ /* 0x000fe20008010039 */
[----:B------:R-:W-:Y:S02]  /*bb30*/  PLOP3.LUT P2, PT, PT, PT, UP1, 0x40, 0x4 ;  /* 0x000000000004781c */ /* 0x000fe40003f4e818 */
[----:B------:R-:W-:Y:S02]  /*bb40*/  FSEL R78, R56, RZ, !P1 ;  /* 0x000000ff384e7208 */ /* 0x000fe40004800000 */
[----:B------:R-:W-:Y:S02]  /*bb50*/  FSEL R80, R79, RZ, P2 ;  /* 0x000000ff4f507208 */ /* 0x000fe40001000000 */
[----:B------:R-:W1:Y:S01]  /*bb60*/  @!P0 LDC.64 R56, c[0x0][0x3c8] ;  /* 0x0000f200ff388b82 */ /* 0x000e620000000a00 */
        /* <DEDUP_REMOVED lines=13> */
[----:B------:R-:W-:Y:S01]  /*bc40*/  FADD.FTZ R31, -R80, R23 ;  /* 0x00000017501f7221 */ /* 0x000fe20000010100 */
[----:B0-----:R-:W-:-:S04]  /*bc50*/  @!P0 IMAD.WIDE R20, R62, 0x4, R64 ;  /* 0x000000043e148825 */ /* 0x001fc800078e0240 */
[C---:B------:R-:W-:Y:S01]  /*bc60*/  FADD.FTZ R36, -R80.reuse, R36 ;  /* 0x0000002450247221 */ /* 0x040fe20000010100 */
[----:B------:R-:W0:Y:S01]  /*bc70*/  LDC.64 R64, c[0x0][0x428] ;  /* 0x00010a00ff407b82 */ /* 0x000e220000000a00 */
[C---:B------:R-:W-:Y:S01]  /*bc80*/  FADD.FTZ R37, -R80.reuse, R37 ;  /* 0x0000002550257221 */ /* 0x040fe20000010100 */
[C---:B------:R-:W-:Y:S01]  /*bc90*/  FADD.FTZ R38, -R80.reuse, R38 ;  /* 0x0000002650267221 */ /* 0x040fe20000010100 */
[----:B------:R2:W-:Y:S01]  /*bca0*/  @!P0 STG.E desc[UR8][R20.64], R79 ;  /* 0x0000004f14008986 */ /* 0x0005e2000c101908 */
[----:B------:R-:W-:Y:S01]  /*bcb0*/  FADD.FTZ R39, -R80, R39 ;  /* 0x0000002750277221 */ /* 0x000fe20000010100 */
[----:B---3--:R-:W-:Y:S01]  /*bcc0*/  FMUL.FTZ R22, R28, R73 ;  /* 0x000000491c167220 */ /* 0x008fe20000410000 */
[----:B-1----:R-:W-:-:S04]  /*bcd0*/  @!P0 IMAD.WIDE R56, R62, 0x4, R56 ;  /* 0x000000043e388825 */ /* 0x002fc800078e0238 */
[C---:B------:R-:W-:Y:S01]  /*bce0*/  FMUL.FTZ R23, R28.reuse, R78 ;  /* 0x0000004e1c177220 */ /* 0x040fe20000410000 */
[C---:B------:R-:W-:Y:S01]  /*bcf0*/  FMUL.FTZ R24, R28.reuse, R24 ;  /* 0x000000181c187220 */ /* 0x040fe20000410000 */
[C---:B------:R-:W-:Y:S01]  /*bd00*/  FMUL.FTZ R25, R28.reuse, R25 ;  /* 0x000000191c197220 */ /* 0x040fe20000410000 */
[C---:B------:R-:W-:Y:S01]  /*bd10*/  FMUL.FTZ R26, R28.reuse, R26 ;  /* 0x0000001a1c1a7220 */ /* 0x040fe20000410000 */
[----:B------:R1:W-:Y:S01]  /*bd20*/  @!P0 STG.E desc[UR8][R56.64], R28 ;  /* 0x0000001c38008986 */ /* 0x0003e2000c101908 */
[C---:B------:R-:W-:Y:S01]  /*bd30*/  FMUL.FTZ R27, R28.reuse, R27 ;  /* 0x0000001b1c1b7220 */ /* 0x040fe20000410000 */
[C---:B------:R-:W-:Y:S01]  /*bd40*/  FMUL.FTZ R77, R28.reuse, R77 ;  /* 0x0000004d1c4d7220 */ /* 0x040fe20000410000 */
[C---:B------:R-:W-:Y:S01]  /*bd50*/  FMUL.FTZ R30, R28.reuse, R30 ;  /* 0x0000001e1c1e7220 */ /* 0x040fe20000410000 */
[C---:B--2---:R-:W-:Y:S01]  /*bd60*/  FMUL.FTZ R20, R28.reuse, R69 ;  /* 0x000000451c147220 */ /* 0x044fe20000410000 */
[C---:B------:R-:W-:Y:S01]  /*bd70*/  FMUL.FTZ R21, R28.reuse, R29 ;  /* 0x0000001d1c157220 */ /* 0x040fe20000410000 */
[C---:B------:R-:W-:Y:S01]  /*bd80*/  FMUL.FTZ R29, R28.reuse, R71 ;  /* 0x000000471c1d7220 */ /* 0x040fe20000410000 */
[C---:B------:R-:W-:Y:S01]  /*bd90*/  FMUL.FTZ R31, R28.reuse, R31 ;  /* 0x0000001f1c1f7220 */ /* 0x040fe20000410000 */
[C---:B------:R-:W-:Y:S01]  /*bda0*/  FMUL.FTZ R36, R28.reuse, R36 ;  /* 0x000000241c247220 */ /* 0x040fe20000410000 */
[C---:B------:R-:W-:Y:S01]  /*bdb0*/  FMUL.FTZ R37, R28.reuse, R37 ;  /* 0x000000251c257220 */ /* 0x040fe20000410000 */
[C---:B------:R-:W-:Y:S01]  /*bdc0*/  FMUL.FTZ R38, R28.reuse, R38 ;  /* 0x000000261c267220 */ /* 0x040fe20000410000 */
[----:B------:R-:W-:Y:S01]  /*bdd0*/  FMUL.FTZ R39, R28, R39 ;  /* 0x000000271c277220 */ /* 0x000fe20000410000 */
[----:B-1----:R-:W1:Y:S01]  /*bde0*/  LDC.64 R56, c[0x0][0x380] ;  /* 0x0000e000ff387b82 */ /* 0x002e620000000a00 */
[----:B0-----:R-:W-:-:S04]  /*bdf0*/  IMAD.WIDE.U32 R72, R72, 0x10, R64 ;  /* 0x0000001048487825 */ /* 0x001fc800078e0040 */
[----:B------:R-:W-:Y:S01]  /*be00*/  FFMA.FTZ R20, R20, R15, R6 ;  /* 0x0000000f14147223 */ /* 0x000fe20000010006 */
        /* <DEDUP_REMOVED lines=18> */
[----:B------:R0:W-:Y:S01]  /*bf30*/  STG.E.128 desc[UR8][R72.64], R20 ;  /* 0x0000001448007986 */ /* 0x0001e2000c101d08 */
[----:B-1----:R-:W-:-:S03]  /*bf40*/  IMAD R62, R56, 0x4, R62 ;  /* 0x00000004383e7824 */ /* 0x002fc600078e023e */
[----:B------:R0:W-:Y:S04]  /*bf50*/  STG.E.128 desc[UR8][R70.64], R24 ;  /* 0x0000001846007986 */ /* 0x0001e8000c101d08 */
[----:B------:R0:W-:Y:S01]  /*bf60*/  STG.E.128 desc[UR8][R68.64], R28 ;  /* 0x0000001c44007986 */ /* 0x0001e2000c101d08 */
[----:B------:R-:W-:-:S03]  /*bf70*/  ISETP.GE.AND P0, PT, R62, R57, PT ;  /* 0x000000393e00720c */ /* 0x000fc60003f06270 */
[----:B------:R0:W-:Y:S10]  /*bf80*/  STG.E.128 desc[UR8][R64.64], R36 ;  /* 0x0000002440007986 */ /* 0x0001f4000c101d08 */
[----:B------:R-:W-:Y:S05]  /*bf90*/  @!P0 BRA `(.L_x_17490) ;  /* 0xffffff4c00e08947 */ /* 0x000fea000383ffff */
[----:B------:R-:W-:Y:S05]  /*bfa0*/  BSYNC B0 ;  /* 0x0000000000007941 */ /* 0x000fea0003800000 */
.L_x_17321:
[----:B------:R-:W-:Y:S05]  /*bfb0*/  EXIT ;  /* 0x000000000000794d */ /* 0x000fea0003800000 */
.L_x_17489:
        /* <DEDUP_REMOVED lines=8> */
.L_x_17492:
[----:B------:R-:W-:Y:S05]  /*c040*/  BSYNC B1 ;  /* 0x0000000000017941 */ /* 0x000fea0003800000 */
.L_x_17491:
        /* <DEDUP_REMOVED lines=9> */
.L_x_17493:
[----:B------:R-:W-:Y:S02]  /*c0e0*/  IMAD.MOV.U32 R69, RZ, RZ, 0x4 ;  /* 0x00000004ff457424 */ /* 0x000fe400078e00ff */
[----:B------:R-:W-:-:S05]  /*c0f0*/  FADD.FTZ R73, R71, R56 ;  /* 0x0000003847497221 */ /* 0x000fca0000010000 */
[----:B------:R-:W-:-:S07]  /*c100*/  MOV R88, R73 ;  /* 0x0000004900587202 */ /* 0x000fce0000000f00 */
[----:B------:R-:W-:Y:S05]  /*c110*/  WARPSYNC.COLLECTIVE R64, `(.L_x_17494) ;  /* 0x0000000040087348 */ /* 0x000fea0003c00000 */
[----:B------:R0:W1:Y:S02]  /*c120*/  SHFL.BFLY P1, R56, R88, R69, R65 ;  /* 0x0c00004558387389 */ /* 0x0000640000020041 */
[----:B01----:R-:W-:Y:S05]  /*c130*/  ENDCOLLECTIVE ;  /* 0x000000000000791b */ /* 0x003fea0003800000 */
.L_x_17494:
[----:B------:R-:W-:Y:S02]  /*c140*/  IMAD.MOV.U32 R69, RZ, RZ, 0x8 ;  /* 0x00000008ff457424 */ /* 0x000fe400078e00ff */
[----:B------:R-:W-:-:S05]  /*c150*/  FADD.FTZ R77, R73, R56 ;  /* 0x00000038494d7221 */ /* 0x000fca0000010000 */
[----:B------:R-:W-:-:S07]  /*c160*/  MOV R88, R77 ;  /* 0x0000004d00587202 */ /* 0x000fce0000000f00 */
[----:B------:R-:W-:Y:S05]  /*c170*/  WARPSYNC.COLLECTIVE R64, `(.L_x_17495) ;  /* 0x0000000040087348 */ /* 0x000fea0003c00000 */
[----:B------:R0:W1:Y:S02]  /*c180*/  SHFL.BFLY P1, R56, R88, R69, R65 ;  /* 0x0c00004558387389 */ /* 0x0000640000020041 */
[----:B01----:R-:W-:Y:S05]  /*c190*/  ENDCOLLECTIVE ;  /* 0x000000000000791b */ /* 0x003fea0003800000 */
.L_x_17495:
[----:B------:R-:W-:Y:S02]  /*c1a0*/  IMAD.MOV.U32 R69, RZ, RZ, 0x10 ;  /* 0x00000010ff457424 */ /* 0x000fe400078e00ff */
[----:B------:R-:W-:-:S05]  /*c1b0*/  FADD.FTZ R80, R77, R56 ;  /* 0x000000384d507221 */ /* 0x000fca0000010000 */
[----:B------:R-:W-:-:S07]  /*c1c0*/  MOV R88, R80 ;  /* 0x0000005000587202 */ /* 0x000fce0000000f00 */
[----:B------:R-:W-:Y:S05]  /*c1d0*/  WARPSYNC.COLLECTIVE R64, `(.L_x_17496) ;  /* 0x0000000040087348 */ /* 0x000fea0003c00000 */
[----:B------:R0:W1:Y:S02]  /*c1e0*/  SHFL.BFLY P1, R56, R88, R69, R65 ;  /* 0x0c00004558387389 */ /* 0x0000640000020041 */
[----:B01----:R-:W-:Y:S05]  /*c1f0*/  ENDCOLLECTIVE ;  /* 0x000000000000791b */ /* 0x003fea0003800000 */
.L_x_17496:
        /* <DEDUP_REMOVED lines=40> */
.L_x_17497:
[----:B------:R-:W-:Y:S01]  /*c480*/  MOV R69, 0x2 ;  /* 0x0000000200457802 */ /* 0x000fe20000000f00 */
[----:B------:R-:W-:-:S04]  /*c490*/  FADD.FTZ R73, R71, R56 ;  /* 0x0000003847497221 */ /* 0x000fc80000010000 */
[----:B------:R-:W-:-:S07]  /*c4a0*/  IMAD.MOV.U32 R88, RZ, RZ, R73 ;  /* 0x000000ffff587224 */ /* 0x000fce00078e0049 */
[----:B------:R-:W-:Y:S05]  /*c4b0*/  WARPSYNC.COLLECTIVE R64, `(.L_x_17498) ;  /* 0x0000000040087348 */ /* 0x000fea0003c00000 */
[----:B------:R0:W1:Y:S02]  /*c4c0*/  SHFL.BFLY P1, R56, R88, R69, R65 ;  /* 0x0c00004558387389 */ /* 0x0000640000020041 */
[----:B01----:R-:W-:Y:S05]  /*c4d0*/  ENDCOLLECTIVE ;  /* 0x000000000000791b */ /* 0x003fea0003800000 */
.L_x_17498:
[----:B------:R-:W-:Y:S02]  /*c4e0*/  HFMA2 R69, -RZ, RZ, 0, 2.384185791015625e-07 ;  /* 0x00000004ff457431 */ /* 0x000fe400000001ff */
[----:B------:R-:W-:-:S04]  /*c4f0*/  FADD.FTZ R77, R73, R56 ;  /* 0x00000038494d7221 */ /* 0x000fc80000010000 */
[----:B------:R-:W-:-:S07]  /*c500*/  IMAD.MOV.U32 R88, RZ, RZ, R77 ;  /* 0x000000ffff587224 */ /* 0x000fce00078e004d */
[----:B------:R-:W-:Y:S05]  /*c510*/  WARPSYNC.COLLECTIVE R64, `(.L_x_17499) ;  /* 0x0000000040087348 */ /* 0x000fea0003c00000 */
[----:B------:R0:W1:Y:S02]  /*c520*/  SHFL.BFLY P1, R56, R88, R69, R65 ;  /* 0x0c00004558387389 */ /* 0x0000640000020041 */
[----:B01----:R-:W-:Y:S05]  /*c530*/  ENDCOLLECTIVE ;  /* 0x000000000000791b */ /* 0x003fea0003800000 */
.L_x_17499:
[----:B------:R-:W-:Y:S01]  /*c540*/  MOV R69, 0x8 ;  /* 0x0000000800457802 */ /* 0x000fe20000000f00 */
[----:B------:R-:W-:-:S04]  /*c550*/  FADD.FTZ R78, R77, R56 ;  /* 0x000000384d4e7221 */ /* 0x000fc80000010000 */
[----:B------:R-:W-:-:S07]  /*c560*/  IMAD.MOV.U32 R88, RZ, RZ, R78 ;  /* 0x000000ffff587224 */ /* 0x000fce00078e004e */
[----:B------:R-:W-:Y:S05]  /*c570*/  WARPSYNC.COLLECTIVE R64, `(.L_x_17500) ;  /* 0x0000000040087348 */ /* 0x000fea0003c00000 */
[----:B------:R0:W1:Y:S02]  /*c580*/  SHFL.BFLY P1, R56, R88, R69, R65 ;  /* 0x0c00004558387389 */ /* 0x0000640000020041 */
[----:B01----:R-:W-:Y:S05]  /*c590*/  ENDCOLLECTIVE ;  /* 0x000000000000791b */ /* 0x003fea0003800000 */
.L_x_17500:
[----:B------:R-:W-:Y:S02]  /*c5a0*/  HFMA2 R69, -RZ, RZ, 0, 9.5367431640625e-07 ;  /* 0x00000010ff457431 */ /* 0x000fe400000001ff */
[----:B------:R-:W-:-:S04]  /*c5b0*/  FADD.FTZ R80, R78, R56 ;  /* 0x000000384e507221 */ /* 0x000fc80000010000 */
[----:B------:R-:W-:-:S07]  /*c5c0*/  IMAD.MOV.U32 R88, RZ, RZ, R80 ;  /* 0x000000ffff587224 */ /* 0x000fce00078e0050 */
[----:B------:R-:W-:Y:S05]  /*c5d0*/  WARPSYNC.COLLECTIVE R64, `(.L_x_17501) ;  /* 0x0000000040087348 */ /* 0x000fea0003c00000 */
[----:B------:R0:W1:Y:S02]  /*c5e0*/  SHFL.BFLY P1, R56, R88, R69, R65 ;  /* 0x0c00004558387389 */ /* 0x0000640000020041 */
[----:B01----:R-:W-:Y:S05]  /*c5f0*/  ENDCOLLECTIVE ;  /* 0x000000000000791b */ /* 0x003fea0003800000 */
.L_x_17501:
[----:B------:R-:W-:Y:S05]  /*c600*/  BRA `(.L_x_17502) ;  /* 0xfffffff400347947 */ /* 0x000fea000383ffff */
.L_x_17503:
        /* <DEDUP_REMOVED lines=15> */
.L_x_20362:


//--------------------- .text._ZN10layer_norm13ln_fwd_kernelINS_13Kernel_traitsI6__halfffffjLj512ELj1ELj4ELj1ELj16ENS_18Kernel_traits_baseILj512ES2_ffffjLj128EEEEELb1ELb1ELb1ELb0EEEvNS_9FwdParamsE --------------------------
	.section	.text._ZN10layer_norm13ln_fwd_kernelINS_13Kernel_traitsI6__halfffffjLj512ELj1ELj4ELj1ELj16ENS_18Kernel_traits_baseILj512ES2_ffffjLj128EEEEELb1ELb1ELb1ELb0EEEvNS_9FwdParamsE,"ax",@progbits
	.align	128
        .global         _ZN10layer_norm13ln_fwd_kernelINS_13Kernel_traitsI6__halfffffjLj512ELj1ELj4ELj1ELj16ENS_18Kernel_traits_baseILj512ES2_ffffjLj128EEEEELb1ELb1ELb1ELb0EEEvNS_9FwdParamsE
        .type           _ZN10layer_norm13ln_fwd_kernelINS_13Kernel_traitsI6__halfffffjLj512ELj1ELj4ELj1ELj16ENS_18Kernel_traits_baseILj512ES2_ffffjLj128EEEEELb1ELb1ELb1ELb0EEEvNS_9FwdParamsE,@function
        .size           _ZN10layer_norm13ln_fwd_kernelINS_13Kernel_traitsI6__halfffffjLj512ELj1ELj4ELj1ELj16ENS_18Kernel_traits_baseILj512ES2_ffffjLj128EEEEELb1ELb1ELb1ELb0EEEvNS_9FwdParamsE,(.L_x_20363 - _ZN10layer_norm13ln_fwd_kernelINS_13Kernel_traitsI6__halfffffjLj512ELj1ELj4ELj1ELj16ENS_18Kernel_traits_baseILj512ES2_ffffjLj128EEEEELb1ELb1ELb1ELb0EEEvNS_9FwdParamsE)
        .other          _ZN10layer_norm13ln_fwd_kernelINS_13Kernel_traitsI6__halfffffjLj512ELj1ELj4ELj1ELj16ENS_18Kernel_traits_baseILj512ES2_ffffjLj128EEEEELb1ELb1ELb1ELb0EEEvNS_9FwdParamsE,@"STO_CUDA_ENTRY STV_DEFAULT"
_ZN10layer_norm13ln_fwd_kernelINS_13Kernel_traitsI6__halfffffjLj512ELj1ELj4ELj1ELj16ENS_18Kernel_traits_baseILj512ES2_ffffjLj128EEEEELb1ELb1ELb1ELb0EEEvNS_9FwdParamsE:
.text._ZN10layer_norm13ln_fwd_kernelINS_13Kernel_traitsI6__halfffffjLj512ELj1ELj4ELj1ELj16ENS_18Kernel_traits_baseILj512ES2_ffffjLj128EEEEELb1ELb1ELb1ELb0EEEvNS_9FwdParamsE:
        /* <DEDUP_REMOVED lines=100> */
.L_x_17505:
        /* <DEDUP_REMOVED lines=36> */
.L_x_17506:
[----:B------:R-:W-:Y:S05]  /*0880*/  BSYNC.RECONVERGENT B0 ;  /* 0x0000000000007941 */ /* 0x000fea0003800200 */
.L_x_17504:
[----:B------:R-:W1:Y:S02]  /*0890*/  LDCU UR4, c[0x0][0x384] ;  /* 0x00007080ff0477ac */ /* 0x000e640008000800 */
[----:B-1----:R-:W-:-:S13]  /*08a0*/  ISETP.GE.AND P0, PT, R37, UR4, PT ;  /* 0x0000000425007c0c */ /* 0x002fda000bf06270 */
[----:B------:R-:W-:Y:S05]  /*08b0*/  @P0 EXIT ;  /* 0x000000000000094d */ /* 0x000fea0003800000 */
[----:B-----5:R-:W-:Y:S01]  /*08c0*/  IMAD.MOV.U32 R55, RZ, RZ, R10 ;  /* 0x000000ffff377224 */ /* 0x020fe200078e000a */
[----:B------:R-:W-:Y:S01]  /*08d0*/  SHF.R.U64 R68, R10, 0x10, R11 ;  /* 0x000000100a447819 */ /* 0x000fe2000000120b */
[----:B------:R-:W-:Y:S01]  /*08e0*/  IMAD.MOV.U32 R72, RZ, RZ, R8 ;  /* 0x000000ffff487224 */ /* 0x000fe200078e0008 */
[--C-:B------:R-:W-:Y:S01]  /*08f0*/  SHF.R.U64 R73, R8, 0x10, R9.reuse ;  /* 0x0000001008497819 */ /* 0x100fe20000001209 */
[----:B------:R-:W-:Y:S01]  /*0900*/  IMAD.MOV.U32 R7, RZ, RZ, R9 ;  /* 0x000000ffff077224 */ /* 0x000fe200078e0009 */
[----:B------:R-:W-:Y:S01]  /*0910*/  MOV R53, R11 ;  /* 0x0000000b00357202 */ /* 0x000fe20000000f00 */
[----:B0-----:R-:W-:Y:S01]  /*0920*/  IMAD.MOV.U32 R24, RZ, RZ, R15 ;  /* 0x000000ffff187224 */ /* 0x001fe200078e000f */
[----:B------:R-:W-:Y:S01]  /*0930*/  SHF.R.U32.HI R10, RZ, 0x10, R11 ;  /* 0x00000010ff0a7819 */ /* 0x000fe2000001160b */
[----:B------:R-:W-:Y:S01]  /*0940*/  IMAD.HI.U32 R11, R36, -0x2daee0ad, RZ ;  /* 0xd2511f53240b7827 */ /* 0x000fe200078e00ff */
[----:B------:R-:W-:Y:S01]  /*0950*/  SHF.R.U32.HI R8, RZ, 0x10, R9 ;  /* 0x00000010ff087819 */ /* 0x000fe20000011609 */
[----:B------:R-:W-:Y:S01]  /*0960*/  BSSY B0, `(.L_x_17507) ;  /* 0x0000cde000007945 */ /* 0x000fe20003800000 */
[--C-:B------:R-:W-:Y:S01]  /*0970*/  SHF.R.U64 R66, R14, 0x10, R15.reuse ;  /* 0x000000100e427819 */ /* 0x100fe2000000120f */
[----:B------:R-:W-:Y:S01]  /*0980*/  IMAD.HI.U32 R9, R39, -0x326172a9, RZ ;  /* 0xcd9e8d5727097827 */ /* 0x000fe200078e00ff */
[----:B------:R-:W-:Y:S01]  /*0990*/  SHF.R.U32.HI R15, RZ, 0x10, R15 ;  /* 0x00000010ff0f7819 */ /* 0x000fe2000001160f */
[----:B------:R-:W0:Y:S01]  /*09a0*/  LDCU UR10, c[0x0][0x404] ;  /* 0x00008080ff0a77ac */ /* 0x000e220008000800 */
[----:B------:R-:W-:Y:S01]  /*09b0*/  LOP3.LUT R11, R11, UR7, RZ, 0x3c, !PT ;  /* 0x000000070b0b7c12 */ /* 0x000fe2000f8e3cff */
[----:B------:R-:W-:Y:S01]  /*09c0*/  IMAD.MOV.U32 R67, RZ, RZ, R14 ;  /* 0x000000ffff437224 */ /* 0x000fe200078e000e */
[----:B------:R-:W-:Y:S01]  /*09d0*/  LOP3.LUT R9, R0, UR6, R9, 0x96, !PT ;  /* 0x0000000600097c12 */ /* 0x000fe2000f8e9609 */
[----:B------:R-:W-:Y:S01]  /*09e0*/  IMAD.MOV.U32 R59, RZ, RZ, R13 ;  /* 0x000000ffff3b7224 */ /* 0x000fe200078e000d */
[----:B------:R-:W-:Y:S01]  /*09f0*/  MOV R65, R16 ;  /* 0x0000001000417202 */ /* 0x000fe20000000f00 */
[----:B------:R-:W-:Y:S01]  /*0a00*/  IMAD.MOV.U32 R63, RZ, RZ, R18 ;  /* 0x000000ffff3f7224 */ /* 0x000fe200078e0012 */
[--C-:B------:R-:W-:Y:S01]  /*0a10*/  SHF.R.U64 R64, R16, 0x10, R17.reuse ;  /* 0x0000001010407819 */ /* 0x100fe20000001211 */
[----:B------:R-:W-:Y:S01]  /*0a20*/  IMAD R16, R36, -0x2daee0ad, RZ ;  /* 0xd2511f5324107824 */ /* 0x000fe200078e02ff */
[----:B------:R-:W-:Y:S01]  /*0a30*/  MOV R14, R12 ;  /* 0x0000000c000e7202 */ /* 0x000fe20000000f00 */
[----:B------:R-:W-:Y:S01]  /*0a40*/  IMAD.MOV.U32 R25, RZ, RZ, R17 ;  /* 0x000000ffff197224 */ /* 0x000fe200078e0011 */
[--C-:B------:R-:W-:Y:S01]  /*0a50*/  SHF.R.U64 R58, R12, 0x10, R13.reuse ;  /* 0x000000100c3a7819 */ /* 0x100fe2000000120d */
[----:B------:R-:W-:Y:S01]  /*0a60*/  IMAD.HI.U32 R12, R11, -0x326172a9, RZ ;  /* 0xcd9e8d570b0c7827 */ /* 0x000fe200078e00ff */
[----:B------:R-:W-:Y:S01]  /*0a70*/  SHF.R.U32.HI R57, RZ, 0x10, R13 ;  /* 0x00000010ff397819 */ /* 0x000fe2000001160d */
[----:B------:R-:W1:Y:S01]  /*0a80*/  LDCU.U8 UR11, c[0x0][0x410] ;  /* 0x00008200ff0b77ac */ /* 0x000e620008000000 */
[----:B------:R-:W-:Y:S01]  /*0a90*/  PRMT R66, R15, 0x5410, R66 ;  /* 0x000054100f427816 */ /* 0x000fe20000000042 */
[----:B------:R-:W-:Y:S01]  /*0aa0*/  IMAD R13, R39, -0x326172a9, RZ ;  /* 0xcd9e8d57270d7824 */ /* 0x000fe200078e02ff */
[----:B------:R-:W-:Y:S01]  /*0ab0*/  SHF.R.U64 R62, R18, 0x10, R19 ;  /* 0x00000010123e7819 */ /* 0x000fe20000001213 */
[----:B------:R-:W-:Y:S01]  /*0ac0*/  IMAD.HI.U32 R15, R9, -0x2daee0ad, RZ ;  /* 0xd2511f53090f7827 */ /* 0x000fe200078e00ff */
[----:B------:R-:W-:Y:S01]  /*0ad0*/  PRMT R59, R59, 0x5410, R14 ;  /* 0x000054103b3b7816 */ /* 0x000fe2000000000e */
[----:B------:R-:W2:Y:S01]  /*0ae0*/  LDCU UR14, c[0x0][0x448] ;  /* 0x00008900ff0e77ac */ /* 0x000ea20008000800 */
[----:B------:R-:W-:Y:S01]  /*0af0*/  LOP3.LUT R12, R13, UR15, R12, 0x96, !PT ;  /* 0x0000000f0d0c7c12 */ /* 0x000fe2000f8e960c */
        /* <DEDUP_REMOVED lines=11> */
[----:B------:R-:W-:Y:S01]  /*0bb0*/  SHF.R.U32.HI R26, RZ, 0x10, R17 ;  /* 0x00000010ff1a7819 */ /* 0x000fe20000011611 */
[----:B------:R-:W-:Y:S01]  /*0bc0*/  IMAD R15, R15, -0x326172a9, RZ ;  /* 0xcd9e8d570f0f7824 */ /* 0x000fe200078e02ff */
[----:B------:R-:W-:Y:S01]  /*0bd0*/  LOP3.LUT R9, R16, UR17, R9, 0x96, !PT ;  /* 0x0000001110097c12 */ /* 0x000fe2000f8e9609 */
[----:B------:R-:W-:Y:S01]  /*0be0*/  IMAD R16, R12, -0x2daee0ad, RZ ;  /* 0xd2511f530c107824 */ /* 0x000fe200078e02ff */
[----:B------:R-:W-:Y:S01]  /*0bf0*/  MOV R17, R19 ;  /* 0x0000001300117202 */ /* 0x000fe20000000f00 */
[----:B------:R-:W-:Y:S01]  /*0c00*/  IMAD.HI.U32 R12, R11, -0x326172a9, RZ ;  /* 0xcd9e8d570b0c7827 */ /* 0x000fe200078e00ff */
[----:B------:R-:W-:-:S02]  /*0c10*/  SHF.R.U32.HI R27, RZ, 0x10, R19 ;  /* 0x00000010ff1b7819 */ /* 0x000fc40000011613 */
[----:B------:R-:W-:Y:S01]  /*0c20*/  SHF.R.U64 R60, R22, 0x10, R23 ;  /* 0x00000010163c7819 */ /* 0x000fe20000001217 */
[----:B------:R-:W-:Y:S01]  /*0c30*/  IMAD.HI.U32 R13, R9, -0x2daee0ad, RZ ;  /* 0xd2511f53090d7827 */ /* 0x000fe200078e00ff */
[----:B------:R-:W-:Y:S02]  /*0c40*/  LOP3.LUT R12, R15, UR19, R12, 0x96, !PT ;  /* 0x000000130f0c7c12 */ /* 0x000fe4000f8e960c */
[----:B------:R-:W-:Y:S01]  /*0c50*/  MOV R48, R20 ;  /* 0x0000001400307202 */ /* 0x000fe20000000f00 */
[----:B------:R-:W-:Y:S01]  /*0c60*/  IMAD R18, R9, -0x2daee0ad, RZ ;  /* 0xd2511f5309127824 */ /* 0x000fe200078e02ff */
[----:B------:R-:W-:Y:S01]  /*0c70*/  LOP3.LUT R13, R16, UR20, R13, 0x96, !PT ;  /* 0x00000014100d7c12 */ /* 0x000fe2000f8e960d */
[----:B------:R-:W-:Y:S01]  /*0c80*/  IMAD R16, R11, -0x326172a9, RZ ;  /* 0xcd9e8d570b107824 */ /* 0x000fe200078e02ff */
[--C-:B------:R-:W-:Y:S01]  /*0c90*/  SHF.R.U64 R49, R20, 0x10, R21.reuse ;  /* 0x0000001014317819 */ /* 0x100fe20000001215 */
[----:B------:R-:W-:Y:S01]  /*0ca0*/  IMAD.HI.U32 R11, R12, -0x2daee0ad, RZ ;  /* 0xd2511f530c0b7827 */ /* 0x000fe200078e00ff */
[----:B------:R-:W-:-:S02]  /*0cb0*/  SHF.R.U32.HI R50, RZ, 0x10, R21 ;  /* 0x00000010ff327819 */ /* 0x000fc40000011615 */
[----:B------:R-:W-:Y:S01]  /*0cc0*/  SHF.R.U64 R52, R4, 0x10, R5 ;  /* 0x0000001004347819 */ /* 0x000fe20000001205 */
[C---:B------:R-:W-:Y:S01]  /*0cd0*/  IMAD.HI.U32 R9, R13.reuse, -0x326172a9, RZ ;  /* 0xcd9e8d570d097827 */ /* 0x040fe200078e00ff */
[----:B------:R-:W-:Y:S02]  /*0ce0*/  LOP3.LUT R11, R18, UR22, R11, 0x96, !PT ;  /* 0x00000016120b7c12 */ /* 0x000fe4000f8e960b */
[----:B------:R-:W-:Y:S01]  /*0cf0*/  SHF.R.U32.HI R51, RZ, 0x10, R5 ;  /* 0x00000010ff337819 */ /* 0x000fe20000011605 */
[----:B------:R-:W-:Y:S01]  /*0d00*/  IMAD R15, R12, -0x2daee0ad, RZ ;  /* 0xd2511f530c0f7824 */ /* 0x000fe200078e02ff */
[----:B------:R-:W-:Y:S01]  /*0d10*/  LOP3.LUT R9, R16, UR21, R9, 0x96, !PT ;  /* 0x0000001510097c12 */ /* 0x000fe2000f8e9609 */
[----:B------:R-:W-:Y:S01]  /*0d20*/  IMAD R13, R13, -0x326172a9, RZ ;  /* 0xcd9e8d570d0d7824 */ /* 0x000fe200078e02ff */
[----:B------:R-:W-:Y:S01]  /*0d30*/  SHF.R.U64 R78, R2, 0x10, R3 ;  /* 0x00000010024e7819 */ /* 0x000fe20000001203 */
[----:B------:R-:W-:Y:S01]  /*0d40*/  IMAD.HI.U32 R12, R11, -0x326172a9, RZ ;  /* 0xcd9e8d570b0c7827 */ /* 0x000fe200078e00ff */
[----:B------:R-:W-:-:S02]  /*0d50*/  SHF.R.U64 R81, R32, 0x10, R33 ;  /* 0x0000001020517819 */ /* 0x000fc40000001221 */
[----:B------:R-:W-:Y:S01]  /*0d60*/  SHF.R.U64 R83, R34, 0x10, R35 ;  /* 0x0000001022537819 */ /* 0x000fe20000001223 */
[----:B------:R-:W-:Y:S01]  /*0d70*/  IMAD.HI.U32 R14, R9, -0x2daee0ad, RZ ;  /* 0xd2511f53090e7827 */ /* 0x000fe200078e00ff */
[----:B------:R-:W-:Y:S02]  /*0d80*/  LOP3.LUT R12, R13, UR23, R12, 0x96, !PT ;  /* 0x000000170d0c7c12 */ /* 0x000fe4000f8e960c */
[----:B------:R-:W-:Y:S01]  /*0d90*/  PRMT R67, R24, 0x5410, R67 ;  /* 0x0000541018437816 */ /* 0x000fe20000000043 */
[----:B------:R-:W-:Y:S01]  /*0da0*/  IMAD R10, R11, -0x326172a9, RZ ;  /* 0xcd9e8d570b0a7824 */ /* 0x000fe200078e02ff */
[----:B------:R-:W-:Y:S01]  /*0db0*/  LOP3.LUT R14, R15, UR24, R14, 0x96, !PT ;  /* 0x000000180f0e7c12 */ /* 0x000fe2000f8e960e */
[----:B------:R-:W-:Y:S01]  /*0dc0*/  IMAD R16, R9, -0x2daee0ad, RZ ;  /* 0xd2511f5309107824 */ /* 0x000fe200078e02ff */
[----:B------:R-:W-:Y:S01]  /*0dd0*/  SHF.R.U32.HI R15, RZ, 0x10, R3 ;  /* 0x00000010ff0f7819 */ /* 0x000fe20000011603 */
        /* <DEDUP_REMOVED lines=25> */
[----:B------:R-:W-:Y:S01]  /*0f70*/  SHF.R.U32.HI R12, RZ, 0x10, R35 ;  /* 0x00000010ff0c7819 */ /* 0x000fe20000011623 */
[----:B------:R-:W-:Y:S01]  /*0f80*/  IMAD.MOV.U32 R61, RZ, RZ, R22 ;  /* 0x000000ffff3d7224 */ /* 0x000fe200078e0016 */
[----:B------:R-:W-:Y:S01]  /*0f90*/  LOP3.LUT R8, R11, UR29, R8, 0x96, !PT ;  /* 0x0000001d0b087c12 */ /* 0x000fe2000f8e9608 */
[----:B------:R-:W-:Y:S01]  /*0fa0*/  IMAD R11, R10, -0x326172a9, RZ ;  /* 0xcd9e8d570a0b7824 */ /* 0x000fe200078e02ff */
[--C-:B------:R-:W-:Y:S01]  /*0fb0*/  SHF.R.U32.HI R22, RZ, 0x10, R23.reuse ;  /* 0x00000010ff167819 */ /* 0x100fe20000011617 */
[----:B------:R-:W-:Y:S01]  /*0fc0*/  IMAD.MOV.U32 R19, RZ, RZ, R23 ;  /* 0x000000ffff137224 */ /* 0x000fe200078e0017 */
[----:B------:R-:W-:Y:S01]  /*0fd0*/  PRMT R81, R81, 0x5410, R13 ;  /* 0x0000541051517816 */ /* 0x000fe2000000000d */
[----:B------:R-:W-:Y:S01]  /*0fe0*/  IMAD.MOV.U32 R47, RZ, RZ, R21 ;  /* 0x000000ffff2f7224 */ /* 0x000fe200078e0015 */
[----:B------:R-:W-:Y:S01]  /*0ff0*/  PRMT R60, R22, 0x5410, R60 ;  /* 0x00005410163c7816 */ /* 0x000fe2000000003c */
[----:B------:R-:W-:Y:S01]  /*1000*/  IMAD R10, R7, -0x2daee0ad, RZ ;  /* 0xd2511f53070a7824 */ /* 0x000fe200078e02ff */
[----:B------:R-:W-:Y:S01]  /*1010*/  PRMT R61, R19, 0x5410, R61 ;  /* 0x00005410133d7816 */ /* 0x000fe2000000003d */
[----:B------:R-:W-:Y:S01]  /*1020*/  IMAD.HI.U32 R41, R8, -0x2daee0ad, RZ ;  /* 0xd2511f5308297827 */ /* 0x000fe200078e00ff */
[----:B------:R-:W-:-:S02]  /*1030*/  PRMT R83, R83, 0x5410, R12 ;  /* 0x0000541053537816 */ /* 0x000fc4000000000c */
[----:B------:R-:W-:Y:S01]  /*1040*/  LOP3.LUT R45, R6, 0x3, RZ, 0xc0, !PT ;  /* 0x00000003062d7812 */ /* 0x000fe200078ec0ff */
[----:B------:R-:W-:Y:S01]  /*1050*/  IMAD.HI.U32 R42, R9, -0x326172a9, RZ ;  /* 0xcd9e8d57092a7827 */ /* 0x000fe200078e00ff */
[----:B------:R-:W-:-:S03]  /*1060*/  LOP3.LUT R41, R10, UR32, R41, 0x96, !PT ;  /* 0x000000200a297c12 */ /* 0x000fc6000f8e9629 */
[----:B------:R-:W-:Y:S01]  /*1070*/  HADD2.F32 R43, -RZ, R4.H0_H0 ;  /* 0x20000004ff2b7230 */ /* 0x000fe20000004100 */
[----:B------:R-:W-:Y:S01]  /*1080*/  LOP3.LUT R42, R11, UR31, R42, 0x96, !PT ;  /* 0x0000001f0b2a7c12 */ /* 0x000fe2000f8e962a */
[----:B------:R-:W-:Y:S02]  /*1090*/  HADD2.F32 R44, -RZ, R5.H0_H0 ;  /* 0x20000005ff2c7230 */ /* 0x000fe40000004100 */
[----:B------:R-:W-:Y:S02]  /*10a0*/  IMAD.MOV.U32 R46, RZ, RZ, RZ ;  /* 0x000000ffff2e7224 */ /* 0x000fe400078e00ff */
[----:B------:R-:W-:Y:S02]  /*10b0*/  HADD2.F32 R48, -RZ, R48.H0_H0 ;  /* 0x20000030ff307230 */ /* 0x000fe40000004100 */
[----:B------:R-:W-:Y:S02]  /*10c0*/  HADD2.F32 R47, -RZ, R47.H0_H0 ;  /* 0x2000002fff2f7230 */ /* 0x000fe40000004100 */
[----:B------:R-:W-:-:S02]  /*10d0*/  HADD2.F32 R49, -RZ, R49.H0_H0 ;  /* 0x20000031ff317230 */ /* 0x000fc40000004100 */
[----:B------:R-:W-:Y:S02]  /*10e0*/  HADD2.F32 R50, -RZ, R50.H0_H0 ;  /* 0x20000032ff327230 */ /* 0x000fe40000004100 */
[----:B------:R-:W-:Y:S02]  /*10f0*/  HADD2.F32 R52, -RZ, R52.H0_H0 ;  /* 0x20000034ff347230 */ /* 0x000fe40000004100 */
[----:B------:R-:W-:Y:S02]  /*1100*/  HADD2.F32 R51, -RZ, R51.H0_H0 ;  /* 0x20000033ff337230 */ /* 0x000fe40000004100 */
[----:B------:R-:W-:Y:S02]  /*1110*/  IMAD R54, R8, -0x2daee0ad, RZ ;  /* 0xd2511f5308367824 */ /* 0x000fe400078e02ff */
[----:B01234-:R-:W-:-:S07]  /*1120*/  IMAD R56, R9, -0x326172a9, RZ ;  /* 0xcd9e8d5709387824 */ /* 0x01ffce00078e02ff */
.L_x_17753:
[----:B0-----:R-:W0:Y:S02]  /*1130*/  LDC.64 R28, c[0x0][0x3f0] ;  /* 0x0000fc00ff1c7b82 */ /* 0x001e240000000a00 */
[----:B0-----:R-:W-:-:S06]  /*1140*/  IMAD.WIDE R30, R37, 0x4, R28 ;  /* 0x00000004251e7825 */ /* 0x001fcc00078e021c */
[----:B------:R-:W0:Y:S01]  /*1150*/  LDC.64 R28, c[0x0][0x3f8] ;  /* 0x0000fe00ff1c7b82 */ /* 0x000e220000000a00 */
[----:B------:R1:W2:Y:S01]  /*1160*/  LDG.E R30, desc[UR8][R30.64] ;  /* 0x000000081e1e7981 */ /* 0x0002a2000c1e1900 */
[----:B0-----:R-:W-:-:S06]  /*1170*/  IMAD.WIDE R76, R37, 0x4, R28 ;  /* 0x00000004254c7825 */ /* 0x001fcc00078e021c */
[----:B------:R-:W0:Y:S01]  /*1180*/  LDC R28, c[0x0][0x388] ;  /* 0x0000e200ff1c7b82 */ /* 0x000e220000000800 */
[----:B------:R3:W5:Y:S01]  /*1190*/  LDG.E R29, desc[UR8][R76.64] ;  /* 0x000000084c1d7981 */ /* 0x000762000c1e1900 */
[----:B------:R-:W-:Y:S01]  /*11a0*/  ISETP.GE.U32.AND P0, PT, R40, 0x20, PT ;  /* 0x000000202800780c */ /* 0x000fe20003f06070 */
[----:B------:R-:W-:Y:S01]  /*11b0*/  BSSY.RECONVERGENT B1, `(.L_x_17508) ;  /* 0x00002eb000017945 */ /* 0x000fe20003800200 */
[----:B-1----:R-:W-:Y:S02]  /*11c0*/  IMAD.MOV.U32 R31, RZ, RZ, RZ ;  /* 0x000000ffff1f7224 */ /* 0x002fe400078e00ff */
[----:B0-----:R-:W-:-:S05]  /*11d0*/  IMAD R71, R37, R28, RZ ;  /* 0x0000001c25477224 */ /* 0x001fca00078e02ff */
[----:B------:R-:W-:-:S04]  /*11e0*/  SHF.R.S32.HI R70, RZ, 0x1f, R71 ;  /* 0x0000001fff467819 */ /* 0x000fc80000011447 */
[----:B------:R-:W-:Y:S02]  /*11f0*/  LEA.HI R71, R70, R71, RZ, 0x2 ;  /* 0x0000004746477211 */ /* 0x000fe400078f10ff */
[----:B--2---:R-:W-:-:S13]  /*1200*/  ISETP.GE.AND P2, PT, R30, 0x1, PT ;  /* 0x000000011e00780c */ /* 0x004fda0003f46270 */
[----:B------:R-:W-:-:S05]  /*1210*/  @P2 IADD3 R69, PT, PT, R30, -0x1, RZ ;  /* 0xffffffff1e452810 */ /* 0x000fca0007ffe0ff */
[----:B------:R-:W-:-:S05]  /*1220*/  @P2 IMAD R74, R69, R28, RZ ;  /* 0x0000001c454a2224 */ /* 0x000fca00078e02ff */
[----:B------:R-:W-:-:S04]  /*1230*/  @P2 SHF.R.S32.HI R69, RZ, 0x1f, R74 ;  /* 0x0000001fff452819 */ /* 0x000fc8000001144a */
[----:B------:R-:W-:-:S04]  /*1240*/  @P2 LEA.HI R69, R69, R74, RZ, 0x2 ;  /* 0x0000004a45452211 */ /* 0x000fc800078f10ff */
[-C--:B------:R-:W-:Y:S02]  /*1250*/  @P2 LEA.HI.SX32 R31, R69, R38.reuse, 0x1e ;  /* 0x00000026451f2211 */ /* 0x080fe400078ff2ff */
[----:B------:R-:W-:Y:S01]  /*1260*/  LEA.HI.SX32 R69, R71, R38, 0x1e ;  /* 0x0000002647457211 */ /* 0x000fe200078ff2ff */
[----:B---3--:R-:W-:Y:S06]  /*1270*/  @!P0 BRA `(.L_x_17509) ;  /* 0x0000002c00788947 */ /* 0x008fec0003800000 */
[----:B------:R-:W-:Y:S04]  /*1280*/  BSSY.RECONVERGENT B2, `(.L_x_17510) ;  /* 0x0000005000027945 */ /* 0x000fe80003800200 */
[----:B------:R-:W-:Y:S05]  /*1290*/  @!P2 BRA `(.L_x_17511) ;  /* 0x00000000000ca947 */ /* 0x000fea0003800000 */
[----:B------:R-:W0:Y:S02]  /*12a0*/  LDC.64 R4, c[0x0][0x390] ;  /* 0x0000e400ff047b82 */ /* 0x000e240000000a00 */
[----:B0-----:R-:W-:-:S06]  /*12b0*/  IMAD.WIDE.U32 R4, R31, 0x10, R4 ;  /* 0x000000101f047825 */ /* 0x001fcc00078e0004 */
[----:B------:R-:W5:Y:S02]  /*12c0*/  LDG.E.128 R4, desc[UR8][R4.64] ;  /* 0x0000000804047981 */ /* 0x000f64000c1e1d00 */
.L_x_17511:
[----:B------:R-:W-:Y:S05]  /*12d0*/  BSYNC.RECONVERGENT B2 ;  /* 0x0000000000027941 */ /* 0x000fea0003800200 */
.L_x_17510:
[----:B------:R-:W-:Y:S01]  /*12e0*/  UISETP.NE.U32.AND UP0, UPT, UR4, URZ, UPT ;  /* 0x000000ff0400728c */ /* 0x000fe2000bf05070 */
[----:B------:R-:W-:Y:S03]  /*12f0*/  BSSY.RECONVERGENT B2, `(.L_x_17512) ;  /* 0x00002c2000027945 */ /* 0x000fe60003800200 */
        /* <DEDUP_REMOVED lines=9> */
[----:B--2---:R-:W-:Y:S01]  /*1390*/  @!P1 IMAD.MOV.U32 R12, RZ, RZ, R8 ;  /* 0x000000ffff0c9224 */ /* 0x004fe200078e0008 */
        /* <DEDUP_REMOVED lines=17> */
.L_x_17518:
        /* <DEDUP_REMOVED lines=13> */
.L_x_17520:
[----:B------:R-:W-:Y:S05]  /*1580*/  BSYNC.RECONVERGENT B5 ;  /* 0x0000000000057941 */ /* 0x000fea0003800200 */
.L_x_17519:
        /* <DEDUP_REMOVED lines=42> */
.L_x_17517:
[----:B------:R-:W-:Y:S05]  /*1830*/  BSYNC.RECONVERGENT B4 ;  /* 0x0000000000047941 */ /* 0x000fea0003800200 */
.L_x_17516:
[----:B------:R-:W-:Y:S01]  /*1840*/  HFMA2 R15, -RZ, RZ, 0.1171875, 0 ;  /* 0x2f800000ff0f7431 */ /* 0x000fe200000001ff */
[----:B------:R-:W-:Y:S01]  /*1850*/  I2FP.F32.U32 R12, R12 ;  /* 0x0000000c000c7245 */ /* 0x000fe20000201000 */
[----:B-----5:R-:W-:-:S04]  /*1860*/  FMUL.FTZ R13, R4, UR13 ;  /* 0x0000000d040d7c20 */ /* 0x020fc80008410000 */
[----:B------:R-:W-:Y:S01]  /*1870*/  FMUL.FTZ R13, R13, UR12 ;  /* 0x0000000c0d0d7c20 */ /* 0x000fe20008410000 */
[----:B------:R-:W-:-:S05]  /*1880*/  FFMA.FTZ R12, R12, R15, 1.1641532182693481445e-10 ;  /* 0x2f0000000c0c7423 */ /* 0x000fca000001000f */
[----:B------:R-:W-:Y:S01]  /*1890*/  FSETP.GTU.FTZ.AND P3, PT, R12, UR10, PT ;  /* 0x0000000a0c007c0b */ /* 0x000fe2000bf7c000 */
[----:B------:R-:W-:-:S03]  /*18a0*/  HADD2.F32 R12, -RZ, R67.H1_H1 ;  /* 0x30000043ff0c7230 */ /* 0x000fc60000004100 */
[----:B------:R-:W-:Y:S02]  /*18b0*/  FSEL R15, R13, RZ, !P3 ;  /* 0x000000ff0d0f7208 */ /* 0x000fe40005800000 */
[----:B------:R-:W-:-:S03]  /*18c0*/  SEL R13, RZ, 0x1, P3 ;  /* 0x00000001ff0d7807 */ /* 0x000fc60001800000 */
[----:B------:R-:W-:Y:S01]  /*18d0*/  FFMA.FTZ R12, R15, R12, R8 ;  /* 0x0000000c0f0c7223 */ /* 0x000fe20000010008 */
[----:B------:R-:W-:-:S07]  /*18e0*/  PRMT R53, R13, 0x7610, R53 ;  /* 0x000076100d357816 */ /* 0x000fce0000000035 */
.L_x_17515:
[----:B------:R-:W-:Y:S05]  /*18f0*/  BSYNC.RECONVERGENT B3 ;  /* 0x0000000000037941 */ /* 0x000fea0003800200 */
.L_x_17514:
        /* <DEDUP_REMOVED lines=17> */
.L_x_17525:
        /* <DEDUP_REMOVED lines=13> */
.L_x_17527:
[----:B------:R-:W-:Y:S05]  /*1ae0*/  BSYNC.RECONVERGENT B5 ;  /* 0x0000000000057941 */ /* 0x000fea0003800200 */
.L_x_17526:
        /* <DEDUP_REMOVED lines=43> */
.L_x_17524:
[----:B------:R-:W-:Y:S05]  /*1da0*/  BSYNC.RECONVERGENT B4 ;  /* 0x0000000000047941 */ /* 0x000fea0003800200 */
.L_x_17523:
[----:B------:R-:W-:Y:S01]  /*1db0*/  I2FP.F32.U32 R13, R13 ;  /* 0x0000000d000d7245 */ /* 0x000fe20000201000 */
[----:B------:R-:W-:Y:S02]  /*1dc0*/  IMAD.MOV.U32 R54, RZ, RZ, 0x2f800000 ;  /* 0x2f800000ff367424 */ /* 0x000fe400078e00ff */
[----:B-----5:R-:W-:Y:S02]  /*1dd0*/  FMUL.FTZ R14, R5, UR13 ;  /* 0x0000000d050e7c20 */ /* 0x020fe40008410000 */
[----:B------:R-:W-:Y:S02]  /*1de0*/  FFMA.FTZ R13, R13, R54, 1.1641532182693481445e-10 ;  /* 0x2f0000000d0d7423 */ /* 0x000fe40000010036 */
[----:B------:R-:W-:-:S03]  /*1df0*/  FMUL.FTZ R14, R14, UR12 ;  /* 0x0000000c0e0e7c20 */ /* 0x000fc60008410000 */
[----:B------:R-:W-:Y:S01]  /*1e00*/  FSETP.GTU.FTZ.AND P3, PT, R13, UR10, PT ;  /* 0x0000000a0d007c0b */ /* 0x000fe2000bf7c000 */
[----:B------:R-:W-:-:S03]  /*1e10*/  HADD2.F32 R13, -RZ, R66.H1_H1 ;  /* 0x30000042ff0d7230 */ /* 0x000fc60000004100 */
[----:B------:R-:W-:Y:S02]  /*1e20*/  FSEL R54, R14, RZ, !P3 ;  /* 0x000000ff0e367208 */ /* 0x000fe40005800000 */
[----:B------:R-:W-:-:S03]  /*1e30*/  SEL R14, RZ, 0x1, P3 ;  /* 0x00000001ff0e7807 */ /* 0x000fc60001800000 */
[----:B------:R-:W-:Y:S01]  /*1e40*/  FFMA.FTZ R13, R54, R13, R9 ;  /* 0x0000000d360d7223 */ /* 0x000fe20000010009 */
[----:B------:R-:W-:-:S07]  /*1e50*/  PRMT R55, R14, 0x7610, R55 ;  /* 0x000076100e377816 */ /* 0x000fce0000000037 */
.L_x_17522:
[----:B------:R-:W-:Y:S05]  /*1e60*/  BSYNC.RECONVERGENT B3 ;  /* 0x0000000000037941 */ /* 0x000fea0003800200 */
.L_x_17521:
        /* <DEDUP_REMOVED lines=17> */
.L_x_17532:
        /* <DEDUP_REMOVED lines=13> */
.L_x_17534:
[----:B------:R-:W-:Y:S05]  /*2050*/  BSYNC.RECONVERGENT B5 ;  /* 0x0000000000057941 */ /* 0x000fea0003800200 */
.L_x_17533:
        /* <DEDUP_REMOVED lines=43> */
.L_x_17531:
[----:B------:R-:W-:Y:S05]  /*2310*/  BSYNC.RECONVERGENT B4 ;  /* 0x0000000000047941 */ /* 0x000fea0003800200 */
.L_x_17530:
[----:B------:R-:W-:Y:S01]  /*2320*/  I2FP.F32.U32 R15, R14 ;  /* 0x0000000e000f7245 */ /* 0x000fe20000201000 */
[----:B------:R-:W-:Y:S02]  /*2330*/  IMAD.MOV.U32 R74, RZ, RZ, 0x2f800000 ;  /* 0x2f800000ff4a7424 */ /* 0x000fe400078e00ff */
[----:B-----5:R-:W-:Y:S02]  /*2340*/  FMUL.FTZ R14, R6, UR13 ;  /* 0x0000000d060e7c20 */ /* 0x020fe40008410000 */
[----:B------:R-:W-:Y:S02]  /*2350*/  FFMA.FTZ R15, R15, R74, 1.1641532182693481445e-10 ;  /* 0x2f0000000f0f7423 */ /* 0x000fe4000001004a */
[----:B------:R-:W-:-:S03]  /*2360*/  FMUL.FTZ R14, R14, UR12 ;  /* 0x0000000c0e0e7c20 */ /* 0x000fc60008410000 */
[----:B------:R-:W-:Y:S01]  /*2370*/  FSETP.GTU.FTZ.AND P3, PT, R15, UR10, PT ;  /* 0x0000000a0f007c0b */ /* 0x000fe2000bf7c000 */
[----:B------:R-:W-:-:S03]  /*2380*/  HADD2.F32 R15, -RZ, R67.H0_H0 ;  /* 0x20000043ff0f7230 */ /* 0x000fc60000004100 */
[----:B------:R-:W-:Y:S02]  /*2390*/  FSEL R71, R14, RZ, !P3 ;  /* 0x000000ff0e477208 */ /* 0x000fe40005800000 */
[----:B------:R-:W-:-:S03]  /*23a0*/  SEL R45, RZ, 0x1, P3 ;  /* 0x00000001ff2d7807 */ /* 0x000fc60001800000 */
[----:B------:R-:W-:Y:S01]  /*23b0*/  FFMA.FTZ R14, R71, R15, R10 ;  /* 0x0000000f470e7223 */ /* 0x000fe2000001000a */
[----:B------:R-:W-:-:S07]  /*23c0*/  PRMT R57, R45, 0x7610, R57 ;  /* 0x000076102d397816 */ /* 0x000fce0000000039 */
.L_x_17529:
[----:B------:R-:W-:Y:S05]  /*23d0*/  BSYNC.RECONVERGENT B3 ;  /* 0x0000000000037941 */ /* 0x000fea0003800200 */
.L_x_17528:
        /* <DEDUP_REMOVED lines=16> */
.L_x_17538:
        /* <DEDUP_REMOVED lines=13> */
.L_x_17540:
[----:B------:R-:W-:Y:S05]  /*25b0*/  BSYNC.RECONVERGENT B4 ;  /* 0x0000000000047941 */ /* 0x000fea0003800200 */
.L_x_17539:
        /* <DEDUP_REMOVED lines=43> */
.L_x_17537:
[----:B------:R-:W-:Y:S05]  /*2870*/  BSYNC.RECONVERGENT B3 ;  /* 0x0000000000037941 */ /* 0x000fea0003800200 */
.L_x_17536:
[----:B------:R-:W-:Y:S01]  /*2880*/  I2FP.F32.U32 R54, R15 ;  /* 0x0000000f00367245 */ /* 0x000fe20000201000 */
[----:B------:R-:W-:Y:S02]  /*2890*/  HFMA2 R15, -RZ, RZ, 0.1171875, 0 ;  /* 0x2f800000ff0f7431 */ /* 0x000fe400000001ff */
[----:B-----5:R-:W-:Y:S01]  /*28a0*/  FMUL.FTZ R76, R7, UR13 ;  /* 0x0000000d074c7c20 */ /* 0x020fe20008410000 */
[----:B------:R-:W-:-:S03]  /*28b0*/  HADD2.F32 R74, -RZ, R66.H0_H0 ;  /* 0x20000042ff4a7230 */ /* 0x000fc60000004100 */
[----:B------:R-:W-:Y:S01]  /*28c0*/  FMUL.FTZ R76, R76, UR12 ;  /* 0x0000000c4c4c7c20 */ /* 0x000fe20008410000 */
[----:B------:R-:W-:-:S05]  /*28d0*/  FFMA.FTZ R15, R54, R15, 1.1641532182693481445e-10 ;  /* 0x2f000000360f7423 */ /* 0x000fca000001000f */
[----:B------:R-:W-:-:S04]  /*28e0*/  FSETP.GTU.FTZ.AND P1, PT, R15, UR10, PT ;  /* 0x0000000a0f007c0b */ /* 0x000fc8000bf3c000 */
[----:B------:R-:W-:Y:S02]  /*28f0*/  FSEL R76, R76, RZ, !P1 ;  /* 0x000000ff4c4c7208 */ /* 0x000fe40004800000 */
[----:B------:R-:W-:-:S03]  /*2900*/  SEL R54, RZ, 0x1, P1 ;  /* 0x00000001ff367807 */ /* 0x000fc60000800000 */
[----:B------:R-:W-:Y:S01]  /*2910*/  FFMA.FTZ R15, R76, R74, R11 ;  /* 0x0000004a4c0f7223 */ /* 0x000fe2000001000b */
[----:B------:R-:W-:Y:S01]  /*2920*/  PRMT R58, R54, 0x7610, R58 ;  /* 0x00007610363a7816 */ /* 0x000fe2000000003a */
[----:B------:R-:W-:Y:S06]  /*2930*/  BRA `(.L_x_17535) ;  /* 0x0000001400747947 */ /* 0x000fec0003800000 */
.L_x_17513:
        /* <DEDUP_REMOVED lines=21> */
.L_x_17545:
        /* <DEDUP_REMOVED lines=13> */
.L_x_17547:
[----:B------:R-:W-:Y:S05]  /*2b60*/  BSYNC.RECONVERGENT B5 ;  /* 0x0000000000057941 */ /* 0x000fea0003800200 */
.L_x_17546:
        /* <DEDUP_REMOVED lines=42> */
.L_x_17544:
[----:B------:R-:W-:Y:S05]  /*2e10*/  BSYNC.RECONVERGENT B4 ;  /* 0x0000000000047941 */ /* 0x000fea0003800200 */
.L_x_17543:
[----:B------:R-:W-:Y:S01]  /*2e20*/  I2FP.F32.U32 R12, R12 ;  /* 0x0000000c000c7245 */ /* 0x000fe20000201000 */
[----:B------:R-:W-:Y:S02]  /*2e30*/  IMAD.MOV.U32 R13, RZ, RZ, 0x2f800000 ;  /* 0x2f800000ff0d7424 */ /* 0x000fe400078e00ff */
[----:B-----5:R-:W-:Y:S01]  /*2e40*/  FMUL.FTZ R15, R4, UR13 ;  /* 0x0000000d040f7c20 */ /* 0x020fe20008410000 */
[----:B------:R-:W-:Y:S02]  /*2e50*/  HADD2.F32 R45, -RZ, R67.H1_H1 ;  /* 0x30000043ff2d7230 */ /* 0x000fe40000004100 */
[----:B------:R-:W-:Y:S01]  /*2e60*/  FFMA.FTZ R12, R12, R13, 1.1641532182693481445e-10 ;  /* 0x2f0000000c0c7423 */ /* 0x000fe2000001000d */
[----:B------:R-:W-:-:S04]  /*2e70*/  FMUL.FTZ R15, R15, UR12 ;  /* 0x0000000c0f0f7c20 */ /* 0x000fc80008410000 */
[----:B------:R-:W-:-:S04]  /*2e80*/  FSETP.GTU.FTZ.AND P1, PT, R12, UR10, PT ;  /* 0x0000000a0c007c0b */ /* 0x000fc8000bf3c000 */
[----:B------:R-:W-:Y:S02]  /*2e90*/  FSEL R12, R15, RZ, !P1 ;  /* 0x000000ff0f0c7208 */ /* 0x000fe40004800000 */
[----:B------:R-:W-:-:S03]  /*2ea0*/  SEL R13, RZ, 0x1, P1 ;  /* 0x00000001ff0d7807 */ /* 0x000fc60000800000 */
[----:B------:R-:W-:Y:S01]  /*2eb0*/  FMUL.FTZ R12, R12, R45 ;  /* 0x0000002d0c0c7220 */ /* 0x000fe20000410000 */
[----:B------:R-:W-:-:S07]  /*2ec0*/  PRMT R53, R13, 0x7610, R53 ;  /* 0x000076100d357816 */ /* 0x000fce0000000035 */
.L_x_17542:
[----:B------:R-:W-:Y:S05]  /*2ed0*/  BSYNC.RECONVERGENT B3 ;  /* 0x0000000000037941 */ /* 0x000fea0003800200 */
.L_x_17541:
        /* <DEDUP_REMOVED lines=17> */
.L_x_17552:
        /* <DEDUP_REMOVED lines=13> */
.L_x_17554:
[----:B------:R-:W-:Y:S05]  /*30c0*/  BSYNC.RECONVERGENT B5 ;  /* 0x0000000000057941 */ /* 0x000fea0003800200 */
.L_x_17553:
        /* <DEDUP_REMOVED lines=43> */
.L_x_17551:
[----:B------:R-:W-:Y:S05]  /*3380*/  BSYNC.RECONVERGENT B4 ;  /* 0x0000000000047941 */ /* 0x000fea0003800200 */
.L_x_17550:
        /* <DEDUP_REMOVED lines=11> */
.L_x_17549:
[----:B------:R-:W-:Y:S05]  /*3440*/  BSYNC.RECONVERGENT B3 ;  /* 0x0000000000037941 */ /* 0x000fea0003800200 */
.L_x_17548:
        /* <DEDUP_REMOVED lines=17> */
.L_x_17559:
        /* <DEDUP_REMOVED lines=13> */
.L_x_17561:
[----:B------:R-:W-:Y:S05]  /*3630*/  BSYNC.RECONVERGENT B5 ;  /* 0x0000000000057941 */ /* 0x000fea0003800200 */
.L_x_17560:
        /* <DEDUP_REMOVED lines=43> */
.L_x_17558:
[----:B------:R-:W-:Y:S05]  /*38f0*/  BSYNC.RECONVERGENT B4 ;  /* 0x0000000000047941 */ /* 0x000fea0003800200 */
.L_x_17557:
[----:B------:R-:W-:Y:S01]  /*3900*/  HFMA2 R74, -RZ, RZ, 0.1171875, 0 ;  /* 0x2f800000ff4a7431 */ /* 0x000fe200000001ff */
[----:B------:R-:W-:Y:S01]  /*3910*/  I2FP.F32.U32 R15, R14 ;  /* 0x0000000e000f7245 */ /* 0x000fe20000201000 */
[----:B-----5:R-:W-:-:S04]  /*3920*/  FMUL.FTZ R14, R6, UR13 ;  /* 0x0000000d060e7c20 */ /* 0x020fc80008410000 */
[----:B------:R-:W-:Y:S01]  /*3930*/  FMUL.FTZ R45, R14, UR12 ;  /* 0x0000000c0e2d7c20 */ /* 0x000fe20008410000 */
[----:B------:R-:W-:Y:S02]  /*3940*/  HADD2.F32 R14, -RZ, R67.H0_H0 ;  /* 0x20000043ff0e7230 */ /* 0x000fe40000004100 */
[----:B------:R-:W-:-:S05]  /*3950*/  FFMA.FTZ R15, R15, R74, 1.1641532182693481445e-10 ;  /* 0x2f0000000f0f7423 */ /* 0x000fca000001004a */
[----:B------:R-:W-:-:S04]  /*3960*/  FSETP.GTU.FTZ.AND P1, PT, R15, UR10, PT ;  /* 0x0000000a0f007c0b */ /* 0x000fc8000bf3c000 */
[----:B------:R-:W-:Y:S02]  /*3970*/  FSEL R45, R45, RZ, !P1 ;  /* 0x000000ff2d2d7208 */ /* 0x000fe40004800000 */
[----:B------:R-:W-:-:S03]  /*3980*/  SEL R15, RZ, 0x1, P1 ;  /* 0x00000001ff0f7807 */ /* 0x000fc60000800000 */
[----:B------:R-:W-:Y:S01]  /*3990*/  FMUL.FTZ R14, R45, R14 ;  /* 0x0000000e2d0e7220 */ /* 0x000fe20000410000 */
[----:B------:R-:W-:-:S07]  /*39a0*/  PRMT R57, R15, 0x7610, R57 ;  /* 0x000076100f397816 */ /* 0x000fce0000000039 */
.L_x_17556:
[----:B------:R-:W-:Y:S05]  /*39b0*/  BSYNC.RECONVERGENT B3 ;  /* 0x0000000000037941 */ /* 0x000fea0003800200 */
.L_x_17555:
        /* <DEDUP_REMOVED lines=16> */
.L_x_17564:
        /* <DEDUP_REMOVED lines=13> */
.L_x_17566:
[----:B------:R-:W-:Y:S05]  /*3b90*/  BSYNC.RECONVERGENT B4 ;  /* 0x0000000000047941 */ /* 0x000fea0003800200 */
.L_x_17565:
        /* <DEDUP_REMOVED lines=43> */
.L_x_17563:
[----:B------:R-:W-:Y:S05]  /*3e50*/  BSYNC.RECONVERGENT B3 ;  /* 0x0000000000037941 */ /* 0x000fea0003800200 */
.L_x_17562:
        /* <DEDUP_REMOVED lines=9> */
[----:B------:R-:W-:Y:S01]  /*3ef0*/  FMUL.FTZ R15, R74, R15 ;  /* 0x0000000f4a0f7220 */ /* 0x000fe20000410000 */
[----:B------:R-:W-:-:S07]  /*3f00*/  PRMT R58, R54, 0x7610, R58 ;  /* 0x00007610363a7816 */ /* 0x000fce000000003a */
.L_x_17535:
[----:B------:R-:W-:Y:S05]  /*3f10*/  BSYNC.RECONVERGENT B2 ;  /* 0x0000000000027941 */ /* 0x000fea0003800200 */
.L_x_17512:
[----:B------:R-:W0:Y:S01]  /*3f20*/  LDC.64 R74, c[0x0][0x3a8] ;  /* 0x0000ea00ff4a7b82 */ /* 0x000e220000000a00 */
[----:B------:R-:W-:Y:S01]  /*3f30*/  BSSY.RECONVERGENT B2, `(.L_x_17567) ;  /* 0x0000010000027945 */ /* 0x000fe20003800200 */
[----:B------:R-:W-:Y:S01]  /*3f40*/  MOV R54, R70 ;  /* 0x0000004600367202 */ /* 0x000fe20000000f00 */
[----:B0-----:R-:W-:-:S05]  /*3f50*/  IMAD.WIDE.U32 R74, R69, 0x10, R74 ;  /* 0x00000010454a7825 */ /* 0x001fca00078e004a */
[----:B------:R0:W-:Y:S01]  /*3f60*/  STG.E.128 desc[UR8][R74.64], R12 ;  /* 0x0000000c4a007986 */ /* 0x0001e2000c101d08 */
[----:B------:R-:W-:Y:S05]  /*3f70*/  @!P2 BRA `(.L_x_17568) ;  /* 0x00000000002ca947 */ /* 0x000fea0003800000 */
[----:B------:R-:W1:Y:S01]  /*3f80*/  LDC.64 R76, c[0x0][0x3b0] ;  /* 0x0000ec00ff4c7b82 */ /* 0x000e620000000a00 */
[----:B0-----:R-:W-:Y:S01]  /*3f90*/  IMAD.U32 R74, R57, 0x10000, RZ ;  /* 0x00010000394a7824 */ /* 0x001fe200078e00ff */
[----:B------:R-:W-:Y:S02]  /*3fa0*/  LOP3.LUT R75, R58, 0xffff, RZ, 0xc0, !PT ;  /* 0x0000ffff3a4b7812 */ /* 0x000fe400078ec0ff */
[----:B------:R-:W-:Y:S02]  /*3fb0*/  LOP3.LUT R71, R55, 0xff, RZ, 0xc0, !PT ;  /* 0x000000ff37477812 */ /* 0x000fe400078ec0ff */
[----:B------:R-:W-:Y:S02]  /*3fc0*/  LOP3.LUT R74, R74, 0xff0000, RZ, 0xc0, !PT ;  /* 0x00ff00004a4a7812 */ /* 0x000fe400078ec0ff */
[----:B------:R-:W-:Y:S02]  /*3fd0*/  LOP3.LUT R70, R53, 0xff, RZ, 0xc0, !PT ;  /* 0x000000ff35467812 */ /* 0x000fe400078ec0ff */
[----:B------:R-:W-:-:S05]  /*3fe0*/  LEA R74, R75, R74, 0x18 ;  /* 0x0000004a4b4a7211 */ /* 0x000fca00078ec0ff */
[----:B------:R-:W-:-:S05]  /*3ff0*/  IMAD R71, R71, 0x100, R74 ;  /* 0x0000010047477824 */ /* 0x000fca00078e024a */
[----:B------:R-:W-:Y:S01]  /*4000*/  IADD3 R70, PT, PT, R71, R70, RZ ;  /* 0x0000004647467210 */ /* 0x000fe20007ffe0ff */
[----:B-1----:R-:W-:-:S05]  /*4010*/  IMAD.WIDE.U32 R76, R31, 0x4, R76 ;  /* 0x000000041f4c7825 */ /* 0x002fca00078e004c */
[----:B------:R1:W-:Y:S02]  /*4020*/  STG.E desc[UR8][R76.64], R70 ;  /* 0x000000464c007986 */ /* 0x0003e4000c101908 */
.L_x_17568:
[----:B------:R-:W-:Y:S05]  /*4030*/  BSYNC.RECONVERGENT B2 ;  /* 0x0000000000027941 */ /* 0x000fea0003800200 */
.L_x_17567:
[----:B------:R-:W-:Y:S01]  /*4040*/  VIADD R69, R69, 0x20 ;  /* 0x0000002045457836 */ /* 0x000fe20000000000 */
[----:B------:R-:W-:-:S07]  /*4050*/  IADD3 R31, PT, PT, R31, 0x20, RZ ;  /* 0x000000201f1f7810 */ /* 0x000fce0007ffe0ff */
.L_x_17509:
[----:B------:R-:W-:Y:S05]  /*4060*/  BSYNC.RECONVERGENT B1 ;  /* 0x0000000000017941 */ /* 0x000fea0003800200 */
.L_x_17508:
[----:B------:R-:W-:Y:S01]  /*4070*/  ISETP.GE.U32.AND P1, PT, R40, 0x40, PT ;  /* 0x000000402800780c */ /* 0x000fe20003f26070 */
[----:B------:R-:W-:Y:S03]  /*4080*/  BSSY.RECONVERGENT B2, `(.L_x_17569) ;  /* 0x00002de000027945 */ /* 0x000fe60003800200 */
[----:B-1----:R-:W-:-:S09]  /*4090*/  P2R R70, PR, RZ, 0x2 ;  /* 0x00000002ff467803 */ /* 0x002fd20000000000 */
[----:B------:R-:W-:Y:S05]  /*40a0*/  @!P1 BRA `(.L_x_17570) ;  /* 0x0000002c006c9947 */ /* 0x000fea0003800000 */
[----:B------:R-:W-:Y:S01]  /*40b0*/  ISETP.NE.U32.AND P1, PT, RZ, UR4, PT ;  /* 0x00000004ff007c0c */ /* 0x000fe2000bf25070 */
[----:B------:R-:W1:Y:S03]  /*40c0*/  @P2 LDC.64 R18, c[0x0][0x390] ;  /* 0x0000e400ff122b82 */ /* 0x000e660000000a00 */
[----:B------:R-:W-:-:S13]  /*40d0*/  ISETP.NE.AND.EX P1, PT, RZ, UR5, PT, P1 ;  /* 0x00000005ff007c0c */ /* 0x000fda000bf25310 */
[----:B------:R-:W2:Y:S01]  /*40e0*/  @P1 LDC.64 R16, c[0x0][0x3a0] ;  /* 0x0000e800ff101b82 */ /* 0x000ea20000000a00 */
[----:B-1----:R-:W-:-:S05]  /*40f0*/  @P2 IMAD.WIDE.U32 R18, R31, 0x10, R18 ;  /* 0x000000101f122825 */ /* 0x002fca00078e0012 */
[----:B-----5:R1:W5:Y:S01]  /*4100*/  @P2 LDG.E.128 R4, desc[UR8][R18.64] ;  /* 0x0000000812042981 */ /* 0x020362000c1e1d00 */
[----:B--2---:R-:W-:-:S05]  /*4110*/  @P1 IMAD.WIDE.U32 R16, R69, 0x10, R16 ;  /* 0x0000001045101825 */ /* 0x004fca00078e0010 */
[----:B------:R1:W5:Y:S01]  /*4120*/  @P1 LDG.E.128 R8, desc[UR8][R16.64] ;  /* 0x0000000810081981 */ /* 0x000362000c1e1d00 */
[----:B------:R-:W-:Y:S04]  /*4130*/  BSSY.RECONVERGENT B1, `(.L_x_17571) ;  /* 0x00002be000017945 */ /* 0x000fe80003800200 */
[----:B------:R-:W-:Y:S05]  /*4140*/  @!P1 BRA `(.L_x_17572) ;  /* 0x00000014007c9947 */ /* 0x000fea0003800000 */
[----:B------:R-:W-:Y:S01]  /*4150*/  ISETP.GT.AND P1, PT, R30, RZ, PT ;  /* 0x000000ff1e00720c */ /* 0x000fe20003f24270 */
[----:B------:R-:W-:Y:S01]  /*4160*/  BSSY.RECONVERGENT B3, `(.L_x_17573) ;  /* 0x0000059000037945 */ /* 0x000fe20003800200 */
[----:B-1----:R-:W-:Y:S01]  /*4170*/  IMAD.MOV.U32 R18, RZ, RZ, R45 ;  /* 0x000000ffff127224 */ /* 0x002fe200078e002d */
        /* <DEDUP_REMOVED lines=19> */
.L_x_17577:
        /* <DEDUP_REMOVED lines=13> */
.L_x_17579:
[----:B------:R-:W-:Y:S05]  /*4380*/  BSYNC.RECONVERGENT B5 ;  /* 0x0000000000057941 */ /* 0x000fea0003800200 */
.L_x_17578:
        /* <DEDUP_REMOVED lines=42> */
.L_x_17576:
[----:B------:R-:W-:Y:S05]  /*4630*/  BSYNC.RECONVERGENT B4 ;  /* 0x0000000000047941 */ /* 0x000fea0003800200 */
.L_x_17575:
[----:B------:R-:W-:Y:S01]  /*4640*/  I2FP.F32.U32 R16, R16 ;  /* 0x0000001000107245 */ /* 0x000fe20000201000 */
[----:B------:R-:W-:Y:S02]  /*4650*/  IMAD.MOV.U32 R17, RZ, RZ, 0x2f800000 ;  /* 0x2f800000ff117424 */ /* 0x000fe400078e00ff */
[----:B------:R-:W-:Y:S02]  /*4660*/  FMUL.FTZ R19, R4, UR13 ;  /* 0x0000000d04137c20 */ /* 0x000fe40008410000 */
        /* <DEDUP_REMOVED lines=8> */
.L_x_17574:
[----:B------:R-:W-:Y:S05]  /*46f0*/  BSYNC.RECONVERGENT B3 ;  /* 0x0000000000037941 */ /* 0x000fea0003800200 */
.L_x_17573:
        /* <DEDUP_REMOVED lines=17> */
.L_x_17584:
        /* <DEDUP_REMOVED lines=13> */
.L_x_17586:
[----:B------:R-:W-:Y:S05]  /*48e0*/  BSYNC.RECONVERGENT B5 ;  /* 0x0000000000057941 */ /* 0x000fea0003800200 */
.L_x_17585:
[----:B0-----:R-:W-:Y:S01]  /*48f0*/  IMAD.WIDE.U32 R74, R39, -0x326172a9, RZ ;  /* 0xcd9e8d57274a7825 */ /* 0x001fe200078e00ff */
        /* <DEDUP_REMOVED lines=42> */
.L_x_17583:
[----:B------:R-:W-:Y:S05]  /*4ba0*/  BSYNC.RECONVERGENT B4 ;  /* 0x0000000000047941 */ /* 0x000fea0003800200 */
.L_x_17582:
        /* <DEDUP_REMOVED lines=11> */
.L_x_17581:
[----:B------:R-:W-:Y:S05]  /*4c60*/  BSYNC.RECONVERGENT B3 ;  /* 0x0000000000037941 */ /* 0x000fea0003800200 */
.L_x_17580:
        /* <DEDUP_REMOVED lines=17> */
.L_x_17591:
        /* <DEDUP_REMOVED lines=13> */
.L_x_17593:
[----:B------:R-:W-:Y:S05]  /*4e50*/  BSYNC.RECONVERGENT B5 ;  /* 0x0000000000057941 */ /* 0x000fea0003800200 */
.L_x_17592:
[----:B------:R-:W-:Y:S01]  /*4e60*/  IMAD.WIDE.U32 R84, R39, -0x326172a9, RZ ;  /* 0xcd9e8d5727547825 */ /* 0x000fe200078e00ff */
[----:B------:R-:W-:-:S03]  /*4e70*/  LOP3.LUT R76, R46, UR7, R19, 0x96, !PT ;  /* 0x000000072e4c7c12 */ /* 0x000fc6000f8e9613 */
[----:B------:R-:W-:Y:S01]  /*4e80*/  HFMA2 R54, -RZ, RZ, 0, 0 ;  /* 0x00000000ff367431 */ /* 0x000fe200000001ff */
        /* <DEDUP_REMOVED lines=40> */
.L_x_17590:
[----:B------:R-:W-:Y:S05]  /*5110*/  BSYNC.RECONVERGENT B4 ;  /* 0x0000000000047941 */ /* 0x000fea0003800200 */
.L_x_17589:
[----:B------:R-:W-:Y:S01]  /*5120*/  I2FP.F32.U32 R19, R18 ;  /* 0x0000001200137245 */ /* 0x000fe20000201000 */
[----:B0-----:R-:W-:Y:S02]  /*5130*/  IMAD.MOV.U32 R74, RZ, RZ, 0x2f800000 ;  /* 0x2f800000ff4a7424 */ /* 0x001fe400078e00ff */
[----:B------:R-:W-:Y:S01]  /*5140*/  FMUL.FTZ R18, R6, UR13 ;  /* 0x0000000d06127c20 */ /* 0x000fe20008410000 */
[----:B------:R-:W-:Y:S02]  /*5150*/  HADD2.F32 R45, -RZ, R65.H0_H0 ;  /* 0x20000041ff2d7230 */ /* 0x000fe40000004100 */
[----:B------:R-:W-:Y:S01]  /*5160*/  FFMA.FTZ R19, R19, R74, 1.1641532182693481445e-10 ;  /* 0x2f00000013137423 */ /* 0x000fe2000001004a */
[----:B------:R-:W-:-:S04]  /*5170*/  FMUL.FTZ R18, R18, UR12 ;  /* 0x0000000c12127c20 */ /* 0x000fc80008410000 */
[----:B------:R-:W-:-:S04]  /*5180*/  FSETP.GTU.FTZ.AND P3, PT, R19, UR10, PT ;  /* 0x0000000a13007c0b */ /* 0x000fc8000bf7c000 */
[----:B------:R-:W-:Y:S02]  /*5190*/  FSEL R71, R18, RZ, !P3 ;  /* 0x000000ff12477208 */ /* 0x000fe40005800000 */
[----:B------:R-:W-:-:S03]  /*51a0*/  SEL R19, RZ, 0x1, P3 ;  /* 0x00000001ff137807 */ /* 0x000fc60001800000 */
[----:B------:R-:W-:Y:S01]  /*51b0*/  FFMA.FTZ R18, R71, R45, R10 ;  /* 0x0000002d47127223 */ /* 0x000fe2000001000a */
[----:B------:R-:W-:-:S07]  /*51c0*/  PRMT R57, R19, 0x7610, R57 ;  /* 0x0000761013397816 */ /* 0x000fce0000000039 */
.L_x_17588:
[----:B------:R-:W-:Y:S05]  /*51d0*/  BSYNC.RECONVERGENT B3 ;  /* 0x0000000000037941 */ /* 0x000fea0003800200 */
.L_x_17587:
        /* <DEDUP_REMOVED lines=16> */
.L_x_17597:
        /* <DEDUP_REMOVED lines=13> */
.L_x_17599:
[----:B------:R-:W-:Y:S05]  /*53b0*/  BSYNC.RECONVERGENT B4 ;  /* 0x0000000000047941 */ /* 0x000fea0003800200 */
.L_x_17598:
        /* <DEDUP_REMOVED lines=43> */
.L_x_17596:
[----:B------:R-:W-:Y:S05]  /*5670*/  BSYNC.RECONVERGENT B3 ;  /* 0x0000000000037941 */ /* 0x000fea0003800200 */
.L_x_17595:
[----:B------:R-:W-:Y:S01]  /*5680*/  I2FP.F32.U32 R54, R19 ;  /* 0x0000001300367245 */ /* 0x000fe20000201000 */
[----:B------:R-:W-:Y:S02]  /*5690*/  IMAD.MOV.U32 R19, RZ, RZ, 0x2f800000 ;  /* 0x2f800000ff137424 */ /* 0x000fe400078e00ff */
[----:B------:R-:W-:Y:S01]  /*56a0*/  FMUL.FTZ R76, R7, UR13 ;  /* 0x0000000d074c7c20 */ /* 0x000fe20008410000 */
[----:B0-----:R-:W-:Y:S02]  /*56b0*/  HADD2.F32 R74, -RZ, R64.H0_H0 ;  /* 0x20000040ff4a7230 */ /* 0x001fe40000004100 */
[----:B------:R-:W-:Y:S01]  /*56c0*/  FFMA.FTZ R19, R54, R19, 1.1641532182693481445e-10 ;  /* 0x2f00000036137423 */ /* 0x000fe20000010013 */
[----:B------:R-:W-:-:S04]  /*56d0*/  FMUL.FTZ R76, R76, UR12 ;  /* 0x0000000c4c4c7c20 */ /* 0x000fc80008410000 */
[----:B------:R-:W-:-:S04]  /*56e0*/  FSETP.GTU.FTZ.AND P1, PT, R19, UR10, PT ;  /* 0x0000000a13007c0b */ /* 0x000fc8000bf3c000 */
[----:B------:R-:W-:Y:S02]  /*56f0*/  FSEL R76, R76, RZ, !P1 ;  /* 0x000000ff4c4c7208 */ /* 0x000fe40004800000 */
[----:B------:R-:W-:-:S03]  /*5700*/  SEL R54, RZ, 0x1, P1 ;  /* 0x00000001ff367807 */ /* 0x000fc60000800000 */
[----:B------:R-:W-:Y:S01]  /*5710*/  FFMA.FTZ R19, R76, R74, R11 ;  /* 0x0000004a4c137223 */ /* 0x000fe2000001000b */
[----:B------:R-:W-:Y:S01]  /*5720*/  PRMT R58, R54, 0x7610, R58 ;  /* 0x00007610363a7816 */ /* 0x000fe2000000003a */
[----:B------:R-:W-:Y:S06]  /*5730*/  BRA `(.L_x_17594) ;  /* 0x0000001400747947 */ /* 0x000fec0003800000 */
.L_x_17572:
[----:B------:R-:W-:Y:S01]  /*5740*/  BSSY.RECONVERGENT B3, `(.L_x_17600) ;  /* 0x0000059000037945 */ /* 0x000fe20003800200 */
[----:B-1----:R-:W-:Y:S01]  /*5750*/  HFMA2 R16, -RZ, RZ, 0, 0 ;  /* 0x00000000ff107431 */ /* 0x002fe200000001ff */
        /* <DEDUP_REMOVED lines=19> */
.L_x_17604:
        /* <DEDUP_REMOVED lines=13> */
.L_x_17606:
[----:B------:R-:W-:Y:S05]  /*5960*/  BSYNC.RECONVERGENT B5 ;  /* 0x0000000000057941 */ /* 0x000fea0003800200 */
.L_x_17605:
        /* <DEDUP_REMOVED lines=42> */
.L_x_17603:
[----:B------:R-:W-:Y:S05]  /*5c10*/  BSYNC.RECONVERGENT B4 ;  /* 0x0000000000047941 */ /* 0x000fea0003800200 */
.L_x_17602:
[----:B------:R-:W-:Y:S01]  /*5c20*/  HFMA2 R17, -RZ, RZ, 0.1171875, 0 ;  /* 0x2f800000ff117431 */ /* 0x000fe200000001ff */
[----:B------:R-:W-:Y:S01]  /*5c30*/  I2FP.F32.U32 R16, R16 ;  /* 0x0000001000107245 */ /* 0x000fe20000201000 */
[----:B-----5:R-:W-:Y:S01]  /*5c40*/  FMUL.FTZ R19, R4, UR13 ;  /* 0x0000000d04137c20 */ /* 0x020fe20008410000 */
[----:B------:R-:W-:-:S03]  /*5c50*/  HADD2.F32 R45, -RZ, R65.H1_H1 ;  /* 0x30000041ff2d7230 */ /* 0x000fc60000004100 */
[----:B------:R-:W-:Y:S01]  /*5c60*/  FMUL.FTZ R19, R19, UR12 ;  /* 0x0000000c13137c20 */ /* 0x000fe20008410000 */
[----:B------:R-:W-:-:S05]  /*5c70*/  FFMA.FTZ R16, R16, R17, 1.1641532182693481445e-10 ;  /* 0x2f00000010107423 */ /* 0x000fca0000010011 */
[----:B------:R-:W-:-:S04]  /*5c80*/  FSETP.GTU.FTZ.AND P1, PT, R16, UR10, PT ;  /* 0x0000000a10007c0b */ /* 0x000fc8000bf3c000 */
[----:B------:R-:W-:Y:S02]  /*5c90*/  FSEL R16, R19, RZ, !P1 ;  /* 0x000000ff13107208 */ /* 0x000fe40004800000 */
[----:B------:R-:W-:-:S03]  /*5ca0*/  SEL R17, RZ, 0x1, P1 ;  /* 0x00000001ff117807 */ /* 0x000fc60000800000 */
[----:B------:R-:W-:Y:S01]  /*5cb0*/  FMUL.FTZ R16, R45, R16 ;  /* 0x000000102d107220 */ /* 0x000fe20000410000 */
[----:B------:R-:W-:-:S07]  /*5cc0*/  PRMT R53, R17, 0x7610, R53 ;  /* 0x0000761011357816 */ /* 0x000fce0000000035 */
.L_x_17601:
[----:B------:R-:W-:Y:S05]  /*5cd0*/  BSYNC.RECONVERGENT B3 ;  /* 0x0000000000037941 */ /* 0x000fea0003800200 */
.L_x_17600:
        /* <DEDUP_REMOVED lines=17> */
.L_x_17611:
        /* <DEDUP_REMOVED lines=13> */
.L_x_17613:
[----:B------:R-:W-:Y:S05]  /*5ec0*/  BSYNC.RECONVERGENT B5 ;  /* 0x0000000000057941 */ /* 0x000fea0003800200 */
.L_x_17612:
[----:B0-----:R-:W-:Y:S01]  /*5ed0*/  IMAD.WIDE.U32 R74, R39, -0x326172a9, RZ ;  /* 0xcd9e8d57274a7825 */ /* 0x001fe200078e00ff */
        /* <DEDUP_REMOVED lines=42> */
.L_x_17610:
[----:B------:R-:W-:Y:S05]  /*6180*/  BSYNC.RECONVERGENT B4 ;  /* 0x0000000000047941 */ /* 0x000fea0003800200 */
.L_x_17609:
        /* <DEDUP_REMOVED lines=11> */
.L_x_17608:
[----:B------:R-:W-:Y:S05]  /*6240*/  BSYNC.RECONVERGENT B3 ;  /* 0x0000000000037941 */ /* 0x000fea0003800200 */
.L_x_17607:
        /* <DEDUP_REMOVED lines=17> */
.L_x_17618:
        /* <DEDUP_REMOVED lines=13> */
.L_x_17620:
[----:B------:R-:W-:Y:S05]  /*6430*/  BSYNC.RECONVERGENT B5 ;  /* 0x0000000000057941 */ /* 0x000fea0003800200 */
.L_x_17619:
[----:B------:R-:W-:Y:S01]  /*6440*/  IMAD.WIDE.U32 R84, R39, -0x326172a9, RZ ;  /* 0xcd9e8d5727547825 */ /* 0x000fe200078e00ff */
[----:B------:R-:W-:-:S03]  /*6450*/  LOP3.LUT R76, R46, UR7, R19, 0x96, !PT ;  /* 0x000000072e4c7c12 */ /* 0x000fc6000f8e9613 */
[----:B------:R-:W-:Y:S01]  /*6460*/  IMAD.MOV.U32 R54, RZ, RZ, RZ ;  /* 0x000000ffff367224 */ /* 0x000fe200078e00ff */
        /* <DEDUP_REMOVED lines=40> */
.L_x_17617:
[----:B------:R-:W-:Y:S05]  /*66f0*/  BSYNC.RECONVERGENT B4 ;  /* 0x0000000000047941 */ /* 0x000fea0003800200 */
.L_x_17616:
[----:B0-----:R-:W-:Y:S01]  /*6700*/  HFMA2 R74, -RZ, RZ, 0.1171875, 0 ;  /* 0x2f800000ff4a7431 */ /* 0x001fe200000001ff */
        /* <DEDUP_REMOVED lines=10> */
.L_x_17615:
[----:B------:R-:W-:Y:S05]  /*67b0*/  BSYNC.RECONVERGENT B3 ;  /* 0x0000000000037941 */ /* 0x000fea0003800200 */
.L_x_17614:
        /* <DEDUP_REMOVED lines=16> */
.L_x_17623:
        /* <DEDUP_REMOVED lines=13> */
.L_x_17625:
[----:B------:R-:W-:Y:S05]  /*6990*/  BSYNC.RECONVERGENT B4 ;  /* 0x0000000000047941 */ /* 0x000fea0003800200 */
.L_x_17624:
        /* <DEDUP_REMOVED lines=43> */
.L_x_17622:
[----:B------:R-:W-:Y:S05]  /*6c50*/  BSYNC.RECONVERGENT B3 ;  /* 0x0000000000037941 */ /* 0x000fea0003800200 */
.L_x_17621:
[----:B------:R-:W-:Y:S01]  /*6c60*/  I2FP.F32.U32 R54, R19 ;  /* 0x0000001300367245 */ /* 0x000fe20000201000 */
[----:B------:R-:W-:Y:S02]  /*6c70*/  HFMA2 R19, -RZ, RZ, 0.1171875, 0 ;  /* 0x2f800000ff137431 */ /* 0x000fe400000001ff */
[----:B0----5:R-:W-:-:S04]  /*6c80*/  FMUL.FTZ R74, R7, UR13 ;  /* 0x0000000d074a7c20 */ /* 0x021fc80008410000 */
[----:B------:R-:W-:Y:S01]  /*6c90*/  FMUL.FTZ R74, R74, UR12 ;  /* 0x0000000c4a4a7c20 */ /* 0x000fe20008410000 */
[----:B------:R-:W-:-:S05]  /*6ca0*/  FFMA.FTZ R19, R54, R19, 1.1641532182693481445e-10 ;  /* 0x2f00000036137423 */ /* 0x000fca0000010013 */
[----:B------:R-:W-:Y:S01]  /*6cb0*/  FSETP.GTU.FTZ.AND P1, PT, R19, UR10, PT ;  /* 0x0000000a13007c0b */ /* 0x000fe2000bf3c000 */
[----:B------:R-:W-:-:S03]  /*6cc0*/  HADD2.F32 R19, -RZ, R64.H0_H0 ;  /* 0x20000040ff137230 */ /* 0x000fc60000004100 */
[----:B------:R-:W-:Y:S02]  /*6cd0*/  FSEL R74, R74, RZ, !P1 ;  /* 0x000000ff4a4a7208 */ /* 0x000fe40004800000 */
[----:B------:R-:W-:-:S03]  /*6ce0*/  SEL R54, RZ, 0x1, P1 ;  /* 0x00000001ff367807 */ /* 0x000fc60000800000 */
[----:B------:R-:W-:Y:S01]  /*6cf0*/  FMUL.FTZ R19, R19, R74 ;  /* 0x0000004a13137220 */ /* 0x000fe20000410000 */
[----:B------:R-:W-:-:S07]  /*6d00*/  PRMT R58, R54, 0x7610, R58 ;  /* 0x00007610363a7816 */ /* 0x000fce000000003a */
.L_x_17594:
[----:B------:R-:W-:Y:S05]  /*6d10*/  BSYNC.RECONVERGENT B1 ;  /* 0x0000000000017941 */ /* 0x000fea0003800200 */
.L_x_17571:
[----:B0-----:R-:W0:Y:S01]  /*6d20*/  LDC.64 R74, c[0x0][0x3a8] ;  /* 0x0000ea00ff4a7b82 */ /* 0x001e220000000a00 */
[----:B------:R-:W-:Y:S01]  /*6d30*/  BSSY.RECONVERGENT B1, `(.L_x_17626) ;  /* 0x0000010000017945 */ /* 0x000fe20003800200 */
[----:B------:R-:W-:Y:S02]  /*6d40*/  IMAD.MOV.U32 R54, RZ, RZ, R70 ;  /* 0x000000ffff367224 */ /* 0x000fe400078e0046 */
[----:B0-----:R-:W-:-:S05]  /*6d50*/  IMAD.WIDE.U32 R74, R69, 0x10, R74 ;  /* 0x00000010454a7825 */ /* 0x001fca00078e004a */
[----:B------:R0:W-:Y:S01]  /*6d60*/  STG.E.128 desc[UR8][R74.64], R16 ;  /* 0x000000104a007986 */ /* 0x0001e2000c101d08 */
[----:B------:R-:W-:Y:S05]  /*6d70*/  @!P2 BRA `(.L_x_17627) ;  /* 0x00000000002ca947 */ /* 0x000fea0003800000 */
[----:B------:R-:W1:Y:S01]  /*6d80*/  LDC.64 R76, c[0x0][0x3b0] ;  /* 0x0000ec00ff4c7b82 */ /* 0x000e620000000a00 */
[----:B0-----:R-:W-:Y:S02]  /*6d90*/  SHF.L.U32 R74, R57, 0x10, RZ ;  /* 0x00000010394a7819 */ /* 0x001fe400000006ff */
[----:B------:R-:W-:Y:S02]  /*6da0*/  LOP3.LUT R71, R58, 0xffff, RZ, 0xc0, !PT ;  /* 0x0000ffff3a477812 */ /* 0x000fe400078ec0ff */
[----:B------:R-:W-:Y:S02]  /*6db0*/  LOP3.LUT R74, R74, 0xff0000, RZ, 0xc0, !PT ;  /* 0x00ff00004a4a7812 */ /* 0x000fe400078ec0ff */
[----:B------:R-:W-:-:S03]  /*6dc0*/  LOP3.LUT R70, R55, 0xff, RZ, 0xc0, !PT ;  /* 0x000000ff37467812 */ /* 0x000fc600078ec0ff */
[----:B------:R-:W-:Y:S01]  /*6dd0*/  IMAD R71, R71, 0x1000000, R74 ;  /* 0x0100000047477824 */ /* 0x000fe200078e024a */
[----:B------:R-:W-:-:S04]  /*6de0*/  LOP3.LUT R74, R53, 0xff, RZ, 0xc0, !PT ;  /* 0x000000ff354a7812 */ /* 0x000fc800078ec0ff */
[----:B------:R-:W-:-:S05]  /*6df0*/  LEA R71, R70, R71, 0x8 ;  /* 0x0000004746477211 */ /* 0x000fca00078e40ff */
[----:B------:R-:W-:Y:S02]  /*6e00*/  IMAD.IADD R71, R71, 0x1, R74 ;  /* 0x0000000147477824 */ /* 0x000fe400078e024a */
[----:B-1----:R-:W-:-:S05]  /*6e10*/  IMAD.WIDE.U32 R76, R31, 0x4, R76 ;  /* 0x000000041f4c7825 */ /* 0x002fca00078e004c */
[----:B------:R1:W-:Y:S02]  /*6e20*/  STG.E desc[UR8][R76.64], R71 ;  /* 0x000000474c007986 */ /* 0x0003e4000c101908 */
.L_x_17627:
[----:B------:R-:W-:Y:S05]  /*6e30*/  BSYNC.RECONVERGENT B1 ;  /* 0x0000000000017941 */ /* 0x000fea0003800200 */
.L_x_17626:
[----:B------:R-:W-:Y:S01]  /*6e40*/  IADD3 R69, PT, PT, R69, 0x20, RZ ;  /* 0x0000002045457810 */ /* 0x000fe20007ffe0ff */
[----:B------:R-:W-:-:S07]  /*6e50*/  VIADD R31, R31, 0x20 ;  /* 0x000000201f1f7836 */ /* 0x000fce0000000000 */
.L_x_17570:
[----:B------:R-:W-:Y:S05]  /*6e60*/  BSYNC.RECONVERGENT B2 ;  /* 0x0000000000027941 */ /* 0x000fea0003800200 */
.L_x_17569:
[----:B------:R-:W-:Y:S01]  /*6e70*/  ISETP.GE.U32.AND P1, PT, R40, 0x60, PT ;  /* 0x000000602800780c */ /* 0x000fe20003f26070 */
[----:B------:R-:W-:Y:S03]  /*6e80*/  BSSY.RECONVERGENT B2, `(.L_x_17628) ;  /* 0x00002de000027945 */ /* 0x000fe60003800200 */
[----:B------:R-:W-:-:S09]  /*6e90*/  P2R R70, PR, RZ, 0x2 ;  /* 0x00000002ff467803 */ /* 0x000fd20000000000 */
        /* <DEDUP_REMOVED lines=8> */
[----:B------:R2:W5:Y:S01]  /*6f20*/  @P1 LDG.E.128 R8, desc[UR8][R20.64] ;  /* 0x0000000814081981 */ /* 0x000562000c1e1d00 */
[----:B------:R-:W-:Y:S04]  /*6f30*/  BSSY.RECONVERGENT B1, `(.L_x_17630) ;  /* 0x00002be000017945 */ /* 0x000fe80003800200 */
[----:B------:R-:W-:Y:S05]  /*6f40*/  @!P1 BRA `(.L_x_17631) ;  /* 0x00000014007c9947 */ /* 0x000fea0003800000 */
[----:B------:R-:W-:Y:S01]  /*6f50*/  ISETP.GT.AND P1, PT, R30, RZ, PT ;  /* 0x000000ff1e00720c */ /* 0x000fe20003f24270 */
[----:B------:R-:W-:Y:S01]  /*6f60*/  BSSY.RECONVERGENT B3, `(.L_x_17632) ;  /* 0x0000059000037945 */ /* 0x000fe20003800200 */
[----:B--2---:R-:W-:Y:S01]  /*6f70*/  MOV R22, R45 ;  /* 0x0000002d00167202 */ /* 0x004fe20000000f00 */
[----:B------:R-:W-:Y:S01]  /*6f80*/  IMAD.MOV.U32 R70, RZ, RZ, R54 ;  /* 0x000000ffff467224 */ /* 0x000fe200078e0036 */
        /* <DEDUP_REMOVED lines=18> */
.L_x_17636:
        /* <DEDUP_REMOVED lines=13> */
.L_x_17638:
[----:B------:R-:W-:Y:S05]  /*7180*/  BSYNC.RECONVERGENT B5 ;  /* 0x0000000000057941 */ /* 0x000fea0003800200 */
.L_x_17637:
[----:B------:R-:W-:Y:S01]  /*7190*/  IMAD.WIDE.U32 R20, R39, -0x326172a9, RZ ;  /* 0xcd9e8d5727147825 */ /* 0x000fe200078e00ff */
[----:B------:R-:W-:-:S04]  /*71a0*/  LOP3.LUT R22, R46, UR7, R75, 0x96, !PT ;  /* 0x000000072e167c12 */ /* 0x000fc8000f8e964b */
[----:B------:R-:W-:Y:S01]  /*71b0*/  LOP3.LUT R70, R0, UR6, R21, 0x96, !PT ;  /* 0x0000000600467c12 */ /* 0x000fe2000f8e9615 */
[----:B------:R-:W-:-:S04]  /*71c0*/  IMAD.WIDE.U32 R22, R22, -0x326172a9, RZ ;  /* 0xcd9e8d5716167825 */ /* 0x000fc800078e00ff */
[----:B-1----:R-:W-:Y:S01]  /*71d0*/  IMAD.WIDE.U32 R70, R70, -0x2daee0ad, RZ ;  /* 0xd2511f5346467825 */ /* 0x002fe200078e00ff */
        /* <DEDUP_REMOVED lines=37> */
.L_x_17635:
[----:B------:R-:W-:Y:S05]  /*7430*/  BSYNC.RECONVERGENT B4 ;  /* 0x0000000000047941 */ /* 0x000fea0003800200 */
.L_x_17634:
[----:B------:R-:W-:Y:S01]  /*7440*/  HFMA2 R21, -RZ, RZ, 0.1171875, 0 ;  /* 0x2f800000ff157431 */ /* 0x000fe200000001ff */
[----:B------:R-:W-:Y:S01]  /*7450*/  I2FP.F32.U32 R20, R20 ;  /* 0x0000001400147245 */ /* 0x000fe20000201000 */
[----:B------:R-:W-:-:S04]  /*7460*/  FMUL.FTZ R23, R4, UR13 ;  /* 0x0000000d04177c20 */ /* 0x000fc80008410000 */
        /* <DEDUP_REMOVED lines=8> */
.L_x_17633:
[----:B------:R-:W-:Y:S05]  /*74f0*/  BSYNC.RECONVERGENT B3 ;  /* 0x0000000000037941 */ /* 0x000fea0003800200 */
.L_x_17632:
        /* <DEDUP_REMOVED lines=17> */
.L_x_17643:
        /* <DEDUP_REMOVED lines=13> */
.L_x_17645:
[----:B------:R-:W-:Y:S05]  /*76e0*/  BSYNC.RECONVERGENT B5 ;  /* 0x0000000000057941 */ /* 0x000fea0003800200 */
.L_x_17644:
[----:B0-----:R-:W-:Y:S01]  /*76f0*/  IMAD.WIDE.U32 R74, R39, -0x326172a9, RZ ;  /* 0xcd9e8d57274a7825 */ /* 0x001fe200078e00ff */
[----:B------:R-:W-:-:S03]  /*7700*/  LOP3.LUT R22, R46, UR7, R85, 0x96, !PT ;  /* 0x000000072e167c12 */ /* 0x000fc6000f8e9655 */
[----:B------:R-:W-:Y:S01]  /*7710*/  IMAD.MOV.U32 R21, RZ, RZ, R70 ;  /* 0x000000ffff157224 */ /* 0x000fe200078e0046 */
[----:B-1----:R-:W-:Y:S01]  /*7720*/  LOP3.LUT R76, R0, UR6, R75, 0x96, !PT ;  /* 0x00000006004c7c12 */ /* 0x002fe2000f8e964b */
        /* <DEDUP_REMOVED lines=39> */
.L_x_17642:
[----:B------:R-:W-:Y:S05]  /*79a0*/  BSYNC.RECONVERGENT B4 ;  /* 0x0000000000047941 */ /* 0x000fea0003800200 */
.L_x_17641:
        /* <DEDUP_REMOVED lines=11> */
.L_x_17640:
[----:B------:R-:W-:Y:S05]  /*7a60*/  BSYNC.RECONVERGENT B3 ;  /* 0x0000000000037941 */ /* 0x000fea0003800200 */
.L_x_17639:
        /* <DEDUP_REMOVED lines=17> */
.L_x_17650:
        /* <DEDUP_REMOVED lines=13> */
.L_x_17652:
[----:B------:R-:W-:Y:S05]  /*7c50*/  BSYNC.RECONVERGENT B5 ;  /* 0x0000000000057941 */ /* 0x000fea0003800200 */
.L_x_17651:
[----:B------:R-:W-:Y:S01]  /*7c60*/  IMAD.WIDE.U32 R84, R39, -0x326172a9, RZ ;  /* 0xcd9e8d5727547825 */ /* 0x000fe200078e00ff */
[----:B-1----:R-:W-:-:S03]  /*7c70*/  LOP3.LUT R76, R46, UR7, R23, 0x96, !PT ;  /* 0x000000072e4c7c12 */ /* 0x002fc6000f8e9617 */
        /* <DEDUP_REMOVED lines=41> */
.L_x_17649:
[----:B------:R-:W-:Y:S05]  /*7f10*/  BSYNC.RECONVERGENT B4 ;  /* 0x0000000000047941 */ /* 0x000fea0003800200 */
.L_x_17648:
[----:B0-----:R-:W-:Y:S01]  /*7f20*/  HFMA2 R74, -RZ, RZ, 0.1171875, 0 ;  /* 0x2f800000ff4a7431 */ /* 0x001fe200000001ff */
[----:B------:R-:W-:Y:S01]  /*7f30*/  I2FP.F32.U32 R23, R22 ;  /* 0x0000001600177245 */ /* 0x000fe20000201000 */
[----:B------:R-:W-:Y:S01]  /*7f40*/  FMUL.FTZ R22, R6, UR13 ;  /* 0x0000000d06167c20 */ /* 0x000fe20008410000 */
[----:B------:R-:W-:-:S03]  /*7f50*/  HADD2.F32 R45, -RZ, R63.H0_H0 ;  /* 0x2000003fff2d7230 */ /* 0x000fc60000004100 */
[----:B------:R-:W-:Y:S01]  /*7f60*/  FMUL.FTZ R22, R22, UR12 ;  /* 0x0000000c16167c20 */ /* 0x000fe20008410000 */
[----:B------:R-:W-:-:S05]  /*7f70*/  FFMA.FTZ R23, R23, R74, 1.1641532182693481445e-10 ;  /* 0x2f00000017177423 */ /* 0x000fca000001004a */
[----:B------:R-:W-:-:S04]  /*7f80*/  FSETP.GTU.FTZ.AND P3, PT, R23, UR10, PT ;  /* 0x0000000a17007c0b */ /* 0x000fc8000bf7c000 */
[----:B-1----:R-:W-:Y:S02]  /*7f90*/  FSEL R71, R22, RZ, !P3 ;  /* 0x000000ff16477208 */ /* 0x002fe40005800000 */
[----:B------:R-:W-:-:S03]  /*7fa0*/  SEL R23, RZ, 0x1, P3 ;  /* 0x00000001ff177807 */ /* 0x000fc60001800000 */
[----:B------:R-:W-:Y:S01]  /*7fb0*/  FFMA.FTZ R22, R71, R45, R10 ;  /* 0x0000002d47167223 */ /* 0x000fe2000001000a */
[----:B------:R-:W-:-:S07]  /*7fc0*/  PRMT R57, R23, 0x7610, R57 ;  /* 0x0000761017397816 */ /* 0x000fce0000000039 */
.L_x_17647:
[----:B------:R-:W-:Y:S05]  /*7fd0*/  BSYNC.RECONVERGENT B3 ;  /* 0x0000000000037941 */ /* 0x000fea0003800200 */
.L_x_17646:
        /* <DEDUP_REMOVED lines=16> */
.L_x_17656:
        /* <DEDUP_REMOVED lines=13> */
.L_x_17658:
[----:B------:R-:W-:Y:S05]  /*81b0*/  BSYNC.RECONVERGENT B4 ;  /* 0x0000000000047941 */ /* 0x000fea0003800200 */
.L_x_17657:
        /* <DEDUP_REMOVED lines=43> */
.L_x_17655:
[----:B------:R-:W-:Y:S05]  /*8470*/  BSYNC.RECONVERGENT B3 ;  /* 0x0000000000037941 */ /* 0x000fea0003800200 */
.L_x_17654:
[----:B------:R-:W-:Y:S01]  /*8480*/  I2FP.F32.U32 R54, R23 ;  /* 0x0000001700367245 */ /* 0x000fe20000201000 */
[----:B------:R-:W-:Y:S02]  /*8490*/  HFMA2 R23, -RZ, RZ, 0.1171875, 0 ;  /* 0x2f800000ff177431 */ /* 0x000fe400000001ff */
[----:B-1----:R-:W-:Y:S01]  /*84a0*/  FMUL.FTZ R76, R7, UR13 ;  /* 0x0000000d074c7c20 */ /* 0x002fe20008410000 */
[----:B0-----:R-:W-:-:S03]  /*84b0*/  HADD2.F32 R74, -RZ, R62.H0_H0 ;  /* 0x2000003eff4a7230 */ /* 0x001fc60000004100 */
        /* <DEDUP_REMOVED lines=8> */
.L_x_17631:
[----:B------:R-:W-:Y:S01]  /*8540*/  BSSY.RECONVERGENT B3, `(.L_x_17659) ;  /* 0x0000059000037945 */ /* 0x000fe20003800200 */
[----:B--2---:R-:W-:Y:S01]  /*8550*/  IMAD.MOV.U32 R22, RZ, RZ, R45 ;  /* 0x000000ffff167224 */ /* 0x004fe200078e002d */
        /* <DEDUP_REMOVED lines=19> */
.L_x_17663:
        /* <DEDUP_REMOVED lines=13> */
.L_x_17665:
[----:B------:R-:W-:Y:S05]  /*8760*/  BSYNC.RECONVERGENT B5 ;  /* 0x0000000000057941 */ /* 0x000fea0003800200 */
.L_x_17664:
        /* <DEDUP_REMOVED lines=42> */
.L_x_17662:
[----:B------:R-:W-:Y:S05]  /*8a10*/  BSYNC.RECONVERGENT B4 ;  /* 0x0000000000047941 */ /* 0x000fea0003800200 */
.L_x_17661:
        /* <DEDUP_REMOVED lines=11> */
.L_x_17660:
[----:B------:R-:W-:Y:S05]  /*8ad0*/  BSYNC.RECONVERGENT B3 ;  /* 0x0000000000037941 */ /* 0x000fea0003800200 */
.L_x_17659:
        /* <DEDUP_REMOVED lines=17> */
.L_x_17670:
        /* <DEDUP_REMOVED lines=13> */
.L_x_17672:
[----:B------:R-:W-:Y:S05]  /*8cc0*/  BSYNC.RECONVERGENT B5 ;  /* 0x0000000000057941 */ /* 0x000fea0003800200 */
.L_x_17671:
[----:B0-----:R-:W-:Y:S01]  /*8cd0*/  IMAD.WIDE.U32 R74, R39, -0x326172a9, RZ ;  /* 0xcd9e8d57274a7825 */ /* 0x001fe200078e00ff */
[----:B------:R-:W-:Y:S02]  /*8ce0*/  LOP3.LUT R22, R46, UR7, R85, 0x96, !PT ;  /* 0x000000072e167c12 */ /* 0x000fe4000f8e9655 */
[----:B------:R-:W-:Y:S02]  /*8cf0*/  MOV R21, R70 ;  /* 0x0000004600157202 */ /* 0x000fe40000000f00 */
        /* <DEDUP_REMOVED lines=40> */
.L_x_17669:
[----:B------:R-:W-:Y:S05]  /*8f80*/  BSYNC.RECONVERGENT B4 ;  /* 0x0000000000047941 */ /* 0x000fea0003800200 */
.L_x_17668:
        /* <DEDUP_REMOVED lines=11> */
.L_x_17667:
[----:B------:R-:W-:Y:S05]  /*9040*/  BSYNC.RECONVERGENT B3 ;  /* 0x0000000000037941 */ /* 0x000fea0003800200 */
.L_x_17666:
        /* <DEDUP_REMOVED lines=17> */
.L_x_17677:
        /* <DEDUP_REMOVED lines=13> */
.L_x_17679:
[----:B------:R-:W-:Y:S05]  /*9230*/  BSYNC.RECONVERGENT B5 ;  /* 0x0000000000057941 */ /* 0x000fea0003800200 */
.L_x_17678:
[----:B------:R-:W-:Y:S01]  /*9240*/  IMAD.WIDE.U32 R84, R39, -0x326172a9, RZ ;  /* 0xcd9e8d5727547825 */ /* 0x000fe200078e00ff */
[----:B-1----:R-:W-:-:S03]  /*9250*/  LOP3.LUT R76, R46, UR7, R23, 0x96, !PT ;  /* 0x000000072e4c7c12 */ /* 0x002fc6000f8e9617 */
        /* <DEDUP_REMOVED lines=41> */
.L_x_17676:
[----:B------:R-:W-:Y:S05]  /*94f0*/  BSYNC.RECONVERGENT B4 ;  /* 0x0000000000047941 */ /* 0x000fea0003800200 */
.L_x_17675:
[----:B------:R-:W-:Y:S01]  /*9500*/  I2FP.F32.U32 R23, R22 ;  /* 0x0000001600177245 */ /* 0x000fe20000201000 */
[----:B0-----:R-:W-:Y:S02]  /*9510*/  IMAD.MOV.U32 R74, RZ, RZ, 0x2f800000 ;  /* 0x2f800000ff4a7424 */ /* 0x001fe400078e00ff */
[----:B-----5:R-:W-:Y:S02]  /*9520*/  FMUL.FTZ R22, R6, UR13 ;  /* 0x0000000d06167c20 */ /* 0x020fe40008410000 */
[----:B------:R-:W-:Y:S02]  /*9530*/  FFMA.FTZ R23, R23, R74, 1.1641532182693481445e-10 ;  /* 0x2f00000017177423 */ /* 0x000fe4000001004a */
[----:B------:R-:W-:Y:S01]  /*9540*/  FMUL.FTZ R45, R22, UR12 ;  /* 0x0000000c162d7c20 */ /* 0x000fe20008410000 */
[----:B------:R-:W-:Y:S02]  /*9550*/  HADD2.F32 R22, -RZ, R63.H0_H0 ;  /* 0x2000003fff167230 */ /* 0x000fe40000004100 */
[----:B------:R-:W-:-:S04]  /*9560*/  FSETP.GTU.FTZ.AND P1, PT, R23, UR10, PT ;  /* 0x0000000a17007c0b */ /* 0x000fc8000bf3c000 */
[----:B------:R-:W-:Y:S02]  /*9570*/  FSEL R45, R45, RZ, !P1 ;  /* 0x000000ff2d2d7208 */ /* 0x000fe40004800000 */
[----:B------:R-:W-:-:S03]  /*9580*/  SEL R23, RZ, 0x1, P1 ;  /* 0x00000001ff177807 */ /* 0x000fc60000800000 */
[----:B------:R-:W-:Y:S01]  /*9590*/  FMUL.FTZ R22, R22, R45 ;  /* 0x0000002d16167220 */ /* 0x000fe20000410000 */
[----:B------:R-:W-:-:S07]  /*95a0*/  PRMT R57, R23, 0x7610, R57 ;  /* 0x0000761017397816 */ /* 0x000fce0000000039 */
.L_x_17674:
[----:B------:R-:W-:Y:S05]  /*95b0*/  BSYNC.RECONVERGENT B3 ;  /* 0x0000000000037941 */ /* 0x000fea0003800200 */
.L_x_17673:
        /* <DEDUP_REMOVED lines=16> */
.L_x_17682:
        /* <DEDUP_REMOVED lines=13> */
.L_x_17684:
[----:B------:R-:W-:Y:S05]  /*9790*/  BSYNC.RECONVERGENT B4 ;  /* 0x0000000000047941 */ /* 0x000fea0003800200 */
.L_x_17683:
        /* <DEDUP_REMOVED lines=43> */
.L_x_17681:
[----:B------:R-:W-:Y:S05]  /*9a50*/  BSYNC.RECONVERGENT B3 ;  /* 0x0000000000037941 */ /* 0x000fea0003800200 */
.L_x_17680:
[----:B------:R-:W-:Y:S01]  /*9a60*/  I2FP.F32.U32 R54, R23 ;  /* 0x0000001700367245 */ /* 0x000fe20000201000 */
[----:B------:R-:W-:Y:S02]  /*9a70*/  IMAD.MOV.U32 R23, RZ, RZ, 0x2f800000 ;  /* 0x2f800000ff177424 */ /* 0x000fe400078e00ff */
[----:B0----5:R-:W-:Y:S02]  /*9a80*/  FMUL.FTZ R74, R7, UR13 ;  /* 0x0000000d074a7c20 */ /* 0x021fe40008410000 */
        /* <DEDUP_REMOVED lines=8> */
.L_x_17653:
[----:B------:R-:W-:Y:S05]  /*9b10*/  BSYNC.RECONVERGENT B1 ;  /* 0x0000000000017941 */ /* 0x000fea0003800200 */
.L_x_17630:
[----:B0-----:R-:W0:Y:S01]  /*9b20*/  LDC.64 R74, c[0x0][0x3a8] ;  /* 0x0000ea00ff4a7b82 */ /* 0x001e220000000a00 */
[----:B------:R-:W-:Y:S01]  /*9b30*/  BSSY.RECONVERGENT B1, `(.L_x_17685) ;  /* 0x0000010000017945 */ /* 0x000fe20003800200 */
[----:B------:R-:W-:Y:S01]  /*9b40*/  MOV R54, R70 ;  /* 0x0000004600367202 */ /* 0x000fe20000000f00 */
[----:B0-----:R-:W-:-:S05]  /*9b50*/  IMAD.WIDE.U32 R74, R69, 0x10, R74 ;  /* 0x00000010454a7825 */ /* 0x001fca00078e004a */
[----:B------:R0:W-:Y:S01]  /*9b60*/  STG.E.128 desc[UR8][R74.64], R20 ;  /* 0x000000144a007986 */ /* 0x0001e2000c101d08 */
[----:B------:R-:W-:Y:S05]  /*9b70*/  @!P2 BRA `(.L_x_17686) ;  /* 0x00000000002ca947 */ /* 0x000fea0003800000 */
[----:B-1----:R-:W1:Y:S01]  /*9b80*/  LDC.64 R76, c[0x0][0x3b0] ;  /* 0x0000ec00ff4c7b82 */ /* 0x002e620000000a00 */
[----:B0-----:R-:W-:Y:S01]  /*9b90*/  IMAD.U32 R74, R57, 0x10000, RZ ;  /* 0x00010000394a7824 */ /* 0x001fe200078e00ff */
[----:B------:R-:W-:Y:S02]  /*9ba0*/  LOP3.LUT R71, R58, 0xffff, RZ, 0xc0, !PT ;  /* 0x0000ffff3a477812 */ /* 0x000fe400078ec0ff */
[----:B------:R-:W-:Y:S02]  /*9bb0*/  LOP3.LUT R70, R55, 0xff, RZ, 0xc0, !PT ;  /* 0x000000ff37467812 */ /* 0x000fe400078ec0ff */
[----:B------:R-:W-:-:S04]  /*9bc0*/  LOP3.LUT R74, R74, 0xff0000, RZ, 0xc0, !PT ;  /* 0x00ff00004a4a7812 */ /* 0x000fc800078ec0ff */
[----:B------:R-:W-:Y:S02]  /*9bd0*/  LEA R71, R71, R74, 0x18 ;  /* 0x0000004a47477211 */ /* 0x000fe400078ec0ff */
[----:B------:R-:W-:-:S03]  /*9be0*/  LOP3.LUT R74, R53, 0xff, RZ, 0xc0, !PT ;  /* 0x000000ff354a7812 */ /* 0x000fc600078ec0ff */
[----:B------:R-:W-:-:S05]  /*9bf0*/  IMAD R71, R70, 0x100, R71 ;  /* 0x0000010046477824 */ /* 0x000fca00078e0247 */
[----:B------:R-:W-:Y:S01]  /*9c00*/  IADD3 R71, PT, PT, R71, R74, RZ ;  /* 0x0000004a47477210 */ /* 0x000fe20007ffe0ff */
[----:B-1----:R-:W-:-:S05]  /*9c10*/  IMAD.WIDE.U32 R76, R31, 0x4, R76 ;  /* 0x000000041f4c7825 */ /* 0x002fca00078e004c */
[----:B------:R2:W-:Y:S02]  /*9c20*/  STG.E desc[UR8][R76.64], R71 ;  /* 0x000000474c007986 */ /* 0x0005e4000c101908 */
.L_x_17686:
[----:B------:R-:W-:Y:S05]  /*9c30*/  BSYNC.RECONVERGENT B1 ;  /* 0x0000000000017941 */ /* 0x000fea0003800200 */
.L_x_17685:
[----:B------:R-:W-:Y:S01]  /*9c40*/  VIADD R69, R69, 0x20 ;  /* 0x0000002045457836 */ /* 0x000fe20000000000 */
[----:B------:R-:W-:-:S07]  /*9c50*/  IADD3 R31, PT, PT, R31, 0x20, RZ ;  /* 0x000000201f1f7810 */ /* 0x000fce0007ffe0ff */
.L_x_17629:
[----:B------:R-:W-:Y:S05]  /*9c60*/  BSYNC.RECONVERGENT B2 ;  /* 0x0000000000027941 */ /* 0x000fea0003800200 */
.L_x_17628:
[----:B------:R-:W-:Y:S01]  /*9c70*/  ISETP.GE.U32.AND P1, PT, R40, 0x80, PT ;  /* 0x000000802800780c */ /* 0x000fe20003f26070 */
[----:B------:R-:W-:-:S12]  /*9c80*/  BSSY.RECONVERGENT B2, `(.L_x_17687) ;  /* 0x00002e0000027945 */ /* 0x000fd80003800200 */
[----:B------:R-:W-:Y:S05]  /*9c90*/  @!P1 BRA `(.L_x_17688) ;  /* 0x0000002c00789947 */ /* 0x000fea0003800000 */
[----:B------:R-:W-:Y:S01]  /*9ca0*/  ISETP.NE.U32.AND P3, PT, RZ, UR4, PT ;  /* 0x00000004ff007c0c */ /* 0x000fe2000bf65070 */
[----:B------:R-:W3:Y:S03]  /*9cb0*/  @P2 LDC.64 R26, c[0x0][0x390] ;  /* 0x0000e400ff1a2b82 */ /* 0x000ee60000000a00 */
[----:B------:R-:W-:-:S13]  /*9cc0*/  ISETP.NE.AND.EX P3, PT, RZ, UR5, PT, P3 ;  /* 0x00000005ff007c0c */ /* 0x000fda000bf65330 */
[----:B------:R-:W4:Y:S01]  /*9cd0*/  @P3 LDC.64 R24, c[0x0][0x3a0] ;  /* 0x0000e800ff183b82 */ /* 0x000f220000000a00 */
[----:B---3--:R-:W-:-:S05]  /*9ce0*/  @P2 IMAD.WIDE.U32 R26, R31, 0x10, R26 ;  /* 0x000000101f1a2825 */ /* 0x008fca00078e001a */
[----:B-----5:R3:W5:Y:S01]  /*9cf0*/  @P2 LDG.E.128 R4, desc[UR8][R26.64] ;  /* 0x000000081a042981 */ /* 0x020762000c1e1d00 */
[----:B----4-:R-:W-:-:S05]  /*9d00*/  @P3 IMAD.WIDE.U32 R24, R69, 0x10, R24 ;  /* 0x0000001045183825 */ /* 0x010fca00078e0018 */
[----:B------:R3:W5:Y:S01]  /*9d10*/  @P3 LDG.E.128 R8, desc[UR8][R24.64] ;  /* 0x0000000818083981 */ /* 0x000762000c1e1d00 */
[----:B------:R-:W-:Y:S04]  /*9d20*/  BSSY.RECONVERGENT B1, `(.L_x_17689) ;  /* 0x00002c6000017945 */ /* 0x000fe80003800200 */
[----:B------:R-:W-:Y:S05]  /*9d30*/  @!P3 BRA `(.L_x_17690) ;  /* 0x00000014008cb947 */ /* 0x000fea0003800000 */
[----:B------:R-:W-:Y:S01]  /*9d40*/  ISETP.GT.AND P3, PT, R30, RZ, PT ;  /* 0x000000ff1e00720c */ /* 0x000fe20003f64270 */
[----:B------:R-:W-:Y:S01]  /*9d50*/  BSSY.RECONVERGENT B3, `(.L_x_17691) ;  /* 0x0000059000037945 */ /* 0x000fe20003800200 */
[----:B---3--:R-:W-:Y:S01]  /*9d60*/  IMAD.MOV.U32 R26, RZ, RZ, R45 ;  /* 0x000000ffff1a7224 */ /* 0x008fe200078e002d */
        /* <DEDUP_REMOVED lines=19> */
.L_x_17695:
        /* <DEDUP_REMOVED lines=13> */
.L_x_17697:
[----:B------:R-:W-:Y:S05]  /*9f70*/  BSYNC.RECONVERGENT B5 ;  /* 0x0000000000057941 */ /* 0x000fea0003800200 */
.L_x_17696:
[----:B------:R-:W-:Y:S01]  /*9f80*/  IMAD.WIDE.U32 R24, R39, -0x326172a9, RZ ;  /* 0xcd9e8d5727187825 */ /* 0x000fe200078e00ff */
[----:B------:R-:W-:-:S04]  /*9f90*/  LOP3.LUT R26, R46, UR7, R75, 0x96, !PT ;  /* 0x000000072e1a7c12 */ /* 0x000fc8000f8e964b */
[----:B------:R-:W-:Y:S01]  /*9fa0*/  LOP3.LUT R70, R0, UR6, R25, 0x96, !PT ;  /* 0x0000000600467c12 */ /* 0x000fe2000f8e9619 */
[----:B------:R-:W-:-:S04]  /*9fb0*/  IMAD.WIDE.U32 R26, R26, -0x326172a9, RZ ;  /* 0xcd9e8d571a1a7825 */ /* 0x000fc800078e00ff */
[----:B-12---:R-:W-:Y:S01]  /*9fc0*/  IMAD.WIDE.U32 R70, R70, -0x2daee0ad, RZ ;  /* 0xd2511f5346467825 */ /* 0x006fe200078e00ff */
        /* <DEDUP_REMOVED lines=37> */
.L_x_17694:
[----:B------:R-:W-:Y:S05]  /*a220*/  BSYNC.RECONVERGENT B4 ;  /* 0x0000000000047941 */ /* 0x000fea0003800200 */
.L_x_17693:
        /* <DEDUP_REMOVED lines=11> */
.L_x_17692:
[----:B------:R-:W-:Y:S05]  /*a2e0*/  BSYNC.RECONVERGENT B3 ;  /* 0x0000000000037941 */ /* 0x000fea0003800200 */
.L_x_17691:
        /* <DEDUP_REMOVED lines=17> */
.L_x_17702:
        /* <DEDUP_REMOVED lines=13> */
.L_x_17704:
[----:B------:R-:W-:Y:S05]  /*a4d0*/  BSYNC.RECONVERGENT B5 ;  /* 0x0000000000057941 */ /* 0x000fea0003800200 */
.L_x_17703:
[----:B0-----:R-:W-:Y:S01]  /*a4e0*/  IMAD.WIDE.U32 R74, R39, -0x326172a9, RZ ;  /* 0xcd9e8d57274a7825 */ /* 0x001fe200078e00ff */
[----:B------:R-:W-:Y:S02]  /*a4f0*/  LOP3.LUT R26, R46, UR7, R85, 0x96, !PT ;  /* 0x000000072e1a7c12 */ /* 0x000fe4000f8e9655 */
[----:B------:R-:W-:Y:S02]  /*a500*/  MOV R25, R70 ;  /* 0x0000004600197202 */ /* 0x000fe40000000f00 */
[----:B-12---:R-:W-:Y:S01]  /*a510*/  LOP3.LUT R76, R0, UR6, R75, 0x96, !PT ;  /* 0x00000006004c7c12 */ /* 0x006fe2000f8e964b */
        /* <DEDUP_REMOVED lines=39> */
.L_x_17701:
[----:B------:R-:W-:Y:S05]  /*a790*/  BSYNC.RECONVERGENT B4 ;  /* 0x0000000000047941 */ /* 0x000fea0003800200 */
.L_x_17700:
        /* <DEDUP_REMOVED lines=11> */
.L_x_17699:
[----:B------:R-:W-:Y:S05]  /*a850*/  BSYNC.RECONVERGENT B3 ;  /* 0x0000000000037941 */ /* 0x000fea0003800200 */
.L_x_17698:
        /* <DEDUP_REMOVED lines=17> */
.L_x_17709:
        /* <DEDUP_REMOVED lines=13> */
.L_x_17711:
[----:B------:R-:W-:Y:S05]  /*aa40*/  BSYNC.RECONVERGENT B5 ;  /* 0x0000000000057941 */ /* 0x000fea0003800200 */
.L_x_17710:
[----:B0-----:R-:W-:Y:S01]  /*aa50*/  IMAD.WIDE.U32 R74, R39, -0x326172a9, RZ ;  /* 0xcd9e8d57274a7825 */ /* 0x001fe200078e00ff */
[----:B------:R-:W-:-:S03]  /*aa60*/  LOP3.LUT R26, R46, UR7, R85, 0x96, !PT ;  /* 0x000000072e1a7c12 */ /* 0x000fc6000f8e9655 */
[----:B------:R-:W-:Y:S01]  /*aa70*/  HFMA2 R30, -RZ, RZ, 0, 0 ;  /* 0x00000000ff1e7431 */ /* 0x000fe200000001ff */
        /* <DEDUP_REMOVED lines=40> */
.L_x_17708:
[----:B------:R-:W-:Y:S05]  /*ad00*/  BSYNC.RECONVERGENT B4 ;  /* 0x0000000000047941 */ /* 0x000fea0003800200 */
.L_x_17707:
[----:B------:R-:W-:Y:S01]  /*ad10*/  I2FP.F32.U32 R26, R45 ;  /* 0x0000002d001a7245 */ /* 0x000fe20000201000 */
[----:B------:R-:W-:Y:S02]  /*ad20*/  IMAD.MOV.U32 R27, RZ, RZ, 0x2f800000 ;  /* 0x2f800000ff1b7424 */ /* 0x000fe400078e00ff */
[----:B------:R-:W-:Y:S02]  /*ad30*/  FMUL.FTZ R45, R6, UR13 ;  /* 0x0000000d062d7c20 */ /* 0x000fe40008410000 */
        /* <DEDUP_REMOVED lines=8> */
.L_x_17706:
[----:B------:R-:W-:Y:S05]  /*adc0*/  BSYNC.RECONVERGENT B3 ;  /* 0x0000000000037941 */ /* 0x000fea0003800200 */
.L_x_17705:
        /* <DEDUP_REMOVED lines=20> */
.L_x_17715:
[----:B------:R-:W-:Y:S01]  /*af10*/  IADD3 R36, PT, PT, R36, 0x1, RZ ;  /* 0x0000000124247810 */ /* 0x000fe20007ffe0ff */
[----:B------:R-:W-:Y:S03]  /*af20*/  BSSY.RECONVERGENT B4, `(.L_x_17716) ;  /* 0x000000c000047945 */ /* 0x000fe60003800200 */
[C---:B------:R-:W-:Y:S01]  /*af30*/  ISETP.NE.AND P3, PT, R36.reuse, RZ, PT ;  /* 0x000000ff2400720c */ /* 0x040fe20003f65270 */
[----:B-12---:R-:W-:-:S12]  /*af40*/  IMAD.WIDE.U32 R76, R36, -0x2daee0ad, RZ ;  /* 0xd2511f53244c7825 */ /* 0x006fd800078e00ff */
        /* <DEDUP_REMOVED lines=9> */
.L_x_17717:
[----:B------:R-:W-:Y:S05]  /*afe0*/  BSYNC.RECONVERGENT B4 ;  /* 0x0000000000047941 */ /* 0x000fea0003800200 */
.L_x_17716:
[----:B------:R-:W-:Y:S01]  /*aff0*/  IMAD.WIDE.U32 R86, R39, -0x326172a9, RZ ;  /* 0xcd9e8d5727567825 */ /* 0x000fe200078e00ff */
[----:B------:R-:W-:-:S03]  /*b000*/  LOP3.LUT R84, R46, UR7, R77, 0x96, !PT ;  /* 0x000000072e547c12 */ /* 0x000fc6000f8e964d */
[----:B------:R-:W-:Y:S02]  /*b010*/  HFMA2 R45, -RZ, RZ, 0, 0 ;  /* 0x00000000ff2d7431 */ /* 0x000fe400000001ff */
        /* <DEDUP_REMOVED lines=40> */
.L_x_17714:
[----:B------:R-:W-:Y:S05]  /*b2a0*/  BSYNC.RECONVERGENT B3 ;  /* 0x0000000000037941 */ /* 0x000fea0003800200 */
.L_x_17713:
[----:B------:R-:W-:Y:S01]  /*b2b0*/  I2FP.F32.U32 R30, R27 ;  /* 0x0000001b001e7245 */ /* 0x000fe20000201000 */
[----:B-12---:R-:W-:Y:S02]  /*b2c0*/  IMAD.MOV.U32 R71, RZ, RZ, 0x2f800000 ;  /* 0x2f800000ff477424 */ /* 0x006fe400078e00ff */
[----:B------:R-:W-:Y:S01]  /*b2d0*/  FMUL.FTZ R27, R7, UR13 ;  /* 0x0000000d071b7c20 */ /* 0x000fe20008410000 */
[----:B------:R-:W-:Y:S02]  /*b2e0*/  HADD2.F32 R70, -RZ, R60.H0_H0 ;  /* 0x2000003cff467230 */ /* 0x000fe40000004100 */
[----:B------:R-:W-:Y:S01]  /*b2f0*/  FFMA.FTZ R30, R30, R71, 1.1641532182693481445e-10 ;  /* 0x2f0000001e1e7423 */ /* 0x000fe20000010047 */
[----:B------:R-:W-:-:S04]  /*b300*/  FMUL.FTZ R27, R27, UR12 ;  /* 0x0000000c1b1b7c20 */ /* 0x000fc80008410000 */
[----:B------:R-:W-:-:S04]  /*b310*/  FSETP.GTU.FTZ.AND P3, PT, R30, UR10, PT ;  /* 0x0000000a1e007c0b */ /* 0x000fc8000bf7c000 */
[----:B0-----:R-:W-:Y:S02]  /*b320*/  FSEL R74, R27, RZ, !P3 ;  /* 0x000000ff1b4a7208 */ /* 0x001fe40005800000 */
[----:B------:R-:W-:-:S03]  /*b330*/  SEL R30, RZ, 0x1, P3 ;  /* 0x00000001ff1e7807 */ /* 0x000fc60001800000 */
[----:B------:R-:W-:Y:S01]  /*b340*/  FFMA.FTZ R27, R74, R70, R11 ;  /* 0x000000464a1b7223 */ /* 0x000fe2000001000b */
[----:B------:R-:W-:Y:S01]  /*b350*/  PRMT R58, R30, 0x7610, R58 ;  /* 0x000076101e3a7816 */ /* 0x000fe2000000003a */
[----:B------:R-:W-:Y:S06]  /*b360*/  BRA `(.L_x_17712) ;  /* 0x0000001400847947 */ /* 0x000fec0003800000 */
.L_x_17690:
[----:B------:R-:W-:Y:S01]  /*b370*/  BSSY.RECONVERGENT B3, `(.L_x_17718) ;  /* 0x0000059000037945 */ /* 0x000fe20003800200 */
[----:B---3--:R-:W-:Y:S01]  /*b380*/  HFMA2 R24, -RZ, RZ, 0, 0 ;  /* 0x00000000ff187431 */ /* 0x008fe200000001ff */
        /* <DEDUP_REMOVED lines=19> */
.L_x_17722:
        /* <DEDUP_REMOVED lines=13> */
.L_x_17724:
[----:B------:R-:W-:Y:S05]  /*b590*/  BSYNC.RECONVERGENT B5 ;  /* 0x0000000000057941 */ /* 0x000fea0003800200 */
.L_x_17723:
        /* <DEDUP_REMOVED lines=42> */
.L_x_17721:
[----:B------:R-:W-:Y:S05]  /*b840*/  BSYNC.RECONVERGENT B4 ;  /* 0x0000000000047941 */ /* 0x000fea0003800200 */
.L_x_17720:
        /* <DEDUP_REMOVED lines=11> */
.L_x_17719:
[----:B------:R-:W-:Y:S05]  /*b900*/  BSYNC.RECONVERGENT B3 ;  /* 0x0000000000037941 */ /* 0x000fea0003800200 */
.L_x_17718:
        /* <DEDUP_REMOVED lines=17> */
.L_x_17729:
        /* <DEDUP_REMOVED lines=13> */
.L_x_17731:
[----:B------:R-:W-:Y:S05]  /*baf0*/  BSYNC.RECONVERGENT B5 ;  /* 0x0000000000057941 */ /* 0x000fea0003800200 */
.L_x_17730:
[----:B0-----:R-:W-:Y:S01]  /*bb00*/  IMAD.WIDE.U32 R74, R39, -0x326172a9, RZ ;  /* 0xcd9e8d57274a7825 */ /* 0x001fe200078e00ff */
[----:B------:R-:W-:-:S03]  /*bb10*/  LOP3.LUT R26, R46, UR7, R85, 0x96, !PT ;  /* 0x000000072e1a7c12 */ /* 0x000fc6000f8e9655 */
[----:B------:R-:W-:Y:S01]  /*bb20*/  IMAD.MOV.U32 R25, RZ, RZ, R70 ;  /* 0x000000ffff197224 */ /* 0x000fe200078e0046 */
        /* <DEDUP_REMOVED lines=40> */
.L_x_17728:
[----:B------:R-:W-:Y:S05]  /*bdb0*/  BSYNC.RECONVERGENT B4 ;  /* 0x0000000000047941 */ /* 0x000fea0003800200 */
.L_x_17727:
        /* <DEDUP_REMOVED lines=11> */
.L_x_17726:
[----:B------:R-:W-:Y:S05]  /*be70*/  BSYNC.RECONVERGENT B3 ;  /* 0x0000000000037941 */ /* 0x000fea0003800200 */
.L_x_17725:
        /* <DEDUP_REMOVED lines=17> */
.L_x_17736:
        /* <DEDUP_REMOVED lines=13> */
.L_x_17738:
[----:B------:R-:W-:Y:S05]  /*c060*/  BSYNC.RECONVERGENT B5 ;  /* 0x0000000000057941 */ /* 0x000fea0003800200 */
.L_x_17737:
[----:B0-----:R-:W-:Y:S01]  /*c070*/  IMAD.WIDE.U32 R74, R39, -0x326172a9, RZ ;  /* 0xcd9e8d57274a7825 */ /* 0x001fe200078e00ff */
[----:B------:R-:W-:-:S03]  /*c080*/  LOP3.LUT R26, R46, UR7, R85, 0x96, !PT ;  /* 0x000000072e1a7c12 */ /* 0x000fc6000f8e9655 */
[----:B------:R-:W-:Y:S01]  /*c090*/  IMAD.MOV.U32 R45, RZ, RZ, R70 ;  /* 0x000000ffff2d7224 */ /* 0x000fe200078e0046 */
[----:B-12---:R-:W-:Y:S01]  /*c0a0*/  LOP3.LUT R76, R0, UR6, R75, 0x96, !PT ;  /* 0x00000006004c7c12 */ /* 0x006fe2000f8e964b */
        /* <DEDUP_REMOVED lines=39> */
.L_x_17735:
[----:B------:R-:W-:Y:S05]  /*c320*/  BSYNC.RECONVERGENT B4 ;  /* 0x0000000000047941 */ /* 0x000fea0003800200 */
.L_x_17734:
[----:B------:R-:W-:Y:S01]  /*c330*/  HFMA2 R27, -RZ, RZ, 0.1171875, 0 ;  /* 0x2f800000ff1b7431 */ /* 0x000fe200000001ff */
[----:B------:R-:W-:Y:S01]  /*c340*/  I2FP.F32.U32 R26, R45 ;  /* 0x0000002d001a7245 */ /* 0x000fe20000201000 */
[----:B-----5:R-:W-:Y:S01]  /*c350*/  FMUL.FTZ R45, R6, UR13 ;  /* 0x0000000d062d7c20 */ /* 0x020fe20008410000 */
[----:B-12---:R-:W-:-:S03]  /*c360*/  HADD2.F32 R71, -RZ, R61.H0_H0 ;  /* 0x2000003dff477230 */ /* 0x006fc60000004100 */
[----:B------:R-:W-:Y:S01]  /*c370*/  FMUL.FTZ R45, R45, UR12 ;  /* 0x0000000c2d2d7c20 */ /* 0x000fe20008410000 */
[----:B------:R-:W-:-:S05]  /*c380*/  FFMA.FTZ R26, R26, R27, 1.1641532182693481445e-10 ;  /* 0x2f0000001a1a7423 */ /* 0x000fca000001001b */
[----:B------:R-:W-:-:S04]  /*c390*/  FSETP.GTU.FTZ.AND P3, PT, R26, UR10, PT ;  /* 0x0000000a1a007c0b */ /* 0x000fc8000bf7c000 */
[----:B------:R-:W-:Y:S02]  /*c3a0*/  FSEL R26, R45, RZ, !P3 ;  /* 0x000000ff2d1a7208 */ /* 0x000fe40005800000 */
[----:B------:R-:W-:-:S03]  /*c3b0*/  SEL R27, RZ, 0x1, P3 ;  /* 0x00000001ff1b7807 */ /* 0x000fc60001800000 */
[----:B------:R-:W-:Y:S01]  /*c3c0*/  FMUL.FTZ R26, R71, R26 ;  /* 0x0000001a471a7220 */ /* 0x000fe20000410000 */
[----:B------:R-:W-:-:S07]  /*c3d0*/  PRMT R57, R27, 0x7610, R57 ;  /* 0x000076101b397816 */ /* 0x000fce0000000039 */
.L_x_17733:
[----:B------:R-:W-:Y:S05]  /*c3e0*/  BSYNC.RECONVERGENT B3 ;  /* 0x0000000000037941 */ /* 0x000fea0003800200 */
.L_x_17732:
        /* <DEDUP_REMOVED lines=20> */
.L_x_17741:
[----:B------:R-:W-:Y:S01]  /*c530*/  VIADD R36, R36, 0x1 ;  /* 0x0000000124247836 */ /* 0x000fe20000000000 */
[----:B------:R-:W-:Y:S03]  /*c540*/  BSSY.RECONVERGENT B4, `(.L_x_17742) ;  /* 0x000000c000047945 */ /* 0x000fe60003800200 */
[C---:B-12---:R-:W-:Y:S01]  /*c550*/  IMAD.WIDE.U32 R76, R36.reuse, -0x2daee0ad, RZ ;  /* 0xd2511f53244c7825 */ /* 0x046fe200078e00ff */
        /* <DEDUP_REMOVED lines=10> */
.L_x_17743:
[----:B------:R-:W-:Y:S05]  /*c600*/  BSYNC.RECONVERGENT B4 ;  /* 0x0000000000047941 */ /* 0x000fea0003800200 */
.L_x_17742:
[----:B------:R-:W-:Y:S01]  /*c610*/  IMAD.WIDE.U32 R86, R39, -0x326172a9, RZ ;  /* 0xcd9e8d5727567825 */ /* 0x000fe200078e00ff */
[----:B------:R-:W-:Y:S02]  /*c620*/  LOP3.LUT R84, R46, UR7, R77, 0x96, !PT ;  /* 0x000000072e547c12 */ /* 0x000fe4000f8e964d */
[----:B------:R-:W-:Y:S01]  /*c630*/  MOV R27, R70 ;  /* 0x00000046001b7202 */ /* 0x000fe20000000f00 */
        /* <DEDUP_REMOVED lines=40> */
.L_x_17740:
[----:B------:R-:W-:Y:S05]  /*c8c0*/  BSYNC.RECONVERGENT B3 ;  /* 0x0000000000037941 */ /* 0x000fea0003800200 */
.L_x_17739:
[----:B-12---:R-:W-:Y:S01]  /*c8d0*/  HFMA2 R71, -RZ, RZ, 0.1171875, 0 ;  /* 0x2f800000ff477431 */ /* 0x006fe200000001ff */
        /* <DEDUP_REMOVED lines=10> */
.L_x_17712:
[----:B------:R-:W-:Y:S05]  /*c980*/  BSYNC.RECONVERGENT B1 ;  /* 0x0000000000017941 */ /* 0x000fea0003800200 */
.L_x_17689:
[----:B-12---:R-:W1:Y:S02]  /*c990*/  LDC.64 R70, c[0x0][0x3a8] ;  /* 0x0000ea00ff467b82 */ /* 0x006e640000000a00 */
[----:B-1----:R-:W-:-:S05]  /*c9a0*/  IMAD.WIDE.U32 R70, R69, 0x10, R70 ;  /* 0x0000001045467825 */ /* 0x002fca00078e0046 */
[----:B------:R3:W-:Y:S01]  /*c9b0*/  STG.E.128 desc[UR8][R70.64], R24 ;  /* 0x0000001846007986 */ /* 0x0007e2000c101d08 */
[----:B------:R-:W-:Y:S05]  /*c9c0*/  @!P2 BRA `(.L_x_17688) ;  /* 0x00000000002ca947 */ /* 0x000fea0003800000 */
[----:B0-----:R-:W0:Y:S01]  /*c9d0*/  LDC.64 R74, c[0x0][0x3b0] ;  /* 0x0000ec00ff4a7b82 */ /* 0x001e220000000a00 */
[----:B---3--:R-:W-:Y:S01]  /*c9e0*/  IMAD.U32 R71, R57, 0x10000, RZ ;  /* 0x0001000039477824 */ /* 0x008fe200078e00ff */
[----:B------:R-:W-:Y:S02]  /*c9f0*/  LOP3.LUT R70, R58, 0xffff, RZ, 0xc0, !PT ;  /* 0x0000ffff3a467812 */ /* 0x000fe400078ec0ff */
[----:B------:R-:W-:Y:S02]  /*ca00*/  LOP3.LUT R30, R55, 0xff, RZ, 0xc0, !PT ;  /* 0x000000ff371e7812 */ /* 0x000fe400078ec0ff */
[----:B------:R-:W-:Y:S02]  /*ca10*/  LOP3.LUT R71, R71, 0xff0000, RZ, 0xc0, !PT ;  /* 0x00ff000047477812 */ /* 0x000fe400078ec0ff */
[----:B------:R-:W-:Y:S02]  /*ca20*/  LOP3.LUT R69, R53, 0xff, RZ, 0xc0, !PT ;  /* 0x000000ff35457812 */ /* 0x000fe400078ec0ff */
[----:B------:R-:W-:-:S05]  /*ca30*/  LEA R71, R70, R71, 0x18 ;  /* 0x0000004746477211 */ /* 0x000fca00078ec0ff */
[----:B------:R-:W-:-:S05]  /*ca40*/  IMAD R30, R30, 0x100, R71 ;  /* 0x000001001e1e7824 */ /* 0x000fca00078e0247 */
[----:B------:R-:W-:Y:S01]  /*ca50*/  IADD3 R69, PT, PT, R30, R69, RZ ;  /* 0x000000451e457210 */ /* 0x000fe20007ffe0ff */
[----:B0-----:R-:W-:-:S05]  /*ca60*/  IMAD.WIDE.U32 R74, R31, 0x4, R74 ;  /* 0x000000041f4a7825 */ /* 0x001fca00078e004a */
[----:B------:R4:W-:Y:S02]  /*ca70*/  STG.E desc[UR8][R74.64], R69 ;  /* 0x000000454a007986 */ /* 0x0009e4000c101908 */
.L_x_17688:
[----:B------:R-:W-:Y:S05]  /*ca80*/  BSYNC.RECONVERGENT B2 ;  /* 0x0000000000027941 */ /* 0x000fea0003800200 */
.L_x_17687:
        /* <DEDUP_REMOVED lines=23> */
[----:B-123--:R-:W1:Y:S01]  /*cc00*/  SHFL.BFLY PT, R71, R79, 0x1, 0x1f ;  /* 0x0c201f004f477f89 */ /* 0x00ee6200000e0000 */
[----:B------:R-:W2:Y:S01]  /*cc10*/  LDC R30, c[0x0][0x400] ;  /* 0x00010000ff1e7b82 */ /* 0x000ea20000000800 */
[----:B-1----:R-:W-:-:S05]  /*cc20*/  FADD.FTZ R82, R79, R71 ;  /* 0x000000474f527221 */ /* 0x002fca0000010000 */
[----:B------:R-:W1:Y:S02]  /*cc30*/  SHFL.BFLY PT, R71, R82, 0x2, 0x1f ;  /* 0x0c401f0052477f89 */ /* 0x000e6400000e0000 */
[----:B-1----:R-:W-:-:S05]  /*cc40*/  FADD.FTZ R77, R82, R71 ;  /* 0x00000047524d7221 */ /* 0x002fca0000010000 */
[----:B------:R-:W1:Y:S02]  /*cc50*/  SHFL.BFLY PT, R71, R77, 0x4, 0x1f ;  /* 0x0c801f004d477f89 */ /* 0x000e6400000e0000 */
[----:B-1----:R-:W-:-:S05]  /*cc60*/  FADD.FTZ R76, R77, R71 ;  /* 0x000000474d4c7221 */ /* 0x002fca0000010000 */
[----:B------:R-:W0:Y:S02]  /*cc70*/  SHFL.BFLY PT, R71, R76, 0x8, 0x1f ;  /* 0x0d001f004c477f89 */ /* 0x000e2400000e0000 */
[----:B0---4-:R-:W-:-:S05]  /*cc80*/  FADD.FTZ R75, R76, R71 ;  /* 0x000000474c4b7221 */ /* 0x011fca0000010000 */
[----:B------:R-:W0:Y:S02]  /*cc90*/  SHFL.BFLY PT, R71, R75, 0x10, 0x1f ;  /* 0x0e001f004b477f89 */ /* 0x000e2400000e0000 */
[----:B0-----:R-:W-:-:S04]  /*cca0*/  FADD.FTZ R71, R75, R71 ;  /* 0x000000474b477221 */ /* 0x001fc80000010000 */
        /* <DEDUP_REMOVED lines=10> */
[----:B------:R-:W-:-:S05]  /*cd50*/  FFMA.FTZ R74, R31, R31, R74 ;  /* 0x0000001f1f4a7223 */ /* 0x000fca000001004a */
[----:B------:R-:W-:Y:S01]  /*cd60*/  FSEL R75, R74, RZ, P0 ;  /* 0x000000ff4a4b7208 */ /* 0x000fe20000000000 */
[----:B------:R-:W-:-:S04]  /*cd70*/  FADD.FTZ R74, R17, -R70 ;  /* 0x80000046114a7221 */ /* 0x000fc80000010000 */
[----:B------:R-:W-:Y:S01]  /*cd80*/  FFMA.FTZ R31, R76, R76, R75 ;  /* 0x0000004c4c1f7223 */ /* 0x000fe2000001004b */
[----:B------:R-:W-:-:S03]  /*cd90*/  FADD.FTZ R76, R20, -R70 ;  /* 0x80000046144c7221 */ /* 0x000fc60000010000 */
[----:B------:R-:W-:Y:S01]  /*cda0*/  FFMA.FTZ R74, R74, R74, R31 ;  /* 0x0000004a4a4a7223 */ /* 0x000fe2000001001f */
[----:B------:R-:W-:-:S03]  /*cdb0*/  FADD.FTZ R31, R19, -R70 ;  /* 0x80000046131f7221 */ /* 0x000fc60000010000 */
[----:B------:R-:W-:Y:S01]  /*cdc0*/  FFMA.FTZ R74, R69, R69, R74 ;  /* 0x00000045454a7223 */ /* 0x000fe2000001004a */
[----:B------:R-:W-:-:S03]  /*cdd0*/  FADD.FTZ R69, R21, -R70 ;  /* 0x8000004615457221 */ /* 0x000fc60000010000 */
[----:B------:R-:W-:Y:S01]  /*cde0*/  @P2 FFMA.FTZ R75, R31, R31, R74 ;  /* 0x0000001f1f4b2223 */ /* 0x000fe2000001004a */
[--C-:B------:R-:W-:Y:S01]  /*cdf0*/  FADD.FTZ R74, R22, -R70.reuse ;  /* 0x80000046164a7221 */ /* 0x100fe20000010000 */
[----:B------:R-:W-:Y:S02]  /*ce00*/  FADD.FTZ R31, R23, -R70 ;  /* 0x80000046171f7221 */ /* 0x000fe40000010000 */
        /* <DEDUP_REMOVED lines=21> */
.L_x_17765:
[----:B------:R-:W-:Y:S01]  /*cf60*/  FMUL.FTZ R69, R70, R70 ;  /* 0x0000004646457220 */ /* 0x000fe20000410000 */
[----:B------:R-:W-:Y:S01]  /*cf70*/  ISETP.NE.AND P2, PT, RZ, UR11, PT ;  /* 0x0000000bff007c0c */ /* 0x000fe2000bf45270 */
        /* <DEDUP_REMOVED lines=16> */
[----:B-1----:R-:W-:Y:S02]  /*d080*/  FSEL R70, R70, RZ, !P2 ;  /* 0x000000ff46467208 */ /* 0x002fe40005000000 */
[----:B------:R-:W-:-:S05]  /*d090*/  IMAD R29, R29, R28, RZ ;  /* 0x0000001c1d1d7224 */ /* 0x000fca00078e02ff */
[----:B------:R-:W-:-:S04]  /*d0a0*/  SHF.R.S32.HI R28, RZ, 0x1f, R29 ;  /* 0x0000001fff1c7819 */ /* 0x000fc8000001141d */
[----:B------:R-:W-:-:S04]  /*d0b0*/  LEA.HI R29, R28, R29, RZ, 0x2 ;  /* 0x0000001d1c1d7211 */ /* 0x000fc800078f10ff */
[----:B------:R-:W-:Y:S01]  /*d0c0*/  LEA.HI.SX32 R71, R29, R38, 0x1e ;  /* 0x000000261d477211 */ /* 0x000fe200078ff2ff */
[----:B------:R-:W-:Y:S06]  /*d0d0*/  @!P0 BRA `(.L_x_17748) ;  /* 0x0000000000608947 */ /* 0x000fec0003800000 */
[----:B------:R-:W1:Y:S01]  /*d0e0*/  LDC.64 R84, c[0x0][0x428] ;  /* 0x00010a00ff547b82 */ /* 0x000e620000000a00 */
[--C-:B------:R-:W-:Y:S01]  /*d0f0*/  FADD.FTZ R74, R13, -R70.reuse ;  /* 0x800000460d4a7221 */ /* 0x100fe20000010000 */
[----:B------:R-:W-:Y:S02]  /*d100*/  HADD2.F32 R30, -RZ, R58.H1_H1 ;  /* 0x3000003aff1e7230 */ /* 0x000fe40000004100 */
[----:B------:R-:W-:Y:S01]  /*d110*/  FADD.FTZ R76, R12, -R70 ;  /* 0x800000460c4c7221 */ /* 0x000fe20000010000 */
[----:B------:R-:W-:Y:S02]  /*d120*/  HADD2.F32 R29, -RZ, R78.H0_H0 ;  /* 0x2000004eff1d7230 */ /* 0x000fe40000004100 */
[C---:B------:R-:W-:Y:S01]  /*d130*/  FMUL.FTZ R74, R69.reuse, R74 ;  /* 0x0000004a454a7220 */ /* 0x040fe20000410000 */
[----:B------:R-:W-:Y:S02]  /*d140*/  HADD2.F32 R31, -RZ, R59.H1_H1 ;  /* 0x3000003bff1f7230 */ /* 0x000fe40000004100 */
[----:B------:R-:W-:Y:S01]  /*d150*/  FMUL.FTZ R75, R69, R76 ;  /* 0x0000004c454b7220 */ /* 0x000fe20000410000 */
[----:B------:R-:W-:-:S02]  /*d160*/  HADD2.F32 R28, -RZ, R2.H0_H0 ;  /* 0x20000002ff1c7230 */ /* 0x000fc40000004100 */
[----:B------:R-:W-:Y:S01]  /*d170*/  FFMA.FTZ R29, R74, R30, R29 ;  /* 0x0000001e4a1d7223 */ /* 0x000fe2000001001d */
[--C-:B------:R-:W-:Y:S01]  /*d180*/  FADD.FTZ R74, R14, -R70.reuse ;  /* 0x800000460e4a7221 */ /* 0x100fe20000010000 */
[----:B------:R-:W-:Y:S01]  /*d190*/  FADD.FTZ R76, R15, -R70 ;  /* 0x800000460f4c7221 */ /* 0x000fe20000010000 */
[----:B------:R-:W-:Y:S02]  /*d1a0*/  HADD2.F32 R77, -RZ, R59.H0_H0 ;  /* 0x2000003bff4d7230 */ /* 0x000fe40000004100 */
[----:B------:R-:W-:Y:S01]  /*d1b0*/  FFMA.FTZ R28, R75, R31, R28 ;  /* 0x0000001f4b1c7223 */ /* 0x000fe2000001001c */
[C---:B------:R-:W-:Y:S01]  /*d1c0*/  FMUL.FTZ R79, R69.reuse, R74 ;  /* 0x0000004a454f7220 */ /* 0x040fe20000410000 */
[----:B------:R-:W-:Y:S02]  /*d1d0*/  HADD2.F32 R30, -RZ, R3.H0_H0 ;  /* 0x20000003ff1e7230 */ /* 0x000fe40000004100 */
[----:B------:R-:W-:Y:S01]  /*d1e0*/  FMUL.FTZ R75, R69, R76 ;  /* 0x0000004c454b7220 */ /* 0x000fe20000410000 */
[----:B------:R-:W-:-:S02]  /*d1f0*/  HADD2.F32 R31, -RZ, R57.H1_H1 ;  /* 0x30000039ff1f7230 */ /* 0x000fc40000004100 */
[----:B------:R-:W-:Y:S02]  /*d200*/  HADD2.F32 R74, -RZ, R78.H1_H1 ;  /* 0x3000004eff4a7230 */ /* 0x000fe40000004100 */
[----:B------:R-:W-:-:S03]  /*d210*/  FFMA.FTZ R30, R79, R77, R30 ;  /* 0x0000004d4f1e7223 */ /* 0x000fc6000001001e */
[----:B------:R-:W-:Y:S01]  /*d220*/  FFMA.FTZ R31, R75, R31, R74 ;  /* 0x0000001f4b1f7223 */ /* 0x000fe2000001004a */
[C---:B-1----:R-:W-:Y:S01]  /*d230*/  IMAD.WIDE.U32 R84, R71.reuse, 0x10, R84 ;  /* 0x0000001047547825 */ /* 0x042fe200078e0054 */
[----:B------:R-:W-:-:S04]  /*d240*/  IADD3 R71, PT, PT, R71, 0x20, RZ ;  /* 0x0000002047477810 */ /* 0x000fc80007ffe0ff */
[----:B------:R1:W-:Y:S03]  /*d250*/  STG.E.128 desc[UR8][R84.64], R28 ;  /* 0x0000001c54007986 */ /* 0x0003e6000c101d08 */
.L_x_17748:
[----:B------:R-:W-:Y:S05]  /*d260*/  BSYNC.RECONVERGENT B2 ;  /* 0x0000000000027941 */ /* 0x000fea0003800200 */
.L_x_17747:
[----:B------:R-:W-:Y:S01]  /*d270*/  ISETP.GE.U32.AND P0, PT, R40, 0x40, PT ;  /* 0x000000402800780c */ /* 0x000fe20003f06070 */
[----:B------:R-:W-:-:S12]  /*d280*/  BSSY.RECONVERGENT B2, `(.L_x_17749) ;  /* 0x000001a000027945 */ /* 0x000fd80003800200 */
[----:B------:R-:W-:Y:S05]  /*d290*/  @!P0 BRA `(.L_x_17750) ;  /* 0x0000000000608947 */ /* 0x000fea0003800000 */
[----:B-1----:R-:W1:Y:S01]  /*d2a0*/  LDC.64 R84, c[0x0][0x428] ;  /* 0x00010a00ff547b82 */ /* 0x002e620000000a00 */
        /* <DEDUP_REMOVED lines=11> */
[----:B------:R-:W-:Y:S02]  /*d360*/  HADD2.F32 R77, -RZ, R53.H1_H1 ;  /* 0x30000035ff4d7230 */ /* 0x000fe40000004100 */
        /* <DEDUP_REMOVED lines=8> */
[----:B-1----:R-:W-:-:S04]  /*d3f0*/  IMAD.WIDE.U32 R84, R71, 0x10, R84 ;  /* 0x0000001047547825 */ /* 0x002fc800078e0054 */
[----:B------:R-:W-:Y:S01]  /*d400*/  VIADD R71, R71, 0x20 ;  /* 0x0000002047477836 */ /* 0x000fe20000000000 */
[----:B------:R2:W-:Y:S06]  /*d410*/  STG.E.128 desc[UR8][R84.64], R28 ;  /* 0x0000001c54007986 */ /* 0x0005ec000c101d08 */
.L_x_17750:
[----:B------:R-:W-:Y:S05]  /*d420*/  BSYNC.RECONVERGENT B2 ;  /* 0x0000000000027941 */ /* 0x000fea0003800200 */
.L_x_17749:
[----:B------:R-:W-:Y:S01]  /*d430*/  ISETP.GE.U32.AND P0, PT, R40, 0x60, PT ;  /* 0x000000602800780c */ /* 0x000fe20003f06070 */
[----:B------:R-:W-:-:S12]  /*d440*/  BSSY.RECONVERGENT B2, `(.L_x_17751) ;  /* 0x000001a000027945 */ /* 0x000fd80003800200 */
[----:B------:R-:W-:Y:S05]  /*d450*/  @!P0 BRA `(.L_x_17752) ;  /* 0x0000000000608947 */ /* 0x000fea0003800000 */
[----:B-12---:R-:W1:Y:S01]  /*d460*/  LDC.64 R84, c[0x0][0x428] ;  /* 0x00010a00ff547b82 */ /* 0x006e620000000a00 */
        /* <DEDUP_REMOVED lines=23> */
.L_x_17752:
[----:B------:R-:W-:Y:S05]  /*d5e0*/  BSYNC.RECONVERGENT B2 ;  /* 0x0000000000027941 */ /* 0x000fea0003800200 */
.L_x_17751:
[----:B------:R-:W-:Y:S05]  /*d5f0*/  @!P1 BRA `(.L_x_17746) ;  /* 0x00000000003c9947 */ /* 0x000fea0003800000 */
[----:B------:R-:W4:Y:S01]  /*d600*/  LDC.64 R76, c[0x0][0x428] ;  /* 0x00010a00ff4c7b82 */ /* 0x000f220000000a00 */
[--C-:B-123--:R-:W-:Y:S01]  /*d610*/  FADD.FTZ R28, R24, -R70.reuse ;  /* 0x80000046181c7221 */ /* 0x10efe20000010000 */
        /* <DEDUP_REMOVED lines=11> */
[----:B----4-:R-:W-:-:S05]  /*d6d0*/  IMAD.WIDE.U32 R76, R71, 0x10, R76 ;  /* 0x00000010474c7825 */ /* 0x010fca00078e004c */
[----:B------:R4:W-:Y:S02]  /*d6e0*/  STG.E.128 desc[UR8][R76.64], R28 ;  /* 0x0000001c4c007986 */ /* 0x0009e4000c101d08 */
.L_x_17746:
[----:B------:R-:W-:Y:S05]  /*d6f0*/  BSYNC.RECONVERGENT B1 ;  /* 0x0000000000017941 */ /* 0x000fea0003800200 */
.L_x_17745:
[----:B-1234-:R-:W1:Y:S02]  /*d700*/  LDC.64 R28, c[0x0][0x380] ;  /* 0x0000e000ff1c7b82 */ /* 0x01ee640000000a00 */
[----:B-1----:R-:W-:-:S05]  /*d710*/  IMAD R37, R28, 0x4, R37 ;  /* 0x000000041c257824 */ /* 0x002fca00078e0225 */
[----:B------:R-:W-:-:S13]  /*d720*/  ISETP.GE.AND P0, PT, R37, R29, PT ;  /* 0x0000001d2500720c */ /* 0x000fda0003f06270 */
[----:B------:R-:W-:Y:S05]  /*d730*/  @!P0 BRA `(.L_x_17753) ;  /* 0xffffff38007c8947 */ /* 0x000fea000383ffff */
[----:B------:R-:W-:Y:S05]  /*d740*/  BSYNC B0 ;  /* 0x0000000000007941 */ /* 0x000fea0003800000 */
.L_x_17507:
[----:B------:R-:W-:Y:S05]  /*d750*/  EXIT ;  /* 0x000000000000794d */ /* 0x000fea0003800000 */
.L_x_17744:
[----:B0---4-:R-:W-:Y:S01]  /*d760*/  HFMA2 R74, -RZ, RZ, 0, 1.847743988037109375e-06 ;  /* 0x0000001fff4a7431 */ /* 0x011fe200000001ff */
[----:B------:R-:W-:Y:S01]  /*d770*/  BSSY B1, `(.L_x_17754) ;  /* 0x0000007000017945 */ /* 0x000fe20003800000 */
[----:B------:R-:W-:Y:S01]  /*d780*/  MOV R82, R79 ;  /* 0x0000004f00527202 */ /* 0x000fe20000000f00 */
[----:B------:R-:W-:Y:S02]  /*d790*/  IMAD.MOV.U32 R69, RZ, RZ, 0x1 ;  /* 0x00000001ff457424 */ /* 0x000fe400078e00ff */
[----:B------:R-:W-:-:S07]  /*d7a0*/  IMAD.MOV.U32 R31, RZ, RZ, -0x1 ;  /* 0xffffffffff1f7424 */ /* 0x000fce00078e00ff */
[----:B-123-5:R-:W-:Y:S05]  /*d7b0*/  WARPSYNC.COLLECTIVE R31, `(.L_x_17755) ;  /* 0x000000001f087348 */ /* 0x02efea0003c00000 */
[----:B-123--:R0:W1:Y:S02]  /*d7c0*/  SHFL.BFLY P6, R71, R82, R69, R74 ;  /* 0x0c00004552477389 */ /* 0x00e06400000c004a */
[----:B01---5:R-:W-:Y:S05]  /*d7d0*/  ENDCOLLECTIVE ;  /* 0x000000000000791b */ /* 0x023fea0003800000 */
.L_x_17755:
[----:B------:R-:W-:Y:S05]  /*d7e0*/  BSYNC B1 ;  /* 0x0000000000017941 */ /* 0x000fea0003800000 */
.L_x_17754:
        /* <DEDUP_REMOVED lines=8> */
.L_x_17756:
[----:B------:R-:W-:Y:S02]  /*d870*/  HFMA2 R69, -RZ, RZ, 0, 2.384185791015625e-07 ;  /* 0x00000004ff457431 */ /* 0x000fe400000001ff */
[----:B------:R-:W-:-:S04]  /*d880*/  FADD.FTZ R77, R82, R71 ;  /* 0x00000047524d7221 */ /* 0x000fc80000010000 */
[----:B------:R-:W-:-:S07]  /*d890*/  IMAD.MOV.U32 R82, RZ, RZ, R77 ;  /* 0x000000ffff527224 */ /* 0x000fce00078e004d */
[----:B------:R-:W-:Y:S05]  /*d8a0*/  WARPSYNC.COLLECTIVE R31, `(.L_x_17757) ;  /* 0x000000001f087348 */ /* 0x000fea0003c00000 */
[----:B------:R0:W1:Y:S02]  /*d8b0*/  SHFL.BFLY P6, R71, R82, R69, R74 ;  /* 0x0c00004552477389 */ /* 0x00006400000c004a */
[----:B01----:R-:W-:Y:S05]  /*d8c0*/  ENDCOLLECTIVE ;  /* 0x000000000000791b */ /* 0x003fea0003800000 */
.L_x_17757:
[----:B------:R-:W-:Y:S01]  /*d8d0*/  MOV R69, 0x8 ;  /* 0x0000000800457802 */ /* 0x000fe20000000f00 */
[----:B------:R-:W-:-:S04]  /*d8e0*/  FADD.FTZ R76, R77, R71 ;  /* 0x000000474d4c7221 */ /* 0x000fc80000010000 */
[----:B------:R-:W-:-:S07]  /*d8f0*/  IMAD.MOV.U32 R82, RZ, RZ, R76 ;  /* 0x000000ffff527224 */ /* 0x000fce00078e004c */
[----:B------:R-:W-:Y:S05]  /*d900*/  WARPSYNC.COLLECTIVE R31, `(.L_x_17758) ;  /* 0x000000001f087348 */ /* 0x000fea0003c00000 */
[----:B------:R0:W1:Y:S02]  /*d910*/  SHFL.BFLY P6, R71, R82, R69, R74 ;  /* 0x0c00004552477389 */ /* 0x00006400000c004a */
[----:B01----:R-:W-:Y:S05]  /*d920*/  ENDCOLLECTIVE ;  /* 0x000000000000791b */ /* 0x003fea0003800000 */
.L_x_17758:
[----:B------:R-:W-:Y:S02]  /*d930*/  HFMA2 R69, -RZ, RZ, 0, 9.5367431640625e-07 ;  /* 0x00000010ff457431 */ /* 0x000fe400000001ff */
[----:B------:R-:W-:-:S04]  /*d940*/  FADD.FTZ R75, R76, R71 ;  /* 0x000000474c4b7221 */ /* 0x000fc80000010000 */
[----:B------:R-:W-:-:S07]  /*d950*/  IMAD.MOV.U32 R82, RZ, RZ, R75 ;  /* 0x000000ffff527224 */ /* 0x000fce00078e004b */
[----:B------:R-:W-:Y:S05]  /*d960*/  WARPSYNC.COLLECTIVE R31, `(.L_x_17759) ;  /* 0x000000001f087348 */ /* 0x000fea0003c00000 */
[----:B------:R0:W1:Y:S02]  /*d970*/  SHFL.BFLY P6, R71, R82, R69, R74 ;  /* 0x0c00004552477389 */ /* 0x00006400000c004a */
[----:B01----:R-:W-:Y:S05]  /*d980*/  ENDCOLLECTIVE ;  /* 0x000000000000791b */ /* 0x003fea0003800000 */
.L_x_17759:
[----:B------:R-:W-:Y:S01]  /*d990*/  MOV R69, 0x1 ;  /* 0x0000000100457802 */ /* 0x000fe20000000f00 */
        /* <DEDUP_REMOVED lines=35> */
[----:B------:R-:W-:Y:S01]  /*dbd0*/  IMAD.MOV.U32 R74, RZ, RZ, 0x1f ;  /* 0x0000001fff4a7424 */ /* 0x000fe200078e00ff */
[----:B------:R-:W-:Y:S02]  /*dbe0*/  MOV R31, 0xffffffff ;  /* 0xffffffff001f7802 */ /* 0x000fe40000000f00 */
[----:B------:R-:W-:-:S07]  /*dbf0*/  IMAD.MOV.U32 R82, RZ, RZ, R75 ;  /* 0x000000ffff527224 */ /* 0x000fce00078e004b */
[----:B------:R-:W-:Y:S05]  /*dc00*/  WARPSYNC.COLLECTIVE R31, `(.L_x_17760) ;  /* 0x000000001f087348 */ /* 0x000fea0003c00000 */
[----:B------:R0:W1:Y:S02]  /*dc10*/  SHFL.BFLY P6, R71, R82, R69, R74 ;  /* 0x0c00004552477389 */ /* 0x00006400000c004a */
[----:B01----:R-:W-:Y:S05]  /*dc20*/  ENDCOLLECTIVE ;  /* 0x000000000000791b */ /* 0x003fea0003800000 */
.L_x_17760:
[----:B------:R-:W-:Y:S02]  /*dc30*/  HFMA2 R69, -RZ, RZ, 0, 1.1920928955078125e-07 ;  /* 0x00000002ff457431 */ /* 0x000fe400000001ff */
[----:B------:R-:W-:-:S04]  /*dc40*/  FADD.FTZ R76, R75, R71 ;  /* 0x000000474b4c7221 */ /* 0x000fc80000010000 */
[----:B------:R-:W-:-:S07]  /*dc50*/  IMAD.MOV.U32 R82, RZ, RZ, R76 ;  /* 0x000000ffff527224 */ /* 0x000fce00078e004c */
[----:B------:R-:W-:Y:S05]  /*dc60*/  WARPSYNC.COLLECTIVE R31, `(.L_x_17761) ;  /* 0x000000001f087348 */ /* 0x000fea0003c00000 */
[----:B------:R0:W1:Y:S02]  /*dc70*/  SHFL.BFLY P6, R71, R82, R69, R74 ;  /* 0x0c00004552477389 */ /* 0x00006400000c004a */
[----:B01----:R-:W-:Y:S05]  /*dc80*/  ENDCOLLECTIVE ;  /* 0x000000000000791b */ /* 0x003fea0003800000 */
.L_x_17761:
[----:B------:R-:W-:Y:S01]  /*dc90*/  MOV R69, 0x4 ;  /* 0x0000000400457802 */ /* 0x000fe20000000f00 */
[----:B------:R-:W-:-:S04]  /*dca0*/  FADD.FTZ R77, R76, R71 ;  /* 0x000000474c4d7221 */ /* 0x000fc80000010000 */
[----:B------:R-:W-:-:S07]  /*dcb0*/  IMAD.MOV.U32 R82, RZ, RZ, R77 ;  /* 0x000000ffff527224 */ /* 0x000fce00078e004d */
[----:B------:R-:W-:Y:S05]  /*dcc0*/  WARPSYNC.COLLECTIVE R31, `(.L_x_17762) ;  /* 0x000000001f087348 */ /* 0x000fea0003c00000 */
[----:B------:R0:W1:Y:S02]  /*dcd0*/  SHFL.BFLY P6, R71, R82, R69, R74 ;  /* 0x0c00004552477389 */ /* 0x00006400000c004a */
[----:B01----:R-:W-:Y:S05]  /*dce0*/  ENDCOLLECTIVE ;  /* 0x000000000000791b */ /* 0x003fea0003800000 */
.L_x_17762:
[----:B------:R-:W-:Y:S02]  /*dcf0*/  HFMA2 R69, -RZ, RZ, 0, 4.76837158203125e-07 ;  /* 0x00000008ff457431 */ /* 0x000fe400000001ff */
[----:B------:R-:W-:-:S04]  /*dd00*/  FADD.FTZ R79, R77, R71 ;  /* 0x000000474d4f7221 */ /* 0x000fc80000010000 */
[----:B------:R-:W-:-:S07]  /*dd10*/  IMAD.MOV.U32 R82, RZ, RZ, R79 ;  /* 0x000000ffff527224 */ /* 0x000fce00078e004f */
[----:B------:R-:W-:Y:S05]  /*dd20*/  WARPSYNC.COLLECTIVE R31, `(.L_x_17763) ;  /* 0x000000001f087348 */ /* 0x000fea0003c00000 */
[----:B------:R0:W1:Y:S02]  /*dd30*/  SHFL.BFLY P6, R71, R82, R69, R74 ;  /* 0x0c00004552477389 */ /* 0x00006400000c004a */
[----:B01----:R-:W-:Y:S05]  /*dd40*/  ENDCOLLECTIVE ;  /* 0x000000000000791b */ /* 0x003fea0003800000 */
.L_x_17763:
[----:B------:R-:W-:Y:S01]  /*dd50*/  MOV R69, 0x10 ;  /* 0x0000001000457802 */ /* 0x000fe20000000f00 */
[----:B------:R-:W-:-:S04]  /*dd60*/  FADD.FTZ R80, R79, R71 ;  /* 0x000000474f507221 */ /* 0x000fc80000010000 */
[----:B------:R-:W-:-:S07]  /*dd70*/  IMAD.MOV.U32 R82, RZ, RZ, R80 ;  /* 0x000000ffff527224 */ /* 0x000fce00078e0050 */
[----:B------:R-:W-:Y:S05]  /*dd80*/  WARPSYNC.COLLECTIVE R31, `(.L_x_17764) ;  /* 0x000000001f087348 */ /* 0x000fea0003c00000 */
[----:B------:R0:W1:Y:S02]  /*dd90*/  SHFL.BFLY P6, R71, R82, R69, R74 ;  /* 0x0c00004552477389 */ /* 0x00006400000c004a */
[----:B01----:R-:W-:Y:S05]  /*dda0*/  ENDCOLLECTIVE ;  /* 0x000000000000791b */ /* 0x003fea0003800000 */
.L_x_17764:
[----:B------:R-:W-:Y:S05]  /*ddb0*/  BRA `(.L_x_17765) ;  /* 0xfffffff000687947 */ /* 0x000fea000383ffff */
.L_x_17766:
        /* <DEDUP_REMOVED lines=12> */
.L_x_20363:


//--------------------- .text._ZN10layer_norm13ln_fwd_kernelINS_13Kernel_traitsI6__halfffffjLj512ELj1ELj4ELj1ELj16ENS_18Kernel_traits_baseILj512ES2_ffffjLj128EEEEELb1ELb1ELb1ELb1EEEvNS_9FwdParamsE --------------------------
	.section	.text._ZN10layer_norm13ln_fwd_kernelINS_13Kernel_traitsI6__halfffffjLj512ELj1ELj4ELj1ELj16ENS_18Kernel_traits_baseILj512ES2_ffffjLj128EEEEELb1ELb1ELb1ELb1EEEvNS_9FwdParamsE,"ax",@progbits
	.align	128
        .global         _ZN10layer_norm13ln_fwd_kernelINS_13Kernel_traitsI6__halfffffjLj512ELj1ELj4ELj1ELj16ENS_18Kernel_traits_baseILj512ES2_ffffjLj128EEEEELb1ELb1ELb1ELb1EEEvNS_9FwdParamsE
        .type           _ZN10layer_norm13ln_fwd_kernelINS_13Kernel_traitsI6__halfffffjLj512ELj1ELj4ELj1ELj16ENS_18Kernel_traits_baseILj512ES2_ffffjLj128EEEEELb1ELb1ELb1ELb1EEEvNS_9FwdParamsE,@function
        .size           _ZN10layer_norm13ln_fwd_kernelINS_13Kernel_traitsI6__halfffffjLj512ELj1ELj4ELj1ELj16ENS_18Kernel_traits_baseILj512ES2_ffffjLj128EEEEELb1ELb1ELb1ELb1EEEvNS_9FwdParamsE,(.L_x_20364 - _ZN10layer_norm13ln_fwd_kernelINS_13Kernel_traitsI6__halfffffjLj512ELj1ELj4ELj1ELj16ENS_18Kernel_traits_baseILj512ES2_ffffjLj128EEEEELb1ELb1ELb1ELb1EEEvNS_9FwdParamsE)
        .other          _ZN10layer_norm13ln_fwd_kernelINS_13Kernel_traitsI6__halfffffjLj512ELj1ELj4ELj1ELj16ENS_18Kernel_traits_baseILj512ES2_ffffjLj128EEEEELb1ELb1ELb1ELb1EEEvNS_9FwdParamsE,@"STO_CUDA_ENTRY STV_DEFAULT"
_ZN10layer_norm13ln_fwd_kernelINS_13Kernel_traitsI6__halfffffjLj512ELj1ELj4ELj1ELj16ENS_18Kernel_traits_baseILj512ES2_ffffjLj128EEEEELb1ELb1ELb1ELb1EEEvNS_9FwdParamsE:
.text._ZN10layer_norm13ln_fwd_kernelINS_13Kernel_traitsI6__halfffffjLj512ELj1ELj4ELj1ELj16ENS_18Kernel_traits_baseILj512ES2_ffffjLj128EEEEELb1ELb1ELb1ELb1EEEvNS_9FwdParamsE:
        /* <DEDUP_REMOVED lines=18> */
[----:B------:R-:W4:Y:S01]  /*0120*/  LDG.E.64 R8, desc[UR8][R2.64] ;  /* 0x0000000802087981 */ /* 0x000f22000c1e1b00 */
[----:B0-----:R-:W-:-:S03]  /*0130*/  IMAD.WIDE.U32 R14, R74, 0x8, R14 ;  /* 0x000000084a0e7825 */ /* 0x001fc600078e000e */
[----:B------:R-:W4:Y:S04]  /*0140*/  LDG.E.64 R20, desc[UR8][R2.64+0x100] ;  /* 0x0001000802147981 */ /* 0x000f28000c1e1b00 */
[----:B------:R-:W4:Y:S04]  /*0150*/  LDG.E.64 R18, desc[UR8][R14.64] ;  /* 0x000000080e127981 */ /* 0x000f28000c1e1b00 */
[----:B------:R-:W4:Y:S04]  /*0160*/  LDG.E.64 R22, desc[UR8][R2.64+0x200] ;  /* 0x0002000802167981 */ /* 0x000f28000c1e1b00 */
[----:B------:R0:W4:Y:S04]  /*0170*/  LDG.E.64 R26, desc[UR8][R2.64+0x300] ;  /* 0x00030008021a7981 */ /* 0x000128000c1e1b00 */
[----:B------:R-:W4:Y:S04]  /*0180*/  LDG.E.64 R24, desc[UR8][R14.64+0x200] ;  /* 0x000200080e187981 */ /* 0x000f28000c1e1b00 */
[----:B------:R-:W4:Y:S01]  /*0190*/  LDG.E.64 R28, desc[UR8][R14.64+0x300] ;  /* 0x000300080e1c7981 */ /* 0x000f22000c1e1b00 */
[----:B------:R-:W-:Y:S01]  /*01a0*/  ISETP.NE.U32.AND P0, PT, RZ, UR4, PT ;  /* 0x00000004ff007c0c */ /* 0x000fe2000bf05070 */
[----:B0-----:R-:W3:Y:S02]  /*01b0*/  @P1 LDC R3, c[0x0][0x460] ;  /* 0x00011800ff031b82 */ /* 0x001ee40000000800 */
[----:B------:R0:W5:Y:S01]  /*01c0*/  LDG.E.64 R16, desc[UR8][R14.64+0x100] ;  /* 0x000100080e107981 */ /* 0x000162000c1e1b00 */
[----:B------:R-:W-:-:S05]  /*01d0*/  ISETP.NE.AND.EX P0, PT, RZ, UR5, PT, P0 ;  /* 0x00000005ff007c0c */ /* 0x000fca000bf05300 */
[----:B------:R-:W1:Y:S08]  /*01e0*/  S2UR UR5, SR_CTAID.X ;  /* 0x00000000000579c3 */ /* 0x000e700000002500 */
[----:B0-----:R-:W0:Y:S08]  /*01f0*/  LDC R15, c[0x0][0x360] ;  /* 0x0000d800ff0f7b82 */ /* 0x001e300000000800 */
[----:B------:R-:W0:Y:S01]  /*0200*/  @P0 LDC.64 R10, c[0x0][0x438] ;  /* 0x00010e00ff0a0b82 */ /* 0x000e220000000a00 */
[----:B-1----:R-:W-:Y:S01]  /*0210*/  USHF.L.U32 UR4, UR5, 0x2, URZ ;  /* 0x0000000205047899 */ /* 0x002fe200080006ff */
[----:B0-----:R-:W-:-:S05]  /*0220*/  @P0 IMAD.WIDE.U32 R10, R74, 0x8, R10 ;  /* 0x000000084a0a0825 */ /* 0x001fca00078e000a */
[----:B------:R-:W5:Y:S04]  /*0230*/  @P0 LDG.E.64 R42, desc[UR8][R10.64] ;  /* 0x000000080a2a0981 */ /* 0x000f68000c1e1b00 */
[----:B------:R-:W5:Y:S04]  /*0240*/  @P0 LDG.E.64 R40, desc[UR8][R10.64+0x100] ;  /* 0x000100080a280981 */ /* 0x000f68000c1e1b00 */
[----:B------:R-:W5:Y:S04]  /*0250*/  @P0 LDG.E.64 R38, desc[UR8][R10.64+0x200] ;  /* 0x000200080a260981 */ /* 0x000f68000c1e1b00 */
[----:B------:R0:W5:Y:S01]  /*0260*/  @P0 LDG.E.64 R36, desc[UR8][R10.64+0x300] ;  /* 0x000300080a240981 */ /* 0x000162000c1e1b00 */
[----:B---3--:R-:W-:Y:S01]  /*0270*/  @P1 IADD3 R12, P2, PT, R6, R3, RZ ;  /* 0x00000003060c1210 */ /* 0x008fe20007f5e0ff */
[--C-:B------:R-:W-:Y:S01]  /*0280*/  IMAD R6, R15, UR5, R0.reuse ;  /* 0x000000050f067c24 */ /* 0x100fe2000f8e0200 */
[----:B------:R-:W-:-:S04]  /*0290*/  SHF.R.U32.HI R0, RZ, 0x5, R0 ;  /* 0x00000005ff007819 */ /* 0x000fc80000011600 */
[----:B------:R-:W-:Y:S01]  /*02a0*/  LOP3.LUT R0, R0, UR4, RZ, 0xfc, !PT ;  /* 0x0000000400007c12 */ /* 0x000fe2000f8efcff */
[----:B------:R-:W-:Y:S01]  /*02b0*/  @P1 IMAD.X R13, RZ, RZ, R7, P2 ;  /* 0x000000ffff0d1224 */ /* 0x000fe200010e0607 */
[----:B--2---:R-:W-:Y:S02]  /*02c0*/  @P1 R2UR UR6, R4 ;  /* 0x00000000040612ca */ /* 0x004fe400000e0000 */
[----:B------:R-:W-:Y:S02]  /*02d0*/  @P1 R2UR UR7, R5 ;  /* 0x00000000050712ca */ /* 0x000fe400000e0000 */
[----:B------:R-:W-:Y:S01]  /*02e0*/  ISETP.GE.AND P1, PT, R0, UR10, PT ;  /* 0x0000000a00007c0c */ /* 0x000fe2000bf26270 */
[--C-:B----4-:R-:W-:Y:S01]  /*02f0*/  @P0 IMAD.MOV.U32 R3, RZ, RZ, R9.reuse ;  /* 0x000000ffff030224 */ /* 0x110fe200078e0009 */
[-C--:B------:R-:W-:Y:S01]  /*0300*/  @P0 MOV R2, R8.reuse ;  /* 0x0000000800020202 */ /* 0x080fe20000000f00 */
[----:B------:R-:W-:Y:S01]  /*0310*/  @!P0 IMAD.MOV.U32 R3, RZ, RZ, R9 ;  /* 0x000000ffff038224 */ /* 0x000fe200078e0009 */
[----:B------:R-:W-:Y:S01]  /*0320*/  @!P0 MOV R2, R8 ;  /* 0x0000000800028202 */ /* 0x000fe20000000f00 */
[----:B------:R-:W-:-:S02]  /*0330*/  @P0 IMAD.MOV.U32 R8, RZ, RZ, R20 ;  /* 0x000000ffff080224 */ /* 0x000fc400078e0014 */
[----:B------:R-:W-:Y:S01]  /*0340*/  @P0 IMAD.MOV.U32 R9, RZ, RZ, R21 ;  /* 0x000000ffff090224 */ /* 0x000fe200078e0015 */
[----:B------:R-:W-:Y:S01]  /*0350*/  @!P0 MOV R9, R21 ;  /* 0x0000001500098202 */ /* 0x000fe20000000f00 */
[----:B------:R-:W-:Y:S01]  /*0360*/  @P0 IMAD.MOV.U32 R14, RZ, RZ, R18 ;  /* 0x000000ffff0e0224 */ /* 0x000fe200078e0012 */
[----:B------:R-:W-:Y:S01]  /*0370*/  @P0 MOV R15, R19 ;  /* 0x00000013000f0202 */ /* 0x000fe20000000f00 */
[----:B------:R-:W-:Y:S01]  /*0380*/  @!P0 IMAD.MOV.U32 R15, RZ, RZ, R19 ;  /* 0x000000ffff0f8224 */ /* 0x000fe200078e0013 */
[----:B------:R-:W-:Y:S01]  /*0390*/  @!P0 MOV R14, R18 ;  /* 0x00000012000e8202 */ /* 0x000fe20000000f00 */
[----:B------:R-:W-:Y:S02]  /*03a0*/  @!P0 IMAD.MOV.U32 R8, RZ, RZ, R20 ;  /* 0x000000ffff088224 */ /* 0x000fe400078e0014 */
[----:B0-----:R-:W-:Y:S01]  /*03b0*/  @P0 IMAD.MOV.U32 R10, RZ, RZ, R22 ;  /* 0x000000ffff0a0224 */ /* 0x001fe200078e0016 */
[----:B------:R-:W-:Y:S01]  /*03c0*/  @!P0 MOV R10, R22 ;  /* 0x00000016000a8202 */ /* 0x000fe20000000f00 */
[----:B------:R-:W-:Y:S01]  /*03d0*/  @P0 IMAD.MOV.U32 R11, RZ, RZ, R23 ;  /* 0x000000ffff0b0224 */ /* 0x000fe200078e0017 */
[----:B------:R-:W-:Y:S01]  /*03e0*/  @P0 MOV R4, R26 ;  /* 0x0000001a00040202 */ /* 0x000fe20000000f00 */
[----:B------:R-:W-:Y:S01]  /*03f0*/  @P0 IMAD.MOV.U32 R5, RZ, RZ, R27 ;  /* 0x000000ffff050224 */ /* 0x000fe200078e001b */
[----:B------:R-:W-:Y:S01]  /*0400*/  @!P0 MOV R5, R27 ;  /* 0x0000001b00058202 */ /* 0x000fe20000000f00 */
[----:B------:R-:W-:Y:S01]  /*0410*/  @P0 IMAD.MOV.U32 R18, RZ, RZ, R24 ;  /* 0x000000ffff120224 */ /* 0x000fe200078e0018 */
[----:B------:R-:W-:Y:S01]  /*0420*/  @P0 MOV R19, R25 ;  /* 0x0000001900130202 */ /* 0x000fe20000000f00 */
[----:B------:R-:W-:-:S02]  /*0430*/  @!P0 IMAD.MOV.U32 R11, RZ, RZ, R23 ;  /* 0x000000ffff0b8224 */ /* 0x000fc400078e0017 */
[----:B------:R-:W-:Y:S01]  /*0440*/  @P0 IMAD.MOV.U32 R20, RZ, RZ, R28 ;  /* 0x000000ffff140224 */ /* 0x000fe200078e001c */
[----:B------:R-:W-:Y:S01]  /*0450*/  @!P0 MOV R20, R28 ;  /* 0x0000001c00148202 */ /* 0x000fe20000000f00 */
[----:B------:R-:W-:Y:S02]  /*0460*/  @P0 IMAD.MOV.U32 R21, RZ, RZ, R29 ;  /* 0x000000ffff150224 */ /* 0x000fe400078e001d */
[----:B------:R-:W-:Y:S02]  /*0470*/  @!P0 IMAD.MOV.U32 R4, RZ, RZ, R26 ;  /* 0x000000ffff048224 */ /* 0x000fe400078e001a */
[----:B------:R-:W-:Y:S02]  /*0480*/  @!P0 IMAD.MOV.U32 R18, RZ, RZ, R24 ;  /* 0x000000ffff128224 */ /* 0x000fe400078e0018 */
[----:B------:R-:W-:Y:S02]  /*0490*/  @!P0 IMAD.MOV.U32 R19, RZ, RZ, R25 ;  /* 0x000000ffff138224 */ /* 0x000fe400078e0019 */
[----:B------:R-:W-:Y:S01]  /*04a0*/  @!P0 IMAD.MOV.U32 R21, RZ, RZ, R29 ;  /* 0x000000ffff158224 */ /* 0x000fe200078e001d */
[----:B------:R-:W-:Y:S06]  /*04b0*/  @P1 EXIT ;  /* 0x000000000000194d */ /* 0x000fec0003800000 */
[----:B------:R-:W-:Y:S01]  /*04c0*/  IMAD.MOV.U32 R73, RZ, RZ, R2 ;  /* 0x000000ffff497224 */ /* 0x000fe200078e0002 */
[----:B------:R-:W-:Y:S01]  /*04d0*/  MOV R72, R8 ;  /* 0x0000000800487202 */ /* 0x000fe20000000f00 */
[----:B------:R-:W-:Y:S01]  /*04e0*/  IMAD.MOV.U32 R7, RZ, RZ, R3 ;  /* 0x000000ffff077224 */ /* 0x000fe200078e0003 */
[----:B------:R-:W-:Y:S01]  /*04f0*/  SHF.R.U64 R67, R8, 0x10, R9 ;  /* 0x0000001008437819 */ /* 0x000fe20000001209 */
[----:B------:R-:W-:Y:S01]  /*0500*/  IMAD.MOV.U32 R8, RZ, RZ, R10 ;  /* 0x000000ffff087224 */ /* 0x000fe200078e000a */
[----:B------:R-:W-:Y:S01]  /*0510*/  MOV R71, R11 ;  /* 0x0000000b00477202 */ /* 0x000fe20000000f00 */
[----:B------:R-:W-:Y:S01]  /*0520*/  IMAD.MOV.U32 R61, RZ, RZ, R14 ;  /* 0x000000ffff3d7224 */ /* 0x000fe200078e000e */
[----:B------:R-:W-:Y:S01]  /*0530*/  PRMT R73, R7, 0x5410, R73 ;  /* 0x0000541007497816 */ /* 0x000fe20000000049 */
[----:B-----5:R-:W-:Y:S01]  /*0540*/  IMAD.MOV.U32 R60, RZ, RZ, R16 ;  /* 0x000000ffff3c7224 */ /* 0x020fe200078e0010 */
[----:B------:R-:W-:Y:S01]  /*0550*/  SHF.R.U64 R7, R12, 0x2, R13 ;  /* 0x000000020c077819 */ /* 0x000fe2000000120d */
[----:B------:R-:W-:Y:S01]  /*0560*/  UIADD3 UR16, UPT, UPT, UR7, -0x4498517b, URZ ;  /* 0xbb67ae8507107890 */ /* 0x000fe2000fffe0ff */
[--C-:B------:R-:W-:Y:S01]  /*0570*/  SHF.R.U64 R65, R10, 0x10, R11.reuse ;  /* 0x000000100a417819 */ /* 0x100fe2000000120b */
[----:B------:R-:W-:Y:S01]  /*0580*/  UIADD3 UR15, UPT, UPT, UR6, -0x61c88647, URZ ;  /* 0x9e3779b9060f7890 */ /* 0x000fe2000fffe0ff */
[----:B------:R-:W-:Y:S01]  /*0590*/  SHF.R.U32.HI R64, RZ, 0x10, R11 ;  /* 0x00000010ff407819 */ /* 0x000fe2000001160b */
[----:B------:R-:W-:Y:S01]  /*05a0*/  IMAD.HI.U32 R11, R6, -0x326172a9, RZ ;  /* 0xcd9e8d57060b7827 */ /* 0x000fe200078e00ff */
[----:B------:R-:W-:Y:S01]  /*05b0*/  PRMT R71, R71, 0x5410, R8 ;  /* 0x0000541047477816 */ /* 0x000fe20000000008 */
[----:B------:R-:W-:Y:S01]  /*05c0*/  UIADD3 UR17, UPT, UPT, UR6, 0x3c6ef372, URZ ;  /* 0x3c6ef37206117890 */ /* 0x000fe2000fffe0ff */
[----:B------:R-:W-:Y:S01]  /*05d0*/  SHF.R.U32.HI R8, RZ, 0x2, R13 ;  /* 0x00000002ff087819 */ /* 0x000fe2000001160d */
[----:B------:R-:W-:Y:S01]  /*05e0*/  IMAD.HI.U32 R10, R7, -0x2daee0ad, RZ ;  /* 0xd2511f53070a7827 */ /* 0x000fe200078e00ff */
[----:B------:R-:W-:Y:S01]  /*05f0*/  MOV R22, R15 ;  /* 0x0000000f00167202 */ /* 0x000fe20000000f00 */
[----:B------:R-:W-:Y:S01]  /*0600*/  UIADD3 UR18, UPT, UPT, UR7, 0x76cf5d0a, URZ ;  /* 0x76cf5d0a07127890 */ /* 0x000fe2000fffe0ff */
[----:B------:R-:W-:Y:S01]  /*0610*/  SHF.R.U64 R23, R14, 0x10, R15 ;  /* 0x000000100e177819 */ /* 0x000fe2000000120f */
[----:B------:R-:W-:Y:S01]  /*0620*/  IMAD.MOV.U32 R14, RZ, RZ, R9 ;  /* 0x000000ffff0e7224 */ /* 0x000fe200078e0009 */
[----:B------:R-:W-:Y:S01]  /*0630*/  SHF.R.U32.HI R24, RZ, 0x10, R15 ;  /* 0x00000010ff187819 */ /* 0x000fe2000001160f */
[--C-:B------:R-:W-:Y:S01]  /*0640*/  IMAD.MOV.U32 R15, RZ, RZ, R17.reuse ;  /* 0x000000ffff0f7224 */ /* 0x100fe200078e0011 */
[----:B------:R-:W-:Y:S01]  /*0650*/  SHF.R.U64 R16, R16, 0x10, R17 ;  /* 0x0000001010107819 */ /* 0x000fe20000001211 */
[----:B------:R-:W-:Y:S01]  /*0660*/  IMAD.MOV.U32 R70, RZ, RZ, R4 ;  /* 0x000000ffff467224 */ /* 0x000fe200078e0004 */
[----:B------:R-:W-:Y:S01]  /*0670*/  LOP3.LUT R11, R8, UR6, R11, 0x96, !PT ;  /* 0x00000006080b7c12 */ /* 0x000fe2000f8e960b */
[----:B------:R-:W-:-:S02]  /*0680*/  UIADD3 UR20, UPT, UPT, UR7, 0x32370b8f, URZ ;  /* 0x32370b8f07147890 */ /* 0x000fc4000fffe0ff */
[----:B------:R-:W-:Y:S02]  /*0690*/  LOP3.LUT R10, R10, UR7, RZ, 0x3c, !PT ;  /* 0x000000070a0a7c12 */ /* 0x000fe4000f8e3cff */
[----:B------:R-:W-:Y:S02]  /*06a0*/  @!P0 CS2R R42, SRZ ;  /* 0x00000000002a8805 */ /* 0x000fe4000001ff00 */
[----:B------:R-:W-:Y:S01]  /*06b0*/  SHF.R.U64 R69, R2, 0x10, R3 ;  /* 0x0000001002457819 */ /* 0x000fe20000001203 */
[----:B------:R-:W-:Y:S01]  /*06c0*/  UIADD3 UR19, UPT, UPT, UR6, -0x255992d5, URZ ;  /* 0xdaa66d2b06137890 */ /* 0x000fe2000fffe0ff */
[----:B------:R-:W-:Y:S01]  /*06d0*/  PRMT R2, R24, 0x5410, R16 ;  /* 0x0000541018027816 */ /* 0x000fe20000000010 */
[----:B------:R-:W-:Y:S01]  /*06e0*/  IMAD R16, R7, -0x2daee0ad, RZ ;  /* 0xd2511f5307107824 */ /* 0x000fe200078e02ff */
[----:B------:R-:W-:Y:S01]  /*06f0*/  PRMT R60, R15, 0x5410, R60 ;  /* 0x000054100f3c7816 */ /* 0x000fe2000000003c */
[C---:B------:R-:W-:Y:S01]  /*0700*/  IMAD.HI.U32 R15, R11.reuse, -0x2daee0ad, RZ ;  /* 0xd2511f530b0f7827 */ /* 0x040fe200078e00ff */
[----:B------:R-:W-:Y:S01]  /*0710*/  PRMT R72, R14, 0x5410, R72 ;  /* 0x000054100e487816 */ /* 0x000fe20000000048 */
[----:B------:R-:W-:Y:S01]  /*0720*/  UIADD3 UR21, UPT, UPT, UR6, 0x78dde6e4, URZ ;  /* 0x78dde6e406157890 */ /* 0x000fe2000fffe0ff */
[----:B------:R-:W-:Y:S01]  /*0730*/  MOV R50, R18 ;  /* 0x0000001200327202 */ /* 0x000fe20000000f00 */
[----:B------:R-:W-:Y:S01]  /*0740*/  IMAD R14, R6, -0x326172a9, RZ ;  /* 0xcd9e8d57060e7824 */ /* 0x000fe200078e02ff */
[----:B------:R-:W-:Y:S01]  /*0750*/  SHF.R.U32.HI R17, RZ, 0x10, R17 ;  /* 0x00000010ff117819 */ /* 0x000fe20000011611 */
[----:B------:R-:W-:Y:S01]  /*0760*/  IMAD.HI.U32 R13, R10, -0x326172a9, RZ ;  /* 0xcd9e8d570a0d7827 */ /* 0x000fe200078e00ff */
[----:B------:R-:W-:Y:S01]  /*0770*/  SHF.R.U64 R18, R18, 0x10, R19 ;  /* 0x0000001012127819 */ /* 0x000fe20000001213 */
[----:B------:R-:W-:Y:S01]  /*0780*/  UIADD3 UR22, UPT, UPT, UR7, -0x126145ec, URZ ;  /* 0xed9eba1407167890 */ /* 0x000fe2000fffe0ff */
[----:B------:R-:W-:Y:S01]  /*0790*/  LOP3.LUT R15, R16, UR16, R15, 0x96, !PT ;  /* 0x00000010100f7c12 */ /* 0x000fe2000f8e960f */
[----:B------:R-:W-:Y:S01]  /*07a0*/  UIADD3 UR24, UPT, UPT, UR7, -0x56f99767, URZ ;  /* 0xa906689907187890 */ /* 0x000fe2000fffe0ff */
[----:B------:R-:W-:Y:S01]  /*07b0*/  LOP3.LUT R13, R14, UR15, R13, 0x96, !PT ;  /* 0x0000000f0e0d7c12 */ /* 0x000fe2000f8e960d */
[----:B------:R-:W-:Y:S01]  /*07c0*/  IMAD R14, R11, -0x2daee0ad, RZ ;  /* 0xd2511f530b0e7824 */ /* 0x000fe200078e02ff */
[----:B------:R-:W-:Y:S01]  /*07d0*/  SHF.R.U32.HI R68, RZ, 0x10, R3 ;  /* 0x00000010ff447819 */ /* 0x000fe20000011603 */
[----:B------:R-:W-:Y:S01]  /*07e0*/  UIADD3 UR23, UPT, UPT, UR6, 0x1715609d, URZ ;  /* 0x1715609d06177890 */ /* 0x000fe2000fffe0ff */
[----:B------:R-:W-:Y:S01]  /*07f0*/  PRMT R3, R17, 0x5410, R18 ;  /* 0x0000541011037816 */ /* 0x000fe20000000012 */
[----:B------:R-:W-:Y:S01]  /*0800*/  IMAD R17, R10, -0x326172a9, RZ ;  /* 0xcd9e8d570a117824 */ /* 0x000fe200078e02ff */
[----:B------:R-:W-:Y:S01]  /*0810*/  SHF.R.U32.HI R66, RZ, 0x10, R9 ;  /* 0x00000010ff427819 */ /* 0x000fe20000011609 */
[----:B------:R-:W-:Y:S01]  /*0820*/  IMAD.HI.U32 R10, R15, -0x326172a9, RZ ;  /* 0xcd9e8d570f0a7827 */ /* 0x000fe200078e00ff */
[----:B------:R-:W-:-:S02]  /*0830*/  PRMT R69, R69, 0x5410, R69 ;  /* 0x0000541045457816 */ /* 0x000fc40000000045 */
[----:B------:R-:W-:Y:S01]  /*0840*/  @!P0 CS2R R40, SRZ ;  /* 0x0000000000288805 */ /* 0x000fe2000001ff00 */
[----:B------:R-:W-:Y:S01]  /*0850*/  UIADD3 UR25, UPT, UPT, UR6, -0x4ab325aa, URZ ;  /* 0xb54cda5606197890 */ /* 0x000fe2000fffe0ff */
[----:B------:R-:W-:Y:S01]  /*0860*/  IMAD.HI.U32 R11, R13, -0x2daee0ad, RZ ;  /* 0xd2511f530d0b7827 */ /* 0x000fe200078e00ff */
[----:B------:R-:W-:Y:S01]  /*0870*/  LOP3.LUT R10, R17, UR17, R10, 0x96, !PT ;  /* 0x00000011110a7c12 */ /* 0x000fe2000f8e960a */
[----:B------:R-:W-:Y:S01]  /*0880*/  UIADD3 UR26, UPT, UPT, UR7, 0x646e171e, URZ ;  /* 0x646e171e071a7890 */ /* 0x000fe2000fffe0ff */
[----:B------:R-:W-:Y:S01]  /*0890*/  PRMT R66, R66, 0x5410, R66 ;  /* 0x0000541042427816 */ /* 0x000fe20000000042 */
[----:B------:R-:W-:Y:S01]  /*08a0*/  IMAD.MOV.U32 R9, RZ, RZ, R5 ;  /* 0x000000ffff097224 */ /* 0x000fe200078e0005 */
[----:B------:R-:W-:Y:S01]  /*08b0*/  LOP3.LUT R11, R14, UR18, R11, 0x96, !PT ;  /* 0x000000120e0b7c12 */ /* 0x000fe2000f8e960b */
[----:B------:R-:W-:Y:S01]  /*08c0*/  IMAD R16, R13, -0x2daee0ad, RZ ;  /* 0xd2511f530d107824 */ /* 0x000fe200078e02ff */
[----:B------:R-:W-:Y:S01]  /*08d0*/  UIADD3 UR28, UPT, UPT, UR7, 0x1fd5c5a3, URZ ;  /* 0x1fd5c5a3071c7890 */ /* 0x000fe2000fffe0ff */
[----:B------:R-:W-:Y:S01]  /*08e0*/  IMAD.HI.U32 R13, R10, -0x2daee0ad, RZ ;  /* 0xd2511f530a0d7827 */ /* 0x000fe200078e00ff */
[----:B------:R-:W-:-:S02]  /*08f0*/  PRMT R70, R9, 0x5410, R70 ;  /* 0x0000541009467816 */ /* 0x000fc40000000046 */
[----:B------:R-:W-:Y:S01]  /*0900*/  @!P0 CS2R R38, SRZ ;  /* 0x0000000000268805 */ /* 0x000fe2000001ff00 */
[----:B------:R-:W-:Y:S01]  /*0910*/  UIADD3 UR27, UPT, UPT, UR6, 0x5384540f, URZ ;  /* 0x5384540f061b7890 */ /* 0x000fe2000fffe0ff */
[----:B------:R-:W-:Y:S01]  /*0920*/  IMAD R14, R15, -0x326172a9, RZ ;  /* 0xcd9e8d570f0e7824 */ /* 0x000fe200078e02ff */
[----:B------:R-:W-:Y:S01]  /*0930*/  LOP3.LUT R13, R16, UR20, R13, 0x96, !PT ;  /* 0x00000014100d7c12 */ /* 0x000fe2000f8e960d */
[----:B------:R-:W-:Y:S01]  /*0940*/  IMAD.HI.U32 R9, R11, -0x326172a9, RZ ;  /* 0xcd9e8d570b097827 */ /* 0x000fe200078e00ff */
[----:B------:R-:W-:Y:S01]  /*0950*/  SHF.R.U64 R15, R42, 0x10, R43 ;  /* 0x000000102a0f7819 */ /* 0x000fe2000000122b */
[----:B------:R-:W-:Y:S01]  /*0960*/  UIADD3 UR29, UPT, UPT, UR6, -0xe443238, URZ ;  /* 0xf1bbcdc8061d7890 */ /* 0x000fe2000fffe0ff */
[----:B------:R-:W-:Y:S01]  /*0970*/  PRMT R65, R65, 0x5410, R65 ;  /* 0x0000541041417816 */ /* 0x000fe20000000041 */
[----:B------:R-:W-:Y:S01]  /*0980*/  UIADD3 UR30, UPT, UPT, UR7, -0x24c28bd8, URZ ;  /* 0xdb3d7428071e7890 */ /* 0x000fe2000fffe0ff */
[----:B------:R-:W-:Y:S01]  /*0990*/  LOP3.LUT R9, R14, UR19, R9, 0x96, !PT ;  /* 0x000000130e097c12 */ /* 0x000fe2000f8e9609 */
[----:B------:R-:W-:Y:S01]  /*09a0*/  IMAD R14, R11, -0x326172a9, RZ ;  /* 0xcd9e8d570b0e7824 */ /* 0x000fe200078e02ff */
[----:B------:R-:W-:Y:S01]  /*09b0*/  PRMT R69, R15, 0x7610, R69 ;  /* 0x000076100f457816 */ /* 0x000fe20000000045 */
[----:B------:R-:W-:Y:S01]  /*09c0*/  IMAD.HI.U32 R11, R13, -0x326172a9, RZ ;  /* 0xcd9e8d570d0b7827 */ /* 0x000fe200078e00ff */
[----:B------:R-:W-:-:S02]  /*09d0*/  @!P0 CS2R R36, SRZ ;  /* 0x0000000000248805 */ /* 0x000fc4000001ff00 */
[----:B------:R-:W-:Y:S01]  /*09e0*/  PRMT R68, R68, 0x5410, R68 ;  /* 0x0000541044447816 */ /* 0x000fe20000000044 */
[----:B------:R-:W-:Y:S01]  /*09f0*/  UIADD3 UR32, UPT, UPT, UR7, -0x695add53, URZ ;  /* 0x96a522ad07207890 */ /* 0x000fe2000fffe0ff */
[----:B------:R-:W-:Y:S01]  /*0a00*/  IMAD R15, R10, -0x2daee0ad, RZ ;  /* 0xd2511f530a0f7824 */ /* 0x000fe200078e02ff */
[----:B------:R-:W-:Y:S01]  /*0a10*/  LOP3.LUT R11, R14, UR21, R11, 0x96, !PT ;  /* 0x000000150e0b7c12 */ /* 0x000fe2000f8e960b */
[----:B------:R-:W-:Y:S01]  /*0a20*/  IMAD.HI.U32 R10, R9, -0x2daee0ad, RZ ;  /* 0xd2511f53090a7827 */ /* 0x000fe200078e00ff */
[----:B------:R-:W-:Y:S01]  /*0a30*/  PRMT R67, R67, 0x5410, R67 ;  /* 0x0000541043437816 */ /* 0x000fe20000000043 */
[----:B------:R-:W-:Y:S01]  /*0a40*/  UIADD3 UR31, UPT, UPT, UR6, -0x700cb87f, URZ ;  /* 0x8ff34781061f7890 */ /* 0x000fe2000fffe0ff */
[----:B------:R-:W-:Y:S01]  /*0a50*/  SHF.R.U32.HI R17, RZ, 0x10, R43 ;  /* 0x00000010ff117819 */ /* 0x000fe2000001162b */
[----:B------:R-:W-:Y:S01]  /*0a60*/  IMAD R16, R9, -0x2daee0ad, RZ ;  /* 0xd2511f5309107824 */ /* 0x000fe200078e02ff */
[----:B------:R-:W-:Y:S01]  /*0a70*/  LOP3.LUT R10, R15, UR22, R10, 0x96, !PT ;  /* 0x000000160f0a7c12 */ /* 0x000fe2000f8e960a */
[----:B------:R-:W-:Y:S01]  /*0a80*/  IMAD.HI.U32 R15, R11, -0x2daee0ad, RZ ;  /* 0xd2511f530b0f7827 */ /* 0x000fe200078e00ff */
[----:B------:R-:W-:-:S03]  /*0a90*/  SHF.R.U64 R18, R40, 0x10, R41 ;  /* 0x0000001028127819 */ /* 0x000fc60000001229 */
[----:B------:R-:W-:Y:S01]  /*0aa0*/  HFMA2 R44, -RZ, RZ, 0, 0 ;  /* 0x00000000ff2c7431 */ /* 0x000fe200000001ff */
[----:B------:R-:W-:Y:S01]  /*0ab0*/  SHF.R.U64 R63, R4, 0x10, R5 ;  /* 0x00000010043f7819 */ /* 0x000fe20000001205 */
[----:B------:R-:W-:Y:S01]  /*0ac0*/  IMAD R14, R13, -0x326172a9, RZ ;  /* 0xcd9e8d570d0e7824 */ /* 0x000fe200078e02ff */
[----:B------:R-:W-:Y:S01]  /*0ad0*/  LOP3.LUT R15, R16, UR24, R15, 0x96, !PT ;  /* 0x00000018100f7c12 */ /* 0x000fe2000f8e960f */
[C---:B------:R-:W-:Y:S01]  /*0ae0*/  IMAD.HI.U32 R9, R10.reuse, -0x326172a9, RZ ;  /* 0xcd9e8d570a097827 */ /* 0x040fe200078e00ff */
[----:B------:R-:W-:Y:S01]  /*0af0*/  SHF.R.U32.HI R16, RZ, 0x10, R41 ;  /* 0x00000010ff107819 */ /* 0x000fe20000011629 */
[----:B------:R-:W-:Y:S01]  /*0b00*/  BSSY B0, `(.L_x_17767) ;  /* 0x0000c74000007945 */ /* 0x000fe20003800000 */
[----:B------:R-:W-:Y:S01]  /*0b10*/  SHF.R.U32.HI R62, RZ, 0x10, R5 ;  /* 0x00000010ff3e7819 */ /* 0x000fe20000011605 */
[----:B------:R-:W-:Y:S01]  /*0b20*/  IMAD R13, R10, -0x326172a9, RZ ;  /* 0xcd9e8d570a0d7824 */ /* 0x000fe200078e02ff */
[----:B------:R-:W-:Y:S01]  /*0b30*/  LOP3.LUT R9, R14, UR23, R9, 0x96, !PT ;  /* 0x000000170e097c12 */ /* 0x000fe2000f8e9609 */
[----:B------:R-:W-:Y:S01]  /*0b40*/  IMAD.HI.U32 R10, R15, -0x326172a9, RZ ;  /* 0xcd9e8d570f0a7827 */ /* 0x000fe200078e00ff */
[----:B------:R-:W-:Y:S01]  /*0b50*/  PRMT R66, R16, 0x7610, R66 ;  /* 0x0000761010427816 */ /* 0x000fe20000000042 */
[----:B------:R-:W0:Y:S01]  /*0b60*/  LDCU UR10, c[0x0][0x404] ;  /* 0x00008080ff0a77ac */ /* 0x000e220008000800 */
[----:B------:R-:W-:Y:S01]  /*0b70*/  MOV R47, R21 ;  /* 0x00000015002f7202 */ /* 0x000fe20000000f00 */
[----:B------:R-:W-:Y:S01]  /*0b80*/  IMAD R14, R11, -0x2daee0ad, RZ ;  /* 0xd2511f530b0e7824 */ /* 0x000fe200078e02ff */
[----:B------:R-:W-:Y:S01]  /*0b90*/  LOP3.LUT R10, R13, UR25, R10, 0x96, !PT ;  /* 0x000000190d0a7c12 */ /* 0x000fe2000f8e960a */
[----:B------:R-:W-:Y:S01]  /*0ba0*/  IMAD.HI.U32 R11, R9, -0x2daee0ad, RZ ;  /* 0xd2511f53090b7827 */ /* 0x000fe200078e00ff */
[----:B------:R-:W-:Y:S01]  /*0bb0*/  PRMT R68, R17, 0x7610, R68 ;  /* 0x0000761011447816 */ /* 0x000fe20000000044 */
[----:B------:R-:W1:Y:S01]  /*0bc0*/  LDCU.U8 UR11, c[0x0][0x410] ;  /* 0x00008200ff0b77ac */ /* 0x000e620008000000 */
        /* <DEDUP_REMOVED lines=9> */
[C---:B------:R-:W-:Y:S01]  /*0c60*/  IMAD.HI.U32 R9, R11.reuse, -0x326172a9, RZ ;  /* 0xcd9e8d570b097827 */ /* 0x040fe200078e00ff */
[----:B------:R-:W-:Y:S01]  /*0c70*/  SHF.R.U64 R15, R38, 0x10, R39 ;  /* 0x00000010260f7819 */ /* 0x000fe20000001227 */
[----:B------:R-:W3:Y:S01]  /*0c80*/  LDCU.64 UR12, c[0x0][0x408] ;  /* 0x00008100ff0c77ac */ /* 0x000ee20008000a00 */
[----:B------:R-:W-:Y:S01]  /*0c90*/  PRMT R62, R62, 0x5410, R62 ;  /* 0x000054103e3e7816 */ /* 0x000fe2000000003e */
[----:B------:R-:W-:Y:S01]  /*0ca0*/  IMAD.MOV.U32 R49, RZ, RZ, R19 ;  /* 0x000000ffff317224 */ /* 0x000fe200078e0013 */
[----:B------:R-:W-:Y:S01]  /*0cb0*/  LOP3.LUT R9, R14, UR27, R9, 0x96, !PT ;  /* 0x0000001b0e097c12 */ /* 0x000fe2000f8e9609 */
[----:B------:R-:W-:Y:S01]  /*0cc0*/  IMAD R14, R11, -0x326172a9, RZ ;  /* 0xcd9e8d570b0e7824 */ /* 0x000fe200078e02ff */
[----:B------:R-:W-:Y:S01]  /*0cd0*/  PRMT R65, R15, 0x7610, R65 ;  /* 0x000076100f417816 */ /* 0x000fe20000000041 */
[----:B------:R-:W-:Y:S01]  /*0ce0*/  IMAD.HI.U32 R11, R13, -0x326172a9, RZ ;  /* 0xcd9e8d570d0b7827 */ /* 0x000fe200078e00ff */
[----:B------:R-:W-:Y:S01]  /*0cf0*/  SHF.R.U32.HI R19, RZ, 0x10, R19 ;  /* 0x00000010ff137819 */ /* 0x000fe20000011613 */
[----:B------:R-:W4:Y:S01]  /*0d00*/  LDCU.64 UR4, c[0x0][0x3a0] ;  /* 0x00007400ff0477ac */ /* 0x000f220008000a00 */
[----:B------:R-:W-:Y:S01]  /*0d10*/  SHF.R.U32.HI R17, RZ, 0x10, R39 ;  /* 0x00000010ff117819 */ /* 0x000fe20000011627 */
[----:B------:R-:W-:Y:S01]  /*0d20*/  IMAD R15, R10, -0x2daee0ad, RZ ;  /* 0xd2511f530a0f7824 */ /* 0x000fe200078e02ff */
[----:B------:R-:W-:Y:S01]  /*0d30*/  LOP3.LUT R14, R14, UR29, R11, 0x96, !PT ;  /* 0x0000001d0e0e7c12 */ /* 0x000fe2000f8e960b */
[----:B------:R-:W-:Y:S01]  /*0d40*/  IMAD.HI.U32 R10, R9, -0x2daee0ad, RZ ;  /* 0xd2511f53090a7827 */ /* 0x000fe200078e00ff */
[----:B------:R-:W-:-:S02]  /*0d50*/  SHF.R.U64 R18, R36, 0x10, R37 ;  /* 0x0000001024127819 */ /* 0x000fc40000001225 */
[----:B------:R-:W-:Y:S01]  /*0d60*/  PRMT R61, R22, 0x5410, R61 ;  /* 0x00005410163d7816 */ /* 0x000fe2000000003d */
[----:B------:R-:W-:Y:S01]  /*0d70*/  IMAD.MOV.U32 R48, RZ, RZ, R20 ;  /* 0x000000ffff307224 */ /* 0x000fe200078e0014 */
[----:B------:R-:W-:Y:S01]  /*0d80*/  LOP3.LUT R15, R15, UR30, R10, 0x96, !PT ;  /* 0x0000001e0f0f7c12 */ /* 0x000fe2000f8e960a */
[----:B------:R-:W-:Y:S01]  /*0d90*/  IMAD R10, R9, -0x2daee0ad, RZ ;  /* 0xd2511f53090a7824 */ /* 0x000fe200078e02ff */
[--C-:B------:R-:W-:Y:S01]  /*0da0*/  SHF.R.U64 R20, R20, 0x10, R21.reuse ;  /* 0x0000001014147819 */ /* 0x100fe20000001215 */
[----:B------:R-:W-:Y:S01]  /*0db0*/  IMAD.HI.U32 R9, R14, -0x2daee0ad, RZ ;  /* 0xd2511f530e097827 */ /* 0x000fe200078e00ff */
[----:B------:R-:W-:Y:S02]  /*0dc0*/  SHF.R.U32.HI R21, RZ, 0x10, R21 ;  /* 0x00000010ff157819 */ /* 0x000fe40000011615 */
[----:B------:R-:W-:Y:S01]  /*0dd0*/  PRMT R4, R19, 0x5410, R20 ;  /* 0x0000541013047816 */ /* 0x000fe20000000014 */
[----:B------:R-:W-:Y:S01]  /*0de0*/  IMAD R16, R13, -0x326172a9, RZ ;  /* 0xcd9e8d570d107824 */ /* 0x000fe200078e02ff */
[----:B------:R-:W-:Y:S01]  /*0df0*/  SHF.R.U32.HI R19, RZ, 0x10, R37 ;  /* 0x00000010ff137819 */ /* 0x000fe20000011625 */
[----:B------:R-:W-:Y:S01]  /*0e00*/  IMAD.HI.U32 R11, R15, -0x326172a9, RZ ;  /* 0xcd9e8d570f0b7827 */ /* 0x000fe200078e00ff */
[----:B------:R-:W-:-:S02]  /*0e10*/  LOP3.LUT R9, R10, UR32, R9, 0x96, !PT ;  /* 0x000000200a097c12 */ /* 0x000fc4000f8e9609 */
[----:B------:R-:W-:Y:S01]  /*0e20*/  PRMT R5, R21, 0x5410, R23 ;  /* 0x0000541015057816 */ /* 0x000fe20000000017 */
[----:B------:R-:W-:Y:S01]  /*0e30*/  IMAD R45, R14, -0x2daee0ad, RZ ;  /* 0xd2511f530e2d7824 */ /* 0x000fe200078e02ff */
[----:B------:R-:W-:Y:S01]  /*0e40*/  LOP3.LUT R10, R16, UR31, R11, 0x96, !PT ;  /* 0x0000001f100a7c12 */ /* 0x000fe2000f8e960b */
[----:B------:R-:W-:Y:S01]  /*0e50*/  IMAD R46, R15, -0x326172a9, RZ ;  /* 0xcd9e8d570f2e7824 */ /* 0x000fe200078e02ff */
[----:B------:R-:W-:Y:S02]  /*0e60*/  PRMT R50, R50, 0x5410, R50 ;  /* 0x0000541032327816 */ /* 0x000fe40000000032 */
[----:B------:R-:W-:Y:S02]  /*0e70*/  PRMT R49, R49, 0x5410, R49 ;  /* 0x0000541031317816 */ /* 0x000fe40000000031 */
[----:B------:R-:W-:Y:S02]  /*0e80*/  PRMT R48, R48, 0x5410, R48 ;  /* 0x0000541030307816 */ /* 0x000fe40000000030 */
[----:B------:R-:W-:-:S02]  /*0e90*/  PRMT R47, R47, 0x5410, R47 ;  /* 0x000054102f2f7816 */ /* 0x000fc4000000002f */
[----:B------:R-:W-:Y:S02]  /*0ea0*/  PRMT R64, R17, 0x7610, R64 ;  /* 0x0000761011407816 */ /* 0x000fe40000000040 */
[----:B------:R-:W-:Y:S02]  /*0eb0*/  PRMT R63, R18, 0x7610, R63 ;  /* 0x00007610123f7816 */ /* 0x000fe4000000003f */
[----:B------:R-:W-:Y:S02]  /*0ec0*/  PRMT R62, R19, 0x7610, R62 ;  /* 0x00007610133e7816 */ /* 0x000fe4000000003e */
[----:B01234-:R-:W-:-:S07]  /*0ed0*/  LOP3.LUT R11, R12, 0x3, RZ, 0xc0, !PT ;  /* 0x000000030c0b7812 */ /* 0x01ffce00078ec0ff */
.L_x_17999:
[----:B0-----:R-:W0:Y:S08]  /*0ee0*/  LDC.64 R22, c[0x0][0x3f0] ;  /* 0x0000fc00ff167b82 */ /* 0x001e300000000a00 */
[----:B------:R-:W1:Y:S08]  /*0ef0*/  LDC R75, c[0x0][0x388] ;  /* 0x0000e200ff4b7b82 */ /* 0x000e700000000800 */
[----:B------:R-:W2:Y:S01]  /*0f00*/  LDC.64 R24, c[0x0][0x3f8] ;  /* 0x0000fe00ff187b82 */ /* 0x000ea20000000a00 */
[----:B0-----:R-:W-:-:S06]  /*0f10*/  IMAD.WIDE R22, R0, 0x4, R22 ;  /* 0x0000000400167825 */ /* 0x001fcc00078e0216 */
[----:B------:R-:W3:Y:S01]  /*0f20*/  LDG.E R22, desc[UR8][R22.64] ;  /* 0x0000000816167981 */ /* 0x000ee2000c1e1900 */
[----:B--2---:R-:W-:-:S05]  /*0f30*/  IMAD.WIDE R24, R0, 0x4, R24 ;  /* 0x0000000400187825 */ /* 0x004fca00078e0218 */
[----:B-----5:R0:W5:Y:S01]  /*0f40*/  LDG.E R51, desc[UR8][R24.64] ;  /* 0x0000000818337981 */ /* 0x020162000c1e1900 */
[----:B---3--:R-:W-:-:S13]  /*0f50*/  ISETP.GE.AND P1, PT, R22, 0x1, PT ;  /* 0x000000011600780c */ /* 0x008fda0003f26270 */
[----:B------:R-:W2:Y:S01]  /*0f60*/  @P1 LDC.64 R20, c[0x0][0x390] ;  /* 0x0000e400ff141b82 */ /* 0x000ea20000000a00 */
[----:B------:R-:W-:-:S04]  /*0f70*/  @P1 VIADD R23, R22, 0xffffffff ;  /* 0xffffffff16171836 */ /* 0x000fc80000000000 */
[----:B-1----:R-:W-:-:S05]  /*0f80*/  @P1 IMAD R23, R23, R75, RZ ;  /* 0x0000004b17171224 */ /* 0x002fca00078e02ff */
[----:B------:R-:W-:-:S04]  /*0f90*/  @P1 SHF.R.S32.HI R26, RZ, 0x1f, R23 ;  /* 0x0000001fff1a1819 */ /* 0x000fc80000011417 */
[----:B------:R-:W-:Y:S01]  /*0fa0*/  @P1 LEA.HI R26, R26, R23, RZ, 0x2 ;  /* 0x000000171a1a1211 */ /* 0x000fe200078f10ff */
[----:B------:R-:W-:-:S03]  /*0fb0*/  IMAD.MOV.U32 R23, RZ, RZ, RZ ;  /* 0x000000ffff177224 */ /* 0x000fc600078e00ff */
        /* <DEDUP_REMOVED lines=18> */
[----:B--2---:R-:W-:Y:S01]  /*10e0*/  @!P2 IMAD.MOV.U32 R32, RZ, RZ, R16 ;  /* 0x000000ffff20a224 */ /* 0x004fe200078e0010 */
        /* <DEDUP_REMOVED lines=17> */
.L_x_17774:
        /* <DEDUP_REMOVED lines=13> */
.L_x_17776:
[----:B------:R-:W-:Y:S05]  /*12d0*/  BSYNC.RECONVERGENT B4 ;  /* 0x0000000000047941 */ /* 0x000fea0003800200 */
.L_x_17775:
        /* <DEDUP_REMOVED lines=42> */
.L_x_17773:
[----:B------:R-:W-:Y:S05]  /*1580*/  BSYNC.RECONVERGENT B3 ;  /* 0x0000000000037941 */ /* 0x000fea0003800200 */
.L_x_17772:
        /* <DEDUP_REMOVED lines=9> */
[----:B------:R-:W-:Y:S01]  /*1620*/  FFMA.FTZ R32, R24, R32, R16 ;  /* 0x0000002018207223 */ /* 0x000fe20000010010 */
[----:B------:R-:W-:-:S07]  /*1630*/  PRMT R47, R11, 0x7610, R47 ;  /* 0x000076100b2f7816 */ /* 0x000fce000000002f */
.L_x_17771:
[----:B------:R-:W-:Y:S05]  /*1640*/  BSYNC.RECONVERGENT B2 ;  /* 0x0000000000027941 */ /* 0x000fea0003800200 */
.L_x_17770:
        /* <DEDUP_REMOVED lines=17> */
.L_x_17781:
        /* <DEDUP_REMOVED lines=13> */
.L_x_17783:
[----:B------:R-:W-:Y:S05]  /*1830*/  BSYNC.RECONVERGENT B4 ;  /* 0x0000000000047941 */ /* 0x000fea0003800200 */
.L_x_17782:
        /* <DEDUP_REMOVED lines=43> */
.L_x_17780:
[----:B------:R-:W-:Y:S05]  /*1af0*/  BSYNC.RECONVERGENT B3 ;  /* 0x0000000000037941 */ /* 0x000fea0003800200 */
.L_x_17779:
        /* <DEDUP_REMOVED lines=9> */
[----:B------:R-:W-:Y:S01]  /*1b90*/  FFMA.FTZ R33, R21, R33, R17 ;  /* 0x0000002115217223 */ /* 0x000fe20000010011 */
[----:B------:R-:W-:-:S07]  /*1ba0*/  PRMT R48, R20, 0x7610, R48 ;  /* 0x0000761014307816 */ /* 0x000fce0000000030 */
.L_x_17778:
[----:B------:R-:W-:Y:S05]  /*1bb0*/  BSYNC.RECONVERGENT B2 ;  /* 0x0000000000027941 */ /* 0x000fea0003800200 */
.L_x_17777:
        /* <DEDUP_REMOVED lines=17> */
.L_x_17788:
        /* <DEDUP_REMOVED lines=13> */
.L_x_17790:
[----:B------:R-:W-:Y:S05]  /*1da0*/  BSYNC.RECONVERGENT B4 ;  /* 0x0000000000047941 */ /* 0x000fea0003800200 */
.L_x_17789:
        /* <DEDUP_REMOVED lines=43> */
.L_x_17787:
[----:B------:R-:W-:Y:S05]  /*2060*/  BSYNC.RECONVERGENT B3 ;  /* 0x0000000000037941 */ /* 0x000fea0003800200 */
.L_x_17786:
[----:B------:R-:W-:Y:S01]  /*2070*/  I2FP.F32.U32 R11, R21 ;  /* 0x00000015000b7245 */ /* 0x000fe20000201000 */
[----:B------:R-:W-:Y:S02]  /*2080*/  IMAD.MOV.U32 R24, RZ, RZ, 0x2f800000 ;  /* 0x2f800000ff187424 */ /* 0x000fe400078e00ff */
[----:B-----5:R-:W-:Y:S01]  /*2090*/  FMUL.FTZ R21, R14, UR13 ;  /* 0x0000000d0e157c20 */ /* 0x020fe20008410000 */
        /* <DEDUP_REMOVED lines=8> */
.L_x_17785:
[----:B------:R-:W-:Y:S05]  /*2120*/  BSYNC.RECONVERGENT B2 ;  /* 0x0000000000027941 */ /* 0x000fea0003800200 */
.L_x_17784:
        /* <DEDUP_REMOVED lines=16> */
.L_x_17794:
        /* <DEDUP_REMOVED lines=13> */
.L_x_17796:
[----:B------:R-:W-:Y:S05]  /*2300*/  BSYNC.RECONVERGENT B3 ;  /* 0x0000000000037941 */ /* 0x000fea0003800200 */
.L_x_17795:
        /* <DEDUP_REMOVED lines=39> */
[----:B------:R-:W-:Y:S02]  /*2580*/  MOV R46, R26 ;  /* 0x0000001a002e7202 */ /* 0x000fe40000000f00 */
[----:B------:R-:W-:Y:S01]  /*2590*/  LOP3.LUT R9, R24, UR32, R21, 0x96, !PT ;  /* 0x0000002018097c12 */ /* 0x000fe2000f8e9615 */
[----:B------:R-:W-:Y:S02]  /*25a0*/  IMAD.MOV.U32 R21, RZ, RZ, R30 ;  /* 0x000000ffff157224 */ /* 0x000fe400078e001e */
[----:B------:R-:W-:-:S07]  /*25b0*/  IMAD.MOV.U32 R30, RZ, RZ, R20 ;  /* 0x000000ffff1e7224 */ /* 0x000fce00078e0014 */
.L_x_17793:
[----:B------:R-:W-:Y:S05]  /*25c0*/  BSYNC.RECONVERGENT B2 ;  /* 0x0000000000027941 */ /* 0x000fea0003800200 */
.L_x_17792:
        /* <DEDUP_REMOVED lines=12> */
.L_x_17769:
        /* <DEDUP_REMOVED lines=21> */
.L_x_17801:
        /* <DEDUP_REMOVED lines=13> */
.L_x_17803:
[----:B------:R-:W-:Y:S05]  /*28b0*/  BSYNC.RECONVERGENT B4 ;  /* 0x0000000000047941 */ /* 0x000fea0003800200 */
.L_x_17802:
        /* <DEDUP_REMOVED lines=42> */
.L_x_17800:
[----:B------:R-:W-:Y:S05]  /*2b60*/  BSYNC.RECONVERGENT B3 ;  /* 0x0000000000037941 */ /* 0x000fea0003800200 */
.L_x_17799:
[----:B------:R-:W-:Y:S01]  /*2b70*/  I2FP.F32.U32 R11, R21 ;  /* 0x00000015000b7245 */ /* 0x000fe20000201000 */
[----:B------:R-:W-:Y:S02]  /*2b80*/  HFMA2 R21, -RZ, RZ, 0.1171875, 0 ;  /* 0x2f800000ff157431 */ /* 0x000fe400000001ff */
        /* <DEDUP_REMOVED lines=9> */
.L_x_17798:
[----:B------:R-:W-:Y:S05]  /*2c20*/  BSYNC.RECONVERGENT B2 ;  /* 0x0000000000027941 */ /* 0x000fea0003800200 */
.L_x_17797:
        /* <DEDUP_REMOVED lines=17> */
.L_x_17808:
        /* <DEDUP_REMOVED lines=13> */
.L_x_17810:
[----:B------:R-:W-:Y:S05]  /*2e10*/  BSYNC.RECONVERGENT B4 ;  /* 0x0000000000047941 */ /* 0x000fea0003800200 */
.L_x_17809:
        /* <DEDUP_REMOVED lines=43> */
.L_x_17807:
[----:B------:R-:W-:Y:S05]  /*30d0*/  BSYNC.RECONVERGENT B3 ;  /* 0x0000000000037941 */ /* 0x000fea0003800200 */
.L_x_17806:
        /* <DEDUP_REMOVED lines=11> */
.L_x_17805:
[----:B------:R-:W-:Y:S05]  /*3190*/  BSYNC.RECONVERGENT B2 ;  /* 0x0000000000027941 */ /* 0x000fea0003800200 */
.L_x_17804:
        /* <DEDUP_REMOVED lines=17> */
.L_x_17815:
        /* <DEDUP_REMOVED lines=13> */
.L_x_17817:
[----:B------:R-:W-:Y:S05]  /*3380*/  BSYNC.RECONVERGENT B4 ;  /* 0x0000000000047941 */ /* 0x000fea0003800200 */
.L_x_17816:
        /* <DEDUP_REMOVED lines=43> */
.L_x_17814:
[----:B------:R-:W-:Y:S05]  /*3640*/  BSYNC.RECONVERGENT B3 ;  /* 0x0000000000037941 */ /* 0x000fea0003800200 */
.L_x_17813:
[----:B------:R-:W-:Y:S01]  /*3650*/  HFMA2 R24, -RZ, RZ, 0.1171875, 0 ;  /* 0x2f800000ff187431 */ /* 0x000fe200000001ff */
[----:B------:R-:W-:Y:S01]  /*3660*/  I2FP.F32.U32 R11, R21 ;  /* 0x00000015000b7245 */ /* 0x000fe20000201000 */
[----:B-----5:R-:W-:Y:S01]  /*3670*/  FMUL.FTZ R21, R14, UR13 ;  /* 0x0000000d0e157c20 */ /* 0x020fe20008410000 */
[----:B------:R-:W-:-:S03]  /*3680*/  HADD2.F32 R34, -RZ, R61.H0_H0 ;  /* 0x2000003dff227230 */ /* 0x000fc60000004100 */
[----:B------:R-:W-:Y:S01]  /*3690*/  FMUL.FTZ R21, R21, UR12 ;  /* 0x0000000c15157c20 */ /* 0x000fe20008410000 */
[----:B------:R-:W-:-:S05]  /*36a0*/  FFMA.FTZ R11, R11, R24, 1.1641532182693481445e-10 ;  /* 0x2f0000000b0b7423 */ /* 0x000fca0000010018 */
[----:B------:R-:W-:-:S04]  /*36b0*/  FSETP.GTU.FTZ.AND P2, PT, R11, UR10, PT ;  /* 0x0000000a0b007c0b */ /* 0x000fc8000bf5c000 */
[----:B------:R-:W-:Y:S02]  /*36c0*/  FSEL R21, R21, RZ, !P2 ;  /* 0x000000ff15157208 */ /* 0x000fe40005000000 */
[----:B------:R-:W-:-:S03]  /*36d0*/  SEL R11, RZ, 0x1, P2 ;  /* 0x00000001ff0b7807 */ /* 0x000fc60001000000 */
[----:B------:R-:W-:Y:S01]  /*36e0*/  FMUL.FTZ R34, R21, R34 ;  /* 0x0000002215227220 */ /* 0x000fe20000410000 */
[----:B------:R-:W-:-:S07]  /*36f0*/  PRMT R49, R11, 0x7610, R49 ;  /* 0x000076100b317816 */ /* 0x000fce0000000031 */
.L_x_17812:
[----:B------:R-:W-:Y:S05]  /*3700*/  BSYNC.RECONVERGENT B2 ;  /* 0x0000000000027941 */ /* 0x000fea0003800200 */
.L_x_17811:
        /* <DEDUP_REMOVED lines=16> */
.L_x_17820:
        /* <DEDUP_REMOVED lines=13> */
.L_x_17822:
[----:B------:R-:W-:Y:S05]  /*38e0*/  BSYNC.RECONVERGENT B3 ;  /* 0x0000000000037941 */ /* 0x000fea0003800200 */
.L_x_17821:
        /* <DEDUP_REMOVED lines=43> */
.L_x_17819:
[----:B------:R-:W-:Y:S05]  /*3ba0*/  BSYNC.RECONVERGENT B2 ;  /* 0x0000000000027941 */ /* 0x000fea0003800200 */
.L_x_17818:
        /* <DEDUP_REMOVED lines=11> */
.L_x_17791:
[----:B------:R-:W-:Y:S05]  /*3c60*/  BSYNC.RECONVERGENT B1 ;  /* 0x0000000000017941 */ /* 0x000fea0003800200 */
.L_x_17768:
[----:B------:R-:W0:Y:S01]  /*3c70*/  LDC.64 R76, c[0x0][0x3a8] ;  /* 0x0000ea00ff4c7b82 */ /* 0x000e220000000a00 */
[C---:B------:R-:W-:Y:S01]  /*3c80*/  @P0 IADD3 R28, PT, PT, R52.reuse, 0x20, RZ ;  /* 0x00000020341c0810 */ /* 0x040fe20007ffe0ff */
[----:B------:R-:W-:Y:S01]  /*3c90*/  @P1 VIADD R29, R23, 0x20 ;  /* 0x00000020171d1836 */ /* 0x000fe20000000000 */
        /* <DEDUP_REMOVED lines=8> */
[----:B------:R-:W1:Y:S01]  /*3d20*/  LDC.64 R54, c[0x0][0x3b0] ;  /* 0x0000ec00ff367b82 */ /* 0x000e620000000a00 */
[----:B0-----:R-:W-:Y:S01]  /*3d30*/  IMAD.U32 R24, R49, 0x10000, RZ ;  /* 0x0001000031187824 */ /* 0x001fe200078e00ff */
[----:B------:R-:W-:Y:S02]  /*3d40*/  LOP3.LUT R25, R50, 0xffff, RZ, 0xc0, !PT ;  /* 0x0000ffff32197812 */ /* 0x000fe400078ec0ff */
[----:B------:R-:W-:Y:S02]  /*3d50*/  LOP3.LUT R28, R47, 0xff, RZ, 0xc0, !PT ;  /* 0x000000ff2f1c7812 */ /* 0x000fe400078ec0ff */
[----:B------:R-:W-:-:S04]  /*3d60*/  LOP3.LUT R24, R24, 0xff0000, RZ, 0xc0, !PT ;  /* 0x00ff000018187812 */ /* 0x000fc800078ec0ff */
[----:B------:R-:W-:Y:S02]  /*3d70*/  LEA R24, R25, R24, 0x18 ;  /* 0x0000001819187211 */ /* 0x000fe400078ec0ff */
[----:B------:R-:W-:-:S05]  /*3d80*/  LOP3.LUT R25, R48, 0xff, RZ, 0xc0, !PT ;  /* 0x000000ff30197812 */ /* 0x000fca00078ec0ff */
[----:B------:R-:W-:-:S05]  /*3d90*/  IMAD R24, R25, 0x100, R24 ;  /* 0x0000010019187824 */ /* 0x000fca00078e0218 */
[----:B------:R-:W-:Y:S01]  /*3da0*/  IADD3 R28, PT, PT, R24, R28, RZ ;  /* 0x0000001c181c7210 */ /* 0x000fe20007ffe0ff */
[----:B-1----:R-:W-:-:S05]  /*3db0*/  IMAD.WIDE.U32 R24, R23, 0x4, R54 ;  /* 0x0000000417187825 */ /* 0x002fca00078e0036 */
[----:B------:R1:W-:Y:S02]  /*3dc0*/  STG.E desc[UR8][R24.64], R28 ;  /* 0x0000001c18007986 */ /* 0x0003e4000c101908 */
.L_x_17824:
[----:B------:R-:W-:Y:S05]  /*3dd0*/  BSYNC.RECONVERGENT B1 ;  /* 0x0000000000017941 */ /* 0x000fea0003800200 */
.L_x_17823:
[----:B-----5:R2:W5:Y:S04]  /*3de0*/  @P1 LDG.E.128 R12, desc[UR8][R20.64] ;  /* 0x00000008140c1981 */ /* 0x020568000c1e1d00 */
[----:B------:R2:W5:Y:S01]  /*3df0*/  @P0 LDG.E.128 R16, desc[UR8][R26.64] ;  /* 0x000000081a100981 */ /* 0x000562000c1e1d00 */
[----:B------:R-:W-:Y:S04]  /*3e00*/  BSSY.RECONVERGENT B1, `(.L_x_17825) ;  /* 0x00002be000017945 */ /* 0x000fe80003800200 */
[----:B------:R-:W-:Y:S05]  /*3e10*/  @!P0 BRA `(.L_x_17826) ;  /* 0x00000014007c8947 */ /* 0x000fea0003800000 */
[----:B------:R-:W-:Y:S01]  /*3e20*/  ISETP.GT.AND P2, PT, R22, RZ, PT ;  /* 0x000000ff1600720c */ /* 0x000fe20003f44270 */
[----:B------:R-:W-:Y:S01]  /*3e30*/  BSSY.RECONVERGENT B2, `(.L_x_17827) ;  /* 0x0000059000027945 */ /* 0x000fe20003800200 */
[----:B--2---:R-:W-:Y:S01]  /*3e40*/  IMAD.MOV.U32 R21, RZ, RZ, R11 ;  /* 0x000000ffff157224 */ /* 0x004fe200078e000b */
[----:B------:R-:W-:Y:S01]  /*3e50*/  MOV R26, R30 ;  /* 0x0000001e001a7202 */ /* 0x000fe20000000f00 */
[----:B-1---5:R-:W-:-:S09]  /*3e60*/  IMAD.MOV.U32 R28, RZ, RZ, R16 ;  /* 0x000000ffff1c7224 */ /* 0x022fd200078e0010 */
        /* <DEDUP_REMOVED lines=17> */
.L_x_17831:
        /* <DEDUP_REMOVED lines=13> */
.L_x_17833:
[----:B------:R-:W-:Y:S05]  /*4050*/  BSYNC.RECONVERGENT B4 ;  /* 0x0000000000047941 */ /* 0x000fea0003800200 */
.L_x_17832:
[----:B------:R-:W-:Y:S01]  /*4060*/  IMAD.WIDE.U32 R20, R6, -0x326172a9, RZ ;  /* 0xcd9e8d5706147825 */ /* 0x000fe200078e00ff */
[----:B0-----:R-:W-:-:S04]  /*4070*/  LOP3.LUT R24, R44, UR7, R11, 0x96, !PT ;  /* 0x000000072c187c12 */ /* 0x001fc8000f8e960b */
        /* <DEDUP_REMOVED lines=40> */
.L_x_17830:
[----:B------:R-:W-:Y:S05]  /*4300*/  BSYNC.RECONVERGENT B3 ;  /* 0x0000000000037941 */ /* 0x000fea0003800200 */
.L_x_17829:
[----:B------:R-:W-:Y:S01]  /*4310*/  I2FP.F32.U32 R11, R20 ;  /* 0x00000014000b7245 */ /* 0x000fe20000201000 */
[----:B0-----:R-:W-:Y:S02]  /*4320*/  IMAD.MOV.U32 R24, RZ, RZ, 0x2f800000 ;  /* 0x2f800000ff187424 */ /* 0x001fe400078e00ff */
[----:B------:R-:W-:Y:S01]  /*4330*/  FMUL.FTZ R20, R12, UR13 ;  /* 0x0000000d0c147c20 */ /* 0x000fe20008410000 */
        /* <DEDUP_REMOVED lines=8> */
.L_x_17828:
[----:B------:R-:W-:Y:S05]  /*43c0*/  BSYNC.RECONVERGENT B2 ;  /* 0x0000000000027941 */ /* 0x000fea0003800200 */
.L_x_17827:
        /* <DEDUP_REMOVED lines=17> */
.L_x_17838:
        /* <DEDUP_REMOVED lines=13> */
.L_x_17840:
[----:B------:R-:W-:Y:S05]  /*45b0*/  BSYNC.RECONVERGENT B4 ;  /* 0x0000000000047941 */ /* 0x000fea0003800200 */
.L_x_17839:
[----:B0-----:R-:W-:Y:S01]  /*45c0*/  IMAD.WIDE.U32 R24, R6, -0x326172a9, RZ ;  /* 0xcd9e8d5706187825 */ /* 0x001fe200078e00ff */
        /* <DEDUP_REMOVED lines=42> */
.L_x_17837:
[----:B------:R-:W-:Y:S05]  /*4870*/  BSYNC.RECONVERGENT B3 ;  /* 0x0000000000037941 */ /* 0x000fea0003800200 */
.L_x_17836:
        /* <DEDUP_REMOVED lines=11> */
.L_x_17835:
[----:B------:R-:W-:Y:S05]  /*4930*/  BSYNC.RECONVERGENT B2 ;  /* 0x0000000000027941 */ /* 0x000fea0003800200 */
.L_x_17834:
        /* <DEDUP_REMOVED lines=17> */
.L_x_17845:
        /* <DEDUP_REMOVED lines=13> */
.L_x_17847:
[----:B------:R-:W-:Y:S05]  /*4b20*/  BSYNC.RECONVERGENT B4 ;  /* 0x0000000000047941 */ /* 0x000fea0003800200 */
.L_x_17846:
        /* <DEDUP_REMOVED lines=43> */
.L_x_17844:
[----:B------:R-:W-:Y:S05]  /*4de0*/  BSYNC.RECONVERGENT B3 ;  /* 0x0000000000037941 */ /* 0x000fea0003800200 */
.L_x_17843:
        /* <DEDUP_REMOVED lines=11> */
.L_x_17842:
[----:B------:R-:W-:Y:S05]  /*4ea0*/  BSYNC.RECONVERGENT B2 ;  /* 0x0000000000027941 */ /* 0x000fea0003800200 */
.L_x_17841:
        /* <DEDUP_REMOVED lines=16> */
.L_x_17851:
        /* <DEDUP_REMOVED lines=13> */
.L_x_17853:
[----:B------:R-:W-:Y:S05]  /*5080*/  BSYNC.RECONVERGENT B3 ;  /* 0x0000000000037941 */ /* 0x000fea0003800200 */
.L_x_17852:
[----:B0-----:R-:W-:Y:S01]  /*5090*/  IMAD.WIDE.U32 R24, R6, -0x326172a9, RZ ;  /* 0xcd9e8d5706187825 */ /* 0x001fe200078e00ff */
        /* <DEDUP_REMOVED lines=42> */
.L_x_17850:
[----:B------:R-:W-:Y:S05]  /*5340*/  BSYNC.RECONVERGENT B2 ;  /* 0x0000000000027941 */ /* 0x000fea0003800200 */
.L_x_17849:
[----:B------:R-:W-:Y:S01]  /*5350*/  I2FP.F32.U32 R11, R21 ;  /* 0x00000015000b7245 */ /* 0x000fe20000201000 */
[----:B------:R-:W-:Y:S02]  /*5360*/  IMAD.MOV.U32 R21, RZ, RZ, 0x2f800000 ;  /* 0x2f800000ff157424 */ /* 0x000fe400078e00ff */
        /* <DEDUP_REMOVED lines=10> */
.L_x_17826:
[----:B------:R-:W-:Y:S01]  /*5410*/  BSSY.RECONVERGENT B2, `(.L_x_17854) ;  /* 0x0000059000027945 */ /* 0x000fe20003800200 */
[----:B-1----:R-:W-:Y:S01]  /*5420*/  HFMA2 R28, -RZ, RZ, 0, 0 ;  /* 0x00000000ff1c7431 */ /* 0x002fe200000001ff */
[----:B--2---:R-:W-:Y:S01]  /*5430*/  MOV R21, R11 ;  /* 0x0000000b00157202 */ /* 0x004fe20000000f00 */
        /* <DEDUP_REMOVED lines=18> */
.L_x_17858:
        /* <DEDUP_REMOVED lines=13> */
.L_x_17860:
[----:B------:R-:W-:Y:S05]  /*5630*/  BSYNC.RECONVERGENT B4 ;  /* 0x0000000000047941 */ /* 0x000fea0003800200 */
.L_x_17859:
        /* <DEDUP_REMOVED lines=42> */
.L_x_17857:
[----:B------:R-:W-:Y:S05]  /*58e0*/  BSYNC.RECONVERGENT B3 ;  /* 0x0000000000037941 */ /* 0x000fea0003800200 */
.L_x_17856:
[----:B0-----:R-:W-:Y:S01]  /*58f0*/  HFMA2 R24, -RZ, RZ, 0.1171875, 0 ;  /* 0x2f800000ff187431 */ /* 0x001fe200000001ff */
        /* <DEDUP_REMOVED lines=10> */
.L_x_17855:
[----:B------:R-:W-:Y:S05]  /*59a0*/  BSYNC.RECONVERGENT B2 ;  /* 0x0000000000027941 */ /* 0x000fea0003800200 */
.L_x_17854:
        /* <DEDUP_REMOVED lines=17> */
.L_x_17865:
        /* <DEDUP_REMOVED lines=13> */
.L_x_17867:
[----:B------:R-:W-:Y:S05]  /*5b90*/  BSYNC.RECONVERGENT B4 ;  /* 0x0000000000047941 */ /* 0x000fea0003800200 */
.L_x_17866:
        /* <DEDUP_REMOVED lines=40> */
[----:B------:R-:W-:Y:S01]  /*5e20*/  MOV R26, R20 ;  /* 0x00000014001a7202 */ /* 0x000fe20000000f00 */
[----:B------:R-:W-:Y:S01]  /*5e30*/  IMAD.MOV.U32 R20, RZ, RZ, RZ ;  /* 0x000000ffff147224 */ /* 0x000fe200078e00ff */
[----:B------:R-:W-:-:S07]  /*5e40*/  LOP3.LUT R9, R24, UR32, R21, 0x96, !PT ;  /* 0x0000002018097c12 */ /* 0x000fce000f8e9615 */
.L_x_17864:
[----:B------:R-:W-:Y:S05]  /*5e50*/  BSYNC.RECONVERGENT B3 ;  /* 0x0000000000037941 */ /* 0x000fea0003800200 */
.L_x_17863:
        /* <DEDUP_REMOVED lines=11> */
.L_x_17862:
[----:B------:R-:W-:Y:S05]  /*5f10*/  BSYNC.RECONVERGENT B2 ;  /* 0x0000000000027941 */ /* 0x000fea0003800200 */
.L_x_17861:
        /* <DEDUP_REMOVED lines=17> */
.L_x_17872:
        /* <DEDUP_REMOVED lines=13> */
.L_x_17874:
[----:B------:R-:W-:Y:S05]  /*6100*/  BSYNC.RECONVERGENT B4 ;  /* 0x0000000000047941 */ /* 0x000fea0003800200 */
.L_x_17873:
        /* <DEDUP_REMOVED lines=43> */
.L_x_17871:
[----:B------:R-:W-:Y:S05]  /*63c0*/  BSYNC.RECONVERGENT B3 ;  /* 0x0000000000037941 */ /* 0x000fea0003800200 */
.L_x_17870:
[----:B0-----:R-:W-:Y:S01]  /*63d0*/  HFMA2 R24, -RZ, RZ, 0.1171875, 0 ;  /* 0x2f800000ff187431 */ /* 0x001fe200000001ff */
        /* <DEDUP_REMOVED lines=10> */
.L_x_17869:
[----:B------:R-:W-:Y:S05]  /*6480*/  BSYNC.RECONVERGENT B2 ;  /* 0x0000000000027941 */ /* 0x000fea0003800200 */
.L_x_17868:
        /* <DEDUP_REMOVED lines=16> */
.L_x_17877:
        /* <DEDUP_REMOVED lines=13> */
.L_x_17879:
[----:B------:R-:W-:Y:S05]  /*6660*/  BSYNC.RECONVERGENT B3 ;  /* 0x0000000000037941 */ /* 0x000fea0003800200 */
.L_x_17878:
[----:B0-----:R-:W-:Y:S01]  /*6670*/  IMAD.WIDE.U32 R24, R6, -0x326172a9, RZ ;  /* 0xcd9e8d5706187825 */ /* 0x001fe200078e00ff */
        /* <DEDUP_REMOVED lines=42> */
.L_x_17876:
[----:B------:R-:W-:Y:S05]  /*6920*/  BSYNC.RECONVERGENT B2 ;  /* 0x0000000000027941 */ /* 0x000fea0003800200 */
.L_x_17875:
        /* <DEDUP_REMOVED lines=11> */
.L_x_17848:
[----:B------:R-:W-:Y:S05]  /*69e0*/  BSYNC.RECONVERGENT B1 ;  /* 0x0000000000017941 */ /* 0x000fea0003800200 */
.L_x_17825:
[----:B------:R-:W-:Y:S01]  /*69f0*/  VIADD R20, R52, 0x20 ;  /* 0x0000002034147836 */ /* 0x000fe20000000000 */
[----:B------:R-:W-:Y:S03]  /*6a00*/  BSSY.RECONVERGENT B1, `(.L_x_17880) ;  /* 0x0000010000017945 */ /* 0x000fe60003800200 */
[----:B------:R-:W-:-:S05]  /*6a10*/  IMAD.WIDE.U32 R20, R20, 0x10, R76 ;  /* 0x0000001014147825 */ /* 0x000fca00078e004c */
[----:B------:R1:W-:Y:S01]  /*6a20*/  STG.E.128 desc[UR8][R20.64], R28 ;  /* 0x0000001c14007986 */ /* 0x0003e2000c101d08 */
[----:B------:R-:W-:Y:S05]  /*6a30*/  @!P1 BRA `(.L_x_17881) ;  /* 0x0000000000309947 */ /* 0x000fea0003800000 */
[----:B0-----:R-:W0:Y:S01]  /*6a40*/  LDC.64 R24, c[0x0][0x3b0] ;  /* 0x0000ec00ff187b82 */ /* 0x001e220000000a00 */
[----:B-1----:R-:W-:Y:S01]  /*6a50*/  IADD3 R20, PT, PT, R23, 0x20, RZ ;  /* 0x0000002017147810 */ /* 0x002fe20007ffe0ff */
[----:B------:R-:W-:-:S05]  /*6a60*/  IMAD.U32 R11, R49, 0x10000, RZ ;  /* 0x00010000310b7824 */ /* 0x000fca00078e00ff */
[----:B------:R-:W-:Y:S01]  /*6a70*/  LOP3.LUT R11, R11, 0xff0000, RZ, 0xc0, !PT ;  /* 0x00ff00000b0b7812 */ /* 0x000fe200078ec0ff */
[----:B0-----:R-:W-:Y:S01]  /*6a80*/  IMAD.WIDE.U32 R20, R20, 0x4, R24 ;  /* 0x0000000414147825 */ /* 0x001fe200078e0018 */
[----:B------:R-:W-:-:S04]  /*6a90*/  LOP3.LUT R24, R50, 0xffff, RZ, 0xc0, !PT ;  /* 0x0000ffff32187812 */ /* 0x000fc800078ec0ff */
[----:B------:R-:W-:Y:S02]  /*6aa0*/  LEA R11, R24, R11, 0x18 ;  /* 0x0000000b180b7211 */ /* 0x000fe400078ec0ff */
[----:B------:R-:W-:-:S05]  /*6ab0*/  LOP3.LUT R24, R48, 0xff, RZ, 0xc0, !PT ;  /* 0x000000ff30187812 */ /* 0x000fca00078ec0ff */
[----:B------:R-:W-:Y:S01]  /*6ac0*/  IMAD R11, R24, 0x100, R11 ;  /* 0x00000100180b7824 */ /* 0x000fe200078e020b */
[----:B------:R-:W-:-:S04]  /*6ad0*/  LOP3.LUT R24, R47, 0xff, RZ, 0xc0, !PT ;  /* 0x000000ff2f187812 */ /* 0x000fc800078ec0ff */
[----:B------:R-:W-:-:S05]  /*6ae0*/  IADD3 R11, PT, PT, R11, R24, RZ ;  /* 0x000000180b0b7210 */ /* 0x000fca0007ffe0ff */
[----:B------:R2:W-:Y:S02]  /*6af0*/  STG.E desc[UR8][R20.64], R11 ;  /* 0x0000000b14007986 */ /* 0x0005e4000c101908 */
.L_x_17881:
[----:B------:R-:W-:Y:S05]  /*6b00*/  BSYNC.RECONVERGENT B1 ;  /* 0x0000000000017941 */ /* 0x000fea0003800200 */
.L_x_17880:
[----:B0-----:R-:W0:Y:S01]  /*6b10*/  @P1 LDC.64 R24, c[0x0][0x390] ;  /* 0x0000e400ff181b82 */ /* 0x001e220000000a00 */
[----:B--2---:R-:W-:Y:S01]  /*6b20*/  @P0 IADD3 R11, PT, PT, R52, 0x40, RZ ;  /* 0x00000040340b0810 */ /* 0x004fe20007ffe0ff */
[----:B------:R-:W-:-:S06]  /*6b30*/  @P1 VIADD R45, R23, 0x40 ;  /* 0x00000040172d1836 */ /* 0x000fcc0000000000 */
[----:B-1----:R-:W1:Y:S01]  /*6b40*/  @P0 LDC.64 R20, c[0x0][0x3a0] ;  /* 0x0000e800ff140b82 */ /* 0x002e620000000a00 */
[----:B0-----:R-:W-:-:S05]  /*6b50*/  @P1 IMAD.WIDE.U32 R24, R45, 0x10, R24 ;  /* 0x000000102d181825 */ /* 0x001fca00078e0018 */
[----:B-----5:R0:W5:Y:S01]  /*6b60*/  @P1 LDG.E.128 R12, desc[UR8][R24.64] ;  /* 0x00000008180c1981 */ /* 0x020162000c1e1d00 */
[----:B-1----:R-:W-:-:S05]  /*6b70*/  @P0 IMAD.WIDE.U32 R20, R11, 0x10, R20 ;  /* 0x000000100b140825 */ /* 0x002fca00078e0014 */
[----:B------:R0:W5:Y:S01]  /*6b80*/  @P0 LDG.E.128 R16, desc[UR8][R20.64] ;  /* 0x0000000814100981 */ /* 0x000162000c1e1d00 */
[----:B------:R-:W-:Y:S04]  /*6b90*/  BSSY.RECONVERGENT B1, `(.L_x_17882) ;  /* 0x00002c0000017945 */ /* 0x000fe80003800200 */
[----:B------:R-:W-:Y:S05]  /*6ba0*/  @!P0 BRA `(.L_x_17883) ;  /* 0x0000001400808947 */ /* 0x000fea0003800000 */
[----:B------:R-:W-:Y:S01]  /*6bb0*/  ISETP.GT.AND P2, PT, R22, RZ, PT ;  /* 0x000000ff1600720c */ /* 0x000fe20003f44270 */
[----:B------:R-:W-:Y:S01]  /*6bc0*/  BSSY.RECONVERGENT B2, `(.L_x_17884) ;  /* 0x000005a000027945 */ /* 0x000fe20003800200 */
[----:B0-----:R-:W-:Y:S01]  /*6bd0*/  IMAD.MOV.U32 R20, RZ, RZ, R27 ;  /* 0x000000ffff147224 */ /* 0x001fe200078e001b */
        /* <DEDUP_REMOVED lines=19> */
.L_x_17888:
        /* <DEDUP_REMOVED lines=13> */
.L_x_17890:
[----:B------:R-:W-:Y:S05]  /*6de0*/  BSYNC.RECONVERGENT B4 ;  /* 0x0000000000047941 */ /* 0x000fea0003800200 */
.L_x_17889:
        /* <DEDUP_REMOVED lines=43> */
.L_x_17887:
[----:B------:R-:W-:Y:S05]  /*70a0*/  BSYNC.RECONVERGENT B3 ;  /* 0x0000000000037941 */ /* 0x000fea0003800200 */
.L_x_17886:
[----:B------:R-:W-:Y:S01]  /*70b0*/  HFMA2 R24, -RZ, RZ, 0.1171875, 0 ;  /* 0x2f800000ff187431 */ /* 0x000fe200000001ff */
[----:B------:R-:W-:Y:S01]  /*70c0*/  I2FP.F32.U32 R21, R21 ;  /* 0x0000001500157245 */ /* 0x000fe20000201000 */
[----:B------:R-:W-:-:S04]  /*70d0*/  FMUL.FTZ R25, R12, UR13 ;  /* 0x0000000d0c197c20 */ /* 0x000fc80008410000 */
[----:B------:R-:W-:Y:S01]  /*70e0*/  FMUL.FTZ R25, R25, UR12 ;  /* 0x0000000c19197c20 */ /* 0x000fe20008410000 */
[----:B------:R-:W-:Y:S01]  /*70f0*/  FFMA.FTZ R21, R21, R24, 1.1641532182693481445e-10 ;  /* 0x2f00000015157423 */ /* 0x000fe20000010018 */
[----:B------:R-:W-:-:S04]  /*7100*/  HADD2.F32 R24, -RZ, R50.H1_H1 ;  /* 0x30000032ff187230 */ /* 0x000fc80000004100 */
[----:B------:R-:W-:-:S04]  /*7110*/  FSETP.GTU.FTZ.AND P3, PT, R21, UR10, PT ;  /* 0x0000000a15007c0b */ /* 0x000fc8000bf7c000 */
[----:B------:R-:W-:Y:S02]  /*7120*/  FSEL R25, R25, RZ, !P3 ;  /* 0x000000ff19197208 */ /* 0x000fe40005800000 */
[----:B------:R-:W-:-:S03]  /*7130*/  SEL R21, RZ, 0x1, P3 ;  /* 0x00000001ff157807 */ /* 0x000fc60001800000 */
[----:B------:R-:W-:Y:S01]  /*7140*/  FFMA.FTZ R24, R25, R24, R16 ;  /* 0x0000001819187223 */ /* 0x000fe20000010010 */
[----:B------:R-:W-:-:S07]  /*7150*/  PRMT R47, R21, 0x7610, R47 ;  /* 0x00007610152f7816 */ /* 0x000fce000000002f */
.L_x_17885:
[----:B------:R-:W-:Y:S05]  /*7160*/  BSYNC.RECONVERGENT B2 ;  /* 0x0000000000027941 */ /* 0x000fea0003800200 */
.L_x_17884:
        /* <DEDUP_REMOVED lines=17> */
.L_x_17895:
        /* <DEDUP_REMOVED lines=13> */
.L_x_17897:
[----:B------:R-:W-:Y:S05]  /*7350*/  BSYNC.RECONVERGENT B4 ;  /* 0x0000000000047941 */ /* 0x000fea0003800200 */
.L_x_17896:
        /* <DEDUP_REMOVED lines=43> */
.L_x_17894:
[----:B------:R-:W-:Y:S05]  /*7610*/  BSYNC.RECONVERGENT B3 ;  /* 0x0000000000037941 */ /* 0x000fea0003800200 */
.L_x_17893:
[----:B------:R-:W-:Y:S01]  /*7620*/  I2FP.F32.U32 R20, R25 ;  /* 0x0000001900147245 */ /* 0x000fe20000201000 */
[----:B------:R-:W-:Y:S02]  /*7630*/  HFMA2 R25, -RZ, RZ, 0.1171875, 0 ;  /* 0x2f800000ff197431 */ /* 0x000fe400000001ff */
        /* <DEDUP_REMOVED lines=9> */
.L_x_17892:
[----:B------:R-:W-:Y:S05]  /*76d0*/  BSYNC.RECONVERGENT B2 ;  /* 0x0000000000027941 */ /* 0x000fea0003800200 */
.L_x_17891:
        /* <DEDUP_REMOVED lines=17> */
.L_x_17902:
        /* <DEDUP_REMOVED lines=13> */
.L_x_17904:
[----:B------:R-:W-:Y:S05]  /*78c0*/  BSYNC.RECONVERGENT B4 ;  /* 0x0000000000047941 */ /* 0x000fea0003800200 */
.L_x_17903:
        /* <DEDUP_REMOVED lines=43> */
.L_x_17901:
[----:B------:R-:W-:Y:S05]  /*7b80*/  BSYNC.RECONVERGENT B3 ;  /* 0x0000000000037941 */ /* 0x000fea0003800200 */
.L_x_17900:
[----:B------:R-:W-:Y:S01]  /*7b90*/  I2FP.F32.U32 R21, R26 ;  /* 0x0000001a00157245 */ /* 0x000fe20000201000 */
[----:B------:R-:W-:Y:S02]  /*7ba0*/  HFMA2 R26, -RZ, RZ, 0.1171875, 0 ;  /* 0x2f800000ff1a7431 */ /* 0x000fe400000001ff */
[----:B------:R-:W-:-:S03]  /*7bb0*/  HADD2.F32 R27, -RZ, R49.H1_H1 ;  /* 0x30000031ff1b7230 */ /* 0x000fc60000004100 */
[----:B------:R-:W-:Y:S01]  /*7bc0*/  FFMA.FTZ R21, R21, R26, 1.1641532182693481445e-10 ;  /* 0x2f00000015157423 */ /* 0x000fe2000001001a */
[----:B------:R-:W-:-:S04]  /*7bd0*/  FMUL.FTZ R26, R14, UR13 ;  /* 0x0000000d0e1a7c20 */ /* 0x000fc80008410000 */
[----:B------:R-:W-:Y:S01]  /*7be0*/  FMUL.FTZ R26, R26, UR12 ;  /* 0x0000000c1a1a7c20 */ /* 0x000fe20008410000 */
[----:B------:R-:W-:-:S04]  /*7bf0*/  FSETP.GTU.FTZ.AND P3, PT, R21, UR10, PT ;  /* 0x0000000a15007c0b */ /* 0x000fc8000bf7c000 */
[----:B------:R-:W-:Y:S02]  /*7c00*/  FSEL R26, R26, RZ, !P3 ;  /* 0x000000ff1a1a7208 */ /* 0x000fe40005800000 */
[----:B------:R-:W-:-:S03]  /*7c10*/  SEL R21, RZ, 0x1, P3 ;  /* 0x00000001ff157807 */ /* 0x000fc60001800000 */
[----:B------:R-:W-:Y:S01]  /*7c20*/  FFMA.FTZ R26, R26, R27, R18 ;  /* 0x0000001b1a1a7223 */ /* 0x000fe20000010012 */
[----:B------:R-:W-:-:S07]  /*7c30*/  PRMT R49, R21, 0x7610, R49 ;  /* 0x0000761015317816 */ /* 0x000fce0000000031 */
.L_x_17899:
[----:B------:R-:W-:Y:S05]  /*7c40*/  BSYNC.RECONVERGENT B2 ;  /* 0x0000000000027941 */ /* 0x000fea0003800200 */
.L_x_17898:
        /* <DEDUP_REMOVED lines=16> */
.L_x_17908:
        /* <DEDUP_REMOVED lines=13> */
.L_x_17910:
[----:B------:R-:W-:Y:S05]  /*7e20*/  BSYNC.RECONVERGENT B3 ;  /* 0x0000000000037941 */ /* 0x000fea0003800200 */
.L_x_17909:
        /* <DEDUP_REMOVED lines=43> */
.L_x_17907:
[----:B------:R-:W-:Y:S05]  /*80e0*/  BSYNC.RECONVERGENT B2 ;  /* 0x0000000000027941 */ /* 0x000fea0003800200 */
.L_x_17906:
[----:B------:R-:W-:Y:S01]  /*80f0*/  I2FP.F32.U32 R20, R21 ;  /* 0x0000001500147245 */ /* 0x000fe20000201000 */
[----:B------:R-:W-:-:S05]  /*8100*/  HFMA2 R21, -RZ, RZ, 0.1171875, 0 ;  /* 0x2f800000ff157431 */ /* 0x000fca00000001ff */
[----:B------:R-:W-:-:S05]  /*8110*/  FFMA.FTZ R20, R20, R21, 1.1641532182693481445e-10 ;  /* 0x2f00000014147423 */ /* 0x000fca0000010015 */
[----:B------:R-:W-:Y:S01]  /*8120*/  FSETP.GTU.FTZ.AND P2, PT, R20, UR10, PT ;  /* 0x0000000a14007c0b */ /* 0x000fe2000bf5c000 */
[----:B------:R-:W-:-:S04]  /*8130*/  FMUL.FTZ R20, R15, UR13 ;  /* 0x0000000d0f147c20 */ /* 0x000fc80008410000 */
[----:B------:R-:W-:-:S05]  /*8140*/  FMUL.FTZ R20, R20, UR12 ;  /* 0x0000000c14147c20 */ /* 0x000fca0008410000 */
[----:B------:R-:W-:Y:S01]  /*8150*/  FSEL R27, R20, RZ, !P2 ;  /* 0x000000ff141b7208 */ /* 0x000fe20005000000 */
[----:B------:R-:W-:-:S05]  /*8160*/  HADD2.F32 R20, -RZ, R4.H0_H0 ;  /* 0x20000004ff147230 */ /* 0x000fca0000004100 */
[----:B------:R-:W-:Y:S01]  /*8170*/  FFMA.FTZ R27, R27, R20, R19 ;  /* 0x000000141b1b7223 */ /* 0x000fe20000010013 */
[----:B------:R-:W-:-:S04]  /*8180*/  SEL R20, RZ, 0x1, P2 ;  /* 0x00000001ff147807 */ /* 0x000fc80001000000 */
[----:B------:R-:W-:Y:S01]  /*8190*/  PRMT R50, R20, 0x7610, R50 ;  /* 0x0000761014327816 */ /* 0x000fe20000000032 */
[----:B------:R-:W-:Y:S06]  /*81a0*/  BRA `(.L_x_17905) ;  /* 0x0000001400787947 */ /* 0x000fec0003800000 */
.L_x_17883:
[----:B------:R-:W-:Y:S01]  /*81b0*/  BSSY.RECONVERGENT B2, `(.L_x_17911) ;  /* 0x000005a000027945 */ /* 0x000fe20003800200 */
[----:B0-----:R-:W-:Y:S01]  /*81c0*/  IMAD.MOV.U32 R20, RZ, RZ, R27 ;  /* 0x000000ffff147224 */ /* 0x001fe200078e001b */
        /* <DEDUP_REMOVED lines=19> */
.L_x_17915:
        /* <DEDUP_REMOVED lines=13> */
.L_x_17917:
[----:B------:R-:W-:Y:S05]  /*83d0*/  BSYNC.RECONVERGENT B4 ;  /* 0x0000000000047941 */ /* 0x000fea0003800200 */
.L_x_17916:
        /* <DEDUP_REMOVED lines=43> */
.L_x_17914:
[----:B------:R-:W-:Y:S05]  /*8690*/  BSYNC.RECONVERGENT B3 ;  /* 0x0000000000037941 */ /* 0x000fea0003800200 */
.L_x_17913:
[----:B------:R-:W-:Y:S01]  /*86a0*/  HFMA2 R24, -RZ, RZ, 0.1171875, 0 ;  /* 0x2f800000ff187431 */ /* 0x000fe200000001ff */
[----:B------:R-:W-:Y:S01]  /*86b0*/  I2FP.F32.U32 R21, R21 ;  /* 0x0000001500157245 */ /* 0x000fe20000201000 */
[----:B-----5:R-:W-:-:S04]  /*86c0*/  FMUL.FTZ R25, R12, UR13 ;  /* 0x0000000d0c197c20 */ /* 0x020fc80008410000 */
[----:B------:R-:W-:Y:S01]  /*86d0*/  FMUL.FTZ R25, R25, UR12 ;  /* 0x0000000c19197c20 */ /* 0x000fe20008410000 */
[----:B------:R-:W-:Y:S01]  /*86e0*/  FFMA.FTZ R21, R21, R24, 1.1641532182693481445e-10 ;  /* 0x2f00000015157423 */ /* 0x000fe20000010018 */
[----:B------:R-:W-:-:S04]  /*86f0*/  HADD2.F32 R24, -RZ, R50.H1_H1 ;  /* 0x30000032ff187230 */ /* 0x000fc80000004100 */
[----:B------:R-:W-:-:S04]  /*8700*/  FSETP.GTU.FTZ.AND P2, PT, R21, UR10, PT ;  /* 0x0000000a15007c0b */ /* 0x000fc8000bf5c000 */
[----:B------:R-:W-:Y:S02]  /*8710*/  FSEL R25, R25, RZ, !P2 ;  /* 0x000000ff19197208 */ /* 0x000fe40005000000 */
[----:B------:R-:W-:-:S03]  /*8720*/  SEL R21, RZ, 0x1, P2 ;  /* 0x00000001ff157807 */ /* 0x000fc60001000000 */
[----:B------:R-:W-:Y:S01]  /*8730*/  FMUL.FTZ R24, R24, R25 ;  /* 0x0000001918187220 */ /* 0x000fe20000410000 */
[----:B------:R-:W-:-:S07]  /*8740*/  PRMT R47, R21, 0x7610, R47 ;  /* 0x00007610152f7816 */ /* 0x000fce000000002f */
.L_x_17912:
[----:B------:R-:W-:Y:S05]  /*8750*/  BSYNC.RECONVERGENT B2 ;  /* 0x0000000000027941 */ /* 0x000fea0003800200 */
.L_x_17911:
        /* <DEDUP_REMOVED lines=17> */
.L_x_17922:
        /* <DEDUP_REMOVED lines=13> */
.L_x_17924:
[----:B------:R-:W-:Y:S05]  /*8940*/  BSYNC.RECONVERGENT B4 ;  /* 0x0000000000047941 */ /* 0x000fea0003800200 */
.L_x_17923:
        /* <DEDUP_REMOVED lines=43> */
.L_x_17921:
[----:B------:R-:W-:Y:S05]  /*8c00*/  BSYNC.RECONVERGENT B3 ;  /* 0x0000000000037941 */ /* 0x000fea0003800200 */
.L_x_17920:
[----:B------:R-:W-:Y:S01]  /*8c10*/  I2FP.F32.U32 R20, R25 ;  /* 0x0000001900147245 */ /* 0x000fe20000201000 */
[----:B------:R-:W-:Y:S02]  /*8c20*/  HFMA2 R25, -RZ, RZ, 0.1171875, 0 ;  /* 0x2f800000ff197431 */ /* 0x000fe400000001ff */
        /* <DEDUP_REMOVED lines=9> */
.L_x_17919:
[----:B------:R-:W-:Y:S05]  /*8cc0*/  BSYNC.RECONVERGENT B2 ;  /* 0x0000000000027941 */ /* 0x000fea0003800200 */
.L_x_17918:
        /* <DEDUP_REMOVED lines=17> */
.L_x_17929:
        /* <DEDUP_REMOVED lines=13> */
.L_x_17931:
[----:B------:R-:W-:Y:S05]  /*8eb0*/  BSYNC.RECONVERGENT B4 ;  /* 0x0000000000047941 */ /* 0x000fea0003800200 */
.L_x_17930:
        /* <DEDUP_REMOVED lines=43> */
.L_x_17928:
[----:B------:R-:W-:Y:S05]  /*9170*/  BSYNC.RECONVERGENT B3 ;  /* 0x0000000000037941 */ /* 0x000fea0003800200 */
.L_x_17927:
[----:B------:R-:W-:Y:S01]  /*9180*/  I2FP.F32.U32 R21, R26 ;  /* 0x0000001a00157245 */ /* 0x000fe20000201000 */
[----:B------:R-:W-:Y:S02]  /*9190*/  HFMA2 R26, -RZ, RZ, 0.1171875, 0 ;  /* 0x2f800000ff1a7431 */ /* 0x000fe400000001ff */
[----:B------:R-:W-:-:S03]  /*91a0*/  HADD2.F32 R27, -RZ, R49.H1_H1 ;  /* 0x30000031ff1b7230 */ /* 0x000fc60000004100 */
[----:B------:R-:W-:Y:S01]  /*91b0*/  FFMA.FTZ R21, R21, R26, 1.1641532182693481445e-10 ;  /* 0x2f00000015157423 */ /* 0x000fe2000001001a */
[----:B-----5:R-:W-:-:S04]  /*91c0*/  FMUL.FTZ R26, R14, UR13 ;  /* 0x0000000d0e1a7c20 */ /* 0x020fc80008410000 */
[----:B------:R-:W-:Y:S01]  /*91d0*/  FMUL.FTZ R26, R26, UR12 ;  /* 0x0000000c1a1a7c20 */ /* 0x000fe20008410000 */
[----:B------:R-:W-:-:S04]  /*91e0*/  FSETP.GTU.FTZ.AND P2, PT, R21, UR10, PT ;  /* 0x0000000a15007c0b */ /* 0x000fc8000bf5c000 */
[----:B------:R-:W-:Y:S02]  /*91f0*/  FSEL R26, R26, RZ, !P2 ;  /* 0x000000ff1a1a7208 */ /* 0x000fe40005000000 */
[----:B------:R-:W-:-:S03]  /*9200*/  SEL R21, RZ, 0x1, P2 ;  /* 0x00000001ff157807 */ /* 0x000fc60001000000 */
[----:B------:R-:W-:Y:S01]  /*9210*/  FMUL.FTZ R26, R27, R26 ;  /* 0x0000001a1b1a7220 */ /* 0x000fe20000410000 */
[----:B------:R-:W-:-:S07]  /*9220*/  PRMT R49, R21, 0x7610, R49 ;  /* 0x0000761015317816 */ /* 0x000fce0000000031 */
.L_x_17926:
[----:B------:R-:W-:Y:S05]  /*9230*/  BSYNC.RECONVERGENT B2 ;  /* 0x0000000000027941 */ /* 0x000fea0003800200 */
.L_x_17925:
        /* <DEDUP_REMOVED lines=16> */
.L_x_17934:
        /* <DEDUP_REMOVED lines=13> */
.L_x_17936:
[----:B------:R-:W-:Y:S05]  /*9410*/  BSYNC.RECONVERGENT B3 ;  /* 0x0000000000037941 */ /* 0x000fea0003800200 */
.L_x_17935:
        /* <DEDUP_REMOVED lines=43> */
.L_x_17933:
[----:B------:R-:W-:Y:S05]  /*96d0*/  BSYNC.RECONVERGENT B2 ;  /* 0x0000000000027941 */ /* 0x000fea0003800200 */
.L_x_17932:
[----:B------:R-:W-:Y:S01]  /*96e0*/  I2FP.F32.U32 R20, R21 ;  /* 0x0000001500147245 */ /* 0x000fe20000201000 */
[----:B------:R-:W-:-:S05]  /*96f0*/  HFMA2 R21, -RZ, RZ, 0.1171875, 0 ;  /* 0x2f800000ff157431 */ /* 0x000fca00000001ff */
[----:B------:R-:W-:-:S05]  /*9700*/  FFMA.FTZ R20, R20, R21, 1.1641532182693481445e-10 ;  /* 0x2f00000014147423 */ /* 0x000fca0000010015 */
[----:B------:R-:W-:Y:S01]  /*9710*/  FSETP.GTU.FTZ.AND P2, PT, R20, UR10, PT ;  /* 0x0000000a14007c0b */ /* 0x000fe2000bf5c000 */
[----:B-----5:R-:W-:-:S04]  /*9720*/  FMUL.FTZ R20, R15, UR13 ;  /* 0x0000000d0f147c20 */ /* 0x020fc80008410000 */
[----:B------:R-:W-:-:S05]  /*9730*/  FMUL.FTZ R20, R20, UR12 ;  /* 0x0000000c14147c20 */ /* 0x000fca0008410000 */
[----:B------:R-:W-:Y:S01]  /*9740*/  FSEL R27, R20, RZ, !P2 ;  /* 0x000000ff141b7208 */ /* 0x000fe20005000000 */
[----:B------:R-:W-:-:S05]  /*9750*/  HADD2.F32 R20, -RZ, R4.H0_H0 ;  /* 0x20000004ff147230 */ /* 0x000fca0000004100 */
[----:B------:R-:W-:Y:S01]  /*9760*/  FMUL.FTZ R27, R20, R27 ;  /* 0x0000001b141b7220 */ /* 0x000fe20000410000 */
[----:B------:R-:W-:-:S04]  /*9770*/  SEL R20, RZ, 0x1, P2 ;  /* 0x00000001ff147807 */ /* 0x000fc80001000000 */
[----:B------:R-:W-:-:S07]  /*9780*/  PRMT R50, R20, 0x7610, R50 ;  /* 0x0000761014327816 */ /* 0x000fce0000000032 */
.L_x_17905:
[----:B------:R-:W-:Y:S05]  /*9790*/  BSYNC.RECONVERGENT B1 ;  /* 0x0000000000017941 */ /* 0x000fea0003800200 */
.L_x_17882:
[----:B------:R-:W-:Y:S01]  /*97a0*/  VIADD R20, R52, 0x40 ;  /* 0x0000004034147836 */ /* 0x000fe20000000000 */
[----:B------:R-:W-:Y:S03]  /*97b0*/  BSSY.RECONVERGENT B1, `(.L_x_17937) ;  /* 0x0000010000017945 */ /* 0x000fe60003800200 */
[----:B------:R-:W-:-:S05]  /*97c0*/  IMAD.WIDE.U32 R20, R20, 0x10, R76 ;  /* 0x0000001014147825 */ /* 0x000fca00078e004c */
[----:B------:R0:W-:Y:S01]  /*97d0*/  STG.E.128 desc[UR8][R20.64], R24 ;  /* 0x0000001814007986 */ /* 0x0001e2000c101d08 */
[----:B------:R-:W-:Y:S05]  /*97e0*/  @!P1 BRA `(.L_x_17938) ;  /* 0x0000000000309947 */ /* 0x000fea0003800000 */
[----:B0-----:R-:W-:Y:S01]  /*97f0*/  SHF.L.U32 R20, R49, 0x10, RZ ;  /* 0x0000001031147819 */ /* 0x001fe200000006ff */
[----:B------:R-:W0:Y:S01]  /*9800*/  LDC.64 R54, c[0x0][0x3b0] ;  /* 0x0000ec00ff367b82 */ /* 0x000e220000000a00 */
[----:B------:R-:W-:Y:S02]  /*9810*/  LOP3.LUT R21, R50, 0xffff, RZ, 0xc0, !PT ;  /* 0x0000ffff32157812 */ /* 0x000fe400078ec0ff */
[----:B------:R-:W-:Y:S02]  /*9820*/  LOP3.LUT R20, R20, 0xff0000, RZ, 0xc0, !PT ;  /* 0x00ff000014147812 */ /* 0x000fe400078ec0ff */
[----:B------:R-:W-:-:S03]  /*9830*/  LOP3.LUT R45, R47, 0xff, RZ, 0xc0, !PT ;  /* 0x000000ff2f2d7812 */ /* 0x000fc600078ec0ff */
[----:B------:R-:W-:Y:S01]  /*9840*/  IMAD R20, R21, 0x1000000, R20 ;  /* 0x0100000015147824 */ /* 0x000fe200078e0214 */
[----:B------:R-:W-:-:S04]  /*9850*/  LOP3.LUT R21, R48, 0xff, RZ, 0xc0, !PT ;  /* 0x000000ff30157812 */ /* 0x000fc800078ec0ff */
[----:B------:R-:W-:-:S05]  /*9860*/  LEA R20, R21, R20, 0x8 ;  /* 0x0000001415147211 */ /* 0x000fca00078e40ff */
[----:B------:R-:W-:Y:S01]  /*9870*/  IMAD.IADD R45, R20, 0x1, R45 ;  /* 0x00000001142d7824 */ /* 0x000fe200078e022d */
[----:B------:R-:W-:-:S05]  /*9880*/  IADD3 R20, PT, PT, R23, 0x40, RZ ;  /* 0x0000004017147810 */ /* 0x000fca0007ffe0ff */
[----:B0-----:R-:W-:-:S05]  /*9890*/  IMAD.WIDE.U32 R20, R20, 0x4, R54 ;  /* 0x0000000414147825 */ /* 0x001fca00078e0036 */
[----:B------:R1:W-:Y:S02]  /*98a0*/  STG.E desc[UR8][R20.64], R45 ;  /* 0x0000002d14007986 */ /* 0x0003e4000c101908 */
.L_x_17938:
[----:B------:R-:W-:Y:S05]  /*98b0*/  BSYNC.RECONVERGENT B1 ;  /* 0x0000000000017941 */ /* 0x000fea0003800200 */
.L_x_17937:
[----:B01----:R-:W0:Y:S01]  /*98c0*/  @P1 LDC.64 R20, c[0x0][0x390] ;  /* 0x0000e400ff141b82 */ /* 0x003e220000000a00 */
[----:B------:R-:W-:-:S04]  /*98d0*/  VIADD R54, R23, 0x60 ;  /* 0x0000006017367836 */ /* 0x000fc80000000000 */
[----:B0-----:R-:W-:-:S05]  /*98e0*/  @P1 IMAD.WIDE.U32 R20, R54, 0x10, R20 ;  /* 0x0000001036141825 */ /* 0x001fca00078e0014 */
[----:B-----5:R0:W5:Y:S01]  /*98f0*/  @P1 LDG.E.128 R12, desc[UR8][R20.64] ;  /* 0x00000008140c1981 */ /* 0x020162000c1e1d00 */
[----:B------:R-:W-:Y:S01]  /*9900*/  IADD3 R52, PT, PT, R52, 0x60, RZ ;  /* 0x0000006034347810 */ /* 0x000fe20007ffe0ff */
[----:B0-----:R-:W0:Y:S04]  /*9910*/  @P0 LDC.64 R20, c[0x0][0x3a0] ;  /* 0x0000e800ff140b82 */ /* 0x001e280000000a00 */
[----:B0-----:R-:W-:-:S05]  /*9920*/  @P0 IMAD.WIDE.U32 R20, R52, 0x10, R20 ;  /* 0x0000001034140825 */ /* 0x001fca00078e0014 */
[----:B------:R0:W5:Y:S01]  /*9930*/  @P0 LDG.E.128 R16, desc[UR8][R20.64] ;  /* 0x0000000814100981 */ /* 0x000162000c1e1d00 */
[----:B------:R-:W-:Y:S04]  /*9940*/  BSSY.RECONVERGENT B1, `(.L_x_17939) ;  /* 0x00002c0000017945 */ /* 0x000fe80003800200 */
[----:B------:R-:W-:Y:S05]  /*9950*/  @!P0 BRA `(.L_x_17940) ;  /* 0x0000001400808947 */ /* 0x000fea0003800000 */
[----:B------:R-:W-:Y:S01]  /*9960*/  ISETP.GT.AND P0, PT, R22, RZ, PT ;  /* 0x000000ff1600720c */ /* 0x000fe20003f04270 */
[----:B------:R-:W-:Y:S01]  /*9970*/  BSSY.RECONVERGENT B2, `(.L_x_17941) ;  /* 0x000005a000027945 */ /* 0x000fe20003800200 */
[----:B------:R-:W-:Y:S01]  /*9980*/  IMAD.MOV.U32 R22, RZ, RZ, R53 ;  /* 0x000000ffff167224 */ /* 0x000fe200078e0035 */
[----:B------:R-:W-:Y:S01]  /*9990*/  MOV R45, R11 ;  /* 0x0000000b002d7202 */ /* 0x000fe20000000f00 */
[----:B0----5:R-:W-:-:S09]  /*99a0*/  IMAD.MOV.U32 R20, RZ, RZ, R16 ;  /* 0x000000ffff147224 */ /* 0x021fd200078e0010 */
        /* <DEDUP_REMOVED lines=17> */
.L_x_17945:
        /* <DEDUP_REMOVED lines=13> */
.L_x_17947:
[----:B------:R-:W-:Y:S05]  /*9b90*/  BSYNC.RECONVERGENT B4 ;  /* 0x0000000000047941 */ /* 0x000fea0003800200 */
.L_x_17946:
        /* <DEDUP_REMOVED lines=43> */
.L_x_17944:
[----:B------:R-:W-:Y:S05]  /*9e50*/  BSYNC.RECONVERGENT B3 ;  /* 0x0000000000037941 */ /* 0x000fea0003800200 */
.L_x_17943:
[----:B------:R-:W-:Y:S01]  /*9e60*/  I2FP.F32.U32 R11, R20 ;  /* 0x00000014000b7245 */ /* 0x000fe20000201000 */
[----:B------:R-:W-:-:S05]  /*9e70*/  HFMA2 R20, -RZ, RZ, 0.1171875, 0 ;  /* 0x2f800000ff147431 */ /* 0x000fca00000001ff */
[----:B------:R-:W-:-:S05]  /*9e80*/  FFMA.FTZ R11, R11, R20, 1.1641532182693481445e-10 ;  /* 0x2f0000000b0b7423 */ /* 0x000fca0000010014 */
[----:B------:R-:W-:Y:S01]  /*9e90*/  FSETP.GTU.FTZ.AND P2, PT, R11, UR10, PT ;  /* 0x0000000a0b007c0b */ /* 0x000fe2000bf5c000 */
[----:B------:R-:W-:-:S04]  /*9ea0*/  FMUL.FTZ R11, R12, UR13 ;  /* 0x0000000d0c0b7c20 */ /* 0x000fc80008410000 */
[----:B------:R-:W-:-:S05]  /*9eb0*/  FMUL.FTZ R11, R11, UR12 ;  /* 0x0000000c0b0b7c20 */ /* 0x000fca0008410000 */
[----:B------:R-:W-:Y:S01]  /*9ec0*/  FSEL R20, R11, RZ, !P2 ;  /* 0x000000ff0b147208 */ /* 0x000fe20005000000 */
[----:B------:R-:W-:-:S05]  /*9ed0*/  HADD2.F32 R11, -RZ, R48.H1_H1 ;  /* 0x30000030ff0b7230 */ /* 0x000fca0000004100 */
[----:B------:R-:W-:Y:S01]  /*9ee0*/  FFMA.FTZ R20, R20, R11, R16 ;  /* 0x0000000b14147223 */ /* 0x000fe20000010010 */
[----:B------:R-:W-:-:S04]  /*9ef0*/  SEL R11, RZ, 0x1, P2 ;  /* 0x00000001ff0b7807 */ /* 0x000fc80001000000 */
[----:B------:R-:W-:-:S07]  /*9f00*/  PRMT R47, R11, 0x7610, R47 ;  /* 0x000076100b2f7816 */ /* 0x000fce000000002f */
.L_x_17942:
[----:B------:R-:W-:Y:S05]  /*9f10*/  BSYNC.RECONVERGENT B2 ;  /* 0x0000000000027941 */ /* 0x000fea0003800200 */
.L_x_17941:
        /* <DEDUP_REMOVED lines=17> */
.L_x_17952:
        /* <DEDUP_REMOVED lines=13> */
.L_x_17954:
[----:B------:R-:W-:Y:S05]  /*a100*/  BSYNC.RECONVERGENT B4 ;  /* 0x0000000000047941 */ /* 0x000fea0003800200 */
.L_x_17953:
        /* <DEDUP_REMOVED lines=38> */
[----:B------:R-:W-:Y:S02]  /*a370*/  LOP3.LUT R10, R10, UR31, R23, 0x96, !PT ;  /* 0x0000001f0a0a7c12 */ /* 0x000fe4000f8e9617 */
[----:B------:R-:W-:Y:S01]  /*a380*/  MOV R46, R22 ;  /* 0x00000016002e7202 */ /* 0x000fe20000000f00 */
[----:B------:R-:W-:-:S05]  /*a390*/  IMAD.WIDE.U32 R22, R9, -0x2daee0ad, RZ ;  /* 0xd2511f5309167825 */ /* 0x000fca00078e00ff */
[----:B------:R-:W-:Y:S02]  /*a3a0*/  LOP3.LUT R9, R56, UR32, R23, 0x96, !PT ;  /* 0x0000002038097c12 */ /* 0x000fe4000f8e9617 */
[----:B------:R-:W-:-:S07]  /*a3b0*/  MOV R45, R22 ;  /* 0x00000016002d7202 */ /* 0x000fce0000000f00 */
.L_x_17951:
[----:B------:R-:W-:Y:S05]  /*a3c0*/  BSYNC.RECONVERGENT B3 ;  /* 0x0000000000037941 */ /* 0x000fea0003800200 */
.L_x_17950:
[----:B------:R-:W-:Y:S01]  /*a3d0*/  HFMA2 R22, -RZ, RZ, 0.1171875, 0 ;  /* 0x2f800000ff167431 */ /* 0x000fe200000001ff */
[----:B------:R-:W-:-:S05]  /*a3e0*/  I2FP.F32.U32 R21, R21 ;  /* 0x0000001500157245 */ /* 0x000fca0000201000 */
[----:B------:R-:W-:Y:S01]  /*a3f0*/  FFMA.FTZ R21, R21, R22, 1.1641532182693481445e-10 ;  /* 0x2f00000015157423 */ /* 0x000fe20000010016 */
[----:B------:R-:W-:-:S04]  /*a400*/  HADD2.F32 R22, -RZ, R4.H1_H1 ;  /* 0x30000004ff167230 */ /* 0x000fc80000004100 */
[----:B------:R-:W-:Y:S01]  /*a410*/  FSETP.GTU.FTZ.AND P2, PT, R21, UR10, PT ;  /* 0x0000000a15007c0b */ /* 0x000fe2000bf5c000 */
[----:B------:R-:W-:-:S04]  /*a420*/  FMUL.FTZ R21, R13, UR13 ;  /* 0x0000000d0d157c20 */ /* 0x000fc80008410000 */
[----:B------:R-:W-:-:S05]  /*a430*/  FMUL.FTZ R21, R21, UR12 ;  /* 0x0000000c15157c20 */ /* 0x000fca0008410000 */
[----:B------:R-:W-:-:S05]  /*a440*/  FSEL R21, R21, RZ, !P2 ;  /* 0x000000ff15157208 */ /* 0x000fca0005000000 */
[----:B------:R-:W-:Y:S01]  /*a450*/  FFMA.FTZ R21, R21, R22, R17 ;  /* 0x0000001615157223 */ /* 0x000fe20000010011 */
[----:B------:R-:W-:-:S04]  /*a460*/  SEL R22, RZ, 0x1, P2 ;  /* 0x00000001ff167807 */ /* 0x000fc80001000000 */
[----:B------:R-:W-:-:S07]  /*a470*/  PRMT R48, R22, 0x7610, R48 ;  /* 0x0000761016307816 */ /* 0x000fce0000000030 */
.L_x_17949:
[----:B------:R-:W-:Y:S05]  /*a480*/  BSYNC.RECONVERGENT B2 ;  /* 0x0000000000027941 */ /* 0x000fea0003800200 */
.L_x_17948:
        /* <DEDUP_REMOVED lines=17> */
.L_x_17959:
        /* <DEDUP_REMOVED lines=13> */
.L_x_17961:
[----:B------:R-:W-:Y:S05]  /*a670*/  BSYNC.RECONVERGENT B4 ;  /* 0x0000000000047941 */ /* 0x000fea0003800200 */
.L_x_17960:
        /* <DEDUP_REMOVED lines=43> */
.L_x_17958:
[----:B------:R-:W-:Y:S05]  /*a930*/  BSYNC.RECONVERGENT B3 ;  /* 0x0000000000037941 */ /* 0x000fea0003800200 */
.L_x_17957:
[----:B------:R-:W-:Y:S01]  /*a940*/  HFMA2 R22, -RZ, RZ, 0.1171875, 0 ;  /* 0x2f800000ff167431 */ /* 0x000fe200000001ff */
[----:B------:R-:W-:-:S05]  /*a950*/  I2FP.F32.U32 R11, R23 ;  /* 0x00000017000b7245 */ /* 0x000fca0000201000 */
        /* <DEDUP_REMOVED lines=9> */
.L_x_17956:
[----:B------:R-:W-:Y:S05]  /*a9f0*/  BSYNC.RECONVERGENT B2 ;  /* 0x0000000000027941 */ /* 0x000fea0003800200 */
.L_x_17955:
        /* <DEDUP_REMOVED lines=16> */
.L_x_17965:
        /* <DEDUP_REMOVED lines=13> */
.L_x_17967:
[----:B------:R-:W-:Y:S05]  /*abd0*/  BSYNC.RECONVERGENT B3 ;  /* 0x0000000000037941 */ /* 0x000fea0003800200 */
.L_x_17966:
        /* <DEDUP_REMOVED lines=37> */
[----:B------:R-:W-:-:S04]  /*ae30*/  IMAD.WIDE.U32 R56, R56, -0x2daee0ad, RZ ;  /* 0xd2511f5338387825 */ /* 0x000fc800078e00ff */
[----:B------:R-:W-:Y:S01]  /*ae40*/  IMAD.MOV.U32 R45, RZ, RZ, R56 ;  /* 0x000000ffff2d7224 */ /* 0x000fe200078e0038 */
[----:B------:R-:W-:Y:S01]  /*ae50*/  LOP3.LUT R9, R58, UR32, R57, 0x96, !PT ;  /* 0x000000203a097c12 */ /* 0x000fe2000f8e9639 */
[----:B------:R-:W-:-:S05]  /*ae60*/  IMAD.WIDE.U32 R56, R46, -0x326172a9, RZ ;  /* 0xcd9e8d572e387825 */ /* 0x000fca00078e00ff */
[----:B------:R-:W-:Y:S02]  /*ae70*/  LOP3.LUT R10, R10, UR31, R57, 0x96, !PT ;  /* 0x0000001f0a0a7c12 */ /* 0x000fe4000f8e9639 */
[----:B------:R-:W-:-:S07]  /*ae80*/  MOV R46, R56 ;  /* 0x00000038002e7202 */ /* 0x000fce0000000f00 */
.L_x_17964:
[----:B------:R-:W-:Y:S05]  /*ae90*/  BSYNC.RECONVERGENT B2 ;  /* 0x0000000000027941 */ /* 0x000fea0003800200 */
.L_x_17963:
[----:B------:R-:W-:Y:S01]  /*aea0*/  HFMA2 R53, -RZ, RZ, 0.1171875, 0 ;  /* 0x2f800000ff357431 */ /* 0x000fe200000001ff */
[----:B------:R-:W-:-:S05]  /*aeb0*/  I2FP.F32.U32 R23, R23 ;  /* 0x0000001700177245 */ /* 0x000fca0000201000 */
[----:B------:R-:W-:Y:S01]  /*aec0*/  FFMA.FTZ R23, R23, R53, 1.1641532182693481445e-10 ;  /* 0x2f00000017177423 */ /* 0x000fe20000010035 */
[----:B------:R-:W-:-:S04]  /*aed0*/  HADD2.F32 R53, -RZ, R5.H0_H0 ;  /* 0x20000005ff357230 */ /* 0x000fc80000004100 */
[----:B------:R-:W-:Y:S01]  /*aee0*/  FSETP.GTU.FTZ.AND P0, PT, R23, UR10, PT ;  /* 0x0000000a17007c0b */ /* 0x000fe2000bf1c000 */
[----:B------:R-:W-:-:S04]  /*aef0*/  FMUL.FTZ R23, R15, UR13 ;  /* 0x0000000d0f177c20 */ /* 0x000fc80008410000 */
[----:B------:R-:W-:-:S05]  /*af00*/  FMUL.FTZ R23, R23, UR12 ;  /* 0x0000000c17177c20 */ /* 0x000fca0008410000 */
[----:B------:R-:W-:-:S05]  /*af10*/  FSEL R23, R23, RZ, !P0 ;  /* 0x000000ff17177208 */ /* 0x000fca0004000000 */
[----:B------:R-:W-:Y:S01]  /*af20*/  FFMA.FTZ R23, R23, R53, R19 ;  /* 0x0000003517177223 */ /* 0x000fe20000010013 */
[----:B------:R-:W-:-:S04]  /*af30*/  SEL R53, RZ, 0x1, P0 ;  /* 0x00000001ff357807 */ /* 0x000fc80000000000 */
[----:B------:R-:W-:Y:S01]  /*af40*/  PRMT R50, R53, 0x7610, R50 ;  /* 0x0000761035327816 */ /* 0x000fe20000000032 */
[----:B------:R-:W-:Y:S06]  /*af50*/  BRA `(.L_x_17962) ;  /* 0x0000001400787947 */ /* 0x000fec0003800000 */
.L_x_17940:
[----:B------:R-:W-:Y:S01]  /*af60*/  BSSY.RECONVERGENT B2, `(.L_x_17968) ;  /* 0x000005a000027945 */ /* 0x000fe20003800200 */
[----:B------:R-:W-:Y:S01]  /*af70*/  IMAD.MOV.U32 R22, RZ, RZ, R53 ;  /* 0x000000ffff167224 */ /* 0x000fe200078e0035 */
[----:B------:R-:W-:Y:S01]  /*af80*/  MOV R45, R11 ;  /* 0x0000000b002d7202 */ /* 0x000fe20000000f00 */
[----:B0-----:R-:W-:Y:S01]  /*af90*/  IMAD.MOV.U32 R20, RZ, RZ, RZ ;  /* 0x000000ffff147224 */ /* 0x001fe200078e00ff */
        /* <DEDUP_REMOVED lines=17> */
.L_x_17972:
        /* <DEDUP_REMOVED lines=13> */
.L_x_17974:
[----:B------:R-:W-:Y:S05]  /*b180*/  BSYNC.RECONVERGENT B4 ;  /* 0x0000000000047941 */ /* 0x000fea0003800200 */
.L_x_17973:
        /* <DEDUP_REMOVED lines=43> */
.L_x_17971:
[----:B------:R-:W-:Y:S05]  /*b440*/  BSYNC.RECONVERGENT B3 ;  /* 0x0000000000037941 */ /* 0x000fea0003800200 */
.L_x_17970:
[----:B------:R-:W-:Y:S01]  /*b450*/  I2FP.F32.U32 R11, R20 ;  /* 0x00000014000b7245 */ /* 0x000fe20000201000 */
[----:B------:R-:W-:-:S05]  /*b460*/  HFMA2 R20, -RZ, RZ, 0.1171875, 0 ;  /* 0x2f800000ff147431 */ /* 0x000fca00000001ff */
[----:B------:R-:W-:-:S05]  /*b470*/  FFMA.FTZ R11, R11, R20, 1.1641532182693481445e-10 ;  /* 0x2f0000000b0b7423 */ /* 0x000fca0000010014 */
[----:B------:R-:W-:Y:S01]  /*b480*/  FSETP.GTU.FTZ.AND P0, PT, R11, UR10, PT ;  /* 0x0000000a0b007c0b */ /* 0x000fe2000bf1c000 */
[----:B-----5:R-:W-:-:S04]  /*b490*/  FMUL.FTZ R11, R12, UR13 ;  /* 0x0000000d0c0b7c20 */ /* 0x020fc80008410000 */
[----:B------:R-:W-:-:S05]  /*b4a0*/  FMUL.FTZ R11, R11, UR12 ;  /* 0x0000000c0b0b7c20 */ /* 0x000fca0008410000 */
[----:B------:R-:W-:Y:S01]  /*b4b0*/  FSEL R20, R11, RZ, !P0 ;  /* 0x000000ff0b147208 */ /* 0x000fe20004000000 */
[----:B------:R-:W-:-:S05]  /*b4c0*/  HADD2.F32 R11, -RZ, R48.H1_H1 ;  /* 0x30000030ff0b7230 */ /* 0x000fca0000004100 */
[----:B------:R-:W-:Y:S01]  /*b4d0*/  FMUL.FTZ R20, R11, R20 ;  /* 0x000000140b147220 */ /* 0x000fe20000410000 */
[----:B------:R-:W-:-:S04]  /*b4e0*/  SEL R11, RZ, 0x1, P0 ;  /* 0x00000001ff0b7807 */ /* 0x000fc80000000000 */
[----:B------:R-:W-:-:S07]  /*b4f0*/  PRMT R47, R11, 0x7610, R47 ;  /* 0x000076100b2f7816 */ /* 0x000fce000000002f */
.L_x_17969:
[----:B------:R-:W-:Y:S05]  /*b500*/  BSYNC.RECONVERGENT B2 ;  /* 0x0000000000027941 */ /* 0x000fea0003800200 */
.L_x_17968:
        /* <DEDUP_REMOVED lines=17> */
.L_x_17979:
        /* <DEDUP_REMOVED lines=13> */
.L_x_17981:
[----:B------:R-:W-:Y:S05]  /*b6f0*/  BSYNC.RECONVERGENT B4 ;  /* 0x0000000000047941 */ /* 0x000fea0003800200 */
.L_x_17980:
        /* <DEDUP_REMOVED lines=43> */
.L_x_17978:
[----:B------:R-:W-:Y:S05]  /*b9b0*/  BSYNC.RECONVERGENT B3 ;  /* 0x0000000000037941 */ /* 0x000fea0003800200 */
.L_x_17977:
[----:B------:R-:W-:Y:S01]  /*b9c0*/  HFMA2 R22, -RZ, RZ, 0.1171875, 0 ;  /* 0x2f800000ff167431 */ /* 0x000fe200000001ff */
[----:B------:R-:W-:-:S05]  /*b9d0*/  I2FP.F32.U32 R21, R21 ;  /* 0x0000001500157245 */ /* 0x000fca0000201000 */
[----:B------:R-:W-:Y:S01]  /*b9e0*/  FFMA.FTZ R21, R21, R22, 1.1641532182693481445e-10 ;  /* 0x2f00000015157423 */ /* 0x000fe20000010016 */
[----:B------:R-:W-:-:S04]  /*b9f0*/  HADD2.F32 R22, -RZ, R4.H1_H1 ;  /* 0x30000004ff167230 */ /* 0x000fc80000004100 */
[----:B------:R-:W-:Y:S01]  /*ba00*/  FSETP.GTU.FTZ.AND P0, PT, R21, UR10, PT ;  /* 0x0000000a15007c0b */ /* 0x000fe2000bf1c000 */
[----:B-----5:R-:W-:-:S04]  /*ba10*/  FMUL.FTZ R21, R13, UR13 ;  /* 0x0000000d0d157c20 */ /* 0x020fc80008410000 */
[----:B------:R-:W-:-:S05]  /*ba20*/  FMUL.FTZ R21, R21, UR12 ;  /* 0x0000000c15157c20 */ /* 0x000fca0008410000 */
[----:B------:R-:W-:-:S05]  /*ba30*/  FSEL R21, R21, RZ, !P0 ;  /* 0x000000ff15157208 */ /* 0x000fca0004000000 */
[----:B------:R-:W-:Y:S01]  /*ba40*/  FMUL.FTZ R21, R22, R21 ;  /* 0x0000001516157220 */ /* 0x000fe20000410000 */
[----:B------:R-:W-:-:S04]  /*ba50*/  SEL R22, RZ, 0x1, P0 ;  /* 0x00000001ff167807 */ /* 0x000fc80000000000 */
[----:B------:R-:W-:-:S07]  /*ba60*/  PRMT R48, R22, 0x7610, R48 ;  /* 0x0000761016307816 */ /* 0x000fce0000000030 */
.L_x_17976:
[----:B------:R-:W-:Y:S05]  /*ba70*/  BSYNC.RECONVERGENT B2 ;  /* 0x0000000000027941 */ /* 0x000fea0003800200 */
.L_x_17975:
        /* <DEDUP_REMOVED lines=17> */
.L_x_17986:
        /* <DEDUP_REMOVED lines=13> */
.L_x_17988:
[----:B------:R-:W-:Y:S05]  /*bc60*/  BSYNC.RECONVERGENT B4 ;  /* 0x0000000000047941 */ /* 0x000fea0003800200 */
.L_x_17987:
        /* <DEDUP_REMOVED lines=43> */
.L_x_17985:
[----:B------:R-:W-:Y:S05]  /*bf20*/  BSYNC.RECONVERGENT B3 ;  /* 0x0000000000037941 */ /* 0x000fea0003800200 */
.L_x_17984:
[----:B------:R-:W-:Y:S01]  /*bf30*/  HFMA2 R22, -RZ, RZ, 0.1171875, 0 ;  /* 0x2f800000ff167431 */ /* 0x000fe200000001ff */
[----:B------:R-:W-:-:S05]  /*bf40*/  I2FP.F32.U32 R11, R23 ;  /* 0x00000017000b7245 */ /* 0x000fca0000201000 */
        /* <DEDUP_REMOVED lines=9> */
.L_x_17983:
[----:B------:R-:W-:Y:S05]  /*bfe0*/  BSYNC.RECONVERGENT B2 ;  /* 0x0000000000027941 */ /* 0x000fea0003800200 */
.L_x_17982:
        /* <DEDUP_REMOVED lines=16> */
.L_x_17991:
        /* <DEDUP_REMOVED lines=13> */
.L_x_17993:
[----:B------:R-:W-:Y:S05]  /*c1c0*/  BSYNC.RECONVERGENT B3 ;  /* 0x0000000000037941 */ /* 0x000fea0003800200 */
.L_x_17992:
        /* <DEDUP_REMOVED lines=43> */
.L_x_17990:
[----:B------:R-:W-:Y:S05]  /*c480*/  BSYNC.RECONVERGENT B2 ;  /* 0x0000000000027941 */ /* 0x000fea0003800200 */
.L_x_17989:
[----:B------:R-:W-:Y:S01]  /*c490*/  HFMA2 R53, -RZ, RZ, 0.1171875, 0 ;  /* 0x2f800000ff357431 */ /* 0x000fe200000001ff */
[----:B------:R-:W-:-:S05]  /*c4a0*/  I2FP.F32.U32 R23, R23 ;  /* 0x0000001700177245 */ /* 0x000fca0000201000 */
[----:B------:R-:W-:Y:S01]  /*c4b0*/  FFMA.FTZ R23, R23, R53, 1.1641532182693481445e-10 ;  /* 0x2f00000017177423 */ /* 0x000fe20000010035 */
[----:B------:R-:W-:-:S04]  /*c4c0*/  HADD2.F32 R53, -RZ, R5.H0_H0 ;  /* 0x20000005ff357230 */ /* 0x000fc80000004100 */
[----:B------:R-:W-:Y:S01]  /*c4d0*/  FSETP.GTU.FTZ.AND P0, PT, R23, UR10, PT ;  /* 0x0000000a17007c0b */ /* 0x000fe2000bf1c000 */
[----:B-----5:R-:W-:-:S04]  /*c4e0*/  FMUL.FTZ R23, R15, UR13 ;  /* 0x0000000d0f177c20 */ /* 0x020fc80008410000 */
[----:B------:R-:W-:-:S05]  /*c4f0*/  FMUL.FTZ R23, R23, UR12 ;  /* 0x0000000c17177c20 */ /* 0x000fca0008410000 */
[----:B------:R-:W-:-:S05]  /*c500*/  FSEL R23, R23, RZ, !P0 ;  /* 0x000000ff17177208 */ /* 0x000fca0004000000 */
[----:B------:R-:W-:Y:S01]  /*c510*/  FMUL.FTZ R23, R53, R23 ;  /* 0x0000001735177220 */ /* 0x000fe20000410000 */
[----:B------:R-:W-:-:S04]  /*c520*/  SEL R53, RZ, 0x1, P0 ;  /* 0x00000001ff357807 */ /* 0x000fc80000000000 */
[----:B------:R-:W-:-:S07]  /*c530*/  PRMT R50, R53, 0x7610, R50 ;  /* 0x0000761035327816 */ /* 0x000fce0000000032 */
.L_x_17962:
[----:B------:R-:W-:Y:S05]  /*c540*/  BSYNC.RECONVERGENT B1 ;  /* 0x0000000000017941 */ /* 0x000fea0003800200 */
.L_x_17939:
[----:B------:R-:W-:Y:S01]  /*c550*/  IMAD.WIDE.U32 R52, R52, 0x10, R76 ;  /* 0x0000001034347825 */ /* 0x000fe200078e004c */
[----:B------:R-:W-:Y:S04]  /*c560*/  BSSY.RECONVERGENT B1, `(.L_x_17994) ;  /* 0x000000e000017945 */ /* 0x000fe80003800200 */
[----:B------:R0:W-:Y:S01]  /*c570*/  STG.E.128 desc[UR8][R52.64], R20 ;  /* 0x0000001434007986 */ /* 0x0001e2000c101d08 */
[----:B------:R-:W-:Y:S05]  /*c580*/  @!P1 BRA `(.L_x_17995) ;  /* 0x00000000002c9947 */ /* 0x000fea0003800000 */
[----:B0-----:R-:W-:Y:S01]  /*c590*/  IMAD.U32 R52, R49, 0x10000, RZ ;  /* 0x0001000031347824 */ /* 0x001fe200078e00ff */
[----:B------:R-:W-:Y:S02]  /*c5a0*/  LOP3.LUT R53, R50, 0xffff, RZ, 0xc0, !PT ;  /* 0x0000ffff32357812 */ /* 0x000fe400078ec0ff */
[----:B------:R-:W-:Y:S02]  /*c5b0*/  LOP3.LUT R55, R47, 0xff, RZ, 0xc0, !PT ;  /* 0x000000ff2f377812 */ /* 0x000fe400078ec0ff */
[----:B------:R-:W-:-:S04]  /*c5c0*/  LOP3.LUT R52, R52, 0xff0000, RZ, 0xc0, !PT ;  /* 0x00ff000034347812 */ /* 0x000fc800078ec0ff */
[----:B------:R-:W-:Y:S02]  /*c5d0*/  LEA R52, R53, R52, 0x18 ;  /* 0x0000003435347211 */ /* 0x000fe400078ec0ff */
[----:B------:R-:W-:-:S05]  /*c5e0*/  LOP3.LUT R53, R48, 0xff, RZ, 0xc0, !PT ;  /* 0x000000ff30357812 */ /* 0x000fca00078ec0ff */
[----:B------:R-:W-:-:S05]  /*c5f0*/  IMAD R52, R53, 0x100, R52 ;  /* 0x0000010035347824 */ /* 0x000fca00078e0234 */
[----:B------:R-:W-:Y:S02]  /*c600*/  IADD3 R55, PT, PT, R52, R55, RZ ;  /* 0x0000003734377210 */ /* 0x000fe40007ffe0ff */
[----:B------:R-:W0:Y:S02]  /*c610*/  LDC.64 R52, c[0x0][0x3b0] ;  /* 0x0000ec00ff347b82 */ /* 0x000e240000000a00 */
[----:B0-----:R-:W-:-:S05]  /*c620*/  IMAD.WIDE.U32 R52, R54, 0x4, R52 ;  /* 0x0000000436347825 */ /* 0x001fca00078e0034 */
[----:B------:R1:W-:Y:S02]  /*c630*/  STG.E desc[UR8][R52.64], R55 ;  /* 0x0000003734007986 */ /* 0x0003e4000c101908 */
.L_x_17995:
[----:B------:R-:W-:Y:S05]  /*c640*/  BSYNC.RECONVERGENT B1 ;  /* 0x0000000000017941 */ /* 0x000fea0003800200 */
.L_x_17994:
        /* <DEDUP_REMOVED lines=72> */
.L_x_18011:
[----:B-1----:R-:W-:Y:S01]  /*cad0*/  FADD.FTZ R52, R56, R52 ;  /* 0x0000003438347221 */ /* 0x002fe20000010000 */
[----:B------:R-:W-:Y:S01]  /*cae0*/  ISETP.NE.AND P0, PT, RZ, UR11, PT ;  /* 0x0000000bff007c0c */ /* 0x000fe2000bf05270 */
[----:B------:R-:W-:Y:S02]  /*caf0*/  BSSY.RECONVERGENT B1, `(.L_x_17997) ;  /* 0x0000070000017945 */ /* 0x000fe40003800200 */
[----:B------:R-:W-:Y:S02]  /*cb00*/  FFMA.FTZ R54, R52, R58, UR14 ;  /* 0x0000000e34367e23 */ /* 0x000fe4000801003a */
[----:B------:R-:W1:Y:S02]  /*cb10*/  @!P1 LDC.64 R52, c[0x0][0x3c0] ;  /* 0x0000f000ff349b82 */ /* 0x000e640000000a00 */
[----:B-1----:R-:W-:-:S05]  /*cb20*/  @!P1 IMAD.WIDE R52, R0, 0x4, R52 ;  /* 0x0000000400349825 */ /* 0x002fca00078e0234 */
[----:B------:R1:W-:Y:S02]  /*cb30*/  @!P1 STG.E desc[UR8][R52.64], R55 ;  /* 0x0000003734009986 */ /* 0x0003e4000c101908 */
[----:B-1----:R-:W-:-:S05]  /*cb40*/  FMUL.FTZ R52, R55, R55 ;  /* 0x0000003737347220 */ /* 0x002fca0000410000 */
[----:B------:R-:W-:-:S05]  /*cb50*/  FSEL R52, R52, RZ, P0 ;  /* 0x000000ff34347208 */ /* 0x000fca0000000000 */
[----:B------:R-:W-:Y:S02]  /*cb60*/  FADD.FTZ R54, R54, R52 ;  /* 0x0000003436367221 */ /* 0x000fe40000010000 */
[----:B------:R-:W1:Y:S04]  /*cb70*/  @!P1 LDC.64 R52, c[0x0][0x3c8] ;  /* 0x0000f200ff349b82 */ /* 0x000e680000000a00 */
[----:B------:R-:W2:Y:S01]  /*cb80*/  MUFU.RSQ R54, R54 ;  /* 0x0000003600367308 */ /* 0x000ea20000001400 */
[----:B-1----:R-:W-:-:S05]  /*cb90*/  @!P1 IMAD.WIDE R52, R0, 0x4, R52 ;  /* 0x0000000400349825 */ /* 0x002fca00078e0234 */
[----:B--2---:R1:W-:Y:S01]  /*cba0*/  @!P1 STG.E desc[UR8][R52.64], R54 ;  /* 0x0000003634009986 */ /* 0x0043e2000c101908 */
[----:B------:R-:W-:-:S13]  /*cbb0*/  ISETP.GE.AND P1, PT, R51, 0x1, PT ;  /* 0x000000013300780c */ /* 0x000fda0003f26270 */
[----:B-1----:R-:W-:Y:S05]  /*cbc0*/  @!P1 BRA `(.L_x_17998) ;  /* 0x0000000400889947 */ /* 0x002fea0003800000 */
[----:B------:R-:W-:Y:S01]  /*cbd0*/  FSEL R55, R55, RZ, !P0 ;  /* 0x000000ff37377208 */ /* 0x000fe20004000000 */
[----:B------:R-:W-:Y:S01]  /*cbe0*/  HADD2.F32 R52, -RZ, R73.H1_H1 ;  /* 0x30000049ff347230 */ /* 0x000fe20000004100 */
[----:B0-----:R-:W0:Y:S01]  /*cbf0*/  LDC.64 R56, c[0x0][0x428] ;  /* 0x00010a00ff387b82 */ /* 0x001e220000000a00 */
[----:B------:R-:W-:Y:S02]  /*cc00*/  HADD2.F32 R53, -RZ, R42.H0_H0 ;  /* 0x2000002aff357230 */ /* 0x000fe40000004100 */
[C---:B------:R-:W-:Y:S01]  /*cc10*/  FADD.FTZ R32, -R55.reuse, R32 ;  /* 0x0000002037207221 */ /* 0x040fe20000010100 */
[C---:B------:R-:W-:Y:S01]  /*cc20*/  FADD.FTZ R33, -R55.reuse, R33 ;  /* 0x0000002137217221 */ /* 0x040fe20000010100 */
[C---:B------:R-:W-:Y:S01]  /*cc30*/  FADD.FTZ R34, -R55.reuse, R34 ;  /* 0x0000002237227221 */ /* 0x040fe20000010100 */
[----:B------:R-:W-:Y:S01]  /*cc40*/  FADD.FTZ R35, -R55, R35 ;  /* 0x0000002337237221 */ /* 0x000fe20000010100 */
[C---:B------:R-:W-:Y:S01]  /*cc50*/  FMUL.FTZ R32, R54.reuse, R32 ;  /* 0x0000002036207220 */ /* 0x040fe20000410000 */
[C---:B------:R-:W-:Y:S01]  /*cc60*/  FMUL.FTZ R33, R54.reuse, R33 ;  /* 0x0000002136217220 */ /* 0x040fe20000410000 */
[----:B------:R-:W-:Y:S01]  /*cc70*/  FMUL.FTZ R34, R54, R34 ;  /* 0x0000002236227220 */ /* 0x000fe20000410000 */
[----:B------:R-:W-:-:S02]  /*cc80*/  VIADD R51, R51, 0xffffffff ;  /* 0xffffffff33337836 */ /* 0x000fc40000000000 */
[----:B------:R-:W-:Y:S01]  /*cc90*/  FFMA.FTZ R32, R32, R52, R53 ;  /* 0x0000003420207223 */ /* 0x000fe20000010035 */
[--C-:B------:R-:W-:Y:S02]  /*cca0*/  HADD2.F32 R52, -RZ, R69.reuse.H1_H1 ;  /* 0x30000045ff347230 */ /* 0x100fe40000004100 */
[----:B------:R-:W-:Y:S01]  /*ccb0*/  FMUL.FTZ R35, R54, R35 ;  /* 0x0000002336237220 */ /* 0x000fe20000410000 */
[----:B------:R-:W-:Y:S02]  /*ccc0*/  HADD2.F32 R53, -RZ, R69.H0_H0 ;  /* 0x20000045ff357230 */ /* 0x000fe40000004100 */
[----:B------:R-:W-:Y:S01]  /*ccd0*/  FADD.FTZ R28, -R55, R28 ;  /* 0x0000001c371c7221 */ /* 0x000fe20000010100 */
[----:B------:R-:W-:Y:S02]  /*cce0*/  IMAD R51, R51, R75, RZ ;  /* 0x0000004b33337224 */ /* 0x000fe400078e02ff */
[C---:B------:R-:W-:Y:S01]  /*ccf0*/  FADD.FTZ R29, -R55.reuse, R29 ;  /* 0x0000001d371d7221 */ /* 0x040fe20000010100 */
[----:B------:R-:W-:Y:S01]  /*cd00*/  FADD.FTZ R30, -R55, R30 ;  /* 0x0000001e371e7221 */ /* 0x000fe20000010100 */
[----:B------:R-:W-:Y:S01]  /*cd10*/  FFMA.FTZ R33, R33, R52, R53 ;  /* 0x0000003421217223 */ /* 0x000fe20000010035 */
[----:B------:R-:W-:-:S02]  /*cd20*/  HADD2.F32 R52, -RZ, R73.H0_H0 ;  /* 0x20000049ff347230 */ /* 0x000fc40000004100 */
[C---:B------:R-:W-:Y:S01]  /*cd30*/  FMUL.FTZ R28, R54.reuse, R28 ;  /* 0x0000001c361c7220 */ /* 0x040fe20000410000 */
[----:B------:R-:W-:Y:S02]  /*cd40*/  HADD2.F32 R53, -RZ, R43.H0_H0 ;  /* 0x2000002bff357230 */ /* 0x000fe40000004100 */
[C---:B------:R-:W-:Y:S01]  /*cd50*/  FMUL.FTZ R29, R54.reuse, R29 ;  /* 0x0000001d361d7220 */ /* 0x040fe20000410000 */
[----:B------:R-:W-:Y:S01]  /*cd60*/  FMUL.FTZ R30, R54, R30 ;  /* 0x0000001e361e7220 */ /* 0x000fe20000410000 */
[C---:B------:R-:W-:Y:S01]  /*cd70*/  FADD.FTZ R31, -R55.reuse, R31 ;  /* 0x0000001f371f7221 */ /* 0x040fe20000010100 */
[----:B------:R-:W-:Y:S01]  /*cd80*/  FADD.FTZ R24, -R55, R24 ;  /* 0x0000001837187221 */ /* 0x000fe20000010100 */
[----:B------:R-:W-:Y:S01]  /*cd90*/  FFMA.FTZ R34, R34, R52, R53 ;  /* 0x0000003422227223 */ /* 0x000fe20000010035 */
[--C-:B------:R-:W-:Y:S02]  /*cda0*/  HADD2.F32 R52, -RZ, R68.reuse.H1_H1 ;  /* 0x30000044ff347230 */ /* 0x100fe40000004100 */
[----:B------:R-:W-:Y:S01]  /*cdb0*/  FMUL.FTZ R31, R54, R31 ;  /* 0x0000001f361f7220 */ /* 0x000fe20000410000 */
[----:B------:R-:W-:-:S02]  /*cdc0*/  HADD2.F32 R53, -RZ, R68.H0_H0 ;  /* 0x20000044ff357230 */ /* 0x000fc40000004100 */
[C---:B------:R-:W-:Y:S01]  /*cdd0*/  FMUL.FTZ R24, R54.reuse, R24 ;  /* 0x0000001836187220 */ /* 0x040fe20000410000 */
[C---:B------:R-:W-:Y:S01]  /*cde0*/  FADD.FTZ R26, -R55.reuse, R26 ;  /* 0x0000001a371a7221 */ /* 0x040fe20000010100 */
[C---:B------:R-:W-:Y:S01]  /*cdf0*/  FADD.FTZ R27, -R55.reuse, R27 ;  /* 0x0000001b371b7221 */ /* 0x040fe20000010100 */
[----:B------:R-:W-:Y:S01]  /*ce00*/  FADD.FTZ R20, -R55, R20 ;  /* 0x0000001437147221 */ /* 0x000fe20000010100 */
[----:B------:R-:W-:Y:S01]  /*ce10*/  FFMA.FTZ R35, R35, R52, R53 ;  /* 0x0000003423237223 */ /* 0x000fe20000010035 */
[----:B------:R-:W-:Y:S01]  /*ce20*/  SHF.R.S32.HI R52, RZ, 0x1f, R51 ;  /* 0x0000001fff347819 */ /* 0x000fe20000011433 */
[C---:B------:R-:W-:Y:S01]  /*ce30*/  FMUL.FTZ R26, R54.reuse, R26 ;  /* 0x0000001a361a7220 */ /* 0x040fe20000410000 */
[C---:B------:R-:W-:Y:S01]  /*ce40*/  FMUL.FTZ R27, R54.reuse, R27 ;  /* 0x0000001b361b7220 */ /* 0x040fe20000410000 */
[----:B------:R-:W-:Y:S01]  /*ce50*/  FMUL.FTZ R20, R54, R20 ;  /* 0x0000001436147220 */ /* 0x000fe20000410000 */
[----:B------:R-:W-:-:S04]  /*ce60*/  LEA.HI R51, R52, R51, RZ, 0x2 ;  /* 0x0000003334337211 */ /* 0x000fc800078f10ff */
[----:B------:R-:W-:-:S05]  /*ce70*/  LEA.HI.SX32 R51, R51, R74, 0x1e ;  /* 0x0000004a33337211 */ /* 0x000fca00078ff2ff */
[----:B0-----:R-:W-:-:S05]  /*ce80*/  IMAD.WIDE.U32 R52, R51, 0x10, R56 ;  /* 0x0000001033347825 */ /* 0x001fca00078e0038 */
[----:B------:R0:W-:Y:S02]  /*ce90*/  STG.E.128 desc[UR8][R52.64], R32 ;  /* 0x0000002034007986 */ /* 0x0001e4000c101d08 */
[----:B0-----:R-:W-:Y:S02]  /*cea0*/  HADD2.F32 R32, -RZ, R72.H1_H1 ;  /* 0x30000048ff207230 */ /* 0x001fe40000004100 */
[----:B------:R-:W-:-:S05]  /*ceb0*/  HADD2.F32 R33, -RZ, R40.H0_H0 ;  /* 0x20000028ff217230 */ /* 0x000fca0000004100 */
[----:B------:R-:W-:Y:S01]  /*cec0*/  FFMA.FTZ R28, R28, R32, R33 ;  /* 0x000000201c1c7223 */ /* 0x000fe20000010021 */
[--C-:B------:R-:W-:Y:S02]  /*ced0*/  HADD2.F32 R32, -RZ, R67.reuse.H1_H1 ;  /* 0x30000043ff207230 */ /* 0x100fe40000004100 */
[----:B------:R-:W-:-:S05]  /*cee0*/  HADD2.F32 R33, -RZ, R67.H0_H0 ;  /* 0x20000043ff217230 */ /* 0x000fca0000004100 */
[----:B------:R-:W-:Y:S01]  /*cef0*/  FFMA.FTZ R29, R29, R32, R33 ;  /* 0x000000201d1d7223 */ /* 0x000fe20000010021 */
[----:B------:R-:W-:Y:S02]  /*cf00*/  HADD2.F32 R32, -RZ, R72.H0_H0 ;  /* 0x20000048ff207230 */ /* 0x000fe40000004100 */
[----:B------:R-:W-:-:S05]  /*cf10*/  HADD2.F32 R33, -RZ, R41.H0_H0 ;  /* 0x20000029ff217230 */ /* 0x000fca0000004100 */
[----:B------:R-:W-:Y:S01]  /*cf20*/  FFMA.FTZ R30, R30, R32, R33 ;  /* 0x000000201e1e7223 */ /* 0x000fe20000010021 */
[--C-:B------:R-:W-:Y:S02]  /*cf30*/  HADD2.F32 R32, -RZ, R66.reuse.H1_H1 ;  /* 0x30000042ff207230 */ /* 0x100fe40000004100 */
[----:B------:R-:W-:-:S05]  /*cf40*/  HADD2.F32 R33, -RZ, R66.H0_H0 ;  /* 0x20000042ff217230 */ /* 0x000fca0000004100 */
[----:B------:R-:W-:Y:S01]  /*cf50*/  FFMA.FTZ R31, R31, R32, R33 ;  /* 0x000000201f1f7223 */ /* 0x000fe20000010021 */
[----:B------:R-:W-:-:S05]  /*cf60*/  IADD3 R32, PT, PT, R51, 0x20, RZ ;  /* 0x0000002033207810 */ /* 0x000fca0007ffe0ff */
[----:B------:R-:W-:-:S05]  /*cf70*/  IMAD.WIDE.U32 R32, R32, 0x10, R56 ;  /* 0x0000001020207825 */ /* 0x000fca00078e0038 */
[----:B------:R0:W-:Y:S02]  /*cf80*/  STG.E.128 desc[UR8][R32.64], R28 ;  /* 0x0000001c20007986 */ /* 0x0001e4000c101d08 */
[C---:B0-----:R-:W-:Y:S01]  /*cf90*/  FADD.FTZ R30, -R55.reuse, R25 ;  /* 0x00000019371e7221 */ /* 0x041fe20000010100 */
[--C-:B------:R-:W-:Y:S02]  /*cfa0*/  HADD2.F32 R31, -RZ, R65.reuse.H1_H1 ;  /* 0x30000041ff1f7230 */ /* 0x100fe40000004100 */
[----:B------:R-:W-:Y:S01]  /*cfb0*/  FADD.FTZ R32, -R55, R22 ;  /* 0x0000001637207221 */ /* 0x000fe20000010100 */
[----:B------:R-:W-:Y:S02]  /*cfc0*/  HADD2.F32 R25, -RZ, R65.H0_H0 ;  /* 0x20000041ff197230 */ /* 0x000fe40000004100 */
[C---:B------:R-:W-:Y:S01]  /*cfd0*/  FMUL.FTZ R30, R54.reuse, R30 ;  /* 0x0000001e361e7220 */ /* 0x040fe20000410000 */
[----:B------:R-:W-:Y:S02]  /*cfe0*/  HADD2.F32 R29, -RZ, R71.H1_H1 ;  /* 0x30000047ff1d7230 */ /* 0x000fe40000004100 */
[----:B------:R-:W-:Y:S01]  /*cff0*/  FMUL.FTZ R32, R54, R32 ;  /* 0x0000002036207220 */ /* 0x000fe20000410000 */
[----:B------:R-:W-:-:S02]  /*d000*/  HADD2.F32 R28, -RZ, R38.H0_H0 ;  /* 0x20000026ff1c7230 */ /* 0x000fc40000004100 */
[----:B------:R-:W-:Y:S01]  /*d010*/  FFMA.FTZ R25, R30, R31, R25 ;  /* 0x0000001f1e197223 */ /* 0x000fe20000010019 */
[----:B------:R-:W-:Y:S02]  /*d020*/  HADD2.F32 R30, -RZ, R71.H0_H0 ;  /* 0x20000047ff1e7230 */ /* 0x000fe40000004100 */
[----:B------:R-:W-:Y:S02]  /*d030*/  HADD2.F32 R31, -RZ, R39.H0_H0 ;  /* 0x20000027ff1f7230 */ /* 0x000fe40000004100 */
[----:B------:R-:W-:Y:S01]  /*d040*/  FFMA.FTZ R24, R24, R29, R28 ;  /* 0x0000001d18187223 */ /* 0x000fe2000001001c */
[--C-:B------:R-:W-:Y:S02]  /*d050*/  HADD2.F32 R29, -RZ, R64.reuse.H1_H1 ;  /* 0x30000040ff1d7230 */ /* 0x100fe40000004100 */
[----:B------:R-:W-:Y:S02]  /*d060*/  HADD2.F32 R28, -RZ, R64.H0_H0 ;  /* 0x20000040ff1c7230 */ /* 0x000fe40000004100 */
[----:B------:R-:W-:Y:S01]  /*d070*/  FFMA.FTZ R26, R26, R30, R31 ;  /* 0x0000001e1a1a7223 */ /* 0x000fe2000001001f */
[----:B------:R-:W-:Y:S01]  /*d080*/  FADD.FTZ R31, -R55, R21 ;  /* 0x00000015371f7221 */ /* 0x000fe20000010100 */
[----:B------:R-:W-:-:S02]  /*d090*/  HADD2.F32 R30, -RZ, R63.H1_H1 ;  /* 0x3000003fff1e7230 */ /* 0x000fc40000004100 */
[----:B------:R-:W-:Y:S01]  /*d0a0*/  FADD.FTZ R55, -R55, R23 ;  /* 0x0000001737377221 */ /* 0x000fe20000010100 */
[----:B------:R-:W-:Y:S01]  /*d0b0*/  FFMA.FTZ R27, R27, R29, R28 ;  /* 0x0000001d1b1b7223 */ /* 0x000fe2000001001c */
[----:B------:R-:W-:Y:S02]  /*d0c0*/  HADD2.F32 R29, -RZ, R70.H1_H1 ;  /* 0x30000046ff1d7230 */ /* 0x000fe40000004100 */
[C---:B------:R-:W-:Y:S01]  /*d0d0*/  FMUL.FTZ R31, R54.reuse, R31 ;  /* 0x0000001f361f7220 */ /* 0x040fe20000410000 */
[----:B------:R-:W-:Y:S02]  /*d0e0*/  HADD2.F32 R28, -RZ, R36.H0_H0 ;  /* 0x20000024ff1c7230 */ /* 0x000fe40000004100 */
[----:B------:R-:W-:Y:S01]  /*d0f0*/  FMUL.FTZ R54, R54, R55 ;  /* 0x0000003736367220 */ /* 0x000fe20000410000 */
[----:B------:R-:W-:Y:S02]  /*d100*/  HADD2.F32 R21, -RZ, R63.H0_H0 ;  /* 0x2000003fff157230 */ /* 0x000fe40000004100 */
[----:B------:R-:W-:-:S02]  /*d110*/  HADD2.F32 R22, -RZ, R37.H0_H0 ;  /* 0x20000025ff167230 */ /* 0x000fc40000004100 */
[----:B------:R-:W-:Y:S01]  /*d120*/  FFMA.FTZ R20, R20, R29, R28 ;  /* 0x0000001d14147223 */ /* 0x000fe2000001001c */
[----:B------:R-:W-:Y:S02]  /*d130*/  VIADD R28, R51, 0x40 ;  /* 0x00000040331c7836 */ /* 0x000fe40000000000 */
[----:B------:R-:W-:Y:S01]  /*d140*/  FFMA.FTZ R21, R31, R30, R21 ;  /* 0x0000001e1f157223 */ /* 0x000fe20000010015 */
[----:B------:R-:W-:Y:S01]  /*d150*/  HADD2.F32 R31, -RZ, R70.H0_H0 ;  /* 0x20000046ff1f7230 */ /* 0x000fe20000004100 */
[----:B------:R-:W-:Y:S01]  /*d160*/  IADD3 R51, PT, PT, R51, 0x60, RZ ;  /* 0x0000006033337810 */ /* 0x000fe20007ffe0ff */
[--C-:B------:R-:W-:Y:S02]  /*d170*/  HADD2.F32 R23, -RZ, R62.reuse.H1_H1 ;  /* 0x3000003eff177230 */ /* 0x100fe40000004100 */
[----:B------:R-:W-:Y:S02]  /*d180*/  HADD2.F32 R30, -RZ, R62.H0_H0 ;  /* 0x2000003eff1e7230 */ /* 0x000fe40000004100 */
[----:B------:R-:W-:Y:S01]  /*d190*/  FFMA.FTZ R22, R32, R31, R22 ;  /* 0x0000001f20167223 */ /* 0x000fe20000010016 */
[----:B------:R-:W-:-:S04]  /*d1a0*/  IMAD.WIDE.U32 R28, R28, 0x10, R56 ;  /* 0x000000101c1c7825 */ /* 0x000fc800078e0038 */
[----:B------:R-:W-:Y:S01]  /*d1b0*/  FFMA.FTZ R23, R54, R23, R30 ;  /* 0x0000001736177223 */ /* 0x000fe2000001001e */
[----:B------:R-:W-:Y:S01]  /*d1c0*/  IMAD.WIDE.U32 R56, R51, 0x10, R56 ;  /* 0x0000001033387825 */ /* 0x000fe200078e0038 */
[----:B------:R1:W-:Y:S04]  /*d1d0*/  STG.E.128 desc[UR8][R28.64], R24 ;  /* 0x000000181c007986 */ /* 0x0003e8000c101d08 */
[----:B------:R1:W-:Y:S02]  /*d1e0*/  STG.E.128 desc[UR8][R56.64], R20 ;  /* 0x0000001438007986 */ /* 0x0003e4000c101d08 */
.L_x_17998:
[----:B------:R-:W-:Y:S05]  /*d1f0*/  BSYNC.RECONVERGENT B1 ;  /* 0x0000000000017941 */ /* 0x000fea0003800200 */
.L_x_17997:
[----:B-1----:R-:W1:Y:S02]  /*d200*/  LDC.64 R20, c[0x0][0x380] ;  /* 0x0000e000ff147b82 */ /* 0x002e640000000a00 */
[----:B-1----:R-:W-:-:S05]  /*d210*/  IMAD R0, R20, 0x4, R0 ;  /* 0x0000000414007824 */ /* 0x002fca00078e0200 */
[----:B------:R-:W-:-:S13]  /*d220*/  ISETP.GE.AND P0, PT, R0, R21, PT ;  /* 0x000000150000720c */ /* 0x000fda0003f06270 */
[----:B------:R-:W-:Y:S05]  /*d230*/  @!P0 BRA `(.L_x_17999) ;  /* 0xffffff3c00288947 */ /* 0x000fea000383ffff */
[----:B------:R-:W-:Y:S05]  /*d240*/  BSYNC B0 ;  /* 0x0000000000007941 */ /* 0x000fea0003800000 */
.L_x_17767:
[----:B------:R-:W-:Y:S05]  /*d250*/  EXIT ;  /* 0x000000000000794d */ /* 0x000fea0003800000 */
.L_x_17996:
        /* <DEDUP_REMOVED lines=8> */
.L_x_18001:
[----:B------:R-:W-:Y:S05]  /*d2e0*/  BSYNC B1 ;  /* 0x0000000000017941 */ /* 0x000fea0003800000 */
.L_x_18000:
[----:B------:R-:W-:Y:S01]  /*d2f0*/  FADD.FTZ R55, R55, R52 ;  /* 0x0000003437377221 */ /* 0x000fe20000010000 */
[----:B------:R-:W-:Y:S02]  /*d300*/  HFMA2 R53, -RZ, RZ, 0, 1.847743988037109375e-06 ;  /* 0x0000001fff357431 */ /* 0x000fe400000001ff */
[----:B------:R-:W-:Y:S01]  /*d310*/  IMAD.MOV.U32 R52, RZ, RZ, -0x1 ;  /* 0xffffffffff347424 */ /* 0x000fe200078e00ff */
[----:B------:R-:W0:Y:S01]  /*d320*/  LDC R58, c[0x0][0x400] ;  /* 0x00010000ff3a7b82 */ /* 0x000e220000000800 */
[----:B------:R-:W-:Y:S01]  /*d330*/  IMAD.MOV.U32 R54, RZ, RZ, 0x2 ;  /* 0x00000002ff367424 */ /* 0x000fe200078e00ff */
[----:B------:R-:W-:-:S07]  /*d340*/  MOV R57, R55 ;  /* 0x0000003700397202 */ /* 0x000fce0000000f00 */
[----:B0-----:R-:W-:Y:S05]  /*d350*/  WARPSYNC.COLLECTIVE R52, `(.L_x_18002) ;  /* 0x0000000034087348 */ /* 0x001fea0003c00000 */
[----:B------:R1:W2:Y:S02]  /*d360*/  SHFL.BFLY P0, R52, R57, R54, R53 ;  /* 0x0c00003639347389 */ /* 0x0002a40000000035 */
[----:B012---:R-:W-:Y:S05]  /*d370*/  ENDCOLLECTIVE ;  /* 0x000000000000791b */ /* 0x007fea0003800000 */
.L_x_18002:
[----:B------:R-:W-:Y:S02]  /*d380*/  IMAD.MOV.U32 R54, RZ, RZ, 0x4 ;  /* 0x00000004ff367424 */ /* 0x000fe400078e00ff */
[----:B------:R-:W-:Y:S01]  /*d390*/  FADD.FTZ R55, R55, R52 ;  /* 0x0000003437377221 */ /* 0x000fe20000010000 */
[----:B------:R-:W-:-:S04]  /*d3a0*/  MOV R52, 0xffffffff ;  /* 0xffffffff00347802 */ /* 0x000fc80000000f00 */
[----:B------:R-:W-:-:S07]  /*d3b0*/  MOV R57, R55 ;  /* 0x0000003700397202 */ /* 0x000fce0000000f00 */
[----:B------:R-:W-:Y:S05]  /*d3c0*/  WARPSYNC.COLLECTIVE R52, `(.L_x_18003) ;  /* 0x0000000034087348 */ /* 0x000fea0003c00000 */
[----:B------:R0:W1:Y:S02]  /*d3d0*/  SHFL.BFLY P0, R52, R57, R54, R53 ;  /* 0x0c00003639347389 */ /* 0x0000640000000035 */
[----:B01----:R-:W-:Y:S05]  /*d3e0*/  ENDCOLLECTIVE ;  /* 0x000000000000791b */ /* 0x003fea0003800000 */
.L_x_18003:
[----:B------:R-:W-:Y:S02]  /*d3f0*/  HFMA2 R54, -RZ, RZ, 0, 4.76837158203125e-07 ;  /* 0x00000008ff367431 */ /* 0x000fe400000001ff */
[----:B------:R-:W-:Y:S01]  /*d400*/  FADD.FTZ R55, R55, R52 ;  /* 0x0000003437377221 */ /* 0x000fe20000010000 */
[----:B------:R-:W-:-:S03]  /*d410*/  IMAD.MOV.U32 R52, RZ, RZ, -0x1 ;  /* 0xffffffffff347424 */ /* 0x000fc600078e00ff */
[----:B------:R-:W-:-:S07]  /*d420*/  IMAD.MOV.U32 R57, RZ, RZ, R55 ;  /* 0x000000ffff397224 */ /* 0x000fce00078e0037 */
[----:B------:R-:W-:Y:S05]  /*d430*/  WARPSYNC.COLLECTIVE R52, `(.L_x_18004) ;  /* 0x0000000034087348 */ /* 0x000fea0003c00000 */
[----:B------:R0:W1:Y:S02]  /*d440*/  SHFL.BFLY P0, R52, R57, R54, R53 ;  /* 0x0c00003639347389 */ /* 0x0000640000000035 */
[----:B01----:R-:W-:Y:S05]  /*d450*/  ENDCOLLECTIVE ;  /* 0x000000000000791b */ /* 0x003fea0003800000 */
.L_x_18004:
[----:B------:R-:W-:Y:S02]  /*d460*/  IMAD.MOV.U32 R54, RZ, RZ, 0x10 ;  /* 0x00000010ff367424 */ /* 0x000fe400078e00ff */
[----:B------:R-:W-:Y:S01]  /*d470*/  FADD.FTZ R55, R55, R52 ;  /* 0x0000003437377221 */ /* 0x000fe20000010000 */
[----:B------:R-:W-:-:S04]  /*d480*/  MOV R52, 0xffffffff ;  /* 0xffffffff00347802 */ /* 0x000fc80000000f00 */
[----:B------:R-:W-:-:S07]  /*d490*/  MOV R57, R55 ;  /* 0x0000003700397202 */ /* 0x000fce0000000f00 */
[----:B------:R-:W-:Y:S05]  /*d4a0*/  WARPSYNC.COLLECTIVE R52, `(.L_x_18005) ;  /* 0x0000000034087348 */ /* 0x000fea0003c00000 */
[----:B------:R0:W1:Y:S02]  /*d4b0*/  SHFL.BFLY P0, R52, R57, R54, R53 ;  /* 0x0c00003639347389 */ /* 0x0000640000000035 */
[----:B01----:R-:W-:Y:S05]  /*d4c0*/  ENDCOLLECTIVE ;  /* 0x000000000000791b */ /* 0x003fea0003800000 */
.L_x_18005:
        /* <DEDUP_REMOVED lines=41> */
.L_x_18006:
[----:B------:R-:W-:Y:S02]  /*d760*/  HFMA2 R54, -RZ, RZ, 0, 1.1920928955078125e-07 ;  /* 0x00000002ff367431 */ /* 0x000fe400000001ff */
[----:B------:R-:W-:Y:S01]  /*d770*/  FADD.FTZ R56, R56, R52 ;  /* 0x0000003438387221 */ /* 0x000fe20000010000 */
[----:B------:R-:W-:-:S03]  /*d780*/  IMAD.MOV.U32 R52, RZ, RZ, -0x1 ;  /* 0xffffffffff347424 */ /* 0x000fc600078e00ff */
[----:B------:R-:W-:-:S07]  /*d790*/  IMAD.MOV.U32 R57, RZ, RZ, R56 ;  /* 0x000000ffff397224 */ /* 0x000fce00078e0038 */
[----:B------:R-:W-:Y:S05]  /*d7a0*/  WARPSYNC.COLLECTIVE R52, `(.L_x_18007) ;  /* 0x0000000034087348 */ /* 0x000fea0003c00000 */
[----:B------:R0:W1:Y:S02]  /*d7b0*/  SHFL.BFLY P0, R52, R57, R54, R53 ;  /* 0x0c00003639347389 */ /* 0x0000640000000035 */
[----:B01----:R-:W-:Y:S05]  /*d7c0*/  ENDCOLLECTIVE ;  /* 0x000000000000791b */ /* 0x003fea0003800000 */
.L_x_18007:
[----:B------:R-:W-:Y:S02]  /*d7d0*/  IMAD.MOV.U32 R54, RZ, RZ, 0x4 ;  /* 0x00000004ff367424 */ /* 0x000fe400078e00ff */
[----:B------:R-:W-:Y:S01]  /*d7e0*/  FADD.FTZ R56, R56, R52 ;  /* 0x0000003438387221 */ /* 0x000fe20000010000 */
[----:B------:R-:W-:-:S04]  /*d7f0*/  MOV R52, 0xffffffff ;  /* 0xffffffff00347802 */ /* 0x000fc80000000f00 */
[----:B------:R-:W-:-:S07]  /*d800*/  MOV R57, R56 ;  /* 0x0000003800397202 */ /* 0x000fce0000000f00 */
[----:B------:R-:W-:Y:S05]  /*d810*/  WARPSYNC.COLLECTIVE R52, `(.L_x_18008) ;  /* 0x0000000034087348 */ /* 0x000fea0003c00000 */
[----:B------:R0:W1:Y:S02]  /*d820*/  SHFL.BFLY P0, R52, R57, R54, R53 ;  /* 0x0c00003639347389 */ /* 0x0000640000000035 */
[----:B01----:R-:W-:Y:S05]  /*d830*/  ENDCOLLECTIVE ;  /* 0x000000000000791b */ /* 0x003fea0003800000 */
.L_x_18008:
[----:B------:R-:W-:Y:S02]  /*d840*/  HFMA2 R54, -RZ, RZ, 0, 4.76837158203125e-07 ;  /* 0x00000008ff367431 */ /* 0x000fe400000001ff */
[----:B------:R-:W-:Y:S01]  /*d850*/  FADD.FTZ R56, R56, R52 ;  /* 0x0000003438387221 */ /* 0x000fe20000010000 */
[----:B------:R-:W-:-:S03]  /*d860*/  IMAD.MOV.U32 R52, RZ, RZ, -0x1 ;  /* 0xffffffffff347424 */ /* 0x000fc600078e00ff */
[----:B------:R-:W-:-:S07]  /*d870*/  IMAD.MOV.U32 R57, RZ, RZ, R56 ;  /* 0x000000ffff397224 */ /* 0x000fce00078e0038 */
[----:B------:R-:W-:Y:S05]  /*d880*/  WARPSYNC.COLLECTIVE R52, `(.L_x_18009) ;  /* 0x0000000034087348 */ /* 0x000fea0003c00000 */
[----:B------:R0:W1:Y:S02]  /*d890*/  SHFL.BFLY P0, R52, R57, R54, R53 ;  /* 0x0c00003639347389 */ /* 0x0000640000000035 */
[----:B01----:R-:W-:Y:S05]  /*d8a0*/  ENDCOLLECTIVE ;  /* 0x000000000000791b */ /* 0x003fea0003800000 */
.L_x_18009:
[----:B------:R-:W-:Y:S02]  /*d8b0*/  IMAD.MOV.U32 R54, RZ, RZ, 0x10 ;  /* 0x00000010ff367424 */ /* 0x000fe400078e00ff */
[----:B------:R-:W-:Y:S01]  /*d8c0*/  FADD.FTZ R56, R56, R52 ;  /* 0x0000003438387221 */ /* 0x000fe20000010000 */
[----:B------:R-:W-:-:S04]  /*d8d0*/  MOV R52, 0xffffffff ;  /* 0xffffffff00347802 */ /* 0x000fc80000000f00 */
[----:B------:R-:W-:-:S07]  /*d8e0*/  MOV R57, R56 ;  /* 0x0000003800397202 */ /* 0x000fce0000000f00 */
[----:B------:R-:W-:Y:S05]  /*d8f0*/  WARPSYNC.COLLECTIVE R52, `(.L_x_18010) ;  /* 0x0000000034087348 */ /* 0x000fea0003c00000 */
[----:B------:R0:W1:Y:S02]  /*d900*/  SHFL.BFLY P0, R52, R57, R54, R53 ;  /* 0x0c00003639347389 */ /* 0x0000640000000035 */
[----:B01----:R-:W-:Y:S05]  /*d910*/  ENDCOLLECTIVE ;  /* 0x000000000000791b */ /* 0x003fea0003800000 */
.L_x_18010:
[----:B------:R-:W-:Y:S05]  /*d920*/  BRA `(.L_x_18011) ;  /* 0xfffffff000687947 */ /* 0x000fea000383ffff */
.L_x_18012:
        /* <DEDUP_REMOVED lines=13> */
.L_x_20364:


//--------------------- .text._ZN10layer_norm13ln_fwd_kernelINS_13Kernel_traitsIfffffjLj512ELj1ELj4ELj1ELj16ENS_18Kernel_traits_baseILj512EfffffjLj128EEEEELb0ELb0ELb0ELb0EEEvNS_9FwdParamsE --------------------------
	.section	.text._ZN10layer_norm13ln_fwd_kernelINS_13Kernel_traitsIfffffjLj512ELj1ELj4ELj1ELj16ENS_18Kernel_traits_baseILj512EfffffjLj128EEEEELb0ELb0ELb0ELb0EEEvNS_9FwdParamsE,"ax",@progbits
	.align	128
        .global         _ZN10layer_norm13ln_fwd_kernelINS_13Kernel_traitsIfffffjLj512ELj1ELj4ELj1ELj16ENS_18Kernel_traits_baseILj512EfffffjLj128EEEEELb0ELb0ELb0ELb0EEEvNS_9FwdParamsE
        .type           _ZN10layer_norm13ln_fwd_kernelINS_13Kernel_traitsIfffffjLj512ELj1ELj4ELj1ELj16ENS_18Kernel_traits_baseILj512EfffffjLj128EEEEELb0ELb0ELb0ELb0EEEvNS_9FwdParamsE,@function
        .size           _ZN10layer_norm13ln_fwd_kernelINS_13Kernel_traitsIfffffjLj512ELj1ELj4ELj1ELj16ENS_18Kernel_traits_baseILj512EfffffjLj128EEEEELb0ELb0ELb0ELb0EEEvNS_9FwdParamsE,(.L_x_20365 - _ZN10layer_norm13ln_fwd_kernelINS_13Kernel_traitsIfffffjLj512ELj1ELj4ELj1ELj16ENS_18Kernel_traits_baseILj512EfffffjLj128EEEEELb0ELb0ELb0ELb0EEEvNS_9FwdParamsE)
        .other          _ZN10layer_norm13ln_fwd_kernelINS_13Kernel_traitsIfffffjLj512ELj1ELj4ELj1ELj16ENS_18Kernel_traits_baseILj512EfffffjLj128EEEEELb0ELb0ELb0ELb0EEEvNS_9FwdParamsE,@"STO_CUDA_ENTRY STV_DEFAULT"
_ZN10layer_norm13ln_fwd_kernelINS_13Kernel_traitsIfffffjLj512ELj1ELj4ELj1ELj16ENS_18Kernel_traits_baseILj512EfffffjLj128EEEEELb0ELb0ELb0ELb0EEEvNS_9FwdParamsE:
.text._ZN10layer_norm13ln_fwd_kernelINS_13Kernel_traitsIfffffjLj512ELj1ELj4ELj1ELj16ENS_18Kernel_traits_baseILj512EfffffjLj128EEEEELb0ELb0ELb0ELb0EEEvNS_9FwdParamsE:
        /* <DEDUP_REMOVED lines=13> */
[----:B0-----:R-:W-:Y:S01]  /*00d0*/  LOP3.LUT R5, R2, 0x1f, RZ, 0xc, !PT ;  /* 0x0000001f02057812 */ /* 0x001fe200078e0cff */
        /* <DEDUP_REMOVED lines=18> */
[----:B0-----:R0:W5:Y:S01]  /*0200*/  @P1 LDG.E.128 R32, desc[UR6][R8.64] ;  /* 0x0000000608201981 */ /* 0x001162000c1e1d00 */
[C---:B--2---:R-:W-:Y:S01]  /*0210*/  @P1 IMAD.WIDE.U32 R10, R19.reuse, 0x10, R10 ;  /* 0x00000010130a1825 */ /* 0x044fe200078e000a */
[----:B------:R-:W-:Y:S01]  /*0220*/  @P1 IADD3 R19, PT, PT, R19, 0x20, RZ ;  /* 0x0000002013131810 */ /* 0x000fe20007ffe0ff */
[----:B------:R-:W1:Y:S03]  /*0230*/  @P0 LDC.64 R4, c[0x0][0x3d0] ;  /* 0x0000f400ff040b82 */ /* 0x000e660000000a00 */
[----:B------:R0:W5:Y:S01]  /*0240*/  @P1 LDG.E.128 R28, desc[UR6][R10.64] ;  /* 0x000000060a1c1981 */ /* 0x000162000c1e1d00 */
[----:B---3--:R-:W-:-:S04]  /*0250*/  @P2 IMAD.WIDE.U32 R12, R19, 0x10, R12 ;  /* 0x00000010130c2825 */ /* 0x008fc800078e000c */
[----:B------:R-:W2:Y:S01]  /*0260*/  @P0 LDC.64 R6, c[0x0][0x438] ;  /* 0x00010e00ff060b82 */ /* 0x000ea20000000a00 */
[----:B------:R0:W5:Y:S01]  /*0270*/  @P2 LDG.E.128 R24, desc[UR6][R12.64] ;  /* 0x000000060c182981 */ /* 0x000162000c1e1d00 */
[----:B----4-:R-:W-:-:S05]  /*0280*/  @P2 IMAD.WIDE.U32 R14, R19, 0x10, R14 ;  /* 0x00000010130e2825 */ /* 0x010fca00078e000e */
[----:B------:R0:W5:Y:S01]  /*0290*/  @P2 LDG.E.128 R20, desc[UR6][R14.64] ;  /* 0x000000060e142981 */ /* 0x000162000c1e1d00 */
[----:B-1----:R-:W-:-:S05]  /*02a0*/  @P0 IMAD.WIDE.U32 R4, R2, 0x10, R4 ;  /* 0x0000001002040825 */ /* 0x002fca00078e0004 */
[----:B------:R0:W5:Y:S01]  /*02b0*/  @P0 LDG.E.128 R40, desc[UR6][R4.64] ;  /* 0x0000000604280981 */ /* 0x000162000c1e1d00 */
[----:B--2---:R-:W-:-:S05]  /*02c0*/  @P0 IMAD.WIDE.U32 R6, R2, 0x10, R6 ;  /* 0x0000001002060825 */ /* 0x004fca00078e0006 */
[----:B------:R0:W5:Y:S01]  /*02d0*/  @P0 LDG.E.128 R36, desc[UR6][R6.64] ;  /* 0x0000000606240981 */ /* 0x000162000c1e1d00 */
[----:B------:R-:W-:Y:S02]  /*02e0*/  ISETP.GE.U32.AND P0, PT, R0, 0x80, PT ;  /* 0x000000800000780c */ /* 0x000fe40003f06070 */
[----:B------:R-:W-:-:S11]  /*02f0*/  @P2 IADD3 R19, PT, PT, R19, 0x20, RZ ;  /* 0x0000002013132810 */ /* 0x000fd60007ffe0ff */
[----:B0-----:R-:W-:Y:S05]  /*0300*/  @!P0 BRA `(.L_x_18015) ;  /* 0x00000000008c8947 */ /* 0x001fea0003800000 */
[----:B------:R-:W0:Y:S08]  /*0310*/  LDC.64 R16, c[0x0][0x3d0] ;  /* 0x0000f400ff107b82 */ /* 0x000e300000000a00 */
[----:B------:R-:W1:Y:S01]  /*0320*/  LDC.64 R12, c[0x0][0x438] ;  /* 0x00010e00ff0c7b82 */ /* 0x000e620000000a00 */
[----:B0-----:R-:W-:-:S04]  /*0330*/  IMAD.WIDE.U32 R16, R19, 0x10, R16 ;  /* 0x0000001013107825 */ /* 0x001fc800078e0010 */
[----:B-1----:R-:W-:Y:S02]  /*0340*/  IMAD.WIDE.U32 R12, R19, 0x10, R12 ;  /* 0x00000010130c7825 */ /* 0x002fe400078e000c */
[----:B------:R-:W5:Y:S04]  /*0350*/  LDG.E.128 R16, desc[UR6][R16.64] ;  /* 0x0000000610107981 */ /* 0x000f68000c1e1d00 */
[----:B------:R-:W5:Y:S01]  /*0360*/  LDG.E.128 R12, desc[UR6][R12.64] ;  /* 0x000000060c0c7981 */ /* 0x000f62000c1e1d00 */
[----:B------:R-:W-:Y:S05]  /*0370*/  BRA `(.L_x_18015) ;  /* 0x0000000000707947 */ /* 0x000fea0003800000 */
.L_x_18014:
        /* <DEDUP_REMOVED lines=12> */
[----:B0-----:R0:W5:Y:S01]  /*0440*/  @P1 LDG.E.128 R32, desc[UR6][R4.64] ;  /* 0x0000000604201981 */ /* 0x001162000c1e1d00 */
[C---:B--2---:R-:W-:Y:S01]  /*0450*/  @P2 IMAD.WIDE.U32 R10, R23.reuse, 0x10, R8 ;  /* 0x00000010170a2825 */ /* 0x044fe200078e0008 */
[----:B------:R-:W-:-:S04]  /*0460*/  @P2 IADD3 R23, PT, PT, R23, 0x20, RZ ;  /* 0x0000002017172810 */ /* 0x000fc80007ffe0ff */
[----:B------:R0:W5:Y:S01]  /*0470*/  @P2 LDG.E.128 R24, desc[UR6][R10.64] ;  /* 0x000000060a182981 */ /* 0x000162000c1e1d00 */
[----:B---3--:R-:W-:-:S05]  /*0480*/  @P0 IMAD.WIDE.U32 R8, R2, 0x10, R6 ;  /* 0x0000001002080825 */ /* 0x008fca00078e0006 */
[----:B------:R0:W5:Y:S01]  /*0490*/  @P0 LDG.E.128 R40, desc[UR6][R8.64] ;  /* 0x0000000608280981 */ /* 0x000162000c1e1d00 */
[----:B----4-:R-:W-:-:S05]  /*04a0*/  @P3 IMAD.WIDE.U32 R6, R23, 0x10, R20 ;  /* 0x0000001017063825 */ /* 0x010fca00078e0014 */
[----:B------:R0:W5:Y:S01]  /*04b0*/  @P3 LDG.E.128 R16, desc[UR6][R6.64] ;  /* 0x0000000606103981 */ /* 0x000162000c1e1d00 */
[----:B------:R-:W-:Y:S02]  /*04c0*/  CS2R R22, SRZ ;  /* 0x0000000000167805 */ /* 0x000fe4000001ff00 */
[----:B------:R-:W-:Y:S02]  /*04d0*/  CS2R R20, SRZ ;  /* 0x0000000000147805 */ /* 0x000fe4000001ff00 */
[----:B------:R-:W-:Y:S02]  /*04e0*/  CS2R R30, SRZ ;  /* 0x00000000001e7805 */ /* 0x000fe4000001ff00 */
[----:B------:R-:W-:Y:S02]  /*04f0*/  CS2R R28, SRZ ;  /* 0x00000000001c7805 */ /* 0x000fe4000001ff00 */
[----:B------:R-:W-:Y:S02]  /*0500*/  CS2R R38, SRZ ;  /* 0x0000000000267805 */ /* 0x000fe4000001ff00 */
[----:B------:R-:W-:-:S02]  /*0510*/  CS2R R36, SRZ ;  /* 0x0000000000247805 */ /* 0x000fc4000001ff00 */
[----:B------:R-:W-:Y:S02]  /*0520*/  @P3 CS2R R14, SRZ ;  /* 0x00000000000e3805 */ /* 0x000fe4000001ff00 */
[----:B0-----:R-:W-:-:S07]  /*0530*/  @P3 CS2R R12, SRZ ;  /* 0x00000000000c3805 */ /* 0x001fce000001ff00 */
.L_x_18015:
[----:B------:R-:W-:Y:S05]  /*0540*/  BSYNC.RECONVERGENT B0 ;  /* 0x0000000000007941 */ /* 0x000fea0003800200 */
.L_x_18013:
[----:B------:R-:W0:Y:S02]  /*0550*/  LDCU UR4, c[0x0][0x384] ;  /* 0x00007080ff0477ac */ /* 0x000e240008000800 */
[----:B0-----:R-:W-:-:S13]  /*0560*/  ISETP.GE.AND P0, PT, R3, UR4, PT ;  /* 0x0000000403007c0c */ /* 0x001fda000bf06270 */
[----:B------:R-:W-:Y:S05]  /*0570*/  @P0 EXIT ;  /* 0x000000000000094d */ /* 0x000fea0003800000 */
[----:B------:R-:W0:Y:S01]  /*0580*/  LDCU.U8 UR4, c[0x0][0x410] ;  /* 0x00008200ff0477ac */ /* 0x000e220008000000 */
[----:B------:R-:W-:Y:S01]  /*0590*/  UISETP.NE.U32.AND UP1, UPT, UR8, URZ, UPT ;  /* 0x000000ff0800728c */ /* 0x000fe2000bf25070 */
[----:B------:R-:W1:Y:S03]  /*05a0*/  LDCU UR10, c[0x0][0x388] ;  /* 0x00007100ff0a77ac */ /* 0x000e660008000800 */
[----:B------:R-:W-:Y:S01]  /*05b0*/  UISETP.NE.AND.EX UP1, UPT, UR9, URZ, UPT, UP1 ;  /* 0x000000ff0900728c */ /* 0x000fe2000bf25310 */
[----:B------:R-:W2:Y:S05]  /*05c0*/  LDCU UR8, c[0x0][0x448] ;  /* 0x00008900ff0877ac */ /* 0x000eaa0008000800 */
[----:B------:R-:W-:Y:S01]  /*05d0*/  PLOP3.LUT P1, PT, PT, PT, UP1, 0x80, 0x8 ;  /* 0x000000000008781c */ /* 0x000fe20003f2f018 */
[----:B------:R-:W3:Y:S01]  /*05e0*/  LDCU.64 UR12, c[0x0][0x3a0] ;  /* 0x00007400ff0c77ac */ /* 0x000ee20008000a00 */
[----:B------:R-:W4:Y:S01]  /*05f0*/  LDCU.64 UR14, c[0x0][0x3e0] ;  /* 0x00007c00ff0e77ac */ /* 0x000f220008000a00 */
[----:B0-----:R-:W-:-:S11]  /*0600*/  UISETP.NE.AND UP2, UPT, UR4, URZ, UPT ;  /* 0x000000ff0400728c */ /* 0x001fd6000bf45270 */
.L_x_18037:
[----:B------:R-:W0:Y:S01]  /*0610*/  @P1 LDC.64 R44, c[0x0][0x3e0] ;  /* 0x0000f800ff2c1b82 */ /* 0x000e220000000a00 */
[----:B------:R-:W-:Y:S02]  /*0620*/  HFMA2 R65, -RZ, RZ, 1.875, 0 ;  /* 0x3f800000ff417431 */ /* 0x000fe400000001ff */
[----:B0-----:R-:W-:-:S05]  /*0630*/  @P1 IMAD.WIDE R44, R3, 0x4, R44 ;  /* 0x00000004032c1825 */ /* 0x001fca00078e022c */
[----:B-----5:R0:W5:Y:S01]  /*0640*/  @P1 LDG.E R65, desc[UR6][R44.64] ;  /* 0x000000062c411981 */ /* 0x020162000c1e1900 */
[----:B-1----:R-:W-:Y:S01]  /*0650*/  IMAD R46, R3, UR10, RZ ;  /* 0x0000000a032e7c24 */ /* 0x002fe2000f8e02ff */
[----:B------:R-:W-:Y:S01]  /*0660*/  ISETP.GE.U32.AND P0, PT, R0, 0x20, PT ;  /* 0x000000200000780c */ /* 0x000fe20003f06070 */
[----:B------:R-:W-:Y:S03]  /*0670*/  BSSY.RECONVERGENT B0, `(.L_x_18016) ;  /* 0x000002d000007945 */ /* 0x000fe60003800200 */
[----:B------:R-:W-:-:S04]  /*0680*/  SHF.R.S32.HI R47, RZ, 0x1f, R46 ;  /* 0x0000001fff2f7819 */ /* 0x000fc8000001142e */
[----:B------:R-:W-:-:S04]  /*0690*/  LEA.HI R47, R47, R46, RZ, 0x2 ;  /* 0x0000002e2f2f7211 */ /* 0x000fc800078f10ff */
[----:B------:R-:W-:-:S04]  /*06a0*/  LEA.HI.SX32 R64, R47, R2, 0x1e ;  /* 0x000000022f407211 */ /* 0x000fc800078ff2ff */
[----:B------:R-:W-:Y:S01]  /*06b0*/  MOV R66, R64 ;  /* 0x0000004000427202 */ /* 0x000fe20000000f00 */
[----:B0-----:R-:W-:Y:S06]  /*06c0*/  @!P0 BRA `(.L_x_18017) ;  /* 0x00000000009c8947 */ /* 0x001fec0003800000 */
[----:B---3--:R-:W-:Y:S01]  /*06d0*/  ISETP.NE.U32.AND P2, PT, RZ, UR12, PT ;  /* 0x0000000cff007c0c */ /* 0x008fe2000bf45070 */
[----:B------:R-:W0:Y:S01]  /*06e0*/  LDC.64 R44, c[0x0][0x390] ;  /* 0x0000e400ff2c7b82 */ /* 0x000e220000000a00 */
[----:B------:R-:W1:Y:S02]  /*06f0*/  @UP0 LDCU.64 UR4, c[0x0][0x3a8] ;  /* 0x00007500ff0407ac */ /* 0x000e640008000a00 */
[----:B------:R-:W-:-:S13]  /*0700*/  ISETP.NE.AND.EX P2, PT, RZ, UR13, PT, P2 ;  /* 0x0000000dff007c0c */ /* 0x000fda000bf45320 */
[----:B------:R-:W3:Y:S01]  /*0710*/  @P2 LDC.64 R48, c[0x0][0x3a0] ;  /* 0x0000e800ff302b82 */ /* 0x000ee20000000a00 */
[----:B0-----:R-:W-:-:S06]  /*0720*/  IMAD.WIDE.U32 R44, R64, 0x10, R44 ;  /* 0x00000010402c7825 */ /* 0x001fcc00078e002c */
[----:B------:R-:W2:Y:S01]  /*0730*/  LDG.E.128 R44, desc[UR6][R44.64] ;  /* 0x000000062c2c7981 */ /* 0x000ea2000c1e1d00 */
[----:B---3--:R-:W-:-:S06]  /*0740*/  @P2 IMAD.WIDE.U32 R48, R64, 0x10, R48 ;  /* 0x0000001040302825 */ /* 0x008fcc00078e0030 */
[----:B------:R-:W2:Y:S01]  /*0750*/  @P2 LDG.E.128 R48, desc[UR6][R48.64] ;  /* 0x0000000630302981 */ /* 0x000ea2000c1e1d00 */
[----:B------:R-:W-:Y:S02]  /*0760*/  PLOP3.LUT P3, PT, PT, PT, UP0, 0x80, 0x8 ;  /* 0x000000000008781c */ /* 0x000fe40003f6f008 */
[----:B------:R-:W-:Y:S01]  /*0770*/  PLOP3.LUT P4, PT, PT, PT, UP0, 0x80, 0x8 ;  /* 0x000000000008781c */ /* 0x000fe20003f8f008 */
[-C--:B--2--5:R-:W-:Y:S01]  /*0780*/  @P2 FFMA.FTZ R4, R44, R65.reuse, R48 ;  /* 0x000000412c042223 */ /* 0x0a4fe20000010030 */
[-C--:B------:R-:W-:Y:S01]  /*0790*/  @P2 FFMA.FTZ R52, R45, R65.reuse, R49 ;  /* 0x000000412d342223 */ /* 0x080fe20000010031 */
[-C--:B------:R-:W-:Y:S01]  /*07a0*/  @P2 FFMA.FTZ R56, R46, R65.reuse, R50 ;  /* 0x000000412e382223 */ /* 0x080fe20000010032 */
[----:B------:R-:W-:Y:S01]  /*07b0*/  @P2 FFMA.FTZ R60, R47, R65, R51 ;  /* 0x000000412f3c2223 */ /* 0x000fe20000010033 */
[----:B------:R-:W-:Y:S02]  /*07c0*/  MOV R49, 0x10 ;  /* 0x0000001000317802 */ /* 0x000fe40000000f00 */
[----:B------:R-:W-:-:S02]  /*07d0*/  @P2 MOV R8, R4 ;  /* 0x0000000400082202 */ /* 0x000fc40000000f00 */
[----:B------:R-:W-:Y:S02]  /*07e0*/  @P2 MOV R9, R52 ;  /* 0x0000003400092202 */ /* 0x000fe40000000f00 */
[----:B------:R-:W-:Y:S02]  /*07f0*/  @P2 MOV R10, R56 ;  /* 0x00000038000a2202 */ /* 0x000fe40000000f00 */
[----:B------:R-:W-:Y:S01]  /*0800*/  @P2 MOV R11, R60 ;  /* 0x0000003c000b2202 */ /* 0x000fe20000000f00 */
[----:B-1----:R-:W-:Y:S06]  /*0810*/  @P2 BRA `(.L_x_18018) ;  /* 0x00000000003c2947 */ /* 0x002fec0003800000 */
[----:B----4-:R-:W-:-:S04]  /*0820*/  UISETP.NE.U32.AND UP1, UPT, UR14, URZ, UPT ;  /* 0x000000ff0e00728c */ /* 0x010fc8000bf25070 */
        /* <DEDUP_REMOVED lines=14> */
.L_x_18018:
[C---:B------:R-:W-:Y:S01]  /*0910*/  @P3 IMAD.WIDE.U32 R44, R64.reuse, R49, UR4 ;  /* 0x00000004402c3e25 */ /* 0x040fe2000f8e0031 */
[----:B------:R-:W-:-:S04]  /*0920*/  IADD3 R66, PT, PT, R64, 0x20, RZ ;  /* 0x0000002040427810 */ /* 0x000fc80007ffe0ff */
[----:B------:R0:W-:Y:S03]  /*0930*/  @P4 STG.E.128 desc[UR6][R44.64], R8 ;  /* 0x000000082c004986 */ /* 0x0001e6000c101d06 */
.L_x_18017:
[----:B--234-:R-:W-:Y:S05]  /*0940*/  BSYNC.RECONVERGENT B0 ;  /* 0x0000000000007941 */ /* 0x01cfea0003800200 */
.L_x_18016:
[----:B------:R-:W-:Y:S01]  /*0950*/  ISETP.GE.U32.AND P2, PT, R0, 0x40, PT ;  /* 0x000000400000780c */ /* 0x000fe20003f46070 */
[----:B------:R-:W-:Y:S03]  /*0960*/  BSSY.RECONVERGENT B0, `(.L_x_18019) ;  /* 0x0000025000007945 */ /* 0x000fe60003800200 */
[----:B0-----:R-:W-:-:S09]  /*0970*/  P2R R44, PR, RZ, 0x4 ;  /* 0x00000004ff2c7803 */ /* 0x001fd20000000000 */
[----:B------:R-:W-:Y:S05]  /*0980*/  @!P2 BRA `(.L_x_18020) ;  /* 0x000000000088a947 */ /* 0x000fea0003800000 */
        /* <DEDUP_REMOVED lines=9> */
[----:B------:R-:W-:Y:S01]  /*0a20*/  PLOP3.LUT P3, PT, PT, PT, UP0, 0x80, 0x8 ;  /* 0x000000000008781c */ /* 0x000fe20003f6f008 */
[-C--:B---3-5:R-:W-:Y:S01]  /*0a30*/  @P2 FFMA.FTZ R5, R44, R65.reuse, R48 ;  /* 0x000000412c052223 */ /* 0x0a8fe20000010030 */
[-C--:B------:R-:W-:Y:S01]  /*0a40*/  @P2 FFMA.FTZ R53, R45, R65.reuse, R49 ;  /* 0x000000412d352223 */ /* 0x080fe20000010031 */
[-C--:B------:R-:W-:Y:S01]  /*0a50*/  @P2 FFMA.FTZ R57, R46, R65.reuse, R50 ;  /* 0x000000412e392223 */ /* 0x080fe20000010032 */
[----:B------:R-:W-:Y:S02]  /*0a60*/  @P2 FFMA.FTZ R61, R47, R65, R51 ;  /* 0x000000412f3d2223 */ /* 0x000fe40000010033 */
[----:B------:R-:W-:Y:S02]  /*0a70*/  @P2 MOV R8, R5 ;  /* 0x0000000500082202 */ /* 0x000fe40000000f00 */
[----:B------:R-:W-:Y:S02]  /*0a80*/  @P2 MOV R9, R53 ;  /* 0x0000003500092202 */ /* 0x000fe40000000f00 */
[----:B------:R-:W-:-:S02]  /*0a90*/  @P2 MOV R10, R57 ;  /* 0x00000039000a2202 */ /* 0x000fc40000000f00 */
[----:B------:R-:W-:Y:S01]  /*0aa0*/  @P2 MOV R11, R61 ;  /* 0x0000003d000b2202 */ /* 0x000fe20000000f00 */
[----:B-1----:R-:W-:Y:S06]  /*0ab0*/  @P2 BRA `(.L_x_18021) ;  /* 0x0000000000282947 */ /* 0x002fec0003800000 */
        /* <DEDUP_REMOVED lines=10> */
.L_x_18021:
[----:B------:R-:W-:Y:S01]  /*0b60*/  HFMA2 R45, -RZ, RZ, 0, 9.5367431640625e-07 ;  /* 0x00000010ff2d7431 */ /* 0x000fe200000001ff */
[----:B------:R-:W-:-:S04]  /*0b70*/  PLOP3.LUT P2, PT, PT, PT, UP0, 0x80, 0x8 ;  /* 0x000000000008781c */ /* 0x000fc80003f4f008 */
[C---:B------:R-:W-:Y:S01]  /*0b80*/  @P3 IMAD.WIDE.U32 R44, R66.reuse, R45, UR4 ;  /* 0x00000004422c3e25 */ /* 0x040fe2000f8e002d */
[----:B------:R-:W-:-:S08]  /*0b90*/  IADD3 R66, PT, PT, R66, 0x20, RZ ;  /* 0x0000002042427810 */ /* 0x000fd00007ffe0ff */
[----:B------:R0:W-:Y:S02]  /*0ba0*/  @P2 STG.E.128 desc[UR6][R44.64], R8 ;  /* 0x000000082c002986 */ /* 0x0001e4000c101d06 */
.L_x_18020:
[----:B------:R-:W-:Y:S05]  /*0bb0*/  BSYNC.RECONVERGENT B0 ;  /* 0x0000000000007941 */ /* 0x000fea0003800200 */
.L_x_18019:
        /* <DEDUP_REMOVED lines=33> */
.L_x_18024:
[----:B------:R-:W-:Y:S01]  /*0dd0*/  HFMA2 R45, -RZ, RZ, 0, 9.5367431640625e-07 ;  /* 0x00000010ff2d7431 */ /* 0x000fe200000001ff */
[----:B------:R-:W-:-:S04]  /*0de0*/  PLOP3.LUT P2, PT, PT, PT, UP0, 0x80, 0x8 ;  /* 0x000000000008781c */ /* 0x000fc80003f4f008 */
[C---:B------:R-:W-:Y:S01]  /*0df0*/  @P3 IMAD.WIDE.U32 R44, R66.reuse, R45, UR4 ;  /* 0x00000004422c3e25 */ /* 0x040fe2000f8e002d */
[----:B------:R-:W-:-:S08]  /*0e00*/  IADD3 R66, PT, PT, R66, 0x20, RZ ;  /* 0x0000002042427810 */ /* 0x000fd00007ffe0ff */
[----:B------:R0:W-:Y:S02]  /*0e10*/  @P2 STG.E.128 desc[UR6][R44.64], R8 ;  /* 0x000000082c002986 */ /* 0x0001e4000c101d06 */
.L_x_18023:
[----:B------:R-:W-:Y:S05]  /*0e20*/  BSYNC.RECONVERGENT B0 ;  /* 0x0000000000007941 */ /* 0x000fea0003800200 */
.L_x_18022:
        /* <DEDUP_REMOVED lines=33> */
.L_x_18027:
[----:B------:R-:W-:Y:S01]  /*1040*/  HFMA2 R45, -RZ, RZ, 0, 9.5367431640625e-07 ;  /* 0x00000010ff2d7431 */ /* 0x000fe200000001ff */
[----:B------:R-:W-:-:S04]  /*1050*/  PLOP3.LUT P2, PT, PT, PT, UP0, 0x80, 0x8 ;  /* 0x000000000008781c */ /* 0x000fc80003f4f008 */
[----:B------:R-:W-:-:S09]  /*1060*/  @P3 IMAD.WIDE.U32 R44, R66, R45, UR4 ;  /* 0x00000004422c3e25 */ /* 0x000fd2000f8e002d */
[----:B------:R0:W-:Y:S02]  /*1070*/  @P2 STG.E.128 desc[UR6][R44.64], R8 ;  /* 0x000000082c002986 */ /* 0x0001e4000c101d06 */
.L_x_18026:
[----:B------:R-:W-:Y:S05]  /*1080*/  BSYNC.RECONVERGENT B0 ;  /* 0x0000000000007941 */ /* 0x000fea0003800200 */
.L_x_18025:
[----:B0-----:R-:W-:Y:S01]  /*1090*/  FADD.FTZ R45, RZ, R4 ;  /* 0x00000004ff2d7221 */ /* 0x001fe20000010000 */
        /* <DEDUP_REMOVED lines=27> */
[----:B0----5:R-:W-:Y:S02]  /*1250*/  FADD.FTZ R65, R50, R45 ;  /* 0x0000002d32417221 */ /* 0x021fe40000010000 */
        /* <DEDUP_REMOVED lines=48> */
.L_x_18049:
[----:B------:R-:W-:Y:S01]  /*1560*/  FMUL.FTZ R44, R51, R51 ;  /* 0x00000033332c7220 */ /* 0x000fe20000410000 */
[----:B-1----:R-:W-:Y:S01]  /*1570*/  FADD.FTZ R48, R66, R67 ;  /* 0x0000004342307221 */ /* 0x002fe20000010000 */
[----:B------:R-:W-:Y:S01]  /*1580*/  PLOP3.LUT P2, PT, PT, PT, UP2, 0x40, 0x4 ;  /* 0x000000000004781c */ /* 0x000fe20003f4e828 */
[----:B------:R-:W1:Y:S01]  /*1590*/  @!P5 LDC.64 R46, c[0x0][0x3c0] ;  /* 0x0000f000ff2edb82 */ /* 0x000e620000000a00 */
[----:B------:R-:W-:Y:S01]  /*15a0*/  BSSY.RECONVERGENT B0, `(.L_x_18029) ;  /* 0x000001d000007945 */ /* 0x000fe20003800200 */
[----:B------:R-:W-:Y:S01]  /*15b0*/  FFMA.FTZ R48, R48, R45, UR8 ;  /* 0x0000000830307e23 */ /* 0x000fe2000801002d */
        /* <DEDUP_REMOVED lines=11> */
[----:B-1----:R-:W1:Y:S01]  /*1670*/  LDC.64 R50, c[0x0][0x428] ;  /* 0x00010a00ff327b82 */ /* 0x002e620000000a00 */
[--C-:B------:R-:W-:Y:S01]  /*1680*/  FADD.FTZ R44, R4, -R48.reuse ;  /* 0x80000030042c7221 */ /* 0x100fe20000010000 */
[--C-:B0-----:R-:W-:Y:S01]  /*1690*/  FADD.FTZ R66, R56, -R48.reuse ;  /* 0x8000003038427221 */ /* 0x101fe20000010000 */
[--C-:B------:R-:W-:Y:S02]  /*16a0*/  FADD.FTZ R68, R60, -R48.reuse ;  /* 0x800000303c447221 */ /* 0x100fe40000010000 */
[C---:B------:R-:W-:Y:S01]  /*16b0*/  FMUL.FTZ R45, R49.reuse, R44 ;  /* 0x0000002c312d7220 */ /* 0x040fe20000410000 */
[----:B------:R-:W-:Y:S01]  /*16c0*/  FADD.FTZ R44, R52, -R48 ;  /* 0x80000030342c7221 */ /* 0x000fe20000010000 */
[C---:B------:R-:W-:Y:S01]  /*16d0*/  FMUL.FTZ R47, R49.reuse, R66 ;  /* 0x00000042312f7220 */ /* 0x040fe20000410000 */
[C---:B------:R-:W-:Y:S02]  /*16e0*/  FMUL.FTZ R68, R49.reuse, R68 ;  /* 0x0000004431447220 */ /* 0x040fe40000410000 */
[----:B------:R-:W-:Y:S01]  /*16f0*/  FMUL.FTZ R46, R49, R44 ;  /* 0x0000002c312e7220 */ /* 0x000fe20000410000 */
[----:B------:R-:W-:-:S03]  /*1700*/  FFMA.FTZ R44, R45, R40, R36 ;  /* 0x000000282d2c7223 */ /* 0x000fc60000010024 */
[----:B------:R-:W-:Y:S01]  /*1710*/  FFMA.FTZ R45, R46, R41, R37 ;  /* 0x000000292e2d7223 */ /* 0x000fe20000010025 */
[----:B------:R-:W-:Y:S01]  /*1720*/  FFMA.FTZ R46, R47, R42, R38 ;  /* 0x0000002a2f2e7223 */ /* 0x000fe20000010026 */
[----:B------:R-:W-:Y:S01]  /*1730*/  FFMA.FTZ R47, R68, R43, R39 ;  /* 0x0000002b442f7223 */ /* 0x000fe20000010027 */
[C---:B-1----:R-:W-:Y:S01]  /*1740*/  IMAD.WIDE.U32 R50, R64.reuse, 0x10, R50 ;  /* 0x0000001040327825 */ /* 0x042fe200078e0032 */
[----:B------:R-:W-:-:S04]  /*1750*/  IADD3 R64, PT, PT, R64, 0x20, RZ ;  /* 0x0000002040407810 */ /* 0x000fc80007ffe0ff */
[----:B------:R2:W-:Y:S03]  /*1760*/  STG.E.128 desc[UR6][R50.64], R44 ;  /* 0x0000002c32007986 */ /* 0x0005e6000c101d06 */
.L_x_18030:
[----:B------:R-:W-:Y:S05]  /*1770*/  BSYNC.RECONVERGENT B0 ;  /* 0x0000000000007941 */ /* 0x000fea0003800200 */
.L_x_18029:
[----:B------:R-:W-:Y:S01]  /*1780*/  ISETP.GE.U32.AND P0, PT, R0, 0x40, PT ;  /* 0x000000400000780c */ /* 0x000fe20003f06070 */
[----:B------:R-:W-:-:S12]  /*1790*/  BSSY.RECONVERGENT B0, `(.L_x_18031) ;  /* 0x0000012000007945 */ /* 0x000fd80003800200 */
[----:B------:R-:W-:Y:S05]  /*17a0*/  @!P0 BRA `(.L_x_18032) ;  /* 0x0000000000408947 */ /* 0x000fea0003800000 */
[----:B-12---:R-:W1:Y:S01]  /*17b0*/  LDC.64 R50, c[0x0][0x428] ;  /* 0x00010a00ff327b82 */ /* 0x006e620000000a00 */
[--C-:B------:R-:W-:Y:S01]  /*17c0*/  FADD.FTZ R44, R5, -R48.reuse ;  /* 0x80000030052c7221 */ /* 0x100fe20000010000 */
[--C-:B0-----:R-:W-:Y:S01]  /*17d0*/  FADD.FTZ R66, R57, -R48.reuse ;  /* 0x8000003039427221 */ /* 0x101fe20000010000 */
[--C-:B------:R-:W-:Y:S02]  /*17e0*/  FADD.FTZ R68, R61, -R48.reuse ;  /* 0x800000303d447221 */ /* 0x100fe40000010000 */
[----:B------:R-:W-:Y:S01]  /*17f0*/  FMUL.FTZ R45, R49, R44 ;  /* 0x0000002c312d7220 */ /* 0x000fe20000410000 */
        /* <DEDUP_REMOVED lines=11> */
.L_x_18032:
[----:B------:R-:W-:Y:S05]  /*18b0*/  BSYNC.RECONVERGENT B0 ;  /* 0x0000000000007941 */ /* 0x000fea0003800200 */
.L_x_18031:
[----:B------:R-:W-:Y:S01]  /*18c0*/  ISETP.GE.U32.AND P0, PT, R0, 0x60, PT ;  /* 0x000000600000780c */ /* 0x000fe20003f06070 */
[----:B------:R-:W-:-:S12]  /*18d0*/  BSSY.RECONVERGENT B0, `(.L_x_18033) ;  /* 0x0000012000007945 */ /* 0x000fd80003800200 */
[----:B------:R-:W-:Y:S05]  /*18e0*/  @!P0 BRA `(.L_x_18034) ;  /* 0x0000000000408947 */ /* 0x000fea0003800000 */
[----:B-123--:R-:W1:Y:S01]  /*18f0*/  LDC.64 R50, c[0x0][0x428] ;  /* 0x00010a00ff327b82 */ /* 0x00ee620000000a00 */
        /* <DEDUP_REMOVED lines=15> */
.L_x_18034:
[----:B------:R-:W-:Y:S05]  /*19f0*/  BSYNC.RECONVERGENT B0 ;  /* 0x0000000000007941 */ /* 0x000fea0003800200 */
.L_x_18033:
[----:B------:R-:W-:Y:S01]  /*1a00*/  ISETP.GE.U32.AND P0, PT, R0, 0x80, PT ;  /* 0x000000800000780c */ /* 0x000fe20003f06070 */
[----:B------:R-:W-:-:S12]  /*1a10*/  BSSY.RECONVERGENT B0, `(.L_x_18035) ;  /* 0x0000011000007945 */ /* 0x000fd80003800200 */
[----:B------:R-:W-:Y:S05]  /*1a20*/  @!P0 BRA `(.L_x_18036) ;  /* 0x00000000003c8947 */ /* 0x000fea0003800000 */
[----:B-1234-:R-:W1:Y:S01]  /*1a30*/  LDC.64 R44, c[0x0][0x428] ;  /* 0x00010a00ff2c7b82 */ /* 0x01ee620000000a00 */
[--C-:B------:R-:W-:Y:S01]  /*1a40*/  FADD.FTZ R46, R7, -R48.reuse ;  /* 0x80000030072e7221 */ /* 0x100fe20000010000 */
[--C-:B------:R-:W-:Y:S01]  /*1a50*/  FADD.FTZ R50, R55, -R48.reuse ;  /* 0x8000003037327221 */ /* 0x100fe20000010000 */
[--C-:B0-----:R-:W-:Y:S01]  /*1a60*/  FADD.FTZ R66, R59, -R48.reuse ;  /* 0x800000303b427221 */ /* 0x101fe20000010000 */
[----:B------:R-:W-:Y:S01]  /*1a70*/  FADD.FTZ R48, R63, -R48 ;  /* 0x800000303f307221 */ /* 0x000fe20000010000 */
[C---:B------:R-:W-:Y:S01]  /*1a80*/  FMUL.FTZ R47, R49.reuse, R46 ;  /* 0x0000002e312f7220 */ /* 0x040fe20000410000 */
[C---:B------:R-:W-:Y:S01]  /*1a90*/  FMUL.FTZ R50, R49.reuse, R50 ;  /* 0x0000003231327220 */ /* 0x040fe20000410000 */
[C---:B------:R-:W-:Y:S01]  /*1aa0*/  FMUL.FTZ R51, R49.reuse, R66 ;  /* 0x0000004231337220 */ /* 0x040fe20000410000 */
[----:B------:R-:W-:-:S03]  /*1ab0*/  FMUL.FTZ R48, R49, R48 ;  /* 0x0000003031307220 */ /* 0x000fc60000410000 */
[----:B------:R-:W-:Y:S01]  /*1ac0*/  FFMA.FTZ R46, R51, R18, R14 ;  /* 0x00000012332e7223 */ /* 0x000fe2000001000e */
[----:B-1----:R-:W-:-:S04]  /*1ad0*/  IMAD.WIDE.U32 R64, R64, 0x10, R44 ;  /* 0x0000001040407825 */ /* 0x002fc800078e002c */
[----:B------:R-:W-:Y:S01]  /*1ae0*/  FFMA.FTZ R44, R47, R16, R12 ;  /* 0x000000102f2c7223 */ /* 0x000fe2000001000c */
[----:B------:R-:W-:Y:S01]  /*1af0*/  FFMA.FTZ R45, R50, R17, R13 ;  /* 0x00000011322d7223 */ /* 0x000fe2000001000d */
[----:B------:R-:W-:-:S05]  /*1b00*/  FFMA.FTZ R47, R48, R19, R15 ;  /* 0x00000013302f7223 */ /* 0x000fca000001000f */
[----:B------:R0:W-:Y:S02]  /*1b10*/  STG.E.128 desc[UR6][R64.64], R44 ;  /* 0x0000002c40007986 */ /* 0x0001e4000c101d06 */
.L_x_18036:
[----:B------:R-:W-:Y:S05]  /*1b20*/  BSYNC.RECONVERGENT B0 ;  /* 0x0000000000007941 */ /* 0x000fea0003800200 */
.L_x_18035:
[----:B01234-:R-:W0:Y:S02]  /*1b30*/  LDC.64 R44, c[0x0][0x380] ;  /* 0x0000e000ff2c7b82 */ /* 0x01fe240000000a00 */
[----:B0-----:R-:W-:-:S04]  /*1b40*/  LEA R3, R44, R3, 0x2 ;  /* 0x000000032c037211 */ /* 0x001fc800078e10ff */
[----:B------:R-:W-:-:S13]  /*1b50*/  ISETP.GE.AND P0, PT, R3, R45, PT ;  /* 0x0000002d0300720c */ /* 0x000fda0003f06270 */
[----:B------:R-:W-:Y:S05]  /*1b60*/  @!P0 BRA `(.L_x_18037) ;  /* 0xffffffe800a88947 */ /* 0x000fea000383ffff */
[----:B------:R-:W-:Y:S05]  /*1b70*/  EXIT ;  /* 0x000000000000794d */ /* 0x000fea0003800000 */
.L_x_18028:
        /* <DEDUP_REMOVED lines=8> */
.L_x_18039:
[----:B------:R-:W-:Y:S05]  /*1c00*/  BSYNC B0 ;  /* 0x0000000000007941 */ /* 0x000fea0003800000 */
.L_x_18038:
        /* <DEDUP_REMOVED lines=9> */
.L_x_18040:
[----:B------:R-:W-:Y:S01]  /*1ca0*/  HFMA2 R48, -RZ, RZ, 0, 2.384185791015625e-07 ;  /* 0x00000004ff307431 */ /* 0x000fe200000001ff */
[----:B------:R-:W-:-:S05]  /*1cb0*/  MOV R50, R67 ;  /* 0x0000004300327202 */ /* 0x000fca0000000f00 */
[----:B------:R-:W-:-:S05]  /*1cc0*/  FADD.FTZ R50, R49, R50 ;  /* 0x0000003231327221 */ /* 0x000fca0000010000 */
[----:B------:R-:W-:-:S07]  /*1cd0*/  MOV R69, R50 ;  /* 0x0000003200457202 */ /* 0x000fce0000000f00 */
[----:B------:R-:W-:Y:S05]  /*1ce0*/  WARPSYNC.COLLECTIVE R46, `(.L_x_18041) ;  /* 0x000000002e087348 */ /* 0x000fea0003c00000 */
[----:B------:R0:W1:Y:S02]  /*1cf0*/  SHFL.BFLY P6, R67, R69, R48, R47 ;  /* 0x0c00003045437389 */ /* 0x00006400000c002f */
[----:B01----:R-:W-:Y:S05]  /*1d00*/  ENDCOLLECTIVE ;  /* 0x000000000000791b */ /* 0x003fea0003800000 */
.L_x_18041:
        /* <DEDUP_REMOVED lines=8> */
.L_x_18042:
[----:B------:R-:W-:Y:S01]  /*1d90*/  HFMA2 R48, -RZ, RZ, 0, 9.5367431640625e-07 ;  /* 0x00000010ff307431 */ /* 0x000fe200000001ff */
[----:B------:R-:W-:-:S05]  /*1da0*/  MOV R66, R67 ;  /* 0x0000004300427202 */ /* 0x000fca0000000f00 */
[----:B------:R-:W-:-:S05]  /*1db0*/  FADD.FTZ R66, R65, R66 ;  /* 0x0000004241427221 */ /* 0x000fca0000010000 */
[----:B------:R-:W-:-:S07]  /*1dc0*/  MOV R69, R66 ;  /* 0x0000004200457202 */ /* 0x000fce0000000f00 */
[----:B------:R-:W-:Y:S05]  /*1dd0*/  WARPSYNC.COLLECTIVE R46, `(.L_x_18043) ;  /* 0x000000002e087348 */ /* 0x000fea0003c00000 */
[----:B------:R0:W1:Y:S02]  /*1de0*/  SHFL.BFLY P6, R67, R69, R48, R47 ;  /* 0x0c00003045437389 */ /* 0x00006400000c002f */
[----:B01----:R-:W-:Y:S05]  /*1df0*/  ENDCOLLECTIVE ;  /* 0x000000000000791b */ /* 0x003fea0003800000 */
.L_x_18043:
        /* <DEDUP_REMOVED lines=43> */
.L_x_18044:
[----:B------:R-:W-:Y:S01]  /*20b0*/  HFMA2 R48, -RZ, RZ, 0, 1.1920928955078125e-07 ;  /* 0x00000002ff307431 */ /* 0x000fe200000001ff */
[----:B------:R-:W-:-:S05]  /*20c0*/  MOV R49, R67 ;  /* 0x0000004300317202 */ /* 0x000fca0000000f00 */
[----:B------:R-:W-:-:S05]  /*20d0*/  FADD.FTZ R49, R44, R49 ;  /* 0x000000312c317221 */ /* 0x000fca0000010000 */
[----:B------:R-:W-:-:S07]  /*20e0*/  MOV R69, R49 ;  /* 0x0000003100457202 */ /* 0x000fce0000000f00 */
[----:B------:R-:W-:Y:S05]  /*20f0*/  WARPSYNC.COLLECTIVE R46, `(.L_x_18045) ;  /* 0x000000002e087348 */ /* 0x000fea0003c00000 */
[----:B------:R0:W1:Y:S02]  /*2100*/  SHFL.BFLY P6, R67, R69, R48, R47 ;  /* 0x0c00003045437389 */ /* 0x00006400000c002f */
[----:B01----:R-:W-:Y:S05]  /*2110*/  ENDCOLLECTIVE ;  /* 0x000000000000791b */ /* 0x003fea0003800000 */
.L_x_18045:
[----:B------:R-:W-:Y:S01]  /*2120*/  HFMA2 R48, -RZ, RZ, 0, 2.384185791015625e-07 ;  /* 0x00000004ff307431 */ /* 0x000fe200000001ff */
[----:B------:R-:W-:-:S05]  /*2130*/  MOV R50, R67 ;  /* 0x0000004300327202 */ /* 0x000fca0000000f00 */
[----:B------:R-:W-:-:S05]  /*2140*/  FADD.FTZ R50, R49, R50 ;  /* 0x0000003231327221 */ /* 0x000fca0000010000 */
[----:B------:R-:W-:-:S07]  /*2150*/  MOV R69, R50 ;  /* 0x0000003200457202 */ /* 0x000fce0000000f00 */
[----:B------:R-:W-:Y:S05]  /*2160*/  WARPSYNC.COLLECTIVE R46, `(.L_x_18046) ;  /* 0x000000002e087348 */ /* 0x000fea0003c00000 */
[----:B------:R0:W1:Y:S02]  /*2170*/  SHFL.BFLY P6, R67, R69, R48, R47 ;  /* 0x0c00003045437389 */ /* 0x00006400000c002f */
[----:B01----:R-:W-:Y:S05]  /*2180*/  ENDCOLLECTIVE ;  /* 0x000000000000791b */ /* 0x003fea0003800000 */
.L_x_18046:
[----:B------:R-:W-:Y:S01]  /*2190*/  HFMA2 R48, -RZ, RZ, 0, 4.76837158203125e-07 ;  /* 0x00000008ff307431 */ /* 0x000fe200000001ff */
[----:B------:R-:W-:-:S05]  /*21a0*/  MOV R65, R67 ;  /* 0x0000004300417202 */ /* 0x000fca0000000f00 */
[----:B------:R-:W-:-:S05]  /*21b0*/  FADD.FTZ R65, R50, R65 ;  /* 0x0000004132417221 */ /* 0x000fca0000010000 */
[----:B------:R-:W-:-:S07]  /*21c0*/  MOV R69, R65 ;  /* 0x0000004100457202 */ /* 0x000fce0000000f00 */
[----:B------:R-:W-:Y:S05]  /*21d0*/  WARPSYNC.COLLECTIVE R46, `(.L_x_18047) ;  /* 0x000000002e087348 */ /* 0x000fea0003c00000 */
[----:B------:R0:W1:Y:S02]  /*21e0*/  SHFL.BFLY P6, R67, R69, R48, R47 ;  /* 0x0c00003045437389 */ /* 0x00006400000c002f */
[----:B01----:R-:W-:Y:S05]  /*21f0*/  ENDCOLLECTIVE ;  /* 0x000000000000791b */ /* 0x003fea0003800000 */
.L_x_18047:
[----:B------:R-:W-:Y:S01]  /*2200*/  HFMA2 R48, -RZ, RZ, 0, 9.5367431640625e-07 ;  /* 0x00000010ff307431 */ /* 0x000fe200000001ff */
[----:B------:R-:W-:-:S05]  /*2210*/  MOV R66, R67 ;  /* 0x0000004300427202 */ /* 0x000fca0000000f00 */
[----:B------:R-:W-:-:S05]  /*2220*/  FADD.FTZ R66, R65, R66 ;  /* 0x0000004241427221 */ /* 0x000fca0000010000 */
[----:B------:R-:W-:-:S07]  /*2230*/  MOV R69, R66 ;  /* 0x0000004200457202 */ /* 0x000fce0000000f00 */
[----:B------:R-:W-:Y:S05]  /*2240*/  WARPSYNC.COLLECTIVE R46, `(.L_x_18048) ;  /* 0x000000002e087348 */ /* 0x000fea0003c00000 */
[----:B------:R0:W1:Y:S02]  /*2250*/  SHFL.BFLY P6, R67, R69, R48, R47 ;  /* 0x0c00003045437389 */ /* 0x00006400000c002f */
[----:B01----:R-:W-:Y:S05]  /*2260*/  ENDCOLLECTIVE ;  /* 0x000000000000791b */ /* 0x003fea0003800000 */
.L_x_18048:
[----:B------:R-:W-:Y:S05]  /*2270*/  BRA `(.L_x_18049) ;  /* 0xfffffff000b87947 */ /* 0x000fea000383ffff */
.L_x_18050:
        /* <DEDUP_REMOVED lines=16> */
.L_x_20365:


//--------------------- .text._ZN10layer_norm13ln_fwd_kernelINS_13Kernel_traitsIfffffjLj512ELj1ELj4ELj1ELj16ENS_18Kernel_traits_baseILj512EfffffjLj128EEEEELb0ELb0ELb0ELb1EEEvNS_9FwdParamsE --------------------------
	.section	.text._ZN10layer_norm13ln_fwd_kernelINS_13Kernel_traitsIfffffjLj512ELj1ELj4ELj1ELj16ENS_18Kernel_traits_baseILj512EfffffjLj128EEEEELb0ELb0ELb0ELb1EEEvNS_9FwdParamsE,"ax",@progbits
	.align	128
        .global         _ZN10layer_norm13ln_fwd_kernelINS_13Kernel_traitsIfffffjLj512ELj1ELj4ELj1ELj16ENS_18Kernel_traits_baseILj512EfffffjLj128EEEEELb0ELb0ELb0ELb1EEEvNS_9FwdParamsE
        .type           _ZN10layer_norm13ln_fwd_kernelINS_13Kernel_traitsIfffffjLj512ELj1ELj4ELj1ELj16ENS_18Kernel_traits_baseILj512EfffffjLj128EEEEELb0ELb0ELb0ELb1EEEvNS_9FwdParamsE,@function
        .size           _ZN10layer_norm13ln_fwd_kernelINS_13Kernel_traitsIfffffjLj512ELj1ELj4ELj1ELj16ENS_18Kernel_traits_baseILj512EfffffjLj128EEEEELb0ELb0ELb0ELb1EEEvNS_9FwdParamsE,(.L_x_20366 - _ZN10layer_norm13ln_fwd_kernelINS_13Kernel_traitsIfffffjLj512ELj1ELj4ELj1ELj16ENS_18Kernel_traits_baseILj512EfffffjLj128EEEEELb0ELb0ELb0ELb1EEEvNS_9FwdParamsE)
        .other          _ZN10layer_norm13ln_fwd_kernelINS_13Kernel_traitsIfffffjLj512ELj1ELj4ELj1ELj16ENS_18Kernel_traits_baseILj512EfffffjLj128EEEEELb0ELb0ELb0ELb1EEEvNS_9FwdParamsE,@"STO_CUDA_ENTRY STV_DEFAULT"
_ZN10layer_norm13ln_fwd_kernelINS_13Kernel_traitsIfffffjLj512ELj1ELj4ELj1ELj16ENS_18Kernel_traits_baseILj512EfffffjLj128EEEEELb0ELb0ELb0ELb1EEEvNS_9FwdParamsE:
.text._ZN10layer_norm13ln_fwd_kernelINS_13Kernel_traitsIfffffjLj512ELj1ELj4ELj1ELj16ENS_18Kernel_traits_baseILj512EfffffjLj128EEEEELb0ELb0ELb0ELb1EEEvNS_9FwdParamsE:
[----:B------:R-:W-:Y:S01]  /*0000*/  LDC R1, c[0x0][0x37c] ;  /* 0x0000df00ff017b82 */ /* 0x000fe20000000800 */
[----:B------:R-:W0:Y:S07]  /*0010*/  S2R R11, SR_TID.X ;  /* 0x00000000000b7919 */ /* 0x000e2e0000002100 */
[----:B------:R-:W1:Y:S01]  /*0020*/  LDC.64 R6, c[0x0][0x3d0] ;  /* 0x0000f400ff067b82 */ /* 0x000e620000000a00 */
[----:B------:R-:W2:Y:S01]  /*0030*/  LDCU.64 UR6, c[0x0][0x358] ;  /* 0x00006b00ff0677ac */ /* 0x000ea20008000a00 */
[----:B------:R-:W3:Y:S01]  /*0040*/  LDCU.64 UR4, c[0x0][0x438] ;  /* 0x00008700ff0477ac */ /* 0x000ee20008000a00 */
[----:B------:R-:W4:Y:S01]  /*0050*/  LDCU.64 UR8, c[0x0][0x3a0] ;  /* 0x00007400ff0877ac */ /* 0x000f220008000a00 */
[----:B0-----:R-:W-:-:S05]  /*0060*/  LOP3.LUT R10, R11, 0x1f, RZ, 0xc0, !PT ;  /* 0x0000001f0b0a7812 */ /* 0x001fca00078ec0ff */
[----:B-1----:R-:W-:-:S05]  /*0070*/  IMAD.WIDE.U32 R6, R10, 0x10, R6 ;  /* 0x000000100a067825 */ /* 0x002fca00078e0006 */
[----:B--2---:R-:W2:Y:S01]  /*0080*/  LDG.E.128 R40, desc[UR6][R6.64] ;  /* 0x0000000606287981 */ /* 0x004ea2000c1e1d00 */
[----:B---3--:R-:W-:-:S03]  /*0090*/  ISETP.NE.U32.AND P2, PT, RZ, UR4, PT ;  /* 0x00000004ff007c0c */ /* 0x008fc6000bf45070 */
[----:B------:R-:W3:Y:S01]  /*00a0*/  LDG.E.128 R36, desc[UR6][R6.64+0x200] ;  /* 0x0002000606247981 */ /* 0x000ee2000c1e1d00 */
[----:B------:R-:W-:-:S03]  /*00b0*/  ISETP.NE.AND.EX P2, PT, RZ, UR5, PT, P2 ;  /* 0x00000005ff007c0c */ /* 0x000fc6000bf45320 */
[----:B------:R-:W4:Y:S04]  /*00c0*/  LDG.E.128 R28, desc[UR6][R6.64+0x400] ;  /* 0x00040006061c7981 */ /* 0x000f28000c1e1d00 */
[----:B------:R-:W4:Y:S01]  /*00d0*/  LDG.E.128 R32, desc[UR6][R6.64+0x600] ;  /* 0x0006000606207981 */ /* 0x000f22000c1e1d00 */
[----:B------:R-:W0:Y:S01]  /*00e0*/  S2UR UR4, SR_CTAID.X ;  /* 0x00000000000479c3 */ /* 0x000e220000002500 */
[----:B------:R-:W1:Y:S07]  /*00f0*/  LDCU UR5, c[0x0][0x384] ;  /* 0x00007080ff0577ac */ /* 0x000e6e0008000800 */
[----:B------:R-:W1:Y:S01]  /*0100*/  @P2 LDC.64 R8, c[0x0][0x438] ;  /* 0x00010e00ff082b82 */ /* 0x000e620000000a00 */
[----:B0-----:R-:W-:Y:S01]  /*0110*/  USHF.L.U32 UR4, UR4, 0x2, URZ ;  /* 0x0000000204047899 */ /* 0x001fe200080006ff */
[----:B-1----:R-:W-:-:S05]  /*0120*/  @P2 IMAD.WIDE.U32 R8, R10, 0x10, R8 ;  /* 0x000000100a082825 */ /* 0x002fca00078e0008 */
[----:B------:R-:W5:Y:S04]  /*0130*/  @P2 LDG.E.128 R24, desc[UR6][R8.64] ;  /* 0x0000000608182981 */ /* 0x000f68000c1e1d00 */
[----:B------:R-:W5:Y:S04]  /*0140*/  @P2 LDG.E.128 R20, desc[UR6][R8.64+0x200] ;  /* 0x0002000608142981 */ /* 0x000f68000c1e1d00 */
[----:B------:R-:W5:Y:S04]  /*0150*/  @P2 LDG.E.128 R16, desc[UR6][R8.64+0x400] ;  /* 0x0004000608102981 */ /* 0x000f68000c1e1d00 */
[----:B------:R0:W5:Y:S02]  /*0160*/  @P2 LDG.E.128 R12, desc[UR6][R8.64+0x600] ;  /* 0x00060006080c2981 */ /* 0x000164000c1e1d00 */
[----:B0-----:R-:W-:-:S04]  /*0170*/  SHF.R.U32.HI R8, RZ, 0x5, R11 ;  /* 0x00000005ff087819 */ /* 0x001fc8000001160b */
[----:B------:R-:W-:-:S04]  /*0180*/  LOP3.LUT R8, R8, UR4, RZ, 0xfc, !PT ;  /* 0x0000000408087c12 */ /* 0x000fc8000f8efcff */
[----:B------:R-:W-:Y:S02]  /*0190*/  ISETP.GE.AND P1, PT, R8, UR5, PT ;  /* 0x0000000508007c0c */ /* 0x000fe4000bf26270 */
[-C--:B--2---:R-:W-:Y:S02]  /*01a0*/  @P2 MOV R3, R40.reuse ;  /* 0x0000002800032202 */ /* 0x084fe40000000f00 */
[-C--:B------:R-:W-:Y:S02]  /*01b0*/  @P2 MOV R0, R41.reuse ;  /* 0x0000002900002202 */ /* 0x080fe40000000f00 */
[----:B------:R-:W-:Y:S02]  /*01c0*/  @!P2 MOV R3, R40 ;  /* 0x000000280003a202 */ /* 0x000fe40000000f00 */
[----:B------:R-:W-:Y:S02]  /*01d0*/  @!P2 MOV R0, R41 ;  /* 0x000000290000a202 */ /* 0x000fe40000000f00 */
[----:B------:R-:W0:Y:S01]  /*01e0*/  LDC.64 R40, c[0x0][0x3e0] ;  /* 0x0000f800ff287b82 */ /* 0x000e220000000a00 */
[----:B------:R-:W-:-:S02]  /*01f0*/  @P2 MOV R5, R42 ;  /* 0x0000002a00052202 */ /* 0x000fc40000000f00 */
[----:B------:R-:W-:Y:S02]  /*0200*/  @P2 MOV R2, R43 ;  /* 0x0000002b00022202 */ /* 0x000fe40000000f00 */
[----:B---3--:R-:W-:Y:S02]  /*0210*/  @P2 MOV R7, R36 ;  /* 0x0000002400072202 */ /* 0x008fe40000000f00 */
[----:B------:R-:W-:Y:S02]  /*0220*/  @P2 MOV R4, R37 ;  /* 0x0000002500042202 */ /* 0x000fe40000000f00 */
[----:B------:R-:W-:Y:S02]  /*0230*/  @P2 MOV R9, R38 ;  /* 0x0000002600092202 */ /* 0x000fe40000000f00 */
[----:B------:R-:W-:Y:S02]  /*0240*/  @P2 MOV R6, R39 ;  /* 0x0000002700062202 */ /* 0x000fe40000000f00 */
[----:B----4-:R-:W-:-:S02]  /*0250*/  @P2 MOV R45, R28 ;  /* 0x0000001c002d2202 */ /* 0x010fc40000000f00 */
[----:B------:R-:W-:Y:S02]  /*0260*/  @P2 MOV R44, R29 ;  /* 0x0000001d002c2202 */ /* 0x000fe40000000f00 */
[----:B------:R-:W-:Y:S02]  /*0270*/  @P2 MOV R11, R30 ;  /* 0x0000001e000b2202 */ /* 0x000fe40000000f00 */
[----:B0-----:R-:W-:Y:S02]  /*0280*/  LOP3.LUT P0, RZ, R40, UR8, RZ, 0xfc, !PT ;  /* 0x0000000828ff7c12 */ /* 0x001fe4000f80fcff */
[----:B------:R-:W-:Y:S02]  /*0290*/  @P2 MOV R48, R31 ;  /* 0x0000001f00302202 */ /* 0x000fe40000000f00 */
[----:B------:R-:W-:Y:S02]  /*02a0*/  LOP3.LUT P0, RZ, R41, UR9, RZ, 0xfc, P0 ;  /* 0x0000000929ff7c12 */ /* 0x000fe4000800fcff */
        /* <DEDUP_REMOVED lines=35> */
.L_x_18056:
[----:B---3--:R-:W-:Y:S01]  /*04e0*/  ISETP.NE.U32.AND P2, PT, RZ, UR10, PT ;  /* 0x0000000aff007c0c */ /* 0x008fe2000bf45070 */
[----:B------:R-:W3:Y:S01]  /*04f0*/  LDC.64 R64, c[0x0][0x390] ;  /* 0x0000e400ff407b82 */ /* 0x000ee20000000a00 */
[----:B-1--4-:R-:W-:Y:S02]  /*0500*/  IMAD R34, R8, UR5, RZ ;  /* 0x0000000508227c24 */ /* 0x012fe4000f8e02ff */
[----:B------:R-:W-:Y:S01]  /*0510*/  HFMA2 R42, -RZ, RZ, 1.875, 0 ;  /* 0x3f800000ff2a7431 */ /* 0x000fe200000001ff */
[----:B------:R-:W-:Y:S02]  /*0520*/  ISETP.NE.AND.EX P2, PT, RZ, UR11, PT, P2 ;  /* 0x0000000bff007c0c */ /* 0x000fe4000bf45320 */
[----:B------:R-:W-:Y:S02]  /*0530*/  SHF.R.S32.HI R35, RZ, 0x1f, R34 ;  /* 0x0000001fff237819 */ /* 0x000fe40000011422 */
[----:B------:R-:W1:Y:S02]  /*0540*/  @P1 LDC.64 R58, c[0x0][0x3e0] ;  /* 0x0000f800ff3a1b82 */ /* 0x000e640000000a00 */
[----:B------:R-:W-:-:S04]  /*0550*/  LEA.HI R35, R35, R34, RZ, 0x2 ;  /* 0x0000002223237211 */ /* 0x000fc800078f10ff */
[----:B------:R-:W-:-:S03]  /*0560*/  LEA.HI.SX32 R41, R35, R10, 0x1e ;  /* 0x0000000a23297211 */ /* 0x000fc600078ff2ff */
[----:B------:R-:W4:Y:S08]  /*0570*/  @P2 LDC.64 R32, c[0x0][0x3a0] ;  /* 0x0000e800ff202b82 */ /* 0x000f300000000a00 */
[----:B------:R-:W5:Y:S01]  /*0580*/  @P0 LDC.64 R56, c[0x0][0x3a8] ;  /* 0x0000ea00ff380b82 */ /* 0x000f620000000a00 */
[----:B-1----:R-:W-:-:S07]  /*0590*/  @P1 IMAD.WIDE R58, R8, 0x4, R58 ;  /* 0x00000004083a1825 */ /* 0x002fce00078e023a */
[----:B------:R-:W1:Y:S01]  /*05a0*/  @P2 LDC.64 R54, c[0x0][0x3a0] ;  /* 0x0000e800ff362b82 */ /* 0x000e620000000a00 */
[----:B------:R-:W2:Y:S01]  /*05b0*/  @P1 LDG.E R42, desc[UR6][R58.64] ;  /* 0x000000063a2a1981 */ /* 0x000ea2000c1e1900 */
[----:B----4-:R-:W-:-:S04]  /*05c0*/  @P2 IMAD.WIDE.U32 R36, R41, 0x10, R32 ;  /* 0x0000001029242825 */ /* 0x010fc800078e0020 */
[C---:B---3--:R-:W-:Y:S02]  /*05d0*/  IMAD.WIDE.U32 R32, R41.reuse, 0x10, R64 ;  /* 0x0000001029207825 */ /* 0x048fe400078e0040 */
[----:B------:R-:W2:Y:S04]  /*05e0*/  @P2 LDG.E.128 R36, desc[UR6][R36.64] ;  /* 0x0000000624242981 */ /* 0x000ea8000c1e1d00 */
[----:B------:R-:W2:Y:S01]  /*05f0*/  LDG.E.128 R32, desc[UR6][R32.64] ;  /* 0x0000000620207981 */ /* 0x000ea2000c1e1d00 */
[C---:B------:R-:W-:Y:S01]  /*0600*/  IADD3 R40, PT, PT, R41.reuse, 0x20, RZ ;  /* 0x0000002029287810 */ /* 0x040fe20007ffe0ff */
[----:B-----5:R-:W-:-:S04]  /*0610*/  @P0 IMAD.WIDE.U32 R68, R41, 0x10, R56 ;  /* 0x0000001029440825 */ /* 0x020fc800078e0038 */
[----:B------:R-:W-:-:S04]  /*0620*/  IMAD.WIDE.U32 R66, R40, 0x10, R64 ;  /* 0x0000001028427825 */ /* 0x000fc800078e0040 */
[-C--:B--2---:R-:W-:Y:S01]  /*0630*/  @P2 FFMA.FTZ R43, R32, R42.reuse, R36 ;  /* 0x0000002a202b2223 */ /* 0x084fe20000010024 */
        /* <DEDUP_REMOVED lines=24> */
.L_x_18051:
[----:B------:R1:W-:Y:S01]  /*07c0*/  @P0 STG.E.128 desc[UR6][R68.64], R28 ;  /* 0x0000001c44000986 */ /* 0x0003e2000c101d06 */
[----:B------:R-:W2:Y:S03]  /*07d0*/  @P0 LDC.64 R62, c[0x0][0x3a8] ;  /* 0x0000ea00ff3e0b82 */ /* 0x000ea60000000a00 */
[----:B------:R-:W3:Y:S04]  /*07e0*/  LDG.E.128 R32, desc[UR6][R66.64] ;  /* 0x0000000642207981 */ /* 0x000ee8000c1e1d00 */
[----:B------:R-:W3:Y:S01]  /*07f0*/  @P2 LDG.E.128 R36, desc[UR6][R36.64] ;  /* 0x0000000624242981 */ /* 0x000ee2000c1e1d00 */
[----:B------:R-:W4:Y:S01]  /*0800*/  @P2 LDC.64 R60, c[0x0][0x3a0] ;  /* 0x0000e800ff3c2b82 */ /* 0x000f220000000a00 */
[----:B------:R-:W-:Y:S01]  /*0810*/  IADD3 R57, PT, PT, R41, 0x40, RZ ;  /* 0x0000004029397810 */ /* 0x000fe20007ffe0ff */
[-C--:B---3--:R-:W-:Y:S01]  /*0820*/  @P2 FFMA.FTZ R54, R32, R42.reuse, R36 ;  /* 0x0000002a20362223 */ /* 0x088fe20000010024 */
[-C--:B------:R-:W-:Y:S01]  /*0830*/  @P2 FFMA.FTZ R55, R33, R42.reuse, R37 ;  /* 0x0000002a21372223 */ /* 0x080fe20000010025 */
[-C--:B------:R-:W-:Y:S01]  /*0840*/  @P2 FFMA.FTZ R56, R34, R42.reuse, R38 ;  /* 0x0000002a22382223 */ /* 0x080fe20000010026 */
[----:B------:R-:W-:-:S02]  /*0850*/  @P2 FFMA.FTZ R58, R35, R42, R39 ;  /* 0x0000002a233a2223 */ /* 0x000fc40000010027 */
[----:B-1----:R-:W-:Y:S02]  /*0860*/  @P2 MOV R28, R54 ;  /* 0x00000036001c2202 */ /* 0x002fe40000000f00 */
[----:B------:R-:W-:Y:S02]  /*0870*/  @P2 MOV R29, R55 ;  /* 0x00000037001d2202 */ /* 0x000fe40000000f00 */
[----:B------:R-:W-:Y:S02]  /*0880*/  @P2 MOV R30, R56 ;  /* 0x00000038001e2202 */ /* 0x000fe40000000f00 */
[----:B------:R-:W-:Y:S01]  /*0890*/  @P2 MOV R31, R58 ;  /* 0x0000003a001f2202 */ /* 0x000fe20000000f00 */
[----:B--2-4-:R-:W-:Y:S06]  /*08a0*/  @P2 BRA `(.L_x_18052) ;  /* 0x0000000000282947 */ /* 0x014fec0003800000 */
        /* <DEDUP_REMOVED lines=10> */
.L_x_18052:
[----:B------:R-:W-:Y:S01]  /*0950*/  @P0 IMAD.WIDE.U32 R62, R40, 0x10, R62 ;  /* 0x00000010283e0825 */ /* 0x000fe200078e003e */
[----:B------:R-:W1:Y:S03]  /*0960*/  @P0 LDC.64 R68, c[0x0][0x3a8] ;  /* 0x0000ea00ff440b82 */ /* 0x000e660000000a00 */
[C---:B------:R-:W-:Y:S01]  /*0970*/  IMAD.WIDE.U32 R32, R57.reuse, 0x10, R64 ;  /* 0x0000001039207825 */ /* 0x040fe200078e0040 */
[----:B------:R2:W-:Y:S03]  /*0980*/  @P0 STG.E.128 desc[UR6][R62.64], R28 ;  /* 0x0000001c3e000986 */ /* 0x0005e6000c101d06 */
[----:B------:R-:W-:Y:S01]  /*0990*/  @P2 IMAD.WIDE.U32 R36, R57, 0x10, R60 ;  /* 0x0000001039242825 */ /* 0x000fe200078e003c */
[----:B------:R-:W3:Y:S01]  /*09a0*/  @P2 LDC.64 R66, c[0x0][0x3a0] ;  /* 0x0000e800ff422b82 */ /* 0x000ee20000000a00 */
[----:B------:R-:W4:Y:S04]  /*09b0*/  LDG.E.128 R32, desc[UR6][R32.64] ;  /* 0x0000000620207981 */ /* 0x000f28000c1e1d00 */
[----:B------:R-:W4:Y:S02]  /*09c0*/  @P2 LDG.E.128 R36, desc[UR6][R36.64] ;  /* 0x0000000624242981 */ /* 0x000f24000c1e1d00 */
[-C--:B----4-:R-:W-:Y:S01]  /*09d0*/  @P2 FFMA.FTZ R59, R32, R42.reuse, R36 ;  /* 0x0000002a203b2223 */ /* 0x090fe20000010024 */
[-C--:B------:R-:W-:Y:S01]  /*09e0*/  @P2 FFMA.FTZ R60, R33, R42.reuse, R37 ;  /* 0x0000002a213c2223 */ /* 0x080fe20000010025 */
[-C--:B------:R-:W-:Y:S01]  /*09f0*/  @P2 FFMA.FTZ R61, R34, R42.reuse, R38 ;  /* 0x0000002a223d2223 */ /* 0x080fe20000010026 */
[----:B--2---:R-:W-:-:S02]  /*0a00*/  @P2 FFMA.FTZ R62, R35, R42, R39 ;  /* 0x0000002a233e2223 */ /* 0x004fc40000010027 */
[----:B------:R-:W-:Y:S02]  /*0a10*/  @P2 MOV R28, R59 ;  /* 0x0000003b001c2202 */ /* 0x000fe40000000f00 */
        /* <DEDUP_REMOVED lines=14> */
.L_x_18053:
        /* <DEDUP_REMOVED lines=11> */
[----:B-1----:R-:W-:Y:S02]  /*0bb0*/  @P2 MOV R28, R64 ;  /* 0x00000040001c2202 */ /* 0x002fe40000000f00 */
        /* <DEDUP_REMOVED lines=14> */
.L_x_18054:
[----:B------:R-:W-:Y:S01]  /*0ca0*/  FADD.FTZ R32, RZ, R43 ;  /* 0x0000002bff207221 */ /* 0x000fe20000010000 */
[----:B------:R-:W-:Y:S01]  /*0cb0*/  UMOV UR4, 0xffffffff ;  /* 0xffffffff00047882 */ /* 0x000fe20000000000 */
[----:B------:R-:W-:Y:S02]  /*0cc0*/  ISETP.NE.AND P2, PT, R10, RZ, PT ;  /* 0x000000ff0a00720c */ /* 0x000fe40003f45270 */
        /* <DEDUP_REMOVED lines=8> */
[----:B------:R-:W-:-:S04]  /*0d50*/  FADD.FTZ R35, R34, R59 ;  /* 0x0000003b22237221 */ /* 0x000fc80000010000 */
[----:B------:R-:W-:Y:S01]  /*0d60*/  FADD.FTZ R34, R35, R60 ;  /* 0x0000003c23227221 */ /* 0x000fe20000010000 */
        /* <DEDUP_REMOVED lines=62> */
.L_x_18068:
[----:B--2---:R-:W-:Y:S01]  /*1150*/  FADD.FTZ R32, R69, R32 ;  /* 0x0000002045207221 */ /* 0x004fe20000010000 */
[----:B------:R-:W2:Y:S01]  /*1160*/  @!P2 LDC.64 R34, c[0x0][0x3c0] ;  /* 0x0000f000ff22ab82 */ /* 0x000ea20000000a00 */
[C---:B------:R-:W-:Y:S02]  /*1170*/  FSEL R66, R67.reuse, RZ, !P3 ;  /* 0x000000ff43427208 */ /* 0x040fe40005800000 */
[----:B0-----:R-:W-:Y:S01]  /*1180*/  FFMA.FTZ R36, R32, R33, UR8 ;  /* 0x0000000820247e23 */ /* 0x001fe20008010021 */
[----:B------:R-:W-:Y:S02]  /*1190*/  FMUL.FTZ R32, R67, R67 ;  /* 0x0000004343207220 */ /* 0x000fe40000410000 */
[C---:B------:R-:W-:Y:S01]  /*11a0*/  FADD.FTZ R51, -R66.reuse, R51 ;  /* 0x0000003342337221 */ /* 0x040fe20000010100 */
[C---:B------:R-:W-:Y:S01]  /*11b0*/  FADD.FTZ R43, -R66.reuse, R43 ;  /* 0x0000002b422b7221 */ /* 0x040fe20000010100 */
[----:B-1----:R-:W-:Y:S01]  /*11c0*/  FADD.FTZ R69, -R66, R52 ;  /* 0x0000003442457221 */ /* 0x002fe20000010100 */
        /* <DEDUP_REMOVED lines=8> */
[----:B------:R-:W1:Y:S01]  /*1250*/  LDC.64 R36, c[0x0][0x428] ;  /* 0x00010a00ff247b82 */ /* 0x000e620000000a00 */
[----:B------:R-:W3:Y:S01]  /*1260*/  MUFU.RSQ R42, R42 ;  /* 0x0000002a002a7308 */ /* 0x000ee20000001400 */
[----:B--2---:R-:W-:-:S05]  /*1270*/  @!P2 IMAD.WIDE R34, R8, 0x4, R34 ;  /* 0x000000040822a825 */ /* 0x004fca00078e0222 */
[----:B------:R2:W-:Y:S01]  /*1280*/  @!P2 STG.E desc[UR6][R34.64], R67 ;  /* 0x000000432200a986 */ /* 0x0005e2000c101906 */
[----:B0-----:R-:W-:-:S04]  /*1290*/  @!P2 IMAD.WIDE R32, R8, 0x4, R32 ;  /* 0x000000040820a825 */ /* 0x001fc800078e0220 */
[C---:B---3--:R-:W-:Y:S01]  /*12a0*/  FMUL.FTZ R52, R42.reuse, R51 ;  /* 0x000000332a347220 */ /* 0x048fe20000410000 */
[C---:B------:R-:W-:Y:S01]  /*12b0*/  FMUL.FTZ R43, R42.reuse, R43 ;  /* 0x0000002b2a2b7220 */ /* 0x040fe20000410000 */
[C---:B------:R-:W-:Y:S01]  /*12c0*/  FMUL.FTZ R69, R42.reuse, R69 ;  /* 0x000000452a457220 */ /* 0x040fe20000410000 */
[----:B------:R-:W-:Y:S01]  /*12d0*/  FMUL.FTZ R68, R42, R53 ;  /* 0x000000352a447220 */ /* 0x000fe20000410000 */
[----:B------:R0:W-:Y:S01]  /*12e0*/  @!P2 STG.E desc[UR6][R32.64], R42 ;  /* 0x0000002a2000a986 */ /* 0x0001e2000c101906 */
[----:B------:R-:W-:Y:S01]  /*12f0*/  FADD.FTZ R51, -R66, R58 ;  /* 0x0000003a42337221 */ /* 0x000fe20000010100 */
[----:B--2---:R-:W-:Y:S01]  /*1300*/  FFMA.FTZ R34, R69, R5, R26 ;  /* 0x0000000545227223 */ /* 0x004fe2000001001a */
[----:B------:R-:W-:Y:S01]  /*1310*/  FFMA.FTZ R35, R68, R2, R27 ;  /* 0x0000000244237223 */ /* 0x000fe2000001001b */
[C---:B------:R-:W-:Y:S01]  /*1320*/  FADD.FTZ R67, -R66.reuse, R60 ;  /* 0x0000003c42437221 */ /* 0x040fe20000010100 */
[C---:B------:R-:W-:Y:S01]  /*1330*/  FADD.FTZ R69, -R66.reuse, R62 ;  /* 0x0000003e42457221 */ /* 0x040fe20000010100 */
[----:B------:R-:W-:Y:S01]  /*1340*/  FADD.FTZ R60, -R66, R39 ;  /* 0x00000027423c7221 */ /* 0x000fe20000010100 */
[C---:B------:R-:W-:Y:S01]  /*1350*/  FMUL.FTZ R39, R42.reuse, R61 ;  /* 0x0000003d2a277220 */ /* 0x040fe20000410000 */
[----:B------:R-:W-:-:S02]  /*1360*/  FMUL.FTZ R62, R42, R65 ;  /* 0x000000412a3e7220 */ /* 0x000fc40000410000 */
[----:B------:R-:W-:Y:S01]  /*1370*/  FMUL.FTZ R60, R42, R60 ;  /* 0x0000003c2a3c7220 */ /* 0x000fe20000410000 */
[----:B0-----:R-:W-:Y:S01]  /*1380*/  FFMA.FTZ R33, R52, R0, R25 ;  /* 0x0000000034217223 */ /* 0x001fe20000010019 */
[----:B------:R-:W-:Y:S01]  /*1390*/  FFMA.FTZ R32, R43, R3, R24 ;  /* 0x000000032b207223 */ /* 0x000fe20000010018 */
[----:B-1----:R-:W-:-:S04]  /*13a0*/  IMAD.WIDE.U32 R52, R41, 0x10, R36 ;  /* 0x0000001029347825 */ /* 0x002fc800078e0024 */
[C---:B------:R-:W-:Y:S01]  /*13b0*/  FADD.FTZ R43, -R66.reuse, R56 ;  /* 0x00000038422b7221 */ /* 0x040fe20000010100 */
[C---:B------:R-:W-:Y:S01]  /*13c0*/  FADD.FTZ R41, -R66.reuse, R54 ;  /* 0x0000003642297221 */ /* 0x040fe20000010100 */
[----:B------:R-:W-:Y:S01]  /*13d0*/  FADD.FTZ R54, -R66, R64 ;  /* 0x0000004042367221 */ /* 0x000fe20000010100 */
[----:B------:R-:W-:Y:S01]  /*13e0*/  FMUL.FTZ R64, R42, R69 ;  /* 0x000000452a407220 */ /* 0x000fe20000410000 */
[----:B------:R0:W-:Y:S01]  /*13f0*/  STG.E.128 desc[UR6][R52.64], R32 ;  /* 0x0000002034007986 */ /* 0x0001e2000c101d06 */
        /* <DEDUP_REMOVED lines=8> */
[----:B------:R-:W-:Y:S01]  /*1480*/  FFMA.FTZ R32, R33, R7, R20 ;  /* 0x0000000721207223 */ /* 0x000fe20000010014 */
[C---:B------:R-:W-:Y:S01]  /*1490*/  FMUL.FTZ R51, R42.reuse, R59 ;  /* 0x0000003b2a337220 */ /* 0x040fe20000410000 */
[C---:B------:R-:W-:Y:S01]  /*14a0*/  FMUL.FTZ R66, R42.reuse, R67 ;  /* 0x000000432a427220 */ /* 0x040fe20000410000 */
[----:B------:R-:W-:Y:S01]  /*14b0*/  FMUL.FTZ R41, R42, R54 ;  /* 0x000000362a297220 */ /* 0x000fe20000410000 */
[----:B------:R-:W-:Y:S01]  /*14c0*/  FFMA.FTZ R33, R34, R4, R21 ;  /* 0x0000000422217223 */ /* 0x000fe20000010015 */
        /* <DEDUP_REMOVED lines=19> */
.L_x_18055:
[----:B------:R-:W-:Y:S01]  /*1600*/  HFMA2 R36, -RZ, RZ, 0, 5.9604644775390625e-08 ;  /* 0x00000001ff247431 */ /* 0x000fe200000001ff */
[----:B------:R-:W-:Y:S01]  /*1610*/  BSSY B0, `(.L_x_18057) ;  /* 0x0000006000007945 */ /* 0x000fe20003800000 */
[----:B------:R-:W-:Y:S02]  /*1620*/  MOV R35, 0x1f ;  /* 0x0000001f00237802 */ /* 0x000fe40000000f00 */
[----:B------:R-:W-:-:S07]  /*1630*/  MOV R34, 0xffffffff ;  /* 0xffffffff00227802 */ /* 0x000fce0000000f00 */
[----:B0-----:R-:W-:Y:S05]  /*1640*/  WARPSYNC.COLLECTIVE R34, `(.L_x_18058) ;  /* 0x0000000022087348 */ /* 0x001fea0003c00000 */
[----:B------:R1:W2:Y:S02]  /*1650*/  SHFL.BFLY P4, R32, R37, R36, R35 ;  /* 0x0c00002425207389 */ /* 0x0002a40000080023 */
[----:B012---:R-:W-:Y:S05]  /*1660*/  ENDCOLLECTIVE ;  /* 0x000000000000791b */ /* 0x007fea0003800000 */
.L_x_18058:
[----:B------:R-:W-:Y:S05]  /*1670*/  BSYNC B0 ;  /* 0x0000000000007941 */ /* 0x000fea0003800000 */
.L_x_18057:
        /* <DEDUP_REMOVED lines=9> */
.L_x_18059:
[----:B------:R-:W-:Y:S02]  /*1710*/  HFMA2 R36, -RZ, RZ, 0, 2.384185791015625e-07 ;  /* 0x00000004ff247431 */ /* 0x000fe400000001ff */
[----:B------:R-:W-:-:S05]  /*1720*/  FADD.FTZ R66, R42, R32 ;  /* 0x000000202a427221 */ /* 0x000fca0000010000 */
[----:B------:R-:W-:-:S07]  /*1730*/  MOV R37, R66 ;  /* 0x0000004200257202 */ /* 0x000fce0000000f00 */
[----:B------:R-:W-:Y:S05]  /*1740*/  WARPSYNC.COLLECTIVE R34, `(.L_x_18060) ;  /* 0x0000000022087348 */ /* 0x000fea0003c00000 */
[----:B------:R0:W1:Y:S02]  /*1750*/  SHFL.BFLY P4, R32, R37, R36, R35 ;  /* 0x0c00002425207389 */ /* 0x0000640000080023 */
[----:B01----:R-:W-:Y:S05]  /*1760*/  ENDCOLLECTIVE ;  /* 0x000000000000791b */ /* 0x003fea0003800000 */
.L_x_18060:
[----:B------:R-:W-:Y:S02]  /*1770*/  HFMA2 R36, -RZ, RZ, 0, 4.76837158203125e-07 ;  /* 0x00000008ff247431 */ /* 0x000fe400000001ff */
[----:B------:R-:W-:-:S05]  /*1780*/  FADD.FTZ R68, R66, R32 ;  /* 0x0000002042447221 */ /* 0x000fca0000010000 */
[----:B------:R-:W-:-:S07]  /*1790*/  MOV R37, R68 ;  /* 0x0000004400257202 */ /* 0x000fce0000000f00 */
[----:B------:R-:W-:Y:S05]  /*17a0*/  WARPSYNC.COLLECTIVE R34, `(.L_x_18061) ;  /* 0x0000000022087348 */ /* 0x000fea0003c00000 */
[----:B------:R0:W1:Y:S02]  /*17b0*/  SHFL.BFLY P4, R32, R37, R36, R35 ;  /* 0x0c00002425207389 */ /* 0x0000640000080023 */
[----:B01----:R-:W-:Y:S05]  /*17c0*/  ENDCOLLECTIVE ;  /* 0x000000000000791b */ /* 0x003fea0003800000 */
.L_x_18061:
[----:B------:R-:W-:Y:S02]  /*17d0*/  HFMA2 R36, -RZ, RZ, 0, 9.5367431640625e-07 ;  /* 0x00000010ff247431 */ /* 0x000fe400000001ff */
[----:B------:R-:W-:-:S05]  /*17e0*/  FADD.FTZ R69, R68, R32 ;  /* 0x0000002044457221 */ /* 0x000fca0000010000 */
[----:B------:R-:W-:-:S07]  /*17f0*/  MOV R37, R69 ;  /* 0x0000004500257202 */ /* 0x000fce0000000f00 */
[----:B------:R-:W-:Y:S05]  /*1800*/  WARPSYNC.COLLECTIVE R34, `(.L_x_18062) ;  /* 0x0000000022087348 */ /* 0x000fea0003c00000 */
[----:B------:R0:W1:Y:S02]  /*1810*/  SHFL.BFLY P4, R32, R37, R36, R35 ;  /* 0x0c00002425207389 */ /* 0x0000640000080023 */
[----:B01----:R-:W-:Y:S05]  /*1820*/  ENDCOLLECTIVE ;  /* 0x000000000000791b */ /* 0x003fea0003800000 */
.L_x_18062:
        /* <DEDUP_REMOVED lines=39> */
.L_x_18063:
[----:B------:R-:W-:Y:S02]  /*1aa0*/  HFMA2 R36, -RZ, RZ, 0, 1.1920928955078125e-07 ;  /* 0x00000002ff247431 */ /* 0x000fe400000001ff */
[----:B------:R-:W-:-:S05]  /*1ab0*/  FADD.FTZ R42, R37, R32 ;  /* 0x00000020252a7221 */ /* 0x000fca0000010000 */
[----:B------:R-:W-:-:S07]  /*1ac0*/  MOV R37, R42 ;  /* 0x0000002a00257202 */ /* 0x000fce0000000f00 */
[----:B------:R-:W-:Y:S05]  /*1ad0*/  WARPSYNC.COLLECTIVE R34, `(.L_x_18064) ;  /* 0x0000000022087348 */ /* 0x000fea0003c00000 */
[----:B------:R0:W1:Y:S02]  /*1ae0*/  SHFL.BFLY P4, R32, R37, R36, R35 ;  /* 0x0c00002425207389 */ /* 0x0000640000080023 */
[----:B01----:R-:W-:Y:S05]  /*1af0*/  ENDCOLLECTIVE ;  /* 0x000000000000791b */ /* 0x003fea0003800000 */
.L_x_18064:
[----:B------:R-:W-:Y:S02]  /*1b00*/  HFMA2 R36, -RZ, RZ, 0, 2.384185791015625e-07 ;  /* 0x00000004ff247431 */ /* 0x000fe400000001ff */
[----:B------:R-:W-:-:S05]  /*1b10*/  FADD.FTZ R66, R42, R32 ;  /* 0x000000202a427221 */ /* 0x000fca0000010000 */
[----:B------:R-:W-:-:S07]  /*1b20*/  MOV R37, R66 ;  /* 0x0000004200257202 */ /* 0x000fce0000000f00 */
[----:B------:R-:W-:Y:S05]  /*1b30*/  WARPSYNC.COLLECTIVE R34, `(.L_x_18065) ;  /* 0x0000000022087348 */ /* 0x000fea0003c00000 */
[----:B------:R0:W1:Y:S02]  /*1b40*/  SHFL.BFLY P4, R32, R37, R36, R35 ;  /* 0x0c00002425207389 */ /* 0x0000640000080023 */
[----:B01----:R-:W-:Y:S05]  /*1b50*/  ENDCOLLECTIVE ;  /* 0x000000000000791b */ /* 0x003fea0003800000 */
.L_x_18065:
[----:B------:R-:W-:Y:S02]  /*1b60*/  HFMA2 R36, -RZ, RZ, 0, 4.76837158203125e-07 ;  /* 0x00000008ff247431 */ /* 0x000fe400000001ff */
[----:B------:R-:W-:-:S05]  /*1b70*/  FADD.FTZ R68, R66, R32 ;  /* 0x0000002042447221 */ /* 0x000fca0000010000 */
[----:B------:R-:W-:-:S07]  /*1b80*/  MOV R37, R68 ;  /* 0x0000004400257202 */ /* 0x000fce0000000f00 */
[----:B------:R-:W-:Y:S05]  /*1b90*/  WARPSYNC.COLLECTIVE R34, `(.L_x_18066) ;  /* 0x0000000022087348 */ /* 0x000fea0003c00000 */
[----:B------:R0:W1:Y:S02]  /*1ba0*/  SHFL.BFLY P4, R32, R37, R36, R35 ;  /* 0x0c00002425207389 */ /* 0x0000640000080023 */
[----:B01----:R-:W-:Y:S05]  /*1bb0*/  ENDCOLLECTIVE ;  /* 0x000000000000791b */ /* 0x003fea0003800000 */
.L_x_18066:
[----:B------:R-:W-:Y:S02]  /*1bc0*/  HFMA2 R36, -RZ, RZ, 0, 9.5367431640625e-07 ;  /* 0x00000010ff247431 */ /* 0x000fe400000001ff */
[----:B------:R-:W-:-:S05]  /*1bd0*/  FADD.FTZ R69, R68, R32 ;  /* 0x0000002044457221 */ /* 0x000fca0000010000 */
[----:B------:R-:W-:-:S07]  /*1be0*/  MOV R37, R69 ;  /* 0x0000004500257202 */ /* 0x000fce0000000f00 */
[----:B------:R-:W-:Y:S05]  /*1bf0*/  WARPSYNC.COLLECTIVE R34, `(.L_x_18067) ;  /* 0x0000000022087348 */ /* 0x000fea0003c00000 */
[----:B------:R0:W1:Y:S02]  /*1c00*/  SHFL.BFLY P4, R32, R37, R36, R35 ;  /* 0x0c00002425207389 */ /* 0x0000640000080023 */
[----:B01----:R-:W-:Y:S05]  /*1c10*/  ENDCOLLECTIVE ;  /* 0x000000000000791b */ /* 0x003fea0003800000 */
.L_x_18067:
[----:B------:R-:W-:Y:S05]  /*1c20*/  BRA `(.L_x_18068) ;  /* 0xfffffff400487947 */ /* 0x000fea000383ffff */
.L_x_18069:
        /* <DEDUP_REMOVED lines=13> */
.L_x_20366:


//--------------------- .text._ZN10layer_norm13ln_fwd_kernelINS_13Kernel_traitsIfffffjLj512ELj1ELj4ELj1ELj16ENS_18Kernel_traits_baseILj512EfffffjLj128EEEEELb0ELb0ELb1ELb0EEEvNS_9FwdParamsE --------------------------
	.section	.text._ZN10layer_norm13ln_fwd_kernelINS_13Kernel_traitsIfffffjLj512ELj1ELj4ELj1ELj16ENS_18Kernel_traits_baseILj512EfffffjLj128EEEEELb0ELb0ELb1ELb0EEEvNS_9FwdParamsE,"ax",@progbits
	.align	128
        .global         _ZN10layer_norm13ln_fwd_kernelINS_13Kernel_traitsIfffffjLj512ELj1ELj4ELj1ELj16ENS_18Kernel_traits_baseILj512EfffffjLj128EEEEELb0ELb0ELb1ELb0EEEvNS_9FwdParamsE
        .type           _ZN10layer_norm13ln_fwd_kernelINS_13Kernel_traitsIfffffjLj512ELj1ELj4ELj1ELj16ENS_18Kernel_traits_baseILj512EfffffjLj128EEEEELb0ELb0ELb1ELb0EEEvNS_9FwdParamsE,@function
        .size           _ZN10layer_norm13ln_fwd_kernelINS_13Kernel_traitsIfffffjLj512ELj1ELj4ELj1ELj16ENS_18Kernel_traits_baseILj512EfffffjLj128EEEEELb0ELb0ELb1ELb0EEEvNS_9FwdParamsE,(.L_x_20367 - _ZN10layer_norm13ln_fwd_kernelINS_13Kernel_traitsIfffffjLj512ELj1ELj4ELj1ELj16ENS_18Kernel_traits_baseILj512EfffffjLj128EEEEELb0ELb0ELb1ELb0EEEvNS_9FwdParamsE)
        .other          _ZN10layer_norm13ln_fwd_kernelINS_13Kernel_traitsIfffffjLj512ELj1ELj4ELj1ELj16ENS_18Kernel_traits_baseILj512EfffffjLj128EEEEELb0ELb0ELb1ELb0EEEvNS_9FwdParamsE,@"STO_CUDA_ENTRY STV_DEFAULT"
_ZN10layer_norm13ln_fwd_kernelINS_13Kernel_traitsIfffffjLj512ELj1ELj4ELj1ELj16ENS_18Kernel_traits_baseILj512EfffffjLj128EEEEELb0ELb0ELb1ELb0EEEvNS_9FwdParamsE:
.text._ZN10layer_norm13ln_fwd_kernelINS_13Kernel_traitsIfffffjLj512ELj1ELj4ELj1ELj16ENS_18Kernel_traits_baseILj512EfffffjLj128EEEEELb0ELb0ELb1ELb0EEEvNS_9FwdParamsE:
        /* <DEDUP_REMOVED lines=28> */
[----:B------:R0:W5:Y:S01]  /*01c0*/  @P1 LDG.E.128 R12, desc[UR6][R32.64] ;  /* 0x00000006200c1981 */ /* 0x000162000c1e1d00 */
[C---:B-1----:R-:W-:Y:S01]  /*01d0*/  @P1 IMAD.WIDE.U32 R34, R41.reuse, 0x10, R34 ;  /* 0x0000001029221825 */ /* 0x042fe200078e0022 */
[----:B------:R-:W-:Y:S01]  /*01e0*/  @P1 IADD3 R41, PT, PT, R41, 0x20, RZ ;  /* 0x0000002029291810 */ /* 0x000fe20007ffe0ff */
[----:B------:R-:W1:Y:S03]  /*01f0*/  @P0 LDC.64 R28, c[0x0][0x3d0] ;  /* 0x0000f400ff1c0b82 */ /* 0x000e660000000a00 */
[----:B------:R0:W5:Y:S01]  /*0200*/  @P1 LDG.E.128 R16, desc[UR6][R34.64] ;  /* 0x0000000622101981 */ /* 0x000162000c1e1d00 */
[----:B--2---:R-:W-:-:S04]  /*0210*/  @P2 IMAD.WIDE.U32 R36, R41, 0x10, R36 ;  /* 0x0000001029242825 */ /* 0x004fc800078e0024 */
[----:B------:R-:W2:Y:S01]  /*0220*/  @P0 LDC.64 R30, c[0x0][0x438] ;  /* 0x00010e00ff1e0b82 */ /* 0x000ea20000000a00 */
[----:B------:R0:W5:Y:S01]  /*0230*/  @P2 LDG.E.128 R20, desc[UR6][R36.64] ;  /* 0x0000000624142981 */ /* 0x000162000c1e1d00 */
[----:B---3--:R-:W-:-:S05]  /*0240*/  @P2 IMAD.WIDE.U32 R38, R41, 0x10, R38 ;  /* 0x0000001029262825 */ /* 0x008fca00078e0026 */
        /* <DEDUP_REMOVED lines=10> */
[----:B0-----:R-:W-:-:S06]  /*02f0*/  IMAD.WIDE.U32 R28, R41, 0x10, R28 ;  /* 0x00000010291c7825 */ /* 0x001fcc00078e001c */
[----:B------:R-:W5:Y:S01]  /*0300*/  LDG.E.128 R28, desc[UR6][R28.64] ;  /* 0x000000061c1c7981 */ /* 0x000f62000c1e1d00 */
[----:B-1----:R-:W-:-:S06]  /*0310*/  IMAD.WIDE.U32 R32, R41, 0x10, R32 ;  /* 0x0000001029207825 */ /* 0x002fcc00078e0020 */
[----:B------:R-:W5:Y:S01]  /*0320*/  LDG.E.128 R32, desc[UR6][R32.64] ;  /* 0x0000000620207981 */ /* 0x000f62000c1e1d00 */
[----:B------:R-:W-:Y:S05]  /*0330*/  BRA `(.L_x_18072) ;  /* 0x0000000000707947 */ /* 0x000fea0003800000 */
.L_x_18071:
        /* <DEDUP_REMOVED lines=8> */
[----:B------:R-:W2:Y:S01]  /*03c0*/  @P3 LDC.64 R36, c[0x0][0x3d0] ;  /* 0x0000f400ff243b82 */ /* 0x000ea20000000a00 */
[C---:B0-----:R-:W-:Y:S01]  /*03d0*/  @P1 IMAD.WIDE.U32 R8, R19.reuse, 0x10, R8 ;  /* 0x0000001013081825 */ /* 0x041fe200078e0008 */
[----:B------:R-:W-:-:S06]  /*03e0*/  @P1 IADD3 R19, PT, PT, R19, 0x20, RZ ;  /* 0x0000002013131810 */ /* 0x000fcc0007ffe0ff */
[----:B------:R-:W0:Y:S01]  /*03f0*/  @P0 LDC.64 R10, c[0x0][0x3d0] ;  /* 0x0000f400ff0a0b82 */ /* 0x000e220000000a00 */
[----:B------:R-:W-:Y:S02]  /*0400*/  CS2R R26, SRZ ;  /* 0x00000000001a7805 */ /* 0x000fe4000001ff00 */
[----:B------:R-:W-:Y:S01]  /*0410*/  CS2R R24, SRZ ;  /* 0x0000000000187805 */ /* 0x000fe2000001ff00 */
[----:B------:R3:W5:Y:S01]  /*0420*/  @P1 LDG.E.128 R12, desc[UR6][R8.64] ;  /* 0x00000006080c1981 */ /* 0x000762000c1e1d00 */
[C---:B-1----:R-:W-:Y:S01]  /*0430*/  @P2 IMAD.WIDE.U32 R38, R19.reuse, 0x10, R16 ;  /* 0x0000001013262825 */ /* 0x042fe200078e0010 */
[----:B------:R-:W-:-:S04]  /*0440*/  @P2 IADD3 R19, PT, PT, R19, 0x20, RZ ;  /* 0x0000002013132810 */ /* 0x000fc80007ffe0ff */
[----:B------:R-:W5:Y:S01]  /*0450*/  @P2 LDG.E.128 R20, desc[UR6][R38.64] ;  /* 0x0000000626142981 */ /* 0x000f62000c1e1d00 */
[----:B--2---:R-:W-:-:S05]  /*0460*/  @P3 IMAD.WIDE.U32 R36, R19, 0x10, R36 ;  /* 0x0000001013243825 */ /* 0x004fca00078e0024 */
[----:B------:R-:W5:Y:S01]  /*0470*/  @P3 LDG.E.128 R28, desc[UR6][R36.64] ;  /* 0x00000006241c3981 */ /* 0x000f62000c1e1d00 */
[----:B0-----:R-:W-:Y:S01]  /*0480*/  @P0 IMAD.WIDE.U32 R10, R3, 0x10, R10 ;  /* 0x00000010030a0825 */ /* 0x001fe200078e000a */
[----:B------:R-:W-:Y:S02]  /*0490*/  CS2R R18, SRZ ;  /* 0x0000000000127805 */ /* 0x000fe4000001ff00 */
[----:B------:R-:W-:Y:S02]  /*04a0*/  CS2R R16, SRZ ;  /* 0x0000000000107805 */ /* 0x000fe4000001ff00 */
[----:B---3--:R-:W-:Y:S02]  /*04b0*/  CS2R R8, SRZ ;  /* 0x0000000000087805 */ /* 0x008fe4000001ff00 */
[----:B------:R-:W-:Y:S01]  /*04c0*/  @P3 CS2R R34, SRZ ;  /* 0x0000000000223805 */ /* 0x000fe2000001ff00 */
[----:B------:R0:W5:Y:S01]  /*04d0*/  @P0 LDG.E.128 R4, desc[UR6][R10.64] ;  /* 0x000000060a040981 */ /* 0x000162000c1e1d00 */
[----:B------:R-:W-:-:S02]  /*04e0*/  @P3 CS2R R32, SRZ ;  /* 0x0000000000203805 */ /* 0x000fc4000001ff00 */
[----:B0-----:R-:W-:-:S07]  /*04f0*/  CS2R R10, SRZ ;  /* 0x00000000000a7805 */ /* 0x001fce000001ff00 */
.L_x_18072:
[----:B------:R-:W-:Y:S05]  /*0500*/  BSYNC.RECONVERGENT B0 ;  /* 0x0000000000007941 */ /* 0x000fea0003800200 */
.L_x_18070:
[----:B------:R-:W0:Y:S02]  /*0510*/  LDCU UR4, c[0x0][0x384] ;  /* 0x00007080ff0477ac */ /* 0x000e240008000800 */
[----:B0-----:R-:W-:-:S13]  /*0520*/  ISETP.GE.AND P0, PT, R2, UR4, PT ;  /* 0x0000000402007c0c */ /* 0x001fda000bf06270 */
[----:B------:R-:W-:Y:S05]  /*0530*/  @P0 EXIT ;  /* 0x000000000000094d */ /* 0x000fea0003800000 */
[----:B------:R-:W0:Y:S01]  /*0540*/  LDCU.U8 UR4, c[0x0][0x410] ;  /* 0x00008200ff0477ac */ /* 0x000e220008000000 */
[----:B------:R-:W1:Y:S01]  /*0550*/  LDCU UR5, c[0x0][0x40c] ;  /* 0x00008180ff0577ac */ /* 0x000e620008000800 */
[----:B------:R-:W2:Y:S01]  /*0560*/  LDCU UR10, c[0x0][0x448] ;  /* 0x00008900ff0a77ac */ /* 0x000ea20008000800 */
[----:B------:R-:W3:Y:S01]  /*0570*/  LDCU.64 UR8, c[0x0][0x3a0] ;  /* 0x00007400ff0877ac */ /* 0x000ee20008000a00 */
[----:B0-----:R-:W-:-:S11]  /*0580*/  UISETP.NE.AND UP0, UPT, UR4, URZ, UPT ;  /* 0x000000ff0400728c */ /* 0x001fd6000bf05270 */
.L_x_18090:
[----:B0-----:R-:W0:Y:S08]  /*0590*/  LDC.64 R58, c[0x0][0x3f0] ;  /* 0x0000fc00ff3a7b82 */ /* 0x001e300000000a00 */
[----:B------:R-:W4:Y:S08]  /*05a0*/  LDC R57, c[0x0][0x388] ;  /* 0x0000e200ff397b82 */ /* 0x000f300000000800 */
[----:B------:R-:W1:Y:S01]  /*05b0*/  LDC.64 R60, c[0x0][0x3f8] ;  /* 0x0000fe00ff3c7b82 */ /* 0x000e620000000a00 */
[----:B0-----:R-:W-:-:S06]  /*05c0*/  IMAD.WIDE R58, R2, 0x4, R58 ;  /* 0x00000004023a7825 */ /* 0x001fcc00078e023a */
[----:B------:R-:W2:Y:S01]  /*05d0*/  LDG.E R58, desc[UR6][R58.64] ;  /* 0x000000063a3a7981 */ /* 0x000ea2000c1e1900 */
[----:B------:R-:W-:Y:S01]  /*05e0*/  ISETP.GE.U32.AND P0, PT, R0, 0x20, PT ;  /* 0x000000200000780c */ /* 0x000fe20003f06070 */
[----:B----4-:R-:W-:Y:S01]  /*05f0*/  IMAD R62, R2, R57, RZ ;  /* 0x00000039023e7224 */ /* 0x010fe200078e02ff */
[----:B------:R-:W-:Y:S01]  /*0600*/  ISETP.GE.U32.AND P6, PT, R0, 0x40, PT ;  /* 0x000000400000780c */ /* 0x000fe20003fc6070 */
[----:B-1----:R-:W-:-:S03]  /*0610*/  IMAD.WIDE R60, R2, 0x4, R60 ;  /* 0x00000004023c7825 */ /* 0x002fc600078e023c */
[----:B------:R-:W-:Y:S02]  /*0620*/  SHF.R.S32.HI R63, RZ, 0x1f, R62 ;  /* 0x0000001fff3f7819 */ /* 0x000fe4000001143e */
[----:B------:R-:W-:Y:S01]  /*0630*/  ISETP.GE.U32.AND P5, PT, R0, 0x60, PT ;  /* 0x000000600000780c */ /* 0x000fe20003fa6070 */
[----:B-----5:R0:W5:Y:S01]  /*0640*/  LDG.E R56, desc[UR6][R60.64] ;  /* 0x000000063c387981 */ /* 0x020162000c1e1900 */
[----:B------:R-:W-:Y:S01]  /*0650*/  LEA.HI R62, R63, R62, RZ, 0x2 ;  /* 0x0000003e3f3e7211 */ /* 0x000fe200078f10ff */
[----:B------:R-:W-:Y:S01]  /*0660*/  BSSY.RECONVERGENT B0, `(.L_x_18073) ;  /* 0x0000027000007945 */ /* 0x000fe20003800200 */
[----:B0-----:R-:W-:Y:S01]  /*0670*/  HFMA2 R60, -RZ, RZ, 0, 0 ;  /* 0x00000000ff3c7431 */ /* 0x001fe200000001ff */
[----:B--2---:R-:W-:-:S13]  /*0680*/  ISETP.GE.AND P3, PT, R58, 0x1, PT ;  /* 0x000000013a00780c */ /* 0x004fda0003f66270 */
[----:B------:R-:W-:-:S05]  /*0690*/  @P3 IADD3 R64, PT, PT, R58, -0x1, RZ ;  /* 0xffffffff3a403810 */ /* 0x000fca0007ffe0ff */
[----:B------:R-:W-:-:S05]  /*06a0*/  @P3 IMAD R64, R64, R57, RZ ;  /* 0x0000003940403224 */ /* 0x000fca00078e02ff */
[----:B------:R-:W-:-:S04]  /*06b0*/  @P3 SHF.R.S32.HI R59, RZ, 0x1f, R64 ;  /* 0x0000001fff3b3819 */ /* 0x000fc80000011440 */
[----:B------:R-:W-:Y:S02]  /*06c0*/  @P3 LEA.HI R64, R59, R64, RZ, 0x2 ;  /* 0x000000403b403211 */ /* 0x000fe400078f10ff */
[----:B------:R-:W-:Y:S02]  /*06d0*/  P2R R59, PR, RZ, 0x40 ;  /* 0x00000040ff3b7803 */ /* 0x000fe40000000000 */
[----:B------:R-:W-:Y:S02]  /*06e0*/  P2R R59, PR, RZ, 0x20 ;  /* 0x00000020ff3b7803 */ /* 0x000fe40000000000 */
[-C--:B------:R-:W-:Y:S02]  /*06f0*/  @P3 LEA.HI.SX32 R60, R64, R3.reuse, 0x1e ;  /* 0x00000003403c3211 */ /* 0x080fe400078ff2ff */
[----:B------:R-:W-:Y:S01]  /*0700*/  LEA.HI.SX32 R59, R62, R3, 0x1e ;  /* 0x000000033e3b7211 */ /* 0x000fe200078ff2ff */
[----:B------:R-:W-:Y:S06]  /*0710*/  @!P0 BRA `(.L_x_18074) ;  /* 0x00000000006c8947 */ /* 0x000fec0003800000 */
[----:B---3--:R-:W-:Y:S01]  /*0720*/  ISETP.NE.U32.AND P1, PT, RZ, UR8, PT ;  /* 0x00000008ff007c0c */ /* 0x008fe2000bf25070 */
        /* <DEDUP_REMOVED lines=10> */
[C---:B-1----:R-:W-:Y:S01]  /*07d0*/  IMAD.WIDE.U32 R62, R59.reuse, 0x10, R62 ;  /* 0x000000103b3e7825 */ /* 0x042fe200078e003e */
[----:B------:R-:W-:Y:S02]  /*07e0*/  IADD3 R60, PT, PT, R60, 0x20, RZ ;  /* 0x000000203c3c7810 */ /* 0x000fe40007ffe0ff */
[----:B------:R-:W-:Y:S01]  /*07f0*/  IADD3 R59, PT, PT, R59, 0x20, RZ ;  /* 0x000000203b3b7810 */ /* 0x000fe20007ffe0ff */
[----:B---3--:R-:W-:Y:S01]  /*0800*/  @!P1 FMUL.FTZ R61, R36, UR5 ;  /* 0x00000005243d9c20 */ /* 0x008fe20008410000 */
[----:B------:R-:W-:-:S05]  /*0810*/  @!P1 FMUL.FTZ R64, R37, UR5 ;  /* 0x0000000525409c20 */ /* 0x000fca0008410000 */
[----:B--2---:R-:W-:Y:S01]  /*0820*/  @P4 FFMA.FTZ R40, R36, UR5, R40 ;  /* 0x0000000524284c23 */ /* 0x004fe20008010028 */
[----:B------:R-:W-:Y:S01]  /*0830*/  @P4 FFMA.FTZ R41, R37, UR5, R41 ;  /* 0x0000000525294c23 */ /* 0x000fe20008010029 */
[----:B------:R-:W-:Y:S01]  /*0840*/  @!P1 FSEL R40, R61, RZ, P2 ;  /* 0x000000ff3d289208 */ /* 0x000fe20001000000 */
[----:B------:R-:W-:Y:S01]  /*0850*/  @!P1 FMUL.FTZ R61, R38, UR5 ;  /* 0x00000005263d9c20 */ /* 0x000fe20008410000 */
[----:B------:R-:W-:Y:S01]  /*0860*/  @!P1 FSEL R41, R64, RZ, P2 ;  /* 0x000000ff40299208 */ /* 0x000fe20001000000 */
[C---:B------:R-:W-:Y:S01]  /*0870*/  @!P1 FMUL.FTZ R64, R39.reuse, UR5 ;  /* 0x0000000527409c20 */ /* 0x040fe20008410000 */
[----:B------:R-:W-:Y:S01]  /*0880*/  @P4 FFMA.FTZ R42, R38, UR5, R42 ;  /* 0x00000005262a4c23 */ /* 0x000fe2000801002a */
[----:B------:R-:W-:Y:S01]  /*0890*/  @P4 FFMA.FTZ R43, R39, UR5, R43 ;  /* 0x00000005272b4c23 */ /* 0x000fe2000801002b */
[----:B------:R-:W-:Y:S02]  /*08a0*/  @!P1 FSEL R42, R61, RZ, P2 ;  /* 0x000000ff3d2a9208 */ /* 0x000fe40001000000 */
[----:B------:R-:W-:-:S05]  /*08b0*/  @!P1 FSEL R43, R64, RZ, P2 ;  /* 0x000000ff402b9208 */ /* 0x000fca0001000000 */
[----:B------:R0:W-:Y:S02]  /*08c0*/  STG.E.128 desc[UR6][R62.64], R40 ;  /* 0x000000283e007986 */ /* 0x0001e4000c101d06 */
.L_x_18074:
[----:B---3--:R-:W-:Y:S05]  /*08d0*/  BSYNC.RECONVERGENT B0 ;  /* 0x0000000000007941 */ /* 0x008fea0003800200 */
.L_x_18073:
        /* <DEDUP_REMOVED lines=13> */
[C---:B0-----:R-:W-:Y:S01]  /*09b0*/  IMAD.WIDE.U32 R62, R59.reuse, 0x10, R62 ;  /* 0x000000103b3e7825 */ /* 0x041fe200078e003e */
        /* <DEDUP_REMOVED lines=15> */
.L_x_18076:
[----:B------:R-:W-:Y:S05]  /*0ab0*/  BSYNC.RECONVERGENT B0 ;  /* 0x0000000000007941 */ /* 0x000fea0003800200 */
.L_x_18075:
        /* <DEDUP_REMOVED lines=13> */
[C---:B0-----:R-:W-:Y:S01]  /*0b90*/  IMAD.WIDE.U32 R62, R59.reuse, 0x10, R62 ;  /* 0x000000103b3e7825 */ /* 0x041fe200078e003e */
[----:B------:R-:W-:Y:S02]  /*0ba0*/  IADD3 R60, PT, PT, R60, 0x20, RZ ;  /* 0x000000203c3c7810 */ /* 0x000fe40007ffe0ff */
[----:B------:R-:W-:Y:S01]  /*0bb0*/  IADD3 R59, PT, PT, R59, 0x20, RZ ;  /* 0x000000203b3b7810 */ /* 0x000fe20007ffe0ff */
[----:B--2---:R-:W-:Y:S01]  /*0bc0*/  @!P1 FMUL.FTZ R61, R36, UR5 ;  /* 0x00000005243d9c20 */ /* 0x004fe20008410000 */
[----:B------:R-:W-:-:S05]  /*0bd0*/  @!P1 FMUL.FTZ R64, R37, UR5 ;  /* 0x0000000525409c20 */ /* 0x000fca0008410000 */
[----:B---3--:R-:W-:Y:S01]  /*0be0*/  @P4 FFMA.FTZ R48, R36, UR5, R48 ;  /* 0x0000000524304c23 */ /* 0x008fe20008010030 */
        /* <DEDUP_REMOVED lines=10> */
.L_x_18078:
[----:B------:R-:W-:Y:S05]  /*0c90*/  BSYNC.RECONVERGENT B0 ;  /* 0x0000000000007941 */ /* 0x000fea0003800200 */
.L_x_18077:
[----:B------:R-:W-:Y:S01]  /*0ca0*/  ISETP.GE.U32.AND P1, PT, R0, 0x80, PT ;  /* 0x000000800000780c */ /* 0x000fe20003f26070 */
[----:B------:R-:W-:-:S12]  /*0cb0*/  BSSY.RECONVERGENT B0, `(.L_x_18079) ;  /* 0x000001b000007945 */ /* 0x000fd80003800200 */
[----:B------:R-:W-:Y:S05]  /*0cc0*/  @!P1 BRA `(.L_x_18080) ;  /* 0x0000000000649947 */ /* 0x000fea0003800000 */
[----:B------:R-:W-:Y:S01]  /*0cd0*/  ISETP.NE.U32.AND P2, PT, RZ, UR8, PT ;  /* 0x00000008ff007c0c */ /* 0x000fe2000bf45070 */
[----:B------:R-:W3:Y:S03]  /*0ce0*/  @P3 LDC.64 R54, c[0x0][0x390] ;  /* 0x0000e400ff363b82 */ /* 0x000ee60000000a00 */
[----:B------:R-:W-:-:S05]  /*0cf0*/  ISETP.NE.AND.EX P2, PT, RZ, UR9, PT, P2 ;  /* 0x00000009ff007c0c */ /* 0x000fca000bf45320 */
[----:B------:R-:W4:Y:S08]  /*0d00*/  LDC.64 R64, c[0x0][0x3a8] ;  /* 0x0000ea00ff407b82 */ /* 0x000f300000000a00 */
[----:B------:R-:W0:Y:S01]  /*0d10*/  @P2 LDC.64 R52, c[0x0][0x3a0] ;  /* 0x0000e800ff342b82 */ /* 0x000e220000000a00 */
[----:B---3--:R-:W-:-:S05]  /*0d20*/  @P3 IMAD.WIDE.U32 R60, R60, 0x10, R54 ;  /* 0x000000103c3c3825 */ /* 0x008fca00078e0036 */
[----:B------:R-:W3:Y:S01]  /*0d30*/  @P3 LDG.E.128 R36, desc[UR6][R60.64] ;  /* 0x000000063c243981 */ /* 0x000ee2000c1e1d00 */
[----:B012---:R-:W-:-:S05]  /*0d40*/  @P2 IMAD.WIDE.U32 R62, R59, 0x10, R52 ;  /* 0x000000103b3e2825 */ /* 0x007fca00078e0034 */
[----:B------:R-:W2:Y:S01]  /*0d50*/  @P2 LDG.E.128 R52, desc[UR6][R62.64] ;  /* 0x000000063e342981 */ /* 0x000ea2000c1e1d00 */
[C---:B------:R-:W-:Y:S02]  /*0d60*/  ISETP.GT.AND P4, PT, R58.reuse, RZ, P2 ;  /* 0x000000ff3a00720c */ /* 0x040fe40001784270 */
[----:B------:R-:W-:Y:S01]  /*0d70*/  ISETP.GT.AND P3, PT, R58, RZ, PT ;  /* 0x000000ff3a00720c */ /* 0x000fe20003f64270 */
[----:B----4-:R-:W-:-:S04]  /*0d80*/  IMAD.WIDE.U32 R58, R59, 0x10, R64 ;  /* 0x000000103b3a7825 */ /* 0x010fc800078e0040 */
[----:B---3--:R-:W-:Y:S01]  /*0d90*/  @!P2 FMUL.FTZ R64, R36, UR5 ;  /* 0x000000052440ac20 */ /* 0x008fe20008410000 */
[----:B------:R-:W-:Y:S01]  /*0da0*/  @!P2 FMUL.FTZ R60, R37, UR5 ;  /* 0x00000005253cac20 */ /* 0x000fe20008410000 */
[----:B------:R-:W-:Y:S01]  /*0db0*/  @!P2 FMUL.FTZ R61, R38, UR5 ;  /* 0x00000005263dac20 */ /* 0x000fe20008410000 */
[----:B------:R-:W-:-:S03]  /*0dc0*/  @!P2 FMUL.FTZ R62, R39, UR5 ;  /* 0x00000005273eac20 */ /* 0x000fc60008410000 */
[----:B--2---:R-:W-:Y:S01]  /*0dd0*/  @P4 FFMA.FTZ R52, R36, UR5, R52 ;  /* 0x0000000524344c23 */ /* 0x004fe20008010034 */
        /* <DEDUP_REMOVED lines=8> */
.L_x_18080:
[----:B------:R-:W-:Y:S05]  /*0e60*/  BSYNC.RECONVERGENT B0 ;  /* 0x0000000000007941 */ /* 0x000fea0003800200 */
.L_x_18079:
[----:B---3--:R-:W-:Y:S01]  /*0e70*/  FADD.FTZ R58, RZ, R40 ;  /* 0x00000028ff3a7221 */ /* 0x008fe20000010000 */
        /* <DEDUP_REMOVED lines=22> */
[----:B------:R-:W3:Y:S01]  /*0fe0*/  SHFL.BFLY PT, R65, R59, 0x1, 0x1f ;  /* 0x0c201f003b417f89 */ /* 0x000ee200000e0000 */
[----:B------:R-:W4:Y:S01]  /*0ff0*/  LDC R60, c[0x0][0x400] ;  /* 0x00010000ff3c7b82 */ /* 0x000f220000000800 */
[----:B---3--:R-:W-:-:S05]  /*1000*/  FADD.FTZ R66, R59, R65 ;  /* 0x000000413b427221 */ /* 0x008fca0000010000 */
[----:B------:R-:W3:Y:S02]  /*1010*/  SHFL.BFLY PT, R65, R66, 0x2, 0x1f ;  /* 0x0c401f0042417f89 */ /* 0x000ee400000e0000 */
[----:B---3--:R-:W-:-:S05]  /*1020*/  FADD.FTZ R67, R66, R65 ;  /* 0x0000004142437221 */ /* 0x008fca0000010000 */
[----:B------:R-:W3:Y:S02]  /*1030*/  SHFL.BFLY PT, R65, R67, 0x4, 0x1f ;  /* 0x0c801f0043417f89 */ /* 0x000ee400000e0000 */
[----:B---3--:R-:W-:-:S05]  /*1040*/  FADD.FTZ R68, R67, R65 ;  /* 0x0000004143447221 */ /* 0x008fca0000010000 */
[----:B------:R-:W3:Y:S02]  /*1050*/  SHFL.BFLY PT, R65, R68, 0x8, 0x1f ;  /* 0x0d001f0044417f89 */ /* 0x000ee400000e0000 */
[----:B---3--:R-:W-:-:S05]  /*1060*/  FADD.FTZ R69, R68, R65 ;  /* 0x0000004144457221 */ /* 0x008fca0000010000 */
[----:B------:R-:W3:Y:S02]  /*1070*/  SHFL.BFLY PT, R65, R69, 0x10, 0x1f ;  /* 0x0e001f0045417f89 */ /* 0x000ee400000e0000 */
[----:B---3--:R-:W-:-:S04]  /*1080*/  FADD.FTZ R61, R69, R65 ;  /* 0x00000041453d7221 */ /* 0x008fc80000010000 */
[----:B----4-:R-:W-:-:S04]  /*1090*/  FMUL.FTZ R61, R61, R60 ;  /* 0x0000003c3d3d7220 */ /* 0x010fc80000410000 */
[--C-:B------:R-:W-:Y:S01]  /*10a0*/  FADD.FTZ R58, R40, -R61.reuse ;  /* 0x8000003d283a7221 */ /* 0x100fe20000010000 */
[--C-:B------:R-:W-:Y:S01]  /*10b0*/  FADD.FTZ R59, R41, -R61.reuse ;  /* 0x8000003d293b7221 */ /* 0x100fe20000010000 */
[----:B012---:R-:W-:Y:S02]  /*10c0*/  FADD.FTZ R62, R45, -R61 ;  /* 0x8000003d2d3e7221 */ /* 0x007fe40000010000 */
        /* <DEDUP_REMOVED lines=39> */
.L_x_18102:
[----:B-1----:R-:W-:Y:S01]  /*1340*/  FADD.FTZ R65, R68, R65 ;  /* 0x0000004144417221 */ /* 0x002fe20000010000 */
[----:B------:R-:W-:Y:S01]  /*1350*/  FMUL.FTZ R58, R61, R61 ;  /* 0x0000003d3d3a7220 */ /* 0x000fe20000410000 */
[----:B------:R-:W-:Y:S01]  /*1360*/  PLOP3.LUT P2, PT, PT, PT, UP0, 0x40, 0x4 ;  /* 0x000000000004781c */ /* 0x000fe20003f4e808 */
[----:B------:R-:W1:Y:S01]  /*1370*/  @!P5 LDC.64 R62, c[0x0][0x3c0] ;  /* 0x0000f000ff3edb82 */ /* 0x000e620000000a00 */
[----:B------:R-:W-:Y:S01]  /*1380*/  FFMA.FTZ R60, R65, R60, UR10 ;  /* 0x0000000a413c7e23 */ /* 0x000fe2000801003c */
[----:B------:R-:W-:Y:S01]  /*1390*/  BSSY.RECONVERGENT B0, `(.L_x_18082) ;  /* 0x000005d000007945 */ /* 0x000fe20003800200 */
[----:B------:R-:W-:Y:S02]  /*13a0*/  FSEL R65, R58, RZ, !P2 ;  /* 0x000000ff3a417208 */ /* 0x000fe40005000000 */
[----:B-----5:R-:W-:-:S03]  /*13b0*/  ISETP.GE.AND P2, PT, R56, 0x1, PT ;  /* 0x000000013800780c */ /* 0x020fc60003f46270 */
        /* <DEDUP_REMOVED lines=10> */
[----:B------:R-:W-:-:S03]  /*1460*/  PLOP3.LUT P2, PT, PT, PT, UP0, 0x40, 0x4 ;  /* 0x000000000004781c */ /* 0x000fc60003f4e808 */
[----:B------:R-:W-:Y:S01]  /*1470*/  IMAD R56, R56, R57, RZ ;  /* 0x0000003938387224 */ /* 0x000fe200078e02ff */
[----:B-1----:R-:W-:-:S04]  /*1480*/  FSEL R61, R61, RZ, P2 ;  /* 0x000000ff3d3d7208 */ /* 0x002fc80001000000 */
[----:B------:R-:W-:-:S04]  /*1490*/  SHF.R.S32.HI R57, RZ, 0x1f, R56 ;  /* 0x0000001fff397819 */ /* 0x000fc80000011438 */
[----:B------:R-:W-:-:S04]  /*14a0*/  LEA.HI R56, R57, R56, RZ, 0x2 ;  /* 0x0000003839387211 */ /* 0x000fc800078f10ff */
[----:B------:R-:W-:Y:S01]  /*14b0*/  LEA.HI.SX32 R62, R56, R3, 0x1e ;  /* 0x00000003383e7211 */ /* 0x000fe200078ff2ff */
[----:B------:R-:W-:Y:S06]  /*14c0*/  @!P0 BRA `(.L_x_18085) ;  /* 0x0000000000408947 */ /* 0x000fec0003800000 */
[----:B------:R-:W1:Y:S01]  /*14d0*/  LDC.64 R64, c[0x0][0x428] ;  /* 0x00010a00ff407b82 */ /* 0x000e620000000a00 */
        /* <DEDUP_REMOVED lines=12> */
[C---:B-1----:R-:W-:Y:S01]  /*15a0*/  IMAD.WIDE.U32 R64, R62.reuse, 0x10, R64 ;  /* 0x000000103e407825 */ /* 0x042fe200078e0040 */
[----:B------:R-:W-:-:S04]  /*15b0*/  IADD3 R62, PT, PT, R62, 0x20, RZ ;  /* 0x000000203e3e7810 */ /* 0x000fc80007ffe0ff */
[----:B------:R1:W-:Y:S03]  /*15c0*/  STG.E.128 desc[UR6][R64.64], R56 ;  /* 0x0000003840007986 */ /* 0x0003e6000c101d06 */
.L_x_18085:
[----:B------:R-:W-:Y:S05]  /*15d0*/  BSYNC.RECONVERGENT B1 ;  /* 0x0000000000017941 */ /* 0x000fea0003800200 */
.L_x_18084:
[----:B------:R-:W-:Y:S01]  /*15e0*/  ISETP.GE.U32.AND P0, PT, R0, 0x40, PT ;  /* 0x000000400000780c */ /* 0x000fe20003f06070 */
[----:B------:R-:W-:-:S12]  /*15f0*/  BSSY.RECONVERGENT B1, `(.L_x_18086) ;  /* 0x0000012000017945 */ /* 0x000fd80003800200 */
[----:B------:R-:W-:Y:S05]  /*1600*/  @!P0 BRA `(.L_x_18087) ;  /* 0x0000000000408947 */ /* 0x000fea0003800000 */
[----:B-1----:R-:W1:Y:S01]  /*1610*/  LDC.64 R64, c[0x0][0x428] ;  /* 0x00010a00ff407b82 */ /* 0x002e620000000a00 */
        /* <DEDUP_REMOVED lines=15> */
.L_x_18087:
[----:B------:R-:W-:Y:S05]  /*1710*/  BSYNC.RECONVERGENT B1 ;  /* 0x0000000000017941 */ /* 0x000fea0003800200 */
.L_x_18086:
[----:B------:R-:W-:Y:S01]  /*1720*/  ISETP.GE.U32.AND P0, PT, R0, 0x60, PT ;  /* 0x000000600000780c */ /* 0x000fe20003f06070 */
[----:B------:R-:W-:-:S12]  /*1730*/  BSSY.RECONVERGENT B1, `(.L_x_18088) ;  /* 0x0000012000017945 */ /* 0x000fd80003800200 */
[----:B------:R-:W-:Y:S05]  /*1740*/  @!P0 BRA `(.L_x_18089) ;  /* 0x0000000000408947 */ /* 0x000fea0003800000 */
[----:B-12---:R-:W1:Y:S01]  /*1750*/  LDC.64 R64, c[0x0][0x428] ;  /* 0x00010a00ff407b82 */ /* 0x006e620000000a00 */
        /* <DEDUP_REMOVED lines=15> */
.L_x_18089:
[----:B------:R-:W-:Y:S05]  /*1850*/  BSYNC.RECONVERGENT B1 ;  /* 0x0000000000017941 */ /* 0x000fea0003800200 */
.L_x_18088:
[----:B------:R-:W-:Y:S05]  /*1860*/  @!P1 BRA `(.L_x_18083) ;  /* 0x00000000003c9947 */ /* 0x000fea0003800000 */
[----:B-123--:R-:W1:Y:S01]  /*1870*/  LDC.64 R56, c[0x0][0x428] ;  /* 0x00010a00ff387b82 */ /* 0x00ee620000000a00 */
        /* <DEDUP_REMOVED lines=14> */
.L_x_18083:
[----:B------:R-:W-:Y:S05]  /*1960*/  BSYNC.RECONVERGENT B0 ;  /* 0x0000000000007941 */ /* 0x000fea0003800200 */
.L_x_18082:
[----:B-1234-:R-:W1:Y:S02]  /*1970*/  LDC.64 R56, c[0x0][0x380] ;  /* 0x0000e000ff387b82 */ /* 0x01ee640000000a00 */
[----:B-1----:R-:W-:-:S04]  /*1980*/  LEA R2, R56, R2, 0x2 ;  /* 0x0000000238027211 */ /* 0x002fc800078e10ff */
[----:B------:R-:W-:-:S13]  /*1990*/  ISETP.GE.AND P0, PT, R2, R57, PT ;  /* 0x000000390200720c */ /* 0x000fda0003f06270 */
[----:B------:R-:W-:Y:S05]  /*19a0*/  @!P0 BRA `(.L_x_18090) ;  /* 0xffffffe800f88947 */ /* 0x000fea000383ffff */
[----:B------:R-:W-:Y:S05]  /*19b0*/  EXIT ;  /* 0x000000000000794d */ /* 0x000fea0003800000 */
.L_x_18081:
[----:B------:R-:W-:Y:S01]  /*19c0*/  HFMA2 R64, -RZ, RZ, 0, 5.9604644775390625e-08 ;  /* 0x00000001ff407431 */ /* 0x000fe200000001ff */
[----:B------:R-:W-:Y:S01]  /*19d0*/  BSSY B0, `(.L_x_18091) ;  /* 0x0000007000007945 */ /* 0x000fe20003800000 */
[----:B------:R-:W-:Y:S02]  /*19e0*/  MOV R69, R59 ;  /* 0x0000003b00457202 */ /* 0x000fe40000000f00 */
[----:B012---:R-:W-:Y:S02]  /*19f0*/  MOV R63, 0x1f ;  /* 0x0000001f003f7802 */ /* 0x007fe40000000f00 */
[----:B------:R-:W-:-:S07]  /*1a00*/  MOV R62, 0xffffffff ;  /* 0xffffffff003e7802 */ /* 0x000fce0000000f00 */
[----:B-----5:R-:W-:Y:S05]  /*1a10*/  WARPSYNC.COLLECTIVE R62, `(.L_x_18092) ;  /* 0x000000003e087348 */ /* 0x020fea0003c00000 */
[----:B------:R0:W1:Y:S02]  /*1a20*/  SHFL.BFLY P6, R65, R69, R64, R63 ;  /* 0x0c00004045417389 */ /* 0x00006400000c003f */
[----:B01---5:R-:W-:Y:S05]  /*1a30*/  ENDCOLLECTIVE ;  /* 0x000000000000791b */ /* 0x023fea0003800000 */
.L_x_18092:
[----:B------:R-:W-:Y:S05]  /*1a40*/  BSYNC B0 ;  /* 0x0000000000007941 */ /* 0x000fea0003800000 */
.L_x_18091:
        /* <DEDUP_REMOVED lines=9> */
.L_x_18093:
[----:B------:R-:W-:Y:S02]  /*1ae0*/  HFMA2 R64, -RZ, RZ, 0, 2.384185791015625e-07 ;  /* 0x00000004ff407431 */ /* 0x000fe400000001ff */
[----:B------:R-:W-:-:S05]  /*1af0*/  FADD.FTZ R67, R66, R65 ;  /* 0x0000004142437221 */ /* 0x000fca0000010000 */
[----:B------:R-:W-:-:S07]  /*1b00*/  MOV R69, R67 ;  /* 0x0000004300457202 */ /* 0x000fce0000000f00 */
[----:B------:R-:W-:Y:S05]  /*1b10*/  WARPSYNC.COLLECTIVE R62, `(.L_x_18094) ;  /* 0x000000003e087348 */ /* 0x000fea0003c00000 */
[----:B------:R0:W1:Y:S02]  /*1b20*/  SHFL.BFLY P6, R65, R69, R64, R63 ;  /* 0x0c00004045417389 */ /* 0x00006400000c003f */
[----:B01----:R-:W-:Y:S05]  /*1b30*/  ENDCOLLECTIVE ;  /* 0x000000000000791b */ /* 0x003fea0003800000 */
.L_x_18094:
[----:B------:R-:W-:Y:S02]  /*1b40*/  HFMA2 R64, -RZ, RZ, 0, 4.76837158203125e-07 ;  /* 0x00000008ff407431 */ /* 0x000fe400000001ff */
[----:B------:R-:W-:-:S05]  /*1b50*/  FADD.FTZ R68, R67, R65 ;  /* 0x0000004143447221 */ /* 0x000fca0000010000 */
[----:B------:R-:W-:-:S07]  /*1b60*/  MOV R69, R68 ;  /* 0x0000004400457202 */ /* 0x000fce0000000f00 */
[----:B------:R-:W-:Y:S05]  /*1b70*/  WARPSYNC.COLLECTIVE R62, `(.L_x_18095) ;  /* 0x000000003e087348 */ /* 0x000fea0003c00000 */
[----:B------:R0:W1:Y:S02]  /*1b80*/  SHFL.BFLY P6, R65, R69, R64, R63 ;  /* 0x0c00004045417389 */ /* 0x00006400000c003f */
[----:B01----:R-:W-:Y:S05]  /*1b90*/  ENDCOLLECTIVE ;  /* 0x000000000000791b */ /* 0x003fea0003800000 */
.L_x_18095:
[----:B------:R-:W-:Y:S01]  /*1ba0*/  MOV R64, 0x10 ;  /* 0x0000001000407802 */ /* 0x000fe20000000f00 */
[----:B------:R-:W-:-:S07]  /*1bb0*/  FADD.FTZ R69, R68, R65 ;  /* 0x0000004144457221 */ /* 0x000fce0000010000 */
[----:B------:R-:W-:Y:S05]  /*1bc0*/  WARPSYNC.COLLECTIVE R62, `(.L_x_18096) ;  /* 0x000000003e087348 */ /* 0x000fea0003c00000 */
[----:B------:R0:W1:Y:S02]  /*1bd0*/  SHFL.BFLY P6, R65, R69, R64, R63 ;  /* 0x0c00004045417389 */ /* 0x00006400000c003f */
[----:B01----:R-:W-:Y:S05]  /*1be0*/  ENDCOLLECTIVE ;  /* 0x000000000000791b */ /* 0x003fea0003800000 */
.L_x_18096:
        /* <DEDUP_REMOVED lines=41> */
.L_x_18097:
[----:B------:R-:W-:Y:S02]  /*1e80*/  HFMA2 R64, -RZ, RZ, 0, 1.1920928955078125e-07 ;  /* 0x00000002ff407431 */ /* 0x000fe400000001ff */
[----:B------:R-:W-:-:S05]  /*1e90*/  FADD.FTZ R59, R58, R65 ;  /* 0x000000413a3b7221 */ /* 0x000fca0000010000 */
[----:B------:R-:W-:-:S07]  /*1ea0*/  MOV R69, R59 ;  /* 0x0000003b00457202 */ /* 0x000fce0000000f00 */
[----:B------:R-:W-:Y:S05]  /*1eb0*/  WARPSYNC.COLLECTIVE R62, `(.L_x_18098) ;  /* 0x000000003e087348 */ /* 0x000fea0003c00000 */
[----:B------:R0:W1:Y:S02]  /*1ec0*/  SHFL.BFLY P6, R65, R69, R64, R63 ;  /* 0x0c00004045417389 */ /* 0x00006400000c003f */
[----:B01----:R-:W-:Y:S05]  /*1ed0*/  ENDCOLLECTIVE ;  /* 0x000000000000791b */ /* 0x003fea0003800000 */
.L_x_18098:
[----:B------:R-:W-:Y:S02]  /*1ee0*/  HFMA2 R64, -RZ, RZ, 0, 2.384185791015625e-07 ;  /* 0x00000004ff407431 */ /* 0x000fe400000001ff */
[----:B------:R-:W-:-:S05]  /*1ef0*/  FADD.FTZ R66, R59, R65 ;  /* 0x000000413b427221 */ /* 0x000fca0000010000 */
[----:B------:R-:W-:-:S07]  /*1f00*/  MOV R69, R66 ;  /* 0x0000004200457202 */ /* 0x000fce0000000f00 */
[----:B------:R-:W-:Y:S05]  /*1f10*/  WARPSYNC.COLLECTIVE R62, `(.L_x_18099) ;  /* 0x000000003e087348 */ /* 0x000fea0003c00000 */
[----:B------:R0:W1:Y:S02]  /*1f20*/  SHFL.BFLY P6, R65, R69, R64, R63 ;  /* 0x0c00004045417389 */ /* 0x00006400000c003f */
[----:B01----:R-:W-:Y:S05]  /*1f30*/  ENDCOLLECTIVE ;  /* 0x000000000000791b */ /* 0x003fea0003800000 */
.L_x_18099:
[----:B------:R-:W-:Y:S02]  /*1f40*/  HFMA2 R64, -RZ, RZ, 0, 4.76837158203125e-07 ;  /* 0x00000008ff407431 */ /* 0x000fe400000001ff */
[----:B------:R-:W-:-:S05]  /*1f50*/  FADD.FTZ R67, R66, R65 ;  /* 0x0000004142437221 */ /* 0x000fca0000010000 */
[----:B------:R-:W-:-:S07]  /*1f60*/  MOV R69, R67 ;  /* 0x0000004300457202 */ /* 0x000fce0000000f00 */
[----:B------:R-:W-:Y:S05]  /*1f70*/  WARPSYNC.COLLECTIVE R62, `(.L_x_18100) ;  /* 0x000000003e087348 */ /* 0x000fea0003c00000 */
[----:B------:R0:W1:Y:S02]  /*1f80*/  SHFL.BFLY P6, R65, R69, R64, R63 ;  /* 0x0c00004045417389 */ /* 0x00006400000c003f */
[----:B01----:R-:W-:Y:S05]  /*1f90*/  ENDCOLLECTIVE ;  /* 0x000000000000791b */ /* 0x003fea0003800000 */
.L_x_18100:
[----:B------:R-:W-:Y:S02]  /*1fa0*/  HFMA2 R64, -RZ, RZ, 0, 9.5367431640625e-07 ;  /* 0x00000010ff407431 */ /* 0x000fe400000001ff */
[----:B------:R-:W-:-:S05]  /*1fb0*/  FADD.FTZ R68, R67, R65 ;  /* 0x0000004143447221 */ /* 0x000fca0000010000 */
[----:B------:R-:W-:-:S07]  /*1fc0*/  MOV R69, R68 ;  /* 0x0000004400457202 */ /* 0x000fce0000000f00 */
[----:B------:R-:W-:Y:S05]  /*1fd0*/  WARPSYNC.COLLECTIVE R62, `(.L_x_18101) ;  /* 0x000000003e087348 */ /* 0x000fea0003c00000 */
[----:B------:R0:W1:Y:S02]  /*1fe0*/  SHFL.BFLY P6, R65, R69, R64, R63 ;  /* 0x0c00004045417389 */ /* 0x00006400000c003f */
[----:B01----:R-:W-:Y:S05]  /*1ff0*/  ENDCOLLECTIVE ;  /* 0x000000000000791b */ /* 0x003fea0003800000 */
.L_x_18101:
[----:B------:R-:W-:Y:S05]  /*2000*/  BRA `(.L_x_18102) ;  /* 0xfffffff000cc7947 */ /* 0x000fea000383ffff */
.L_x_18103:
        /* <DEDUP_REMOVED lines=15> */
.L_x_20367:


//--------------------- .text._ZN10layer_norm13ln_fwd_kernelINS_13Kernel_traitsIfffffjLj512ELj1ELj4ELj1ELj16ENS_18Kernel_traits_baseILj512EfffffjLj128EEEEELb0ELb0ELb1ELb1EEEvNS_9FwdParamsE --------------------------
	.section	.text._ZN10layer_norm13ln_fwd_kernelINS_13Kernel_traitsIfffffjLj512ELj1ELj4ELj1ELj16ENS_18Kernel_traits_baseILj512EfffffjLj128EEEEELb0ELb0ELb1ELb1EEEvNS_9FwdParamsE,"ax",@progbits
	.align	128
        .global         _ZN10layer_norm13ln_fwd_kernelINS_13Kernel_traitsIfffffjLj512ELj1ELj4ELj1ELj16ENS_18Kernel_traits_baseILj512EfffffjLj128EEEEELb0ELb0ELb1ELb1EEEvNS_9FwdParamsE
        .type           _ZN10layer_norm13ln_fwd_kernelINS_13Kernel_traitsIfffffjLj512ELj1ELj4ELj1ELj16ENS_18Kernel_traits_baseILj512EfffffjLj128EEEEELb0ELb0ELb1ELb1EEEvNS_9FwdParamsE,@function
        .size           _ZN10layer_norm13ln_fwd_kernelINS_13Kernel_traitsIfffffjLj512ELj1ELj4ELj1ELj16ENS_18Kernel_traits_baseILj512EfffffjLj128EEEEELb0ELb0ELb1ELb1EEEvNS_9FwdParamsE,(.L_x_20368 - _ZN10layer_norm13ln_fwd_kernelINS_13Kernel_traitsIfffffjLj512ELj1ELj4ELj1ELj16ENS_18Kernel_traits_baseILj512EfffffjLj128EEEEELb0ELb0ELb1ELb1EEEvNS_9FwdParamsE)
        .other          _ZN10layer_norm13ln_fwd_kernelINS_13Kernel_traitsIfffffjLj512ELj1ELj4ELj1ELj16ENS_18Kernel_traits_baseILj512EfffffjLj128EEEEELb0ELb0ELb1ELb1EEEvNS_9FwdParamsE,@"STO_CUDA_ENTRY STV_DEFAULT"
_ZN10layer_norm13ln_fwd_kernelINS_13Kernel_traitsIfffffjLj512ELj1ELj4ELj1ELj16ENS_18Kernel_traits_baseILj512EfffffjLj128EEEEELb0ELb0ELb1ELb1EEEvNS_9FwdParamsE:
.text._ZN10layer_norm13ln_fwd_kernelINS_13Kernel_traitsIfffffjLj512ELj1ELj4ELj1ELj16ENS_18Kernel_traits_baseILj512EfffffjLj128EEEEELb0ELb0ELb1ELb1EEEvNS_9FwdParamsE:
        /* <DEDUP_REMOVED lines=15> */
[----:B------:R-:W4:Y:S04]  /*00f0*/  LDG.E.128 R28, desc[UR6][R2.64+0x400] ;  /* 0x00040006021c7981 */ /* 0x000f28000c1e1d00 */
[----:B------:R0:W4:Y:S01]  /*0100*/  LDG.E.128 R24, desc[UR6][R2.64+0x600] ;  /* 0x0006000602187981 */ /* 0x000122000c1e1d00 */
[----:B---3--:R-:W-:-:S05]  /*0110*/  @P0 IMAD.WIDE.U32 R36, R8, 0x10, R36 ;  /* 0x0000001008240825 */ /* 0x008fca00078e0024 */
[----:B------:R3:W5:Y:S04]  /*0120*/  @P0 LDG.E.128 R8, desc[UR6][R36.64] ;  /* 0x0000000624080981 */ /* 0x000768000c1e1d00 */
[----:B------:R3:W5:Y:S04]  /*0130*/  @P0 LDG.E.128 R12, desc[UR6][R36.64+0x200] ;  /* 0x00020006240c0981 */ /* 0x000768000c1e1d00 */
[----:B------:R3:W5:Y:S04]  /*0140*/  @P0 LDG.E.128 R16, desc[UR6][R36.64+0x400] ;  /* 0x0004000624100981 */ /* 0x000768000c1e1d00 */
[----:B------:R3:W5:Y:S01]  /*0150*/  @P0 LDG.E.128 R20, desc[UR6][R36.64+0x600] ;  /* 0x0006000624140981 */ /* 0x000762000c1e1d00 */
[----:B-1----:R-:W-:Y:S01]  /*0160*/  USHF.L.U32 UR4, UR4, 0x2, URZ ;  /* 0x0000000204047899 */ /* 0x002fe200080006ff */
[----:B------:R-:W-:-:S05]  /*0170*/  SHF.R.U32.HI R0, RZ, 0x5, R0 ;  /* 0x00000005ff007819 */ /* 0x000fca0000011600 */
[----:B------:R-:W-:-:S04]  /*0180*/  LOP3.LUT R0, R0, UR4, RZ, 0xfc, !PT ;  /* 0x0000000400007c12 */ /* 0x000fc8000f8efcff */
[----:B--2---:R-:W-:Y:S02]  /*0190*/  ISETP.GE.AND P1, PT, R0, UR5, PT ;  /* 0x0000000500007c0c */ /* 0x004fe4000bf26270 */
[----:B----4-:R-:W-:Y:S02]  /*01a0*/  @P0 MOV R52, R7 ;  /* 0x0000000700340202 */ /* 0x010fe40000000f00 */
[----:B------:R-:W-:Y:S02]  /*01b0*/  @P0 MOV R55, R4 ;  /* 0x0000000400370202 */ /* 0x000fe40000000f00 */
[----:B------:R-:W-:Y:S02]  /*01c0*/  @P0 MOV R54, R5 ;  /* 0x0000000500360202 */ /* 0x000fe40000000f00 */
[----:B------:R-:W-:Y:S02]  /*01d0*/  @!P0 MOV R52, R7 ;  /* 0x0000000700348202 */ /* 0x000fe40000000f00 */
[----:B------:R-:W-:-:S02]  /*01e0*/  @P0 MOV R60, R32 ;  /* 0x00000020003c0202 */ /* 0x000fc40000000f00 */
[----:B------:R-:W-:Y:S02]  /*01f0*/  @P0 MOV R59, R33 ;  /* 0x00000021003b0202 */ /* 0x000fe40000000f00 */
[----:B------:R-:W-:Y:S02]  /*0200*/  @P0 MOV R58, R34 ;  /* 0x00000022003a0202 */ /* 0x000fe40000000f00 */
[----:B------:R-:W-:Y:S02]  /*0210*/  @P0 MOV R56, R35 ;  /* 0x0000002300380202 */ /* 0x000fe40000000f00 */
[----:B------:R-:W-:Y:S02]  /*0220*/  @!P0 MOV R55, R4 ;  /* 0x0000000400378202 */ /* 0x000fe40000000f00 */
[----:B------:R-:W-:Y:S02]  /*0230*/  @P0 MOV R53, R6 ;  /* 0x0000000600350202 */ /* 0x000fe40000000f00 */
[----:B------:R-:W-:-:S02]  /*0240*/  @!P0 MOV R54, R5 ;  /* 0x0000000500368202 */ /* 0x000fc40000000f00 */
[----:B------:R-:W-:Y:S02]  /*0250*/  @P0 MOV R51, R28 ;  /* 0x0000001c00330202 */ /* 0x000fe40000000f00 */
[----:B------:R-:W-:Y:S02]  /*0260*/  @P0 MOV R50, R29 ;  /* 0x0000001d00320202 */ /* 0x000fe40000000f00 */
[----:B------:R-:W-:Y:S02]  /*0270*/  @P0 MOV R7, R30 ;  /* 0x0000001e00070202 */ /* 0x000fe40000000f00 */
[----:B0-----:R-:W-:Y:S02]  /*0280*/  @P0 MOV R2, R31 ;  /* 0x0000001f00020202 */ /* 0x001fe40000000f00 */
        /* <DEDUP_REMOVED lines=9> */
[----:B------:R-:W-:Y:S02]  /*0320*/  @P0 MOV R3, R24 ;  /* 0x0000001800030202 */ /* 0x000fe40000000f00 */
[----:B------:R-:W-:Y:S02]  /*0330*/  @P0 MOV R4, R25 ;  /* 0x0000001900040202 */ /* 0x000fe40000000f00 */
[----:B------:R-:W-:Y:S01]  /*0340*/  @P0 MOV R5, R26 ;  /* 0x0000001a00050202 */ /* 0x000fe20000000f00 */
[----:B---3--:R-:W-:Y:S06]  /*0350*/  @P1 EXIT ;  /* 0x000000000000194d */ /* 0x008fec0003800000 */
        /* <DEDUP_REMOVED lines=17> */
.L_x_18107:
[----:B------:R-:W2:Y:S01]  /*0470*/  LDC.64 R34, c[0x0][0x3f0] ;  /* 0x0000fc00ff227b82 */ /* 0x000ea20000000a00 */
[----:B0-----:R-:W-:Y:S01]  /*0480*/  ISETP.NE.U32.AND P1, PT, RZ, UR8, PT ;  /* 0x00000008ff007c0c */ /* 0x001fe2000bf25070 */
[----:B------:R-:W0:Y:S01]  /*0490*/  S2R R61, SR_TID.X ;  /* 0x00000000003d7919 */ /* 0x000e220000002100 */
[----:B------:R3:W-:Y:S05]  /*04a0*/  STL.64 [R1], R2 ;  /* 0x0000000201007387 */ /* 0x0007ea0000100a00 */
[----:B------:R-:W4:Y:S01]  /*04b0*/  LDC R36, c[0x0][0x388] ;  /* 0x0000e200ff247b82 */ /* 0x000f220000000800 */
[----:B------:R-:W-:-:S07]  /*04c0*/  HFMA2 R40, -RZ, RZ, 0, 0 ;  /* 0x00000000ff287431 */ /* 0x000fce00000001ff */
[----:B------:R-:W1:Y:S01]  /*04d0*/  LDC R45, c[0x0][0x40c] ;  /* 0x00010300ff2d7b82 */ /* 0x000e620000000800 */
[----:B--2---:R-:W-:Y:S01]  /*04e0*/  IMAD.WIDE R34, R0, 0x4, R34 ;  /* 0x0000000400227825 */ /* 0x004fe200078e0222 */
[----:B------:R-:W-:-:S06]  /*04f0*/  ISETP.NE.AND.EX P1, PT, RZ, UR9, PT, P1 ;  /* 0x00000009ff007c0c */ /* 0x000fcc000bf25310 */
[----:B------:R-:W2:Y:S01]  /*0500*/  LDC.64 R38, c[0x0][0x3f8] ;  /* 0x0000fe00ff267b82 */ /* 0x000ea20000000a00 */
[----:B------:R-:W2:Y:S01]  /*0510*/  LDG.E R34, desc[UR6][R34.64] ;  /* 0x0000000622227981 */ /* 0x000ea2000c1e1900 */
[----:B----4-:R-:W-:Y:S01]  /*0520*/  IMAD R30, R0, R36, RZ ;  /* 0x00000024001e7224 */ /* 0x010fe200078e02ff */
[----:B0-----:R-:W-:-:S05]  /*0530*/  LOP3.LUT R61, R61, 0x1f, RZ, 0xc0, !PT ;  /* 0x0000001f3d3d7812 */ /* 0x001fca00078ec0ff */
[----:B---3--:R-:W0:Y:S08]  /*0540*/  LDC.64 R2, c[0x0][0x3a8] ;  /* 0x0000ea00ff027b82 */ /* 0x008e300000000a00 */
[----:B------:R-:W3:Y:S01]  /*0550*/  @P1 LDC.64 R28, c[0x0][0x3a0] ;  /* 0x0000e800ff1c1b82 */ /* 0x000ee20000000a00 */
[----:B--2---:R-:W-:-:S13]  /*0560*/  ISETP.GE.AND P4, PT, R34, 0x1, PT ;  /* 0x000000012200780c */ /* 0x004fda0003f86270 */
[----:B------:R-:W2:Y:S01]  /*0570*/  @P4 LDC.64 R32, c[0x0][0x390] ;  /* 0x0000e400ff204b82 */ /* 0x000ea20000000a00 */
[----:B------:R-:W-:-:S05]  /*0580*/  @P4 IADD3 R31, PT, PT, R34, -0x1, RZ ;  /* 0xffffffff221f4810 */ /* 0x000fca0007ffe0ff */
[----:B------:R-:W-:Y:S01]  /*0590*/  @P4 IMAD R36, R31, R36, RZ ;  /* 0x000000241f244224 */ /* 0x000fe200078e02ff */
[----:B------:R-:W-:-:S04]  /*05a0*/  SHF.R.S32.HI R31, RZ, 0x1f, R30 ;  /* 0x0000001fff1f7819 */ /* 0x000fc8000001141e */
[----:B------:R-:W-:Y:S02]  /*05b0*/  @P4 SHF.R.S32.HI R35, RZ, 0x1f, R36 ;  /* 0x0000001fff234819 */ /* 0x000fe40000011424 */
[----:B------:R-:W-:Y:S02]  /*05c0*/  LEA.HI R31, R31, R30, RZ, 0x2 ;  /* 0x0000001e1f1f7211 */ /* 0x000fe400078f10ff */
[----:B------:R-:W-:Y:S02]  /*05d0*/  @P4 LEA.HI R35, R35, R36, RZ, 0x2 ;  /* 0x0000002423234211 */ /* 0x000fe400078f10ff */
[-C--:B------:R-:W-:Y:S02]  /*05e0*/  LEA.HI.SX32 R41, R31, R61.reuse, 0x1e ;  /* 0x0000003d1f297211 */ /* 0x080fe400078ff2ff */
[----:B------:R-:W-:-:S03]  /*05f0*/  @P4 LEA.HI.SX32 R40, R35, R61, 0x1e ;  /* 0x0000003d23284211 */ /* 0x000fc600078ff2ff */
[----:B---3--:R-:W-:-:S04]  /*0600*/  @P1 IMAD.WIDE.U32 R28, R41, 0x10, R28 ;  /* 0x00000010291c1825 */ /* 0x008fc800078e001c */
[----:B--2---:R-:W-:Y:S02]  /*0610*/  @P4 IMAD.WIDE.U32 R32, R40, 0x10, R32 ;  /* 0x0000001028204825 */ /* 0x004fe400078e0020 */
[----:B------:R-:W1:Y:S04]  /*0620*/  @P1 LDG.E.128 R28, desc[UR6][R28.64] ;  /* 0x000000061c1c1981 */ /* 0x000e68000c1e1d00 */
[----:B------:R2:W1:Y:S01]  /*0630*/  @P4 LDG.E.128 R24, desc[UR6][R32.64] ;  /* 0x0000000620184981 */ /* 0x000462000c1e1d00 */
[----:B------:R-:W-:Y:S01]  /*0640*/  ISETP.GT.AND P2, PT, R34, RZ, PT ;  /* 0x000000ff2200720c */ /* 0x000fe20003f44270 */
[----:B------:R-:W-:Y:S01]  /*0650*/  IMAD.WIDE R38, R0, 0x4, R38 ;  /* 0x0000000400267825 */ /* 0x000fe200078e0226 */
[----:B------:R-:W-:Y:S01]  /*0660*/  PLOP3.LUT P6, PT, PT, PT, PT, 0x8, 0x80 ;  /* 0x000000000080781c */ /* 0x000fe20003fce170 */
[----:B------:R-:W3:Y:S01]  /*0670*/  @P4 LDC.64 R34, c[0x0][0x390] ;  /* 0x0000e400ff224b82 */ /* 0x000ee20000000a00 */
[----:B------:R-:W-:-:S02]  /*0680*/  @P1 PLOP3.LUT P0, PT, P2, PT, PT, 0x80, 0x8 ;  /* 0x000000000008181c */ /* 0x000fc4000170f070 */
[----:B------:R-:W-:Y:S01]  /*0690*/  PLOP3.LUT P5, PT, PT, PT, PT, 0x8, 0x80 ;  /* 0x000000000080781c */ /* 0x000fe20003fae170 */
[----:B------:R4:W5:Y:S01]  /*06a0*/  LDG.E R44, desc[UR6][R38.64] ;  /* 0x00000006262c7981 */ /* 0x000962000c1e1900 */
[----:B------:R-:W-:Y:S02]  /*06b0*/  @P1 PLOP3.LUT P6, PT, P0, PT, PT, 0x80, 0x8 ;  /* 0x000000000008181c */ /* 0x000fe400007cf070 */
[----:B------:R-:W-:Y:S01]  /*06c0*/  @P1 PLOP3.LUT P5, PT, P0, PT, PT, 0x80, 0x8 ;  /* 0x000000000008181c */ /* 0x000fe200007af070 */
[----:B--2---:R-:W2:Y:S01]  /*06d0*/  @P1 LDC.64 R32, c[0x0][0x3a0] ;  /* 0x0000e800ff201b82 */ /* 0x004ea20000000a00 */
[----:B------:R-:W-:Y:S02]  /*06e0*/  @P4 IADD3 R43, PT, PT, R40, 0x20, RZ ;  /* 0x00000020282b4810 */ /* 0x000fe40007ffe0ff */
[----:B------:R-:W-:-:S05]  /*06f0*/  IADD3 R42, PT, PT, R41, 0x20, RZ ;  /* 0x00000020292a7810 */ /* 0x000fca0007ffe0ff */
[----:B----4-:R-:W4:Y:S01]  /*0700*/  @P1 LDC.64 R38, c[0x0][0x3a0] ;  /* 0x0000e800ff261b82 */ /* 0x010f220000000a00 */
[----:B---3--:R-:W-:-:S04]  /*0710*/  @P4 IMAD.WIDE.U32 R34, R43, 0x10, R34 ;  /* 0x000000102b224825 */ /* 0x008fc800078e0022 */
[----:B--2---:R-:W-:-:S04]  /*0720*/  @P1 IMAD.WIDE.U32 R32, R42, 0x10, R32 ;  /* 0x000000102a201825 */ /* 0x004fc800078e0020 */
[CC--:B-1----:R-:W-:Y:S01]  /*0730*/  @P6 FFMA.FTZ R28, R24.reuse, R45.reuse, R28 ;  /* 0x0000002d181c6223 */ /* 0x0c2fe2000001001c */
[CC--:B------:R-:W-:Y:S01]  /*0740*/  @P5 FFMA.FTZ R29, R25.reuse, R45.reuse, R29 ;  /* 0x0000002d191d5223 */ /* 0x0c0fe2000001001d */
[----:B------:R-:W-:Y:S01]  /*0750*/  PLOP3.LUT P6, PT, PT, PT, PT, 0x8, 0x80 ;  /* 0x000000000080781c */ /* 0x000fe20003fce170 */
[-C--:B------:R-:W-:Y:S01]  /*0760*/  @!P1 FMUL.FTZ R36, R24, R45.reuse ;  /* 0x0000002d18249220 */ /* 0x080fe20000410000 */
[----:B------:R-:W-:Y:S01]  /*0770*/  PLOP3.LUT P5, PT, PT, PT, PT, 0x8, 0x80 ;  /* 0x000000000080781c */ /* 0x000fe20003fae170 */
[----:B------:R-:W-:Y:S01]  /*0780*/  @!P1 FMUL.FTZ R37, R25, R45 ;  /* 0x0000002d19259220 */ /* 0x000fe20000410000 */
[----:B------:R-:W-:Y:S02]  /*0790*/  @P1 PLOP3.LUT P6, PT, P0, PT, PT, 0x80, 0x8 ;  /* 0x000000000008181c */ /* 0x000fe400007cf070 */
[----:B------:R-:W-:Y:S02]  /*07a0*/  @P1 PLOP3.LUT P5, PT, P0, PT, PT, 0x80, 0x8 ;  /* 0x000000000008181c */ /* 0x000fe400007af070 */
[----:B------:R-:W-:-:S04]  /*07b0*/  @!P1 PLOP3.LUT P0, PT, P2, PT, PT, 0x80, 0x8 ;  /* 0x000000000008981c */ /* 0x000fc8000170f070 */
[----:B------:R-:W-:Y:S01]  /*07c0*/  @!P1 FSEL R28, R36, RZ, P0 ;  /* 0x000000ff241c9208 */ /* 0x000fe20000000000 */
[CC--:B------:R-:W-:Y:S01]  /*07d0*/  @!P1 FMUL.FTZ R36, R26.reuse, R45.reuse ;  /* 0x0000002d1a249220 */ /* 0x0c0fe20000410000 */
[----:B------:R-:W-:Y:S01]  /*07e0*/  @!P1 FSEL R29, R37, RZ, P0 ;  /* 0x000000ff251d9208 */ /* 0x000fe20000000000 */
[CC--:B------:R-:W-:Y:S02]  /*07f0*/  @!P1 FMUL.FTZ R37, R27.reuse, R45.reuse ;  /* 0x0000002d1b259220 */ /* 0x0c0fe40000410000 */
[-C--:B------:R-:W-:Y:S01]  /*0800*/  @P6 FFMA.FTZ R30, R26, R45.reuse, R30 ;  /* 0x0000002d1a1e6223 */ /* 0x080fe2000001001e */
[----:B------:R-:W-:Y:S01]  /*0810*/  @!P1 FSEL R30, R36, RZ, P0 ;  /* 0x000000ff241e9208 */ /* 0x000fe20000000000 */
[----:B------:R-:W-:Y:S01]  /*0820*/  @P5 FFMA.FTZ R31, R27, R45, R31 ;  /* 0x0000002d1b1f5223 */ /* 0x000fe2000001001f */
[----:B------:R-:W-:Y:S01]  /*0830*/  @!P1 FSEL R31, R37, RZ, P0 ;  /* 0x000000ff251f9208 */ /* 0x000fe20000000000 */
[----:B0-----:R-:W-:-:S05]  /*0840*/  IMAD.WIDE.U32 R36, R41, 0x10, R2 ;  /* 0x0000001029247825 */ /* 0x001fca00078e0002 */
[----:B------:R0:W-:Y:S04]  /*0850*/  STG.E.128 desc[UR6][R36.64], R28 ;  /* 0x0000001c24007986 */ /* 0x0001e8000c101d06 */
[----:B------:R-:W2:Y:S04]  /*0860*/  @P4 LDG.E.128 R24, desc[UR6][R34.64] ;  /* 0x0000000622184981 */ /* 0x000ea8000c1e1d00 */
[----:B------:R-:W3:Y:S01]  /*0870*/  @P1 LDG.E.128 R32, desc[UR6][R32.64] ;  /* 0x0000000620201981 */ /* 0x000ee2000c1e1d00 */
[----:B------:R-:W-:Y:S02]  /*0880*/  PLOP3.LUT P6, PT, PT, PT, PT, 0x8, 0x80 ;  /* 0x000000000080781c */ /* 0x000fe40003fce170 */
[----:B------:R-:W-:Y:S01]  /*0890*/  @P1 PLOP3.LUT P6, PT, P0, PT, PT, 0x80, 0x8 ;  /* 0x000000000008181c */ /* 0x000fe200007cf070 */
[----:B0-----:R-:W0:Y:S01]  /*08a0*/  @P4 LDC.64 R36, c[0x0][0x390] ;  /* 0x0000e400ff244b82 */ /* 0x001e220000000a00 */
[----:B------:R-:W-:-:S02]  /*08b0*/  PLOP3.LUT P5, PT, PT, PT, PT, 0x8, 0x80 ;  /* 0x000000000080781c */ /* 0x000fc40003fae170 */
[----:B------:R-:W-:Y:S02]  /*08c0*/  @P1 PLOP3.LUT P5, PT, P0, PT, PT, 0x80, 0x8 ;  /* 0x000000000008181c */ /* 0x000fe400007af070 */
[----:B------:R-:W-:Y:S02]  /*08d0*/  PLOP3.LUT P2, PT, PT, PT, PT, 0x8, 0x80 ;  /* 0x000000000080781c */ /* 0x000fe40003f4e170 */
[----:B------:R-:W-:Y:S02]  /*08e0*/  @P1 PLOP3.LUT P2, PT, P0, PT, PT, 0x80, 0x8 ;  /* 0x000000000008181c */ /* 0x000fe4000074f070 */
[----:B------:R-:W-:-:S05]  /*08f0*/  IADD3 R48, PT, PT, R41, 0x40, RZ ;  /* 0x0000004029307810 */ /* 0x000fca0007ffe0ff */
[----:B----4-:R-:W-:-:S04]  /*0900*/  @P1 IMAD.WIDE.U32 R38, R48, 0x10, R38 ;  /* 0x0000001030261825 */ /* 0x010fc800078e0026 */
        /* <DEDUP_REMOVED lines=8> */
[----:B------:R-:W-:Y:S01]  /*0990*/  @!P1 FMUL.FTZ R47, R26, R45 ;  /* 0x0000002d1a2f9220 */ /* 0x000fe20000410000 */
[----:B------:R-:W-:-:S02]  /*09a0*/  @!P1 FSEL R33, R46, RZ, P0 ;  /* 0x000000ff2e219208 */ /* 0x000fc40000000000 */
[----:B------:R-:W-:Y:S01]  /*09b0*/  @P4 IADD3 R46, PT, PT, R40, 0x40, RZ ;  /* 0x00000040282e4810 */ /* 0x000fe20007ffe0ff */
[----:B------:R-:W-:Y:S01]  /*09c0*/  @P2 FFMA.FTZ R34, R26, R45, R34 ;  /* 0x0000002d1a222223 */ /* 0x000fe20000010022 */
[----:B------:R-:W-:-:S04]  /*09d0*/  @!P1 FSEL R34, R47, RZ, P0 ;  /* 0x000000ff2f229208 */ /* 0x000fc80000000000 */
[----:B------:R-:W-:Y:S01]  /*09e0*/  @P6 FFMA.FTZ R35, R27, R45, R35 ;  /* 0x0000002d1b236223 */ /* 0x000fe20000010023 */
[----:B------:R-:W-:Y:S01]  /*09f0*/  @!P1 FSEL R35, R43, RZ, P0 ;  /* 0x000000ff2b239208 */ /* 0x000fe20000000000 */
[----:B------:R-:W-:-:S04]  /*0a00*/  IMAD.WIDE.U32 R42, R42, 0x10, R2 ;  /* 0x000000102a2a7825 */ /* 0x000fc800078e0002 */
[----:B0-----:R-:W-:Y:S01]  /*0a10*/  @P4 IMAD.WIDE.U32 R36, R46, 0x10, R36 ;  /* 0x000000102e244825 */ /* 0x001fe200078e0024 */
[----:B------:R0:W-:Y:S01]  /*0a20*/  STG.E.128 desc[UR6][R42.64], R32 ;  /* 0x000000202a007986 */ /* 0x0001e2000c101d06 */
[----:B------:R-:W-:Y:S01]  /*0a30*/  PLOP3.LUT P6, PT, PT, PT, PT, 0x8, 0x80 ;  /* 0x000000000080781c */ /* 0x000fe20003fce170 */
[----:B------:R-:W1:Y:S02]  /*0a40*/  @P1 LDC.64 R46, c[0x0][0x3a0] ;  /* 0x0000e800ff2e1b82 */ /* 0x000e640000000a00 */
[----:B------:R-:W0:Y:S04]  /*0a50*/  @P4 LDG.E.128 R24, desc[UR6][R36.64] ;  /* 0x0000000624184981 */ /* 0x000e28000c1e1d00 */
[----:B------:R-:W2:Y:S01]  /*0a60*/  @P1 LDG.E.128 R36, desc[UR6][R38.64] ;  /* 0x0000000626241981 */ /* 0x000ea2000c1e1d00 */
[----:B------:R-:W-:-:S02]  /*0a70*/  PLOP3.LUT P5, PT, PT, PT, PT, 0x8, 0x80 ;  /* 0x000000000080781c */ /* 0x000fc40003fae170 */
[----:B------:R-:W-:Y:S02]  /*0a80*/  @P1 PLOP3.LUT P6, PT, P0, PT, PT, 0x80, 0x8 ;  /* 0x000000000008181c */ /* 0x000fe400007cf070 */
[----:B------:R-:W-:Y:S02]  /*0a90*/  @P1 PLOP3.LUT P5, PT, P0, PT, PT, 0x80, 0x8 ;  /* 0x000000000008181c */ /* 0x000fe400007af070 */
[----:B------:R-:W-:Y:S02]  /*0aa0*/  PLOP3.LUT P2, PT, PT, PT, PT, 0x8, 0x80 ;  /* 0x000000000080781c */ /* 0x000fe40003f4e170 */
[----:B------:R-:W-:Y:S02]  /*0ab0*/  @P1 PLOP3.LUT P2, PT, P0, PT, PT, 0x80, 0x8 ;  /* 0x000000000008181c */ /* 0x000fe4000074f070 */
[----:B------:R-:W-:Y:S01]  /*0ac0*/  @P4 IADD3 R40, PT, PT, R40, 0x60, RZ ;  /* 0x0000006028284810 */ /* 0x000fe20007ffe0ff */
[-C--:B0-----:R-:W-:Y:S01]  /*0ad0*/  @!P1 FMUL.FTZ R42, R24, R45.reuse ;  /* 0x0000002d182a9220 */ /* 0x081fe20000410000 */
[----:B------:R-:W-:-:S03]  /*0ae0*/  @!P1 FMUL.FTZ R43, R25, R45 ;  /* 0x0000002d192b9220 */ /* 0x000fc60000410000 */
[-C--:B--2---:R-:W-:Y:S02]  /*0af0*/  @P6 FFMA.FTZ R36, R24, R45.reuse, R36 ;  /* 0x0000002d18246223 */ /* 0x084fe40000010024 */
[-C--:B------:R-:W-:Y:S01]  /*0b00*/  @P5 FFMA.FTZ R37, R25, R45.reuse, R37 ;  /* 0x0000002d19255223 */ /* 0x080fe20000010025 */
[----:B------:R-:W-:Y:S02]  /*0b10*/  PLOP3.LUT P6, PT, PT, PT, PT, 0x8, 0x80 ;  /* 0x000000000080781c */ /* 0x000fe40003fce170 */
[----:B------:R-:W-:Y:S02]  /*0b20*/  @!P1 FSEL R36, R42, RZ, P0 ;  /* 0x000000ff2a249208 */ /* 0x000fe40000000000 */
[----:B------:R-:W-:Y:S02]  /*0b30*/  @!P1 FSEL R37, R43, RZ, P0 ;  /* 0x000000ff2b259208 */ /* 0x000fe40000000000 */
[----:B------:R-:W-:Y:S01]  /*0b40*/  @P1 PLOP3.LUT P6, PT, P0, PT, PT, 0x80, 0x8 ;  /* 0x000000000008181c */ /* 0x000fe200007cf070 */
[----:B------:R-:W0:Y:S01]  /*0b50*/  @P4 LDC.64 R42, c[0x0][0x390] ;  /* 0x0000e400ff2a4b82 */ /* 0x000e220000000a00 */
[CC--:B------:R-:W-:Y:S01]  /*0b60*/  @!P1 FMUL.FTZ R49, R26.reuse, R45.reuse ;  /* 0x0000002d1a319220 */ /* 0x0c0fe20000410000 */
[-C--:B------:R-:W-:Y:S01]  /*0b70*/  @!P1 FMUL.FTZ R57, R27, R45.reuse ;  /* 0x0000002d1b399220 */ /* 0x080fe20000410000 */
[----:B------:R-:W-:-:S03]  /*0b80*/  @P2 FFMA.FTZ R38, R26, R45, R38 ;  /* 0x0000002d1a262223 */ /* 0x000fc60000010026 */
[----:B------:R-:W-:Y:S01]  /*0b90*/  @!P1 FSEL R38, R49, RZ, P0 ;  /* 0x000000ff31269208 */ /* 0x000fe20000000000 */
[----:B------:R-:W-:Y:S02]  /*0ba0*/  IMAD.WIDE.U32 R48, R48, 0x10, R2 ;  /* 0x0000001030307825 */ /* 0x000fe400078e0002 */
[----:B------:R-:W5:Y:S03]  /*0bb0*/  LDL.LU.64 R2, [R1] ;  /* 0x0000000001027983 */ /* 0x000f660000300a00 */
[----:B------:R-:W-:Y:S01]  /*0bc0*/  @P6 FFMA.FTZ R39, R27, R45, R39 ;  /* 0x0000002d1b276223 */ /* 0x000fe20000010027 */
[----:B------:R-:W-:-:S05]  /*0bd0*/  @!P1 FSEL R39, R57, RZ, P0 ;  /* 0x000000ff39279208 */ /* 0x000fca0000000000 */
[----:B------:R2:W-:Y:S01]  /*0be0*/  STG.E.128 desc[UR6][R48.64], R36 ;  /* 0x0000002430007986 */ /* 0x0005e2000c101d06 */
[----:B0-----:R-:W-:-:S05]  /*0bf0*/  @P4 IMAD.WIDE.U32 R42, R40, 0x10, R42 ;  /* 0x00000010282a4825 */ /* 0x001fca00078e002a */
[----:B------:R-:W3:Y:S01]  /*0c00*/  @P4 LDG.E.128 R24, desc[UR6][R42.64] ;  /* 0x000000062a184981 */ /* 0x000ee2000c1e1d00 */
[----:B--2---:R-:W-:-:S05]  /*0c10*/  IADD3 R48, PT, PT, R41, 0x60, RZ ;  /* 0x0000006029307810 */ /* 0x004fca0007ffe0ff */
[----:B-1----:R-:W-:-:S05]  /*0c20*/  @P1 IMAD.WIDE.U32 R46, R48, 0x10, R46 ;  /* 0x00000010302e1825 */ /* 0x002fca00078e002e */
[----:B------:R0:W2:Y:S02]  /*0c30*/  @P1 LDG.E.128 R40, desc[UR6][R46.64] ;  /* 0x000000062e281981 */ /* 0x0000a4000c1e1d00 */
[----:B0-----:R-:W0:Y:S01]  /*0c40*/  LDC.64 R46, c[0x0][0x3a8] ;  /* 0x0000ea00ff2e7b82 */ /* 0x001e220000000a00 */
[----:B------:R-:W-:Y:S01]  /*0c50*/  PLOP3.LUT P2, PT, PT, PT, PT, 0x8, 0x80 ;  /* 0x000000000080781c */ /* 0x000fe20003f4e170 */
[----:B------:R-:W-:Y:S01]  /*0c60*/  FADD.FTZ R57, RZ, R28 ;  /* 0x0000001cff397221 */ /* 0x000fe20000010000 */
[----:B------:R-:W-:-:S03]  /*0c70*/  @P1 PLOP3.LUT P2, PT, P0, PT, PT, 0x80, 0x8 ;  /* 0x000000000008181c */ /* 0x000fc6000074f070 */
[----:B------:R-:W-:Y:S01]  /*0c80*/  FADD.FTZ R49, R57, R29 ;  /* 0x0000001d39317221 */ /* 0x000fe20000010000 */
[----:B------:R-:W-:Y:S02]  /*0c90*/  PLOP3.LUT P4, PT, PT, PT, PT, 0x8, 0x80 ;  /* 0x000000000080781c */ /* 0x000fe40003f8e170 */
[----:B------:R-:W-:Y:S02]  /*0ca0*/  @P1 PLOP3.LUT P4, PT, P0, PT, PT, 0x80, 0x8 ;  /* 0x000000000008181c */ /* 0x000fe4000078f070 */
[----:B------:R-:W-:Y:S02]  /*0cb0*/  PLOP3.LUT P5, PT, PT, PT, PT, 0x8, 0x80 ;  /* 0x000000000080781c */ /* 0x000fe40003fae170 */
[----:B------:R-:W-:Y:S01]  /*0cc0*/  @P1 PLOP3.LUT P5, PT, P0, PT, PT, 0x80, 0x8 ;  /* 0x000000000008181c */ /* 0x000fe200007af070 */
[----:B0-----:R-:W-:-:S04]  /*0cd0*/  IMAD.WIDE.U32 R46, R48, 0x10, R46 ;  /* 0x00000010302e7825 */ /* 0x001fc800078e002e */
        /* <DEDUP_REMOVED lines=8> */
[CC--:B---3--:R-:W-:Y:S01]  /*0d60*/  @!P1 FMUL.FTZ R49, R24.reuse, R45.reuse ;  /* 0x0000002d18319220 */ /* 0x0c8fe20000410000 */
[-C--:B--2---:R-:W-:Y:S01]  /*0d70*/  @P2 FFMA.FTZ R40, R24, R45.reuse, R40 ;  /* 0x0000002d18282223 */ /* 0x084fe20000010028 */
[----:B------:R-:W-:Y:S02]  /*0d80*/  PLOP3.LUT P2, PT, PT, PT, PT, 0x8, 0x80 ;  /* 0x000000000080781c */ /* 0x000fe40003f4e170 */
[----:B------:R-:W-:Y:S02]  /*0d90*/  @P1 PLOP3.LUT P2, PT, P0, PT, PT, 0x80, 0x8 ;  /* 0x000000000008181c */ /* 0x000fe4000074f070 */
[----:B------:R-:W-:Y:S01]  /*0da0*/  @!P1 FSEL R40, R49, RZ, P0 ;  /* 0x000000ff31289208 */ /* 0x000fe20000000000 */
[CC--:B------:R-:W-:Y:S01]  /*0db0*/  @!P1 FMUL.FTZ R49, R25.reuse, R45.reuse ;  /* 0x0000002d19319220 */ /* 0x0c0fe20000410000 */
[-C--:B------:R-:W-:Y:S01]  /*0dc0*/  @P4 FFMA.FTZ R41, R25, R45.reuse, R41 ;  /* 0x0000002d19294223 */ /* 0x080fe20000010029 */
[----:B------:R-:W-:-:S03]  /*0dd0*/  @P5 FFMA.FTZ R42, R26, R45, R42 ;  /* 0x0000002d1a2a5223 */ /* 0x000fc6000001002a */
[----:B------:R-:W-:Y:S01]  /*0de0*/  @!P1 FSEL R41, R49, RZ, P0 ;  /* 0x000000ff31299208 */ /* 0x000fe20000000000 */
[----:B------:R-:W-:-:S04]  /*0df0*/  @!P1 FMUL.FTZ R49, R26, R45 ;  /* 0x0000002d1a319220 */ /* 0x000fc80000410000 */
[CC--:B------:R-:W-:Y:S01]  /*0e00*/  @P2 FFMA.FTZ R43, R27.reuse, R45.reuse, R43 ;  /* 0x0000002d1b2b2223 */ /* 0x0c0fe2000001002b */
[----:B------:R-:W-:Y:S01]  /*0e10*/  @!P1 FMUL.FTZ R45, R27, R45 ;  /* 0x0000002d1b2d9220 */ /* 0x000fe20000410000 */
[----:B------:R-:W-:Y:S01]  /*0e20*/  @!P1 FSEL R42, R49, RZ, P0 ;  /* 0x000000ff312a9208 */ /* 0x000fe20000000000 */
[----:B------:R-:W-:-:S03]  /*0e30*/  FADD.FTZ R49, R48, R37 ;  /* 0x0000002530317221 */ /* 0x000fc60000010000 */
[----:B------:R-:W-:Y:S01]  /*0e40*/  @!P1 FSEL R43, R45, RZ, P0 ;  /* 0x000000ff2d2b9208 */ /* 0x000fe20000000000 */
[----:B------:R-:W-:-:S04]  /*0e50*/  FADD.FTZ R48, R49, R38 ;  /* 0x0000002631307221 */ /* 0x000fc80000010000 */
[----:B------:R0:W-:Y:S01]  /*0e60*/  STG.E.128 desc[UR6][R46.64], R40 ;  /* 0x000000282e007986 */ /* 0x0001e2000c101d06 */
[----:B------:R-:W-:-:S04]  /*0e70*/  FADD.FTZ R45, R48, R39 ;  /* 0x00000027302d7221 */ /* 0x000fc80000010000 */
[----:B------:R-:W-:-:S04]  /*0e80*/  FADD.FTZ R48, R45, R40 ;  /* 0x000000282d307221 */ /* 0x000fc80000010000 */
[----:B------:R-:W-:Y:S01]  /*0e90*/  FADD.FTZ R45, R48, R41 ;  /* 0x00000029302d7221 */ /* 0x000fe20000010000 */
[----:B------:R-:W-:-:S03]  /*0ea0*/  ISETP.NE.AND P0, PT, R61, RZ, PT ;  /* 0x000000ff3d00720c */ /* 0x000fc60003f05270 */
        /* <DEDUP_REMOVED lines=56> */
.L_x_18119:
[----:B01----:R-:W-:Y:S01]  /*1230*/  FADD.FTZ R48, R48, R45 ;  /* 0x0000002d30307221 */ /* 0x003fe20000010000 */
[----:B------:R-:W-:Y:S01]  /*1240*/  FMUL.FTZ R61, R57, R57 ;  /* 0x00000039393d7220 */ /* 0x000fe20000410000 */
[----:B------:R-:W0:Y:S01]  /*1250*/  @!P0 LDC.64 R46, c[0x0][0x3c8] ;  /* 0x0000f200ff2e8b82 */ /* 0x000e220000000a00 */
[----:B------:R-:W-:Y:S01]  /*1260*/  BSSY.RECONVERGENT B0, `(.L_x_18105) ;  /* 0x0000052000007945 */ /* 0x000fe20003800200 */
[----:B------:R-:W-:Y:S02]  /*1270*/  FFMA.FTZ R45, R48, R49, UR5 ;  /* 0x00000005302d7e23 */ /* 0x000fe40008010031 */
[----:B------:R-:W-:-:S04]  /*1280*/  FSEL R61, R61, RZ, P3 ;  /* 0x000000ff3d3d7208 */ /* 0x000fc80001800000 */
[----:B------:R-:W1:Y:S01]  /*1290*/  @!P0 LDC.64 R48, c[0x0][0x3c0] ;  /* 0x0000f000ff308b82 */ /* 0x000e620000000a00 */
[----:B------:R-:W-:-:S06]  /*12a0*/  FADD.FTZ R45, R45, R61 ;  /* 0x0000003d2d2d7221 */ /* 0x000fcc0000010000 */
[----:B------:R-:W2:Y:S01]  /*12b0*/  MUFU.RSQ R45, R45 ;  /* 0x0000002d002d7308 */ /* 0x000ea20000001400 */
[----:B0-----:R-:W-:-:S04]  /*12c0*/  @!P0 IMAD.WIDE R46, R0, 0x4, R46 ;  /* 0x00000004002e8825 */ /* 0x001fc800078e022e */
[----:B-1----:R-:W-:-:S05]  /*12d0*/  @!P0 IMAD.WIDE R48, R0, 0x4, R48 ;  /* 0x0000000400308825 */ /* 0x002fca00078e0230 */
[----:B------:R0:W-:Y:S04]  /*12e0*/  @!P0 STG.E desc[UR6][R48.64], R57 ;  /* 0x0000003930008986 */ /* 0x0001e8000c101906 */
[----:B--2---:R0:W-:Y:S01]  /*12f0*/  @!P0 STG.E desc[UR6][R46.64], R45 ;  /* 0x0000002d2e008986 */ /* 0x0041e2000c101906 */
[----:B-----5:R-:W-:-:S13]  /*1300*/  ISETP.GE.AND P0, PT, R44, 0x1, PT ;  /* 0x000000012c00780c */ /* 0x020fda0003f06270 */
        /* <DEDUP_REMOVED lines=19> */
[----:B------:R-:W-:Y:S01]  /*1440*/  FADD.FTZ R32, -R44, R32 ;  /* 0x000000202c207221 */ /* 0x000fe20000010100 */
[----:B0-----:R-:W-:-:S02]  /*1450*/  IMAD R49, R49, R61, RZ ;  /* 0x0000003d31317224 */ /* 0x001fc400078e02ff */
[C---:B------:R-:W-:Y:S01]  /*1460*/  FADD.FTZ R36, -R44.reuse, R36 ;  /* 0x000000242c247221 */ /* 0x040fe20000010100 */
[----:B------:R-:W0:Y:S01]  /*1470*/  S2R R61, SR_TID.X ;  /* 0x00000000003d7919 */ /* 0x000e220000002100 */
        /* <DEDUP_REMOVED lines=8> */
[----:B------:R-:W-:Y:S01]  /*1500*/  FADD.FTZ R43, -R44, R43 ;  /* 0x0000002b2c2b7221 */ /* 0x000fe20000010100 */
[----:B0-----:R-:W-:-:S04]  /*1510*/  LOP3.LUT R61, R61, 0x1f, RZ, 0xc0, !PT ;  /* 0x0000001f3d3d7812 */ /* 0x001fc800078ec0ff */
[----:B------:R-:W-:Y:S02]  /*1520*/  LEA.HI.SX32 R39, R34, R61, 0x1e ;  /* 0x0000003d22277211 */ /* 0x000fe400078ff2ff */
[----:B------:R-:W0:Y:S02]  /*1530*/  LDC.64 R34, c[0x0][0x428] ;  /* 0x00010a00ff227b82 */ /* 0x000e240000000a00 */
[C---:B------:R-:W-:Y:S01]  /*1540*/  IADD3 R44, PT, PT, R39.reuse, 0x60, RZ ;  /* 0x00000060272c7810 */ /* 0x040fe20007ffe0ff */
[----:B0-----:R-:W-:-:S05]  /*1550*/  IMAD.WIDE.U32 R34, R39, 0x10, R34 ;  /* 0x0000001027227825 */ /* 0x001fca00078e0022 */
[----:B------:R0:W-:Y:S02]  /*1560*/  STG.E.128 desc[UR6][R34.64], R28 ;  /* 0x0000001c22007986 */ /* 0x0001e4000c101d06 */
[C---:B0-----:R-:W-:Y:S01]  /*1570*/  FMUL.FTZ R35, R45.reuse, R48 ;  /* 0x000000302d237220 */ /* 0x041fe20000410000 */
[C---:B------:R-:W-:Y:S01]  /*1580*/  FMUL.FTZ R28, R45.reuse, R32 ;  /* 0x000000202d1c7220 */ /* 0x040fe20000410000 */
[----:B------:R-:W0:Y:S01]  /*1590*/  LDC.64 R48, c[0x0][0x428] ;  /* 0x00010a00ff307b82 */ /* 0x000e220000000a00 */
[C---:B------:R-:W-:Y:S01]  /*15a0*/  FMUL.FTZ R32, R45.reuse, R36 ;  /* 0x000000242d207220 */ /* 0x040fe20000410000 */
[C---:B------:R-:W-:Y:S01]  /*15b0*/  FMUL.FTZ R36, R45.reuse, R40 ;  /* 0x000000282d247220 */ /* 0x040fe20000410000 */
[----:B------:R-:W-:Y:S01]  /*15c0*/  FMUL.FTZ R30, R45, R46 ;  /* 0x0000002e2d1e7220 */ /* 0x000fe20000410000 */
[----:B------:R-:W-:Y:S01]  /*15d0*/  IADD3 R40, PT, PT, R39, 0x20, RZ ;  /* 0x0000002027287810 */ /* 0x000fe20007ffe0ff */
[C---:B------:R-:W-:Y:S01]  /*15e0*/  FMUL.FTZ R29, R45.reuse, R33 ;  /* 0x000000212d1d7220 */ /* 0x040fe20000410000 */
[----:B------:R-:W-:Y:S01]  /*15f0*/  FMUL.FTZ R31, R45, R47 ;  /* 0x0000002f2d1f7220 */ /* 0x000fe20000410000 */
[----:B------:R-:W-:Y:S01]  /*1600*/  IADD3 R46, PT, PT, R39, 0x40, RZ ;  /* 0x00000040272e7810 */ /* 0x000fe20007ffe0ff */
        /* <DEDUP_REMOVED lines=16> */
[----:B0-----:R-:W-:-:S04]  /*1710*/  IMAD.WIDE.U32 R40, R40, 0x10, R48 ;  /* 0x0000001028287825 */ /* 0x001fc800078e0030 */
[----:B------:R-:W-:Y:S01]  /*1720*/  FFMA.FTZ R39, R39, R6, R23 ;  /* 0x0000000627277223 */ /* 0x000fe20000010017 */
[--C-:B------:R-:W-:Y:S01]  /*1730*/  IMAD.WIDE.U32 R42, R46, 0x10, R48.reuse ;  /* 0x000000102e2a7825 */ /* 0x100fe200078e0030 */
[----:B------:R0:W-:Y:S03]  /*1740*/  STG.E.128 desc[UR6][R40.64], R28 ;  /* 0x0000001c28007986 */ /* 0x0001e6000c101d06 */
[----:B------:R-:W-:Y:S01]  /*1750*/  IMAD.WIDE.U32 R44, R44, 0x10, R48 ;  /* 0x000000102c2c7825 */ /* 0x000fe200078e0030 */
[----:B------:R0:W-:Y:S04]  /*1760*/  STG.E.128 desc[UR6][R42.64], R32 ;  /* 0x000000202a007986 */ /* 0x0001e8000c101d06 */
[----:B------:R0:W-:Y:S02]  /*1770*/  STG.E.128 desc[UR6][R44.64], R36 ;  /* 0x000000242c007986 */ /* 0x0001e4000c101d06 */
.L_x_18106:
[----:B------:R-:W-:Y:S05]  /*1780*/  BSYNC.RECONVERGENT B0 ;  /* 0x0000000000007941 */ /* 0x000fea0003800200 */
.L_x_18105:
[----:B0-----:R-:W0:Y:S02]  /*1790*/  LDC.64 R28, c[0x0][0x380] ;  /* 0x0000e000ff1c7b82 */ /* 0x001e240000000a00 */
[----:B0-----:R-:W-:-:S04]  /*17a0*/  LEA R0, R28, R0, 0x2 ;  /* 0x000000001c007211 */ /* 0x001fc800078e10ff */
[----:B------:R-:W-:-:S13]  /*17b0*/  ISETP.GE.AND P0, PT, R0, R29, PT ;  /* 0x0000001d0000720c */ /* 0x000fda0003f06270 */
[----:B------:R-:W-:Y:S05]  /*17c0*/  @!P0 BRA `(.L_x_18107) ;  /* 0xffffffec00288947 */ /* 0x000fea000383ffff */
[----:B------:R-:W-:Y:S05]  /*17d0*/  EXIT ;  /* 0x000000000000794d */ /* 0x000fea0003800000 */
.L_x_18104:
[----:B------:R-:W-:Y:S01]  /*17e0*/  BSSY B0, `(.L_x_18108) ;  /* 0x0000007000007945 */ /* 0x000fe20003800000 */
[----:B------:R-:W-:Y:S02]  /*17f0*/  MOV R47, 0x1 ;  /* 0x00000001002f7802 */ /* 0x000fe40000000f00 */
[----:B------:R-:W-:Y:S02]  /*1800*/  MOV R46, 0x1f ;  /* 0x0000001f002e7802 */ /* 0x000fe40000000f00 */
[----:B------:R-:W-:-:S07]  /*1810*/  MOV R45, 0xffffffff ;  /* 0xffffffff002d7802 */ /* 0x000fce0000000f00 */
[----:B-----5:R-:W-:Y:S05]  /*1820*/  WARPSYNC.COLLECTIVE R45, `(.L_x_18109) ;  /* 0x000000002d087348 */ /* 0x020fea0003c00000 */
[----:B------:R0:W1:Y:S02]  /*1830*/  SHFL.BFLY P1, R45, R61, R47, R46 ;  /* 0x0c00002f3d2d7389 */ /* 0x000064000002002e */
[----:B01---5:R-:W-:Y:S05]  /*1840*/  ENDCOLLECTIVE ;  /* 0x000000000000791b */ /* 0x023fea0003800000 */
.L_x_18109:
[----:B------:R-:W-:Y:S05]  /*1850*/  BSYNC B0 ;  /* 0x0000000000007941 */ /* 0x000fea0003800000 */
.L_x_18108:
[----:B------:R-:W-:Y:S01]  /*1860*/  FADD.FTZ R61, R61, R45 ;  /* 0x0000002d3d3d7221 */ /* 0x000fe20000010000 */
[----:B------:R-:W-:Y:S01]  /*1870*/  HFMA2 R47, -RZ, RZ, 0, 1.1920928955078125e-07 ;  /* 0x00000002ff2f7431 */ /* 0x000fe200000001ff */
[----:B------:R-:W-:Y:S02]  /*1880*/  MOV R45, 0xffffffff ;  /* 0xffffffff002d7802 */ /* 0x000fe40000000f00 */
[----:B------:R-:W-:-:S07]  /*1890*/  MOV R46, 0x1f ;  /* 0x0000001f002e7802 */ /* 0x000fce0000000f00 */
[----:B------:R-:W-:Y:S05]  /*18a0*/  WARPSYNC.COLLECTIVE R45, `(.L_x_18110) ;  /* 0x000000002d087348 */ /* 0x000fea0003c00000 */
[----:B------:R0:W1:Y:S02]  /*18b0*/  SHFL.BFLY P1, R45, R61, R47, R46 ;  /* 0x0c00002f3d2d7389 */ /* 0x000064000002002e */
[----:B01----:R-:W-:Y:S05]  /*18c0*/  ENDCOLLECTIVE ;  /* 0x000000000000791b */ /* 0x003fea0003800000 */
.L_x_18110:
        /* <DEDUP_REMOVED lines=8> */
.L_x_18111:
        /* <DEDUP_REMOVED lines=8> */
.L_x_18112:
        /* <DEDUP_REMOVED lines=9> */
.L_x_18113:
        /* <DEDUP_REMOVED lines=41> */
.L_x_18114:
[----:B------:R-:W-:Y:S02]  /*1cf0*/  HFMA2 R47, -RZ, RZ, 0, 1.1920928955078125e-07 ;  /* 0x00000002ff2f7431 */ /* 0x000fe400000001ff */
[----:B------:R-:W-:Y:S01]  /*1d00*/  FADD.FTZ R48, R48, R45 ;  /* 0x0000002d30307221 */ /* 0x000fe20000010000 */
[----:B------:R-:W-:-:S04]  /*1d10*/  MOV R45, 0xffffffff ;  /* 0xffffffff002d7802 */ /* 0x000fc80000000f00 */
[----:B------:R-:W-:-:S07]  /*1d20*/  MOV R61, R48 ;  /* 0x00000030003d7202 */ /* 0x000fce0000000f00 */
[----:B------:R-:W-:Y:S05]  /*1d30*/  WARPSYNC.COLLECTIVE R45, `(.L_x_18115) ;  /* 0x000000002d087348 */ /* 0x000fea0003c00000 */
[----:B------:R0:W1:Y:S02]  /*1d40*/  SHFL.BFLY P1, R45, R61, R47, R46 ;  /* 0x0c00002f3d2d7389 */ /* 0x000064000002002e */
[----:B01----:R-:W-:Y:S05]  /*1d50*/  ENDCOLLECTIVE ;  /* 0x000000000000791b */ /* 0x003fea0003800000 */
.L_x_18115:
[----:B------:R-:W-:Y:S02]  /*1d60*/  HFMA2 R47, -RZ, RZ, 0, 2.384185791015625e-07 ;  /* 0x00000004ff2f7431 */ /* 0x000fe400000001ff */
[----:B------:R-:W-:Y:S01]  /*1d70*/  FADD.FTZ R48, R48, R45 ;  /* 0x0000002d30307221 */ /* 0x000fe20000010000 */
[----:B------:R-:W-:-:S04]  /*1d80*/  MOV R45, 0xffffffff ;  /* 0xffffffff002d7802 */ /* 0x000fc80000000f00 */
[----:B------:R-:W-:-:S07]  /*1d90*/  MOV R61, R48 ;  /* 0x00000030003d7202 */ /* 0x000fce0000000f00 */
[----:B------:R-:W-:Y:S05]  /*1da0*/  WARPSYNC.COLLECTIVE R45, `(.L_x_18116) ;  /* 0x000000002d087348 */ /* 0x000fea0003c00000 */
[----:B------:R0:W1:Y:S02]  /*1db0*/  SHFL.BFLY P1, R45, R61, R47, R46 ;  /* 0x0c00002f3d2d7389 */ /* 0x000064000002002e */
[----:B01----:R-:W-:Y:S05]  /*1dc0*/  ENDCOLLECTIVE ;  /* 0x000000000000791b */ /* 0x003fea0003800000 */
.L_x_18116:
[----:B------:R-:W-:Y:S02]  /*1dd0*/  HFMA2 R47, -RZ, RZ, 0, 4.76837158203125e-07 ;  /* 0x00000008ff2f7431 */ /* 0x000fe400000001ff */
[----:B------:R-:W-:Y:S01]  /*1de0*/  FADD.FTZ R48, R48, R45 ;  /* 0x0000002d30307221 */ /* 0x000fe20000010000 */
[----:B------:R-:W-:-:S04]  /*1df0*/  MOV R45, 0xffffffff ;  /* 0xffffffff002d7802 */ /* 0x000fc80000000f00 */
[----:B------:R-:W-:-:S07]  /*1e00*/  MOV R61, R48 ;  /* 0x00000030003d7202 */ /* 0x000fce0000000f00 */
[----:B------:R-:W-:Y:S05]  /*1e10*/  WARPSYNC.COLLECTIVE R45, `(.L_x_18117) ;  /* 0x000000002d087348 */ /* 0x000fea0003c00000 */
[----:B------:R0:W1:Y:S02]  /*1e20*/  SHFL.BFLY P1, R45, R61, R47, R46 ;  /* 0x0c00002f3d2d7389 */ /* 0x000064000002002e */
[----:B01----:R-:W-:Y:S05]  /*1e30*/  ENDCOLLECTIVE ;  /* 0x000000000000791b */ /* 0x003fea0003800000 */
.L_x_18117:
[----:B------:R-:W-:Y:S02]  /*1e40*/  HFMA2 R47, -RZ, RZ, 0, 9.5367431640625e-07 ;  /* 0x00000010ff2f7431 */ /* 0x000fe400000001ff */
[----:B------:R-:W-:Y:S01]  /*1e50*/  FADD.FTZ R48, R48, R45 ;  /* 0x0000002d30307221 */ /* 0x000fe20000010000 */
[----:B------:R-:W-:-:S04]  /*1e60*/  MOV R45, 0xffffffff ;  /* 0xffffffff002d7802 */ /* 0x000fc80000000f00 */
[----:B------:R-:W-:-:S07]  /*1e70*/  MOV R61, R48 ;  /* 0x00000030003d7202 */ /* 0x000fce0000000f00 */
[----:B------:R-:W-:Y:S05]  /*1e80*/  WARPSYNC.COLLECTIVE R45, `(.L_x_18118) ;  /* 0x000000002d087348 */ /* 0x000fea0003c00000 */
[----:B------:R0:W1:Y:S02]  /*1e90*/  SHFL.BFLY P1, R45, R61, R47, R46 ;  /* 0x0c00002f3d2d7389 */ /* 0x000064000002002e */
[----:B01----:R-:W-:Y:S05]  /*1ea0*/  ENDCOLLECTIVE ;  /* 0x000000000000791b */ /* 0x003fea0003800000 */
.L_x_18118:
[----:B------:R-:W-:Y:S05]  /*1eb0*/  BRA `(.L_x_18119) ;  /* 0xfffffff000dc7947 */ /* 0x000fea000383ffff */
.L_x_18120:
        /* <DEDUP_REMOVED lines=12> */
.L_x_20368:


//--------------------- .text._ZN10layer_norm13ln_fwd_kernelINS_13Kernel_traitsIfffffjLj512ELj1ELj4ELj1ELj16ENS_18Kernel_traits_baseILj512EfffffjLj128EEEEELb0ELb1ELb0ELb0EEEvNS_9FwdParamsE --------------------------
	.section	.text._ZN10layer_norm13ln_fwd_kernelINS_13Kernel_traitsIfffffjLj512ELj1ELj4ELj1ELj16ENS_18Kernel_traits_baseILj512EfffffjLj128EEEEELb0ELb1ELb0ELb0EEEvNS_9FwdParamsE,"ax",@progbits
	.align	128
        .global         _ZN10layer_norm13ln_fwd_kernelINS_13Kernel_traitsIfffffjLj512ELj1ELj4ELj1ELj16ENS_18Kernel_traits_baseILj512EfffffjLj128EEEEELb0ELb1ELb0ELb0EEEvNS_9FwdParamsE
        .type           _ZN10layer_norm13ln_fwd_kernelINS_13Kernel_traitsIfffffjLj512ELj1ELj4ELj1ELj16ENS_18Kernel_traits_baseILj512EfffffjLj128EEEEELb0ELb1ELb0ELb0EEEvNS_9FwdParamsE,@function
        .size           _ZN10layer_norm13ln_fwd_kernelINS_13Kernel_traitsIfffffjLj512ELj1ELj4ELj1ELj16ENS_18Kernel_traits_baseILj512EfffffjLj128EEEEELb0ELb1ELb0ELb0EEEvNS_9FwdParamsE,(.L_x_20369 - _ZN10layer_norm13ln_fwd_kernelINS_13Kernel_traitsIfffffjLj512ELj1ELj4ELj1ELj16ENS_18Kernel_traits_baseILj512EfffffjLj128EEEEELb0ELb1ELb0ELb0EEEvNS_9FwdParamsE)
        .other          _ZN10layer_norm13ln_fwd_kernelINS_13Kernel_traitsIfffffjLj512ELj1ELj4ELj1ELj16ENS_18Kernel_traits_baseILj512EfffffjLj128EEEEELb0ELb1ELb0ELb0EEEvNS_9FwdParamsE,@"STO_CUDA_ENTRY STV_DEFAULT"
_ZN10layer_norm13ln_fwd_kernelINS_13Kernel_traitsIfffffjLj512ELj1ELj4ELj1ELj16ENS_18Kernel_traits_baseILj512EfffffjLj128EEEEELb0ELb1ELb0ELb0EEEvNS_9FwdParamsE:
.text._ZN10layer_norm13ln_fwd_kernelINS_13Kernel_traitsIfffffjLj512ELj1ELj4ELj1ELj16ENS_18Kernel_traits_baseILj512EfffffjLj128EEEEELb0ELb1ELb0ELb0EEEvNS_9FwdParamsE:
        /* <DEDUP_REMOVED lines=28> */
[----:B------:R0:W5:Y:S02]  /*01c0*/  @P1 LDG.E.128 R16, desc[UR6][R46.64] ;  /* 0x000000062e101981 */ /* 0x000164000c1e1d00 */
[----:B------:R-:W4:Y:S01]  /*01d0*/  @P2 LDC.64 R54, c[0x0][0x438] ;  /* 0x00010e00ff362b82 */ /* 0x000f220000000a00 */
[----:B-1----:R-:W-:-:S05]  /*01e0*/  @P1 IMAD.WIDE.U32 R48, R59, 0x10, R48 ;  /* 0x000000103b301825 */ /* 0x002fca00078e0030 */
[----:B------:R0:W5:Y:S02]  /*01f0*/  @P1 LDG.E.128 R20, desc[UR6][R48.64] ;  /* 0x0000000630141981 */ /* 0x000164000c1e1d00 */
[----:B------:R-:W1:Y:S01]  /*0200*/  @P2 LDC.64 R56, c[0x0][0x3e8] ;  /* 0x0000fa00ff382b82 */ /* 0x000e620000000a00 */
[C---:B--2---:R-:W-:Y:S01]  /*0210*/  @P1 IMAD.WIDE.U32 R50, R59.reuse, 0x10, R50 ;  /* 0x000000103b321825 */ /* 0x044fe200078e0032 */
[----:B------:R-:W-:-:S04]  /*0220*/  @P1 IADD3 R59, PT, PT, R59, 0x20, RZ ;  /* 0x000000203b3b1810 */ /* 0x000fc80007ffe0ff */
[----:B------:R0:W5:Y:S01]  /*0230*/  @P1 LDG.E.128 R24, desc[UR6][R50.64] ;  /* 0x0000000632181981 */ /* 0x000162000c1e1d00 */
[C---:B---3--:R-:W-:Y:S01]  /*0240*/  @P2 IMAD.WIDE.U32 R52, R59.reuse, 0x10, R52 ;  /* 0x000000103b342825 */ /* 0x048fe200078e0034 */
[----:B------:R-:W2:Y:S04]  /*0250*/  @P0 LDC.64 R40, c[0x0][0x3d0] ;  /* 0x0000f400ff280b82 */ /* 0x000ea80000000a00 */
[----:B------:R0:W5:Y:S01]  /*0260*/  @P2 LDG.E.128 R28, desc[UR6][R52.64] ;  /* 0x00000006341c2981 */ /* 0x000162000c1e1d00 */
[----:B----4-:R-:W-:-:S03]  /*0270*/  @P2 IMAD.WIDE.U32 R54, R59, 0x10, R54 ;  /* 0x000000103b362825 */ /* 0x010fc600078e0036 */
[----:B------:R-:W3:Y:S02]  /*0280*/  @P0 LDC.64 R42, c[0x0][0x438] ;  /* 0x00010e00ff2a0b82 */ /* 0x000ee40000000a00 */
[----:B------:R0:W5:Y:S01]  /*0290*/  @P2 LDG.E.128 R32, desc[UR6][R54.64] ;  /* 0x0000000636202981 */ /* 0x000162000c1e1d00 */
[----:B-1----:R-:W-:-:S05]  /*02a0*/  @P2 IMAD.WIDE.U32 R56, R59, 0x10, R56 ;  /* 0x000000103b382825 */ /* 0x002fca00078e0038 */
[----:B------:R-:W1:Y:S01]  /*02b0*/  @P0 LDC.64 R44, c[0x0][0x3e8] ;  /* 0x0000fa00ff2c0b82 */ /* 0x000e620000000a00 */
[----:B------:R0:W5:Y:S01]  /*02c0*/  @P2 LDG.E.128 R36, desc[UR6][R56.64] ;  /* 0x0000000638242981 */ /* 0x000162000c1e1d00 */
[----:B--2---:R-:W-:-:S05]  /*02d0*/  @P0 IMAD.WIDE.U32 R40, R3, 0x10, R40 ;  /* 0x0000001003280825 */ /* 0x004fca00078e0028 */
[----:B------:R0:W5:Y:S01]  /*02e0*/  @P0 LDG.E.128 R4, desc[UR6][R40.64] ;  /* 0x0000000628040981 */ /* 0x000162000c1e1d00 */
[----:B---3--:R-:W-:-:S05]  /*02f0*/  @P0 IMAD.WIDE.U32 R42, R3, 0x10, R42 ;  /* 0x00000010032a0825 */ /* 0x008fca00078e002a */
[----:B------:R0:W5:Y:S01]  /*0300*/  @P0 LDG.E.128 R8, desc[UR6][R42.64] ;  /* 0x000000062a080981 */ /* 0x000162000c1e1d00 */
[----:B-1----:R-:W-:-:S05]  /*0310*/  @P0 IMAD.WIDE.U32 R44, R3, 0x10, R44 ;  /* 0x00000010032c0825 */ /* 0x002fca00078e002c */
[----:B------:R0:W5:Y:S01]  /*0320*/  @P0 LDG.E.128 R12, desc[UR6][R44.64] ;  /* 0x000000062c0c0981 */ /* 0x000162000c1e1d00 */
[----:B------:R-:W-:Y:S02]  /*0330*/  ISETP.GE.U32.AND P0, PT, R2, 0x80, PT ;  /* 0x000000800200780c */ /* 0x000fe40003f06070 */
[----:B------:R-:W-:-:S11]  /*0340*/  @P2 IADD3 R59, PT, PT, R59, 0x20, RZ ;  /* 0x000000203b3b2810 */ /* 0x000fd60007ffe0ff */
[----:B0-----:R-:W-:Y:S05]  /*0350*/  @!P0 BRA `(.L_x_18123) ;  /* 0x0000000000c88947 */ /* 0x001fea0003800000 */
[----:B------:R-:W0:Y:S08]  /*0360*/  LDC.64 R40, c[0x0][0x3d0] ;  /* 0x0000f400ff287b82 */ /* 0x000e300000000a00 */
[----:B------:R-:W1:Y:S08]  /*0370*/  LDC.64 R44, c[0x0][0x438] ;  /* 0x00010e00ff2c7b82 */ /* 0x000e700000000a00 */
[----:B------:R-:W2:Y:S01]  /*0380*/  LDC.64 R48, c[0x0][0x3e8] ;  /* 0x0000fa00ff307b82 */ /* 0x000ea20000000a00 */
[----:B0-----:R-:W-:-:S06]  /*0390*/  IMAD.WIDE.U32 R40, R59, 0x10, R40 ;  /* 0x000000103b287825 */ /* 0x001fcc00078e0028 */
[----:B------:R-:W5:Y:S01]  /*03a0*/  LDG.E.128 R40, desc[UR6][R40.64] ;  /* 0x0000000628287981 */ /* 0x000f62000c1e1d00 */
[----:B-1----:R-:W-:-:S06]  /*03b0*/  IMAD.WIDE.U32 R44, R59, 0x10, R44 ;  /* 0x000000103b2c7825 */ /* 0x002fcc00078e002c */
[----:B------:R-:W5:Y:S01]  /*03c0*/  LDG.E.128 R44, desc[UR6][R44.64] ;  /* 0x000000062c2c7981 */ /* 0x000f62000c1e1d00 */
[----:B--2---:R-:W-:-:S06]  /*03d0*/  IMAD.WIDE.U32 R48, R59, 0x10, R48 ;  /* 0x000000103b307825 */ /* 0x004fcc00078e0030 */
[----:B------:R-:W5:Y:S01]  /*03e0*/  LDG.E.128 R48, desc[UR6][R48.64] ;  /* 0x0000000630307981 */ /* 0x000f62000c1e1d00 */
[----:B------:R-:W-:Y:S05]  /*03f0*/  BRA `(.L_x_18123) ;  /* 0x0000000000a07947 */ /* 0x000fea0003800000 */
.L_x_18122:
        /* <DEDUP_REMOVED lines=10> */
[----:B0-----:R-:W-:Y:S01]  /*04a0*/  @P1 IMAD.WIDE.U32 R8, R61, 0x10, R8 ;  /* 0x000000103d081825 */ /* 0x001fe200078e0008 */
[----:B------:R-:W-:-:S02]  /*04b0*/  @P3 CS2R R46, SRZ ;  /* 0x00000000002e3805 */ /* 0x000fc4000001ff00 */
[----:B------:R-:W-:Y:S02]  /*04c0*/  @P3 CS2R R44, SRZ ;  /* 0x00000000002c3805 */ /* 0x000fe4000001ff00 */
[----:B------:R-:W5:Y:S02]  /*04d0*/  @P1 LDG.E.128 R16, desc[UR6][R8.64] ;  /* 0x0000000608101981 */ /* 0x000f64000c1e1d00 */
[----:B------:R-:W0:Y:S01]  /*04e0*/  @P3 LDC.64 R52, c[0x0][0x3d0] ;  /* 0x0000f400ff343b82 */ /* 0x000e220000000a00 */
[C---:B-1----:R-:W-:Y:S01]  /*04f0*/  @P1 IMAD.WIDE.U32 R10, R61.reuse, 0x10, R10 ;  /* 0x000000103d0a1825 */ /* 0x042fe200078e000a */
[----:B------:R-:W-:-:S04]  /*0500*/  @P1 IADD3 R61, PT, PT, R61, 0x20, RZ ;  /* 0x000000203d3d1810 */ /* 0x000fc80007ffe0ff */
[----:B------:R1:W5:Y:S02]  /*0510*/  @P1 LDG.E.128 R24, desc[UR6][R10.64] ;  /* 0x000000060a181981 */ /* 0x000364000c1e1d00 */
[----:B------:R-:W4:Y:S01]  /*0520*/  @P3 LDC.64 R54, c[0x0][0x3e8] ;  /* 0x0000fa00ff363b82 */ /* 0x000f220000000a00 */
[----:B--2---:R-:W-:-:S05]  /*0530*/  @P2 IMAD.WIDE.U32 R56, R61, 0x10, R32 ;  /* 0x000000103d382825 */ /* 0x004fca00078e0020 */
[----:B------:R-:W5:Y:S01]  /*0540*/  @P2 LDG.E.128 R28, desc[UR6][R56.64] ;  /* 0x00000006381c2981 */ /* 0x000f62000c1e1d00 */
[C---:B---3--:R-:W-:Y:S01]  /*0550*/  @P2 IMAD.WIDE.U32 R58, R61.reuse, 0x10, R34 ;  /* 0x000000103d3a2825 */ /* 0x048fe200078e0022 */
[----:B------:R-:W-:Y:S01]  /*0560*/  @P2 IADD3 R61, PT, PT, R61, 0x20, RZ ;  /* 0x000000203d3d2810 */ /* 0x000fe20007ffe0ff */
[----:B------:R-:W2:Y:S03]  /*0570*/  @P0 LDC.64 R20, c[0x0][0x3d0] ;  /* 0x0000f400ff140b82 */ /* 0x000ea60000000a00 */
[----:B------:R-:W5:Y:S01]  /*0580*/  @P2 LDG.E.128 R36, desc[UR6][R58.64] ;  /* 0x000000063a242981 */ /* 0x000f62000c1e1d00 */
[----:B0-----:R-:W-:-:S04]  /*0590*/  @P3 IMAD.WIDE.U32 R52, R61, 0x10, R52 ;  /* 0x000000103d343825 */ /* 0x001fc800078e0034 */
[----:B------:R-:W0:Y:S01]  /*05a0*/  @P0 LDC.64 R22, c[0x0][0x3e8] ;  /* 0x0000fa00ff160b82 */ /* 0x000e220000000a00 */
[----:B------:R-:W5:Y:S01]  /*05b0*/  @P3 LDG.E.128 R40, desc[UR6][R52.64] ;  /* 0x0000000634283981 */ /* 0x000f62000c1e1d00 */
[----:B----4-:R-:W-:-:S05]  /*05c0*/  @P3 IMAD.WIDE.U32 R54, R61, 0x10, R54 ;  /* 0x000000103d363825 */ /* 0x010fca00078e0036 */
[----:B------:R-:W5:Y:S01]  /*05d0*/  @P3 LDG.E.128 R48, desc[UR6][R54.64] ;  /* 0x0000000636303981 */ /* 0x000f62000c1e1d00 */
[C---:B--2---:R-:W-:Y:S01]  /*05e0*/  @P0 IMAD.WIDE.U32 R20, R3.reuse, 0x10, R20 ;  /* 0x0000001003140825 */ /* 0x044fe200078e0014 */
[----:B------:R-:W-:Y:S02]  /*05f0*/  CS2R R34, SRZ ;  /* 0x0000000000227805 */ /* 0x000fe4000001ff00 */
[----:B------:R-:W-:Y:S02]  /*0600*/  CS2R R32, SRZ ;  /* 0x0000000000207805 */ /* 0x000fe4000001ff00 */
[----:B-1----:R-:W-:Y:S02]  /*0610*/  CS2R R10, SRZ ;  /* 0x00000000000a7805 */ /* 0x002fe4000001ff00 */
[----:B------:R-:W-:Y:S01]  /*0620*/  CS2R R8, SRZ ;  /* 0x0000000000087805 */ /* 0x000fe2000001ff00 */
[----:B------:R1:W5:Y:S01]  /*0630*/  @P0 LDG.E.128 R4, desc[UR6][R20.64] ;  /* 0x0000000614040981 */ /* 0x000362000c1e1d00 */
[----:B0-----:R-:W-:-:S05]  /*0640*/  @P0 IMAD.WIDE.U32 R22, R3, 0x10, R22 ;  /* 0x0000001003160825 */ /* 0x001fca00078e0016 */
[----:B------:R0:W5:Y:S01]  /*0650*/  @P0 LDG.E.128 R12, desc[UR6][R22.64] ;  /* 0x00000006160c0981 */ /* 0x000162000c1e1d00 */
[----:B-1----:R-:W-:Y:S02]  /*0660*/  CS2R R20, SRZ ;  /* 0x0000000000147805 */ /* 0x002fe4000001ff00 */
[----:B0-----:R-:W-:-:S07]  /*0670*/  CS2R R22, SRZ ;  /* 0x0000000000167805 */ /* 0x001fce000001ff00 */
.L_x_18123:
[----:B------:R-:W-:Y:S05]  /*0680*/  BSYNC.RECONVERGENT B0 ;  /* 0x0000000000007941 */ /* 0x000fea0003800200 */
.L_x_18121:
[----:B------:R-:W0:Y:S02]  /*0690*/  LDCU UR4, c[0x0][0x384] ;  /* 0x00007080ff0477ac */ /* 0x000e240008000800 */
[----:B0-----:R-:W-:-:S13]  /*06a0*/  ISETP.GE.AND P0, PT, R76, UR4, PT ;  /* 0x000000044c007c0c */ /* 0x001fda000bf06270 */
[----:B------:R-:W-:Y:S05]  /*06b0*/  @P0 EXIT ;  /* 0x000000000000094d */ /* 0x000fea0003800000 */
[----:B------:R-:W0:Y:S01]  /*06c0*/  LDCU.U8 UR4, c[0x0][0x410] ;  /* 0x00008200ff0477ac */ /* 0x000e220008000000 */
[----:B------:R-:W1:Y:S01]  /*06d0*/  LDCU.64 UR8, c[0x0][0x3e0] ;  /* 0x00007c00ff0877ac */ /* 0x000e620008000a00 */
[----:B------:R-:W2:Y:S01]  /*06e0*/  LDCU UR13, c[0x0][0x388] ;  /* 0x00007100ff0d77ac */ /* 0x000ea20008000800 */
[----:B------:R-:W3:Y:S01]  /*06f0*/  LDCU UR12, c[0x0][0x448] ;  /* 0x00008900ff0c77ac */ /* 0x000ee20008000800 */
[----:B------:R-:W4:Y:S01]  /*0700*/  LDCU.64 UR10, c[0x0][0x3a0] ;  /* 0x00007400ff0a77ac */ /* 0x000f220008000a00 */
[----:B0-----:R-:W-:Y:S01]  /*0710*/  ISETP.NE.AND P0, PT, RZ, UR4, PT ;  /* 0x00000004ff007c0c */ /* 0x001fe2000bf05270 */
[----:B-1----:R-:W-:-:S03]  /*0720*/  UISETP.NE.U32.AND UP0, UPT, UR8, URZ, UPT ;  /* 0x000000ff0800728c */ /* 0x002fc6000bf05070 */
[----:B------:R-:W-:Y:S01]  /*0730*/  P2R R78, PR, RZ, 0x1 ;  /* 0x00000001ff4e7803 */ /* 0x000fe20000000000 */
[----:B--234-:R-:W-:-:S11]  /*0740*/  UISETP.NE.AND.EX UP0, UPT, UR9, URZ, UPT, UP0 ;  /* 0x000000ff0900728c */ /* 0x01cfd6000bf05300 */
.L_x_18141:
[----:B------:R-:W0:Y:S01]  /*0750*/  @UP0 LDCU.64 UR4, c[0x0][0x3e0] ;  /* 0x00007c00ff0407ac */ /* 0x000e220008000a00 */
[----:B------:R-:W-:Y:S01]  /*0760*/  PLOP3.LUT P0, PT, PT, PT, UP0, 0x80, 0x8 ;  /* 0x000000000008781c */ /* 0x000fe20003f0f008 */
[----:B------:R-:W-:Y:S02]  /*0770*/  HFMA2 R75, -RZ, RZ, 0, 2.384185791015625e-07 ;  /* 0x00000004ff4b7431 */ /* 0x000fe400000001ff */
[----:B------:R-:W-:Y:S01]  /*0780*/  IMAD R72, R76, UR13, RZ ;  /* 0x0000000d4c487c24 */ /* 0x000fe2000f8e02ff */
[----:B------:R-:W-:Y:S02]  /*0790*/  PLOP3.LUT P1, PT, PT, PT, UP0, 0x80, 0x8 ;  /* 0x000000000008781c */ /* 0x000fe40003f2f008 */
[----:B------:R-:W-:Y:S02]  /*07a0*/  MOV R0, 0x3f800000 ;  /* 0x3f80000000007802 */ /* 0x000fe40000000f00 */
[----:B------:R-:W-:-:S05]  /*07b0*/  SHF.R.S32.HI R73, RZ, 0x1f, R72 ;  /* 0x0000001fff497819 */ /* 0x000fca0000011448 */
[----:B0-----:R-:W-:Y:S01]  /*07c0*/  @P0 IMAD.WIDE R74, R76, R75, UR4 ;  /* 0x000000044c4a0e25 */ /* 0x001fe2000f8e024b */
[C---:B------:R-:W-:Y:S02]  /*07d0*/  ISETP.GE.U32.AND P0, PT, R2.reuse, 0x20, PT ;  /* 0x000000200200780c */ /* 0x040fe40003f06070 */
[----:B------:R-:W-:Y:S02]  /*07e0*/  LEA.HI R72, R73, R72, RZ, 0x2 ;  /* 0x0000004849487211 */ /* 0x000fe400078f10ff */
[C---:B------:R-:W-:Y:S01]  /*07f0*/  ISETP.GE.U32.AND P4, PT, R2.reuse, 0x40, PT ;  /* 0x000000400200780c */ /* 0x040fe20003f86070 */
[----:B------:R-:W-:Y:S01]  /*0800*/  BSSY.RECONVERGENT B0, `(.L_x_18124) ;  /* 0x0000021000007945 */ /* 0x000fe20003800200 */
[----:B------:R-:W-:Y:S01]  /*0810*/  ISETP.GE.U32.AND P3, PT, R2, 0x60, PT ;  /* 0x000000600200780c */ /* 0x000fe20003f66070 */
[----:B-----5:R0:W5:Y:S01]  /*0820*/  @P1 LDG.E R0, desc[UR6][R74.64] ;  /* 0x000000064a001981 */ /* 0x020162000c1e1900 */
[----:B------:R-:W-:Y:S02]  /*0830*/  LEA.HI.SX32 R77, R72, R3, 0x1e ;  /* 0x00000003484d7211 */ /* 0x000fe400078ff2ff */
[----:B------:R-:W-:-:S02]  /*0840*/  P2R R72, PR, RZ, 0x10 ;  /* 0x00000010ff487803 */ /* 0x000fc40000000000 */
[----:B------:R-:W-:Y:S02]  /*0850*/  ISETP.GE.U32.AND P1, PT, R2, 0x80, PT ;  /* 0x000000800200780c */ /* 0x000fe40003f26070 */
[----:B------:R-:W-:Y:S02]  /*0860*/  MOV R72, R77 ;  /* 0x0000004d00487202 */ /* 0x000fe40000000f00 */
[----:B------:R-:W-:Y:S01]  /*0870*/  P2R R73, PR, RZ, 0x8 ;  /* 0x00000008ff497803 */ /* 0x000fe20000000000 */
[----:B0-----:R-:W-:Y:S08]  /*0880*/  @!P0 BRA `(.L_x_18125) ;  /* 0x0000000000608947 */ /* 0x001ff00003800000 */
[----:B------:R-:W-:Y:S01]  /*0890*/  ISETP.NE.U32.AND P2, PT, RZ, UR10, PT ;  /* 0x0000000aff007c0c */ /* 0x000fe2000bf45070 */
[----:B------:R-:W0:Y:S03]  /*08a0*/  LDC.64 R74, c[0x0][0x390] ;  /* 0x0000e400ff4a7b82 */ /* 0x000e260000000a00 */
[----:B------:R-:W-:-:S05]  /*08b0*/  ISETP.NE.AND.EX P2, PT, RZ, UR11, PT, P2 ;  /* 0x0000000bff007c0c */ /* 0x000fca000bf45320 */
[----:B------:R-:W1:Y:S08]  /*08c0*/  LDC.64 R72, c[0x0][0x3a8] ;  /* 0x0000ea00ff487b82 */ /* 0x000e700000000a00 */
[----:B------:R-:W2:Y:S01]  /*08d0*/  @P2 LDC.64 R80, c[0x0][0x3a0] ;  /* 0x0000e800ff502b82 */ /* 0x000ea20000000a00 */
[----:B0-----:R-:W-:-:S05]  /*08e0*/  IMAD.WIDE.U32 R74, R77, 0x10, R74 ;  /* 0x000000104d4a7825 */ /* 0x001fca00078e004a */
[----:B------:R1:W3:Y:S01]  /*08f0*/  LDG.E.128 R56, desc[UR6][R74.64] ;  /* 0x000000064a387981 */ /* 0x0002e2000c1e1d00 */
[----:B--2---:R-:W-:-:S05]  /*0900*/  @P2 IMAD.WIDE.U32 R80, R77, 0x10, R80 ;  /* 0x000000104d502825 */ /* 0x004fca00078e0050 */
[----:B------:R-:W2:Y:S01]  /*0910*/  @P2 LDG.E.128 R52, desc[UR6][R80.64] ;  /* 0x0000000650342981 */ /* 0x000ea2000c1e1d00 */
[C---:B-1----:R-:W-:Y:S01]  /*0920*/  IMAD.WIDE.U32 R74, R77.reuse, 0x10, R72 ;  /* 0x000000104d4a7825 */ /* 0x042fe200078e0048 */
[----:B------:R-:W-:-:S03]  /*0930*/  IADD3 R72, PT, PT, R77, 0x20, RZ ;  /* 0x000000204d487810 */ /* 0x000fc60007ffe0ff */
[-C--:B---3-5:R-:W-:Y:S01]  /*0940*/  FMUL.FTZ R79, R56, R0.reuse ;  /* 0x00000000384f7220 */ /* 0x0a8fe20000410000 */
[-C--:B------:R-:W-:Y:S01]  /*0950*/  FMUL.FTZ R82, R57, R0.reuse ;  /* 0x0000000039527220 */ /* 0x080fe20000410000 */
[-C--:B------:R-:W-:Y:S01]  /*0960*/  FMUL.FTZ R83, R58, R0.reuse ;  /* 0x000000003a537220 */ /* 0x080fe20000410000 */
[----:B------:R-:W-:Y:S01]  /*0970*/  FMUL.FTZ R84, R59, R0 ;  /* 0x000000003b547220 */ /* 0x000fe20000410000 */
[----:B--2---:R-:W-:Y:S01]  /*0980*/  @P2 FFMA.FTZ R56, R79, R12, R52 ;  /* 0x0000000c4f382223 */ /* 0x004fe20000010034 */
[----:B------:R-:W-:Y:S01]  /*0990*/  @P2 FFMA.FTZ R57, R82, R13, R53 ;  /* 0x0000000d52392223 */ /* 0x000fe20000010035 */
[----:B------:R-:W-:Y:S01]  /*09a0*/  @P2 FFMA.FTZ R58, R83, R14, R54 ;  /* 0x0000000e533a2223 */ /* 0x000fe20000010036 */
[----:B------:R-:W-:Y:S01]  /*09b0*/  @P2 FFMA.FTZ R59, R84, R15, R55 ;  /* 0x0000000f543b2223 */ /* 0x000fe20000010037 */
[----:B------:R-:W-:Y:S01]  /*09c0*/  @!P2 FMUL.FTZ R56, R79, R12 ;  /* 0x0000000c4f38a220 */ /* 0x000fe20000410000 */
[----:B------:R-:W-:Y:S01]  /*09d0*/  @!P2 FMUL.FTZ R57, R82, R13 ;  /* 0x0000000d5239a220 */ /* 0x000fe20000410000 */
[----:B------:R-:W-:Y:S01]  /*09e0*/  @!P2 FMUL.FTZ R58, R83, R14 ;  /* 0x0000000e533aa220 */ /* 0x000fe20000410000 */
[----:B------:R-:W-:-:S05]  /*09f0*/  @!P2 FMUL.FTZ R59, R84, R15 ;  /* 0x0000000f543ba220 */ /* 0x000fca0000410000 */
[----:B------:R0:W-:Y:S02]  /*0a00*/  STG.E.128 desc[UR6][R74.64], R56 ;  /* 0x000000384a007986 */ /* 0x0001e4000c101d06 */
.L_x_18125:
[----:B------:R-:W-:Y:S05]  /*0a10*/  BSYNC.RECONVERGENT B0 ;  /* 0x0000000000007941 */ /* 0x000fea0003800200 */
.L_x_18124:
[----:B------:R-:W-:Y:S04]  /*0a20*/  BSSY.RECONVERGENT B0, `(.L_x_18126) ;  /* 0x000001a000007945 */ /* 0x000fe80003800200 */
[----:B------:R-:W-:Y:S05]  /*0a30*/  @!P4 BRA `(.L_x_18127) ;  /* 0x000000000060c947 */ /* 0x000fea0003800000 */
[----:B------:R-:W-:Y:S01]  /*0a40*/  ISETP.NE.U32.AND P2, PT, RZ, UR10, PT ;  /* 0x0000000aff007c0c */ /* 0x000fe2000bf45070 */
[----:B------:R-:W1:Y:S03]  /*0a50*/  LDC.64 R80, c[0x0][0x390] ;  /* 0x0000e400ff507b82 */ /* 0x000e660000000a00 */
[----:B------:R-:W-:-:S05]  /*0a60*/  ISETP.NE.AND.EX P2, PT, RZ, UR11, PT, P2 ;  /* 0x0000000bff007c0c */ /* 0x000fca000bf45320 */
[----:B0-----:R-:W0:Y:S08]  /*0a70*/  LDC.64 R74, c[0x0][0x3a8] ;  /* 0x0000ea00ff4a7b82 */ /* 0x001e300000000a00 */
[----:B------:R-:W2:Y:S01]  /*0a80*/  @P2 LDC.64 R82, c[0x0][0x3a0] ;  /* 0x0000e800ff522b82 */ /* 0x000ea20000000a00 */
[----:B-1----:R-:W-:-:S05]  /*0a90*/  IMAD.WIDE.U32 R80, R72, 0x10, R80 ;  /* 0x0000001048507825 */ /* 0x002fca00078e0050 */
[----:B------:R-:W3:Y:S01]  /*0aa0*/  LDG.E.128 R60, desc[UR6][R80.64] ;  /* 0x00000006503c7981 */ /* 0x000ee2000c1e1d00 */
[----:B--2---:R-:W-:-:S05]  /*0ab0*/  @P2 IMAD.WIDE.U32 R82, R72, 0x10, R82 ;  /* 0x0000001048522825 */ /* 0x004fca00078e0052 */
[----:B------:R-:W2:Y:S01]  /*0ac0*/  @P2 LDG.E.128 R52, desc[UR6][R82.64] ;  /* 0x0000000652342981 */ /* 0x000ea2000c1e1d00 */
[C---:B0-----:R-:W-:Y:S01]  /*0ad0*/  IMAD.WIDE.U32 R74, R72.reuse, 0x10, R74 ;  /* 0x00000010484a7825 */ /* 0x041fe200078e004a */
        /* <DEDUP_REMOVED lines=14> */
.L_x_18127:
[----:B------:R-:W-:Y:S05]  /*0bc0*/  BSYNC.RECONVERGENT B0 ;  /* 0x0000000000007941 */ /* 0x000fea0003800200 */
.L_x_18126:
[----:B------:R-:W-:Y:S04]  /*0bd0*/  BSSY.RECONVERGENT B0, `(.L_x_18128) ;  /* 0x000001a000007945 */ /* 0x000fe80003800200 */
[----:B------:R-:W-:Y:S05]  /*0be0*/  @!P3 BRA `(.L_x_18129) ;  /* 0x000000000060b947 */ /* 0x000fea0003800000 */
[----:B------:R-:W-:Y:S01]  /*0bf0*/  ISETP.NE.U32.AND P2, PT, RZ, UR10, PT ;  /* 0x0000000aff007c0c */ /* 0x000fe2000bf45070 */
[----:B------:R-:W2:Y:S03]  /*0c00*/  LDC.64 R64, c[0x0][0x390] ;  /* 0x0000e400ff407b82 */ /* 0x000ea60000000a00 */
[----:B------:R-:W-:-:S05]  /*0c10*/  ISETP.NE.AND.EX P2, PT, RZ, UR11, PT, P2 ;  /* 0x0000000bff007c0c */ /* 0x000fca000bf45320 */
[----:B01----:R-:W0:Y:S08]  /*0c20*/  LDC.64 R74, c[0x0][0x3a8] ;  /* 0x0000ea00ff4a7b82 */ /* 0x003e300000000a00 */
[----:B------:R-:W1:Y:S01]  /*0c30*/  @P2 LDC.64 R80, c[0x0][0x3a0] ;  /* 0x0000e800ff502b82 */ /* 0x000e620000000a00 */
[----:B--2---:R-:W-:-:S05]  /*0c40*/  IMAD.WIDE.U32 R82, R72, 0x10, R64 ;  /* 0x0000001048527825 */ /* 0x004fca00078e0040 */
[----:B------:R-:W2:Y:S01]  /*0c50*/  LDG.E.128 R64, desc[UR6][R82.64] ;  /* 0x0000000652407981 */ /* 0x000ea2000c1e1d00 */
[----:B-1----:R-:W-:-:S05]  /*0c60*/  @P2 IMAD.WIDE.U32 R80, R72, 0x10, R80 ;  /* 0x0000001048502825 */ /* 0x002fca00078e0050 */
[----:B------:R-:W3:Y:S01]  /*0c70*/  @P2 LDG.E.128 R52, desc[UR6][R80.64] ;  /* 0x0000000650342981 */ /* 0x000ee2000c1e1d00 */
[C---:B0-----:R-:W-:Y:S01]  /*0c80*/  IMAD.WIDE.U32 R74, R72.reuse, 0x10, R74 ;  /* 0x00000010484a7825 */ /* 0x041fe200078e004a */
[----:B------:R-:W-:-:S03]  /*0c90*/  IADD3 R72, PT, PT, R72, 0x20, RZ ;  /* 0x0000002048487810 */ /* 0x000fc60007ffe0ff */
[-C--:B--2--5:R-:W-:Y:S01]  /*0ca0*/  FMUL.FTZ R73, R64, R0.reuse ;  /* 0x0000000040497220 */ /* 0x0a4fe20000410000 */
[-C--:B------:R-:W-:Y:S01]  /*0cb0*/  FMUL.FTZ R84, R65, R0.reuse ;  /* 0x0000000041547220 */ /* 0x080fe20000410000 */
[-C--:B------:R-:W-:Y:S01]  /*0cc0*/  FMUL.FTZ R79, R66, R0.reuse ;  /* 0x00000000424f7220 */ /* 0x080fe20000410000 */
[----:B------:R-:W-:Y:S01]  /*0cd0*/  FMUL.FTZ R86, R67, R0 ;  /* 0x0000000043567220 */ /* 0x000fe20000410000 */
[----:B---3--:R-:W-:Y:S01]  /*0ce0*/  @P2 FFMA.FTZ R64, R73, R36, R52 ;  /* 0x0000002449402223 */ /* 0x008fe20000010034 */
        /* <DEDUP_REMOVED lines=8> */
.L_x_18129:
[----:B------:R-:W-:Y:S05]  /*0d70*/  BSYNC.RECONVERGENT B0 ;  /* 0x0000000000007941 */ /* 0x000fea0003800200 */
.L_x_18128:
[----:B------:R-:W-:Y:S04]  /*0d80*/  BSSY.RECONVERGENT B0, `(.L_x_18130) ;  /* 0x0000019000007945 */ /* 0x000fe80003800200 */
[----:B------:R-:W-:Y:S05]  /*0d90*/  @!P1 BRA `(.L_x_18131) ;  /* 0x00000000005c9947 */ /* 0x000fea0003800000 */
[----:B------:R-:W-:Y:S01]  /*0da0*/  ISETP.NE.U32.AND P2, PT, RZ, UR10, PT ;  /* 0x0000000aff007c0c */ /* 0x000fe2000bf45070 */
[----:B------:R-:W3:Y:S03]  /*0db0*/  LDC.64 R70, c[0x0][0x390] ;  /* 0x0000e400ff467b82 */ /* 0x000ee60000000a00 */
[----:B------:R-:W-:-:S05]  /*0dc0*/  ISETP.NE.AND.EX P2, PT, RZ, UR11, PT, P2 ;  /* 0x0000000bff007c0c */ /* 0x000fca000bf45320 */
[----:B------:R-:W4:Y:S08]  /*0dd0*/  LDC.64 R80, c[0x0][0x3a8] ;  /* 0x0000ea00ff507b82 */ /* 0x000f300000000a00 */
[----:B012---:R-:W0:Y:S01]  /*0de0*/  @P2 LDC.64 R74, c[0x0][0x3a0] ;  /* 0x0000e800ff4a2b82 */ /* 0x007e220000000a00 */
[----:B---3--:R-:W-:-:S06]  /*0df0*/  IMAD.WIDE.U32 R70, R72, 0x10, R70 ;  /* 0x0000001048467825 */ /* 0x008fcc00078e0046 */
[----:B------:R-:W2:Y:S01]  /*0e00*/  LDG.E.128 R68, desc[UR6][R70.64] ;  /* 0x0000000646447981 */ /* 0x000ea2000c1e1d00 */
[----:B0-----:R-:W-:-:S05]  /*0e10*/  @P2 IMAD.WIDE.U32 R74, R72, 0x10, R74 ;  /* 0x00000010484a2825 */ /* 0x001fca00078e004a */
[----:B------:R-:W3:Y:S01]  /*0e20*/  @P2 LDG.E.128 R52, desc[UR6][R74.64] ;  /* 0x000000064a342981 */ /* 0x000ee2000c1e1d00 */
[----:B----4-:R-:W-:-:S04]  /*0e30*/  IMAD.WIDE.U32 R72, R72, 0x10, R80 ;  /* 0x0000001048487825 */ /* 0x010fc800078e0050 */
        /* <DEDUP_REMOVED lines=13> */
.L_x_18131:
[----:B------:R-:W-:Y:S05]  /*0f10*/  BSYNC.RECONVERGENT B0 ;  /* 0x0000000000007941 */ /* 0x000fea0003800200 */
.L_x_18130:
[----:B-----5:R-:W-:Y:S01]  /*0f20*/  FADD.FTZ R0, RZ, R56 ;  /* 0x00000038ff007221 */ /* 0x020fe20000010000 */
[C---:B------:R-:W-:Y:S01]  /*0f30*/  ISETP.GT.U32.AND P2, PT, R2.reuse, 0x3f, PT ;  /* 0x0000003f0200780c */ /* 0x040fe20003f44070 */
[----:B------:R-:W-:Y:S01]  /*0f40*/  UMOV UR4, 0xffffffff ;  /* 0xffffffff00047882 */ /* 0x000fe20000000000 */
[C---:B------:R-:W-:Y:S01]  /*0f50*/  ISETP.GT.U32.AND P3, PT, R2.reuse, 0x5f, PT ;  /* 0x0000005f0200780c */ /* 0x040fe20003f64070 */
[----:B---3--:R-:W-:Y:S01]  /*0f60*/  FADD.FTZ R73, R57, R0 ;  /* 0x0000000039497221 */ /* 0x008fe20000010000 */
[----:B------:R-:W-:Y:S02]  /*0f70*/  ISETP.GT.U32.AND P4, PT, R2, 0x7f, PT ;  /* 0x0000007f0200780c */ /* 0x000fe40003f84070 */
[----:B------:R-:W-:Y:S01]  /*0f80*/  ISETP.NE.AND P5, PT, R3, RZ, PT ;  /* 0x000000ff0300720c */ /* 0x000fe20003fa5270 */
[----:B------:R-:W-:-:S04]  /*0f90*/  FADD.FTZ R0, R58, R73 ;  /* 0x000000493a007221 */ /* 0x000fc80000010000 */
[----:B------:R-:W-:-:S05]  /*0fa0*/  FADD.FTZ R0, R59, R0 ;  /* 0x000000003b007221 */ /* 0x000fca0000010000 */
[----:B012---:R-:W-:-:S05]  /*0fb0*/  FSEL R75, R0, RZ, P0 ;  /* 0x000000ff004b7208 */ /* 0x007fca0000000000 */
        /* <DEDUP_REMOVED lines=67> */
.L_x_18153:
[----:B------:R-:W-:Y:S01]  /*13f0*/  FMUL.FTZ R0, R72, R72 ;  /* 0x0000004848007220 */ /* 0x000fe20000410000 */
[----:B------:R-:W-:Y:S01]  /*1400*/  ISETP.NE.AND P2, PT, R78, RZ, PT ;  /* 0x000000ff4e00720c */ /* 0x000fe20003f45270 */
        /* <DEDUP_REMOVED lines=27> */
[----:B------:R-:W-:Y:S01]  /*15c0*/  FFMA.FTZ R75, R82, R7, R11 ;  /* 0x00000007524b7223 */ /* 0x000fe2000001000b */
[----:B------:R-:W-:-:S04]  /*15d0*/  IADD3 R77, PT, PT, R77, 0x20, RZ ;  /* 0x000000204d4d7810 */ /* 0x000fc80007ffe0ff */
[----:B------:R0:W-:Y:S03]  /*15e0*/  STG.E.128 desc[UR6][R80.64], R72 ;  /* 0x0000004850007986 */ /* 0x0001e6000c101d06 */
.L_x_18134:
[----:B------:R-:W-:Y:S05]  /*15f0*/  BSYNC.RECONVERGENT B0 ;  /* 0x0000000000007941 */ /* 0x000fea0003800200 */
.L_x_18133:
[----:B------:R-:W-:Y:S01]  /*1600*/  ISETP.GE.U32.AND P0, PT, R2, 0x40, PT ;  /* 0x000000400200780c */ /* 0x000fe20003f06070 */
[----:B------:R-:W-:-:S12]  /*1610*/  BSSY.RECONVERGENT B0, `(.L_x_18135) ;  /* 0x0000012000007945 */ /* 0x000fd80003800200 */
[----:B------:R-:W-:Y:S05]  /*1620*/  @!P0 BRA `(.L_x_18136) ;  /* 0x0000000000408947 */ /* 0x000fea0003800000 */
[----:B01----:R-:W0:Y:S01]  /*1630*/  LDC.64 R72, c[0x0][0x428] ;  /* 0x00010a00ff487b82 */ /* 0x003e220000000a00 */
        /* <DEDUP_REMOVED lines=15> */
.L_x_18136:
[----:B------:R-:W-:Y:S05]  /*1730*/  BSYNC.RECONVERGENT B0 ;  /* 0x0000000000007941 */ /* 0x000fea0003800200 */
.L_x_18135:
[----:B------:R-:W-:Y:S01]  /*1740*/  ISETP.GE.U32.AND P0, PT, R2, 0x60, PT ;  /* 0x000000600200780c */ /* 0x000fe20003f06070 */
[----:B------:R-:W-:-:S12]  /*1750*/  BSSY.RECONVERGENT B0, `(.L_x_18137) ;  /* 0x0000012000007945 */ /* 0x000fd80003800200 */
[----:B------:R-:W-:Y:S05]  /*1760*/  @!P0 BRA `(.L_x_18138) ;  /* 0x0000000000408947 */ /* 0x000fea0003800000 */
[----:B012---:R-:W0:Y:S01]  /*1770*/  LDC.64 R72, c[0x0][0x428] ;  /* 0x00010a00ff487b82 */ /* 0x007e220000000a00 */
        /* <DEDUP_REMOVED lines=15> */
.L_x_18138:
[----:B------:R-:W-:Y:S05]  /*1870*/  BSYNC.RECONVERGENT B0 ;  /* 0x0000000000007941 */ /* 0x000fea0003800200 */
.L_x_18137:
[----:B------:R-:W-:Y:S04]  /*1880*/  BSSY.RECONVERGENT B0, `(.L_x_18139) ;  /* 0x0000011000007945 */ /* 0x000fe80003800200 */
        /* <DEDUP_REMOVED lines=14> */
[----:B------:R-:W-:-:S05]  /*1970*/  FFMA.FTZ R75, R0, R43, R47 ;  /* 0x0000002b004b7223 */ /* 0x000fca000001002f */
[----:B------:R4:W-:Y:S02]  /*1980*/  STG.E.128 desc[UR6][R80.64], R72 ;  /* 0x0000004850007986 */ /* 0x0009e4000c101d06 */
.L_x_18140:
[----:B------:R-:W-:Y:S05]  /*1990*/  BSYNC.RECONVERGENT B0 ;  /* 0x0000000000007941 */ /* 0x000fea0003800200 */
.L_x_18139:
[----:B01234-:R-:W0:Y:S02]  /*19a0*/  LDC.64 R72, c[0x0][0x380] ;  /* 0x0000e000ff487b82 */ /* 0x01fe240000000a00 */
[----:B0-----:R-:W-:-:S04]  /*19b0*/  LEA R76, R72, R76, 0x2 ;  /* 0x0000004c484c7211 */ /* 0x001fc800078e10ff */
[----:B------:R-:W-:-:S13]  /*19c0*/  ISETP.GE.AND P0, PT, R76, R73, PT ;  /* 0x000000494c00720c */ /* 0x000fda0003f06270 */
[----:B------:R-:W-:Y:S05]  /*19d0*/  @!P0 BRA `(.L_x_18141) ;  /* 0xffffffec005c8947 */ /* 0x000fea000383ffff */
[----:B------:R-:W-:Y:S05]  /*19e0*/  EXIT ;  /* 0x000000000000794d */ /* 0x000fea0003800000 */
.L_x_18132:
        /* <DEDUP_REMOVED lines=8> */
.L_x_18143:
[----:B------:R-:W-:Y:S05]  /*1a70*/  BSYNC B0 ;  /* 0x0000000000007941 */ /* 0x000fea0003800000 */
.L_x_18142:
        /* <DEDUP_REMOVED lines=9> */
.L_x_18144:
[----:B------:R-:W-:Y:S01]  /*1b10*/  HFMA2 R84, -RZ, RZ, 0, 2.384185791015625e-07 ;  /* 0x00000004ff547431 */ /* 0x000fe200000001ff */
[----:B------:R-:W-:-:S05]  /*1b20*/  MOV R73, R83 ;  /* 0x0000005300497202 */ /* 0x000fca0000000f00 */
[----:B------:R-:W-:-:S05]  /*1b30*/  FADD.FTZ R79, R74, R73 ;  /* 0x000000494a4f7221 */ /* 0x000fca0000010000 */
[----:B------:R-:W-:-:S07]  /*1b40*/  MOV R85, R79 ;  /* 0x0000004f00557202 */ /* 0x000fce0000000f00 */
[----:B------:R-:W-:Y:S05]  /*1b50*/  WARPSYNC.COLLECTIVE R82, `(.L_x_18145) ;  /* 0x0000000052087348 */ /* 0x000fea0003c00000 */
[----:B------:R0:W1:Y:S02]  /*1b60*/  SHFL.BFLY P6, R83, R85, R84, R87 ;  /* 0x0c00005455537389 */ /* 0x00006400000c0057 */
[----:B01----:R-:W-:Y:S05]  /*1b70*/  ENDCOLLECTIVE ;  /* 0x000000000000791b */ /* 0x003fea0003800000 */
.L_x_18145:
[----:B------:R-:W-:Y:S01]  /*1b80*/  HFMA2 R84, -RZ, RZ, 0, 4.76837158203125e-07 ;  /* 0x00000008ff547431 */ /* 0x000fe200000001ff */
[----:B------:R-:W-:-:S05]  /*1b90*/  MOV R0, R83 ;  /* 0x0000005300007202 */ /* 0x000fca0000000f00 */
[----:B------:R-:W-:-:S05]  /*1ba0*/  FADD.FTZ R80, R79, R0 ;  /* 0x000000004f507221 */ /* 0x000fca0000010000 */
[----:B------:R-:W-:-:S07]  /*1bb0*/  MOV R85, R80 ;  /* 0x0000005000557202 */ /* 0x000fce0000000f00 */
[----:B------:R-:W-:Y:S05]  /*1bc0*/  WARPSYNC.COLLECTIVE R82, `(.L_x_18146) ;  /* 0x0000000052087348 */ /* 0x000fea0003c00000 */
[----:B------:R0:W1:Y:S02]  /*1bd0*/  SHFL.BFLY P6, R83, R85, R84, R87 ;  /* 0x0c00005455537389 */ /* 0x00006400000c0057 */
[----:B01----:R-:W-:Y:S05]  /*1be0*/  ENDCOLLECTIVE ;  /* 0x000000000000791b */ /* 0x003fea0003800000 */
.L_x_18146:
        /* <DEDUP_REMOVED lines=8> */
.L_x_18147:
        /* <DEDUP_REMOVED lines=41> */
.L_x_18148:
[----:B------:R-:W-:Y:S01]  /*1f00*/  HFMA2 R84, -RZ, RZ, 0, 1.1920928955078125e-07 ;  /* 0x00000002ff547431 */ /* 0x000fe200000001ff */
[----:B------:R-:W-:-:S05]  /*1f10*/  MOV R75, R83 ;  /* 0x00000053004b7202 */ /* 0x000fca0000000f00 */
[----:B------:R-:W-:-:S05]  /*1f20*/  FADD.FTZ R75, R0, R75 ;  /* 0x0000004b004b7221 */ /* 0x000fca0000010000 */
[----:B------:R-:W-:-:S07]  /*1f30*/  MOV R85, R75 ;  /* 0x0000004b00557202 */ /* 0x000fce0000000f00 */
[----:B------:R-:W-:Y:S05]  /*1f40*/  WARPSYNC.COLLECTIVE R82, `(.L_x_18149) ;  /* 0x0000000052087348 */ /* 0x000fea0003c00000 */
[----:B------:R0:W1:Y:S02]  /*1f50*/  SHFL.BFLY P6, R83, R85, R84, R87 ;  /* 0x0c00005455537389 */ /* 0x00006400000c0057 */
[----:B01----:R-:W-:Y:S05]  /*1f60*/  ENDCOLLECTIVE ;  /* 0x000000000000791b */ /* 0x003fea0003800000 */
.L_x_18149:
[----:B------:R-:W-:Y:S01]  /*1f70*/  HFMA2 R84, -RZ, RZ, 0, 2.384185791015625e-07 ;  /* 0x00000004ff547431 */ /* 0x000fe200000001ff */
[----:B------:R-:W-:-:S05]  /*1f80*/  MOV R74, R83 ;  /* 0x00000053004a7202 */ /* 0x000fca0000000f00 */
[----:B------:R-:W-:-:S05]  /*1f90*/  FADD.FTZ R74, R75, R74 ;  /* 0x0000004a4b4a7221 */ /* 0x000fca0000010000 */
[----:B------:R-:W-:-:S07]  /*1fa0*/  MOV R85, R74 ;  /* 0x0000004a00557202 */ /* 0x000fce0000000f00 */
[----:B------:R-:W-:Y:S05]  /*1fb0*/  WARPSYNC.COLLECTIVE R82, `(.L_x_18150) ;  /* 0x0000000052087348 */ /* 0x000fea0003c00000 */
[----:B------:R0:W1:Y:S02]  /*1fc0*/  SHFL.BFLY P6, R83, R85, R84, R87 ;  /* 0x0c00005455537389 */ /* 0x00006400000c0057 */
[----:B01----:R-:W-:Y:S05]  /*1fd0*/  ENDCOLLECTIVE ;  /* 0x000000000000791b */ /* 0x003fea0003800000 */
.L_x_18150:
[----:B------:R-:W-:Y:S01]  /*1fe0*/  HFMA2 R84, -RZ, RZ, 0, 4.76837158203125e-07 ;  /* 0x00000008ff547431 */ /* 0x000fe200000001ff */
[----:B------:R-:W-:-:S05]  /*1ff0*/  MOV R79, R83 ;  /* 0x00000053004f7202 */ /* 0x000fca0000000f00 */
[----:B------:R-:W-:-:S05]  /*2000*/  FADD.FTZ R79, R74, R79 ;  /* 0x0000004f4a4f7221 */ /* 0x000fca0000010000 */
[----:B------:R-:W-:-:S07]  /*2010*/  MOV R85, R79 ;  /* 0x0000004f00557202 */ /* 0x000fce0000000f00 */
[----:B------:R-:W-:Y:S05]  /*2020*/  WARPSYNC.COLLECTIVE R82, `(.L_x_18151) ;  /* 0x0000000052087348 */ /* 0x000fea0003c00000 */
[----:B------:R0:W1:Y:S02]  /*2030*/  SHFL.BFLY P6, R83, R85, R84, R87 ;  /* 0x0c00005455537389 */ /* 0x00006400000c0057 */
[----:B01----:R-:W-:Y:S05]  /*2040*/  ENDCOLLECTIVE ;  /* 0x000000000000791b */ /* 0x003fea0003800000 */
.L_x_18151:
[----:B------:R-:W-:Y:S01]  /*2050*/  HFMA2 R84, -RZ, RZ, 0, 9.5367431640625e-07 ;  /* 0x00000010ff547431 */ /* 0x000fe200000001ff */
[----:B------:R-:W-:-:S05]  /*2060*/  MOV R80, R83 ;  /* 0x0000005300507202 */ /* 0x000fca0000000f00 */
[----:B------:R-:W-:-:S05]  /*2070*/  FADD.FTZ R80, R79, R80 ;  /* 0x000000504f507221 */ /* 0x000fca0000010000 */
[----:B------:R-:W-:-:S07]  /*2080*/  MOV R85, R80 ;  /* 0x0000005000557202 */ /* 0x000fce0000000f00 */
[----:B------:R-:W-:Y:S05]  /*2090*/  WARPSYNC.COLLECTIVE R82, `(.L_x_18152) ;  /* 0x0000000052087348 */ /* 0x000fea0003c00000 */
[----:B------:R0:W1:Y:S02]  /*20a0*/  SHFL.BFLY P6, R83, R85, R84, R87 ;  /* 0x0c00005455537389 */ /* 0x00006400000c0057 */
[----:B01----:R-:W-:Y:S05]  /*20b0*/  ENDCOLLECTIVE ;  /* 0x000000000000791b */ /* 0x003fea0003800000 */
.L_x_18152:
[----:B------:R-:W-:Y:S01]  /*20c0*/  MOV R81, R83 ;  /* 0x0000005300517202 */ /* 0x000fe20000000f00 */
[----:B------:R-:W-:Y:S06]  /*20d0*/  BRA `(.L_x_18153) ;  /* 0xfffffff000c47947 */ /* 0x000fec000383ffff */
.L_x_18154:
        /* <DEDUP_REMOVED lines=10> */
.L_x_20369:


//--------------------- .text._ZN10layer_norm13ln_fwd_kernelINS_13Kernel_traitsIfffffjLj512ELj1ELj4ELj1ELj16ENS_18Kernel_traits_baseILj512EfffffjLj128EEEEELb0ELb1ELb0ELb1EEEvNS_9FwdParamsE --------------------------
	.section	.text._ZN10layer_norm13ln_fwd_kernelINS_13Kernel_traitsIfffffjLj512ELj1ELj4ELj1ELj16ENS_18Kernel_traits_baseILj512EfffffjLj128EEEEELb0ELb1ELb0ELb1EEEvNS_9FwdParamsE,"ax",@progbits
	.align	128
        .global         _ZN10layer_norm13ln_fwd_kernelINS_13Kernel_traitsIfffffjLj512ELj1ELj4ELj1ELj16ENS_18Kernel_traits_baseILj512EfffffjLj128EEEEELb0ELb1ELb0ELb1EEEvNS_9FwdParamsE
        .type           _ZN10layer_norm13ln_fwd_kernelINS_13Kernel_traitsIfffffjLj512ELj1ELj4ELj1ELj16ENS_18Kernel_traits_baseILj512EfffffjLj128EEEEELb0ELb1ELb0ELb1EEEvNS_9FwdParamsE,@function
        .size           _ZN10layer_norm13ln_fwd_kernelINS_13Kernel_traitsIfffffjLj512ELj1ELj4ELj1ELj16ENS_18Kernel_traits_baseILj512EfffffjLj128EEEEELb0ELb1ELb0ELb1EEEvNS_9FwdParamsE,(.L_x_20370 - _ZN10layer_norm13ln_fwd_kernelINS_13Kernel_traitsIfffffjLj512ELj1ELj4ELj1ELj16ENS_18Kernel_traits_baseILj512EfffffjLj128EEEEELb0ELb1ELb0ELb1EEEvNS_9FwdParamsE)
        .other          _ZN10layer_norm13ln_fwd_kernelINS_13Kernel_traitsIfffffjLj512ELj1ELj4ELj1ELj16ENS_18Kernel_traits_baseILj512EfffffjLj128EEEEELb0ELb1ELb0ELb1EEEvNS_9FwdParamsE,@"STO_CUDA_ENTRY STV_DEFAULT"
_ZN10layer_norm13ln_fwd_kernelINS_13Kernel_traitsIfffffjLj512ELj1ELj4ELj1ELj16ENS_18Kernel_traits_baseILj512EfffffjLj128EEEEELb0ELb1ELb0ELb1EEEvNS_9FwdParamsE:
.text._ZN10layer_norm13ln_fwd_kernelINS_13Kernel_traitsIfffffjLj512ELj1ELj4ELj1ELj16ENS_18Kernel_traits_baseILj512EfffffjLj128EEEEELb0ELb1ELb0ELb1EEEvNS_9FwdParamsE:
        /* <DEDUP_REMOVED lines=13> */
[----:B------:R-:W4:Y:S04]  /*00d0*/  LDG.E.128 R44, desc[UR6][R2.64+0x400] ;  /* 0x00040006022c7981 */ /* 0x000f28000c1e1d00 */
[----:B------:R-:W4:Y:S01]  /*00e0*/  LDG.E.128 R48, desc[UR6][R4.64+0x400] ;  /* 0x0004000604307981 */ /* 0x000f22000c1e1d00 */
[----:B---3--:R-:W-:Y:S01]  /*00f0*/  ISETP.NE.U32.AND P0, PT, RZ, UR4, PT ;  /* 0x00000004ff007c0c */ /* 0x008fe2000bf05070 */
[----:B------:R-:W0:Y:S02]  /*0100*/  S2UR UR4, SR_CTAID.X ;  /* 0x00000000000479c3 */ /* 0x000e240000002500 */
[----:B------:R-:W5:Y:S01]  /*0110*/  LDG.E.128 R32, desc[UR6][R4.64+0x600] ;  /* 0x0006000604207981 */ /* 0x000f62000c1e1d00 */
[----:B------:R-:W-:Y:S01]  /*0120*/  ISETP.NE.AND.EX P0, PT, RZ, UR5, PT, P0 ;  /* 0x00000005ff007c0c */ /* 0x000fe2000bf05300 */
[----:B------:R-:W1:Y:S02]  /*0130*/  LDCU UR5, c[0x0][0x384] ;  /* 0x00007080ff0577ac */ /* 0x000e640008000800 */
[----:B------:R-:W5:Y:S10]  /*0140*/  LDG.E.128 R36, desc[UR6][R2.64+0x600] ;  /* 0x0006000602247981 */ /* 0x000f74000c1e1d00 */
[----:B------:R-:W3:Y:S01]  /*0150*/  @P0 LDC.64 R10, c[0x0][0x438] ;  /* 0x00010e00ff0a0b82 */ /* 0x000ee20000000a00 */
[----:B0-----:R-:W-:Y:S01]  /*0160*/  USHF.L.U32 UR4, UR4, 0x2, URZ ;  /* 0x0000000204047899 */ /* 0x001fe200080006ff */
[----:B---3--:R-:W-:-:S05]  /*0170*/  @P0 IMAD.WIDE.U32 R10, R9, 0x10, R10 ;  /* 0x00000010090a0825 */ /* 0x008fca00078e000a */
        /* <DEDUP_REMOVED lines=8> */
[----:B-1----:R-:W-:Y:S02]  /*0200*/  ISETP.GE.AND P1, PT, R56, UR5, PT ;  /* 0x0000000538007c0c */ /* 0x002fe4000bf26270 */
[-C--:B----4-:R-:W-:Y:S02]  /*0210*/  @P0 MOV R11, R12.reuse ;  /* 0x0000000c000b0202 */ /* 0x090fe40000000f00 */
[----:B------:R-:W-:Y:S02]  /*0220*/  @!P0 MOV R11, R12 ;  /* 0x0000000c000b8202 */ /* 0x000fe40000000f00 */
        /* <DEDUP_REMOVED lines=37> */
[----:B------:R-:W-:Y:S01]  /*0480*/  @P0 MOV R66, R50 ;  /* 0x0000003200420202 */ /* 0x000fe20000000f00 */
[----:B------:R-:W-:Y:S06]  /*0490*/  @P1 EXIT ;  /* 0x000000000000194d */ /* 0x000fec0003800000 */
        /* <DEDUP_REMOVED lines=36> */
[----:B0-----:R-:W-:-:S04]  /*06e0*/  ISETP.NE.U32.AND P0, PT, RZ, UR8, PT ;  /* 0x00000008ff007c0c */ /* 0x001fc8000bf05070 */
[----:B-12---:R-:W-:-:S13]  /*06f0*/  ISETP.NE.AND.EX P0, PT, RZ, UR9, PT, P0 ;  /* 0x00000009ff007c0c */ /* 0x006fda000bf05300 */
.L_x_18157:
[----:B0-----:R-:W0:Y:S01]  /*0700*/  LDC.64 R54, c[0x0][0x3e0] ;  /* 0x0000f800ff367b82 */ /* 0x001e220000000a00 */
[----:B------:R-:W-:-:S05]  /*0710*/  IMAD R36, R56, UR5, RZ ;  /* 0x0000000538247c24 */ /* 0x000fca000f8e02ff */
[----:B------:R-:W-:Y:S02]  /*0720*/  SHF.R.S32.HI R37, RZ, 0x1f, R36 ;  /* 0x0000001fff257819 */ /* 0x000fe40000011424 */
[----:B------:R-:W1:Y:S02]  /*0730*/  LDC.64 R48, c[0x0][0x390] ;  /* 0x0000e400ff307b82 */ /* 0x000e640000000a00 */
[----:B------:R-:W-:-:S04]  /*0740*/  LEA.HI R76, R37, R36, RZ, 0x2 ;  /* 0x00000024254c7211 */ /* 0x000fc800078f10ff */
[----:B------:R-:W-:Y:S02]  /*0750*/  LEA.HI.SX32 R76, R76, R9, 0x1e ;  /* 0x000000094c4c7211 */ /* 0x000fe400078ff2ff */
[----:B------:R-:W2:Y:S01]  /*0760*/  @P0 LDC.64 R40, c[0x0][0x3a0] ;  /* 0x0000e800ff280b82 */ /* 0x000ea20000000a00 */
[----:B0-----:R-:W-:-:S07]  /*0770*/  IMAD.WIDE R54, R56, 0x4, R54 ;  /* 0x0000000438367825 */ /* 0x001fce00078e0236 */
[----:B------:R-:W0:Y:S01]  /*0780*/  LDC.64 R52, c[0x0][0x3a8] ;  /* 0x0000ea00ff347b82 */ /* 0x000e220000000a00 */
[----:B------:R-:W3:Y:S01]  /*0790*/  LDG.E R54, desc[UR6][R54.64] ;  /* 0x0000000636367981 */ /* 0x000ee2000c1e1900 */
[----:B-1----:R-:W-:-:S06]  /*07a0*/  IMAD.WIDE.U32 R36, R76, 0x10, R48 ;  /* 0x000000104c247825 */ /* 0x002fcc00078e0030 */
[----:B------:R-:W3:Y:S01]  /*07b0*/  LDG.E.128 R36, desc[UR6][R36.64] ;  /* 0x0000000624247981 */ /* 0x000ee2000c1e1d00 */
[----:B--2---:R-:W-:-:S05]  /*07c0*/  @P0 IMAD.WIDE.U32 R40, R76, 0x10, R40 ;  /* 0x000000104c280825 */ /* 0x004fca00078e0028 */
[----:B------:R1:W2:Y:S02]  /*07d0*/  @P0 LDG.E.128 R32, desc[UR6][R40.64] ;  /* 0x0000000628200981 */ /* 0x0002a4000c1e1d00 */
[----:B-1----:R-:W1:Y:S01]  /*07e0*/  @P0 LDC.64 R40, c[0x0][0x3a0] ;  /* 0x0000e800ff280b82 */ /* 0x002e620000000a00 */
[C---:B------:R-:W-:Y:S01]  /*07f0*/  IADD3 R78, PT, PT, R76.reuse, 0x20, RZ ;  /* 0x000000204c4e7810 */ /* 0x040fe20007ffe0ff */
[----:B0-----:R-:W-:-:S04]  /*0800*/  IMAD.WIDE.U32 R46, R76, 0x10, R52 ;  /* 0x000000104c2e7825 */ /* 0x001fc800078e0034 */
[C---:B---3--:R-:W-:Y:S01]  /*0810*/  FMUL.FTZ R43, R54.reuse, R36 ;  /* 0x00000024362b7220 */ /* 0x048fe20000410000 */
[C---:B------:R-:W-:Y:S01]  /*0820*/  FMUL.FTZ R42, R54.reuse, R37 ;  /* 0x00000025362a7220 */ /* 0x040fe20000410000 */
[C---:B------:R-:W-:Y:S01]  /*0830*/  FMUL.FTZ R45, R54.reuse, R38 ;  /* 0x00000026362d7220 */ /* 0x040fe20000410000 */
[----:B------:R-:W-:Y:S01]  /*0840*/  FMUL.FTZ R44, R54, R39 ;  /* 0x00000027362c7220 */ /* 0x000fe20000410000 */
[CC--:B--2---:R-:W-:Y:S01]  /*0850*/  @P0 FFMA.FTZ R36, R43.reuse, R4.reuse, R32 ;  /* 0x000000042b240223 */ /* 0x0c4fe20000010020 */
[-C--:B------:R-:W-:Y:S01]  /*0860*/  @P0 FFMA.FTZ R37, R42, R3.reuse, R33 ;  /* 0x000000032a250223 */ /* 0x080fe20000010021 */
[----:B------:R-:W-:Y:S01]  /*0870*/  @!P0 FMUL.FTZ R36, R43, R4 ;  /* 0x000000042b248220 */ /* 0x000fe20000410000 */
[C---:B------:R-:W-:Y:S01]  /*0880*/  @P0 FFMA.FTZ R38, R45.reuse, R2, R34 ;  /* 0x000000022d260223 */ /* 0x040fe20000010022 */
[----:B------:R-:W-:Y:S01]  /*0890*/  @P0 FFMA.FTZ R39, R44, R0, R35 ;  /* 0x000000002c270223 */ /* 0x000fe20000010023 */
[----:B------:R-:W-:Y:S01]  /*08a0*/  @!P0 FMUL.FTZ R37, R42, R3 ;  /* 0x000000032a258220 */ /* 0x000fe20000410000 */
[----:B------:R-:W-:Y:S01]  /*08b0*/  @!P0 FMUL.FTZ R38, R45, R2 ;  /* 0x000000022d268220 */ /* 0x000fe20000410000 */
[----:B------:R-:W-:Y:S01]  /*08c0*/  @!P0 FMUL.FTZ R39, R44, R0 ;  /* 0x000000002c278220 */ /* 0x000fe20000410000 */
[----:B------:R-:W-:-:S04]  /*08d0*/  IMAD.WIDE.U32 R42, R78, 0x10, R48 ;  /* 0x000000104e2a7825 */ /* 0x000fc800078e0030 */
[----:B-1----:R-:W-:Y:S01]  /*08e0*/  @P0 IMAD.WIDE.U32 R44, R78, 0x10, R40 ;  /* 0x000000104e2c0825 */ /* 0x002fe200078e0028 */
[----:B------:R0:W-:Y:S04]  /*08f0*/  STG.E.128 desc[UR6][R46.64], R36 ;  /* 0x000000242e007986 */ /* 0x0001e8000c101d06 */
[----:B------:R-:W2:Y:S04]  /*0900*/  LDG.E.128 R40, desc[UR6][R42.64] ;  /* 0x000000062a287981 */ /* 0x000ea8000c1e1d00 */
[----:B------:R1:W3:Y:S02]  /*0910*/  @P0 LDG.E.128 R32, desc[UR6][R44.64] ;  /* 0x000000062c200981 */ /* 0x0002e4000c1e1d00 */
[----:B-1----:R-:W1:Y:S01]  /*0920*/  @P0 LDC.64 R44, c[0x0][0x3a0] ;  /* 0x0000e800ff2c0b82 */ /* 0x002e620000000a00 */
[----:B------:R-:W-:-:S05]  /*0930*/  IADD3 R79, PT, PT, R76, 0x40, RZ ;  /* 0x000000404c4f7810 */ /* 0x000fca0007ffe0ff */
[----:B0-----:R-:W-:-:S04]  /*0940*/  IMAD.WIDE.U32 R46, R79, 0x10, R48 ;  /* 0x000000104f2e7825 */ /* 0x001fc800078e0030 */
[C---:B--2---:R-:W-:Y:S01]  /*0950*/  FMUL.FTZ R80, R54.reuse, R43 ;  /* 0x0000002b36507220 */ /* 0x044fe20000410000 */
[C---:B------:R-:W-:Y:S01]  /*0960*/  FMUL.FTZ R51, R54.reuse, R40 ;  /* 0x0000002836337220 */ /* 0x040fe20000410000 */
[C---:B------:R-:W-:Y:S01]  /*0970*/  FMUL.FTZ R50, R54.reuse, R41 ;  /* 0x0000002936327220 */ /* 0x040fe20000410000 */
        /* <DEDUP_REMOVED lines=15> */
[----:B0-----:R-:W-:-:S05]  /*0a70*/  IADD3 R80, PT, PT, R76, 0x60, RZ ;  /* 0x000000604c507810 */ /* 0x001fca0007ffe0ff */
[----:B------:R-:W-:-:S04]  /*0a80*/  IMAD.WIDE.U32 R48, R80, 0x10, R48 ;  /* 0x0000001050307825 */ /* 0x000fc800078e0030 */
        /* <DEDUP_REMOVED lines=16> */
[----:B------:R-:W3:Y:S01]  /*0b90*/  @P0 LDG.E.128 R32, desc[UR6][R82.64] ;  /* 0x0000000652200981 */ /* 0x000ee2000c1e1d00 */
[----:B------:R-:W-:-:S04]  /*0ba0*/  FADD.FTZ R86, RZ, R36 ;  /* 0x00000024ff567221 */ /* 0x000fc80000010000 */
[----:B------:R-:W-:-:S04]  /*0bb0*/  FADD.FTZ R55, R86, R37 ;  /* 0x0000002556377221 */ /* 0x000fc80000010000 */
[----:B------:R-:W-:-:S04]  /*0bc0*/  FADD.FTZ R86, R55, R38 ;  /* 0x0000002637567221 */ /* 0x000fc80000010000 */
[----:B------:R-:W-:-:S04]  /*0bd0*/  FADD.FTZ R55, R86, R39 ;  /* 0x0000002756377221 */ /* 0x000fc80000010000 */
[----:B------:R-:W-:-:S04]  /*0be0*/  FADD.FTZ R86, R55, R40 ;  /* 0x0000002837567221 */ /* 0x000fc80000010000 */
[----:B------:R-:W-:-:S04]  /*0bf0*/  FADD.FTZ R75, R86, R41 ;  /* 0x00000029564b7221 */ /* 0x000fc80000010000 */
[----:B------:R-:W-:Y:S01]  /*0c00*/  FADD.FTZ R86, R75, R42 ;  /* 0x0000002a4b567221 */ /* 0x000fe20000010000 */
[----:B------:R-:W-:Y:S01]  /*0c10*/  IMAD.WIDE.U32 R52, R80, 0x10, R52 ;  /* 0x0000001050347825 */ /* 0x000fe200078e0034 */
[----:B------:R-:W-:Y:S01]  /*0c20*/  UMOV UR8, 0xffffffff ;  /* 0xffffffff00087882 */ /* 0x000fe20000000000 */
[----:B------:R-:W-:Y:S02]  /*0c30*/  ISETP.NE.AND P2, PT, R9, RZ, PT ;  /* 0x000000ff0900720c */ /* 0x000fe40003f45270 */
[C---:B--2---:R-:W-:Y:S01]  /*0c40*/  FMUL.FTZ R55, R54.reuse, R48 ;  /* 0x0000003036377220 */ /* 0x044fe20000410000 */
[C---:B0-----:R-:W-:Y:S01]  /*0c50*/  FMUL.FTZ R84, R54.reuse, R49 ;  /* 0x0000003136547220 */ /* 0x041fe20000410000 */
[C---:B------:R-:W-:Y:S01]  /*0c60*/  FMUL.FTZ R75, R54.reuse, R50 ;  /* 0x00000032364b7220 */ /* 0x040fe20000410000 */
[----:B------:R-:W-:Y:S01]  /*0c70*/  FMUL.FTZ R54, R54, R51 ;  /* 0x0000003336367220 */ /* 0x000fe20000410000 */
[----:B------:R-:W-:Y:S01]  /*0c80*/  FADD.FTZ R51, R86, R43 ;  /* 0x0000002b56337221 */ /* 0x000fe20000010000 */
[----:B---3--:R-:W-:Y:S01]  /*0c90*/  @P0 FFMA.FTZ R48, R55, R68, R32 ;  /* 0x0000004437300223 */ /* 0x008fe20000010020 */
[----:B------:R-:W-:-:S02]  /*0ca0*/  @P0 FFMA.FTZ R49, R84, R74, R33 ;  /* 0x0000004a54310223 */ /* 0x000fc40000010021 */
[----:B------:R-:W-:Y:S01]  /*0cb0*/  FADD.FTZ R82, R51, R44 ;  /* 0x0000002c33527221 */ /* 0x000fe20000010000 */
[-C--:B------:R-:W-:Y:S01]  /*0cc0*/  @P0 FFMA.FTZ R50, R75, R73.reuse, R34 ;  /* 0x000000494b320223 */ /* 0x080fe20000010022 */
[----:B------:R-:W-:Y:S01]  /*0cd0*/  @P0 FFMA.FTZ R51, R54, R72, R35 ;  /* 0x0000004836330223 */ /* 0x000fe20000010023 */
[----:B------:R-:W-:Y:S01]  /*0ce0*/  @!P0 FMUL.FTZ R48, R55, R68 ;  /* 0x0000004437308220 */ /* 0x000fe20000410000 */
        /* <DEDUP_REMOVED lines=65> */
.L_x_18171:
[----:B-1----:R-:W-:Y:S01]  /*1100*/  FADD.FTZ R82, R85, R75 ;  /* 0x0000004b55527221 */ /* 0x002fe20000010000 */
[C---:B------:R-:W-:Y:S01]  /*1110*/  FMUL.FTZ R52, R77.reuse, R77 ;  /* 0x0000004d4d347220 */ /* 0x040fe20000410000 */
[----:B------:R-:W-:Y:S01]  /*1120*/  ISETP.NE.AND P1, PT, RZ, UR4, PT ;  /* 0x00000004ff007c0c */ /* 0x000fe2000bf25270 */
[----:B------:R-:W1:Y:S01]  /*1130*/  @!P2 LDC.64 R54, c[0x0][0x3c0] ;  /* 0x0000f000ff36ab82 */ /* 0x000e620000000a00 */
[----:B------:R-:W-:Y:S02]  /*1140*/  FFMA.FTZ R81, R82, R81, UR10 ;  /* 0x0000000a52517e23 */ /* 0x000fe40008010051 */
[----:B------:R-:W-:Y:S02]  /*1150*/  FSEL R82, R52, RZ, P1 ;  /* 0x000000ff34527208 */ /* 0x000fe40000800000 */
[----:B------:R-:W-:-:S03]  /*1160*/  FSEL R52, R77, RZ, !P1 ;  /* 0x000000ff4d347208 */ /* 0x000fc60004800000 */
[----:B------:R-:W-:Y:S01]  /*1170*/  FADD.FTZ R75, R81, R82 ;  /* 0x00000052514b7221 */ /* 0x000fe20000010000 */
[----:B0-----:R-:W0:Y:S01]  /*1180*/  LDC.64 R84, c[0x0][0x428] ;  /* 0x00010a00ff547b82 */ /* 0x001e220000000a00 */
        /* <DEDUP_REMOVED lines=18> */
[C---:B-1----:R-:W-:Y:S01]  /*12b0*/  @!P2 IMAD.WIDE R54, R56.reuse, 0x4, R54 ;  /* 0x000000043836a825 */ /* 0x042fe200078e0236 */
[----:B------:R-:W1:Y:S03]  /*12c0*/  LDC.64 R52, c[0x0][0x380] ;  /* 0x0000e000ff347b82 */ /* 0x000e660000000a00 */
[C---:B--2---:R-:W-:Y:S01]  /*12d0*/  FMUL.FTZ R36, R75.reuse, R36 ;  /* 0x000000244b247220 */ /* 0x044fe20000410000 */
        /* <DEDUP_REMOVED lines=11> */
[----:B------:R0:W-:Y:S01]  /*1390*/  @!P2 STG.E desc[UR6][R54.64], R77 ;  /* 0x0000004d3600a986 */ /* 0x0001e2000c101906 */
[----:B---3--:R-:W-:-:S04]  /*13a0*/  @!P2 IMAD.WIDE R82, R56, 0x4, R82 ;  /* 0x000000043852a825 */ /* 0x008fc800078e0252 */
        /* <DEDUP_REMOVED lines=24> */
[----:B------:R0:W-:Y:S01]  /*1530*/  @!P2 STG.E desc[UR6][R82.64], R75 ;  /* 0x0000004b5200a986 */ /* 0x0001e2000c101906 */
[----:B-1----:R-:W-:-:S03]  /*1540*/  LEA R56, R52, R56, 0x2 ;  /* 0x0000003834387211 */ /* 0x002fc600078e10ff */
[----:B------:R0:W-:Y:S01]  /*1550*/  STG.E.128 desc[UR6][R76.64], R36 ;  /* 0x000000244c007986 */ /* 0x0001e2000c101d06 */
[----:B------:R-:W-:-:S03]  /*1560*/  ISETP.GE.AND P1, PT, R56, R53, PT ;  /* 0x000000353800720c */ /* 0x000fc60003f26270 */
[----:B------:R0:W-:Y:S04]  /*1570*/  STG.E.128 desc[UR6][R54.64], R40 ;  /* 0x0000002836007986 */ /* 0x0001e8000c101d06 */
[----:B------:R0:W-:Y:S04]  /*1580*/  STG.E.128 desc[UR6][R78.64], R44 ;  /* 0x0000002c4e007986 */ /* 0x0001e8000c101d06 */
[----:B------:R0:W-:Y:S02]  /*1590*/  STG.E.128 desc[UR6][R80.64], R48 ;  /* 0x0000003050007986 */ /* 0x0001e4000c101d06 */
[----:B------:R-:W-:Y:S05]  /*15a0*/  @!P1 BRA `(.L_x_18157) ;  /* 0xfffffff000549947 */ /* 0x000fea000383ffff */
[----:B------:R-:W-:Y:S05]  /*15b0*/  EXIT ;  /* 0x000000000000794d */ /* 0x000fea0003800000 */
.L_x_18155:
[----:B------:R-:W0:Y:S01]  /*15c0*/  LDCU.64 UR8, c[0x0][0x3a0] ;  /* 0x00007400ff0877ac */ /* 0x000e220008000a00 */
[----:B------:R-:W1:Y:S01]  /*15d0*/  LDCU UR5, c[0x0][0x388] ;  /* 0x00007100ff0577ac */ /* 0x000e620008000800 */
[----:B------:R-:W2:Y:S01]  /*15e0*/  LDCU UR10, c[0x0][0x448] ;  /* 0x00008900ff0a77ac */ /* 0x000ea20008000800 */
[----:B0-----:R-:W-:-:S04]  /*15f0*/  UISETP.NE.U32.AND UP0, UPT, UR8, URZ, UPT ;  /* 0x000000ff0800728c */ /* 0x001fc8000bf05070 */
[----:B------:R-:W-:Y:S01]  /*1600*/  UISETP.NE.AND.EX UP0, UPT, UR9, URZ, UPT, UP0 ;  /* 0x000000ff0900728c */ /* 0x000fe2000bf05300 */
[----:B------:R-:W0:Y:S05]  /*1610*/  LDCU.64 UR8, c[0x0][0x3a0] ;  /* 0x00007400ff0877ac */ /* 0x000e2a0008000a00 */
[----:B-12---:R-:W-:-:S13]  /*1620*/  PLOP3.LUT P0, PT, PT, PT, UP0, 0x80, 0x8 ;  /* 0x000000000008781c */ /* 0x006fda0003f0f008 */
.L_x_18159:
[----:B------:R-:W1:Y:S01]  /*1630*/  LDC.64 R52, c[0x0][0x390] ;  /* 0x0000e400ff347b82 */ /* 0x000e620000000a00 */
[----:B--2---:R-:W-:-:S05]  /*1640*/  IMAD R38, R56, UR5, RZ ;  /* 0x0000000538267c24 */ /* 0x004fca000f8e02ff */
[----:B------:R-:W-:Y:S02]  /*1650*/  SHF.R.S32.HI R39, RZ, 0x1f, R38 ;  /* 0x0000001fff277819 */ /* 0x000fe40000011426 */
[----:B------:R-:W2:Y:S02]  /*1660*/  @P0 LDC.64 R36, c[0x0][0x3a0] ;  /* 0x0000e800ff240b82 */ /* 0x000ea40000000a00 */
[----:B------:R-:W-:-:S04]  /*1670*/  LEA.HI R76, R39, R38, RZ, 0x2 ;  /* 0x00000026274c7211 */ /* 0x000fc800078f10ff */
[----:B------:R-:W-:Y:S01]  /*1680*/  LEA.HI.SX32 R76, R76, R9, 0x1e ;  /* 0x000000094c4c7211 */ /* 0x000fe200078ff2ff */
[----:B0-----:R-:W-:Y:S01]  /*1690*/  UISETP.NE.U32.AND UP0, UPT, UR8, URZ, UPT ;  /* 0x000000ff0800728c */ /* 0x001fe2000bf05070 */
[----:B------:R-:W0:Y:S03]  /*16a0*/  LDC.64 R82, c[0x0][0x3a8] ;  /* 0x0000ea00ff527b82 */ /* 0x000e260000000a00 */
[----:B-1----:R-:W-:-:S06]  /*16b0*/  IMAD.WIDE.U32 R40, R76, 0x10, R52 ;  /* 0x000000104c287825 */ /* 0x002fcc00078e0034 */
[----:B------:R-:W3:Y:S01]  /*16c0*/  LDG.E.128 R40, desc[UR6][R40.64] ;  /* 0x0000000628287981 */ /* 0x000ee2000c1e1d00 */
[----:B--2---:R-:W-:-:S05]  /*16d0*/  @P0 IMAD.WIDE.U32 R36, R76, 0x10, R36 ;  /* 0x000000104c240825 */ /* 0x004fca00078e0024 */
[----:B------:R-:W3:Y:S01]  /*16e0*/  @P0 LDG.E.128 R32, desc[UR6][R36.64] ;  /* 0x0000000624200981 */ /* 0x000ee2000c1e1d00 */
[----:B------:R-:W-:Y:S01]  /*16f0*/  UISETP.NE.AND.EX UP0, UPT, UR9, URZ, UPT, UP0 ;  /* 0x000000ff0900728c */ /* 0x000fe2000bf05300 */
[----:B------:R-:W-:-:S05]  /*1700*/  IADD3 R79, PT, PT, R76, 0x20, RZ ;  /* 0x000000204c4f7810 */ /* 0x000fca0007ffe0ff */
[----:B------:R-:W-:-:S04]  /*1710*/  IMAD.WIDE.U32 R44, R79, 0x10, R52 ;  /* 0x000000104f2c7825 */ /* 0x000fc800078e0034 */
[----:B---3--:R-:W-:Y:S01]  /*1720*/  @P0 FFMA.FTZ R36, R40, R4, R32 ;  /* 0x0000000428240223 */ /* 0x008fe20000010020 */
[-C--:B------:R-:W-:Y:S01]  /*1730*/  @P0 FFMA.FTZ R37, R41, R3.reuse, R33 ;  /* 0x0000000329250223 */ /* 0x080fe20000010021 */
[----:B------:R-:W-:Y:S01]  /*1740*/  @P0 FFMA.FTZ R38, R42, R2, R34 ;  /* 0x000000022a260223 */ /* 0x000fe20000010022 */
[----:B------:R-:W-:Y:S01]  /*1750*/  @P0 FFMA.FTZ R39, R43, R0, R35 ;  /* 0x000000002b270223 */ /* 0x000fe20000010023 */
[----:B------:R-:W-:Y:S01]  /*1760*/  @!P0 FMUL.FTZ R36, R40, R4 ;  /* 0x0000000428248220 */ /* 0x000fe20000410000 */
[----:B------:R-:W-:Y:S01]  /*1770*/  @!P0 FMUL.FTZ R37, R41, R3 ;  /* 0x0000000329258220 */ /* 0x000fe20000410000 */
[----:B------:R-:W-:Y:S01]  /*1780*/  @!P0 FMUL.FTZ R38, R42, R2 ;  /* 0x000000022a268220 */ /* 0x000fe20000410000 */
[----:B------:R-:W-:Y:S01]  /*1790*/  @!P0 FMUL.FTZ R39, R43, R0 ;  /* 0x000000002b278220 */ /* 0x000fe20000410000 */
[----:B------:R-:W-:-:S13]  /*17a0*/  PLOP3.LUT P0, PT, PT, PT, UP0, 0x80, 0x8 ;  /* 0x000000000008781c */ /* 0x000fda0003f0f008 */
[----:B------:R-:W1:Y:S01]  /*17b0*/  @P0 LDC.64 R40, c[0x0][0x3a0] ;  /* 0x0000e800ff280b82 */ /* 0x000e620000000a00 */
[----:B0-----:R-:W-:-:S05]  /*17c0*/  IMAD.WIDE.U32 R42, R76, 0x10, R82 ;  /* 0x000000104c2a7825 */ /* 0x001fca00078e0052 */
[----:B------:R0:W-:Y:S02]  /*17d0*/  STG.E.128 desc[UR6][R42.64], R36 ;  /* 0x000000242a007986 */ /* 0x0001e4000c101d06 */
[----:B------:R-:W2:Y:S02]  /*17e0*/  @P0 LDC.64 R48, c[0x0][0x3a0] ;  /* 0x0000e800ff300b82 */ /* 0x000ea40000000a00 */
[----:B------:R-:W3:Y:S01]  /*17f0*/  LDG.E.128 R44, desc[UR6][R44.64] ;  /* 0x000000062c2c7981 */ /* 0x000ee2000c1e1d00 */
[----:B------:R-:W-:-:S05]  /*1800*/  IADD3 R78, PT, PT, R76, 0x40, RZ ;  /* 0x000000404c4e7810 */ /* 0x000fca0007ffe0ff */
[----:B------:R-:W4:Y:S01]  /*1810*/  @P0 LDC.64 R54, c[0x0][0x3a0] ;  /* 0x0000e800ff360b82 */ /* 0x000f220000000a00 */
[----:B-1----:R-:W-:-:S05]  /*1820*/  @P0 IMAD.WIDE.U32 R40, R79, 0x10, R40 ;  /* 0x000000104f280825 */ /* 0x002fca00078e0028 */
[----:B------:R-:W3:Y:S01]  /*1830*/  @P0 LDG.E.128 R32, desc[UR6][R40.64] ;  /* 0x0000000628200981 */ /* 0x000ee2000c1e1d00 */
[----:B------:R-:W-:-:S04]  /*1840*/  IMAD.WIDE.U32 R50, R78, 0x10, R52 ;  /* 0x000000104e327825 */ /* 0x000fc800078e0034 */
[----:B--2---:R-:W-:-:S04]  /*1850*/  @P0 IMAD.WIDE.U32 R48, R78, 0x10, R48 ;  /* 0x000000104e300825 */ /* 0x004fc800078e0030 */
[CC--:B---3--:R-:W-:Y:S01]  /*1860*/  @P0 FFMA.FTZ R40, R44.reuse, R13.reuse, R32 ;  /* 0x0000000d2c280223 */ /* 0x0c8fe20000010020 */
[----:B------:R-:W-:Y:S01]  /*1870*/  @P0 FFMA.FTZ R41, R45, R14, R33 ;  /* 0x0000000e2d290223 */ /* 0x000fe20000010021 */
[----:B------:R-:W-:Y:S01]  /*1880*/  @!P0 FMUL.FTZ R40, R44, R13 ;  /* 0x0000000d2c288220 */ /* 0x000fe20000410000 */
[CC--:B0-----:R-:W-:Y:S01]  /*1890*/  @P0 FFMA.FTZ R42, R46.reuse, R59.reuse, R34 ;  /* 0x0000003b2e2a0223 */ /* 0x0c1fe20000010022 */
        /* <DEDUP_REMOVED lines=8> */
[----:B------:R-:W-:-:S05]  /*1920*/  IADD3 R80, PT, PT, R76, 0x60, RZ ;  /* 0x000000604c507810 */ /* 0x000fca0007ffe0ff */
[----:B----4-:R-:W-:-:S04]  /*1930*/  @P0 IMAD.WIDE.U32 R54, R80, 0x10, R54 ;  /* 0x0000001050360825 */ /* 0x010fc800078e0036 */
[----:B------:R-:W-:-:S04]  /*1940*/  IMAD.WIDE.U32 R52, R80, 0x10, R52 ;  /* 0x0000001050347825 */ /* 0x000fc800078e0034 */
[CC--:B0-----:R-:W-:Y:S01]  /*1950*/  @P0 FFMA.FTZ R44, R48.reuse, R60.reuse, R32 ;  /* 0x0000003c302c0223 */ /* 0x0c1fe20000010020 */
[----:B------:R-:W-:Y:S01]  /*1960*/  @P0 FFMA.FTZ R45, R49, R67, R33 ;  /* 0x00000043312d0223 */ /* 0x000fe20000010021 */
[----:B------:R-:W-:Y:S01]  /*1970*/  @!P0 FMUL.FTZ R44, R48, R60 ;  /* 0x0000003c302c8220 */ /* 0x000fe20000410000 */
        /* <DEDUP_REMOVED lines=91> */
.L_x_18183:
[----:B------:R-:W-:Y:S01]  /*1f30*/  ISETP.NE.AND P3, PT, R9, RZ, PT ;  /* 0x000000ff0900720c */ /* 0x000fe20003f65270 */
        /* <DEDUP_REMOVED lines=76> */
.L_x_18156:
[----:B------:R-:W-:Y:S01]  /*2400*/  HFMA2 R53, -RZ, RZ, 0, 5.9604644775390625e-08 ;  /* 0x00000001ff357431 */ /* 0x000fe200000001ff */
[----:B------:R-:W-:Y:S01]  /*2410*/  BSSY B0, `(.L_x_18160) ;  /* 0x0000006000007945 */ /* 0x000fe20003800000 */
[----:B------:R-:W-:Y:S02]  /*2420*/  MOV R52, 0x1f ;  /* 0x0000001f00347802 */ /* 0x000fe40000000f00 */
[----:B------:R-:W-:-:S07]  /*2430*/  MOV R55, 0xffffffff ;  /* 0xffffffff00377802 */ /* 0x000fce0000000f00 */
[----:B------:R-:W-:Y:S05]  /*2440*/  WARPSYNC.COLLECTIVE R55, `(.L_x_18161) ;  /* 0x0000000037087348 */ /* 0x000fea0003c00000 */
[----:B------:R0:W1:Y:S02]  /*2450*/  SHFL.BFLY P1, R75, R54, R53, R52 ;  /* 0x0c000035364b7389 */ /* 0x0000640000020034 */
[----:B01----:R-:W-:Y:S05]  /*2460*/  ENDCOLLECTIVE ;  /* 0x000000000000791b */ /* 0x003fea0003800000 */
.L_x_18161:
[----:B------:R-:W-:Y:S05]  /*2470*/  BSYNC B0 ;  /* 0x0000000000007941 */ /* 0x000fea0003800000 */
.L_x_18160:
        /* <DEDUP_REMOVED lines=8> */
.L_x_18162:
[----:B------:R-:W-:Y:S02]  /*2500*/  HFMA2 R53, -RZ, RZ, 0, 2.384185791015625e-07 ;  /* 0x00000004ff357431 */ /* 0x000fe400000001ff */
[----:B------:R-:W-:-:S05]  /*2510*/  FADD.FTZ R82, R54, R75 ;  /* 0x0000004b36527221 */ /* 0x000fca0000010000 */
[----:B------:R-:W-:-:S07]  /*2520*/  MOV R54, R82 ;  /* 0x0000005200367202 */ /* 0x000fce0000000f00 */
[----:B------:R-:W-:Y:S05]  /*2530*/  WARPSYNC.COLLECTIVE R55, `(.L_x_18163) ;  /* 0x0000000037087348 */ /* 0x000fea0003c00000 */
[----:B------:R0:W1:Y:S02]  /*2540*/  SHFL.BFLY P1, R75, R54, R53, R52 ;  /* 0x0c000035364b7389 */ /* 0x0000640000020034 */
[----:B01----:R-:W-:Y:S05]  /*2550*/  ENDCOLLECTIVE ;  /* 0x000000000000791b */ /* 0x003fea0003800000 */
.L_x_18163:
[----:B------:R-:W-:Y:S02]  /*2560*/  HFMA2 R53, -RZ, RZ, 0, 4.76837158203125e-07 ;  /* 0x00000008ff357431 */ /* 0x000fe400000001ff */
[----:B------:R-:W-:-:S05]  /*2570*/  FADD.FTZ R83, R82, R75 ;  /* 0x0000004b52537221 */ /* 0x000fca0000010000 */
[----:B------:R-:W-:-:S07]  /*2580*/  MOV R54, R83 ;  /* 0x0000005300367202 */ /* 0x000fce0000000f00 */
[----:B------:R-:W-:Y:S05]  /*2590*/  WARPSYNC.COLLECTIVE R55, `(.L_x_18164) ;  /* 0x0000000037087348 */ /* 0x000fea0003c00000 */
[----:B------:R0:W1:Y:S02]  /*25a0*/  SHFL.BFLY P1, R75, R54, R53, R52 ;  /* 0x0c000035364b7389 */ /* 0x0000640000020034 */
[----:B01----:R-:W-:Y:S05]  /*25b0*/  ENDCOLLECTIVE ;  /* 0x000000000000791b */ /* 0x003fea0003800000 */
.L_x_18164:
[----:B------:R-:W-:Y:S02]  /*25c0*/  HFMA2 R53, -RZ, RZ, 0, 9.5367431640625e-07 ;  /* 0x00000010ff357431 */ /* 0x000fe400000001ff */
[----:B------:R-:W-:-:S05]  /*25d0*/  FADD.FTZ R84, R83, R75 ;  /* 0x0000004b53547221 */ /* 0x000fca0000010000 */
[----:B------:R-:W-:-:S07]  /*25e0*/  MOV R54, R84 ;  /* 0x0000005400367202 */ /* 0x000fce0000000f00 */
[----:B------:R-:W-:Y:S05]  /*25f0*/  WARPSYNC.COLLECTIVE R55, `(.L_x_18165) ;  /* 0x0000000037087348 */ /* 0x000fea0003c00000 */
[----:B------:R0:W1:Y:S02]  /*2600*/  SHFL.BFLY P1, R75, R54, R53, R52 ;  /* 0x0c000035364b7389 */ /* 0x0000640000020034 */
[----:B01----:R-:W-:Y:S05]  /*2610*/  ENDCOLLECTIVE ;  /* 0x000000000000791b */ /* 0x003fea0003800000 */
.L_x_18165:
        /* <DEDUP_REMOVED lines=39> */
.L_x_18166:
[----:B------:R-:W-:Y:S02]  /*2890*/  HFMA2 R53, -RZ, RZ, 0, 1.1920928955078125e-07 ;  /* 0x00000002ff357431 */ /* 0x000fe400000001ff */
[----:B------:R-:W-:-:S05]  /*28a0*/  FADD.FTZ R82, R54, R75 ;  /* 0x0000004b36527221 */ /* 0x000fca0000010000 */
[----:B------:R-:W-:-:S07]  /*28b0*/  MOV R54, R82 ;  /* 0x0000005200367202 */ /* 0x000fce0000000f00 */
[----:B------:R-:W-:Y:S05]  /*28c0*/  WARPSYNC.COLLECTIVE R55, `(.L_x_18167) ;  /* 0x0000000037087348 */ /* 0x000fea0003c00000 */
[----:B------:R0:W1:Y:S02]  /*28d0*/  SHFL.BFLY P1, R75, R54, R53, R52 ;  /* 0x0c000035364b7389 */ /* 0x0000640000020034 */
[----:B01----:R-:W-:Y:S05]  /*28e0*/  ENDCOLLECTIVE ;  /* 0x000000000000791b */ /* 0x003fea0003800000 */
.L_x_18167:
[----:B------:R-:W-:Y:S02]  /*28f0*/  HFMA2 R53, -RZ, RZ, 0, 2.384185791015625e-07 ;  /* 0x00000004ff357431 */ /* 0x000fe400000001ff */
[----:B------:R-:W-:-:S05]  /*2900*/  FADD.FTZ R83, R82, R75 ;  /* 0x0000004b52537221 */ /* 0x000fca0000010000 */
[----:B------:R-:W-:-:S07]  /*2910*/  MOV R54, R83 ;  /* 0x0000005300367202 */ /* 0x000fce0000000f00 */
[----:B------:R-:W-:Y:S05]  /*2920*/  WARPSYNC.COLLECTIVE R55, `(.L_x_18168) ;  /* 0x0000000037087348 */ /* 0x000fea0003c00000 */
[----:B------:R0:W1:Y:S02]  /*2930*/  SHFL.BFLY P1, R75, R54, R53, R52 ;  /* 0x0c000035364b7389 */ /* 0x0000640000020034 */
[----:B01----:R-:W-:Y:S05]  /*2940*/  ENDCOLLECTIVE ;  /* 0x000000000000791b */ /* 0x003fea0003800000 */
.L_x_18168:
[----:B------:R-:W-:Y:S02]  /*2950*/  HFMA2 R53, -RZ, RZ, 0, 4.76837158203125e-07 ;  /* 0x00000008ff357431 */ /* 0x000fe400000001ff */
[----:B------:R-:W-:-:S05]  /*2960*/  FADD.FTZ R84, R83, R75 ;  /* 0x0000004b53547221 */ /* 0x000fca0000010000 */
[----:B------:R-:W-:-:S07]  /*2970*/  MOV R54, R84 ;  /* 0x0000005400367202 */ /* 0x000fce0000000f00 */
[----:B------:R-:W-:Y:S05]  /*2980*/  WARPSYNC.COLLECTIVE R55, `(.L_x_18169) ;  /* 0x0000000037087348 */ /* 0x000fea0003c00000 */
[----:B------:R0:W1:Y:S02]  /*2990*/  SHFL.BFLY P1, R75, R54, R53, R52 ;  /* 0x0c000035364b7389 */ /* 0x0000640000020034 */
[----:B01----:R-:W-:Y:S05]  /*29a0*/  ENDCOLLECTIVE ;  /* 0x000000000000791b */ /* 0x003fea0003800000 */
.L_x_18169:
[----:B------:R-:W-:Y:S02]  /*29b0*/  HFMA2 R53, -RZ, RZ, 0, 9.5367431640625e-07 ;  /* 0x00000010ff357431 */ /* 0x000fe400000001ff */
[----:B------:R-:W-:-:S05]  /*29c0*/  FADD.FTZ R85, R84, R75 ;  /* 0x0000004b54557221 */ /* 0x000fca0000010000 */
[----:B------:R-:W-:-:S07]  /*29d0*/  MOV R54, R85 ;  /* 0x0000005500367202 */ /* 0x000fce0000000f00 */
[----:B------:R-:W-:Y:S05]  /*29e0*/  WARPSYNC.COLLECTIVE R55, `(.L_x_18170) ;  /* 0x0000000037087348 */ /* 0x000fea0003c00000 */
[----:B------:R0:W1:Y:S02]  /*29f0*/  SHFL.BFLY P1, R75, R54, R53, R52 ;  /* 0x0c000035364b7389 */ /* 0x0000640000020034 */
[----:B01----:R-:W-:Y:S05]  /*2a00*/  ENDCOLLECTIVE ;  /* 0x000000000000791b */ /* 0x003fea0003800000 */
.L_x_18170:
[----:B------:R-:W-:Y:S05]  /*2a10*/  BRA `(.L_x_18171) ;  /* 0xffffffe400b87947 */ /* 0x000fea000383ffff */
.L_x_18158:
[----:B------:R-:W-:Y:S01]  /*2a20*/  HFMA2 R52, -RZ, RZ, 0, 1.847743988037109375e-06 ;  /* 0x0000001fff347431 */ /* 0x000fe200000001ff */
[----:B------:R-:W-:Y:S01]  /*2a30*/  BSSY B0, `(.L_x_18172) ;  /* 0x0000006000007945 */ /* 0x000fe20003800000 */
[----:B------:R-:W-:Y:S02]  /*2a40*/  MOV R53, 0x1 ;  /* 0x0000000100357802 */ /* 0x000fe40000000f00 */
[----:B------:R-:W-:-:S07]  /*2a50*/  MOV R55, 0xffffffff ;  /* 0xffffffff00377802 */ /* 0x000fce0000000f00 */
[----:B------:R-:W-:Y:S05]  /*2a60*/  WARPSYNC.COLLECTIVE R55, `(.L_x_18173) ;  /* 0x0000000037087348 */ /* 0x000fea0003c00000 */
[----:B------:R0:W1:Y:S02]  /*2a70*/  SHFL.BFLY P1, R75, R54, R53, R52 ;  /* 0x0c000035364b7389 */ /* 0x0000640000020034 */
[----:B01----:R-:W-:Y:S05]  /*2a80*/  ENDCOLLECTIVE ;  /* 0x000000000000791b */ /* 0x003fea0003800000 */
.L_x_18173:
[----:B------:R-:W-:Y:S05]  /*2a90*/  BSYNC B0 ;  /* 0x0000000000007941 */ /* 0x000fea0003800000 */
.L_x_18172:
        /* <DEDUP_REMOVED lines=8> */
.L_x_18174:
[----:B------:R-:W-:Y:S02]  /*2b20*/  HFMA2 R53, -RZ, RZ, 0, 2.384185791015625e-07 ;  /* 0x00000004ff357431 */ /* 0x000fe400000001ff */
[----:B------:R-:W-:-:S05]  /*2b30*/  FADD.FTZ R82, R54, R75 ;  /* 0x0000004b36527221 */ /* 0x000fca0000010000 */
[----:B------:R-:W-:-:S07]  /*2b40*/  MOV R54, R82 ;  /* 0x0000005200367202 */ /* 0x000fce0000000f00 */
[----:B------:R-:W-:Y:S05]  /*2b50*/  WARPSYNC.COLLECTIVE R55, `(.L_x_18175) ;  /* 0x0000000037087348 */ /* 0x000fea0003c00000 */
[----:B------:R0:W1:Y:S02]  /*2b60*/  SHFL.BFLY P1, R75, R54, R53, R52 ;  /* 0x0c000035364b7389 */ /* 0x0000640000020034 */
[----:B01----:R-:W-:Y:S05]  /*2b70*/  ENDCOLLECTIVE ;  /* 0x000000000000791b */ /* 0x003fea0003800000 */
.L_x_18175:
[----:B------:R-:W-:Y:S02]  /*2b80*/  HFMA2 R53, -RZ, RZ, 0, 4.76837158203125e-07 ;  /* 0x00000008ff357431 */ /* 0x000fe400000001ff */
[----:B------:R-:W-:-:S05]  /*2b90*/  FADD.FTZ R83, R82, R75 ;  /* 0x0000004b52537221 */ /* 0x000fca0000010000 */
[----:B------:R-:W-:-:S07]  /*2ba0*/  MOV R54, R83 ;  /* 0x0000005300367202 */ /* 0x000fce0000000f00 */
[----:B------:R-:W-:Y:S05]  /*2bb0*/  WARPSYNC.COLLECTIVE R55, `(.L_x_18176) ;  /* 0x0000000037087348 */ /* 0x000fea0003c00000 */
[----:B------:R0:W1:Y:S02]  /*2bc0*/  SHFL.BFLY P1, R75, R54, R53, R52 ;  /* 0x0c000035364b7389 */ /* 0x0000640000020034 */
[----:B01----:R-:W-:Y:S05]  /*2bd0*/  ENDCOLLECTIVE ;  /* 0x000000000000791b */ /* 0x003fea0003800000 */
.L_x_18176:
[----:B------:R-:W-:Y:S02]  /*2be0*/  HFMA2 R53, -RZ, RZ, 0, 9.5367431640625e-07 ;  /* 0x00000010ff357431 */ /* 0x000fe400000001ff */
[----:B------:R-:W-:-:S05]  /*2bf0*/  FADD.FTZ R84, R83, R75 ;  /* 0x0000004b53547221 */ /* 0x000fca0000010000 */
[----:B------:R-:W-:-:S07]  /*2c00*/  MOV R54, R84 ;  /* 0x0000005400367202 */ /* 0x000fce0000000f00 */
[----:B------:R-:W-:Y:S05]  /*2c10*/  WARPSYNC.COLLECTIVE R55, `(.L_x_18177) ;  /* 0x0000000037087348 */ /* 0x000fea0003c00000 */
[----:B------:R0:W1:Y:S02]  /*2c20*/  SHFL.BFLY P1, R75, R54, R53, R52 ;  /* 0x0c000035364b7389 */ /* 0x0000640000020034 */
[----:B01----:R-:W-:Y:S05]  /*2c30*/  ENDCOLLECTIVE ;  /* 0x000000000000791b */ /* 0x003fea0003800000 */
.L_x_18177:
        /* <DEDUP_REMOVED lines=39> */
.L_x_18178:
[----:B------:R-:W-:Y:S02]  /*2eb0*/  HFMA2 R53, -RZ, RZ, 0, 1.1920928955078125e-07 ;  /* 0x00000002ff357431 */ /* 0x000fe400000001ff */
[----:B------:R-:W-:-:S05]  /*2ec0*/  FADD.FTZ R82, R54, R75 ;  /* 0x0000004b36527221 */ /* 0x000fca0000010000 */
[----:B------:R-:W-:-:S07]  /*2ed0*/  MOV R54, R82 ;  /* 0x0000005200367202 */ /* 0x000fce0000000f00 */
[----:B------:R-:W-:Y:S05]  /*2ee0*/  WARPSYNC.COLLECTIVE R55, `(.L_x_18179) ;  /* 0x0000000037087348 */ /* 0x000fea0003c00000 */
[----:B------:R0:W1:Y:S02]  /*2ef0*/  SHFL.BFLY P1, R75, R54, R53, R52 ;  /* 0x0c000035364b7389 */ /* 0x0000640000020034 */
[----:B01----:R-:W-:Y:S05]  /*2f00*/  ENDCOLLECTIVE ;  /* 0x000000000000791b */ /* 0x003fea0003800000 */
.L_x_18179:
[----:B------:R-:W-:Y:S02]  /*2f10*/  HFMA2 R53, -RZ, RZ, 0, 2.384185791015625e-07 ;  /* 0x00000004ff357431 */ /* 0x000fe400000001ff */
[----:B------:R-:W-:-:S05]  /*2f20*/  FADD.FTZ R83, R82, R75 ;  /* 0x0000004b52537221 */ /* 0x000fca0000010000 */
[----:B------:R-:W-:-:S07]  /*2f30*/  MOV R54, R83 ;  /* 0x0000005300367202 */ /* 0x000fce0000000f00 */
[----:B------:R-:W-:Y:S05]  /*2f40*/  WARPSYNC.COLLECTIVE R55, `(.L_x_18180) ;  /* 0x0000000037087348 */ /* 0x000fea0003c00000 */
[----:B------:R0:W1:Y:S02]  /*2f50*/  SHFL.BFLY P1, R75, R54, R53, R52 ;  /* 0x0c000035364b7389 */ /* 0x0000640000020034 */
[----:B01----:R-:W-:Y:S05]  /*2f60*/  ENDCOLLECTIVE ;  /* 0x000000000000791b */ /* 0x003fea0003800000 */
.L_x_18180:
[----:B------:R-:W-:Y:S02]  /*2f70*/  HFMA2 R53, -RZ, RZ, 0, 4.76837158203125e-07 ;  /* 0x00000008ff357431 */ /* 0x000fe400000001ff */
[----:B------:R-:W-:-:S05]  /*2f80*/  FADD.FTZ R84, R83, R75 ;  /* 0x0000004b53547221 */ /* 0x000fca0000010000 */
[----:B------:R-:W-:-:S07]  /*2f90*/  MOV R54, R84 ;  /* 0x0000005400367202 */ /* 0x000fce0000000f00 */
[----:B------:R-:W-:Y:S05]  /*2fa0*/  WARPSYNC.COLLECTIVE R55, `(.L_x_18181) ;  /* 0x0000000037087348 */ /* 0x000fea0003c00000 */
[----:B------:R0:W1:Y:S02]  /*2fb0*/  SHFL.BFLY P1, R75, R54, R53, R52 ;  /* 0x0c000035364b7389 */ /* 0x0000640000020034 */
[----:B01----:R-:W-:Y:S05]  /*2fc0*/  ENDCOLLECTIVE ;  /* 0x000000000000791b */ /* 0x003fea0003800000 */
.L_x_18181:
[----:B------:R-:W-:Y:S02]  /*2fd0*/  HFMA2 R53, -RZ, RZ, 0, 9.5367431640625e-07 ;  /* 0x00000010ff357431 */ /* 0x000fe400000001ff */
[----:B------:R-:W-:-:S05]  /*2fe0*/  FADD.FTZ R85, R84, R75 ;  /* 0x0000004b54557221 */ /* 0x000fca0000010000 */
[----:B------:R-:W-:-:S07]  /*2ff0*/  MOV R54, R85 ;  /* 0x0000005500367202 */ /* 0x000fce0000000f00 */
[----:B------:R-:W-:Y:S05]  /*3000*/  WARPSYNC.COLLECTIVE R55, `(.L_x_18182) ;  /* 0x0000000037087348 */ /* 0x000fea0003c00000 */
[----:B------:R0:W1:Y:S02]  /*3010*/  SHFL.BFLY P1, R75, R54, R53, R52 ;  /* 0x0c000035364b7389 */ /* 0x0000640000020034 */
[----:B01----:R-:W-:Y:S05]  /*3020*/  ENDCOLLECTIVE ;  /* 0x000000000000791b */ /* 0x003fea0003800000 */
.L_x_18182:
[----:B------:R-:W-:Y:S05]  /*3030*/  BRA `(.L_x_18183) ;  /* 0xffffffec00bc7947 */ /* 0x000fea000383ffff */
.L_x_18184:
        /* <DEDUP_REMOVED lines=12> */
.L_x_20370:


//--------------------- .text._ZN10layer_norm13ln_fwd_kernelINS_13Kernel_traitsIfffffjLj512ELj1ELj4ELj1ELj16ENS_18Kernel_traits_baseILj512EfffffjLj128EEEEELb0ELb1ELb1ELb0EEEvNS_9FwdParamsE --------------------------
	.section	.text._ZN10layer_norm13ln_fwd_kernelINS_13Kernel_traitsIfffffjLj512ELj1ELj4ELj1ELj16ENS_18Kernel_traits_baseILj512EfffffjLj128EEEEELb0ELb1ELb1ELb0EEEvNS_9FwdParamsE,"ax",@progbits
	.align	128
        .global         _ZN10layer_norm13ln_fwd_kernelINS_13Kernel_traitsIfffffjLj512ELj1ELj4ELj1ELj16ENS_18Kernel_traits_baseILj512EfffffjLj128EEEEELb0ELb1ELb1ELb0EEEvNS_9FwdParamsE
        .type           _ZN10layer_norm13ln_fwd_kernelINS_13Kernel_traitsIfffffjLj512ELj1ELj4ELj1ELj16ENS_18Kernel_traits_baseILj512EfffffjLj128EEEEELb0ELb1ELb1ELb0EEEvNS_9FwdParamsE,@function
        .size           _ZN10layer_norm13ln_fwd_kernelINS_13Kernel_traitsIfffffjLj512ELj1ELj4ELj1ELj16ENS_18Kernel_traits_baseILj512EfffffjLj128EEEEELb0ELb1ELb1ELb0EEEvNS_9FwdParamsE,(.L_x_20371 - _ZN10layer_norm13ln_fwd_kernelINS_13Kernel_traitsIfffffjLj512ELj1ELj4ELj1ELj16ENS_18Kernel_traits_baseILj512EfffffjLj128EEEEELb0ELb1ELb1ELb0EEEvNS_9FwdParamsE)
        .other          _ZN10layer_norm13ln_fwd_kernelINS_13Kernel_traitsIfffffjLj512ELj1ELj4ELj1ELj16ENS_18Kernel_traits_baseILj512EfffffjLj128EEEEELb0ELb1ELb1ELb0EEEvNS_9FwdParamsE,@"STO_CUDA_ENTRY STV_DEFAULT"
_ZN10layer_norm13ln_fwd_kernelINS_13Kernel_traitsIfffffjLj512ELj1ELj4ELj1ELj16ENS_18Kernel_traits_baseILj512EfffffjLj128EEEEELb0ELb1ELb1ELb0EEEvNS_9FwdParamsE:
.text._ZN10layer_norm13ln_fwd_kernelINS_13Kernel_traitsIfffffjLj512ELj1ELj4ELj1ELj16ENS_18Kernel_traits_baseILj512EfffffjLj128EEEEELb0ELb1ELb1ELb0EEEvNS_9FwdParamsE:
        /* <DEDUP_REMOVED lines=64> */
.L_x_18186:
        /* <DEDUP_REMOVED lines=11> */
[----:B------:R-:W5:Y:S02]  /*04b0*/  @P1 LDG.E.128 R20, desc[UR6][R4.64] ;  /* 0x0000000604141981 */ /* 0x000f64000c1e1d00 */
[----:B------:R-:W0:Y:S01]  /*04c0*/  @P3 LDC.64 R56, c[0x0][0x3e8] ;  /* 0x0000fa00ff383b82 */ /* 0x000e220000000a00 */
[C---:B-1----:R-:W-:Y:S01]  /*04d0*/  @P1 IMAD.WIDE.U32 R6, R39.reuse, 0x10, R6 ;  /* 0x0000001027061825 */ /* 0x042fe200078e0006 */
[----:B------:R-:W-:-:S04]  /*04e0*/  @P1 IADD3 R39, PT, PT, R39, 0x20, RZ ;  /* 0x0000002027271810 */ /* 0x000fc80007ffe0ff */
[----:B------:R-:W5:Y:S01]  /*04f0*/  @P1 LDG.E.128 R28, desc[UR6][R6.64] ;  /* 0x00000006061c1981 */ /* 0x000f62000c1e1d00 */
[C---:B--2---:R-:W-:Y:S01]  /*0500*/  @P2 IMAD.WIDE.U32 R58, R39.reuse, 0x10, R14 ;  /* 0x00000010273a2825 */ /* 0x044fe200078e000e */
[----:B------:R-:W1:Y:S04]  /*0510*/  @P0 LDC.64 R12, c[0x0][0x3d0] ;  /* 0x0000f400ff0c0b82 */ /* 0x000e680000000a00 */
[----:B------:R-:W5:Y:S01]  /*0520*/  @P2 LDG.E.128 R32, desc[UR6][R58.64] ;  /* 0x000000063a202981 */ /* 0x000f62000c1e1d00 */
[C---:B---3--:R-:W-:Y:S01]  /*0530*/  @P2 IMAD.WIDE.U32 R60, R39.reuse, 0x10, R26 ;  /* 0x00000010273c2825 */ /* 0x048fe200078e001a */
[----:B------:R-:W-:Y:S02]  /*0540*/  @P2 IADD3 R39, PT, PT, R39, 0x20, RZ ;  /* 0x0000002027272810 */ /* 0x000fe40007ffe0ff */
[----:B------:R-:W2:Y:S02]  /*0550*/  @P0 LDC.64 R24, c[0x0][0x3e8] ;  /* 0x0000fa00ff180b82 */ /* 0x000ea40000000a00 */
[----:B------:R-:W5:Y:S01]  /*0560*/  @P2 LDG.E.128 R40, desc[UR6][R60.64] ;  /* 0x000000063c282981 */ /* 0x000f62000c1e1d00 */
[----:B0-----:R-:W-:-:S05]  /*0570*/  @P3 IMAD.WIDE.U32 R56, R39, 0x10, R56 ;  /* 0x0000001027383825 */ /* 0x001fca00078e0038 */
[----:B------:R-:W0:Y:S01]  /*0580*/  @P3 LDC.64 R36, c[0x0][0x3d0] ;  /* 0x0000f400ff243b82 */ /* 0x000e220000000a00 */
[----:B------:R-:W5:Y:S01]  /*0590*/  @P3 LDG.E.128 R52, desc[UR6][R56.64] ;  /* 0x0000000638343981 */ /* 0x000f62000c1e1d00 */
[C---:B-1----:R-:W-:Y:S01]  /*05a0*/  @P0 IMAD.WIDE.U32 R14, R3.reuse, 0x10, R12 ;  /* 0x00000010030e0825 */ /* 0x042fe200078e000c */
[----:B------:R-:W-:Y:S02]  /*05b0*/  CS2R R26, SRZ ;  /* 0x00000000001a7805 */ /* 0x000fe4000001ff00 */
[----:B------:R-:W-:Y:S02]  /*05c0*/  @P3 CS2R R50, SRZ ;  /* 0x0000000000323805 */ /* 0x000fe4000001ff00 */
[----:B------:R-:W-:Y:S01]  /*05d0*/  @P3 CS2R R48, SRZ ;  /* 0x0000000000303805 */ /* 0x000fe2000001ff00 */
[----:B------:R1:W5:Y:S01]  /*05e0*/  @P0 LDG.E.128 R8, desc[UR6][R14.64] ;  /* 0x000000060e080981 */ /* 0x000362000c1e1d00 */
[----:B--2---:R-:W-:-:S05]  /*05f0*/  @P0 IMAD.WIDE.U32 R24, R3, 0x10, R24 ;  /* 0x0000001003180825 */ /* 0x004fca00078e0018 */
[----:B------:R2:W5:Y:S01]  /*0600*/  @P0 LDG.E.128 R16, desc[UR6][R24.64] ;  /* 0x0000000618100981 */ /* 0x000562000c1e1d00 */
[----:B0-----:R-:W-:Y:S01]  /*0610*/  @P3 IMAD.WIDE.U32 R12, R39, 0x10, R36 ;  /* 0x00000010270c3825 */ /* 0x001fe200078e0024 */
[----:B------:R-:W-:Y:S02]  /*0620*/  CS2R R38, SRZ ;  /* 0x0000000000267805 */ /* 0x000fe4000001ff00 */
[----:B------:R-:W-:Y:S02]  /*0630*/  CS2R R36, SRZ ;  /* 0x0000000000247805 */ /* 0x000fe4000001ff00 */
[----:B-1----:R-:W-:Y:S01]  /*0640*/  CS2R R14, SRZ ;  /* 0x00000000000e7805 */ /* 0x002fe2000001ff00 */
[----:B------:R0:W5:Y:S01]  /*0650*/  @P3 LDG.E.128 R44, desc[UR6][R12.64] ;  /* 0x000000060c2c3981 */ /* 0x000162000c1e1d00 */
[----:B--2---:R-:W-:Y:S02]  /*0660*/  CS2R R24, SRZ ;  /* 0x0000000000187805 */ /* 0x004fe4000001ff00 */
[----:B0-----:R-:W-:-:S07]  /*0670*/  CS2R R12, SRZ ;  /* 0x00000000000c7805 */ /* 0x001fce000001ff00 */
.L_x_18187:
[----:B------:R-:W-:Y:S05]  /*0680*/  BSYNC.RECONVERGENT B0 ;  /* 0x0000000000007941 */ /* 0x000fea0003800200 */
.L_x_18185:
[----:B------:R-:W0:Y:S01]  /*0690*/  LDCU UR4, c[0x0][0x384] ;  /* 0x00007080ff0477ac */ /* 0x000e220008000800 */
[----:B------:R-:W1:Y:S01]  /*06a0*/  LDCU UR11, c[0x0][0x40c] ;  /* 0x00008180ff0b77ac */ /* 0x000e620008000800 */
[----:B------:R-:W2:Y:S01]  /*06b0*/  LDCU.U8 UR5, c[0x0][0x410] ;  /* 0x00008200ff0577ac */ /* 0x000ea20008000000 */
[----:B------:R-:W3:Y:S01]  /*06c0*/  LDCU UR10, c[0x0][0x448] ;  /* 0x00008900ff0a77ac */ /* 0x000ee20008000800 */
[----:B------:R-:W4:Y:S01]  /*06d0*/  LDCU.64 UR8, c[0x0][0x3a0] ;  /* 0x00007400ff0877ac */ /* 0x000f220008000a00 */
[----:B0-----:R-:W-:-:S13]  /*06e0*/  ISETP.GE.AND P0, PT, R2, UR4, PT ;  /* 0x0000000402007c0c */ /* 0x001fda000bf06270 */
[----:B-1234-:R-:W-:Y:S05]  /*06f0*/  @P0 EXIT ;  /* 0x000000000000094d */ /* 0x01efea0003800000 */
.L_x_18219:
[----:B------:R-:W0:Y:S08]  /*0700*/  LDC.64 R86, c[0x0][0x3f0] ;  /* 0x0000fc00ff567b82 */ /* 0x000e300000000a00 */
[----:B------:R-:W1:Y:S08]  /*0710*/  LDC.64 R4, c[0x0][0x3f8] ;  /* 0x0000fe00ff047b82 */ /* 0x000e700000000a00 */
[----:B------:R-:W2:Y:S01]  /*0720*/  LDC R85, c[0x0][0x388] ;  /* 0x0000e200ff557b82 */ /* 0x000ea20000000800 */
[----:B0-----:R-:W-:-:S06]  /*0730*/  IMAD.WIDE R86, R2, 0x4, R86 ;  /* 0x0000000402567825 */ /* 0x001fcc00078e0256 */
[----:B------:R-:W3:Y:S01]  /*0740*/  LDG.E R86, desc[UR6][R86.64] ;  /* 0x0000000656567981 */ /* 0x000ee2000c1e1900 */
[----:B-1----:R-:W-:-:S05]  /*0750*/  IMAD.WIDE R4, R2, 0x4, R4 ;  /* 0x0000000402047825 */ /* 0x002fca00078e0204 */
[----:B-----5:R0:W5:Y:S01]  /*0760*/  LDG.E R84, desc[UR6][R4.64] ;  /* 0x0000000604547981 */ /* 0x020162000c1e1900 */
[----:B------:R-:W-:Y:S01]  /*0770*/  ISETP.GE.U32.AND P0, PT, R0, 0x20, PT ;  /* 0x000000200000780c */ /* 0x000fe20003f06070 */
[----:B------:R-:W-:Y:S01]  /*0780*/  HFMA2 R88, -RZ, RZ, 0, 0 ;  /* 0x00000000ff587431 */ /* 0x000fe200000001ff */
[----:B------:R-:W-:Y:S01]  /*0790*/  BSSY.RECONVERGENT B0, `(.L_x_18188) ;  /* 0x000003f000007945 */ /* 0x000fe20003800200 */
[----:B---3--:R-:W-:-:S13]  /*07a0*/  ISETP.GE.AND P2, PT, R86, 0x1, PT ;  /* 0x000000015600780c */ /* 0x008fda0003f46270 */
[----:B------:R-:W-:-:S05]  /*07b0*/  @P2 IADD3 R6, PT, PT, R86, -0x1, RZ ;  /* 0xffffffff56062810 */ /* 0x000fca0007ffe0ff */
[-C--:B--2---:R-:W-:Y:S02]  /*07c0*/  @P2 IMAD R79, R6, R85.reuse, RZ ;  /* 0x00000055064f2224 */ /* 0x084fe400078e02ff */
        /* <DEDUP_REMOVED lines=13> */
.L_x_18191:
[----:B------:R-:W-:Y:S05]  /*08a0*/  BSYNC.RECONVERGENT B1 ;  /* 0x0000000000017941 */ /* 0x000fea0003800200 */
.L_x_18190:
        /* <DEDUP_REMOVED lines=8> */
[----:B------:R-:W0:Y:S08]  /*0930*/  @P1 LDC R5, c[0x0][0x40c] ;  /* 0x00010300ff051b82 */ /* 0x000e300000000800 */
        /* <DEDUP_REMOVED lines=13> */
[----:B------:R-:W-:-:S04]  /*0a10*/  FMUL.FTZ R4, R59, UR11 ;  /* 0x0000000b3b047c20 */ /* 0x000fc80008410000 */
[----:B------:R-:W-:Y:S01]  /*0a20*/  FFMA.FTZ R63, R4, R19, R63 ;  /* 0x00000013043f7223 */ /* 0x000fe2000001003f */
[----:B------:R-:W-:Y:S06]  /*0a30*/  BRA `(.L_x_18194) ;  /* 0x0000000000347947 */ /* 0x000fec0003800000 */
.L_x_18193:
[----:B-----5:R-:W-:Y:S01]  /*0a40*/  FMUL.FTZ R5, R56, UR11 ;  /* 0x0000000b38057c20 */ /* 0x020fe20008410000 */
[----:B------:R-:W-:Y:S01]  /*0a50*/  FMUL.FTZ R4, R57, UR11 ;  /* 0x0000000b39047c20 */ /* 0x000fe20008410000 */
[----:B------:R-:W-:Y:S01]  /*0a60*/  FMUL.FTZ R7, R58, UR11 ;  /* 0x0000000b3a077c20 */ /* 0x000fe20008410000 */
[----:B------:R-:W-:Y:S01]  /*0a70*/  FMUL.FTZ R6, R59, UR11 ;  /* 0x0000000b3b067c20 */ /* 0x000fe20008410000 */
[----:B------:R-:W-:Y:S01]  /*0a80*/  FMUL.FTZ R76, R5, R16 ;  /* 0x00000010054c7220 */ /* 0x000fe20000410000 */
[----:B------:R-:W-:Y:S01]  /*0a90*/  FMUL.FTZ R77, R4, R17 ;  /* 0x00000011044d7220 */ /* 0x000fe20000410000 */
[----:B------:R-:W-:Y:S01]  /*0aa0*/  FMUL.FTZ R78, R7, R18 ;  /* 0x00000012074e7220 */ /* 0x000fe20000410000 */
[----:B------:R-:W-:Y:S01]  /*0ab0*/  FMUL.FTZ R63, R6, R19 ;  /* 0x00000013063f7220 */ /* 0x000fe20000410000 */
[----:B------:R-:W-:-:S04]  /*0ac0*/  ISETP.GT.AND P1, PT, R86, RZ, PT ;  /* 0x000000ff5600720c */ /* 0x000fc80003f24270 */
[----:B------:R-:W-:Y:S02]  /*0ad0*/  FSEL R76, R76, RZ, P1 ;  /* 0x000000ff4c4c7208 */ /* 0x000fe40000800000 */
[----:B------:R-:W-:Y:S02]  /*0ae0*/  FSEL R77, R77, RZ, P1 ;  /* 0x000000ff4d4d7208 */ /* 0x000fe40000800000 */
[----:B------:R-:W-:Y:S02]  /*0af0*/  FSEL R78, R78, RZ, P1 ;  /* 0x000000ff4e4e7208 */ /* 0x000fe40000800000 */
[----:B------:R-:W-:-:S07]  /*0b00*/  FSEL R63, R63, RZ, P1 ;  /* 0x000000ff3f3f7208 */ /* 0x000fce0000800000 */
.L_x_18194:
[----:B------:R-:W-:Y:S05]  /*0b10*/  BSYNC.RECONVERGENT B1 ;  /* 0x0000000000017941 */ /* 0x000fea0003800200 */
.L_x_18192:
[----:B------:R-:W0:Y:S01]  /*0b20*/  LDC.64 R4, c[0x0][0x3a8] ;  /* 0x0000ea00ff047b82 */ /* 0x000e220000000a00 */
[----:B------:R-:W-:Y:S02]  /*0b30*/  MOV R79, R63 ;  /* 0x0000003f004f7202 */ /* 0x000fe40000000f00 */
[----:B------:R-:W-:Y:S01]  /*0b40*/  IADD3 R88, PT, PT, R88, 0x20, RZ ;  /* 0x0000002058587810 */ /* 0x000fe20007ffe0ff */
[C---:B0-----:R-:W-:Y:S01]  /*0b50*/  IMAD.WIDE.U32 R4, R87.reuse, 0x10, R4 ;  /* 0x0000001057047825 */ /* 0x041fe200078e0004 */
[----:B------:R-:W-:-:S04]  /*0b60*/  IADD3 R87, PT, PT, R87, 0x20, RZ ;  /* 0x0000002057577810 */ /* 0x000fc80007ffe0ff */
[----:B------:R0:W-:Y:S03]  /*0b70*/  STG.E.128 desc[UR6][R4.64], R76 ;  /* 0x0000004c04007986 */ /* 0x0001e6000c101d06 */
.L_x_18189:
[----:B------:R-:W-:Y:S05]  /*0b80*/  BSYNC.RECONVERGENT B0 ;  /* 0x0000000000007941 */ /* 0x000fea0003800200 */
.L_x_18188:
        /* <DEDUP_REMOVED lines=11> */
[----:B------:R-:W2:Y:S01]  /*0c40*/  @P1 LDG.E.128 R80, desc[UR6][R6.64] ;  /* 0x0000000606501981 */ /* 0x000ea2000c1e1d00 */
[----:B------:R-:W-:Y:S01]  /*0c50*/  BSSY.RECONVERGENT B1, `(.L_x_18197) ;  /* 0x0000024000017945 */ /* 0x000fe20003800200 */
[----:B--2---:R-:W-:Y:S02]  /*0c60*/  @P1 MOV R62, R82 ;  /* 0x00000052003e1202 */ /* 0x004fe40000000f00 */
[----:B------:R-:W-:Y:S02]  /*0c70*/  @P1 MOV R61, R81 ;  /* 0x00000051003d1202 */ /* 0x000fe40000000f00 */
[----:B------:R-:W-:Y:S01]  /*0c80*/  @P1 MOV R60, R80 ;  /* 0x00000050003c1202 */ /* 0x000fe20000000f00 */
[----:B0-----:R-:W-:Y:S06]  /*0c90*/  @!P1 BRA `(.L_x_18198) ;  /* 0x0000000000489947 */ /* 0x001fec0003800000 */
[----:B------:R-:W-:Y:S02]  /*0ca0*/  ISETP.GT.AND P1, PT, R86, RZ, PT ;  /* 0x000000ff5600720c */ /* 0x000fe40003f24270 */
[----:B------:R-:W-:Y:S02]  /*0cb0*/  MOV R64, R60 ;  /* 0x0000003c00407202 */ /* 0x000fe40000000f00 */
[----:B------:R-:W-:Y:S02]  /*0cc0*/  MOV R65, R61 ;  /* 0x0000003d00417202 */ /* 0x000fe40000000f00 */
[----:B------:R-:W-:Y:S02]  /*0cd0*/  MOV R66, R62 ;  /* 0x0000003e00427202 */ /* 0x000fe40000000f00 */
[----:B------:R-:W-:-:S05]  /*0ce0*/  MOV R67, R83 ;  /* 0x0000005300437202 */ /* 0x000fca0000000f00 */
[----:B------:R-:W0:Y:S08]  /*0cf0*/  @P1 LDC R5, c[0x0][0x40c] ;  /* 0x00010300ff051b82 */ /* 0x000e300000000800 */
[----:B------:R-:W1:Y:S08]  /*0d00*/  @P1 LDC R4, c[0x0][0x40c] ;  /* 0x00010300ff041b82 */ /* 0x000e700000000800 */
[----:B------:R-:W2:Y:S01]  /*0d10*/  @P1 LDC R7, c[0x0][0x40c] ;  /* 0x00010300ff071b82 */ /* 0x000ea20000000800 */
[----:B0----5:R-:W-:-:S04]  /*0d20*/  @P1 FMUL.FTZ R5, R56, R5 ;  /* 0x0000000538051220 */ /* 0x021fc80000410000 */
[----:B------:R-:W-:Y:S01]  /*0d30*/  @P1 FFMA.FTZ R64, R5, R28, R60 ;  /* 0x0000001c05401223 */ /* 0x000fe2000001003c */
[----:B-1----:R-:W-:-:S04]  /*0d40*/  @P1 FMUL.FTZ R4, R57, R4 ;  /* 0x0000000439041220 */ /* 0x002fc80000410000 */
[----:B------:R-:W-:Y:S01]  /*0d50*/  @P1 FFMA.FTZ R65, R4, R29, R61 ;  /* 0x0000001d04411223 */ /* 0x000fe2000001003d */
[----:B--2---:R-:W-:-:S04]  /*0d60*/  @P1 FMUL.FTZ R7, R58, R7 ;  /* 0x000000073a071220 */ /* 0x004fc80000410000 */
[----:B------:R-:W-:Y:S01]  /*0d70*/  @P1 FFMA.FTZ R66, R7, R30, R62 ;  /* 0x0000001e07421223 */ /* 0x000fe2000001003e */
[----:B------:R-:W-:Y:S06]  /*0d80*/  @!P1 BRA `(.L_x_18199) ;  /* 0x0000000000409947 */ /* 0x000fec0003800000 */
[----:B------:R-:W-:-:S04]  /*0d90*/  FMUL.FTZ R4, R59, UR11 ;  /* 0x0000000b3b047c20 */ /* 0x000fc80008410000 */
[----:B------:R-:W-:Y:S01]  /*0da0*/  FFMA.FTZ R67, R4, R31, R83 ;  /* 0x0000001f04437223 */ /* 0x000fe20000010053 */
[----:B------:R-:W-:Y:S06]  /*0db0*/  BRA `(.L_x_18199) ;  /* 0x0000000000347947 */ /* 0x000fec0003800000 */
.L_x_18198:
        /* <DEDUP_REMOVED lines=13> */
.L_x_18199:
[----:B------:R-:W-:Y:S05]  /*0e90*/  BSYNC.RECONVERGENT B1 ;  /* 0x0000000000017941 */ /* 0x000fea0003800200 */
.L_x_18197:
[----:B------:R-:W0:Y:S01]  /*0ea0*/  LDC.64 R4, c[0x0][0x3a8] ;  /* 0x0000ea00ff047b82 */ /* 0x000e220000000a00 */
[----:B------:R-:W-:Y:S01]  /*0eb0*/  IADD3 R88, PT, PT, R88, 0x20, RZ ;  /* 0x0000002058587810 */ /* 0x000fe20007ffe0ff */
[C---:B0-----:R-:W-:Y:S01]  /*0ec0*/  IMAD.WIDE.U32 R4, R87.reuse, 0x10, R4 ;  /* 0x0000001057047825 */ /* 0x041fe200078e0004 */
[----:B------:R-:W-:-:S04]  /*0ed0*/  IADD3 R87, PT, PT, R87, 0x20, RZ ;  /* 0x0000002057577810 */ /* 0x000fc80007ffe0ff */
[----:B------:R0:W-:Y:S03]  /*0ee0*/  STG.E.128 desc[UR6][R4.64], R64 ;  /* 0x0000004004007986 */ /* 0x0001e6000c101d06 */
.L_x_18196:
[----:B------:R-:W-:Y:S05]  /*0ef0*/  BSYNC.RECONVERGENT B0 ;  /* 0x0000000000007941 */ /* 0x000fea0003800200 */
.L_x_18195:
        /* <DEDUP_REMOVED lines=10> */
[----:B-1----:R-:W-:-:S06]  /*0fa0*/  @P1 IMAD.WIDE.U32 R4, R87, 0x10, R4 ;  /* 0x0000001057041825 */ /* 0x002fcc00078e0004 */
[----:B------:R-:W2:Y:S01]  /*0fb0*/  @P1 LDG.E.128 R4, desc[UR6][R4.64] ;  /* 0x0000000604041981 */ /* 0x000ea2000c1e1d00 */
[----:B------:R-:W-:Y:S01]  /*0fc0*/  BSSY.RECONVERGENT B1, `(.L_x_18202) ;  /* 0x0000025000017945 */ /* 0x000fe20003800200 */
[----:B--2---:R-:W-:Y:S02]  /*0fd0*/  @P1 MOV R83, R7 ;  /* 0x0000000700531202 */ /* 0x004fe40000000f00 */
[----:B------:R-:W-:Y:S02]  /*0fe0*/  @P1 MOV R62, R6 ;  /* 0x00000006003e1202 */ /* 0x000fe40000000f00 */
        /* <DEDUP_REMOVED lines=21> */
.L_x_18203:
        /* <DEDUP_REMOVED lines=13> */
.L_x_18204:
[----:B------:R-:W-:Y:S05]  /*1210*/  BSYNC.RECONVERGENT B1 ;  /* 0x0000000000017941 */ /* 0x000fea0003800200 */
.L_x_18202:
[----:B------:R-:W0:Y:S01]  /*1220*/  LDC.64 R4, c[0x0][0x3a8] ;  /* 0x0000ea00ff047b82 */ /* 0x000e220000000a00 */
[----:B------:R-:W-:Y:S01]  /*1230*/  IADD3 R88, PT, PT, R88, 0x20, RZ ;  /* 0x0000002058587810 */ /* 0x000fe20007ffe0ff */
[C---:B0-----:R-:W-:Y:S01]  /*1240*/  IMAD.WIDE.U32 R4, R87.reuse, 0x10, R4 ;  /* 0x0000001057047825 */ /* 0x041fe200078e0004 */
[----:B------:R-:W-:-:S04]  /*1250*/  IADD3 R87, PT, PT, R87, 0x20, RZ ;  /* 0x0000002057577810 */ /* 0x000fc80007ffe0ff */
[----:B------:R0:W-:Y:S03]  /*1260*/  STG.E.128 desc[UR6][R4.64], R68 ;  /* 0x0000004404007986 */ /* 0x0001e6000c101d06 */
.L_x_18201:
[----:B------:R-:W-:Y:S05]  /*1270*/  BSYNC.RECONVERGENT B0 ;  /* 0x0000000000007941 */ /* 0x000fea0003800200 */
.L_x_18200:
[----:B------:R-:W-:Y:S01]  /*1280*/  ISETP.GE.U32.AND P1, PT, R0, 0x80, PT ;  /* 0x000000800000780c */ /* 0x000fe20003f26070 */
[----:B------:R-:W-:-:S12]  /*1290*/  BSSY.RECONVERGENT B0, `(.L_x_18205) ;  /* 0x0000033000007945 */ /* 0x000fd80003800200 */
[----:B------:R-:W-:Y:S05]  /*12a0*/  @!P1 BRA `(.L_x_18206) ;  /* 0x0000000000c49947 */ /* 0x000fea0003800000 */
[----:B------:R-:W-:Y:S01]  /*12b0*/  ISETP.NE.U32.AND P3, PT, RZ, UR8, PT ;  /* 0x00000008ff007c0c */ /* 0x000fe2000bf65070 */
[----:B------:R-:W1:Y:S03]  /*12c0*/  @P2 LDC.64 R72, c[0x0][0x390] ;  /* 0x0000e400ff482b82 */ /* 0x000e660000000a00 */
[----:B------:R-:W-:-:S13]  /*12d0*/  ISETP.NE.AND.EX P3, PT, RZ, UR9, PT, P3 ;  /* 0x00000009ff007c0c */ /* 0x000fda000bf65330 */
[----:B0-----:R-:W0:Y:S01]  /*12e0*/  @P3 LDC.64 R4, c[0x0][0x3a0] ;  /* 0x0000e800ff043b82 */ /* 0x001e220000000a00 */
[----:B-1----:R-:W-:-:S05]  /*12f0*/  @P2 IMAD.WIDE.U32 R72, R88, 0x10, R72 ;  /* 0x0000001058482825 */ /* 0x002fca00078e0048 */
[----:B------:R1:W5:Y:S01]  /*1300*/  @P2 LDG.E.128 R56, desc[UR6][R72.64] ;  /* 0x0000000648382981 */ /* 0x000362000c1e1d00 */
[----:B0-----:R-:W-:-:S06]  /*1310*/  @P3 IMAD.WIDE.U32 R4, R87, 0x10, R4 ;  /* 0x0000001057043825 */ /* 0x001fcc00078e0004 */
[----:B------:R-:W2:Y:S01]  /*1320*/  @P3 LDG.E.128 R4, desc[UR6][R4.64] ;  /* 0x0000000604043981 */ /* 0x000ea2000c1e1d00 */
[----:B------:R-:W-:Y:S01]  /*1330*/  BSSY.RECONVERGENT B1, `(.L_x_18207) ;  /* 0x0000025000017945 */ /* 0x000fe20003800200 */
[----:B--2---:R-:W-:Y:S02]  /*1340*/  @P3 MOV R83, R7 ;  /* 0x0000000700533202 */ /* 0x004fe40000000f00 */
[----:B------:R-:W-:Y:S02]  /*1350*/  @P3 MOV R62, R6 ;  /* 0x00000006003e3202 */ /* 0x000fe40000000f00 */
[----:B------:R-:W-:Y:S02]  /*1360*/  @P3 MOV R61, R5 ;  /* 0x00000005003d3202 */ /* 0x000fe40000000f00 */
[----:B------:R-:W-:Y:S01]  /*1370*/  @P3 MOV R60, R4 ;  /* 0x00000004003c3202 */ /* 0x000fe20000000f00 */
[----:B-1----:R-:W-:Y:S06]  /*1380*/  @!P3 BRA `(.L_x_18208) ;  /* 0x000000000048b947 */ /* 0x002fec0003800000 */
        /* <DEDUP_REMOVED lines=18> */
.L_x_18208:
        /* <DEDUP_REMOVED lines=13> */
.L_x_18209:
[----:B------:R-:W-:Y:S05]  /*1580*/  BSYNC.RECONVERGENT B1 ;  /* 0x0000000000017941 */ /* 0x000fea0003800200 */
.L_x_18207:
[----:B------:R-:W0:Y:S02]  /*1590*/  LDC.64 R4, c[0x0][0x3a8] ;  /* 0x0000ea00ff047b82 */ /* 0x000e240000000a00 */
[----:B0-----:R-:W-:-:S05]  /*15a0*/  IMAD.WIDE.U32 R4, R87, 0x10, R4 ;  /* 0x0000001057047825 */ /* 0x001fca00078e0004 */
[----:B------:R1:W-:Y:S02]  /*15b0*/  STG.E.128 desc[UR6][R4.64], R72 ;  /* 0x0000004804007986 */ /* 0x0003e4000c101d06 */
.L_x_18206:
[----:B------:R-:W-:Y:S05]  /*15c0*/  BSYNC.RECONVERGENT B0 ;  /* 0x0000000000007941 */ /* 0x000fea0003800200 */
.L_x_18205:
[----:B01----:R-:W-:Y:S01]  /*15d0*/  FADD.FTZ R4, RZ, R76 ;  /* 0x0000004cff047221 */ /* 0x003fe20000010000 */
        /* <DEDUP_REMOVED lines=76> */
.L_x_18231:
[----:B-1----:R-:W-:Y:S01]  /*1aa0*/  FADD.FTZ R4, R80, R87 ;  /* 0x0000005750047221 */ /* 0x002fe20000010000 */
[----:B0-----:R-:W-:Y:S01]  /*1ab0*/  FMUL.FTZ R80, R81, R81 ;  /* 0x0000005151507220 */ /* 0x001fe20000410000 */
[----:B------:R-:W-:Y:S01]  /*1ac0*/  ISETP.NE.AND P2, PT, RZ, UR5, PT ;  /* 0x00000005ff007c0c */ /* 0x000fe2000bf45270 */
[----:B------:R-:W0:Y:S01]  /*1ad0*/  @!P5 LDC.64 R6, c[0x0][0x3c0] ;  /* 0x0000f000ff06db82 */ /* 0x000e220000000a00 */
[----:B------:R-:W-:Y:S01]  /*1ae0*/  FFMA.FTZ R79, R4, R5, UR10 ;  /* 0x0000000a044f7e23 */ /* 0x000fe20008010005 */
[----:B-----5:R-:W-:Y:S01]  /*1af0*/  ISETP.GE.AND P3, PT, R84, 0x1, PT ;  /* 0x000000015400780c */ /* 0x020fe20003f66270 */
        /* <DEDUP_REMOVED lines=18> */
[----:B------:R-:W0:Y:S01]  /*1c20*/  LDC.64 R84, c[0x0][0x428] ;  /* 0x00010a00ff547b82 */ /* 0x000e220000000a00 */
        /* <DEDUP_REMOVED lines=12> */
[C---:B0-----:R-:W-:Y:S01]  /*1cf0*/  IMAD.WIDE.U32 R84, R81.reuse, 0x10, R84 ;  /* 0x0000001051547825 */ /* 0x041fe200078e0054 */
[----:B------:R-:W-:-:S04]  /*1d00*/  IADD3 R81, PT, PT, R81, 0x20, RZ ;  /* 0x0000002051517810 */ /* 0x000fc80007ffe0ff */
[----:B------:R0:W-:Y:S03]  /*1d10*/  STG.E.128 desc[UR6][R84.64], R4 ;  /* 0x0000000454007986 */ /* 0x0001e6000c101d06 */
.L_x_18214:
[----:B------:R-:W-:Y:S05]  /*1d20*/  BSYNC.RECONVERGENT B1 ;  /* 0x0000000000017941 */ /* 0x000fea0003800200 */
.L_x_18213:
[----:B------:R-:W-:Y:S01]  /*1d30*/  ISETP.GE.U32.AND P0, PT, R0, 0x40, PT ;  /* 0x000000400000780c */ /* 0x000fe20003f06070 */
[----:B------:R-:W-:-:S12]  /*1d40*/  BSSY.RECONVERGENT B1, `(.L_x_18215) ;  /* 0x0000012000017945 */ /* 0x000fd80003800200 */
[----:B------:R-:W-:Y:S05]  /*1d50*/  @!P0 BRA `(.L_x_18216) ;  /* 0x0000000000408947 */ /* 0x000fea0003800000 */
[----:B0-----:R-:W0:Y:S01]  /*1d60*/  LDC.64 R84, c[0x0][0x428] ;  /* 0x00010a00ff547b82 */ /* 0x001e220000000a00 */
        /* <DEDUP_REMOVED lines=15> */
.L_x_18216:
[----:B------:R-:W-:Y:S05]  /*1e60*/  BSYNC.RECONVERGENT B1 ;  /* 0x0000000000017941 */ /* 0x000fea0003800200 */
.L_x_18215:
        /* <DEDUP_REMOVED lines=19> */
.L_x_18218:
[----:B------:R-:W-:Y:S05]  /*1fa0*/  BSYNC.RECONVERGENT B1 ;  /* 0x0000000000017941 */ /* 0x000fea0003800200 */
.L_x_18217:
        /* <DEDUP_REMOVED lines=11> */
[----:B0-----:R-:W-:-:S04]  /*2060*/  IMAD.WIDE.U32 R80, R81, 0x10, R4 ;  /* 0x0000001051507825 */ /* 0x001fc800078e0004 */
[----:B------:R-:W-:Y:S01]  /*2070*/  FFMA.FTZ R4, R7, R44, R48 ;  /* 0x0000002c07047223 */ /* 0x000fe20000010030 */
[----:B------:R-:W-:Y:S01]  /*2080*/  FFMA.FTZ R5, R82, R45, R49 ;  /* 0x0000002d52057223 */ /* 0x000fe20000010031 */
[----:B------:R-:W-:-:S05]  /*2090*/  FFMA.FTZ R7, R84, R47, R51 ;  /* 0x0000002f54077223 */ /* 0x000fca0000010033 */
[----:B------:R3:W-:Y:S02]  /*20a0*/  STG.E.128 desc[UR6][R80.64], R4 ;  /* 0x0000000450007986 */ /* 0x0007e4000c101d06 */
.L_x_18212:
[----:B------:R-:W-:Y:S05]  /*20b0*/  BSYNC.RECONVERGENT B0 ;  /* 0x0000000000007941 */ /* 0x000fea0003800200 */
.L_x_18211:
[----:B0123--:R-:W0:Y:S02]  /*20c0*/  LDC.64 R4, c[0x0][0x380] ;  /* 0x0000e000ff047b82 */ /* 0x00fe240000000a00 */
[----:B0-----:R-:W-:-:S04]  /*20d0*/  LEA R2, R4, R2, 0x2 ;  /* 0x0000000204027211 */ /* 0x001fc800078e10ff */
[----:B------:R-:W-:-:S13]  /*20e0*/  ISETP.GE.AND P0, PT, R2, R5, PT ;  /* 0x000000050200720c */ /* 0x000fda0003f06270 */
[----:B------:R-:W-:Y:S05]  /*20f0*/  @!P0 BRA `(.L_x_18219) ;  /* 0xffffffe400808947 */ /* 0x000fea000383ffff */
[----:B------:R-:W-:Y:S05]  /*2100*/  EXIT ;  /* 0x000000000000794d */ /* 0x000fea0003800000 */
.L_x_18210:
        /* <DEDUP_REMOVED lines=8> */
.L_x_18221:
[----:B------:R-:W-:Y:S05]  /*2190*/  BSYNC B0 ;  /* 0x0000000000007941 */ /* 0x000fea0003800000 */
.L_x_18220:
        /* <DEDUP_REMOVED lines=9> */
.L_x_18222:
[----:B------:R-:W-:Y:S01]  /*2230*/  HFMA2 R88, -RZ, RZ, 0, 2.384185791015625e-07 ;  /* 0x00000004ff587431 */ /* 0x000fe200000001ff */
[----:B------:R-:W-:-:S05]  /*2240*/  MOV R5, R87 ;  /* 0x0000005700057202 */ /* 0x000fca0000000f00 */
[----:B------:R-:W-:-:S05]  /*2250*/  FADD.FTZ R79, R6, R5 ;  /* 0x00000005064f7221 */ /* 0x000fca0000010000 */
[----:B------:R-:W-:-:S07]  /*2260*/  MOV R89, R79 ;  /* 0x0000004f00597202 */ /* 0x000fce0000000f00 */
[----:B------:R-:W-:Y:S05]  /*2270*/  WARPSYNC.COLLECTIVE R86, `(.L_x_18223) ;  /* 0x0000000056087348 */ /* 0x000fea0003c00000 */
[----:B------:R0:W1:Y:S02]  /*2280*/  SHFL.BFLY P6, R87, R89, R88, R91 ;  /* 0x0c00005859577389 */ /* 0x00006400000c005b */
[----:B01----:R-:W-:Y:S05]  /*2290*/  ENDCOLLECTIVE ;  /* 0x000000000000791b */ /* 0x003fea0003800000 */
.L_x_18223:
[----:B------:R-:W-:Y:S01]  /*22a0*/  HFMA2 R88, -RZ, RZ, 0, 4.76837158203125e-07 ;  /* 0x00000008ff587431 */ /* 0x000fe200000001ff */
[----:B------:R-:W-:-:S05]  /*22b0*/  MOV R4, R87 ;  /* 0x0000005700047202 */ /* 0x000fca0000000f00 */
[----:B------:R-:W-:-:S05]  /*22c0*/  FADD.FTZ R80, R79, R4 ;  /* 0x000000044f507221 */ /* 0x000fca0000010000 */
[----:B------:R-:W-:-:S07]  /*22d0*/  MOV R89, R80 ;  /* 0x0000005000597202 */ /* 0x000fce0000000f00 */
[----:B------:R-:W-:Y:S05]  /*22e0*/  WARPSYNC.COLLECTIVE R86, `(.L_x_18224) ;  /* 0x0000000056087348 */ /* 0x000fea0003c00000 */
[----:B------:R0:W1:Y:S02]  /*22f0*/  SHFL.BFLY P6, R87, R89, R88, R91 ;  /* 0x0c00005859577389 */ /* 0x00006400000c005b */
[----:B01----:R-:W-:Y:S05]  /*2300*/  ENDCOLLECTIVE ;  /* 0x000000000000791b */ /* 0x003fea0003800000 */
.L_x_18224:
        /* <DEDUP_REMOVED lines=8> */
.L_x_18225:
        /* <DEDUP_REMOVED lines=41> */
.L_x_18226:
[----:B------:R-:W-:Y:S01]  /*2620*/  HFMA2 R88, -RZ, RZ, 0, 1.1920928955078125e-07 ;  /* 0x00000002ff587431 */ /* 0x000fe200000001ff */
[----:B------:R-:W-:-:S05]  /*2630*/  MOV R7, R87 ;  /* 0x0000005700077202 */ /* 0x000fca0000000f00 */
[----:B------:R-:W-:-:S05]  /*2640*/  FADD.FTZ R7, R4, R7 ;  /* 0x0000000704077221 */ /* 0x000fca0000010000 */
[----:B------:R-:W-:-:S07]  /*2650*/  MOV R89, R7 ;  /* 0x0000000700597202 */ /* 0x000fce0000000f00 */
[----:B------:R-:W-:Y:S05]  /*2660*/  WARPSYNC.COLLECTIVE R86, `(.L_x_18227) ;  /* 0x0000000056087348 */ /* 0x000fea0003c00000 */
[----:B------:R0:W1:Y:S02]  /*2670*/  SHFL.BFLY P6, R87, R89, R88, R91 ;  /* 0x0c00005859577389 */ /* 0x00006400000c005b */
[----:B01----:R-:W-:Y:S05]  /*2680*/  ENDCOLLECTIVE ;  /* 0x000000000000791b */ /* 0x003fea0003800000 */
.L_x_18227:
[----:B------:R-:W-:Y:S01]  /*2690*/  HFMA2 R88, -RZ, RZ, 0, 2.384185791015625e-07 ;  /* 0x00000004ff587431 */ /* 0x000fe200000001ff */
[----:B------:R-:W-:-:S05]  /*26a0*/  MOV R6, R87 ;  /* 0x0000005700067202 */ /* 0x000fca0000000f00 */
[----:B------:R-:W-:-:S05]  /*26b0*/  FADD.FTZ R6, R7, R6 ;  /* 0x0000000607067221 */ /* 0x000fca0000010000 */
[----:B------:R-:W-:-:S07]  /*26c0*/  MOV R89, R6 ;  /* 0x0000000600597202 */ /* 0x000fce0000000f00 */
[----:B------:R-:W-:Y:S05]  /*26d0*/  WARPSYNC.COLLECTIVE R86, `(.L_x_18228) ;  /* 0x0000000056087348 */ /* 0x000fea0003c00000 */
[----:B------:R0:W1:Y:S02]  /*26e0*/  SHFL.BFLY P6, R87, R89, R88, R91 ;  /* 0x0c00005859577389 */ /* 0x00006400000c005b */
[----:B01----:R-:W-:Y:S05]  /*26f0*/  ENDCOLLECTIVE ;  /* 0x000000000000791b */ /* 0x003fea0003800000 */
.L_x_18228:
[----:B------:R-:W-:Y:S01]  /*2700*/  HFMA2 R88, -RZ, RZ, 0, 4.76837158203125e-07 ;  /* 0x00000008ff587431 */ /* 0x000fe200000001ff */
[----:B------:R-:W-:-:S05]  /*2710*/  MOV R79, R87 ;  /* 0x00000057004f7202 */ /* 0x000fca0000000f00 */
[----:B------:R-:W-:-:S05]  /*2720*/  FADD.FTZ R79, R6, R79 ;  /* 0x0000004f064f7221 */ /* 0x000fca0000010000 */
[----:B------:R-:W-:-:S07]  /*2730*/  MOV R89, R79 ;  /* 0x0000004f00597202 */ /* 0x000fce0000000f00 */
[----:B------:R-:W-:Y:S05]  /*2740*/  WARPSYNC.COLLECTIVE R86, `(.L_x_18229) ;  /* 0x0000000056087348 */ /* 0x000fea0003c00000 */
[----:B------:R0:W1:Y:S02]  /*2750*/  SHFL.BFLY P6, R87, R89, R88, R91 ;  /* 0x0c00005859577389 */ /* 0x00006400000c005b */
[----:B01----:R-:W-:Y:S05]  /*2760*/  ENDCOLLECTIVE ;  /* 0x000000000000791b */ /* 0x003fea0003800000 */
.L_x_18229:
[----:B------:R-:W-:Y:S01]  /*2770*/  HFMA2 R88, -RZ, RZ, 0, 9.5367431640625e-07 ;  /* 0x00000010ff587431 */ /* 0x000fe200000001ff */
[----:B------:R-:W-:-:S05]  /*2780*/  MOV R80, R87 ;  /* 0x0000005700507202 */ /* 0x000fca0000000f00 */
[----:B------:R-:W-:-:S05]  /*2790*/  FADD.FTZ R80, R79, R80 ;  /* 0x000000504f507221 */ /* 0x000fca0000010000 */
[----:B------:R-:W-:-:S07]  /*27a0*/  MOV R89, R80 ;  /* 0x0000005000597202 */ /* 0x000fce0000000f00 */
[----:B------:R-:W-:Y:S05]  /*27b0*/  WARPSYNC.COLLECTIVE R86, `(.L_x_18230) ;  /* 0x0000000056087348 */ /* 0x000fea0003c00000 */
[----:B------:R0:W1:Y:S02]  /*27c0*/  SHFL.BFLY P6, R87, R89, R88, R91 ;  /* 0x0c00005859577389 */ /* 0x00006400000c005b */
[----:B01----:R-:W-:Y:S05]  /*27d0*/  ENDCOLLECTIVE ;  /* 0x000000000000791b */ /* 0x003fea0003800000 */
.L_x_18230:
[----:B------:R-:W-:Y:S05]  /*27e0*/  BRA `(.L_x_18231) ;  /* 0xfffffff000ac7947 */ /* 0x000fea000383ffff */
.L_x_18232:
        /* <DEDUP_REMOVED lines=9> */
.L_x_20371:


//--------------------- .text._ZN10layer_norm13ln_fwd_kernelINS_13Kernel_traitsIfffffjLj512ELj1ELj4ELj1ELj16ENS_18Kernel_traits_baseILj512EfffffjLj128EEEEELb0ELb1ELb1ELb1EEEvNS_9FwdParamsE --------------------------
	.section	.text._ZN10layer_norm13ln_fwd_kernelINS_13Kernel_traitsIfffffjLj512ELj1ELj4ELj1ELj16ENS_18Kernel_traits_baseILj512EfffffjLj128EEEEELb0ELb1ELb1ELb1EEEvNS_9FwdParamsE,"ax",@progbits
	.align	128
        .global         _ZN10layer_norm13ln_fwd_kernelINS_13Kernel_traitsIfffffjLj512ELj1ELj4ELj1ELj16ENS_18Kernel_traits_baseILj512EfffffjLj128EEEEELb0ELb1ELb1ELb1EEEvNS_9FwdParamsE
        .type           _ZN10layer_norm13ln_fwd_kernelINS_13Kernel_traitsIfffffjLj512ELj1ELj4ELj1ELj16ENS_18Kernel_traits_baseILj512EfffffjLj128EEEEELb0ELb1ELb1ELb1EEEvNS_9FwdParamsE,@function
        .size           _ZN10layer_norm13ln_fwd_kernelINS_13Kernel_traitsIfffffjLj512ELj1ELj4ELj1ELj16ENS_18Kernel_traits_baseILj512EfffffjLj128EEEEELb0ELb1ELb1ELb1EEEvNS_9FwdParamsE,(.L_x_20372 - _ZN10layer_norm13ln_fwd_kernelINS_13Kernel_traitsIfffffjLj512ELj1ELj4ELj1ELj16ENS_18Kernel_traits_baseILj512EfffffjLj128EEEEELb0ELb1ELb1ELb1EEEvNS_9FwdParamsE)
        .other          _ZN10layer_norm13ln_fwd_kernelINS_13Kernel_traitsIfffffjLj512ELj1ELj4ELj1ELj16ENS_18Kernel_traits_baseILj512EfffffjLj128EEEEELb0ELb1ELb1ELb1EEEvNS_9FwdParamsE,@"STO_CUDA_ENTRY STV_DEFAULT"
_ZN10layer_norm13ln_fwd_kernelINS_13Kernel_traitsIfffffjLj512ELj1ELj4ELj1ELj16ENS_18Kernel_traits_baseILj512EfffffjLj128EEEEELb0ELb1ELb1ELb1EEEvNS_9FwdParamsE:
.text._ZN10layer_norm13ln_fwd_kernelINS_13Kernel_traitsIfffffjLj512ELj1ELj4ELj1ELj16ENS_18Kernel_traits_baseILj512EfffffjLj128EEEEELb0ELb1ELb1ELb1EEEvNS_9FwdParamsE:
        /* <DEDUP_REMOVED lines=14> */
[----:B------:R-:W3:Y:S04]  /*00e0*/  LDG.E.128 R40, desc[UR6][R2.64+0x400] ;  /* 0x0004000602287981 */ /* 0x000ee8000c1e1d00 */
[----:B------:R-:W3:Y:S04]  /*00f0*/  LDG.E.128 R44, desc[UR6][R60.64+0x400] ;  /* 0x000400063c2c7981 */ /* 0x000ee8000c1e1d00 */
[----:B------:R0:W3:Y:S04]  /*0100*/  LDG.E.128 R48, desc[UR6][R2.64+0x600] ;  /* 0x0006000602307981 */ /* 0x0000e8000c1e1d00 */
[----:B------:R-:W3:Y:S01]  /*0110*/  LDG.E.128 R12, desc[UR6][R60.64+0x600] ;  /* 0x000600063c0c7981 */ /* 0x000ee2000c1e1d00 */
[----:B------:R-:W1:Y:S01]  /*0120*/  S2UR UR4, SR_CTAID.X ;  /* 0x00000000000479c3 */ /* 0x000e620000002500 */
[----:B------:R-:W-:Y:S01]  /*0130*/  ISETP.NE.AND.EX P0, PT, RZ, UR5, PT, P0 ;  /* 0x00000005ff007c0c */ /* 0x000fe2000bf05300 */
[----:B------:R-:W0:Y:S01]  /*0140*/  LDCU UR5, c[0x0][0x384] ;  /* 0x00007080ff0577ac */ /* 0x000e220008000800 */
[----:B------:R-:W-:-:S11]  /*0150*/  SHF.R.U32.HI R66, RZ, 0x5, R66 ;  /* 0x00000005ff427819 */ /* 0x000fd60000011642 */
[----:B------:R-:W0:Y:S01]  /*0160*/  @P0 LDC.64 R10, c[0x0][0x438] ;  /* 0x00010e00ff0a0b82 */ /* 0x000e220000000a00 */
[----:B-1----:R-:W-:-:S06]  /*0170*/  USHF.L.U32 UR4, UR4, 0x2, URZ ;  /* 0x0000000204047899 */ /* 0x002fcc00080006ff */
[----:B------:R-:W-:-:S04]  /*0180*/  LOP3.LUT R66, R66, UR4, RZ, 0xfc, !PT ;  /* 0x0000000442427c12 */ /* 0x000fc8000f8efcff */
[----:B0-----:R-:W-:Y:S01]  /*0190*/  ISETP.GE.AND P1, PT, R66, UR5, PT ;  /* 0x0000000542007c0c */ /* 0x001fe2000bf26270 */
        /* <DEDUP_REMOVED lines=13> */
[----:B----4-:R-:W-:Y:S02]  /*0270*/  @P0 MOV R5, R52 ;  /* 0x0000003400050202 */ /* 0x010fe40000000f00 */
[----:B------:R-:W-:Y:S02]  /*0280*/  @P0 MOV R2, R53 ;  /* 0x0000003500020202 */ /* 0x000fe40000000f00 */
[----:B------:R-:W-:Y:S02]  /*0290*/  @P0 MOV R3, R54 ;  /* 0x0000003600030202 */ /* 0x000fe40000000f00 */
[----:B------:R-:W-:Y:S02]  /*02a0*/  @P0 MOV R0, R55 ;  /* 0x0000003700000202 */ /* 0x000fe40000000f00 */
[----:B------:R-:W-:-:S02]  /*02b0*/  @P0 MOV R57, R16 ;  /* 0x0000001000390202 */ /* 0x000fc40000000f00 */
[----:B0-----:R-:W-:Y:S02]  /*02c0*/  @P0 MOV R10, R17 ;  /* 0x00000011000a0202 */ /* 0x001fe40000000f00 */
[----:B------:R-:W-:Y:S02]  /*02d0*/  @P0 MOV R11, R18 ;  /* 0x00000012000b0202 */ /* 0x000fe40000000f00 */
[----:B------:R-:W-:Y:S02]  /*02e0*/  @P0 MOV R56, R19 ;  /* 0x0000001300380202 */ /* 0x000fe40000000f00 */
[----:B------:R-:W-:Y:S02]  /*02f0*/  @P0 MOV R59, R36 ;  /* 0x00000024003b0202 */ /* 0x000fe40000000f00 */
[----:B------:R-:W-:Y:S02]  /*0300*/  @P0 MOV R58, R37 ;  /* 0x00000025003a0202 */ /* 0x000fe40000000f00 */
[----:B------:R-:W-:-:S02]  /*0310*/  @P0 MOV R61, R38 ;  /* 0x00000026003d0202 */ /* 0x000fc40000000f00 */
[----:B------:R-:W-:Y:S02]  /*0320*/  @P0 MOV R60, R39 ;  /* 0x00000027003c0202 */ /* 0x000fe40000000f00 */
[----:B---3--:R-:W-:Y:S02]  /*0330*/  @P0 MOV R63, R40 ;  /* 0x00000028003f0202 */ /* 0x008fe40000000f00 */
        /* <DEDUP_REMOVED lines=38> */
[----:B------:R-:W-:Y:S01]  /*05a0*/  @P0 MOV R76, R15 ;  /* 0x0000000f004c0202 */ /* 0x000fe20000000f00 */
[----:B------:R-:W-:Y:S06]  /*05b0*/  @P1 EXIT ;  /* 0x000000000000194d */ /* 0x000fec0003800000 */
[----:B------:R-:W0:Y:S01]  /*05c0*/  LDCU.U8 UR4, c[0x0][0x410] ;  /* 0x00008200ff0477ac */ /* 0x000e220008000000 */
[----:B------:R-:W-:Y:S02]  /*05d0*/  @!P0 MOV R77, R12 ;  /* 0x0000000c004d8202 */ /* 0x000fe40000000f00 */
[----:B-----5:R-:W-:Y:S02]  /*05e0*/  @!P0 CS2R R22, SRZ ;  /* 0x0000000000168805 */ /* 0x020fe4000001ff00 */
[----:B------:R-:W-:Y:S02]  /*05f0*/  @!P0 MOV R78, R13 ;  /* 0x0000000d004e8202 */ /* 0x000fe40000000f00 */
[----:B------:R-:W-:Y:S02]  /*0600*/  @!P0 CS2R R20, SRZ ;  /* 0x0000000000148805 */ /* 0x000fe4000001ff00 */
[----:B------:R-:W-:Y:S02]  /*0610*/  @!P0 MOV R75, R14 ;  /* 0x0000000e004b8202 */ /* 0x000fe40000000f00 */
[----:B------:R-:W-:-:S02]  /*0620*/  @!P0 CS2R R26, SRZ ;  /* 0x00000000001a8805 */ /* 0x000fc4000001ff00 */
[----:B------:R-:W-:Y:S02]  /*0630*/  @!P0 MOV R76, R15 ;  /* 0x0000000f004c8202 */ /* 0x000fe40000000f00 */
[----:B------:R-:W-:Y:S02]  /*0640*/  @!P0 CS2R R24, SRZ ;  /* 0x0000000000188805 */ /* 0x000fe4000001ff00 */
[----:B------:R-:W-:Y:S02]  /*0650*/  @!P0 CS2R R30, SRZ ;  /* 0x00000000001e8805 */ /* 0x000fe4000001ff00 */
[----:B------:R-:W-:Y:S02]  /*0660*/  @!P0 CS2R R28, SRZ ;  /* 0x00000000001c8805 */ /* 0x000fe4000001ff00 */
[----:B------:R-:W-:Y:S02]  /*0670*/  @!P0 CS2R R34, SRZ ;  /* 0x0000000000228805 */ /* 0x000fe4000001ff00 */
[----:B------:R-:W-:Y:S01]  /*0680*/  @!P0 CS2R R32, SRZ ;  /* 0x0000000000208805 */ /* 0x000fe2000001ff00 */
[----:B------:R-:W1:Y:S01]  /*0690*/  LDCU UR5, c[0x0][0x40c] ;  /* 0x00008180ff0577ac */ /* 0x000e620008000800 */
[----:B------:R-:W2:Y:S01]  /*06a0*/  LDCU UR10, c[0x0][0x448] ;  /* 0x00008900ff0a77ac */ /* 0x000ea20008000800 */
[----:B0-----:R-:W-:Y:S01]  /*06b0*/  ISETP.NE.AND P1, PT, RZ, UR4, PT ;  /* 0x00000004ff007c0c */ /* 0x001fe2000bf25270 */
[----:B------:R-:W0:-:S12]  /*06c0*/  LDCU.64 UR8, c[0x0][0x3a0] ;  /* 0x00007400ff0877ac */ /* 0x000e180008000a00 */
.L_x_18247:
[----:B------:R-:W3:Y:S08]  /*06d0*/  LDC.64 R12, c[0x0][0x3f0] ;  /* 0x0000fc00ff0c7b82 */ /* 0x000ef00000000a00 */
[----:B------:R-:W4:Y:S08]  /*06e0*/  LDC R79, c[0x0][0x388] ;  /* 0x0000e200ff4f7b82 */ /* 0x000f300000000800 */
[----:B------:R-:W1:Y:S01]  /*06f0*/  LDC.64 R82, c[0x0][0x3f8] ;  /* 0x0000fe00ff527b82 */ /* 0x000e620000000a00 */
[----:B---3--:R-:W-:-:S06]  /*0700*/  IMAD.WIDE R36, R66, 0x4, R12 ;  /* 0x0000000442247825 */ /* 0x008fcc00078e020c */
[----:B------:R-:W3:Y:S01]  /*0710*/  LDG.E R36, desc[UR6][R36.64] ;  /* 0x0000000624247981 */ /* 0x000ee2000c1e1900 */
[----:B------:R-:W-:Y:S02]  /*0720*/  HFMA2 R54, -RZ, RZ, 0, 0 ;  /* 0x00000000ff367431 */ /* 0x000fe400000001ff */
[----:B-1----:R-:W-:-:S06]  /*0730*/  IMAD.WIDE R82, R66, 0x4, R82 ;  /* 0x0000000442527825 */ /* 0x002fcc00078e0252 */
[----:B------:R1:W5:Y:S01]  /*0740*/  LDG.E R82, desc[UR6][R82.64] ;  /* 0x0000000652527981 */ /* 0x000362000c1e1900 */
[----:B---3--:R-:W-:-:S13]  /*0750*/  ISETP.GE.AND P2, PT, R36, 0x1, PT ;  /* 0x000000012400780c */ /* 0x008fda0003f46270 */
[----:B------:R-:W3:Y:S01]  /*0760*/  @P2 LDC.64 R12, c[0x0][0x390] ;  /* 0x0000e400ff0c2b82 */ /* 0x000ee20000000a00 */
[----:B------:R-:W-:-:S05]  /*0770*/  @P2 IADD3 R14, PT, PT, R36, -0x1, RZ ;  /* 0xffffffff240e2810 */ /* 0x000fca0007ffe0ff */
[----:B----4-:R-:W-:-:S05]  /*0780*/  @P2 IMAD R14, R14, R79, RZ ;  /* 0x0000004f0e0e2224 */ /* 0x010fca00078e02ff */
[----:B------:R-:W-:-:S04]  /*0790*/  @P2 SHF.R.S32.HI R39, RZ, 0x1f, R14 ;  /* 0x0000001fff272819 */ /* 0x000fc8000001140e */
[----:B------:R-:W-:-:S04]  /*07a0*/  @P2 LEA.HI R39, R39, R14, RZ, 0x2 ;  /* 0x0000000e27272211 */ /* 0x000fc800078f10ff */
[----:B------:R-:W-:-:S05]  /*07b0*/  @P2 LEA.HI.SX32 R54, R39, R8, 0x1e ;  /* 0x0000000827362211 */ /* 0x000fca00078ff2ff */
[----:B---3--:R-:W-:-:S05]  /*07c0*/  @P2 IMAD.WIDE.U32 R12, R54, 0x10, R12 ;  /* 0x00000010360c2825 */ /* 0x008fca00078e000c */
[----:B------:R1:W5:Y:S01]  /*07d0*/  @P2 LDG.E.128 R16, desc[UR6][R12.64] ;  /* 0x000000060c102981 */ /* 0x000362000c1e1d00 */
[----:B0-----:R-:W-:Y:S01]  /*07e0*/  ISETP.NE.U32.AND P0, PT, RZ, UR8, PT ;  /* 0x00000008ff007c0c */ /* 0x001fe2000bf05070 */
[----:B------:R-:W-:-:S03]  /*07f0*/  IMAD R14, R66, R79, RZ ;  /* 0x0000004f420e7224 */ /* 0x000fc600078e02ff */
[----:B------:R-:W-:Y:S02]  /*0800*/  ISETP.NE.AND.EX P0, PT, RZ, UR9, PT, P0 ;  /* 0x00000009ff007c0c */ /* 0x000fe4000bf05300 */
[----:B------:R-:W-:-:S04]  /*0810*/  SHF.R.S32.HI R37, RZ, 0x1f, R14 ;  /* 0x0000001fff257819 */ /* 0x000fc8000001140e */
[----:B------:R-:W-:-:S04]  /*0820*/  LEA.HI R37, R37, R14, RZ, 0x2 ;  /* 0x0000000e25257211 */ /* 0x000fc800078f10ff */
[----:B------:R-:W-:-:S03]  /*0830*/  LEA.HI.SX32 R55, R37, R8, 0x1e ;  /* 0x0000000825377211 */ /* 0x000fc600078ff2ff */
[----:B-1----:R-:W-:Y:S05]  /*0840*/  @P0 BRA `(.L_x_18233) ;  /* 0x0000000000380947 */ /* 0x002fea0003800000 */
        /* <DEDUP_REMOVED lines=12> */
[----:B------:R-:W-:Y:S01]  /*0910*/  FSEL R43, R43, RZ, P3 ;  /* 0x000000ff2b2b7208 */ /* 0x000fe20001800000 */
[----:B------:R-:W-:Y:S06]  /*0920*/  BRA `(.L_x_18234) ;  /* 0x0000000000507947 */ /* 0x000fec0003800000 */
.L_x_18233:
[----:B------:R-:W0:Y:S02]  /*0930*/  LDC.64 R12, c[0x0][0x3a0] ;  /* 0x0000e800ff0c7b82 */ /* 0x000e240000000a00 */
[----:B0-----:R-:W-:-:S05]  /*0940*/  IMAD.WIDE.U32 R12, R55, 0x10, R12 ;  /* 0x00000010370c7825 */ /* 0x001fca00078e000c */
[----:B------:R-:W3:Y:S01]  /*0950*/  LDG.E.128 R40, desc[UR6][R12.64] ;  /* 0x000000060c287981 */ /* 0x000ee2000c1e1d00 */
[----:B------:R-:W-:-:S13]  /*0960*/  ISETP.GT.AND P3, PT, R36, RZ, PT ;  /* 0x000000ff2400720c */ /* 0x000fda0003f64270 */
[----:B------:R-:W0:Y:S08]  /*0970*/  @P3 LDC R15, c[0x0][0x40c] ;  /* 0x00010300ff0f3b82 */ /* 0x000e300000000800 */
[----:B------:R-:W1:Y:S08]  /*0980*/  @P3 LDC R14, c[0x0][0x40c] ;  /* 0x00010300ff0e3b82 */ /* 0x000e700000000800 */
[----:B------:R-:W4:Y:S08]  /*0990*/  @P3 LDC R39, c[0x0][0x40c] ;  /* 0x00010300ff273b82 */ /* 0x000f300000000800 */
[----:B------:R-:W2:Y:S01]  /*09a0*/  @P3 LDC R44, c[0x0][0x40c] ;  /* 0x00010300ff2c3b82 */ /* 0x000ea20000000800 */
[----:B0----5:R-:W-:Y:S01]  /*09b0*/  @P3 FMUL.FTZ R15, R16, R15 ;  /* 0x0000000f100f3220 */ /* 0x021fe20000410000 */
[----:B-1----:R-:W-:Y:S01]  /*09c0*/  @P3 FMUL.FTZ R14, R17, R14 ;  /* 0x0000000e110e3220 */ /* 0x002fe20000410000 */
[----:B----4-:R-:W-:Y:S01]  /*09d0*/  @P3 FMUL.FTZ R39, R18, R39 ;  /* 0x0000002712273220 */ /* 0x010fe20000410000 */
[----:B--2---:R-:W-:Y:S01]  /*09e0*/  @P3 FMUL.FTZ R44, R19, R44 ;  /* 0x0000002c132c3220 */ /* 0x004fe20000410000 */
[----:B---3--:R-:W-:Y:S01]  /*09f0*/  @!P3 MOV R36, R40 ;  /* 0x000000280024b202 */ /* 0x008fe20000000f00 */
[----:B------:R-:W-:Y:S01]  /*0a00*/  @P3 FFMA.FTZ R36, R15, R5, R40 ;  /* 0x000000050f243223 */ /* 0x000fe20000010028 */
[----:B------:R-:W-:Y:S01]  /*0a10*/  MOV R37, R41 ;  /* 0x0000002900257202 */ /* 0x000fe20000000f00 */
[----:B------:R-:W-:Y:S01]  /*0a20*/  @P3 FFMA.FTZ R37, R14, R2, R41 ;  /* 0x000000020e253223 */ /* 0x000fe20000010029 */
[----:B------:R-:W-:Y:S01]  /*0a30*/  MOV R38, R42 ;  /* 0x0000002a00267202 */ /* 0x000fe20000000f00 */
[----:B------:R-:W-:Y:S01]  /*0a40*/  @P3 FFMA.FTZ R38, R39, R3, R42 ;  /* 0x0000000327263223 */ /* 0x000fe2000001002a */
[----:B------:R-:W-:Y:S01]  /*0a50*/  MOV R15, R43 ;  /* 0x0000002b000f7202 */ /* 0x000fe20000000f00 */
[----:B------:R-:W-:-:S07]  /*0a60*/  @P3 FFMA.FTZ R43, R44, R0, R43 ;  /* 0x000000002c2b3223 */ /* 0x000fce000001002b */
.L_x_18234:
[----:B------:R-:W0:Y:S01]  /*0a70*/  @P0 LDC.64 R12, c[0x0][0x3a0] ;  /* 0x0000e800ff0c0b82 */ /* 0x000e220000000a00 */
[----:B------:R-:W-:Y:S02]  /*0a80*/  @P0 IADD3 R49, PT, PT, R55, 0x20, RZ ;  /* 0x0000002037310810 */ /* 0x000fe40007ffe0ff */
[----:B------:R-:W-:-:S05]  /*0a90*/  MOV R39, R43 ;  /* 0x0000002b00277202 */ /* 0x000fca0000000f00 */
[----:B------:R-:W1:Y:S08]  /*0aa0*/  LDC.64 R80, c[0x0][0x3a8] ;  /* 0x0000ea00ff507b82 */ /* 0x000e700000000a00 */
[----:B------:R-:W3:Y:S01]  /*0ab0*/  @P2 LDC.64 R44, c[0x0][0x390] ;  /* 0x0000e400ff2c2b82 */ /* 0x000ee20000000a00 */
[----:B0-----:R-:W-:Y:S01]  /*0ac0*/  @P0 IMAD.WIDE.U32 R12, R49, 0x10, R12 ;  /* 0x00000010310c0825 */ /* 0x001fe200078e000c */
[----:B------:R-:W-:-:S03]  /*0ad0*/  @P2 IADD3 R49, PT, PT, R54, 0x20, RZ ;  /* 0x0000002036312810 */ /* 0x000fc60007ffe0ff */
[----:B-1----:R-:W-:-:S05]  /*0ae0*/  IMAD.WIDE.U32 R46, R55, 0x10, R80 ;  /* 0x00000010372e7825 */ /* 0x002fca00078e0050 */
[----:B------:R0:W-:Y:S01]  /*0af0*/  STG.E.128 desc[UR6][R46.64], R36 ;  /* 0x000000242e007986 */ /* 0x0001e2000c101d06 */
[----:B---3--:R-:W-:-:S03]  /*0b00*/  @P2 IMAD.WIDE.U32 R44, R49, 0x10, R44 ;  /* 0x00000010312c2825 */ /* 0x008fc600078e002c */
[----:B------:R-:W3:Y:S04]  /*0b10*/  @P0 LDG.E.128 R12, desc[UR6][R12.64] ;  /* 0x000000060c0c0981 */ /* 0x000ee8000c1e1d00 */
[----:B------:R0:W5:Y:S01]  /*0b20*/  @P2 LDG.E.128 R16, desc[UR6][R44.64] ;  /* 0x000000062c102981 */ /* 0x000162000c1e1d00 */
[----:B------:R-:W-:Y:S01]  /*0b30*/  BSSY.RECONVERGENT B0, `(.L_x_18235) ;  /* 0x0000022000007945 */ /* 0x000fe20003800200 */
[----:B---3--:R-:W-:Y:S02]  /*0b40*/  @P0 MOV R42, R14 ;  /* 0x0000000e002a0202 */ /* 0x008fe40000000f00 */
[----:B------:R-:W-:Y:S02]  /*0b50*/  @P0 MOV R41, R13 ;  /* 0x0000000d00290202 */ /* 0x000fe40000000f00 */
[----:B------:R-:W-:Y:S01]  /*0b60*/  @P0 MOV R40, R12 ;  /* 0x0000000c00280202 */ /* 0x000fe20000000f00 */
[----:B0-----:R-:W-:Y:S06]  /*0b70*/  @!P0 BRA `(.L_x_18236) ;  /* 0x0000000000448947 */ /* 0x001fec0003800000 */
[----:B------:R-:W0:Y:S01]  /*0b80*/  @P3 LDC R13, c[0x0][0x40c] ;  /* 0x00010300ff0d3b82 */ /* 0x000e220000000800 */
[----:B------:R-:W-:Y:S02]  /*0b90*/  MOV R44, R40 ;  /* 0x00000028002c7202 */ /* 0x000fe40000000f00 */
[----:B------:R-:W-:Y:S02]  /*0ba0*/  MOV R45, R41 ;  /* 0x00000029002d7202 */ /* 0x000fe40000000f00 */
[----:B------:R-:W-:Y:S02]  /*0bb0*/  MOV R46, R42 ;  /* 0x0000002a002e7202 */ /* 0x000fe40000000f00 */
[----:B------:R-:W-:Y:S01]  /*0bc0*/  MOV R47, R15 ;  /* 0x0000000f002f7202 */ /* 0x000fe20000000f00 */
[----:B------:R-:W1:Y:S08]  /*0bd0*/  @P3 LDC R12, c[0x0][0x40c] ;  /* 0x00010300ff0c3b82 */ /* 0x000e700000000800 */
[----:B------:R-:W3:Y:S01]  /*0be0*/  @P3 LDC R39, c[0x0][0x40c] ;  /* 0x00010300ff273b82 */ /* 0x000ee20000000800 */
[----:B0----5:R-:W-:-:S04]  /*0bf0*/  @P3 FMUL.FTZ R13, R16, R13 ;  /* 0x0000000d100d3220 */ /* 0x021fc80000410000 */
[----:B------:R-:W-:Y:S01]  /*0c00*/  @P3 FFMA.FTZ R44, R13, R59, R40 ;  /* 0x0000003b0d2c3223 */ /* 0x000fe20000010028 */
[----:B-1----:R-:W-:-:S04]  /*0c10*/  @P3 FMUL.FTZ R12, R17, R12 ;  /* 0x0000000c110c3220 */ /* 0x002fc80000410000 */
[----:B------:R-:W-:Y:S01]  /*0c20*/  @P3 FFMA.FTZ R45, R12, R58, R41 ;  /* 0x0000003a0c2d3223 */ /* 0x000fe20000010029 */
[----:B---3--:R-:W-:-:S04]  /*0c30*/  @P3 FMUL.FTZ R39, R18, R39 ;  /* 0x0000002712273220 */ /* 0x008fc80000410000 */
[----:B------:R-:W-:Y:S01]  /*0c40*/  @P3 FFMA.FTZ R46, R39, R61, R42 ;  /* 0x0000003d272e3223 */ /* 0x000fe2000001002a */
[----:B------:R-:W-:Y:S06]  /*0c50*/  @!P3 BRA `(.L_x_18237) ;  /* 0x00000000003cb947 */ /* 0x000fec0003800000 */
[----:B------:R-:W-:-:S04]  /*0c60*/  FMUL.FTZ R12, R19, UR5 ;  /* 0x00000005130c7c20 */ /* 0x000fc80008410000 */
[----:B------:R-:W-:Y:S01]  /*0c70*/  FFMA.FTZ R47, R12, R60, R15 ;  /* 0x0000003c0c2f7223 */ /* 0x000fe2000001000f */
[----:B------:R-:W-:Y:S06]  /*0c80*/  BRA `(.L_x_18237) ;  /* 0x0000000000307947 */ /* 0x000fec0003800000 */
.L_x_18236:
[----:B-----5:R-:W-:Y:S01]  /*0c90*/  FMUL.FTZ R44, R16, UR5 ;  /* 0x00000005102c7c20 */ /* 0x020fe20008410000 */
[----:B------:R-:W-:Y:S01]  /*0ca0*/  FMUL.FTZ R45, R17, UR5 ;  /* 0x00000005112d7c20 */ /* 0x000fe20008410000 */
[----:B------:R-:W-:Y:S01]  /*0cb0*/  FMUL.FTZ R46, R18, UR5 ;  /* 0x00000005122e7c20 */ /* 0x000fe20008410000 */
[----:B------:R-:W-:Y:S01]  /*0cc0*/  FMUL.FTZ R47, R19, UR5 ;  /* 0x00000005132f7c20 */ /* 0x000fe20008410000 */
[----:B------:R-:W-:Y:S01]  /*0cd0*/  FMUL.FTZ R44, R44, R59 ;  /* 0x0000003b2c2c7220 */ /* 0x000fe20000410000 */
[----:B------:R-:W-:Y:S01]  /*0ce0*/  FMUL.FTZ R45, R45, R58 ;  /* 0x0000003a2d2d7220 */ /* 0x000fe20000410000 */
[----:B------:R-:W-:Y:S01]  /*0cf0*/  FMUL.FTZ R46, R46, R61 ;  /* 0x0000003d2e2e7220 */ /* 0x000fe20000410000 */
[----:B------:R-:W-:Y:S02]  /*0d00*/  FMUL.FTZ R47, R47, R60 ;  /* 0x0000003c2f2f7220 */ /* 0x000fe40000410000 */
[----:B------:R-:W-:Y:S02]  /*0d10*/  FSEL R44, R44, RZ, P3 ;  /* 0x000000ff2c2c7208 */ /* 0x000fe40001800000 */
[----:B------:R-:W-:-:S02]  /*0d20*/  FSEL R45, R45, RZ, P3 ;  /* 0x000000ff2d2d7208 */ /* 0x000fc40001800000 */
[----:B------:R-:W-:Y:S02]  /*0d30*/  FSEL R46, R46, RZ, P3 ;  /* 0x000000ff2e2e7208 */ /* 0x000fe40001800000 */
[----:B------:R-:W-:-:S07]  /*0d40*/  FSEL R47, R47, RZ, P3 ;  /* 0x000000ff2f2f7208 */ /* 0x000fce0001800000 */
.L_x_18237:
[----:B--2---:R-:W-:Y:S05]  /*0d50*/  BSYNC.RECONVERGENT B0 ;  /* 0x0000000000007941 */ /* 0x004fea0003800200 */
.L_x_18235:
[----:B------:R-:W0:Y:S01]  /*0d60*/  @P0 LDC.64 R48, c[0x0][0x3a0] ;  /* 0x0000e800ff300b82 */ /* 0x000e220000000a00 */
[C---:B------:R-:W-:Y:S02]  /*0d70*/  @P0 IADD3 R39, PT, PT, R55.reuse, 0x40, RZ ;  /* 0x0000004037270810 */ /* 0x040fe40007ffe0ff */
[----:B------:R-:W-:-:S05]  /*0d80*/  IADD3 R53, PT, PT, R55, 0x20, RZ ;  /* 0x0000002037357810 */ /* 0x000fca0007ffe0ff */
[----:B------:R-:W1:Y:S01]  /*0d90*/  @P2 LDC.64 R12, c[0x0][0x390] ;  /* 0x0000e400ff0c2b82 */ /* 0x000e620000000a00 */
[----:B------:R-:W-:-:S05]  /*0da0*/  IMAD.WIDE.U32 R52, R53, 0x10, R80 ;  /* 0x0000001035347825 */ /* 0x000fca00078e0050 */
[----:B------:R2:W-:Y:S01]  /*0db0*/  STG.E.128 desc[UR6][R52.64], R44 ;  /* 0x0000002c34007986 */ /* 0x0005e2000c101d06 */
[----:B0-----:R-:W-:Y:S01]  /*0dc0*/  @P0 IMAD.WIDE.U32 R48, R39, 0x10, R48 ;  /* 0x0000001027300825 */ /* 0x001fe200078e0030 */
[----:B------:R-:W-:-:S05]  /*0dd0*/  @P2 IADD3 R39, PT, PT, R54, 0x40, RZ ;  /* 0x0000004036272810 */ /* 0x000fca0007ffe0ff */
[----:B------:R-:W3:Y:S01]  /*0de0*/  @P0 LDG.E.128 R48, desc[UR6][R48.64] ;  /* 0x0000000630300981 */ /* 0x000ee2000c1e1d00 */
[----:B-1----:R-:W-:-:S05]  /*0df0*/  @P2 IMAD.WIDE.U32 R12, R39, 0x10, R12 ;  /* 0x00000010270c2825 */ /* 0x002fca00078e000c */
[----:B------:R2:W5:Y:S01]  /*0e00*/  @P2 LDG.E.128 R16, desc[UR6][R12.64] ;  /* 0x000000060c102981 */ /* 0x000562000c1e1d00 */
[----:B------:R-:W-:Y:S01]  /*0e10*/  BSSY.RECONVERGENT B0, `(.L_x_18238) ;  /* 0x0000023000007945 */ /* 0x000fe20003800200 */
[----:B---3--:R-:W-:Y:S02]  /*0e20*/  @P0 MOV R15, R51 ;  /* 0x00000033000f0202 */ /* 0x008fe40000000f00 */
[----:B------:R-:W-:Y:S02]  /*0e30*/  @P0 MOV R42, R50 ;  /* 0x00000032002a0202 */ /* 0x000fe40000000f00 */
[----:B------:R-:W-:Y:S02]  /*0e40*/  @P0 MOV R41, R49 ;  /* 0x0000003100290202 */ /* 0x000fe40000000f00 */
[----:B------:R-:W-:Y:S01]  /*0e50*/  @P0 MOV R40, R48 ;  /* 0x0000003000280202 */ /* 0x000fe20000000f00 */
[----:B--2---:R-:W-:Y:S06]  /*0e60*/  @!P0 BRA `(.L_x_18239) ;  /* 0x0000000000448947 */ /* 0x004fec0003800000 */
[----:B------:R-:W0:Y:S01]  /*0e70*/  @P3 LDC R13, c[0x0][0x40c] ;  /* 0x00010300ff0d3b82 */ /* 0x000e220000000800 */
[----:B------:R-:W-:Y:S02]  /*0e80*/  MOV R48, R40 ;  /* 0x0000002800307202 */ /* 0x000fe40000000f00 */
[----:B------:R-:W-:Y:S02]  /*0e90*/  MOV R49, R41 ;  /* 0x0000002900317202 */ /* 0x000fe40000000f00 */
[----:B------:R-:W-:Y:S02]  /*0ea0*/  MOV R50, R42 ;  /* 0x0000002a00327202 */ /* 0x000fe40000000f00 */
[----:B------:R-:W-:Y:S01]  /*0eb0*/  MOV R51, R15 ;  /* 0x0000000f00337202 */ /* 0x000fe20000000f00 */
        /* <DEDUP_REMOVED lines=12> */
.L_x_18239:
        /* <DEDUP_REMOVED lines=12> */
.L_x_18240:
[----:B------:R-:W-:Y:S05]  /*1040*/  BSYNC.RECONVERGENT B0 ;  /* 0x0000000000007941 */ /* 0x000fea0003800200 */
.L_x_18238:
[----:B------:R-:W0:Y:S01]  /*1050*/  @P0 LDC.64 R52, c[0x0][0x3a0] ;  /* 0x0000e800ff340b82 */ /* 0x000e220000000a00 */
[C---:B------:R-:W-:Y:S02]  /*1060*/  IADD3 R85, PT, PT, R55.reuse, 0x40, RZ ;  /* 0x0000004037557810 */ /* 0x040fe40007ffe0ff */
[----:B------:R-:W-:Y:S02]  /*1070*/  IADD3 R39, PT, PT, R55, 0x60, RZ ;  /* 0x0000006037277810 */ /* 0x000fe40007ffe0ff */
[----:B------:R-:W-:Y:S01]  /*1080*/  @P2 IADD3 R83, PT, PT, R54, 0x60, RZ ;  /* 0x0000006036532810 */ /* 0x000fe20007ffe0ff */
[----:B------:R-:W-:Y:S02]  /*1090*/  IMAD.WIDE.U32 R84, R85, 0x10, R80 ;  /* 0x0000001055547825 */ /* 0x000fe400078e0050 */
[----:B------:R-:W1:Y:S03]  /*10a0*/  @P2 LDC.64 R12, c[0x0][0x390] ;  /* 0x0000e400ff0c2b82 */ /* 0x000e660000000a00 */
[----:B------:R2:W-:Y:S01]  /*10b0*/  STG.E.128 desc[UR6][R84.64], R48 ;  /* 0x0000003054007986 */ /* 0x0005e2000c101d06 */
[----:B0-----:R-:W-:-:S06]  /*10c0*/  @P0 IMAD.WIDE.U32 R52, R39, 0x10, R52 ;  /* 0x0000001027340825 */ /* 0x001fcc00078e0034 */
        /* <DEDUP_REMOVED lines=12> */
[----:B------:R-:W-:-:S03]  /*1190*/  MOV R53, R41 ;  /* 0x0000002900357202 */ /* 0x000fc60000000f00 */
[----:B------:R-:W1:Y:S08]  /*11a0*/  @P3 LDC R13, c[0x0][0x40c] ;  /* 0x00010300ff0d3b82 */ /* 0x000e700000000800 */
[----:B------:R-:W2:Y:S01]  /*11b0*/  @P3 LDC R12, c[0x0][0x40c] ;  /* 0x00010300ff0c3b82 */ /* 0x000ea20000000800 */
[----:B0----5:R-:W-:-:S04]  /*11c0*/  @P3 FMUL.FTZ R55, R18, R55 ;  /* 0x0000003712373220 */ /* 0x021fc80000410000 */
[----:B------:R-:W-:Y:S01]  /*11d0*/  @P3 FFMA.FTZ R54, R55, R75, R42 ;  /* 0x0000004b37363223 */ /* 0x000fe2000001002a */
[----:B------:R-:W-:Y:S01]  /*11e0*/  MOV R55, R15 ;  /* 0x0000000f00377202 */ /* 0x000fe20000000f00 */
        /* <DEDUP_REMOVED lines=8> */
.L_x_18242:
        /* <DEDUP_REMOVED lines=12> */
.L_x_18243:
[----:B------:R-:W-:Y:S05]  /*1330*/  BSYNC.RECONVERGENT B0 ;  /* 0x0000000000007941 */ /* 0x000fea0003800200 */
.L_x_18241:
        /* <DEDUP_REMOVED lines=74> */
.L_x_18259:
[----:B------:R-:W-:Y:S01]  /*17e0*/  FMUL.FTZ R39, R83, R83 ;  /* 0x0000005353277220 */ /* 0x000fe20000410000 */
[----:B-1----:R-:W-:Y:S01]  /*17f0*/  FADD.FTZ R85, R84, R81 ;  /* 0x0000005154557221 */ /* 0x002fe20000010000 */
[----:B------:R-:W1:Y:S01]  /*1800*/  @!P0 LDC.64 R12, c[0x0][0x3c8] ;  /* 0x0000f200ff0c8b82 */ /* 0x000e620000000a00 */
[----:B------:R-:W-:Y:S02]  /*1810*/  BSSY.RECONVERGENT B0, `(.L_x_18245) ;  /* 0x000004e000007945 */ /* 0x000fe40003800200 */
[----:B------:R-:W-:Y:S01]  /*1820*/  FSEL R39, R39, RZ, P1 ;  /* 0x000000ff27277208 */ /* 0x000fe20000800000 */
[----:B------:R-:W-:-:S04]  /*1830*/  FFMA.FTZ R14, R85, R14, UR10 ;  /* 0x0000000a550e7e23 */ /* 0x000fc8000801000e */
[----:B------:R-:W2:Y:S01]  /*1840*/  @!P0 LDC.64 R80, c[0x0][0x3c0] ;  /* 0x0000f000ff508b82 */ /* 0x000ea20000000a00 */
[----:B------:R-:W-:-:S06]  /*1850*/  FADD.FTZ R39, R14, R39 ;  /* 0x000000270e277221 */ /* 0x000fcc0000010000 */
[----:B------:R-:W3:Y:S01]  /*1860*/  MUFU.RSQ R39, R39 ;  /* 0x0000002700277308 */ /* 0x000ee20000001400 */
[----:B-1----:R-:W-:-:S04]  /*1870*/  @!P0 IMAD.WIDE R12, R66, 0x4, R12 ;  /* 0x00000004420c8825 */ /* 0x002fc800078e020c */
[----:B--2---:R-:W-:-:S05]  /*1880*/  @!P0 IMAD.WIDE R80, R66, 0x4, R80 ;  /* 0x0000000442508825 */ /* 0x004fca00078e0250 */
[----:B------:R1:W-:Y:S04]  /*1890*/  @!P0 STG.E desc[UR6][R80.64], R83 ;  /* 0x0000005350008986 */ /* 0x0003e8000c101906 */
[----:B---3--:R1:W-:Y:S01]  /*18a0*/  @!P0 STG.E desc[UR6][R12.64], R39 ;  /* 0x000000270c008986 */ /* 0x0083e2000c101906 */
[----:B------:R-:W-:-:S13]  /*18b0*/  ISETP.GE.AND P0, PT, R82, 0x1, PT ;  /* 0x000000015200780c */ /* 0x000fda0003f06270 */
[----:B-1----:R-:W-:Y:S05]  /*18c0*/  @!P0 BRA `(.L_x_18246) ;  /* 0x0000000400088947 */ /* 0x002fea0003800000 */
[----:B------:R-:W-:Y:S01]  /*18d0*/  IADD3 R82, PT, PT, R82, -0x1, RZ ;  /* 0xffffffff52527810 */ /* 0x000fe20007ffe0ff */
[----:B------:R-:W1:Y:S01]  /*18e0*/  LDC.64 R12, c[0x0][0x428] ;  /* 0x00010a00ff0c7b82 */ /* 0x000e620000000a00 */
        /* <DEDUP_REMOVED lines=41> */
[C---:B------:R-:W-:Y:S01]  /*1b80*/  IADD3 R83, PT, PT, R79.reuse, 0x20, RZ ;  /* 0x000000204f537810 */ /* 0x040fe20007ffe0ff */
[----:B------:R-:W-:Y:S01]  /*1b90*/  FFMA.FTZ R47, R48, R56, R27 ;  /* 0x00000038302f7223 */ /* 0x000fe2000001001b */
[----:B------:R-:W-:Y:S01]  /*1ba0*/  IADD3 R81, PT, PT, R79, 0x40, RZ ;  /* 0x000000404f517810 */ /* 0x000fe20007ffe0ff */
[----:B------:R-:W-:Y:S01]  /*1bb0*/  FFMA.FTZ R48, R49, R63, R28 ;  /* 0x0000003f31307223 */ /* 0x000fe2000001001c */
[----:B------:R-:W-:Y:S01]  /*1bc0*/  IADD3 R87, PT, PT, R79, 0x60, RZ ;  /* 0x000000604f577810 */ /* 0x000fe20007ffe0ff */
[----:B------:R-:W-:Y:S01]  /*1bd0*/  FFMA.FTZ R36, R37, R9, R20 ;  /* 0x0000000925247223 */ /* 0x000fe20000010014 */
[----:B------:R-:W-:Y:S01]  /*1be0*/  FFMA.FTZ R49, R50, R62, R29 ;  /* 0x0000003e32317223 */ /* 0x000fe2000001001d */
[----:B------:R-:W-:Y:S01]  /*1bf0*/  FFMA.FTZ R37, R38, R6, R21 ;  /* 0x0000000626257223 */ /* 0x000fe20000010015 */
[----:B------:R-:W-:Y:S01]  /*1c00*/  FFMA.FTZ R50, R51, R65, R30 ;  /* 0x0000004133327223 */ /* 0x000fe2000001001e */
[----:B-1----:R-:W-:-:S04]  /*1c10*/  IMAD.WIDE.U32 R84, R79, 0x10, R12 ;  /* 0x000000104f547825 */ /* 0x002fc800078e000c */
[----:B------:R-:W-:Y:S01]  /*1c20*/  FFMA.FTZ R38, R55, R7, R22 ;  /* 0x0000000737267223 */ /* 0x000fe20000010016 */
[----:B------:R-:W-:Y:S01]  /*1c30*/  FFMA.FTZ R51, R52, R64, R31 ;  /* 0x0000004034337223 */ /* 0x000fe2000001001f */
[----:B------:R-:W-:Y:S01]  /*1c40*/  FFMA.FTZ R52, R53, R73, R32 ;  /* 0x0000004935347223 */ /* 0x000fe20000010020 */
[----:B------:R-:W-:-:S04]  /*1c50*/  IMAD.WIDE.U32 R82, R83, 0x10, R12 ;  /* 0x0000001053527825 */ /* 0x000fc800078e000c */
[----:B------:R-:W-:Y:S01]  /*1c60*/  FFMA.FTZ R53, R54, R74, R33 ;  /* 0x0000004a36357223 */ /* 0x000fe20000010021 */
[----:B------:R-:W-:Y:S01]  /*1c70*/  FFMA.FTZ R54, R43, R71, R34 ;  /* 0x000000472b367223 */ /* 0x000fe20000010022 */
[----:B------:R-:W-:Y:S01]  /*1c80*/  FFMA.FTZ R55, R14, R72, R35 ;  /* 0x000000480e377223 */ /* 0x000fe20000010023 */
[--C-:B------:R-:W-:Y:S01]  /*1c90*/  IMAD.WIDE.U32 R80, R81, 0x10, R12.reuse ;  /* 0x0000001051507825 */ /* 0x100fe200078e000c */
[----:B------:R1:W-:Y:S03]  /*1ca0*/  STG.E.128 desc[UR6][R84.64], R36 ;  /* 0x0000002454007986 */ /* 0x0003e6000c101d06 */
[----:B------:R-:W-:Y:S01]  /*1cb0*/  IMAD.WIDE.U32 R12, R87, 0x10, R12 ;  /* 0x00000010570c7825 */ /* 0x000fe200078e000c */
[----:B------:R1:W-:Y:S04]  /*1cc0*/  STG.E.128 desc[UR6][R82.64], R44 ;  /* 0x0000002c52007986 */ /* 0x0003e8000c101d06 */
[----:B------:R1:W-:Y:S04]  /*1cd0*/  STG.E.128 desc[UR6][R80.64], R48 ;  /* 0x0000003050007986 */ /* 0x0003e8000c101d06 */
[----:B------:R1:W-:Y:S02]  /*1ce0*/  STG.E.128 desc[UR6][R12.64], R52 ;  /* 0x000000340c007986 */ /* 0x0003e4000c101d06 */
.L_x_18246:
[----:B------:R-:W-:Y:S05]  /*1cf0*/  BSYNC.RECONVERGENT B0 ;  /* 0x0000000000007941 */ /* 0x000fea0003800200 */
.L_x_18245:
[----:B-1----:R-:W1:Y:S02]  /*1d00*/  LDC.64 R12, c[0x0][0x380] ;  /* 0x0000e000ff0c7b82 */ /* 0x002e640000000a00 */
[----:B-1----:R-:W-:-:S04]  /*1d10*/  LEA R66, R12, R66, 0x2 ;  /* 0x000000420c427211 */ /* 0x002fc800078e10ff */
[----:B------:R-:W-:-:S13]  /*1d20*/  ISETP.GE.AND P0, PT, R66, R13, PT ;  /* 0x0000000d4200720c */ /* 0x000fda0003f06270 */
[----:B------:R-:W-:Y:S05]  /*1d30*/  @!P0 BRA `(.L_x_18247) ;  /* 0xffffffe800648947 */ /* 0x000fea000383ffff */
[----:B------:R-:W-:Y:S05]  /*1d40*/  EXIT ;  /* 0x000000000000794d */ /* 0x000fea0003800000 */
.L_x_18244:
        /* <DEDUP_REMOVED lines=8> */
.L_x_18249:
[----:B------:R-:W-:Y:S05]  /*1dd0*/  BSYNC B0 ;  /* 0x0000000000007941 */ /* 0x000fea0003800000 */
.L_x_18248:
        /* <DEDUP_REMOVED lines=9> */
.L_x_18250:
[----:B------:R-:W-:Y:S01]  /*1e70*/  HFMA2 R87, -RZ, RZ, 0, 2.384185791015625e-07 ;  /* 0x00000004ff577431 */ /* 0x000fe200000001ff */
[----:B------:R-:W-:-:S05]  /*1e80*/  MOV R14, R86 ;  /* 0x00000056000e7202 */ /* 0x000fca0000000f00 */
[----:B------:R-:W-:-:S05]  /*1e90*/  FADD.FTZ R39, R13, R14 ;  /* 0x0000000e0d277221 */ /* 0x000fca0000010000 */
[----:B------:R-:W-:-:S07]  /*1ea0*/  MOV R88, R39 ;  /* 0x0000002700587202 */ /* 0x000fce0000000f00 */
[----:B------:R-:W-:Y:S05]  /*1eb0*/  WARPSYNC.COLLECTIVE R85, `(.L_x_18251) ;  /* 0x0000000055087348 */ /* 0x000fea0003c00000 */
[----:B------:R0:W1:Y:S02]  /*1ec0*/  SHFL.BFLY P2, R86, R88, R87, R90 ;  /* 0x0c00005758567389 */ /* 0x000064000004005a */
[----:B01----:R-:W-:Y:S05]  /*1ed0*/  ENDCOLLECTIVE ;  /* 0x000000000000791b */ /* 0x003fea0003800000 */
.L_x_18251:
        /* <DEDUP_REMOVED lines=8> */
.L_x_18252:
[----:B------:R-:W-:Y:S01]  /*1f60*/  HFMA2 R87, -RZ, RZ, 0, 9.5367431640625e-07 ;  /* 0x00000010ff577431 */ /* 0x000fe200000001ff */
[----:B------:R-:W-:-:S05]  /*1f70*/  MOV R81, R86 ;  /* 0x0000005600517202 */ /* 0x000fca0000000f00 */
[----:B------:R-:W-:-:S05]  /*1f80*/  FADD.FTZ R81, R80, R81 ;  /* 0x0000005150517221 */ /* 0x000fca0000010000 */
[----:B------:R-:W-:-:S07]  /*1f90*/  MOV R88, R81 ;  /* 0x0000005100587202 */ /* 0x000fce0000000f00 */
[----:B------:R-:W-:Y:S05]  /*1fa0*/  WARPSYNC.COLLECTIVE R85, `(.L_x_18253) ;  /* 0x0000000055087348 */ /* 0x000fea0003c00000 */
[----:B------:R0:W1:Y:S02]  /*1fb0*/  SHFL.BFLY P2, R86, R88, R87, R90 ;  /* 0x0c00005758567389 */ /* 0x000064000004005a */
[----:B01----:R-:W-:Y:S05]  /*1fc0*/  ENDCOLLECTIVE ;  /* 0x000000000000791b */ /* 0x003fea0003800000 */
.L_x_18253:
        /* <DEDUP_REMOVED lines=40> */
.L_x_18254:
[----:B------:R-:W-:Y:S01]  /*2250*/  HFMA2 R87, -RZ, RZ, 0, 1.1920928955078125e-07 ;  /* 0x00000002ff577431 */ /* 0x000fe200000001ff */
[----:B------:R-:W-:-:S05]  /*2260*/  MOV R13, R86 ;  /* 0x00000056000d7202 */ /* 0x000fca0000000f00 */
[----:B------:R-:W-:-:S05]  /*2270*/  FADD.FTZ R13, R12, R13 ;  /* 0x0000000d0c0d7221 */ /* 0x000fca0000010000 */
[----:B------:R-:W-:-:S07]  /*2280*/  MOV R88, R13 ;  /* 0x0000000d00587202 */ /* 0x000fce0000000f00 */
[----:B------:R-:W-:Y:S05]  /*2290*/  WARPSYNC.COLLECTIVE R85, `(.L_x_18255) ;  /* 0x0000000055087348 */ /* 0x000fea0003c00000 */
[----:B------:R0:W1:Y:S02]  /*22a0*/  SHFL.BFLY P2, R86, R88, R87, R90 ;  /* 0x0c00005758567389 */ /* 0x000064000004005a */
[----:B01----:R-:W-:Y:S05]  /*22b0*/  ENDCOLLECTIVE ;  /* 0x000000000000791b */ /* 0x003fea0003800000 */
.L_x_18255:
[----:B------:R-:W-:Y:S01]  /*22c0*/  HFMA2 R87, -RZ, RZ, 0, 2.384185791015625e-07 ;  /* 0x00000004ff577431 */ /* 0x000fe200000001ff */
[----:B------:R-:W-:-:S05]  /*22d0*/  MOV R80, R86 ;  /* 0x0000005600507202 */ /* 0x000fca0000000f00 */
[----:B------:R-:W-:-:S05]  /*22e0*/  FADD.FTZ R80, R13, R80 ;  /* 0x000000500d507221 */ /* 0x000fca0000010000 */
[----:B------:R-:W-:-:S07]  /*22f0*/  MOV R88, R80 ;  /* 0x0000005000587202 */ /* 0x000fce0000000f00 */
[----:B------:R-:W-:Y:S05]  /*2300*/  WARPSYNC.COLLECTIVE R85, `(.L_x_18256) ;  /* 0x0000000055087348 */ /* 0x000fea0003c00000 */
[----:B------:R0:W1:Y:S02]  /*2310*/  SHFL.BFLY P2, R86, R88, R87, R90 ;  /* 0x0c00005758567389 */ /* 0x000064000004005a */
[----:B01----:R-:W-:Y:S05]  /*2320*/  ENDCOLLECTIVE ;  /* 0x000000000000791b */ /* 0x003fea0003800000 */
.L_x_18256:
[----:B------:R-:W-:Y:S01]  /*2330*/  HFMA2 R87, -RZ, RZ, 0, 4.76837158203125e-07 ;  /* 0x00000008ff577431 */ /* 0x000fe200000001ff */
[----:B------:R-:W-:-:S05]  /*2340*/  MOV R39, R86 ;  /* 0x0000005600277202 */ /* 0x000fca0000000f00 */
[----:B------:R-:W-:-:S05]  /*2350*/  FADD.FTZ R39, R80, R39 ;  /* 0x0000002750277221 */ /* 0x000fca0000010000 */
[----:B------:R-:W-:-:S07]  /*2360*/  MOV R88, R39 ;  /* 0x0000002700587202 */ /* 0x000fce0000000f00 */
[----:B------:R-:W-:Y:S05]  /*2370*/  WARPSYNC.COLLECTIVE R85, `(.L_x_18257) ;  /* 0x0000000055087348 */ /* 0x000fea0003c00000 */
[----:B------:R0:W1:Y:S02]  /*2380*/  SHFL.BFLY P2, R86, R88, R87, R90 ;  /* 0x0c00005758567389 */ /* 0x000064000004005a */
[----:B01----:R-:W-:Y:S05]  /*2390*/  ENDCOLLECTIVE ;  /* 0x000000000000791b */ /* 0x003fea0003800000 */
.L_x_18257:
[----:B------:R-:W-:Y:S01]  /*23a0*/  HFMA2 R87, -RZ, RZ, 0, 9.5367431640625e-07 ;  /* 0x00000010ff577431 */ /* 0x000fe200000001ff */
[----:B------:R-:W-:-:S05]  /*23b0*/  MOV R84, R86 ;  /* 0x0000005600547202 */ /* 0x000fca0000000f00 */
[----:B------:R-:W-:-:S05]  /*23c0*/  FADD.FTZ R84, R39, R84 ;  /* 0x0000005427547221 */ /* 0x000fca0000010000 */
[----:B------:R-:W-:-:S07]  /*23d0*/  MOV R88, R84 ;  /* 0x0000005400587202 */ /* 0x000fce0000000f00 */
[----:B------:R-:W-:Y:S05]  /*23e0*/  WARPSYNC.COLLECTIVE R85, `(.L_x_18258) ;  /* 0x0000000055087348 */ /* 0x000fea0003c00000 */
[----:B------:R0:W1:Y:S02]  /*23f0*/  SHFL.BFLY P2, R86, R88, R87, R90 ;  /* 0x0c00005758567389 */ /* 0x000064000004005a */
[----:B01----:R-:W-:Y:S05]  /*2400*/  ENDCOLLECTIVE ;  /* 0x000000000000791b */ /* 0x003fea0003800000 */
.L_x_18258:
[----:B------:R-:W-:Y:S01]  /*2410*/  MOV R81, R86 ;  /* 0x0000005600517202 */ /* 0x000fe20000000f00 */
[----:B------:R-:W-:Y:S06]  /*2420*/  BRA `(.L_x_18259) ;  /* 0xfffffff000ec7947 */ /* 0x000fec000383ffff */
.L_x_18260:
        /* <DEDUP_REMOVED lines=13> */
.L_x_20372:


//--------------------- .text._ZN10layer_norm13ln_fwd_kernelINS_13Kernel_traitsIfffffjLj512ELj1ELj4ELj1ELj16ENS_18Kernel_traits_baseILj512EfffffjLj128EEEEELb1ELb0ELb0ELb0EEEvNS_9FwdParamsE --------------------------
	.section	.text._ZN10layer_norm13ln_fwd_kernelINS_13Kernel_traitsIfffffjLj512ELj1ELj4ELj1ELj16ENS_18Kernel_traits_baseILj512EfffffjLj128EEEEELb1ELb0ELb0ELb0EEEvNS_9FwdParamsE,"ax",@progbits
	.align	128
        .global         _ZN10layer_norm13ln_fwd_kernelINS_13Kernel_traitsIfffffjLj512ELj1ELj4ELj1ELj16ENS_18Kernel_traits_baseILj512EfffffjLj128EEEEELb1ELb0ELb0ELb0EEEvNS_9FwdParamsE
        .type           _ZN10layer_norm13ln_fwd_kernelINS_13Kernel_traitsIfffffjLj512ELj1ELj4ELj1ELj16ENS_18Kernel_traits_baseILj512EfffffjLj128EEEEELb1ELb0ELb0ELb0EEEvNS_9FwdParamsE,@function
        .size           _ZN10layer_norm13ln_fwd_kernelINS_13Kernel_traitsIfffffjLj512ELj1ELj4ELj1ELj16ENS_18Kernel_traits_baseILj512EfffffjLj128EEEEELb1ELb0ELb0ELb0EEEvNS_9FwdParamsE,(.L_x_20373 - _ZN10layer_norm13ln_fwd_kernelINS_13Kernel_traitsIfffffjLj512ELj1ELj4ELj1ELj16ENS_18Kernel_traits_baseILj512EfffffjLj128EEEEELb1ELb0ELb0ELb0EEEvNS_9FwdParamsE)
        .other          _ZN10layer_norm13ln_fwd_kernelINS_13Kernel_traitsIfffffjLj512ELj1ELj4ELj1ELj16ENS_18Kernel_traits_baseILj512EfffffjLj128EEEEELb1ELb0ELb0ELb0EEEvNS_9FwdParamsE,@"STO_CUDA_ENTRY STV_DEFAULT"
_ZN10layer_norm13ln_fwd_kernelINS_13Kernel_traitsIfffffjLj512ELj1ELj4ELj1ELj16ENS_18Kernel_traits_baseILj512EfffffjLj128EEEEELb1ELb0ELb0ELb0EEEvNS_9FwdParamsE:
.text._ZN10layer_norm13ln_fwd_kernelINS_13Kernel_traitsIfffffjLj512ELj1ELj4ELj1ELj16ENS_18Kernel_traits_baseILj512EfffffjLj128EEEEELb1ELb0ELb0ELb0EEEvNS_9FwdParamsE:
        /* <DEDUP_REMOVED lines=66> */
[----:B------:R-:W1:Y:S03]  /*0420*/  @P0 LDC.64 R2, c[0x0][0x3d0] ;  /* 0x0000f400ff020b82 */ /* 0x000e660000000a00 */
[----:B------:R-:W-:Y:S01]  /*0430*/  @P1 VIADD R5, R5, 0x20 ;  /* 0x0000002005051836 */ /* 0x000fe20000000000 */
[----:B------:R0:W5:Y:S03]  /*0440*/  @P1 LDG.E.128 R24, desc[UR8][R12.64] ;  /* 0x000000080c181981 */ /* 0x000166000c1e1d00 */
[C---:B--2---:R-:W-:Y:S01]  /*0450*/  @P2 IMAD.WIDE.U32 R14, R5.reuse, 0x10, R14 ;  /* 0x00000010050e2825 */ /* 0x044fe200078e000e */
[----:B------:R-:W2:Y:S04]  /*0460*/  @P0 LDC.64 R8, c[0x0][0x438] ;  /* 0x00010e00ff080b82 */ /* 0x000ea80000000a00 */
        /* <DEDUP_REMOVED lines=17> */
.L_x_18262:
        /* <DEDUP_REMOVED lines=8> */
[----:B------:R-:W2:Y:S01]  /*0600*/  @P0 LDC.64 R16, c[0x0][0x3d0] ;  /* 0x0000f400ff100b82 */ /* 0x000ea20000000a00 */
[----:B0-----:R-:W-:-:S07]  /*0610*/  @P1 IMAD.WIDE.U32 R2, R5, 0x10, R2 ;  /* 0x0000001005021825 */ /* 0x001fce00078e0002 */
[----:B------:R-:W0:Y:S01]  /*0620*/  @P3 LDC.64 R32, c[0x0][0x3d0] ;  /* 0x0000f400ff203b82 */ /* 0x000e220000000a00 */
[----:B------:R-:W-:Y:S01]  /*0630*/  @P1 VIADD R5, R5, 0x20 ;  /* 0x0000002005051836 */ /* 0x000fe20000000000 */
[----:B------:R-:W5:Y:S03]  /*0640*/  @P1 LDG.E.128 R28, desc[UR8][R2.64] ;  /* 0x00000008021c1981 */ /* 0x000f66000c1e1d00 */
[C---:B-1----:R-:W-:Y:S01]  /*0650*/  @P2 IMAD.WIDE.U32 R40, R5.reuse, 0x10, R18 ;  /* 0x0000001005282825 */ /* 0x042fe200078e0012 */
[----:B------:R-:W-:-:S04]  /*0660*/  @P2 IADD3 R5, PT, PT, R5, 0x20, RZ ;  /* 0x0000002005052810 */ /* 0x000fc80007ffe0ff */
[----:B------:R-:W5:Y:S01]  /*0670*/  @P2 LDG.E.128 R20, desc[UR8][R40.64] ;  /* 0x0000000828142981 */ /* 0x000f62000c1e1d00 */
[----:B--2---:R-:W-:Y:S01]  /*0680*/  @P0 IMAD.WIDE.U32 R34, R64, 0x10, R16 ;  /* 0x0000001040220825 */ /* 0x004fe200078e0010 */
[----:B------:R-:W-:Y:S02]  /*0690*/  CS2R R18, SRZ ;  /* 0x0000000000127805 */ /* 0x000fe4000001ff00 */
[----:B------:R-:W-:Y:S02]  /*06a0*/  CS2R R16, SRZ ;  /* 0x0000000000107805 */ /* 0x000fe4000001ff00 */
[----:B------:R-:W-:Y:S02]  /*06b0*/  CS2R R26, SRZ ;  /* 0x00000000001a7805 */ /* 0x000fe4000001ff00 */
[----:B------:R-:W-:Y:S01]  /*06c0*/  CS2R R24, SRZ ;  /* 0x0000000000187805 */ /* 0x000fe2000001ff00 */
[----:B------:R1:W5:Y:S01]  /*06d0*/  @P0 LDG.E.128 R36, desc[UR8][R34.64] ;  /* 0x0000000822240981 */ /* 0x000362000c1e1d00 */
[----:B0-----:R-:W-:Y:S01]  /*06e0*/  @P3 IMAD.WIDE.U32 R32, R5, 0x10, R32 ;  /* 0x0000001005203825 */ /* 0x001fe200078e0020 */
[----:B------:R-:W-:-:S02]  /*06f0*/  @P3 CS2R R10, SRZ ;  /* 0x00000000000a3805 */ /* 0x000fc4000001ff00 */
[----:B------:R-:W-:Y:S02]  /*0700*/  @P3 CS2R R8, SRZ ;  /* 0x0000000000083805 */ /* 0x000fe4000001ff00 */
[----:B------:R0:W5:Y:S01]  /*0710*/  @P3 LDG.E.128 R12, desc[UR8][R32.64] ;  /* 0x00000008200c3981 */ /* 0x000162000c1e1d00 */
[----:B-1----:R-:W-:Y:S02]  /*0720*/  CS2R R34, SRZ ;  /* 0x0000000000227805 */ /* 0x002fe4000001ff00 */
[----:B0-----:R-:W-:-:S07]  /*0730*/  CS2R R32, SRZ ;  /* 0x0000000000207805 */ /* 0x001fce000001ff00 */
.L_x_18263:
[----:B------:R-:W-:Y:S05]  /*0740*/  BSYNC.RECONVERGENT B0 ;  /* 0x0000000000007941 */ /* 0x000fea0003800200 */
.L_x_18261:
[----:B------:R-:W0:Y:S02]  /*0750*/  LDCU UR4, c[0x0][0x384] ;  /* 0x00007080ff0477ac */ /* 0x000e240008000800 */
[----:B0-----:R-:W-:-:S13]  /*0760*/  ISETP.GE.AND P0, PT, R63, UR4, PT ;  /* 0x000000043f007c0c */ /* 0x001fda000bf06270 */
[----:B------:R-:W-:Y:S05]  /*0770*/  @P0 EXIT ;  /* 0x000000000000094d */ /* 0x000fea0003800000 */
[----:B------:R-:W-:Y:S01]  /*0780*/  IMAD.HI.U32 R2, R60, -0x2daee0ad, RZ ;  /* 0xd2511f533c027827 */ /* 0x000fe200078e00ff */
        /* <DEDUP_REMOVED lines=69> */
.L_x_18449:
[----:B------:R-:W0:Y:S01]  /*0be0*/  @UP0 LDCU.64 UR4, c[0x0][0x3e0] ;  /* 0x00007c00ff0407ac */ /* 0x000e220008000a00 */
[----:B------:R-:W-:Y:S01]  /*0bf0*/  PLOP3.LUT P0, PT, PT, PT, UP0, 0x80, 0x8 ;  /* 0x000000000008781c */ /* 0x000fe20003f0f008 */
[----:B------:R-:W-:Y:S01]  /*0c00*/  HFMA2 R66, -RZ, RZ, 1.875, 0 ;  /* 0x3f800000ff427431 */ /* 0x000fe200000001ff */
[----:B------:R-:W-:Y:S01]  /*0c10*/  PLOP3.LUT P1, PT, PT, PT, UP0, 0x80, 0x8 ;  /* 0x000000000008781c */ /* 0x000fe20003f2f008 */
[----:B------:R-:W-:Y:S02]  /*0c20*/  IMAD.MOV.U32 R52, RZ, RZ, 0x4 ;  /* 0x00000004ff347424 */ /* 0x000fe400078e00ff */
[----:B------:R-:W-:-:S08]  /*0c30*/  IMAD R54, R63, UR32, RZ ;  /* 0x000000203f367c24 */ /* 0x000fd0000f8e02ff */
[----:B0-----:R-:W-:Y:S01]  /*0c40*/  @P0 IMAD.WIDE R52, R63, R52, UR4 ;  /* 0x000000043f340e25 */ /* 0x001fe2000f8e0234 */
[----:B------:R-:W-:-:S04]  /*0c50*/  SHF.R.S32.HI R55, RZ, 0x1f, R54 ;  /* 0x0000001fff377819 */ /* 0x000fc80000011436 */
[----:B-----5:R0:W5:Y:S01]  /*0c60*/  @P1 LDG.E R66, desc[UR8][R52.64] ;  /* 0x0000000834421981 */ /* 0x020162000c1e1900 */
[----:B------:R-:W-:Y:S01]  /*0c70*/  ISETP.GE.U32.AND P1, PT, R62, 0x20, PT ;  /* 0x000000203e00780c */ /* 0x000fe20003f26070 */
[----:B------:R-:W-:Y:S01]  /*0c80*/  BSSY.RECONVERGENT B1, `(.L_x_18265) ;  /* 0x000029c000017945 */ /* 0x000fe20003800200 */
[----:B------:R-:W-:-:S04]  /*0c90*/  LEA.HI R55, R55, R54, RZ, 0x2 ;  /* 0x0000003637377211 */ /* 0x000fc800078f10ff */
[----:B------:R-:W-:-:S05]  /*0ca0*/  LEA.HI.SX32 R65, R55, R64, 0x1e ;  /* 0x0000004037417211 */ /* 0x000fca00078ff2ff */
[----:B------:R-:W-:Y:S02]  /*0cb0*/  IMAD.MOV.U32 R67, RZ, RZ, R65 ;  /* 0x000000ffff437224 */ /* 0x000fe400078e0041 */
        /* <DEDUP_REMOVED lines=21> */
.L_x_20205:
[----:B------:R-:W-:Y:S05]  /*0e10*/  BRX R68 -0xe20                                     (*"BRANCH_TARGETS .L_x_20206,.L_x_20207,.L_x_20208"*) ;  /* 0xfffffff044787949 */ /* 0x000fea000383ffff */
.L_x_20208:
[----:B------:R-:W-:Y:S01]  /*0e20*/  VIADD R70, R4, 0x1 ;  /* 0x0000000104467836 */ /* 0x000fe20000000000 */
[----:B------:R-:W-:Y:S01]  /*0e30*/  MOV R69, R5 ;  /* 0x0000000500457202 */ /* 0x000fe20000000f00 */
[----:B------:R-:W-:Y:S01]  /*0e40*/  IMAD.MOV.U32 R68, RZ, RZ, R2 ;  /* 0x000000ffff447224 */ /* 0x000fe200078e0002 */
[----:B------:R-:W-:Y:S06]  /*0e50*/  BRA `(.L_x_18269) ;  /* 0x0000000000f07947 */ /* 0x000fec0003800000 */
.L_x_20206:
[----:B------:R-:W-:Y:S01]  /*0e60*/  IMAD.MOV.U32 R68, RZ, RZ, R2 ;  /* 0x000000ffff447224 */ /* 0x000fe200078e0002 */
[----:B------:R-:W-:Y:S01]  /*0e70*/  MOV R69, R6 ;  /* 0x0000000600457202 */ /* 0x000fe20000000f00 */
[----:B------:R-:W-:Y:S01]  /*0e80*/  IMAD.MOV.U32 R70, RZ, RZ, 0x3 ;  /* 0x00000003ff467424 */ /* 0x000fe200078e00ff */
[----:B------:R-:W-:Y:S06]  /*0e90*/  BRA `(.L_x_18269) ;  /* 0x0000000000e07947 */ /* 0x000fec0003800000 */
.L_x_20207:
        /* <DEDUP_REMOVED lines=13> */
.L_x_18271:
[----:B------:R-:W-:Y:S05]  /*0f70*/  BSYNC.RECONVERGENT B3 ;  /* 0x0000000000037941 */ /* 0x000fea0003800200 */
.L_x_18270:
        /* <DEDUP_REMOVED lines=42> */
.L_x_18269:
[----:B------:R-:W-:Y:S05]  /*1220*/  BSYNC.RECONVERGENT B2 ;  /* 0x0000000000027941 */ /* 0x000fea0003800200 */
.L_x_18268:
[----:B------:R-:W0:Y:S01]  /*1230*/  LDC R67, c[0x0][0x408] ;  /* 0x00010200ff437b82 */ /* 0x000e220000000800 */
[----:B------:R-:W-:Y:S01]  /*1240*/  I2FP.F32.U32 R4, R69 ;  /* 0x0000004500047245 */ /* 0x000fe20000201000 */
[----:B------:R-:W-:Y:S01]  /*1250*/  IMAD.MOV.U32 R69, RZ, RZ, 0x2f800000 ;  /* 0x2f800000ff457424 */ /* 0x000fe200078e00ff */
[----:B------:R-:W-:Y:S01]  /*1260*/  ISETP.NE.AND P2, PT, R70, 0x1, PT ;  /* 0x000000014600780c */ /* 0x000fe20003f45270 */
[----:B-----5:R-:W-:Y:S01]  /*1270*/  FMUL.FTZ R52, R52, R66 ;  /* 0x0000004234347220 */ /* 0x020fe20000410000 */
[----:B------:R-:W-:Y:S01]  /*1280*/  BSSY.RECONVERGENT B2, `(.L_x_18272) ;  /* 0x000004c000027945 */ /* 0x000fe20003800200 */
[----:B------:R-:W-:Y:S01]  /*1290*/  FFMA.FTZ R71, R4, R69, 1.1641532182693481445e-10 ;  /* 0x2f00000004477423 */ /* 0x000fe20000010045 */
[----:B------:R-:W-:Y:S01]  /*12a0*/  IMAD.MOV.U32 R4, RZ, RZ, R0 ;  /* 0x000000ffff047224 */ /* 0x000fe200078e0000 */
[----:B------:R-:W1:Y:S01]  /*12b0*/  LDC R2, c[0x0][0x404] ;  /* 0x00010100ff027b82 */ /* 0x000e620000000800 */
[----:B0-----:R-:W-:Y:S02]  /*12c0*/  FMUL.FTZ R52, R52, R67 ;  /* 0x0000004334347220 */ /* 0x001fe40000410000 */
[----:B-1----:R-:W-:-:S04]  /*12d0*/  FSETP.GTU.FTZ.AND P0, PT, R71, R2, PT ;  /* 0x000000024700720b */ /* 0x002fc80003f1c000 */
        /* <DEDUP_REMOVED lines=13> */
.L_x_18274:
        /* <DEDUP_REMOVED lines=13> */
.L_x_18276:
[----:B------:R-:W-:Y:S05]  /*1480*/  BSYNC.RECONVERGENT B3 ;  /* 0x0000000000037941 */ /* 0x000fea0003800200 */
.L_x_18275:
        /* <DEDUP_REMOVED lines=43> */
.L_x_18273:
[----:B------:R-:W-:Y:S05]  /*1740*/  BSYNC.RECONVERGENT B2 ;  /* 0x0000000000027941 */ /* 0x000fea0003800200 */
.L_x_18272:
[----:B------:R-:W-:Y:S01]  /*1750*/  I2FP.F32.U32 R4, R4 ;  /* 0x0000000400047245 */ /* 0x000fe20000201000 */
[----:B------:R-:W-:Y:S01]  /*1760*/  BSSY.RECONVERGENT B2, `(.L_x_18277) ;  /* 0x000004d000027945 */ /* 0x000fe20003800200 */
[----:B------:R-:W-:Y:S01]  /*1770*/  ISETP.NE.AND P3, PT, R52, 0x1, PT ;  /* 0x000000013400780c */ /* 0x000fe20003f65270 */
        /* <DEDUP_REMOVED lines=18> */
.L_x_18279:
        /* <DEDUP_REMOVED lines=13> */
.L_x_18281:
[----:B------:R-:W-:Y:S05]  /*1970*/  BSYNC.RECONVERGENT B3 ;  /* 0x0000000000037941 */ /* 0x000fea0003800200 */
.L_x_18280:
        /* <DEDUP_REMOVED lines=39> */
[----:B------:R-:W-:Y:S01]  /*1bf0*/  HFMA2 R70, -RZ, RZ, 0, 0 ;  /* 0x00000000ff467431 */ /* 0x000fe200000001ff */
[----:B------:R-:W-:Y:S01]  /*1c00*/  LOP3.LUT R6, R4, UR31, R53, 0x96, !PT ;  /* 0x0000001f04067c12 */ /* 0x000fe2000f8e9635 */
[----:B------:R-:W-:Y:S02]  /*1c10*/  IMAD.MOV.U32 R4, RZ, RZ, R68 ;  /* 0x000000ffff047224 */ /* 0x000fe400078e0044 */
[----:B------:R-:W-:-:S07]  /*1c20*/  IMAD.MOV.U32 R68, RZ, RZ, R52 ;  /* 0x000000ffff447224 */ /* 0x000fce00078e0034 */
.L_x_18278:
[----:B------:R-:W-:Y:S05]  /*1c30*/  BSYNC.RECONVERGENT B2 ;  /* 0x0000000000027941 */ /* 0x000fea0003800200 */
.L_x_18277:
[----:B------:R-:W-:Y:S01]  /*1c40*/  I2FP.F32.U32 R4, R4 ;  /* 0x0000000400047245 */ /* 0x000fe20000201000 */
[----:B------:R-:W-:Y:S01]  /*1c50*/  FMUL.FTZ R54, R54, R66 ;  /* 0x0000004236367220 */ /* 0x000fe20000410000 */
[----:B------:R-:W-:Y:S01]  /*1c60*/  ISETP.NE.AND P4, PT, R70, 0x1, PT ;  /* 0x000000014600780c */ /* 0x000fe20003f85270 */
[----:B------:R-:W-:Y:S02]  /*1c70*/  BSSY.RECONVERGENT B2, `(.L_x_18282) ;  /* 0x000004b000027945 */ /* 0x000fe40003800200 */
[----:B------:R-:W-:Y:S01]  /*1c80*/  FFMA.FTZ R53, R4, R69, 1.1641532182693481445e-10 ;  /* 0x2f00000004357423 */ /* 0x000fe20000010045 */
[----:B------:R-:W-:Y:S01]  /*1c90*/  FMUL.FTZ R54, R54, R67 ;  /* 0x0000004336367220 */ /* 0x000fe20000410000 */
[----:B------:R-:W-:-:S03]  /*1ca0*/  IMAD.MOV.U32 R4, RZ, RZ, 0x2 ;  /* 0x00000002ff047424 */ /* 0x000fc600078e00ff */
        /* <DEDUP_REMOVED lines=14> */
.L_x_18284:
        /* <DEDUP_REMOVED lines=13> */
.L_x_18286:
[----:B------:R-:W-:Y:S05]  /*1e60*/  BSYNC.RECONVERGENT B3 ;  /* 0x0000000000037941 */ /* 0x000fea0003800200 */
.L_x_18285:
        /* <DEDUP_REMOVED lines=43> */
.L_x_18283:
[----:B------:R-:W-:Y:S05]  /*2120*/  BSYNC.RECONVERGENT B2 ;  /* 0x0000000000027941 */ /* 0x000fea0003800200 */
.L_x_18282:
        /* <DEDUP_REMOVED lines=9> */
.L_x_18267:
        /* <DEDUP_REMOVED lines=16> */
.L_x_18290:
        /* <DEDUP_REMOVED lines=13> */
.L_x_18292:
[----:B------:R-:W-:Y:S05]  /*2390*/  BSYNC.RECONVERGENT B3 ;  /* 0x0000000000037941 */ /* 0x000fea0003800200 */
.L_x_18291:
        /* <DEDUP_REMOVED lines=42> */
.L_x_18289:
[----:B------:R-:W-:Y:S05]  /*2640*/  BSYNC.RECONVERGENT B2 ;  /* 0x0000000000027941 */ /* 0x000fea0003800200 */
.L_x_18288:
[----:B------:R-:W0:Y:S01]  /*2650*/  LDC R69, c[0x0][0x404] ;  /* 0x00010100ff457b82 */ /* 0x000e220000000800 */
[----:B------:R-:W-:Y:S01]  /*2660*/  ISETP.NE.AND P2, PT, R58, 0x1, PT ;  /* 0x000000013a00780c */ /* 0x000fe20003f45270 */
[----:B------:R-:W-:Y:S01]  /*2670*/  IMAD.MOV.U32 R2, RZ, RZ, 0x2f800000 ;  /* 0x2f800000ff027424 */ /* 0x000fe200078e00ff */
[----:B------:R-:W-:Y:S01]  /*2680*/  I2FP.F32.U32 R57, R56 ;  /* 0x0000003800397245 */ /* 0x000fe20000201000 */
[----:B-----5:R-:W-:Y:S01]  /*2690*/  FMUL.FTZ R70, R52, R66 ;  /* 0x0000004234467220 */ /* 0x020fe20000410000 */
[----:B------:R-:W-:Y:S01]  /*26a0*/  BSSY.RECONVERGENT B2, `(.L_x_18293) ;  /* 0x0000049000027945 */ /* 0x000fe20003800200 */
[----:B------:R-:W-:Y:S02]  /*26b0*/  IMAD.MOV.U32 R56, RZ, RZ, 0x2 ;  /* 0x00000002ff387424 */ /* 0x000fe400078e00ff */
[----:B------:R-:W1:Y:S01]  /*26c0*/  LDC R67, c[0x0][0x408] ;  /* 0x00010200ff437b82 */ /* 0x000e620000000800 */
[----:B------:R-:W-:-:S05]  /*26d0*/  FFMA.FTZ R4, R57, R2, 1.1641532182693481445e-10 ;  /* 0x2f00000039047423 */ /* 0x000fca0000010002 */
[----:B0-----:R-:W-:Y:S02]  /*26e0*/  FSETP.LE.FTZ.AND P0, PT, R4, R69, PT ;  /* 0x000000450400720b */ /* 0x001fe40003f13000 */
[----:B------:R-:W-:Y:S01]  /*26f0*/  MOV R4, R0 ;  /* 0x0000000000047202 */ /* 0x000fe20000000f00 */
[----:B-1----:R-:W-:Y:S01]  /*2700*/  FMUL.FTZ R70, R70, R67 ;  /* 0x0000004346467220 */ /* 0x002fe20000410000 */
        /* <DEDUP_REMOVED lines=9> */
.L_x_18295:
        /* <DEDUP_REMOVED lines=13> */
.L_x_18297:
[----:B------:R-:W-:Y:S05]  /*2870*/  BSYNC.RECONVERGENT B3 ;  /* 0x0000000000037941 */ /* 0x000fea0003800200 */
.L_x_18296:
        /* <DEDUP_REMOVED lines=43> */
.L_x_18294:
[----:B------:R-:W-:Y:S05]  /*2b30*/  BSYNC.RECONVERGENT B2 ;  /* 0x0000000000027941 */ /* 0x000fea0003800200 */
.L_x_18293:
        /* <DEDUP_REMOVED lines=18> */
.L_x_18300:
        /* <DEDUP_REMOVED lines=13> */
.L_x_18302:
[----:B------:R-:W-:Y:S05]  /*2d30*/  BSYNC.RECONVERGENT B3 ;  /* 0x0000000000037941 */ /* 0x000fea0003800200 */
.L_x_18301:
        /* <DEDUP_REMOVED lines=43> */
.L_x_18299:
[----:B------:R-:W-:Y:S05]  /*2ff0*/  BSYNC.RECONVERGENT B2 ;  /* 0x0000000000027941 */ /* 0x000fea0003800200 */
.L_x_18298:
[----:B------:R-:W-:Y:S01]  /*3000*/  ISETP.NE.AND P4, PT, R57, 0x1, PT ;  /* 0x000000013900780c */ /* 0x000fe20003f85270 */
[----:B------:R-:W-:Y:S01]  /*3010*/  FMUL.FTZ R54, R54, R66 ;  /* 0x0000004236367220 */ /* 0x000fe20000410000 */
[----:B------:R-:W-:Y:S01]  /*3020*/  I2FP.F32.U32 R53, R4 ;  /* 0x0000000400357245 */ /* 0x000fe20000201000 */
[----:B------:R-:W-:Y:S02]  /*3030*/  BSSY.RECONVERGENT B2, `(.L_x_18303) ;  /* 0x0000048000027945 */ /* 0x000fe40003800200 */
[----:B------:R-:W-:Y:S02]  /*3040*/  FMUL.FTZ R54, R54, R67 ;  /* 0x0000004336367220 */ /* 0x000fe40000410000 */
[----:B------:R-:W-:Y:S01]  /*3050*/  FFMA.FTZ R4, R53, R2, 1.1641532182693481445e-10 ;  /* 0x2f00000035047423 */ /* 0x000fe20000010002 */
[----:B------:R-:W-:-:S04]  /*3060*/  IMAD.MOV.U32 R53, RZ, RZ, R0 ;  /* 0x000000ffff357224 */ /* 0x000fc800078e0000 */
[----:B------:R-:W-:Y:S01]  /*3070*/  FSETP.LE.FTZ.AND P3, PT, R4, R69, PT ;  /* 0x000000450400720b */ /* 0x000fe20003f73000 */
[----:B------:R-:W-:Y:S01]  /*3080*/  HFMA2 R4, -RZ, RZ, 0, 1.1920928955078125e-07 ;  /* 0x00000002ff047431 */ /* 0x000fe200000001ff */
        /* <DEDUP_REMOVED lines=9> */
.L_x_18305:
        /* <DEDUP_REMOVED lines=13> */
.L_x_18307:
[----:B------:R-:W-:Y:S05]  /*31f0*/  BSYNC.RECONVERGENT B3 ;  /* 0x0000000000037941 */ /* 0x000fea0003800200 */
.L_x_18306:
        /* <DEDUP_REMOVED lines=43> */
.L_x_18304:
[----:B------:R-:W-:Y:S05]  /*34b0*/  BSYNC.RECONVERGENT B2 ;  /* 0x0000000000027941 */ /* 0x000fea0003800200 */
.L_x_18303:
[----:B------:R-:W-:Y:S02]  /*34c0*/  I2FP.F32.U32 R53, R53 ;  /* 0x0000003500357245 */ /* 0x000fe40000201000 */
[----:B------:R-:W-:Y:S02]  /*34d0*/  FSEL R56, R70, RZ, P0 ;  /* 0x000000ff46387208 */ /* 0x000fe40000000000 */
[----:B------:R-:W-:Y:S01]  /*34e0*/  FSEL R57, R71, RZ, P2 ;  /* 0x000000ff47397208 */ /* 0x000fe20001000000 */
[----:B------:R-:W-:Y:S01]  /*34f0*/  FFMA.FTZ R2, R53, R2, 1.1641532182693481445e-10 ;  /* 0x2f00000035027423 */ /* 0x000fe20000010002 */
[----:B------:R-:W-:-:S04]  /*3500*/  FSEL R58, R54, RZ, P3 ;  /* 0x000000ff363a7208 */ /* 0x000fc80001800000 */
[----:B------:R-:W-:Y:S01]  /*3510*/  FSETP.GTU.FTZ.AND P5, PT, R2, R69, PT ;  /* 0x000000450200720b */ /* 0x000fe20003fbc000 */
[----:B------:R-:W-:-:S03]  /*3520*/  FMUL.FTZ R2, R55, R66 ;  /* 0x0000004237027220 */ /* 0x000fc60000410000 */
[----:B------:R-:W-:Y:S01]  /*3530*/  PLOP3.LUT P4, PT, P5, PT, PT, 0x8, 0x80 ;  /* 0x000000000080781c */ /* 0x000fe20002f8e170 */
[----:B------:R-:W-:-:S05]  /*3540*/  FMUL.FTZ R2, R2, R67 ;  /* 0x0000004302027220 */ /* 0x000fca0000410000 */
[----:B------:R-:W-:-:S07]  /*3550*/  FSEL R59, R2, RZ, !P5 ;  /* 0x000000ff023b7208 */ /* 0x000fce0006800000 */
.L_x_18287:
[----:B------:R-:W0:Y:S01]  /*3560*/  LDC.64 R54, c[0x0][0x3a8] ;  /* 0x0000ea00ff367b82 */ /* 0x000e220000000a00 */
[----:B------:R-:W-:Y:S02]  /*3570*/  SEL R2, RZ, 0x1000000, !P4 ;  /* 0x01000000ff027807 */ /* 0x000fe40006000000 */
[----:B------:R-:W-:Y:S02]  /*3580*/  SEL R67, RZ, 0x10000, !P3 ;  /* 0x00010000ff437807 */ /* 0x000fe40005800000 */
[----:B------:R-:W-:-:S03]  /*3590*/  SEL R69, RZ, 0x100, !P2 ;  /* 0x00000100ff457807 */ /* 0x000fc60005000000 */
[----:B------:R-:W1:Y:S01]  /*35a0*/  LDC.64 R52, c[0x0][0x3b0] ;  /* 0x0000ec00ff347b82 */ /* 0x000e620000000a00 */
[----:B------:R-:W-:Y:S02]  /*35b0*/  IADD3 R2, PT, PT, R69, R2, R67 ;  /* 0x0000000245027210 */ /* 0x000fe40007ffe043 */
[----:B------:R-:W-:-:S05]  /*35c0*/  SEL R67, RZ, 0x1, !P0 ;  /* 0x00000001ff437807 */ /* 0x000fca0004000000 */
[----:B------:R-:W-:Y:S01]  /*35d0*/  IMAD.IADD R69, R2, 0x1, R67 ;  /* 0x0000000102457824 */ /* 0x000fe200078e0243 */
[----:B------:R-:W-:Y:S01]  /*35e0*/  MOV R2, R68 ;  /* 0x0000004400027202 */ /* 0x000fe20000000f00 */
[C---:B------:R-:W-:Y:S02]  /*35f0*/  VIADD R67, R65.reuse, 0x20 ;  /* 0x0000002041437836 */ /* 0x040fe40000000000 */
[----:B0-----:R-:W-:-:S05]  /*3600*/  IMAD.WIDE.U32 R54, R65, 0x10, R54 ;  /* 0x0000001041367825 */ /* 0x001fca00078e0036 */
[----:B------:R0:W-:Y:S01]  /*3610*/  STG.E.128 desc[UR8][R54.64], R56 ;  /* 0x0000003836007986 */ /* 0x0001e2000c101d08 */
[----:B-1----:R-:W-:-:S05]  /*3620*/  IMAD.WIDE.U32 R52, R65, 0x4, R52 ;  /* 0x0000000441347825 */ /* 0x002fca00078e0034 */
[----:B------:R0:W-:Y:S02]  /*3630*/  STG.E desc[UR8][R52.64], R69 ;  /* 0x0000004534007986 */ /* 0x0001e4000c101908 */
.L_x_18266:
[----:B------:R-:W-:Y:S05]  /*3640*/  BSYNC.RECONVERGENT B1 ;  /* 0x0000000000017941 */ /* 0x000fea0003800200 */
.L_x_18265:
        /* <DEDUP_REMOVED lines=29> */
.L_x_18313:
        /* <DEDUP_REMOVED lines=13> */
.L_x_18315:
[----:B------:R-:W-:Y:S05]  /*38f0*/  BSYNC.RECONVERGENT B3 ;  /* 0x0000000000037941 */ /* 0x000fea0003800200 */
.L_x_18314:
        /* <DEDUP_REMOVED lines=42> */
.L_x_18312:
[----:B------:R-:W-:Y:S05]  /*3ba0*/  BSYNC.RECONVERGENT B2 ;  /* 0x0000000000027941 */ /* 0x000fea0003800200 */
.L_x_18311:
        /* <DEDUP_REMOVED lines=10> */
[----:B-1----:R-:W-:-:S04]  /*3c50*/  FSETP.GTU.FTZ.AND P0, PT, R71, R2, PT ;  /* 0x000000024700720b */ /* 0x002fc80003f1c000 */
        /* <DEDUP_REMOVED lines=13> */
.L_x_18318:
        /* <DEDUP_REMOVED lines=13> */
.L_x_18320:
[----:B------:R-:W-:Y:S05]  /*3e00*/  BSYNC.RECONVERGENT B3 ;  /* 0x0000000000037941 */ /* 0x000fea0003800200 */
.L_x_18319:
        /* <DEDUP_REMOVED lines=43> */
.L_x_18317:
[----:B------:R-:W-:Y:S05]  /*40c0*/  BSYNC.RECONVERGENT B2 ;  /* 0x0000000000027941 */ /* 0x000fea0003800200 */
.L_x_18316:
        /* <DEDUP_REMOVED lines=21> */
.L_x_18323:
        /* <DEDUP_REMOVED lines=13> */
.L_x_18325:
[----:B------:R-:W-:Y:S05]  /*42f0*/  BSYNC.RECONVERGENT B3 ;  /* 0x0000000000037941 */ /* 0x000fea0003800200 */
.L_x_18324:
        /* <DEDUP_REMOVED lines=43> */
.L_x_18322:
[----:B------:R-:W-:Y:S05]  /*45b0*/  BSYNC.RECONVERGENT B2 ;  /* 0x0000000000027941 */ /* 0x000fea0003800200 */
.L_x_18321:
        /* <DEDUP_REMOVED lines=21> */
.L_x_18328:
        /* <DEDUP_REMOVED lines=13> */
.L_x_18330:
[----:B------:R-:W-:Y:S05]  /*47e0*/  BSYNC.RECONVERGENT B3 ;  /* 0x0000000000037941 */ /* 0x000fea0003800200 */
.L_x_18329:
        /* <DEDUP_REMOVED lines=43> */
.L_x_18327:
[----:B------:R-:W-:Y:S05]  /*4aa0*/  BSYNC.RECONVERGENT B2 ;  /* 0x0000000000027941 */ /* 0x000fea0003800200 */
.L_x_18326:
        /* <DEDUP_REMOVED lines=9> */
.L_x_18310:
        /* <DEDUP_REMOVED lines=16> */
.L_x_18334:
        /* <DEDUP_REMOVED lines=13> */
.L_x_18336:
[----:B------:R-:W-:Y:S05]  /*4d10*/  BSYNC.RECONVERGENT B3 ;  /* 0x0000000000037941 */ /* 0x000fea0003800200 */
.L_x_18335:
        /* <DEDUP_REMOVED lines=42> */
.L_x_18333:
[----:B------:R-:W-:Y:S05]  /*4fc0*/  BSYNC.RECONVERGENT B2 ;  /* 0x0000000000027941 */ /* 0x000fea0003800200 */
.L_x_18332:
[----:B------:R-:W0:Y:S01]  /*4fd0*/  LDC R2, c[0x0][0x404] ;  /* 0x00010100ff027b82 */ /* 0x000e220000000800 */
[----:B------:R-:W-:Y:S01]  /*4fe0*/  ISETP.NE.AND P2, PT, R54, 0x1, PT ;  /* 0x000000013600780c */ /* 0x000fe20003f45270 */
[----:B------:R-:W-:Y:S01]  /*4ff0*/  IMAD.MOV.U32 R70, RZ, RZ, 0x2f800000 ;  /* 0x2f800000ff467424 */ /* 0x000fe200078e00ff */
[----:B------:R-:W-:Y:S01]  /*5000*/  I2FP.F32.U32 R53, R52 ;  /* 0x0000003400357245 */ /* 0x000fe20000201000 */
[----:B-----5:R-:W-:Y:S01]  /*5010*/  FMUL.FTZ R40, R40, R66 ;  /* 0x0000004228287220 */ /* 0x020fe20000410000 */
        /* <DEDUP_REMOVED lines=16> */
.L_x_18339:
        /* <DEDUP_REMOVED lines=13> */
.L_x_18341:
[----:B------:R-:W-:Y:S05]  /*51f0*/  BSYNC.RECONVERGENT B3 ;  /* 0x0000000000037941 */ /* 0x000fea0003800200 */
.L_x_18340:
        /* <DEDUP_REMOVED lines=43> */
.L_x_18338:
[----:B------:R-:W-:Y:S05]  /*54b0*/  BSYNC.RECONVERGENT B2 ;  /* 0x0000000000027941 */ /* 0x000fea0003800200 */
.L_x_18337:
[----:B------:R-:W-:Y:S01]  /*54c0*/  ISETP.NE.AND P3, PT, R52, 0x1, PT ;  /* 0x000000013400780c */ /* 0x000fe20003f65270 */
[----:B------:R-:W-:Y:S01]  /*54d0*/  FMUL.FTZ R72, R41, R66 ;  /* 0x0000004229487220 */ /* 0x000fe20000410000 */
[----:B------:R-:W-:Y:S01]  /*54e0*/  I2FP.F32.U32 R53, R4 ;  /* 0x0000000400357245 */ /* 0x000fe20000201000 */
[----:B------:R-:W-:Y:S01]  /*54f0*/  BSSY.RECONVERGENT B2, `(.L_x_18342) ;  /* 0x0000048000027945 */ /* 0x000fe20003800200 */
[----:B------:R-:W-:Y:S01]  /*5500*/  IMAD.MOV.U32 R40, RZ, RZ, 0x2 ;  /* 0x00000002ff287424 */ /* 0x000fe200078e00ff */
[----:B------:R-:W-:Y:S01]  /*5510*/  MOV R4, R0 ;  /* 0x0000000000047202 */ /* 0x000fe20000000f00 */
        /* <DEDUP_REMOVED lines=12> */
.L_x_18344:
        /* <DEDUP_REMOVED lines=13> */
.L_x_18346:
[----:B------:R-:W-:Y:S05]  /*56b0*/  BSYNC.RECONVERGENT B3 ;  /* 0x0000000000037941 */ /* 0x000fea0003800200 */
.L_x_18345:
        /* <DEDUP_REMOVED lines=43> */
.L_x_18343:
[----:B------:R-:W-:Y:S05]  /*5970*/  BSYNC.RECONVERGENT B2 ;  /* 0x0000000000027941 */ /* 0x000fea0003800200 */
.L_x_18342:
        /* <DEDUP_REMOVED lines=18> */
.L_x_18349:
        /* <DEDUP_REMOVED lines=13> */
.L_x_18351:
[----:B------:R-:W-:Y:S05]  /*5b70*/  BSYNC.RECONVERGENT B3 ;  /* 0x0000000000037941 */ /* 0x000fea0003800200 */
.L_x_18350:
        /* <DEDUP_REMOVED lines=43> */
.L_x_18348:
[----:B------:R-:W-:Y:S05]  /*5e30*/  BSYNC.RECONVERGENT B2 ;  /* 0x0000000000027941 */ /* 0x000fea0003800200 */
.L_x_18347:
[----:B------:R-:W-:Y:S02]  /*5e40*/  I2FP.F32.U32 R41, R41 ;  /* 0x0000002900297245 */ /* 0x000fe40000201000 */
[----:B------:R-:W-:Y:S02]  /*5e50*/  FSEL R40, R71, RZ, P0 ;  /* 0x000000ff47287208 */ /* 0x000fe40000000000 */
[----:B------:R-:W-:Y:S01]  /*5e60*/  FSEL R42, R42, RZ, P3 ;  /* 0x000000ff2a2a7208 */ /* 0x000fe20001800000 */
[----:B------:R-:W-:-:S05]  /*5e70*/  FFMA.FTZ R41, R41, R70, 1.1641532182693481445e-10 ;  /* 0x2f00000029297423 */ /* 0x000fca0000010046 */
[----:B------:R-:W-:Y:S01]  /*5e80*/  FSETP.GTU.FTZ.AND P5, PT, R41, R2, PT ;  /* 0x000000022900720b */ /* 0x000fe20003fbc000 */
[----:B------:R-:W-:Y:S01]  /*5e90*/  FMUL.FTZ R2, R43, R66 ;  /* 0x000000422b027220 */ /* 0x000fe20000410000 */
[----:B------:R-:W-:Y:S02]  /*5ea0*/  FSEL R41, R72, RZ, P2 ;  /* 0x000000ff48297208 */ /* 0x000fe40001000000 */
[----:B------:R-:W-:Y:S01]  /*5eb0*/  PLOP3.LUT P4, PT, P5, PT, PT, 0x8, 0x80 ;  /* 0x000000000080781c */ /* 0x000fe20002f8e170 */
[----:B------:R-:W-:-:S05]  /*5ec0*/  FMUL.FTZ R2, R2, R69 ;  /* 0x0000004502027220 */ /* 0x000fca0000410000 */
[----:B------:R-:W-:-:S07]  /*5ed0*/  FSEL R43, R2, RZ, !P5 ;  /* 0x000000ff022b7208 */ /* 0x000fce0006800000 */
.L_x_18331:
        /* <DEDUP_REMOVED lines=9> */
[----:B0-----:R-:W-:-:S05]  /*5f70*/  IMAD.WIDE.U32 R54, R67, 0x10, R54 ;  /* 0x0000001043367825 */ /* 0x001fca00078e0036 */
[----:B------:R0:W-:Y:S01]  /*5f80*/  STG.E.128 desc[UR8][R54.64], R40 ;  /* 0x0000002836007986 */ /* 0x0001e2000c101d08 */
[----:B-1----:R-:W-:-:S04]  /*5f90*/  IMAD.WIDE.U32 R52, R67, 0x4, R52 ;  /* 0x0000000443347825 */ /* 0x002fc800078e0034 */
[----:B------:R-:W-:Y:S01]  /*5fa0*/  VIADD R67, R67, 0x20 ;  /* 0x0000002043437836 */ /* 0x000fe20000000000 */
[----:B------:R0:W-:Y:S06]  /*5fb0*/  STG.E desc[UR8][R52.64], R69 ;  /* 0x0000004534007986 */ /* 0x0001ec000c101908 */
.L_x_18309:
[----:B------:R-:W-:Y:S05]  /*5fc0*/  BSYNC.RECONVERGENT B1 ;  /* 0x0000000000017941 */ /* 0x000fea0003800200 */
.L_x_18308:
        /* <DEDUP_REMOVED lines=29> */
.L_x_18357:
        /* <DEDUP_REMOVED lines=13> */
.L_x_18359:
[----:B------:R-:W-:Y:S05]  /*6270*/  BSYNC.RECONVERGENT B3 ;  /* 0x0000000000037941 */ /* 0x000fea0003800200 */
.L_x_18358:
        /* <DEDUP_REMOVED lines=42> */
.L_x_18356:
[----:B------:R-:W-:Y:S05]  /*6520*/  BSYNC.RECONVERGENT B2 ;  /* 0x0000000000027941 */ /* 0x000fea0003800200 */
.L_x_18355:
[----:B------:R-:W0:Y:S01]  /*6530*/  LDC R69, c[0x0][0x408] ;  /* 0x00010200ff457b82 */ /* 0x000e220000000800 */
[----:B------:R-:W-:Y:S01]  /*6540*/  I2FP.F32.U32 R71, R71 ;  /* 0x0000004700477245 */ /* 0x000fe20000201000 */
[----:B------:R-:W-:Y:S02]  /*6550*/  IMAD.MOV.U32 R72, RZ, RZ, 0x2f800000 ;  /* 0x2f800000ff487424 */ /* 0x000fe400078e00ff */
[----:B-----5:R-:W-:Y:S01]  /*6560*/  FMUL.FTZ R44, R44, R66 ;  /* 0x000000422c2c7220 */ /* 0x020fe20000410000 */
[----:B------:R-:W-:Y:S01]  /*6570*/  ISETP.NE.AND P2, PT, R70, 0x1, PT ;  /* 0x000000014600780c */ /* 0x000fe20003f45270 */
[----:B------:R-:W-:Y:S01]  /*6580*/  BSSY.RECONVERGENT B2, `(.L_x_18360) ;  /* 0x000004c000027945 */ /* 0x000fe20003800200 */
[----:B------:R-:W-:Y:S01]  /*6590*/  FFMA.FTZ R71, R71, R72, 1.1641532182693481445e-10 ;  /* 0x2f00000047477423 */ /* 0x000fe20000010048 */
[----:B------:R-:W-:Y:S01]  /*65a0*/  IMAD.MOV.U32 R4, RZ, RZ, R0 ;  /* 0x000000ffff047224 */ /* 0x000fe200078e0000 */
[----:B------:R-:W1:Y:S01]  /*65b0*/  LDC R2, c[0x0][0x404] ;  /* 0x00010100ff027b82 */ /* 0x000e620000000800 */
[----:B0-----:R-:W-:-:S02]  /*65c0*/  FMUL.FTZ R44, R44, R69 ;  /* 0x000000452c2c7220 */ /* 0x001fc40000410000 */
[----:B-1----:R-:W-:-:S04]  /*65d0*/  FSETP.GTU.FTZ.AND P0, PT, R71, R2, PT ;  /* 0x000000024700720b */ /* 0x002fc80003f1c000 */
        /* <DEDUP_REMOVED lines=13> */
.L_x_18362:
        /* <DEDUP_REMOVED lines=13> */
.L_x_18364:
[----:B------:R-:W-:Y:S05]  /*6780*/  BSYNC.RECONVERGENT B3 ;  /* 0x0000000000037941 */ /* 0x000fea0003800200 */
.L_x_18363:
        /* <DEDUP_REMOVED lines=43> */
.L_x_18361:
[----:B------:R-:W-:Y:S05]  /*6a40*/  BSYNC.RECONVERGENT B2 ;  /* 0x0000000000027941 */ /* 0x000fea0003800200 */
.L_x_18360:
        /* <DEDUP_REMOVED lines=21> */
.L_x_18367:
        /* <DEDUP_REMOVED lines=13> */
.L_x_18369:
[----:B------:R-:W-:Y:S05]  /*6c70*/  BSYNC.RECONVERGENT B3 ;  /* 0x0000000000037941 */ /* 0x000fea0003800200 */
.L_x_18368:
        /* <DEDUP_REMOVED lines=39> */
[----:B------:R-:W-:-:S05]  /*6ef0*/  IMAD.WIDE.U32 R52, R6, -0x2daee0ad, RZ ;  /* 0xd2511f5306347825 */ /* 0x000fca00078e00ff */
[----:B------:R-:W-:Y:S01]  /*6f00*/  LOP3.LUT R6, R4, UR31, R53, 0x96, !PT ;  /* 0x0000001f04067c12 */ /* 0x000fe2000f8e9635 */
[----:B------:R-:W-:Y:S01]  /*6f10*/  IMAD.MOV.U32 R4, RZ, RZ, R68 ;  /* 0x000000ffff047224 */ /* 0x000fe200078e0044 */
[----:B------:R-:W-:-:S07]  /*6f20*/  MOV R68, R52 ;  /* 0x0000003400447202 */ /* 0x000fce0000000f00 */
.L_x_18366:
[----:B------:R-:W-:Y:S05]  /*6f30*/  BSYNC.RECONVERGENT B2 ;  /* 0x0000000000027941 */ /* 0x000fea0003800200 */
.L_x_18365:
        /* <DEDUP_REMOVED lines=21> */
.L_x_18372:
        /* <DEDUP_REMOVED lines=13> */
.L_x_18374:
[----:B------:R-:W-:Y:S05]  /*7160*/  BSYNC.RECONVERGENT B3 ;  /* 0x0000000000037941 */ /* 0x000fea0003800200 */
.L_x_18373:
        /* <DEDUP_REMOVED lines=43> */
.L_x_18371:
[----:B------:R-:W-:Y:S05]  /*7420*/  BSYNC.RECONVERGENT B2 ;  /* 0x0000000000027941 */ /* 0x000fea0003800200 */
.L_x_18370:
        /* <DEDUP_REMOVED lines=9> */
.L_x_18354:
        /* <DEDUP_REMOVED lines=16> */
.L_x_18378:
        /* <DEDUP_REMOVED lines=13> */
.L_x_18380:
[----:B------:R-:W-:Y:S05]  /*7690*/  BSYNC.RECONVERGENT B3 ;  /* 0x0000000000037941 */ /* 0x000fea0003800200 */
.L_x_18379:
        /* <DEDUP_REMOVED lines=42> */
.L_x_18377:
[----:B------:R-:W-:Y:S05]  /*7940*/  BSYNC.RECONVERGENT B2 ;  /* 0x0000000000027941 */ /* 0x000fea0003800200 */
.L_x_18376:
[----:B------:R-:W0:Y:S01]  /*7950*/  LDC R2, c[0x0][0x404] ;  /* 0x00010100ff027b82 */ /* 0x000e220000000800 */
[----:B------:R-:W-:Y:S01]  /*7960*/  HFMA2 R70, -RZ, RZ, 0.1171875, 0 ;  /* 0x2f800000ff467431 */ /* 0x000fe200000001ff */
[----:B------:R-:W-:Y:S01]  /*7970*/  ISETP.NE.AND P2, PT, R54, 0x1, PT ;  /* 0x000000013600780c */ /* 0x000fe20003f45270 */
[----:B-----5:R-:W-:Y:S01]  /*7980*/  FMUL.FTZ R44, R44, R66 ;  /* 0x000000422c2c7220 */ /* 0x020fe20000410000 */
[----:B------:R-:W-:Y:S01]  /*7990*/  I2FP.F32.U32 R53, R52 ;  /* 0x0000003400357245 */ /* 0x000fe20000201000 */
        /* <DEDUP_REMOVED lines=16> */
.L_x_18383:
        /* <DEDUP_REMOVED lines=13> */
.L_x_18385:
[----:B------:R-:W-:Y:S05]  /*7b70*/  BSYNC.RECONVERGENT B3 ;  /* 0x0000000000037941 */ /* 0x000fea0003800200 */
.L_x_18384:
        /* <DEDUP_REMOVED lines=43> */
.L_x_18382:
[----:B------:R-:W-:Y:S05]  /*7e30*/  BSYNC.RECONVERGENT B2 ;  /* 0x0000000000027941 */ /* 0x000fea0003800200 */
.L_x_18381:
        /* <DEDUP_REMOVED lines=18> */
.L_x_18388:
        /* <DEDUP_REMOVED lines=13> */
.L_x_18390:
[----:B------:R-:W-:Y:S05]  /*8030*/  BSYNC.RECONVERGENT B3 ;  /* 0x0000000000037941 */ /* 0x000fea0003800200 */
.L_x_18389:
        /* <DEDUP_REMOVED lines=43> */
.L_x_18387:
[----:B------:R-:W-:Y:S05]  /*82f0*/  BSYNC.RECONVERGENT B2 ;  /* 0x0000000000027941 */ /* 0x000fea0003800200 */
.L_x_18386:
        /* <DEDUP_REMOVED lines=18> */
.L_x_18393:
        /* <DEDUP_REMOVED lines=13> */
.L_x_18395:
[----:B------:R-:W-:Y:S05]  /*84f0*/  BSYNC.RECONVERGENT B3 ;  /* 0x0000000000037941 */ /* 0x000fea0003800200 */
.L_x_18394:
        /* <DEDUP_REMOVED lines=43> */
.L_x_18392:
[----:B------:R-:W-:Y:S05]  /*87b0*/  BSYNC.RECONVERGENT B2 ;  /* 0x0000000000027941 */ /* 0x000fea0003800200 */
.L_x_18391:
        /* <DEDUP_REMOVED lines=10> */
.L_x_18375:
[----:B------:R-:W0:Y:S01]  /*8860*/  LDC.64 R54, c[0x0][0x3a8] ;  /* 0x0000ea00ff367b82 */ /* 0x000e220000000a00 */
[----:B------:R-:W-:Y:S02]  /*8870*/  SEL R2, RZ, 0x1000000, !P4 ;  /* 0x01000000ff027807 */ /* 0x000fe40006000000 */
[----:B------:R-:W-:Y:S02]  /*8880*/  SEL R69, RZ, 0x10000, !P3 ;  /* 0x00010000ff457807 */ /* 0x000fe40005800000 */
[----:B------:R-:W-:-:S03]  /*8890*/  SEL R70, RZ, 0x100, !P2 ;  /* 0x00000100ff467807 */ /* 0x000fc60005000000 */
[----:B------:R-:W1:Y:S01]  /*88a0*/  LDC.64 R52, c[0x0][0x3b0] ;  /* 0x0000ec00ff347b82 */ /* 0x000e620000000a00 */
[----:B------:R-:W-:Y:S02]  /*88b0*/  IADD3 R2, PT, PT, R70, R2, R69 ;  /* 0x0000000246027210 */ /* 0x000fe40007ffe045 */
[----:B------:R-:W-:-:S04]  /*88c0*/  SEL R69, RZ, 0x1, !P0 ;  /* 0x00000001ff457807 */ /* 0x000fc80004000000 */
[----:B------:R-:W-:Y:S01]  /*88d0*/  IADD3 R69, PT, PT, R2, R69, RZ ;  /* 0x0000004502457210 */ /* 0x000fe20007ffe0ff */
[----:B------:R-:W-:Y:S02]  /*88e0*/  IMAD.MOV.U32 R2, RZ, RZ, R68 ;  /* 0x000000ffff027224 */ /* 0x000fe400078e0044 */
[----:B0-----:R-:W-:-:S05]  /*88f0*/  IMAD.WIDE.U32 R54, R67, 0x10, R54 ;  /* 0x0000001043367825 */ /* 0x001fca00078e0036 */
[----:B------:R0:W-:Y:S01]  /*8900*/  STG.E.128 desc[UR8][R54.64], R44 ;  /* 0x0000002c36007986 */ /* 0x0001e2000c101d08 */
[C---:B-1----:R-:W-:Y:S01]  /*8910*/  IMAD.WIDE.U32 R52, R67.reuse, 0x4, R52 ;  /* 0x0000000443347825 */ /* 0x042fe200078e0034 */
[----:B------:R-:W-:-:S04]  /*8920*/  IADD3 R67, PT, PT, R67, 0x20, RZ ;  /* 0x0000002043437810 */ /* 0x000fc80007ffe0ff */
[----:B------:R0:W-:Y:S03]  /*8930*/  STG.E desc[UR8][R52.64], R69 ;  /* 0x0000004534007986 */ /* 0x0001e6000c101908 */
.L_x_18353:
[----:B------:R-:W-:Y:S05]  /*8940*/  BSYNC.RECONVERGENT B1 ;  /* 0x0000000000017941 */ /* 0x000fea0003800200 */
.L_x_18352:
        /* <DEDUP_REMOVED lines=28> */
.L_x_18401:
        /* <DEDUP_REMOVED lines=13> */
.L_x_18403:
[----:B------:R-:W-:Y:S05]  /*8be0*/  BSYNC.RECONVERGENT B3 ;  /* 0x0000000000037941 */ /* 0x000fea0003800200 */
.L_x_18402:
        /* <DEDUP_REMOVED lines=42> */
.L_x_18400:
[----:B------:R-:W-:Y:S05]  /*8e90*/  BSYNC.RECONVERGENT B2 ;  /* 0x0000000000027941 */ /* 0x000fea0003800200 */
.L_x_18399:
        /* <DEDUP_REMOVED lines=24> */
.L_x_18406:
        /* <DEDUP_REMOVED lines=13> */
.L_x_18408:
[----:B------:R-:W-:Y:S05]  /*90f0*/  BSYNC.RECONVERGENT B3 ;  /* 0x0000000000037941 */ /* 0x000fea0003800200 */
.L_x_18407:
        /* <DEDUP_REMOVED lines=43> */
.L_x_18405:
[----:B------:R-:W-:Y:S05]  /*93b0*/  BSYNC.RECONVERGENT B2 ;  /* 0x0000000000027941 */ /* 0x000fea0003800200 */
.L_x_18404:
        /* <DEDUP_REMOVED lines=21> */
.L_x_18411:
        /* <DEDUP_REMOVED lines=13> */
.L_x_18413:
[----:B------:R-:W-:Y:S05]  /*95e0*/  BSYNC.RECONVERGENT B3 ;  /* 0x0000000000037941 */ /* 0x000fea0003800200 */
.L_x_18412:
        /* <DEDUP_REMOVED lines=43> */
.L_x_18410:
[----:B------:R-:W-:Y:S05]  /*98a0*/  BSYNC.RECONVERGENT B2 ;  /* 0x0000000000027941 */ /* 0x000fea0003800200 */
.L_x_18409:
        /* <DEDUP_REMOVED lines=21> */
.L_x_18416:
        /* <DEDUP_REMOVED lines=13> */
.L_x_18418:
[----:B------:R-:W-:Y:S05]  /*9ad0*/  BSYNC.RECONVERGENT B3 ;  /* 0x0000000000037941 */ /* 0x000fea0003800200 */
.L_x_18417:
        /* <DEDUP_REMOVED lines=43> */
.L_x_18415:
[----:B------:R-:W-:Y:S05]  /*9d90*/  BSYNC.RECONVERGENT B2 ;  /* 0x0000000000027941 */ /* 0x000fea0003800200 */
.L_x_18414:
        /* <DEDUP_REMOVED lines=9> */
.L_x_18398:
        /* <DEDUP_REMOVED lines=16> */
.L_x_18422:
        /* <DEDUP_REMOVED lines=13> */
.L_x_18424:
[----:B------:R-:W-:Y:S05]  /*a000*/  BSYNC.RECONVERGENT B3 ;  /* 0x0000000000037941 */ /* 0x000fea0003800200 */
.L_x_18423:
        /* <DEDUP_REMOVED lines=42> */
.L_x_18421:
[----:B------:R-:W-:Y:S05]  /*a2b0*/  BSYNC.RECONVERGENT B2 ;  /* 0x0000000000027941 */ /* 0x000fea0003800200 */
.L_x_18420:
        /* <DEDUP_REMOVED lines=21> */
.L_x_18427:
        /* <DEDUP_REMOVED lines=13> */
.L_x_18429:
[----:B------:R-:W-:Y:S05]  /*a4e0*/  BSYNC.RECONVERGENT B3 ;  /* 0x0000000000037941 */ /* 0x000fea0003800200 */
.L_x_18428:
        /* <DEDUP_REMOVED lines=43> */
.L_x_18426:
[----:B------:R-:W-:Y:S05]  /*a7a0*/  BSYNC.RECONVERGENT B2 ;  /* 0x0000000000027941 */ /* 0x000fea0003800200 */
.L_x_18425:
        /* <DEDUP_REMOVED lines=18> */
.L_x_18432:
        /* <DEDUP_REMOVED lines=13> */
.L_x_18434:
[----:B------:R-:W-:Y:S05]  /*a9a0*/  BSYNC.RECONVERGENT B3 ;  /* 0x0000000000037941 */ /* 0x000fea0003800200 */
.L_x_18433:
        /* <DEDUP_REMOVED lines=43> */
.L_x_18431:
[----:B------:R-:W-:Y:S05]  /*ac60*/  BSYNC.RECONVERGENT B2 ;  /* 0x0000000000027941 */ /* 0x000fea0003800200 */
.L_x_18430:
        /* <DEDUP_REMOVED lines=18> */
.L_x_18437:
        /* <DEDUP_REMOVED lines=13> */
.L_x_18439:
[----:B------:R-:W-:Y:S05]  /*ae60*/  BSYNC.RECONVERGENT B3 ;  /* 0x0000000000037941 */ /* 0x000fea0003800200 */
.L_x_18438:
        /* <DEDUP_REMOVED lines=43> */
.L_x_18436:
[----:B------:R-:W-:Y:S05]  /*b120*/  BSYNC.RECONVERGENT B2 ;  /* 0x0000000000027941 */ /* 0x000fea0003800200 */
.L_x_18435:
        /* <DEDUP_REMOVED lines=10> */
.L_x_18419:
        /* <DEDUP_REMOVED lines=11> */
[----:B-1----:R-:W-:-:S05]  /*b280*/  IMAD.WIDE.U32 R52, R67, 0x4, R52 ;  /* 0x0000000443347825 */ /* 0x002fca00078e0034 */
[----:B------:R2:W-:Y:S02]  /*b290*/  STG.E desc[UR8][R52.64], R69 ;  /* 0x0000004534007986 */ /* 0x0005e4000c101908 */
.L_x_18397:
[----:B------:R-:W-:Y:S05]  /*b2a0*/  BSYNC.RECONVERGENT B1 ;  /* 0x0000000000017941 */ /* 0x000fea0003800200 */
.L_x_18396:
        /* <DEDUP_REMOVED lines=77> */
.L_x_18461:
        /* <DEDUP_REMOVED lines=29> */
[----:B0-----:R-:W-:-:S04]  /*b950*/  IMAD.WIDE.U32 R66, R65, 0x10, R66 ;  /* 0x0000001041427825 */ /* 0x001fc800078e0042 */
[----:B------:R-:W-:Y:S01]  /*b960*/  VIADD R65, R65, 0x20 ;  /* 0x0000002041417836 */ /* 0x000fe20000000000 */
[----:B------:R1:W-:Y:S06]  /*b970*/  STG.E.128 desc[UR8][R66.64], R52 ;  /* 0x0000003442007986 */ /* 0x0003ec000c101d08 */
.L_x_18442:
[----:B------:R-:W-:Y:S05]  /*b980*/  BSYNC.RECONVERGENT B1 ;  /* 0x0000000000017941 */ /* 0x000fea0003800200 */
.L_x_18441:
        /* <DEDUP_REMOVED lines=19> */
.L_x_18444:
[----:B------:R-:W-:Y:S05]  /*bac0*/  BSYNC.RECONVERGENT B1 ;  /* 0x0000000000017941 */ /* 0x000fea0003800200 */
.L_x_18443:
        /* <DEDUP_REMOVED lines=19> */
.L_x_18446:
[----:B------:R-:W-:Y:S05]  /*bc00*/  BSYNC.RECONVERGENT B1 ;  /* 0x0000000000017941 */ /* 0x000fea0003800200 */
.L_x_18445:
        /* <DEDUP_REMOVED lines=17> */
.L_x_18448:
[----:B------:R-:W-:Y:S05]  /*bd20*/  BSYNC.RECONVERGENT B1 ;  /* 0x0000000000017941 */ /* 0x000fea0003800200 */
.L_x_18447:
[----:B01234-:R-:W0:Y:S02]  /*bd30*/  LDC.64 R52, c[0x0][0x380] ;  /* 0x0000e000ff347b82 */ /* 0x01fe240000000a00 */
[----:B0-----:R-:W-:-:S04]  /*bd40*/  LEA R63, R52, R63, 0x2 ;  /* 0x0000003f343f7211 */ /* 0x001fc800078e10ff */
[----:B------:R-:W-:-:S13]  /*bd50*/  ISETP.GE.AND P0, PT, R63, R53, PT ;  /* 0x000000353f00720c */ /* 0x000fda0003f06270 */
[----:B------:R-:W-:Y:S05]  /*bd60*/  @!P0 BRA `(.L_x_18449) ;  /* 0xffffff4c009c8947 */ /* 0x000fea000383ffff */
[----:B------:R-:W-:Y:S05]  /*bd70*/  BSYNC B0 ;  /* 0x0000000000007941 */ /* 0x000fea0003800000 */
.L_x_18264:
[----:B------:R-:W-:Y:S05]  /*bd80*/  EXIT ;  /* 0x000000000000794d */ /* 0x000fea0003800000 */
.L_x_18440:
        /* <DEDUP_REMOVED lines=8> */
.L_x_18451:
[----:B------:R-:W-:Y:S05]  /*be10*/  BSYNC B1 ;  /* 0x0000000000017941 */ /* 0x000fea0003800000 */
.L_x_18450:
        /* <DEDUP_REMOVED lines=10> */
.L_x_18452:
[----:B------:R-:W-:Y:S01]  /*bec0*/  HFMA2 R72, -RZ, RZ, 0, 2.384185791015625e-07 ;  /* 0x00000004ff487431 */ /* 0x000fe200000001ff */
[----:B------:R-:W-:-:S05]  /*bed0*/  MOV R55, R71 ;  /* 0x0000004700377202 */ /* 0x000fca0000000f00 */
[----:B------:R-:W-:-:S04]  /*bee0*/  FADD.FTZ R55, R54, R55 ;  /* 0x0000003736377221 */ /* 0x000fc80000010000 */
[----:B------:R-:W-:-:S07]  /*bef0*/  IMAD.MOV.U32 R73, RZ, RZ, R55 ;  /* 0x000000ffff497224 */ /* 0x000fce00078e0037 */
[----:B------:R-:W-:Y:S05]  /*bf00*/  WARPSYNC.COLLECTIVE R70, `(.L_x_18453) ;  /* 0x0000000046087348 */ /* 0x000fea0003c00000 */
[----:B------:R0:W1:Y:S02]  /*bf10*/  SHFL.BFLY P6, R71, R73, R72, R75 ;  /* 0x0c00004849477389 */ /* 0x00006400000c004b */
[----:B01----:R-:W-:Y:S05]  /*bf20*/  ENDCOLLECTIVE ;  /* 0x000000000000791b */ /* 0x003fea0003800000 */
.L_x_18453:
[----:B------:R-:W-:Y:S02]  /*bf30*/  IMAD.MOV.U32 R72, RZ, RZ, 0x8 ;  /* 0x00000008ff487424 */ /* 0x000fe400078e00ff */
[----:B------:R-:W-:-:S04]  /*bf40*/  IMAD.MOV.U32 R52, RZ, RZ, R71 ;  /* 0x000000ffff347224 */ /* 0x000fc800078e0047 */
[----:B------:R-:W-:-:S05]  /*bf50*/  FADD.FTZ R68, R55, R52 ;  /* 0x0000003437447221 */ /* 0x000fca0000010000 */
[----:B------:R-:W-:-:S07]  /*bf60*/  MOV R73, R68 ;  /* 0x0000004400497202 */ /* 0x000fce0000000f00 */
[----:B------:R-:W-:Y:S05]  /*bf70*/  WARPSYNC.COLLECTIVE R70, `(.L_x_18454) ;  /* 0x0000000046087348 */ /* 0x000fea0003c00000 */
[----:B------:R0:W1:Y:S02]  /*bf80*/  SHFL.BFLY P6, R71, R73, R72, R75 ;  /* 0x0c00004849477389 */ /* 0x00006400000c004b */
[----:B01----:R-:W-:Y:S05]  /*bf90*/  ENDCOLLECTIVE ;  /* 0x000000000000791b */ /* 0x003fea0003800000 */
.L_x_18454:
[----:B------:R-:W-:Y:S01]  /*bfa0*/  HFMA2 R72, -RZ, RZ, 0, 9.5367431640625e-07 ;  /* 0x00000010ff487431 */ /* 0x000fe200000001ff */
[----:B------:R-:W-:-:S05]  /*bfb0*/  MOV R67, R71 ;  /* 0x0000004700437202 */ /* 0x000fca0000000f00 */
[----:B------:R-:W-:-:S04]  /*bfc0*/  FADD.FTZ R69, R68, R67 ;  /* 0x0000004344457221 */ /* 0x000fc80000010000 */
[----:B------:R-:W-:-:S07]  /*bfd0*/  IMAD.MOV.U32 R73, RZ, RZ, R69 ;  /* 0x000000ffff497224 */ /* 0x000fce00078e0045 */
[----:B------:R-:W-:Y:S05]  /*bfe0*/  WARPSYNC.COLLECTIVE R70, `(.L_x_18455) ;  /* 0x0000000046087348 */ /* 0x000fea0003c00000 */
[----:B------:R0:W1:Y:S02]  /*bff0*/  SHFL.BFLY P6, R71, R73, R72, R75 ;  /* 0x0c00004849477389 */ /* 0x00006400000c004b */
[----:B01----:R-:W-:Y:S05]  /*c000*/  ENDCOLLECTIVE ;  /* 0x000000000000791b */ /* 0x003fea0003800000 */
.L_x_18455:
        /* <DEDUP_REMOVED lines=41> */
.L_x_18456:
[----:B------:R-:W-:Y:S01]  /*c2a0*/  HFMA2 R72, -RZ, RZ, 0, 1.1920928955078125e-07 ;  /* 0x00000002ff487431 */ /* 0x000fe200000001ff */
[----:B------:R-:W-:-:S05]  /*c2b0*/  MOV R53, R71 ;  /* 0x0000004700357202 */ /* 0x000fca0000000f00 */
[----:B------:R-:W-:-:S04]  /*c2c0*/  FADD.FTZ R53, R52, R53 ;  /* 0x0000003534357221 */ /* 0x000fc80000010000 */
[----:B------:R-:W-:-:S07]  /*c2d0*/  IMAD.MOV.U32 R73, RZ, RZ, R53 ;  /* 0x000000ffff497224 */ /* 0x000fce00078e0035 */
[----:B------:R-:W-:Y:S05]  /*c2e0*/  WARPSYNC.COLLECTIVE R70, `(.L_x_18457) ;  /* 0x0000000046087348 */ /* 0x000fea0003c00000 */
[----:B------:R0:W1:Y:S02]  /*c2f0*/  SHFL.BFLY P6, R71, R73, R72, R75 ;  /* 0x0c00004849477389 */ /* 0x00006400000c004b */
[----:B01----:R-:W-:Y:S05]  /*c300*/  ENDCOLLECTIVE ;  /* 0x000000000000791b */ /* 0x003fea0003800000 */
.L_x_18457:
[----:B------:R-:W-:Y:S02]  /*c310*/  IMAD.MOV.U32 R72, RZ, RZ, 0x4 ;  /* 0x00000004ff487424 */ /* 0x000fe400078e00ff */
[----:B------:R-:W-:-:S04]  /*c320*/  IMAD.MOV.U32 R54, RZ, RZ, R71 ;  /* 0x000000ffff367224 */ /* 0x000fc800078e0047 */
[----:B------:R-:W-:-:S05]  /*c330*/  FADD.FTZ R54, R53, R54 ;  /* 0x0000003635367221 */ /* 0x000fca0000010000 */
[----:B------:R-:W-:-:S07]  /*c340*/  MOV R73, R54 ;  /* 0x0000003600497202 */ /* 0x000fce0000000f00 */
[----:B------:R-:W-:Y:S05]  /*c350*/  WARPSYNC.COLLECTIVE R70, `(.L_x_18458) ;  /* 0x0000000046087348 */ /* 0x000fea0003c00000 */
[----:B------:R0:W1:Y:S02]  /*c360*/  SHFL.BFLY P6, R71, R73, R72, R75 ;  /* 0x0c00004849477389 */ /* 0x00006400000c004b */
[----:B01----:R-:W-:Y:S05]  /*c370*/  ENDCOLLECTIVE ;  /* 0x000000000000791b */ /* 0x003fea0003800000 */
.L_x_18458:
[----:B------:R-:W-:Y:S01]  /*c380*/  HFMA2 R72, -RZ, RZ, 0, 4.76837158203125e-07 ;  /* 0x00000008ff487431 */ /* 0x000fe200000001ff */
[----:B------:R-:W-:-:S05]  /*c390*/  MOV R55, R71 ;  /* 0x0000004700377202 */ /* 0x000fca0000000f00 */
[----:B------:R-:W-:-:S04]  /*c3a0*/  FADD.FTZ R55, R54, R55 ;  /* 0x0000003736377221 */ /* 0x000fc80000010000 */
[----:B------:R-:W-:-:S07]  /*c3b0*/  IMAD.MOV.U32 R73, RZ, RZ, R55 ;  /* 0x000000ffff497224 */ /* 0x000fce00078e0037 */
[----:B------:R-:W-:Y:S05]  /*c3c0*/  WARPSYNC.COLLECTIVE R70, `(.L_x_18459) ;  /* 0x0000000046087348 */ /* 0x000fea0003c00000 */
[----:B------:R0:W1:Y:S02]  /*c3d0*/  SHFL.BFLY P6, R71, R73, R72, R75 ;  /* 0x0c00004849477389 */ /* 0x00006400000c004b */
[----:B01----:R-:W-:Y:S05]  /*c3e0*/  ENDCOLLECTIVE ;  /* 0x000000000000791b */ /* 0x003fea0003800000 */
.L_x_18459:
[----:B------:R-:W-:Y:S02]  /*c3f0*/  IMAD.MOV.U32 R72, RZ, RZ, 0x10 ;  /* 0x00000010ff487424 */ /* 0x000fe400078e00ff */
[----:B------:R-:W-:-:S04]  /*c400*/  IMAD.MOV.U32 R68, RZ, RZ, R71 ;  /* 0x000000ffff447224 */ /* 0x000fc800078e0047 */
[----:B------:R-:W-:-:S05]  /*c410*/  FADD.FTZ R68, R55, R68 ;  /* 0x0000004437447221 */ /* 0x000fca0000010000 */
[----:B------:R-:W-:-:S07]  /*c420*/  MOV R73, R68 ;  /* 0x0000004400497202 */ /* 0x000fce0000000f00 */
[----:B------:R-:W-:Y:S05]  /*c430*/  WARPSYNC.COLLECTIVE R70, `(.L_x_18460) ;  /* 0x0000000046087348 */ /* 0x000fea0003c00000 */
[----:B------:R0:W1:Y:S02]  /*c440*/  SHFL.BFLY P6, R71, R73, R72, R75 ;  /* 0x0c00004849477389 */ /* 0x00006400000c004b */
[----:B01----:R-:W-:Y:S05]  /*c450*/  ENDCOLLECTIVE ;  /* 0x000000000000791b */ /* 0x003fea0003800000 */
.L_x_18460:
[----:B------:R-:W-:Y:S01]  /*c460*/  MOV R69, R71 ;  /* 0x0000004700457202 */ /* 0x000fe20000000f00 */
[----:B------:R-:W-:Y:S06]  /*c470*/  BRA `(.L_x_18461) ;  /* 0xfffffff000c07947 */ /* 0x000fec000383ffff */
.L_x_18462:
        /* <DEDUP_REMOVED lines=16> */
.L_x_20373:


//--------------------- .text._ZN10layer_norm13ln_fwd_kernelINS_13Kernel_traitsIfffffjLj512ELj1ELj4ELj1ELj16ENS_18Kernel_traits_baseILj512EfffffjLj128EEEEELb1ELb0ELb0ELb1EEEvNS_9FwdParamsE --------------------------
	.section	.text._ZN10layer_norm13ln_fwd_kernelINS_13Kernel_traitsIfffffjLj512ELj1ELj4ELj1ELj16ENS_18Kernel_traits_baseILj512EfffffjLj128EEEEELb1ELb0ELb0ELb1EEEvNS_9FwdParamsE,"ax",@progbits
	.align	128
        .global         _ZN10layer_norm13ln_fwd_kernelINS_13Kernel_traitsIfffffjLj512ELj1ELj4ELj1ELj16ENS_18Kernel_traits_baseILj512EfffffjLj128EEEEELb1ELb0ELb0ELb1EEEvNS_9FwdParamsE
        .type           _ZN10layer_norm13ln_fwd_kernelINS_13Kernel_traitsIfffffjLj512ELj1ELj4ELj1ELj16ENS_18Kernel_traits_baseILj512EfffffjLj128EEEEELb1ELb0ELb0ELb1EEEvNS_9FwdParamsE,@function
        .size           _ZN10layer_norm13ln_fwd_kernelINS_13Kernel_traitsIfffffjLj512ELj1ELj4ELj1ELj16ENS_18Kernel_traits_baseILj512EfffffjLj128EEEEELb1ELb0ELb0ELb1EEEvNS_9FwdParamsE,(.L_x_20374 - _ZN10layer_norm13ln_fwd_kernelINS_13Kernel_traitsIfffffjLj512ELj1ELj4ELj1ELj16ENS_18Kernel_traits_baseILj512EfffffjLj128EEEEELb1ELb0ELb0ELb1EEEvNS_9FwdParamsE)
        .other          _ZN10layer_norm13ln_fwd_kernelINS_13Kernel_traitsIfffffjLj512ELj1ELj4ELj1ELj16ENS_18Kernel_traits_baseILj512EfffffjLj128EEEEELb1ELb0ELb0ELb1EEEvNS_9FwdParamsE,@"STO_CUDA_ENTRY STV_DEFAULT"
_ZN10layer_norm13ln_fwd_kernelINS_13Kernel_traitsIfffffjLj512ELj1ELj4ELj1ELj16ENS_18Kernel_traits_baseILj512EfffffjLj128EEEEELb1ELb0ELb0ELb1EEEvNS_9FwdParamsE:
.text._ZN10layer_norm13ln_fwd_kernelINS_13Kernel_traitsIfffffjLj512ELj1ELj4ELj1ELj16ENS_18Kernel_traits_baseILj512EfffffjLj128EEEEELb1ELb0ELb0ELb1EEEvNS_9FwdParamsE:
        /* <DEDUP_REMOVED lines=35> */
[----:B------:R-:W-:Y:S01]  /*0230*/  ISETP.GE.AND P2, PT, R2, UR10, PT ;  /* 0x0000000a02007c0c */ /* 0x000fe2000bf46270 */
[----:B-1----:R-:W-:Y:S01]  /*0240*/  IMAD R3, R11, UR5, R10 ;  /* 0x000000050b037c24 */ /* 0x002fe2000f8e020a */
[----:B---3--:R-:W-:Y:S02]  /*0250*/  @P1 R2UR UR6, R4 ;  /* 0x00000000040612ca */ /* 0x008fe400000e0000 */
[----:B------:R-:W-:Y:S02]  /*0260*/  @P1 R2UR UR7, R5 ;  /* 0x00000000050712ca */ /* 0x000fe400000e0000 */
[----:B----4-:R-:W-:-:S04]  /*0270*/  @P1 IADD3 R70, P3, PT, R6, R45, RZ ;  /* 0x0000002d06461210 */ /* 0x010fc80007f7e0ff */
[----:B------:R-:W-:-:S03]  /*0280*/  @P1 IADD3.X R71, PT, PT, RZ, R7, RZ, P3, !PT ;  /* 0x00000007ff471210 */ /* 0x000fc60001ffe4ff */
[----:B------:R-:W-:Y:S06]  /*0290*/  @P2 EXIT ;  /* 0x000000000000294d */ /* 0x000fec0003800000 */
[--C-:B------:R-:W-:Y:S01]  /*02a0*/  SHF.R.U64 R4, R70, 0x2, R71.reuse ;  /* 0x0000000246047819 */ /* 0x100fe20000001247 */
[----:B------:R-:W-:Y:S01]  /*02b0*/  IMAD.HI.U32 R6, R3, -0x326172a9, RZ ;  /* 0xcd9e8d5703067827 */ /* 0x000fe200078e00ff */
[----:B------:R-:W-:Y:S01]  /*02c0*/  SHF.R.U32.HI R5, RZ, 0x2, R71 ;  /* 0x00000002ff057819 */ /* 0x000fe20000011647 */
[----:B------:R-:W-:Y:S02]  /*02d0*/  UIADD3 UR12, UPT, UPT, UR6, -0x61c88647, URZ ;  /* 0x9e3779b9060c7890 */ /* 0x000fe4000fffe0ff */
[----:B------:R-:W-:Y:S02]  /*02e0*/  HFMA2 R56, -RZ, RZ, 0, 0 ;  /* 0x00000000ff387431 */ /* 0x000fe400000001ff */
[C---:B------:R-:W-:Y:S01]  /*02f0*/  IMAD.HI.U32 R7, R4.reuse, -0x2daee0ad, RZ ;  /* 0xd2511f5304077827 */ /* 0x040fe200078e00ff */
[----:B------:R-:W-:Y:S01]  /*0300*/  LOP3.LUT R6, R5, UR6, R6, 0x96, !PT ;  /* 0x0000000605067c12 */ /* 0x000fe2000f8e9606 */
[----:B------:R-:W-:Y:S01]  /*0310*/  UIADD3 UR13, UPT, UPT, UR7, -0x4498517b, URZ ;  /* 0xbb67ae85070d7890 */ /* 0x000fe2000fffe0ff */
[----:B------:R-:W-:Y:S01]  /*0320*/  BSSY B0, `(.L_x_18463) ;  /* 0x0000b26000007945 */ /* 0x000fe20003800000 */
[----:B------:R-:W-:Y:S01]  /*0330*/  IMAD R11, R4, -0x2daee0ad, RZ ;  /* 0xd2511f53040b7824 */ /* 0x000fe200078e02ff */
[----:B------:R-:W-:Y:S01]  /*0340*/  LOP3.LUT R7, R7, UR7, RZ, 0x3c, !PT ;  /* 0x0000000707077c12 */ /* 0x000fe2000f8e3cff */
[C---:B------:R-:W-:Y:S01]  /*0350*/  IMAD.HI.U32 R10, R6.reuse, -0x2daee0ad, RZ ;  /* 0xd2511f53060a7827 */ /* 0x040fe200078e00ff */
[----:B------:R-:W-:Y:S01]  /*0360*/  UIADD3 UR14, UPT, UPT, UR6, 0x3c6ef372, URZ ;  /* 0x3c6ef372060e7890 */ /* 0x000fe2000fffe0ff */
[----:B-----5:R-:W-:Y:S01]  /*0370*/  @!P0 CS2R R30, SRZ ;  /* 0x00000000001e8805 */ /* 0x020fe2000001ff00 */
        /* <DEDUP_REMOVED lines=22> */
[-C--:B------:R-:W-:Y:S01]  /*04e0*/  @P0 MOV R9, R14.reuse ;  /* 0x0000000e00090202 */ /* 0x080fe20000000f00 */
[C---:B------:R-:W-:Y:S01]  /*04f0*/  IMAD.HI.U32 R10, R44.reuse, -0x2daee0ad, RZ ;  /* 0xd2511f532c0a7827 */ /* 0x040fe200078e00ff */
[----:B------:R-:W-:Y:S01]  /*0500*/  @!P0 MOV R9, R14 ;  /* 0x0000000e00098202 */ /* 0x000fe20000000f00 */
[----:B------:R-:W-:Y:S01]  /*0510*/  UIADD3 UR22, UPT, UPT, UR6, -0x4ab325aa, URZ ;  /* 0xb54cda5606167890 */ /* 0x000fe2000fffe0ff */
[----:B------:R-:W-:Y:S01]  /*0520*/  @!P0 CS2R R22, SRZ ;  /* 0x0000000000168805 */ /* 0x000fe2000001ff00 */
[----:B------:R-:W-:Y:S01]  /*0530*/  IMAD.HI.U32 R8, R45, -0x326172a9, RZ ;  /* 0xcd9e8d572d087827 */ /* 0x000fe200078e00ff */
[----:B------:R-:W-:Y:S01]  /*0540*/  LOP3.LUT R47, R47, UR17, R10, 0x96, !PT ;  /* 0x000000112f2f7c12 */ /* 0x000fe2000f8e960a */
[----:B------:R-:W-:Y:S01]  /*0550*/  UIADD3 UR23, UPT, UPT, UR7, 0x646e171e, URZ ;  /* 0x646e171e07177890 */ /* 0x000fe2000fffe0ff */
[-C--:B------:R-:W-:Y:S01]  /*0560*/  @P0 MOV R10, R41.reuse ;  /* 0x00000029000a0202 */ /* 0x080fe20000000f00 */
[----:B------:R-:W-:Y:S01]  /*0570*/  @P0 IMAD.MOV.U32 R7, RZ, RZ, R12 ;  /* 0x000000ffff070224 */ /* 0x000fe200078e000c */
[----:B------:R-:W-:Y:S01]  /*0580*/  LOP3.LUT R14, R11, UR16, R8, 0x96, !PT ;  /* 0x000000100b0e7c12 */ /* 0x000fe2000f8e9608 */
[--C-:B------:R-:W-:Y:S01]  /*0590*/  @P0 IMAD.MOV.U32 R6, RZ, RZ, R13.reuse ;  /* 0x000000ffff060224 */ /* 0x100fe200078e000d */
[----:B------:R-:W-:Y:S01]  /*05a0*/  @!P0 MOV R10, R41 ;  /* 0x00000029000a8202 */ /* 0x000fe20000000f00 */
[----:B------:R-:W-:Y:S01]  /*05b0*/  @!P0 IMAD.MOV.U32 R7, RZ, RZ, R12 ;  /* 0x000000ffff078224 */ /* 0x000fe200078e000c */
[----:B------:R-:W-:Y:S01]  /*05c0*/  UIADD3 UR24, UPT, UPT, UR6, 0x5384540f, URZ ;  /* 0x5384540f06187890 */ /* 0x000fe2000fffe0ff */
[----:B------:R-:W-:Y:S01]  /*05d0*/  @!P0 IMAD.MOV.U32 R6, RZ, RZ, R13 ;  /* 0x000000ffff068224 */ /* 0x000fe200078e000d */
[----:B------:R-:W-:Y:S01]  /*05e0*/  UIADD3 UR25, UPT, UPT, UR7, 0x1fd5c5a3, URZ ;  /* 0x1fd5c5a307197890 */ /* 0x000fe2000fffe0ff */
[----:B------:R-:W-:Y:S01]  /*05f0*/  IMAD R45, R45, -0x326172a9, RZ ;  /* 0xcd9e8d572d2d7824 */ /* 0x000fe200078e02ff */
[----:B------:R-:W0:Y:S01]  /*0600*/  LDCU.64 UR4, c[0x0][0x3e0] ;  /* 0x00007c00ff0477ac */ /* 0x000e220008000a00 */
[----:B------:R-:W-:Y:S01]  /*0610*/  IMAD R44, R44, -0x2daee0ad, RZ ;  /* 0xd2511f532c2c7824 */ /* 0x000fe200078e02ff */
[----:B------:R-:W-:Y:S01]  /*0620*/  @!P0 CS2R R20, SRZ ;  /* 0x0000000000148805 */ /* 0x000fe2000001ff00 */
[----:B------:R-:W-:Y:S01]  /*0630*/  IMAD.HI.U32 R12, R47, -0x326172a9, RZ ;  /* 0xcd9e8d572f0c7827 */ /* 0x000fe200078e00ff */
[----:B------:R-:W-:Y:S01]  /*0640*/  UIADD3 UR26, UPT, UPT, UR6, -0xe443238, URZ ;  /* 0xf1bbcdc8061a7890 */ /* 0x000fe2000fffe0ff */
[----:B------:R-:W-:Y:S01]  /*0650*/  @!P0 CS2R R18, SRZ ;  /* 0x0000000000128805 */ /* 0x000fe2000001ff00 */
[----:B------:R-:W-:Y:S01]  /*0660*/  UIADD3 UR27, UPT, UPT, UR7, -0x24c28bd8, URZ ;  /* 0xdb3d7428071b7890 */ /* 0x000fe2000fffe0ff */
[----:B------:R-:W-:Y:S01]  /*0670*/  IMAD.HI.U32 R13, R14, -0x2daee0ad, RZ ;  /* 0xd2511f530e0d7827 */ /* 0x000fe200078e00ff */
[----:B------:R-:W-:Y:S01]  /*0680*/  LOP3.LUT R45, R45, UR18, R12, 0x96, !PT ;  /* 0x000000122d2d7c12 */ /* 0x000fe2000f8e960c */
[----:B------:R-:W-:Y:S01]  /*0690*/  UIADD3 UR28, UPT, UPT, UR6, -0x700cb87f, URZ ;  /* 0x8ff34781061c7890 */ /* 0x000fe2000fffe0ff */
[----:B------:R-:W-:Y:S01]  /*06a0*/  @!P0 CS2R R16, SRZ ;  /* 0x0000000000108805 */ /* 0x000fe2000001ff00 */
[--C-:B------:R-:W-:Y:S01]  /*06b0*/  @P0 IMAD.MOV.U32 R11, RZ, RZ, R40.reuse ;  /* 0x000000ffff0b0224 */ /* 0x100fe200078e0028 */
[----:B------:R-:W-:Y:S01]  /*06c0*/  LOP3.LUT R44, R44, UR19, R13, 0x96, !PT ;  /* 0x000000132c2c7c12 */ /* 0x000fe2000f8e960d */
[----:B------:R-:W-:Y:S01]  /*06d0*/  @!P0 IMAD.MOV.U32 R11, RZ, RZ, R40 ;  /* 0x000000ffff0b8224 */ /* 0x000fe200078e0028 */
[----:B------:R-:W-:Y:S01]  /*06e0*/  UIADD3 UR29, UPT, UPT, UR7, -0x695add53, URZ ;  /* 0x96a522ad071d7890 */ /* 0x000fe2000fffe0ff */
[----:B------:R-:W-:Y:S01]  /*06f0*/  IMAD R41, R14, -0x2daee0ad, RZ ;  /* 0xd2511f530e297824 */ /* 0x000fe200078e02ff */
[----:B------:R-:W-:Y:S01]  /*0700*/  LOP3.LUT R70, R70, 0x3, RZ, 0xc0, !PT ;  /* 0x0000000346467812 */ /* 0x000fe200078ec0ff */
[----:B------:R-:W-:Y:S01]  /*0710*/  IMAD R47, R47, -0x326172a9, RZ ;  /* 0xcd9e8d572f2f7824 */ /* 0x000fe200078e02ff */
[----:B0-----:R-:W-:Y:S01]  /*0720*/  ISETP.NE.U32.AND P1, PT, RZ, UR4, PT ;  /* 0x00000004ff007c0c */ /* 0x001fe2000bf25070 */
[C---:B------:R-:W-:Y:S01]  /*0730*/  IMAD.HI.U32 R14, R44.reuse, -0x326172a9, RZ ;  /* 0xcd9e8d572c0e7827 */ /* 0x040fe200078e00ff */
[----:B------:R-:W0:Y:S02]  /*0740*/  LDCU UR31, c[0x0][0x404] ;  /* 0x00008080ff1f77ac */ /* 0x000e240008000800 */
[----:B------:R-:W-:Y:S01]  /*0750*/  ISETP.NE.AND.EX P1, PT, RZ, UR5, PT, P1 ;  /* 0x00000005ff007c0c */ /* 0x000fe2000bf25310 */
[----:B------:R-:W-:Y:S01]  /*0760*/  IMAD.HI.U32 R40, R45, -0x2daee0ad, RZ ;  /* 0xd2511f532d287827 */ /* 0x000fe200078e00ff */
[----:B------:R-:W-:Y:S01]  /*0770*/  LOP3.LUT R47, R47, UR20, R14, 0x96, !PT ;  /* 0x000000142f2f7c12 */ /* 0x000fe2000f8e960e */
[----:B------:R-:W1:Y:S01]  /*0780*/  LDCU UR32, c[0x0][0x408] ;  /* 0x00008100ff2077ac */ /* 0x000e620008000800 */
[-C--:B------:R-:W-:Y:S01]  /*0790*/  @P0 MOV R14, R39.reuse ;  /* 0x00000027000e0202 */ /* 0x080fe20000000f00 */
[--C-:B------:R-:W-:Y:S01]  /*07a0*/  @P0 IMAD.MOV.U32 R8, RZ, RZ, R15.reuse ;  /* 0x000000ffff080224 */ /* 0x100fe200078e000f */
[----:B------:R-:W-:Y:S01]  /*07b0*/  LOP3.LUT R40, R41, UR21, R40, 0x96, !PT ;  /* 0x0000001529287c12 */ /* 0x000fe2000f8e9628 */
[----:B------:R-:W-:Y:S01]  /*07c0*/  @!P0 IMAD.MOV.U32 R8, RZ, RZ, R15 ;  /* 0x000000ffff088224 */ /* 0x000fe200078e000f */
[-C--:B------:R-:W-:Y:S01]  /*07d0*/  @P0 MOV R15, R36.reuse ;  /* 0x00000024000f0202 */ /* 0x080fe20000000f00 */
[--C-:B------:R-:W-:Y:S01]  /*07e0*/  @P0 IMAD.MOV.U32 R13, RZ, RZ, R42.reuse ;  /* 0x000000ffff0d0224 */ /* 0x100fe200078e002a */
[----:B------:R-:W-:Y:S01]  /*07f0*/  @!P0 MOV R15, R36 ;  /* 0x00000024000f8202 */ /* 0x000fe20000000f00 */
[----:B------:R-:W-:Y:S01]  /*0800*/  @!P0 IMAD.MOV.U32 R13, RZ, RZ, R42 ;  /* 0x000000ffff0d8224 */ /* 0x000fe200078e002a */
[----:B------:R-:W-:Y:S01]  /*0810*/  @!P0 MOV R14, R39 ;  /* 0x00000027000e8202 */ /* 0x000fe20000000f00 */
[----:B------:R-:W-:Y:S01]  /*0820*/  IMAD R41, R44, -0x326172a9, RZ ;  /* 0xcd9e8d572c297824 */ /* 0x000fe200078e02ff */
[----:B------:R-:W2:Y:S01]  /*0830*/  LDCU UR10, c[0x0][0x388] ;  /* 0x00007100ff0a77ac */ /* 0x000ea20008000800 */
[----:B------:R-:W-:-:S02]  /*0840*/  IMAD R45, R45, -0x2daee0ad, RZ ;  /* 0xd2511f532d2d7824 */ /* 0x000fc400078e02ff */
[----:B------:R-:W-:Y:S01]  /*0850*/  IMAD.HI.U32 R36, R40, -0x326172a9, RZ ;  /* 0xcd9e8d5728247827 */ /* 0x000fe200078e00ff */
[----:B------:R-:W3:Y:S03]  /*0860*/  LDCU.U8 UR30, c[0x0][0x410] ;  /* 0x00008200ff1e77ac */ /* 0x000ee60008000000 */
[----:B------:R-:W-:Y:S01]  /*0870*/  IMAD.HI.U32 R42, R47, -0x2daee0ad, RZ ;  /* 0xd2511f532f2a7827 */ /* 0x000fe200078e00ff */
[----:B------:R-:W-:Y:S01]  /*0880*/  LOP3.LUT R36, R41, UR22, R36, 0x96, !PT ;  /* 0x0000001629247c12 */ /* 0x000fe2000f8e9624 */
[----:B------:R-:W4:Y:S02]  /*0890*/  LDCU UR11, c[0x0][0x448] ;  /* 0x00008900ff0b77ac */ /* 0x000f240008000800 */
[--C-:B------:R-:W-:Y:S01]  /*08a0*/  @P0 IMAD.MOV.U32 R52, RZ, RZ, R37.reuse ;  /* 0x000000ffff340224 */ /* 0x100fe200078e0025 */
[----:B------:R-:W-:Y:S01]  /*08b0*/  LOP3.LUT R42, R45, UR23, R42, 0x96, !PT ;  /* 0x000000172d2a7c12 */ /* 0x000fe2000f8e962a */
[----:B------:R-:W-:Y:S01]  /*08c0*/  @P0 IMAD.MOV.U32 R53, RZ, RZ, R38 ;  /* 0x000000ffff350224 */ /* 0x000fe200078e0026 */
[----:B------:R-:W0:Y:S01]  /*08d0*/  LDCU.64 UR4, c[0x0][0x3a0] ;  /* 0x00007400ff0477ac */ /* 0x000e220008000a00 */
[----:B------:R-:W-:-:S02]  /*08e0*/  @!P0 IMAD.MOV.U32 R52, RZ, RZ, R37 ;  /* 0x000000ffff348224 */ /* 0x000fc400078e0025 */
        /* <DEDUP_REMOVED lines=8> */
[--C-:B------:R-:W-:Y:S01]  /*0970*/  @P0 IMAD.MOV.U32 R54, RZ, RZ, R33.reuse ;  /* 0x000000ffff360224 */ /* 0x100fe200078e0021 */
[----:B------:R-:W-:Y:S01]  /*0980*/  @!P0 MOV R55, R32 ;  /* 0x0000002000378202 */ /* 0x000fe20000000f00 */
        /* <DEDUP_REMOVED lines=16> */
[----:B------:R-:W-:Y:S02]  /*0a90*/  @P0 IMAD.MOV.U32 R62, RZ, RZ, R35 ;  /* 0x000000ffff3e0224 */ /* 0x000fe400078e0023 */
[----:B------:R-:W-:Y:S02]  /*0aa0*/  @!P0 IMAD.MOV.U32 R12, RZ, RZ, R43 ;  /* 0x000000ffff0c8224 */ /* 0x000fe400078e002b */
[----:B------:R-:W-:Y:S02]  /*0ab0*/  @!P0 IMAD.MOV.U32 R62, RZ, RZ, R35 ;  /* 0x000000ffff3e8224 */ /* 0x000fe400078e0023 */
[----:B------:R-:W-:-:S02]  /*0ac0*/  IMAD R64, R32, -0x2daee0ad, RZ ;  /* 0xd2511f5320407824 */ /* 0x000fc400078e02ff */
[----:B01234-:R-:W-:-:S07]  /*0ad0*/  IMAD R58, R36, -0x326172a9, RZ ;  /* 0xcd9e8d57243a7824 */ /* 0x01ffce00078e02ff */
.L_x_18632:
        /* <DEDUP_REMOVED lines=29> */
.L_x_20209:
[----:B------:R-:W-:Y:S05]  /*0cb0*/  BRX R40 -0xcc0                                     (*"BRANCH_TARGETS .L_x_20210,.L_x_20211,.L_x_20212"*) ;  /* 0xfffffff028d07949 */ /* 0x000fea000383ffff */
.L_x_20212:
[----:B------:R-:W-:Y:S01]  /*0cc0*/  VIADD R40, R70, 0x1 ;  /* 0x0000000146287836 */ /* 0x000fe20000000000 */
[----:B------:R-:W-:Y:S01]  /*0cd0*/  MOV R74, R64 ;  /* 0x00000040004a7202 */ /* 0x000fe20000000f00 */
[----:B------:R-:W-:Y:S01]  /*0ce0*/  IMAD.MOV.U32 R41, RZ, RZ, R59 ;  /* 0x000000ffff297224 */ /* 0x000fe200078e003b */
[----:B------:R-:W-:Y:S06]  /*0cf0*/  BRA `(.L_x_18466) ;  /* 0x0000000000ec7947 */ /* 0x000fec0003800000 */
.L_x_20210:
[----:B------:R-:W-:Y:S01]  /*0d00*/  IMAD.MOV.U32 R74, RZ, RZ, R64 ;  /* 0x000000ffff4a7224 */ /* 0x000fe200078e0040 */
[----:B------:R-:W-:Y:S01]  /*0d10*/  MOV R40, 0x3 ;  /* 0x0000000300287802 */ /* 0x000fe20000000f00 */
[----:B------:R-:W-:Y:S01]  /*0d20*/  IMAD.MOV.U32 R41, RZ, RZ, R60 ;  /* 0x000000ffff297224 */ /* 0x000fe200078e003c */
[----:B------:R-:W-:Y:S06]  /*0d30*/  BRA `(.L_x_18466) ;  /* 0x0000000000dc7947 */ /* 0x000fec0003800000 */
.L_x_20211:
        /* <DEDUP_REMOVED lines=13> */
.L_x_18468:
[----:B------:R-:W-:Y:S05]  /*0e10*/  BSYNC.RECONVERGENT B2 ;  /* 0x0000000000027941 */ /* 0x000fea0003800200 */
.L_x_18467:
        /* <DEDUP_REMOVED lines=41> */
.L_x_18466:
[----:B------:R-:W-:Y:S05]  /*10b0*/  BSYNC.RECONVERGENT B1 ;  /* 0x0000000000017941 */ /* 0x000fea0003800200 */
.L_x_18465:
        /* <DEDUP_REMOVED lines=23> */
.L_x_18471:
        /* <DEDUP_REMOVED lines=13> */
.L_x_18473:
[----:B------:R-:W-:Y:S05]  /*1300*/  BSYNC.RECONVERGENT B2 ;  /* 0x0000000000027941 */ /* 0x000fea0003800200 */
.L_x_18472:
        /* <DEDUP_REMOVED lines=42> */
.L_x_18470:
[----:B------:R-:W-:Y:S05]  /*15b0*/  BSYNC.RECONVERGENT B1 ;  /* 0x0000000000017941 */ /* 0x000fea0003800200 */
.L_x_18469:
[----:B------:R-:W-:Y:S01]  /*15c0*/  I2FP.F32.U32 R36, R36 ;  /* 0x0000002400247245 */ /* 0x000fe20000201000 */
[----:B------:R-:W-:Y:S01]  /*15d0*/  FMUL.FTZ R40, R33, R67 ;  /* 0x0000004321287220 */ /* 0x000fe20000410000 */
[----:B------:R-:W-:Y:S01]  /*15e0*/  ISETP.NE.AND P4, PT, R41, 0x1, PT ;  /* 0x000000012900780c */ /* 0x000fe20003f85270 */
[----:B------:R-:W-:Y:S02]  /*15f0*/  BSSY.RECONVERGENT B1, `(.L_x_18474) ;  /* 0x000004a000017945 */ /* 0x000fe40003800200 */
[----:B------:R-:W-:Y:S01]  /*1600*/  FFMA.FTZ R33, R36, R63, 1.1641532182693481445e-10 ;  /* 0x2f00000024217423 */ /* 0x000fe2000001003f */
[----:B------:R-:W-:Y:S01]  /*1610*/  FMUL.FTZ R40, R40, R65 ;  /* 0x0000004128287220 */ /* 0x000fe20000410000 */
[----:B------:R-:W-:-:S03]  /*1620*/  MOV R36, R58 ;  /* 0x0000003a00247202 */ /* 0x000fc60000000f00 */
        /* <DEDUP_REMOVED lines=14> */
.L_x_18476:
        /* <DEDUP_REMOVED lines=13> */
.L_x_18478:
[----:B------:R-:W-:Y:S05]  /*17e0*/  BSYNC.RECONVERGENT B2 ;  /* 0x0000000000027941 */ /* 0x000fea0003800200 */
.L_x_18477:
        /* <DEDUP_REMOVED lines=42> */
.L_x_18475:
[----:B------:R-:W-:Y:S05]  /*1a90*/  BSYNC.RECONVERGENT B1 ;  /* 0x0000000000017941 */ /* 0x000fea0003800200 */
.L_x_18474:
        /* <DEDUP_REMOVED lines=21> */
.L_x_18481:
        /* <DEDUP_REMOVED lines=13> */
.L_x_18483:
[----:B------:R-:W-:Y:S05]  /*1cc0*/  BSYNC.RECONVERGENT B2 ;  /* 0x0000000000027941 */ /* 0x000fea0003800200 */
.L_x_18482:
        /* <DEDUP_REMOVED lines=42> */
.L_x_18480:
[----:B------:R-:W-:Y:S05]  /*1f70*/  BSYNC.RECONVERGENT B1 ;  /* 0x0000000000017941 */ /* 0x000fea0003800200 */
.L_x_18479:
        /* <DEDUP_REMOVED lines=9> */
.L_x_18464:
        /* <DEDUP_REMOVED lines=16> */
.L_x_18487:
        /* <DEDUP_REMOVED lines=13> */
.L_x_18489:
[----:B------:R-:W-:Y:S05]  /*21e0*/  BSYNC.RECONVERGENT B2 ;  /* 0x0000000000027941 */ /* 0x000fea0003800200 */
.L_x_18488:
        /* <DEDUP_REMOVED lines=40> */
[----:B------:R-:W-:-:S07]  /*2470*/  IMAD.MOV.U32 R36, RZ, RZ, R64 ;  /* 0x000000ffff247224 */ /* 0x000fce00078e0040 */
.L_x_18486:
[----:B------:R-:W-:Y:S05]  /*2480*/  BSYNC.RECONVERGENT B1 ;  /* 0x0000000000017941 */ /* 0x000fea0003800200 */
.L_x_18485:
[----:B------:R-:W-:Y:S01]  /*2490*/  ISETP.NE.AND P3, PT, R38, 0x1, PT ;  /* 0x000000012600780c */ /* 0x000fe20003f65270 */
[----:B------:R-:W-:Y:S01]  /*24a0*/  IMAD.U32 R66, RZ, RZ, UR31 ;  /* 0x0000001fff427e24 */ /* 0x000fe2000f8e00ff */
[----:B------:R-:W-:Y:S01]  /*24b0*/  I2FP.F32.U32 R36, R36 ;  /* 0x0000002400247245 */ /* 0x000fe20000201000 */
[----:B------:R-:W-:Y:S02]  /*24c0*/  IMAD.U32 R65, RZ, RZ, UR32 ;  /* 0x00000020ff417e24 */ /* 0x000fe4000f8e00ff */
[----:B-----5:R-:W-:Y:S01]  /*24d0*/  FMUL.FTZ R42, R32, R67 ;  /* 0x00000043202a7220 */ /* 0x020fe20000410000 */
[----:B------:R-:W-:Y:S01]  /*24e0*/  BSSY.RECONVERGENT B1, `(.L_x_18490) ;  /* 0x0000047000017945 */ /* 0x000fe20003800200 */
        /* <DEDUP_REMOVED lines=14> */
.L_x_18492:
        /* <DEDUP_REMOVED lines=13> */
.L_x_18494:
[----:B------:R-:W-:Y:S05]  /*26a0*/  BSYNC.RECONVERGENT B2 ;  /* 0x0000000000027941 */ /* 0x000fea0003800200 */
.L_x_18493:
        /* <DEDUP_REMOVED lines=42> */
.L_x_18491:
[----:B------:R-:W-:Y:S05]  /*2950*/  BSYNC.RECONVERGENT B1 ;  /* 0x0000000000017941 */ /* 0x000fea0003800200 */
.L_x_18490:
        /* <DEDUP_REMOVED lines=18> */
.L_x_18497:
        /* <DEDUP_REMOVED lines=13> */
.L_x_18499:
[----:B------:R-:W-:Y:S05]  /*2b50*/  BSYNC.RECONVERGENT B2 ;  /* 0x0000000000027941 */ /* 0x000fea0003800200 */
.L_x_18498:
        /* <DEDUP_REMOVED lines=42> */
.L_x_18496:
[----:B------:R-:W-:Y:S05]  /*2e00*/  BSYNC.RECONVERGENT B1 ;  /* 0x0000000000017941 */ /* 0x000fea0003800200 */
.L_x_18495:
[----:B------:R-:W-:Y:S01]  /*2e10*/  ISETP.NE.AND P5, PT, R37, 0x1, PT ;  /* 0x000000012500780c */ /* 0x000fe20003fa5270 */
[----:B------:R-:W-:Y:S01]  /*2e20*/  FMUL.FTZ R34, R34, R67 ;  /* 0x0000004322227220 */ /* 0x000fe20000410000 */
[----:B------:R-:W-:Y:S01]  /*2e30*/  I2FP.F32.U32 R32, R32 ;  /* 0x0000002000207245 */ /* 0x000fe20000201000 */
[----:B------:R-:W-:Y:S01]  /*2e40*/  BSSY.RECONVERGENT B1, `(.L_x_18500) ;  /* 0x0000047000017945 */ /* 0x000fe20003800200 */
[----:B------:R-:W-:Y:S02]  /*2e50*/  HFMA2 R44, -RZ, RZ, 0, 1.1920928955078125e-07 ;  /* 0x00000002ff2c7431 */ /* 0x000fe400000001ff */
[----:B------:R-:W-:Y:S01]  /*2e60*/  FMUL.FTZ R34, R34, R65 ;  /* 0x0000004122227220 */ /* 0x000fe20000410000 */
[----:B------:R-:W-:Y:S01]  /*2e70*/  FFMA.FTZ R33, R32, R63, 1.1641532182693481445e-10 ;  /* 0x2f00000020217423 */ /* 0x000fe2000001003f */
[----:B------:R-:W-:-:S04]  /*2e80*/  IMAD.MOV.U32 R32, RZ, RZ, R58 ;  /* 0x000000ffff207224 */ /* 0x000fc800078e003a */
        /* <DEDUP_REMOVED lines=10> */
.L_x_18502:
        /* <DEDUP_REMOVED lines=13> */
.L_x_18504:
[----:B------:R-:W-:Y:S05]  /*3000*/  BSYNC.RECONVERGENT B2 ;  /* 0x0000000000027941 */ /* 0x000fea0003800200 */
.L_x_18503:
        /* <DEDUP_REMOVED lines=42> */
.L_x_18501:
[----:B------:R-:W-:Y:S05]  /*32b0*/  BSYNC.RECONVERGENT B1 ;  /* 0x0000000000017941 */ /* 0x000fea0003800200 */
.L_x_18500:
[----:B------:R-:W-:Y:S02]  /*32c0*/  I2FP.F32.U32 R32, R32 ;  /* 0x0000002000207245 */ /* 0x000fe40000201000 */
[----:B------:R-:W-:-:S03]  /*32d0*/  FSEL R34, R34, RZ, P4 ;  /* 0x000000ff22227208 */ /* 0x000fc60002000000 */
[----:B------:R-:W-:Y:S01]  /*32e0*/  FFMA.FTZ R33, R32, R63, 1.1641532182693481445e-10 ;  /* 0x2f00000020217423 */ /* 0x000fe2000001003f */
[----:B------:R-:W-:-:S04]  /*32f0*/  FMUL.FTZ R32, R35, R67 ;  /* 0x0000004323207220 */ /* 0x000fc80000410000 */
[----:B------:R-:W-:Y:S01]  /*3300*/  FMUL.FTZ R35, R32, R65 ;  /* 0x0000004120237220 */ /* 0x000fe20000410000 */
[----:B------:R-:W-:Y:S02]  /*3310*/  FSETP.GTU.FTZ.AND P6, PT, R33, R66, PT ;  /* 0x000000422100720b */ /* 0x000fe40003fdc000 */
[----:B------:R-:W-:Y:S02]  /*3320*/  FSEL R32, R42, RZ, P2 ;  /* 0x000000ff2a207208 */ /* 0x000fe40001000000 */
[----:B------:R-:W-:Y:S02]  /*3330*/  PLOP3.LUT P5, PT, P6, PT, PT, 0x8, 0x80 ;  /* 0x000000000080781c */ /* 0x000fe400037ae170 */
[----:B------:R-:W-:Y:S02]  /*3340*/  FSEL R33, R43, RZ, P3 ;  /* 0x000000ff2b217208 */ /* 0x000fe40001800000 */
[----:B------:R-:W-:-:S09]  /*3350*/  FSEL R35, R35, RZ, !P6 ;  /* 0x000000ff23237208 */ /* 0x000fd20007000000 */
.L_x_18484:
        /* <DEDUP_REMOVED lines=35> */
.L_x_18508:
        /* <DEDUP_REMOVED lines=13> */
.L_x_18510:
[----:B------:R-:W-:Y:S05]  /*3660*/  BSYNC.RECONVERGENT B2 ;  /* 0x0000000000027941 */ /* 0x000fea0003800200 */
.L_x_18509:
        /* <DEDUP_REMOVED lines=42> */
.L_x_18507:
[----:B------:R-:W-:Y:S05]  /*3910*/  BSYNC.RECONVERGENT B1 ;  /* 0x0000000000017941 */ /* 0x000fea0003800200 */
.L_x_18506:
        /* <DEDUP_REMOVED lines=21> */
.L_x_18513:
        /* <DEDUP_REMOVED lines=13> */
.L_x_18515:
[----:B------:R-:W-:Y:S05]  /*3b40*/  BSYNC.RECONVERGENT B2 ;  /* 0x0000000000027941 */ /* 0x000fea0003800200 */
.L_x_18514:
        /* <DEDUP_REMOVED lines=42> */
.L_x_18512:
[----:B------:R-:W-:Y:S05]  /*3df0*/  BSYNC.RECONVERGENT B1 ;  /* 0x0000000000017941 */ /* 0x000fea0003800200 */
.L_x_18511:
        /* <DEDUP_REMOVED lines=21> */
.L_x_18518:
        /* <DEDUP_REMOVED lines=13> */
.L_x_18520:
[----:B------:R-:W-:Y:S05]  /*4020*/  BSYNC.RECONVERGENT B2 ;  /* 0x0000000000027941 */ /* 0x000fea0003800200 */
.L_x_18519:
        /* <DEDUP_REMOVED lines=42> */
.L_x_18517:
[----:B------:R-:W-:Y:S05]  /*42d0*/  BSYNC.RECONVERGENT B1 ;  /* 0x0000000000017941 */ /* 0x000fea0003800200 */
.L_x_18516:
        /* <DEDUP_REMOVED lines=21> */
.L_x_18523:
        /* <DEDUP_REMOVED lines=13> */
.L_x_18525:
[----:B------:R-:W-:Y:S05]  /*4500*/  BSYNC.RECONVERGENT B2 ;  /* 0x0000000000027941 */ /* 0x000fea0003800200 */
.L_x_18524:
        /* <DEDUP_REMOVED lines=42> */
.L_x_18522:
[----:B------:R-:W-:Y:S05]  /*47b0*/  BSYNC.RECONVERGENT B1 ;  /* 0x0000000000017941 */ /* 0x000fea0003800200 */
.L_x_18521:
        /* <DEDUP_REMOVED lines=9> */
.L_x_18505:
        /* <DEDUP_REMOVED lines=16> */
.L_x_18529:
        /* <DEDUP_REMOVED lines=13> */
.L_x_18531:
[----:B------:R-:W-:Y:S05]  /*4a20*/  BSYNC.RECONVERGENT B2 ;  /* 0x0000000000027941 */ /* 0x000fea0003800200 */
.L_x_18530:
        /* <DEDUP_REMOVED lines=42> */
.L_x_18528:
[----:B------:R-:W-:Y:S05]  /*4cd0*/  BSYNC.RECONVERGENT B1 ;  /* 0x0000000000017941 */ /* 0x000fea0003800200 */
.L_x_18527:
[----:B------:R-:W-:Y:S01]  /*4ce0*/  ISETP.NE.AND P3, PT, R42, 0x1, PT ;  /* 0x000000012a00780c */ /* 0x000fe20003f65270 */
[----:B-----5:R-:W-:Y:S01]  /*4cf0*/  FMUL.FTZ R46, R36, R67 ;  /* 0x00000043242e7220 */ /* 0x020fe20000410000 */
[----:B------:R-:W-:Y:S01]  /*4d00*/  I2FP.F32.U32 R40, R40 ;  /* 0x0000002800287245 */ /* 0x000fe20000201000 */
[----:B------:R-:W-:Y:S01]  /*4d10*/  BSSY.RECONVERGENT B1, `(.L_x_18532) ;  /* 0x0000047000017945 */ /* 0x000fe20003800200 */
[----:B------:R-:W-:Y:S02]  /*4d20*/  IMAD.MOV.U32 R36, RZ, RZ, R58 ;  /* 0x000000ffff247224 */ /* 0x000fe400078e003a */
[----:B------:R-:W-:Y:S01]  /*4d30*/  FMUL.FTZ R46, R46, R65 ;  /* 0x000000412e2e7220 */ /* 0x000fe20000410000 */
[----:B------:R-:W-:Y:S01]  /*4d40*/  FFMA.FTZ R41, R40, R63, 1.1641532182693481445e-10 ;  /* 0x2f00000028297423 */ /* 0x000fe2000001003f */
[----:B------:R-:W-:-:S04]  /*4d50*/  HFMA2 R40, -RZ, RZ, 0, 1.1920928955078125e-07 ;  /* 0x00000002ff287431 */ /* 0x000fc800000001ff */
        /* <DEDUP_REMOVED lines=10> */
.L_x_18534:
        /* <DEDUP_REMOVED lines=13> */
.L_x_18536:
[----:B------:R-:W-:Y:S05]  /*4ed0*/  BSYNC.RECONVERGENT B2 ;  /* 0x0000000000027941 */ /* 0x000fea0003800200 */
.L_x_18535:
        /* <DEDUP_REMOVED lines=42> */
.L_x_18533:
[----:B------:R-:W-:Y:S05]  /*5180*/  BSYNC.RECONVERGENT B1 ;  /* 0x0000000000017941 */ /* 0x000fea0003800200 */
.L_x_18532:
[----:B------:R-:W-:Y:S01]  /*5190*/  ISETP.NE.AND P4, PT, R40, 0x1, PT ;  /* 0x000000012800780c */ /* 0x000fe20003f85270 */
[----:B------:R-:W-:Y:S01]  /*51a0*/  BSSY.RECONVERGENT B1, `(.L_x_18537) ;  /* 0x0000049000017945 */ /* 0x000fe20003800200 */
[----:B------:R-:W-:-:S05]  /*51b0*/  I2FP.F32.U32 R36, R36 ;  /* 0x0000002400247245 */ /* 0x000fca0000201000 */
[----:B------:R-:W-:Y:S01]  /*51c0*/  FFMA.FTZ R41, R36, R63, 1.1641532182693481445e-10 ;  /* 0x2f00000024297423 */ /* 0x000fe2000001003f */
[----:B------:R-:W-:Y:S01]  /*51d0*/  FMUL.FTZ R36, R37, R67 ;  /* 0x0000004325247220 */ /* 0x000fe20000410000 */
[----:B------:R-:W-:-:S03]  /*51e0*/  IMAD.MOV.U32 R37, RZ, RZ, R58 ;  /* 0x000000ffff257224 */ /* 0x000fc600078e003a */
[----:B------:R-:W-:Y:S01]  /*51f0*/  FSETP.LE.FTZ.AND P3, PT, R41, R66, PT ;  /* 0x000000422900720b */ /* 0x000fe20003f73000 */
[----:B------:R-:W-:Y:S02]  /*5200*/  HFMA2 R41, -RZ, RZ, 0, 1.1920928955078125e-07 ;  /* 0x00000002ff297431 */ /* 0x000fe400000001ff */
        /* <DEDUP_REMOVED lines=10> */
.L_x_18539:
        /* <DEDUP_REMOVED lines=13> */
.L_x_18541:
[----:B------:R-:W-:Y:S05]  /*5380*/  BSYNC.RECONVERGENT B2 ;  /* 0x0000000000027941 */ /* 0x000fea0003800200 */
.L_x_18540:
        /* <DEDUP_REMOVED lines=42> */
.L_x_18538:
[----:B------:R-:W-:Y:S05]  /*5630*/  BSYNC.RECONVERGENT B1 ;  /* 0x0000000000017941 */ /* 0x000fea0003800200 */
.L_x_18537:
        /* <DEDUP_REMOVED lines=18> */
.L_x_18544:
        /* <DEDUP_REMOVED lines=13> */
.L_x_18546:
[----:B------:R-:W-:Y:S05]  /*5830*/  BSYNC.RECONVERGENT B2 ;  /* 0x0000000000027941 */ /* 0x000fea0003800200 */
.L_x_18545:
        /* <DEDUP_REMOVED lines=42> */
.L_x_18543:
[----:B------:R-:W-:Y:S05]  /*5ae0*/  BSYNC.RECONVERGENT B1 ;  /* 0x0000000000017941 */ /* 0x000fea0003800200 */
.L_x_18542:
        /* <DEDUP_REMOVED lines=10> */
.L_x_18526:
        /* <DEDUP_REMOVED lines=33> */
.L_x_18550:
        /* <DEDUP_REMOVED lines=13> */
.L_x_18552:
[----:B------:R-:W-:Y:S05]  /*5e70*/  BSYNC.RECONVERGENT B2 ;  /* 0x0000000000027941 */ /* 0x000fea0003800200 */
.L_x_18551:
        /* <DEDUP_REMOVED lines=42> */
.L_x_18549:
[----:B------:R-:W-:Y:S05]  /*6120*/  BSYNC.RECONVERGENT B1 ;  /* 0x0000000000017941 */ /* 0x000fea0003800200 */
.L_x_18548:
        /* <DEDUP_REMOVED lines=21> */
.L_x_18555:
        /* <DEDUP_REMOVED lines=13> */
.L_x_18557:
[----:B------:R-:W-:Y:S05]  /*6350*/  BSYNC.RECONVERGENT B2 ;  /* 0x0000000000027941 */ /* 0x000fea0003800200 */
.L_x_18556:
        /* <DEDUP_REMOVED lines=42> */
.L_x_18554:
[----:B------:R-:W-:Y:S05]  /*6600*/  BSYNC.RECONVERGENT B1 ;  /* 0x0000000000017941 */ /* 0x000fea0003800200 */
.L_x_18553:
        /* <DEDUP_REMOVED lines=21> */
.L_x_18560:
        /* <DEDUP_REMOVED lines=13> */
.L_x_18562:
[----:B------:R-:W-:Y:S05]  /*6830*/  BSYNC.RECONVERGENT B2 ;  /* 0x0000000000027941 */ /* 0x000fea0003800200 */
.L_x_18561:
        /* <DEDUP_REMOVED lines=42> */
.L_x_18559:
[----:B------:R-:W-:Y:S05]  /*6ae0*/  BSYNC.RECONVERGENT B1 ;  /* 0x0000000000017941 */ /* 0x000fea0003800200 */
.L_x_18558:
        /* <DEDUP_REMOVED lines=21> */
.L_x_18565:
        /* <DEDUP_REMOVED lines=13> */
.L_x_18567:
[----:B------:R-:W-:Y:S05]  /*6d10*/  BSYNC.RECONVERGENT B2 ;  /* 0x0000000000027941 */ /* 0x000fea0003800200 */
.L_x_18566:
        /* <DEDUP_REMOVED lines=42> */
.L_x_18564:
[----:B------:R-:W-:Y:S05]  /*6fc0*/  BSYNC.RECONVERGENT B1 ;  /* 0x0000000000017941 */ /* 0x000fea0003800200 */
.L_x_18563:
        /* <DEDUP_REMOVED lines=9> */
.L_x_18547:
        /* <DEDUP_REMOVED lines=16> */
.L_x_18571:
        /* <DEDUP_REMOVED lines=13> */
.L_x_18573:
[----:B------:R-:W-:Y:S05]  /*7230*/  BSYNC.RECONVERGENT B2 ;  /* 0x0000000000027941 */ /* 0x000fea0003800200 */
.L_x_18572:
        /* <DEDUP_REMOVED lines=42> */
.L_x_18570:
[----:B------:R-:W-:Y:S05]  /*74e0*/  BSYNC.RECONVERGENT B1 ;  /* 0x0000000000017941 */ /* 0x000fea0003800200 */
.L_x_18569:
        /* <DEDUP_REMOVED lines=18> */
.L_x_18576:
        /* <DEDUP_REMOVED lines=13> */
.L_x_18578:
[----:B------:R-:W-:Y:S05]  /*76e0*/  BSYNC.RECONVERGENT B2 ;  /* 0x0000000000027941 */ /* 0x000fea0003800200 */
.L_x_18577:
        /* <DEDUP_REMOVED lines=42> */
.L_x_18575:
[----:B------:R-:W-:Y:S05]  /*7990*/  BSYNC.RECONVERGENT B1 ;  /* 0x0000000000017941 */ /* 0x000fea0003800200 */
.L_x_18574:
[----:B------:R-:W-:Y:S01]  /*79a0*/  ISETP.NE.AND P4, PT, R44, 0x1, PT ;  /* 0x000000012c00780c */ /* 0x000fe20003f85270 */
[----:B------:R-:W-:Y:S01]  /*79b0*/  FMUL.FTZ R74, R41, R67 ;  /* 0x00000043294a7220 */ /* 0x000fe20000410000 */
[----:B------:R-:W-:Y:S01]  /*79c0*/  I2FP.F32.U32 R40, R40 ;  /* 0x0000002800287245 */ /* 0x000fe20000201000 */
[----:B------:R-:W-:Y:S01]  /*79d0*/  BSSY.RECONVERGENT B1, `(.L_x_18579) ;  /* 0x0000047000017945 */ /* 0x000fe20003800200 */
[----:B------:R-:W-:Y:S02]  /*79e0*/  IMAD.MOV.U32 R41, RZ, RZ, R58 ;  /* 0x000000ffff297224 */ /* 0x000fe400078e003a */
[----:B------:R-:W-:Y:S01]  /*79f0*/  FMUL.FTZ R74, R74, R65 ;  /* 0x000000414a4a7220 */ /* 0x000fe20000410000 */
[----:B------:R-:W-:-:S05]  /*7a00*/  FFMA.FTZ R45, R40, R63, 1.1641532182693481445e-10 ;  /* 0x2f000000282d7423 */ /* 0x000fca000001003f */
        /* <DEDUP_REMOVED lines=11> */
.L_x_18581:
        /* <DEDUP_REMOVED lines=13> */
.L_x_18583:
[----:B------:R-:W-:Y:S05]  /*7b90*/  BSYNC.RECONVERGENT B2 ;  /* 0x0000000000027941 */ /* 0x000fea0003800200 */
.L_x_18582:
        /* <DEDUP_REMOVED lines=42> */
.L_x_18580:
[----:B------:R-:W-:Y:S05]  /*7e40*/  BSYNC.RECONVERGENT B1 ;  /* 0x0000000000017941 */ /* 0x000fea0003800200 */
.L_x_18579:
        /* <DEDUP_REMOVED lines=18> */
.L_x_18586:
        /* <DEDUP_REMOVED lines=13> */
.L_x_18588:
[----:B------:R-:W-:Y:S05]  /*8040*/  BSYNC.RECONVERGENT B2 ;  /* 0x0000000000027941 */ /* 0x000fea0003800200 */
.L_x_18587:
        /* <DEDUP_REMOVED lines=42> */
.L_x_18585:
[----:B------:R-:W-:Y:S05]  /*82f0*/  BSYNC.RECONVERGENT B1 ;  /* 0x0000000000017941 */ /* 0x000fea0003800200 */
.L_x_18584:
        /* <DEDUP_REMOVED lines=10> */
.L_x_18568:
        /* <DEDUP_REMOVED lines=33> */
.L_x_18592:
        /* <DEDUP_REMOVED lines=13> */
.L_x_18594:
[----:B------:R-:W-:Y:S05]  /*8680*/  BSYNC.RECONVERGENT B2 ;  /* 0x0000000000027941 */ /* 0x000fea0003800200 */
.L_x_18593:
        /* <DEDUP_REMOVED lines=42> */
.L_x_18591:
[----:B------:R-:W-:Y:S05]  /*8930*/  BSYNC.RECONVERGENT B1 ;  /* 0x0000000000017941 */ /* 0x000fea0003800200 */
.L_x_18590:
[----:B------:R-:W-:Y:S01]  /*8940*/  I2FP.F32.U32 R70, R75 ;  /* 0x0000004b00467245 */ /* 0x000fe20000201000 */
[----:B-----5:R-:W-:Y:S01]  /*8950*/  FMUL.FTZ R44, R44, R67 ;  /* 0x000000432c2c7220 */ /* 0x020fe20000410000 */
[----:B------:R-:W-:Y:S01]  /*8960*/  ISETP.NE.AND P2, PT, R74, 0x1, PT ;  /* 0x000000014a00780c */ /* 0x000fe20003f45270 */
[----:B------:R-:W-:Y:S02]  /*8970*/  BSSY.RECONVERGENT B1, `(.L_x_18595) ;  /* 0x000004a000017945 */ /* 0x000fe40003800200 */
[----:B------:R-:W-:Y:S01]  /*8980*/  FFMA.FTZ R75, R70, R63, 1.1641532182693481445e-10 ;  /* 0x2f000000464b7423 */ /* 0x000fe2000001003f */
[----:B------:R-:W-:-:S04]  /*8990*/  FMUL.FTZ R44, R44, R65 ;  /* 0x000000412c2c7220 */ /* 0x000fc80000410000 */
        /* <DEDUP_REMOVED lines=15> */
.L_x_18597:
        /* <DEDUP_REMOVED lines=13> */
.L_x_18599:
[----:B------:R-:W-:Y:S05]  /*8b60*/  BSYNC.RECONVERGENT B2 ;  /* 0x0000000000027941 */ /* 0x000fea0003800200 */
.L_x_18598:
        /* <DEDUP_REMOVED lines=42> */
.L_x_18596:
[----:B------:R-:W-:Y:S05]  /*8e10*/  BSYNC.RECONVERGENT B1 ;  /* 0x0000000000017941 */ /* 0x000fea0003800200 */
.L_x_18595:
[----:B------:R-:W-:Y:S01]  /*8e20*/  I2FP.F32.U32 R44, R44 ;  /* 0x0000002c002c7245 */ /* 0x000fe20000201000 */
[----:B------:R-:W-:Y:S01]  /*8e30*/  FMUL.FTZ R70, R45, R67 ;  /* 0x000000432d467220 */ /* 0x000fe20000410000 */
[----:B------:R-:W-:Y:S01]  /*8e40*/  ISETP.NE.AND P3, PT, R75, 0x1, PT ;  /* 0x000000014b00780c */ /* 0x000fe20003f65270 */
[----:B------:R-:W-:Y:S01]  /*8e50*/  BSSY.RECONVERGENT B1, `(.L_x_18600) ;  /* 0x000004a000017945 */ /* 0x000fe20003800200 */
[----:B------:R-:W-:Y:S02]  /*8e60*/  IMAD.MOV.U32 R74, RZ, RZ, 0x2 ;  /* 0x00000002ff4a7424 */ /* 0x000fe400078e00ff */
[----:B------:R-:W-:Y:S01]  /*8e70*/  FFMA.FTZ R45, R44, R63, 1.1641532182693481445e-10 ;  /* 0x2f0000002c2d7423 */ /* 0x000fe2000001003f */
[----:B------:R-:W-:-:S04]  /*8e80*/  FMUL.FTZ R70, R70, R65 ;  /* 0x0000004146467220 */ /* 0x000fc80000410000 */
        /* <DEDUP_REMOVED lines=14> */
.L_x_18602:
        /* <DEDUP_REMOVED lines=13> */
.L_x_18604:
[----:B------:R-:W-:Y:S05]  /*9040*/  BSYNC.RECONVERGENT B2 ;  /* 0x0000000000027941 */ /* 0x000fea0003800200 */
.L_x_18603:
        /* <DEDUP_REMOVED lines=42> */
.L_x_18601:
[----:B------:R-:W-:Y:S05]  /*92f0*/  BSYNC.RECONVERGENT B1 ;  /* 0x0000000000017941 */ /* 0x000fea0003800200 */
.L_x_18600:
        /* <DEDUP_REMOVED lines=21> */
.L_x_18607:
        /* <DEDUP_REMOVED lines=13> */
.L_x_18609:
[----:B------:R-:W-:Y:S05]  /*9520*/  BSYNC.RECONVERGENT B2 ;  /* 0x0000000000027941 */ /* 0x000fea0003800200 */
.L_x_18608:
        /* <DEDUP_REMOVED lines=42> */
.L_x_18606:
[----:B------:R-:W-:Y:S05]  /*97d0*/  BSYNC.RECONVERGENT B1 ;  /* 0x0000000000017941 */ /* 0x000fea0003800200 */
.L_x_18605:
        /* <DEDUP_REMOVED lines=9> */
.L_x_18589:
        /* <DEDUP_REMOVED lines=16> */
.L_x_18613:
        /* <DEDUP_REMOVED lines=13> */
.L_x_18615:
[----:B------:R-:W-:Y:S05]  /*9a40*/  BSYNC.RECONVERGENT B2 ;  /* 0x0000000000027941 */ /* 0x000fea0003800200 */
.L_x_18614:
        /* <DEDUP_REMOVED lines=42> */
.L_x_18612:
[----:B------:R-:W-:Y:S05]  /*9cf0*/  BSYNC.RECONVERGENT B1 ;  /* 0x0000000000017941 */ /* 0x000fea0003800200 */
.L_x_18611:
        /* <DEDUP_REMOVED lines=18> */
.L_x_18618:
        /* <DEDUP_REMOVED lines=13> */
.L_x_18620:
[----:B------:R-:W-:Y:S05]  /*9ef0*/  BSYNC.RECONVERGENT B2 ;  /* 0x0000000000027941 */ /* 0x000fea0003800200 */
.L_x_18619:
        /* <DEDUP_REMOVED lines=42> */
.L_x_18617:
[----:B------:R-:W-:Y:S05]  /*a1a0*/  BSYNC.RECONVERGENT B1 ;  /* 0x0000000000017941 */ /* 0x000fea0003800200 */
.L_x_18616:
        /* <DEDUP_REMOVED lines=18> */
.L_x_18623:
        /* <DEDUP_REMOVED lines=13> */
.L_x_18625:
[----:B------:R-:W-:Y:S05]  /*a3a0*/  BSYNC.RECONVERGENT B2 ;  /* 0x0000000000027941 */ /* 0x000fea0003800200 */
.L_x_18624:
        /* <DEDUP_REMOVED lines=42> */
.L_x_18622:
[----:B------:R-:W-:Y:S05]  /*a650*/  BSYNC.RECONVERGENT B1 ;  /* 0x0000000000017941 */ /* 0x000fea0003800200 */
.L_x_18621:
        /* <DEDUP_REMOVED lines=18> */
.L_x_18628:
        /* <DEDUP_REMOVED lines=13> */
.L_x_18630:
[----:B------:R-:W-:Y:S05]  /*a850*/  BSYNC.RECONVERGENT B2 ;  /* 0x0000000000027941 */ /* 0x000fea0003800200 */
.L_x_18629:
        /* <DEDUP_REMOVED lines=42> */
.L_x_18627:
[----:B------:R-:W-:Y:S05]  /*ab00*/  BSYNC.RECONVERGENT B1 ;  /* 0x0000000000017941 */ /* 0x000fea0003800200 */
.L_x_18626:
[----:B------:R-:W-:Y:S02]  /*ab10*/  I2FP.F32.U32 R44, R45 ;  /* 0x0000002d002c7245 */ /* 0x000fe40000201000 */
[----:B------:R-:W-:Y:S02]  /*ab20*/  FSEL R48, R74, RZ, P0 ;  /* 0x000000ff4a307208 */ /* 0x000fe40000000000 */
[----:B------:R-:W-:Y:S01]  /*ab30*/  FSEL R49, R75, RZ, P2 ;  /* 0x000000ff4b317208 */ /* 0x000fe20001000000 */
[----:B------:R-:W-:Y:S01]  /*ab40*/  FFMA.FTZ R63, R44, R63, 1.1641532182693481445e-10 ;  /* 0x2f0000002c3f7423 */ /* 0x000fe2000001003f */
[----:B------:R-:W-:Y:S01]  /*ab50*/  FMUL.FTZ R44, R47, R67 ;  /* 0x000000432f2c7220 */ /* 0x000fe20000410000 */
[----:B------:R-:W-:-:S03]  /*ab60*/  FSEL R50, R46, RZ, P3 ;  /* 0x000000ff2e327208 */ /* 0x000fc60001800000 */
[----:B------:R-:W-:Y:S01]  /*ab70*/  FMUL.FTZ R44, R44, R65 ;  /* 0x000000412c2c7220 */ /* 0x000fe20000410000 */
[----:B------:R-:W-:-:S04]  /*ab80*/  FSETP.GTU.FTZ.AND P5, PT, R63, R66, PT ;  /* 0x000000423f00720b */ /* 0x000fc80003fbc000 */
[----:B------:R-:W-:Y:S02]  /*ab90*/  PLOP3.LUT P4, PT, P5, PT, PT, 0x8, 0x80 ;  /* 0x000000000080781c */ /* 0x000fe40002f8e170 */
[----:B------:R-:W-:-:S11]  /*aba0*/  FSEL R51, R44, RZ, !P5 ;  /* 0x000000ff2c337208 */ /* 0x000fd60006800000 */
.L_x_18610:
        /* <DEDUP_REMOVED lines=82> */
.L_x_18644:
[C---:B------:R-:W-:Y:S01]  /*b0d0*/  FMUL.FTZ R44, R65.reuse, R65 ;  /* 0x00000041412c7220 */ /* 0x040fe20000410000 */
[----:B-1----:R-:W-:Y:S01]  /*b0e0*/  FADD.FTZ R46, R66, R67 ;  /* 0x00000043422e7221 */ /* 0x002fe20000010000 */
[----:B------:R-:W-:Y:S01]  /*b0f0*/  ISETP.NE.AND P2, PT, RZ, UR30, PT ;  /* 0x0000001eff007c0c */ /* 0x000fe2000bf45270 */
[----:B0-----:R-:W0:Y:S02]  /*b100*/  @!P0 LDC.64 R66, c[0x0][0x3c0] ;  /* 0x0000f000ff428b82 */ /* 0x001e240000000a00 */
[----:B------:R-:W-:Y:S01]  /*b110*/  FFMA.FTZ R46, R46, R45, UR11 ;  /* 0x0000000b2e2e7e23 */ /* 0x000fe2000801002d */
[----:B------:R-:W-:Y:S02]  /*b120*/  FSEL R47, R44, RZ, P2 ;  /* 0x000000ff2c2f7208 */ /* 0x000fe40001000000 */
[----:B------:R-:W-:-:S03]  /*b130*/  FSEL R68, R65, RZ, !P2 ;  /* 0x000000ff41447208 */ /* 0x000fc60005000000 */
[----:B------:R-:W1:Y:S01]  /*b140*/  LDC.64 R44, c[0x0][0x428] ;  /* 0x00010a00ff2c7b82 */ /* 0x000e620000000a00 */
[----:B------:R-:W-:Y:S01]  /*b150*/  FADD.FTZ R63, R46, R47 ;  /* 0x0000002f2e3f7221 */ /* 0x000fe20000010000 */
[C---:B------:R-:W-:Y:S01]  /*b160*/  FADD.FTZ R80, -R68.reuse, R35 ;  /* 0x0000002344507221 */ /* 0x040fe20000010100 */
[C---:B------:R-:W-:Y:S01]  /*b170*/  FADD.FTZ R82, -R68.reuse, R37 ;  /* 0x0000002544527221 */ /* 0x040fe20000010100 */
[C---:B------:R-:W-:Y:S01]  /*b180*/  FADD.FTZ R35, -R68.reuse, R50 ;  /* 0x0000003244237221 */ /* 0x040fe20000010100 */
[C---:B------:R-:W-:Y:S01]  /*b190*/  FADD.FTZ R37, -R68.reuse, R51 ;  /* 0x0000003344257221 */ /* 0x040fe20000010100 */
[C---:B------:R-:W-:Y:S01]  /*b1a0*/  FADD.FTZ R76, -R68.reuse, R32 ;  /* 0x00000020444c7221 */ /* 0x040fe20000010100 */
[----:B------:R-:W2:Y:S01]  /*b1b0*/  MUFU.RSQ R63, R63 ;  /* 0x0000003f003f7308 */ /* 0x000ea20000001400 */
[----:B------:R-:W3:Y:S01]  /*b1c0*/  @!P0 LDC.64 R46, c[0x0][0x3c8] ;  /* 0x0000f200ff2e8b82 */ /* 0x000ee20000000a00 */
[C---:B------:R-:W-:Y:S01]  /*b1d0*/  FADD.FTZ R78, -R68.reuse, R33 ;  /* 0x00000021444e7221 */ /* 0x040fe20000010100 */
[C---:B------:R-:W-:Y:S01]  /*b1e0*/  FADD.FTZ R34, -R68.reuse, R34 ;  /* 0x0000002244227221 */ /* 0x040fe20000010100 */
[C---:B------:R-:W-:Y:S01]  /*b1f0*/  FADD.FTZ R36, -R68.reuse, R36 ;  /* 0x0000002444247221 */ /* 0x040fe20000010100 */
[C---:B------:R-:W-:Y:S01]  /*b200*/  FADD.FTZ R38, -R68.reuse, R38 ;  /* 0x0000002644267221 */ /* 0x040fe20000010100 */
[C---:B------:R-:W-:Y:S01]  /*b210*/  FADD.FTZ R84, -R68.reuse, R39 ;  /* 0x0000002744547221 */ /* 0x040fe20000010100 */
[C---:B------:R-:W-:Y:S01]  /*b220*/  FADD.FTZ R40, -R68.reuse, R40 ;  /* 0x0000002844287221 */ /* 0x040fe20000010100 */
[----:B------:R-:W-:Y:S01]  /*b230*/  FADD.FTZ R86, -R68, R41 ;  /* 0x0000002944567221 */ /* 0x000fe20000010100 */
[----:B------:R-:W4:Y:S01]  /*b240*/  LDC.64 R50, c[0x0][0x380] ;  /* 0x0000e000ff327b82 */ /* 0x000f220000000a00 */
[----:B0-----:R-:W-:-:S04]  /*b250*/  @!P0 IMAD.WIDE R32, R2, 0x4, R66 ;  /* 0x0000000402208825 */ /* 0x001fc800078e0242 */
[C---:B------:R-:W-:Y:S01]  /*b260*/  FADD.FTZ R42, -R68.reuse, R42 ;  /* 0x0000002a442a7221 */ /* 0x040fe20000010100 */
[C---:B------:R-:W-:Y:S01]  /*b270*/  FADD.FTZ R88, -R68.reuse, R43 ;  /* 0x0000002b44587221 */ /* 0x040fe20000010100 */
[C---:B------:R-:W-:Y:S01]  /*b280*/  FADD.FTZ R90, -R68.reuse, R48 ;  /* 0x00000030445a7221 */ /* 0x040fe20000010100 */
[----:B------:R-:W-:Y:S01]  /*b290*/  FADD.FTZ R92, -R68, R49 ;  /* 0x00000031445c7221 */ /* 0x000fe20000010100 */
[----:B------:R0:W-:Y:S01]  /*b2a0*/  @!P0 STG.E desc[UR8][R32.64], R65 ;  /* 0x0000004120008986 */ /* 0x0001e2000c101908 */
[----:B-1----:R-:W-:-:S04]  /*b2b0*/  IMAD.WIDE.U32 R48, R61, 0x10, R44 ;  /* 0x000000103d307825 */ /* 0x002fc800078e002c */
[C---:B--2---:R-:W-:Y:S01]  /*b2c0*/  FMUL.FTZ R39, R63.reuse, R76 ;  /* 0x0000004c3f277220 */ /* 0x044fe20000410000 */
[C---:B------:R-:W-:Y:S01]  /*b2d0*/  FMUL.FTZ R78, R63.reuse, R78 ;  /* 0x0000004e3f4e7220 */ /* 0x040fe20000410000 */
[----:B------:R-:W-:Y:S01]  /*b2e0*/  FMUL.FTZ R41, R63, R34 ;  /* 0x000000223f297220 */ /* 0x000fe20000410000 */
        /* <DEDUP_REMOVED lines=11> */
[----:B0-----:R-:W-:Y:S01]  /*b3a0*/  FMUL.FTZ R65, R63, R90 ;  /* 0x0000005a3f417220 */ /* 0x001fe20000410000 */
        /* <DEDUP_REMOVED lines=30> */
.L_x_18463:
[----:B------:R-:W-:Y:S05]  /*b590*/  EXIT ;  /* 0x000000000000794d */ /* 0x000fea0003800000 */
.L_x_18631:
        /* <DEDUP_REMOVED lines=8> */
.L_x_18634:
[----:B------:R-:W-:Y:S05]  /*b620*/  BSYNC B1 ;  /* 0x0000000000017941 */ /* 0x000fea0003800000 */
.L_x_18633:
        /* <DEDUP_REMOVED lines=9> */
.L_x_18635:
[----:B------:R-:W-:Y:S02]  /*b6c0*/  IMAD.MOV.U32 R73, RZ, RZ, 0x4 ;  /* 0x00000004ff497424 */ /* 0x000fe400078e00ff */
[----:B------:R-:W-:-:S04]  /*b6d0*/  IMAD.MOV.U32 R45, RZ, RZ, R67 ;  /* 0x000000ffff2d7224 */ /* 0x000fc800078e0043 */
[----:B------:R-:W-:-:S05]  /*b6e0*/  FADD.FTZ R47, R46, R45 ;  /* 0x0000002d2e2f7221 */ /* 0x000fca0000010000 */
[----:B------:R-:W-:-:S07]  /*b6f0*/  MOV R72, R47 ;  /* 0x0000002f00487202 */ /* 0x000fce0000000f00 */
[----:B------:R-:W-:Y:S05]  /*b700*/  WARPSYNC.COLLECTIVE R69, `(.L_x_18636) ;  /* 0x0000000045087348 */ /* 0x000fea0003c00000 */
[----:B------:R0:W1:Y:S02]  /*b710*/  SHFL.BFLY P2, R67, R72, R73, R74 ;  /* 0x0c00004948437389 */ /* 0x000064000004004a */
[----:B01----:R-:W-:Y:S05]  /*b720*/  ENDCOLLECTIVE ;  /* 0x000000000000791b */ /* 0x003fea0003800000 */
.L_x_18636:
[----:B------:R-:W-:Y:S01]  /*b730*/  HFMA2 R73, -RZ, RZ, 0, 4.76837158203125e-07 ;  /* 0x00000008ff497431 */ /* 0x000fe200000001ff */
[----:B------:R-:W-:-:S05]  /*b740*/  MOV R66, R67 ;  /* 0x0000004300427202 */ /* 0x000fca0000000f00 */
[----:B------:R-:W-:-:S04]  /*b750*/  FADD.FTZ R66, R47, R66 ;  /* 0x000000422f427221 */ /* 0x000fc80000010000 */
[----:B------:R-:W-:-:S07]  /*b760*/  IMAD.MOV.U32 R72, RZ, RZ, R66 ;  /* 0x000000ffff487224 */ /* 0x000fce00078e0042 */
[----:B------:R-:W-:Y:S05]  /*b770*/  WARPSYNC.COLLECTIVE R69, `(.L_x_18637) ;  /* 0x0000000045087348 */ /* 0x000fea0003c00000 */
[----:B------:R0:W1:Y:S02]  /*b780*/  SHFL.BFLY P2, R67, R72, R73, R74 ;  /* 0x0c00004948437389 */ /* 0x000064000004004a */
[----:B01----:R-:W-:Y:S05]  /*b790*/  ENDCOLLECTIVE ;  /* 0x000000000000791b */ /* 0x003fea0003800000 */
.L_x_18637:
        /* <DEDUP_REMOVED lines=8> */
.L_x_18638:
        /* <DEDUP_REMOVED lines=40> */
.L_x_18639:
[----:B------:R-:W-:Y:S02]  /*baa0*/  IMAD.MOV.U32 R73, RZ, RZ, 0x2 ;  /* 0x00000002ff497424 */ /* 0x000fe400078e00ff */
[----:B------:R-:W-:-:S04]  /*bab0*/  IMAD.MOV.U32 R47, RZ, RZ, R67 ;  /* 0x000000ffff2f7224 */ /* 0x000fc800078e0043 */
[----:B------:R-:W-:-:S05]  /*bac0*/  FADD.FTZ R47, R44, R47 ;  /* 0x0000002f2c2f7221 */ /* 0x000fca0000010000 */
[----:B------:R-:W-:-:S07]  /*bad0*/  MOV R72, R47 ;  /* 0x0000002f00487202 */ /* 0x000fce0000000f00 */
[----:B------:R-:W-:Y:S05]  /*bae0*/  WARPSYNC.COLLECTIVE R69, `(.L_x_18640) ;  /* 0x0000000045087348 */ /* 0x000fea0003c00000 */
[----:B------:R0:W1:Y:S02]  /*baf0*/  SHFL.BFLY P2, R67, R72, R73, R74 ;  /* 0x0c00004948437389 */ /* 0x000064000004004a */
[----:B01----:R-:W-:Y:S05]  /*bb00*/  ENDCOLLECTIVE ;  /* 0x000000000000791b */ /* 0x003fea0003800000 */
.L_x_18640:
[----:B------:R-:W-:Y:S01]  /*bb10*/  HFMA2 R73, -RZ, RZ, 0, 2.384185791015625e-07 ;  /* 0x00000004ff497431 */ /* 0x000fe200000001ff */
[----:B------:R-:W-:-:S05]  /*bb20*/  MOV R46, R67 ;  /* 0x00000043002e7202 */ /* 0x000fca0000000f00 */
[----:B------:R-:W-:-:S04]  /*bb30*/  FADD.FTZ R46, R47, R46 ;  /* 0x0000002e2f2e7221 */ /* 0x000fc80000010000 */
[----:B------:R-:W-:-:S07]  /*bb40*/  IMAD.MOV.U32 R72, RZ, RZ, R46 ;  /* 0x000000ffff487224 */ /* 0x000fce00078e002e */
[----:B------:R-:W-:Y:S05]  /*bb50*/  WARPSYNC.COLLECTIVE R69, `(.L_x_18641) ;  /* 0x0000000045087348 */ /* 0x000fea0003c00000 */
[----:B------:R0:W1:Y:S02]  /*bb60*/  SHFL.BFLY P2, R67, R72, R73, R74 ;  /* 0x0c00004948437389 */ /* 0x000064000004004a */
[----:B01----:R-:W-:Y:S05]  /*bb70*/  ENDCOLLECTIVE ;  /* 0x000000000000791b */ /* 0x003fea0003800000 */
.L_x_18641:
[----:B------:R-:W-:Y:S02]  /*bb80*/  IMAD.MOV.U32 R73, RZ, RZ, 0x8 ;  /* 0x00000008ff497424 */ /* 0x000fe400078e00ff */
[----:B------:R-:W-:-:S04]  /*bb90*/  IMAD.MOV.U32 R63, RZ, RZ, R67 ;  /* 0x000000ffff3f7224 */ /* 0x000fc800078e0043 */
[----:B------:R-:W-:-:S05]  /*bba0*/  FADD.FTZ R63, R46, R63 ;  /* 0x0000003f2e3f7221 */ /* 0x000fca0000010000 */
[----:B------:R-:W-:-:S07]  /*bbb0*/  MOV R72, R63 ;  /* 0x0000003f00487202 */ /* 0x000fce0000000f00 */
[----:B------:R-:W-:Y:S05]  /*bbc0*/  WARPSYNC.COLLECTIVE R69, `(.L_x_18642) ;  /* 0x0000000045087348 */ /* 0x000fea0003c00000 */
[----:B------:R0:W1:Y:S02]  /*bbd0*/  SHFL.BFLY P2, R67, R72, R73, R74 ;  /* 0x0c00004948437389 */ /* 0x000064000004004a */
[----:B01----:R-:W-:Y:S05]  /*bbe0*/  ENDCOLLECTIVE ;  /* 0x000000000000791b */ /* 0x003fea0003800000 */
.L_x_18642:
[----:B------:R-:W-:Y:S01]  /*bbf0*/  HFMA2 R73, -RZ, RZ, 0, 9.5367431640625e-07 ;  /* 0x00000010ff497431 */ /* 0x000fe200000001ff */
[----:B------:R-:W-:-:S05]  /*bc00*/  MOV R66, R67 ;  /* 0x0000004300427202 */ /* 0x000fca0000000f00 */
[----:B------:R-:W-:-:S04]  /*bc10*/  FADD.FTZ R66, R63, R66 ;  /* 0x000000423f427221 */ /* 0x000fc80000010000 */
[----:B------:R-:W-:-:S07]  /*bc20*/  IMAD.MOV.U32 R72, RZ, RZ, R66 ;  /* 0x000000ffff487224 */ /* 0x000fce00078e0042 */
[----:B------:R-:W-:Y:S05]  /*bc30*/  WARPSYNC.COLLECTIVE R69, `(.L_x_18643) ;  /* 0x0000000045087348 */ /* 0x000fea0003c00000 */
[----:B------:R0:W1:Y:S02]  /*bc40*/  SHFL.BFLY P2, R67, R72, R73, R74 ;  /* 0x0c00004948437389 */ /* 0x000064000004004a */
[----:B01----:R-:W-:Y:S05]  /*bc50*/  ENDCOLLECTIVE ;  /* 0x000000000000791b */ /* 0x003fea0003800000 */
.L_x_18643:
[----:B------:R-:W-:Y:S05]  /*bc60*/  BRA `(.L_x_18644) ;  /* 0xfffffff400187947 */ /* 0x000fea000383ffff */
.L_x_18645:
        /* <DEDUP_REMOVED lines=9> */
.L_x_20374:


//--------------------- .text._ZN10layer_norm13ln_fwd_kernelINS_13Kernel_traitsIfffffjLj512ELj1ELj4ELj1ELj16ENS_18Kernel_traits_baseILj512EfffffjLj128EEEEELb1ELb0ELb1ELb0EEEvNS_9FwdParamsE --------------------------
	.section	.text._ZN10layer_norm13ln_fwd_kernelINS_13Kernel_traitsIfffffjLj512ELj1ELj4ELj1ELj16ENS_18Kernel_traits_baseILj512EfffffjLj128EEEEELb1ELb0ELb1ELb0EEEvNS_9FwdParamsE,"ax",@progbits
	.align	128
        .global         _ZN10layer_norm13ln_fwd_kernelINS_13Kernel_traitsIfffffjLj512ELj1ELj4ELj1ELj16ENS_18Kernel_traits_baseILj512EfffffjLj128EEEEELb1ELb0ELb1ELb0EEEvNS_9FwdParamsE
        .type           _ZN10layer_norm13ln_fwd_kernelINS_13Kernel_traitsIfffffjLj512ELj1ELj4ELj1ELj16ENS_18Kernel_traits_baseILj512EfffffjLj128EEEEELb1ELb0ELb1ELb0EEEvNS_9FwdParamsE,@function
        .size           _ZN10layer_norm13ln_fwd_kernelINS_13Kernel_traitsIfffffjLj512ELj1ELj4ELj1ELj16ENS_18Kernel_traits_baseILj512EfffffjLj128EEEEELb1ELb0ELb1ELb0EEEvNS_9FwdParamsE,(.L_x_20375 - _ZN10layer_norm13ln_fwd_kernelINS_13Kernel_traitsIfffffjLj512ELj1ELj4ELj1ELj16ENS_18Kernel_traits_baseILj512EfffffjLj128EEEEELb1ELb0ELb1ELb0EEEvNS_9FwdParamsE)
        .other          _ZN10layer_norm13ln_fwd_kernelINS_13Kernel_traitsIfffffjLj512ELj1ELj4ELj1ELj16ENS_18Kernel_traits_baseILj512EfffffjLj128EEEEELb1ELb0ELb1ELb0EEEvNS_9FwdParamsE,@"STO_CUDA_ENTRY STV_DEFAULT"
_ZN10layer_norm13ln_fwd_kernelINS_13Kernel_traitsIfffffjLj512ELj1ELj4ELj1ELj16ENS_18Kernel_traits_baseILj512EfffffjLj128EEEEELb1ELb0ELb1ELb0EEEvNS_9FwdParamsE:
.text._ZN10layer_norm13ln_fwd_kernelINS_13Kernel_traitsIfffffjLj512ELj1ELj4ELj1ELj16ENS_18Kernel_traits_baseILj512EfffffjLj128EEEEELb1ELb0ELb1ELb0EEEvNS_9FwdParamsE:
        /* <DEDUP_REMOVED lines=64> */
[----:B------:R0:W5:Y:S02]  /*0400*/  @P0 LDG.E.128 R12, desc[UR6][R4.64] ;  /* 0x00000006040c0981 */ /* 0x000164000c1e1d00 */
[----:B------:R-:W4:Y:S01]  /*0410*/  @P2 LDC.64 R36, c[0x0][0x3d0] ;  /* 0x0000f400ff242b82 */ /* 0x000f220000000a00 */
[C---:B-1----:R-:W-:Y:S01]  /*0420*/  @P0 IMAD.WIDE.U32 R6, R3.reuse, 0x10, R6 ;  /* 0x0000001003060825 */ /* 0x042fe200078e0006 */
[----:B------:R-:W-:-:S04]  /*0430*/  @P0 LOP3.LUT R3, R3, 0x20, RZ, 0xfc, !PT ;  /* 0x0000002003030812 */ /* 0x000fc800078efcff */
[----:B------:R0:W5:Y:S02]  /*0440*/  @P0 LDG.E.128 R16, desc[UR6][R6.64] ;  /* 0x0000000606100981 */ /* 0x000164000c1e1d00 */
[----:B------:R-:W1:Y:S01]  /*0450*/  @P2 LDC.64 R38, c[0x0][0x438] ;  /* 0x00010e00ff262b82 */ /* 0x000e620000000a00 */
[----:B--2---:R-:W-:-:S05]  /*0460*/  @P1 IMAD.WIDE.U32 R8, R3, 0x10, R8 ;  /* 0x0000001003081825 */ /* 0x004fca00078e0008 */
[----:B------:R0:W5:Y:S01]  /*0470*/  @P1 LDG.E.128 R20, desc[UR6][R8.64] ;  /* 0x0000000608141981 */ /* 0x000162000c1e1d00 */
[C---:B---3--:R-:W-:Y:S01]  /*0480*/  @P1 IMAD.WIDE.U32 R10, R3.reuse, 0x10, R10 ;  /* 0x00000010030a1825 */ /* 0x048fe200078e000a */
[----:B------:R-:W-:-:S04]  /*0490*/  @P1 IADD3 R3, PT, PT, R3, 0x20, RZ ;  /* 0x0000002003031810 */ /* 0x000fc80007ffe0ff */
[----:B------:R0:W5:Y:S01]  /*04a0*/  @P1 LDG.E.128 R24, desc[UR6][R10.64] ;  /* 0x000000060a181981 */ /* 0x000162000c1e1d00 */
[----:B----4-:R-:W-:-:S05]  /*04b0*/  @P2 IMAD.WIDE.U32 R36, R3, 0x10, R36 ;  /* 0x0000001003242825 */ /* 0x010fca00078e0024 */
[----:B------:R0:W5:Y:S01]  /*04c0*/  @P2 LDG.E.128 R28, desc[UR6][R36.64] ;  /* 0x00000006241c2981 */ /* 0x000162000c1e1d00 */
[----:B-1----:R-:W-:-:S05]  /*04d0*/  @P2 IMAD.WIDE.U32 R38, R3, 0x10, R38 ;  /* 0x0000001003262825 */ /* 0x002fca00078e0026 */
[----:B------:R0:W5:Y:S01]  /*04e0*/  @P2 LDG.E.128 R32, desc[UR6][R38.64] ;  /* 0x0000000626202981 */ /* 0x000162000c1e1d00 */
[----:B------:R-:W-:Y:S01]  /*04f0*/  ISETP.GE.U32.AND P0, PT, R0, 0x80, PT ;  /* 0x000000800000780c */ /* 0x000fe20003f06070 */
[----:B------:R-:W-:-:S12]  /*0500*/  @P2 VIADD R3, R3, 0x20 ;  /* 0x0000002003032836 */ /* 0x000fd80000000000 */
        /* <DEDUP_REMOVED lines=8> */
.L_x_18647:
        /* <DEDUP_REMOVED lines=10> */
[----:B------:R0:W5:Y:S01]  /*0630*/  @P0 LDG.E.128 R12, desc[UR6][R6.64] ;  /* 0x00000006060c0981 */ /* 0x000162000c1e1d00 */
[----:B-1----:R-:W-:-:S04]  /*0640*/  @P1 IMAD.WIDE.U32 R8, R3, 0x10, R8 ;  /* 0x0000001003081825 */ /* 0x002fc800078e0008 */
[----:B------:R-:W-:Y:S01]  /*0650*/  @P1 VIADD R3, R3, 0x20 ;  /* 0x0000002003031836 */ /* 0x000fe20000000000 */
[----:B------:R0:W5:Y:S03]  /*0660*/  @P1 LDG.E.128 R20, desc[UR6][R8.64] ;  /* 0x0000000608141981 */ /* 0x000166000c1e1d00 */
[C---:B--2---:R-:W-:Y:S01]  /*0670*/  @P2 IMAD.WIDE.U32 R10, R3.reuse, 0x10, R10 ;  /* 0x00000010030a2825 */ /* 0x044fe200078e000a */
[----:B------:R-:W-:-:S04]  /*0680*/  @P2 IADD3 R3, PT, PT, R3, 0x20, RZ ;  /* 0x0000002003032810 */ /* 0x000fc80007ffe0ff */
[----:B------:R0:W5:Y:S01]  /*0690*/  @P2 LDG.E.128 R28, desc[UR6][R10.64] ;  /* 0x000000060a1c2981 */ /* 0x000162000c1e1d00 */
[----:B---3--:R-:W-:-:S05]  /*06a0*/  @P3 IMAD.WIDE.U32 R4, R3, 0x10, R16 ;  /* 0x0000001003043825 */ /* 0x008fca00078e0010 */
        /* <DEDUP_REMOVED lines=9> */
.L_x_18648:
[----:B------:R-:W-:Y:S05]  /*0740*/  BSYNC.RECONVERGENT B0 ;  /* 0x0000000000007941 */ /* 0x000fea0003800200 */
.L_x_18646:
[----:B------:R-:W0:Y:S02]  /*0750*/  LDCU UR8, c[0x0][0x384] ;  /* 0x00007080ff0877ac */ /* 0x000e240008000800 */
[----:B0-----:R-:W-:-:S13]  /*0760*/  ISETP.GE.AND P0, PT, R71, UR8, PT ;  /* 0x0000000847007c0c */ /* 0x001fda000bf06270 */
[----:B------:R-:W-:Y:S05]  /*0770*/  @P0 EXIT ;  /* 0x000000000000094d */ /* 0x000fea0003800000 */
[----:B------:R-:W-:Y:S01]  /*0780*/  IMAD.HI.U32 R3, R70, -0x326172a9, RZ ;  /* 0xcd9e8d5746037827 */ /* 0x000fe200078e00ff */
[----:B------:R-:W-:Y:S01]  /*0790*/  BSSY B0, `(.L_x_18649) ;  /* 0x0000cfd000007945 */ /* 0x000fe20003800000 */
[----:B------:R-:W-:Y:S01]  /*07a0*/  LOP3.LUT R2, R2, 0x3, RZ, 0xc0, !PT ;  /* 0x0000000302027812 */ /* 0x000fe200078ec0ff */
[----:B------:R-:W0:Y:S01]  /*07b0*/  LDCU.U8 UR26, c[0x0][0x410] ;  /* 0x00008200ff1a77ac */ /* 0x000e220008000000 */
[C---:B------:R-:W-:Y:S01]  /*07c0*/  IMAD.HI.U32 R4, R69.reuse, -0x2daee0ad, RZ ;  /* 0xd2511f5345047827 */ /* 0x040fe200078e00ff */
[----:B------:R-:W-:Y:S01]  /*07d0*/  LOP3.LUT R3, R68, UR4, R3, 0x96, !PT ;  /* 0x0000000444037c12 */ /* 0x000fe2000f8e9603 */
[----:B------:R-:W1:Y:S02]  /*07e0*/  LDCU UR27, c[0x0][0x448] ;  /* 0x00008900ff1b77ac */ /* 0x000e640008000800 */
[----:B------:R-:W-:Y:S01]  /*07f0*/  IMAD R6, R70, -0x326172a9, RZ ;  /* 0xcd9e8d5746067824 */ /* 0x000fe200078e02ff */
[----:B------:R-:W-:Y:S01]  /*0800*/  LOP3.LUT R4, R4, UR5, RZ, 0x3c, !PT ;  /* 0x0000000504047c12 */ /* 0x000fe2000f8e3cff */
[----:B------:R-:W-:Y:S01]  /*0810*/  IMAD R8, R69, -0x2daee0ad, RZ ;  /* 0xd2511f5345087824 */ /* 0x000fe200078e02ff */
[----:B------:R-:W2:Y:S01]  /*0820*/  LDCU.64 UR8, c[0x0][0x408] ;  /* 0x00008100ff0877ac */ /* 0x000ea20008000a00 */
        /* <DEDUP_REMOVED lines=18> */
[----:B------:R-:W3:Y:S01]  /*0950*/  LDCU.64 UR10, c[0x0][0x3a0] ;  /* 0x00007400ff0a77ac */ /* 0x000ee20008000a00 */
        /* <DEDUP_REMOVED lines=38> */
.L_x_18901:
[----:B------:R-:W0:Y:S08]  /*0bc0*/  LDC.64 R74, c[0x0][0x3f0] ;  /* 0x0000fc00ff4a7b82 */ /* 0x000e300000000a00 */
[----:B------:R-:W1:Y:S08]  /*0bd0*/  LDC.64 R76, c[0x0][0x3f8] ;  /* 0x0000fe00ff4c7b82 */ /* 0x000e700000000a00 */
[----:B------:R-:W2:Y:S01]  /*0be0*/  LDC R66, c[0x0][0x388] ;  /* 0x0000e200ff427b82 */ /* 0x000ea20000000800 */
[----:B0-----:R-:W-:-:S05]  /*0bf0*/  IMAD.WIDE R74, R71, 0x4, R74 ;  /* 0x00000004474a7825 */ /* 0x001fca00078e024a */
[----:B------:R-:W3:Y:S01]  /*0c00*/  LDG.E R64, desc[UR6][R74.64] ;  /* 0x000000064a407981 */ /* 0x000ee2000c1e1900 */
[----:B-1----:R-:W-:-:S05]  /*0c10*/  IMAD.WIDE R76, R71, 0x4, R76 ;  /* 0x00000004474c7825 */ /* 0x002fca00078e024c */
[----:B-----5:R0:W5:Y:S01]  /*0c20*/  LDG.E R65, desc[UR6][R76.64] ;  /* 0x000000064c417981 */ /* 0x020162000c1e1900 */
[----:B------:R-:W-:Y:S01]  /*0c30*/  ISETP.GE.U32.AND P5, PT, R0, 0x20, PT ;  /* 0x000000200000780c */ /* 0x000fe20003fa6070 */
[----:B------:R-:W-:Y:S01]  /*0c40*/  BSSY.RECONVERGENT B1, `(.L_x_18650) ;  /* 0x0000305000017945 */ /* 0x000fe20003800200 */
[----:B--2---:R-:W-:-:S05]  /*0c50*/  IMAD R67, R71, R66, RZ ;  /* 0x0000004247437224 */ /* 0x004fca00078e02ff */
[----:B------:R-:W-:-:S04]  /*0c60*/  SHF.R.S32.HI R78, RZ, 0x1f, R67 ;  /* 0x0000001fff4e7819 */ /* 0x000fc80000011443 */
[----:B------:R-:W-:-:S04]  /*0c70*/  LEA.HI R73, R78, R67, RZ, 0x2 ;  /* 0x000000434e497211 */ /* 0x000fc800078f10ff */
[----:B------:R-:W-:Y:S02]  /*0c80*/  LEA.HI.SX32 R73, R73, R72, 0x1e ;  /* 0x0000004849497211 */ /* 0x000fe400078ff2ff */
[----:B---3--:R-:W-:-:S13]  /*0c90*/  ISETP.GE.AND P0, PT, R64, 0x1, PT ;  /* 0x000000014000780c */ /* 0x008fda0003f06270 */
        /* <DEDUP_REMOVED lines=12> */
.L_x_18653:
[----:B------:R-:W-:Y:S05]  /*0d60*/  BSYNC.RECONVERGENT B2 ;  /* 0x0000000000027941 */ /* 0x000fea0003800200 */
.L_x_18652:
        /* <DEDUP_REMOVED lines=28> */
.L_x_18660:
        /* <DEDUP_REMOVED lines=13> */
.L_x_18662:
[----:B------:R-:W-:Y:S05]  /*1000*/  BSYNC.RECONVERGENT B5 ;  /* 0x0000000000057941 */ /* 0x000fea0003800200 */
.L_x_18661:
[----:B------:R-:W-:Y:S01]  /*1010*/  LOP3.LUT R74, R3, UR5, R11, 0x96, !PT ;  /* 0x00000005034a7c12 */ /* 0x000fe2000f8e960b */
[----:B------:R-:W-:Y:S01]  /*1020*/  IMAD.WIDE.U32 R76, R70, -0x326172a9, RZ ;  /* 0xcd9e8d57464c7825 */ /* 0x000fe200078e00ff */
[----:B------:R-:W-:-:S03]  /*1030*/  UIADD3 UR28, UPT, UPT, UR4, -0x255992d5, URZ ;  /* 0xdaa66d2b041c7890 */ /* 0x000fc6000fffe0ff */
        /* <DEDUP_REMOVED lines=11> */
[----:B------:R-:W-:-:S05]  /*10f0*/  IMAD.WIDE.U32 R76, R76, -0x2daee0ad, RZ ;  /* 0xd2511f534c4c7825 */ /* 0x000fca00078e00ff */
[----:B------:R-:W-:Y:S02]  /*1100*/  LOP3.LUT R11, R78, UR16, R77, 0x96, !PT ;  /* 0x000000104e0b7c12 */ /* 0x000fe4000f8e964d */
[----:B------:R-:W-:Y:S01]  /*1110*/  LOP3.LUT R78, R10, UR28, R75, 0x96, !PT ;  /* 0x0000001c0a4e7c12 */ /* 0x000fe2000f8e964b */
[----:B------:R-:W-:Y:S02]  /*1120*/  UIADD3 UR28, UPT, UPT, UR4, -0x4ab325aa, URZ ;  /* 0xb54cda56041c7890 */ /* 0x000fe4000fffe0ff */
[----:B------:R-:W-:-:S04]  /*1130*/  IMAD.WIDE.U32 R10, R11, -0x326172a9, RZ ;  /* 0xcd9e8d570b0a7825 */ /* 0x000fc800078e00ff */
[----:B------:R-:W-:-:S05]  /*1140*/  IMAD.WIDE.U32 R78, R78, -0x2daee0ad, RZ ;  /* 0xd2511f534e4e7825 */ /* 0x000fca00078e00ff */
[----:B------:R-:W-:Y:S02]  /*1150*/  LOP3.LUT R75, R76, UR18, R79, 0x96, !PT ;  /* 0x000000124c4b7c12 */ /* 0x000fe4000f8e964f */
[----:B------:R-:W-:-:S03]  /*1160*/  LOP3.LUT R76, R74, UR17, R11, 0x96, !PT ;  /* 0x000000114a4c7c12 */ /* 0x000fc6000f8e960b */
[----:B------:R-:W-:-:S04]  /*1170*/  IMAD.WIDE.U32 R74, R75, -0x326172a9, RZ ;  /* 0xcd9e8d574b4a7825 */ /* 0x000fc800078e00ff */
[----:B------:R-:W-:-:S05]  /*1180*/  IMAD.WIDE.U32 R76, R76, -0x2daee0ad, RZ ;  /* 0xd2511f534c4c7825 */ /* 0x000fca00078e00ff */
[----:B------:R-:W-:Y:S02]  /*1190*/  LOP3.LUT R11, R78, UR20, R77, 0x96, !PT ;  /* 0x000000144e0b7c12 */ /* 0x000fe4000f8e964d */
[----:B------:R-:W-:-:S03]  /*11a0*/  LOP3.LUT R78, R10, UR19, R75, 0x96, !PT ;  /* 0x000000130a4e7c12 */ /* 0x000fc6000f8e964b */
        /* <DEDUP_REMOVED lines=11> */
[----:B------:R-:W-:Y:S01]  /*1260*/  LOP3.LUT R75, R76, UR28, R79, 0x96, !PT ;  /* 0x0000001c4c4b7c12 */ /* 0x000fe2000f8e964f */
[----:B------:R-:W-:Y:S01]  /*1270*/  UIADD3 UR28, UPT, UPT, UR5, -0x695add53, URZ ;  /* 0x96a522ad051c7890 */ /* 0x000fe2000fffe0ff */
[----:B------:R-:W-:-:S03]  /*1280*/  LOP3.LUT R76, R74, UR24, R11, 0x96, !PT ;  /* 0x000000184a4c7c12 */ /* 0x000fc6000f8e960b */
[----:B------:R-:W-:-:S04]  /*1290*/  IMAD.WIDE.U32 R74, R75, -0x326172a9, RZ ;  /* 0xcd9e8d574b4a7825 */ /* 0x000fc800078e00ff */
[----:B------:R-:W-:-:S04]  /*12a0*/  IMAD.WIDE.U32 R76, R76, -0x2daee0ad, RZ ;  /* 0xd2511f534c4c7825 */ /* 0x000fc800078e00ff */
[----:B------:R-:W-:Y:S01]  /*12b0*/  IMAD.MOV.U32 R6, RZ, RZ, R74 ;  /* 0x000000ffff067224 */ /* 0x000fe200078e004a */
[----:B------:R-:W-:Y:S01]  /*12c0*/  LOP3.LUT R11, R78, UR28, R77, 0x96, !PT ;  /* 0x0000001c4e0b7c12 */ /* 0x000fe2000f8e964d */
[----:B------:R-:W-:-:S06]  /*12d0*/  UIADD3 UR28, UPT, UPT, UR4, -0x700cb87f, URZ ;  /* 0x8ff34781041c7890 */ /* 0x000fcc000fffe0ff */
[----:B------:R-:W-:Y:S01]  /*12e0*/  LOP3.LUT R10, R10, UR28, R75, 0x96, !PT ;  /* 0x0000001c0a0a7c12 */ /* 0x000fe2000f8e964b */
[----:B------:R-:W-:-:S07]  /*12f0*/  HFMA2 R75, -RZ, RZ, 0, 0 ;  /* 0x00000000ff4b7431 */ /* 0x000fce00000001ff */
.L_x_18659:
[----:B------:R-:W-:Y:S05]  /*1300*/  BSYNC.RECONVERGENT B4 ;  /* 0x0000000000047941 */ /* 0x000fea0003800200 */
.L_x_18658:
        /* <DEDUP_REMOVED lines=8> */
[----:B------:R-:W-:-:S07]  /*1390*/  SEL R5, RZ, 0x1, P2 ;  /* 0x00000001ff057807 */ /* 0x000fce0001000000 */
.L_x_18657:
[----:B------:R-:W-:Y:S05]  /*13a0*/  BSYNC.RECONVERGENT B3 ;  /* 0x0000000000037941 */ /* 0x000fea0003800200 */
.L_x_18656:
        /* <DEDUP_REMOVED lines=20> */
.L_x_18667:
        /* <DEDUP_REMOVED lines=13> */
.L_x_18669:
[----:B------:R-:W-:Y:S05]  /*15c0*/  BSYNC.RECONVERGENT B5 ;  /* 0x0000000000057941 */ /* 0x000fea0003800200 */
.L_x_18668:
[----:B------:R-:W-:Y:S01]  /*15d0*/  LOP3.LUT R74, R3, UR5, R7, 0x96, !PT ;  /* 0x00000005034a7c12 */ /* 0x000fe2000f8e9607 */
[----:B------:R-:W-:Y:S01]  /*15e0*/  IMAD.WIDE.U32 R10, R70, -0x326172a9, RZ ;  /* 0xcd9e8d57460a7825 */ /* 0x000fe200078e00ff */
[----:B------:R-:W-:-:S03]  /*15f0*/  UIADD3 UR28, UPT, UPT, UR4, -0x255992d5, URZ ;  /* 0xdaa66d2b041c7890 */ /* 0x000fc6000fffe0ff */
        /* <DEDUP_REMOVED lines=39> */
[----:B------:R-:W-:Y:S01]  /*1870*/  LOP3.LUT R11, R6, UR28, R75, 0x96, !PT ;  /* 0x0000001c060b7c12 */ /* 0x000fe2000f8e964b */
[----:B------:R-:W-:Y:S01]  /*1880*/  UIADD3 UR28, UPT, UPT, UR4, -0x700cb87f, URZ ;  /* 0x8ff34781041c7890 */ /* 0x000fe2000fffe0ff */
[----:B------:R-:W-:-:S05]  /*1890*/  IMAD.WIDE.U32 R6, R7, -0x326172a9, RZ ;  /* 0xcd9e8d5707067825 */ /* 0x000fca00078e00ff */
[----:B------:R-:W-:-:S07]  /*18a0*/  LOP3.LUT R10, R10, UR28, R7, 0x96, !PT ;  /* 0x0000001c0a0a7c12 */ /* 0x000fce000f8e9607 */
.L_x_18666:
[----:B------:R-:W-:Y:S05]  /*18b0*/  BSYNC.RECONVERGENT B4 ;  /* 0x0000000000047941 */ /* 0x000fea0003800200 */
.L_x_18665:
[----:B------:R-:W-:Y:S01]  /*18c0*/  I2FP.F32.U32 R4, R4 ;  /* 0x0000000400047245 */ /* 0x000fe20000201000 */
[----:B------:R-:W-:-:S04]  /*18d0*/  IMAD.MOV.U32 R7, RZ, RZ, 0x2f800000 ;  /* 0x2f800000ff077424 */ /* 0x000fc800078e00ff */
[----:B------:R-:W-:-:S05]  /*18e0*/  FFMA.FTZ R4, R4, R7, 1.1641532182693481445e-10 ;  /* 0x2f00000004047423 */ /* 0x000fca0000010007 */
[----:B------:R-:W-:Y:S01]  /*18f0*/  FSETP.GTU.FTZ.AND P2, PT, R4, UR25, PT ;  /* 0x0000001904007c0b */ /* 0x000fe2000bf5c000 */
[----:B-----5:R-:W-:-:S03]  /*1900*/  FMUL.FTZ R4, R45, UR9 ;  /* 0x000000092d047c20 */ /* 0x020fc60008410000 */
[----:B------:R-:W-:Y:S01]  /*1910*/  SEL R7, RZ, 0x1, P2 ;  /* 0x00000001ff077807 */ /* 0x000fe20001000000 */
[----:B------:R-:W-:-:S05]  /*1920*/  FMUL.FTZ R4, R4, UR8 ;  /* 0x0000000804047c20 */ /* 0x000fca0008410000 */
[----:B------:R-:W-:-:S05]  /*1930*/  FSEL R4, R4, RZ, !P2 ;  /* 0x000000ff04047208 */ /* 0x000fca0005000000 */
[----:B------:R-:W-:-:S07]  /*1940*/  FADD.FTZ R49, R49, R4 ;  /* 0x0000000431317221 */ /* 0x000fce0000010000 */
.L_x_18664:
[----:B------:R-:W-:Y:S05]  /*1950*/  BSYNC.RECONVERGENT B3 ;  /* 0x0000000000037941 */ /* 0x000fea0003800200 */
.L_x_18663:
        /* <DEDUP_REMOVED lines=20> */
.L_x_18674:
        /* <DEDUP_REMOVED lines=13> */
.L_x_18676:
[----:B------:R-:W-:Y:S05]  /*1b70*/  BSYNC.RECONVERGENT B5 ;  /* 0x0000000000057941 */ /* 0x000fea0003800200 */
.L_x_18675:
        /* <DEDUP_REMOVED lines=37> */
[----:B------:R-:W-:Y:S01]  /*1dd0*/  IMAD.WIDE.U32 R80, R80, -0x2daee0ad, RZ ;  /* 0xd2511f5350507825 */ /* 0x000fe200078e00ff */
[----:B------:R-:W-:-:S04]  /*1de0*/  LOP3.LUT R76, R76, UR24, R11, 0x96, !PT ;  /* 0x000000184c4c7c12 */ /* 0x000fc8000f8e960b */
[----:B------:R-:W-:Y:S01]  /*1df0*/  LOP3.LUT R78, R78, UR28, R81, 0x96, !PT ;  /* 0x0000001c4e4e7c12 */ /* 0x000fe2000f8e9651 */
[----:B------:R-:W-:Y:S01]  /*1e00*/  UIADD3 UR28, UPT, UPT, UR5, -0x695add53, URZ ;  /* 0x96a522ad051c7890 */ /* 0x000fe2000fffe0ff */
[----:B------:R-:W-:-:S04]  /*1e10*/  IMAD.WIDE.U32 R76, R76, -0x2daee0ad, RZ ;  /* 0xd2511f534c4c7825 */ /* 0x000fc800078e00ff */
[----:B------:R-:W-:Y:S01]  /*1e20*/  IMAD.MOV.U32 R4, RZ, RZ, R76 ;  /* 0x000000ffff047224 */ /* 0x000fe200078e004c */
[----:B------:R-:W-:Y:S01]  /*1e30*/  LOP3.LUT R11, R80, UR28, R77, 0x96, !PT ;  /* 0x0000001c500b7c12 */ /* 0x000fe2000f8e964d */
[----:B------:R-:W-:Y:S01]  /*1e40*/  UIADD3 UR28, UPT, UPT, UR4, -0x700cb87f, URZ ;  /* 0x8ff34781041c7890 */ /* 0x000fe2000fffe0ff */
[----:B------:R-:W-:-:S05]  /*1e50*/  IMAD.WIDE.U32 R76, R78, -0x326172a9, RZ ;  /* 0xcd9e8d574e4c7825 */ /* 0x000fca00078e00ff */
[----:B------:R-:W-:Y:S02]  /*1e60*/  LOP3.LUT R10, R10, UR28, R77, 0x96, !PT ;  /* 0x0000001c0a0a7c12 */ /* 0x000fe4000f8e964d */
[----:B------:R-:W-:-:S07]  /*1e70*/  MOV R6, R76 ;  /* 0x0000004c00067202 */ /* 0x000fce0000000f00 */
.L_x_18673:
[----:B------:R-:W-:Y:S05]  /*1e80*/  BSYNC.RECONVERGENT B4 ;  /* 0x0000000000047941 */ /* 0x000fea0003800200 */
.L_x_18672:
[----:B------:R-:W-:Y:S01]  /*1e90*/  HFMA2 R77, -RZ, RZ, 0.1171875, 0 ;  /* 0x2f800000ff4d7431 */ /* 0x000fe200000001ff */
[----:B------:R-:W-:-:S05]  /*1ea0*/  I2FP.F32.U32 R2, R8 ;  /* 0x0000000800027245 */ /* 0x000fca0000201000 */
[----:B------:R-:W-:-:S05]  /*1eb0*/  FFMA.FTZ R2, R2, R77, 1.1641532182693481445e-10 ;  /* 0x2f00000002027423 */ /* 0x000fca000001004d */
[----:B------:R-:W-:Y:S01]  /*1ec0*/  FSETP.GTU.FTZ.AND P2, PT, R2, UR25, PT ;  /* 0x0000001902007c0b */ /* 0x000fe2000bf5c000 */
[----:B-----5:R-:W-:-:S03]  /*1ed0*/  FMUL.FTZ R2, R46, UR9 ;  /* 0x000000092e027c20 */ /* 0x020fc60008410000 */
[----:B------:R-:W-:Y:S01]  /*1ee0*/  SEL R8, RZ, 0x1, P2 ;  /* 0x00000001ff087807 */ /* 0x000fe20001000000 */
[----:B------:R-:W-:-:S05]  /*1ef0*/  FMUL.FTZ R2, R2, UR8 ;  /* 0x0000000802027c20 */ /* 0x000fca0008410000 */
[----:B------:R-:W-:-:S05]  /*1f00*/  FSEL R77, R2, RZ, !P2 ;  /* 0x000000ff024d7208 */ /* 0x000fca0005000000 */
[----:B------:R-:W-:-:S07]  /*1f10*/  FADD.FTZ R50, R50, R77 ;  /* 0x0000004d32327221 */ /* 0x000fce0000010000 */
.L_x_18671:
[----:B------:R-:W-:Y:S05]  /*1f20*/  BSYNC.RECONVERGENT B3 ;  /* 0x0000000000037941 */ /* 0x000fea0003800200 */
.L_x_18670:
        /* <DEDUP_REMOVED lines=19> */
.L_x_18680:
        /* <DEDUP_REMOVED lines=13> */
.L_x_18682:
[----:B------:R-:W-:Y:S05]  /*2130*/  BSYNC.RECONVERGENT B4 ;  /* 0x0000000000047941 */ /* 0x000fea0003800200 */
.L_x_18681:
[----:B------:R-:W-:Y:S01]  /*2140*/  LOP3.LUT R10, R3, UR5, R77, 0x96, !PT ;  /* 0x00000005030a7c12 */ /* 0x000fe2000f8e964d */
[----:B------:R-:W-:Y:S01]  /*2150*/  IMAD.WIDE.U32 R74, R70, -0x326172a9, RZ ;  /* 0xcd9e8d57464a7825 */ /* 0x000fe200078e00ff */
[----:B------:R-:W-:Y:S01]  /*2160*/  UIADD3 UR28, UPT, UPT, UR4, -0x255992d5, URZ ;  /* 0xdaa66d2b041c7890 */ /* 0x000fe2000fffe0ff */
        /* <DEDUP_REMOVED lines=41> */
[----:B------:R-:W-:Y:S01]  /*2400*/  UIADD3 UR28, UPT, UPT, UR4, -0x700cb87f, URZ ;  /* 0x8ff34781041c7890 */ /* 0x000fe2000fffe0ff */
[----:B------:R-:W-:-:S04]  /*2410*/  IMAD.WIDE.U32 R76, R77, -0x326172a9, RZ ;  /* 0xcd9e8d574d4c7825 */ /* 0x000fc800078e00ff */
[----:B------:R-:W-:Y:S01]  /*2420*/  IMAD.MOV.U32 R6, RZ, RZ, R76 ;  /* 0x000000ffff067224 */ /* 0x000fe200078e004c */
[----:B------:R-:W-:-:S07]  /*2430*/  LOP3.LUT R10, R74, UR28, R77, 0x96, !PT ;  /* 0x0000001c4a0a7c12 */ /* 0x000fce000f8e964d */
.L_x_18679:
[----:B------:R-:W-:Y:S05]  /*2440*/  BSYNC.RECONVERGENT B3 ;  /* 0x0000000000037941 */ /* 0x000fea0003800200 */
.L_x_18678:
        /* <DEDUP_REMOVED lines=8> */
[----:B------:R-:W-:Y:S01]  /*24d0*/  FADD.FTZ R51, R51, R4 ;  /* 0x0000000433337221 */ /* 0x000fe20000010000 */
[----:B------:R-:W-:Y:S06]  /*24e0*/  BRA `(.L_x_18677) ;  /* 0x0000001400947947 */ /* 0x000fec0003800000 */
.L_x_18655:
        /* <DEDUP_REMOVED lines=21> */
.L_x_18687:
        /* <DEDUP_REMOVED lines=13> */
.L_x_18689:
[----:B------:R-:W-:Y:S05]  /*2710*/  BSYNC.RECONVERGENT B5 ;  /* 0x0000000000057941 */ /* 0x000fea0003800200 */
.L_x_18688:
[----:B------:R-:W-:Y:S01]  /*2720*/  LOP3.LUT R10, R3, UR5, R49, 0x96, !PT ;  /* 0x00000005030a7c12 */ /* 0x000fe2000f8e9631 */
[----:B------:R-:W-:Y:S01]  /*2730*/  IMAD.WIDE.U32 R50, R70, -0x326172a9, RZ ;  /* 0xcd9e8d5746327825 */ /* 0x000fe200078e00ff */
[----:B------:R-:W-:-:S03]  /*2740*/  UIADD3 UR28, UPT, UPT, UR4, -0x255992d5, URZ ;  /* 0xdaa66d2b041c7890 */ /* 0x000fc6000fffe0ff */
        /* <DEDUP_REMOVED lines=34> */
[----:B------:R-:W-:Y:S01]  /*2970*/  IMAD.WIDE.U32 R50, R51, -0x326172a9, RZ ;  /* 0xcd9e8d5733327825 */ /* 0x000fe200078e00ff */
[----:B------:R-:W-:-:S03]  /*2980*/  UIADD3 UR28, UPT, UPT, UR4, -0x700cb87f, URZ ;  /* 0x8ff34781041c7890 */ /* 0x000fc6000fffe0ff */
[----:B------:R-:W-:Y:S01]  /*2990*/  IMAD.WIDE.U32 R74, R74, -0x326172a9, RZ ;  /* 0xcd9e8d574a4a7825 */ /* 0x000fe200078e00ff */
[----:B------:R-:W-:-:S03]  /*29a0*/  LOP3.LUT R78, R10, UR24, R51, 0x96, !PT ;  /* 0x000000180a4e7c12 */ /* 0x000fc6000f8e9633 */
[----:B------:R-:W-:Y:S01]  /*29b0*/  IMAD.MOV.U32 R6, RZ, RZ, R74 ;  /* 0x000000ffff067224 */ /* 0x000fe200078e004a */
[----:B------:R-:W-:Y:S01]  /*29c0*/  LOP3.LUT R10, R50, UR28, R75, 0x96, !PT ;  /* 0x0000001c320a7c12 */ /* 0x000fe2000f8e964b */
[----:B------:R-:W-:Y:S01]  /*29d0*/  UIADD3 UR28, UPT, UPT, UR5, -0x695add53, URZ ;  /* 0x96a522ad051c7890 */ /* 0x000fe2000fffe0ff */
[----:B------:R-:W-:-:S04]  /*29e0*/  IMAD.WIDE.U32 R78, R78, -0x2daee0ad, RZ ;  /* 0xd2511f534e4e7825 */ /* 0x000fc800078e00ff */
[----:B------:R-:W-:Y:S01]  /*29f0*/  HFMA2 R50, -RZ, RZ, 0, 0 ;  /* 0x00000000ff327431 */ /* 0x000fe200000001ff */
[----:B------:R-:W-:-:S07]  /*2a00*/  LOP3.LUT R11, R48, UR28, R79, 0x96, !PT ;  /* 0x0000001c300b7c12 */ /* 0x000fce000f8e964f */
.L_x_18686:
[----:B------:R-:W-:Y:S05]  /*2a10*/  BSYNC.RECONVERGENT B4 ;  /* 0x0000000000047941 */ /* 0x000fea0003800200 */
.L_x_18685:
[----:B------:R-:W-:Y:S01]  /*2a20*/  I2FP.F32.U32 R2, R5 ;  /* 0x0000000500027245 */ /* 0x000fe20000201000 */
[----:B------:R-:W-:-:S04]  /*2a30*/  IMAD.MOV.U32 R5, RZ, RZ, 0x2f800000 ;  /* 0x2f800000ff057424 */ /* 0x000fc800078e00ff */
[----:B------:R-:W-:-:S05]  /*2a40*/  FFMA.FTZ R2, R2, R5, 1.1641532182693481445e-10 ;  /* 0x2f00000002027423 */ /* 0x000fca0000010005 */
[----:B------:R-:W-:Y:S01]  /*2a50*/  FSETP.GTU.FTZ.AND P1, PT, R2, UR25, PT ;  /* 0x0000001902007c0b */ /* 0x000fe2000bf3c000 */
[----:B-----5:R-:W-:-:S03]  /*2a60*/  FMUL.FTZ R2, R44, UR9 ;  /* 0x000000092c027c20 */ /* 0x020fc60008410000 */
[----:B------:R-:W-:Y:S01]  /*2a70*/  SEL R5, RZ, 0x1, P1 ;  /* 0x00000001ff057807 */ /* 0x000fe20000800000 */
[----:B------:R-:W-:-:S05]  /*2a80*/  FMUL.FTZ R2, R2, UR8 ;  /* 0x0000000802027c20 */ /* 0x000fca0008410000 */
[----:B------:R-:W-:-:S07]  /*2a90*/  FSEL R48, R2, RZ, !P1 ;  /* 0x000000ff02307208 */ /* 0x000fce0004800000 */
.L_x_18684:
[----:B------:R-:W-:Y:S05]  /*2aa0*/  BSYNC.RECONVERGENT B3 ;  /* 0x0000000000037941 */ /* 0x000fea0003800200 */
.L_x_18683:
        /* <DEDUP_REMOVED lines=17> */
.L_x_18694:
        /* <DEDUP_REMOVED lines=13> */
.L_x_18696:
[----:B------:R-:W-:Y:S05]  /*2c90*/  BSYNC.RECONVERGENT B5 ;  /* 0x0000000000057941 */ /* 0x000fea0003800200 */
.L_x_18695:
        /* <DEDUP_REMOVED lines=34> */
[----:B------:R-:W-:-:S04]  /*2ec0*/  LOP3.LUT R50, R50, UR22, R11, 0x96, !PT ;  /* 0x0000001632327c12 */ /* 0x000fc8000f8e960b */
[----:B------:R-:W-:Y:S01]  /*2ed0*/  LOP3.LUT R6, R6, UR23, R75, 0x96, !PT ;  /* 0x0000001706067c12 */ /* 0x000fe2000f8e964b */
[----:B------:R-:W-:-:S04]  /*2ee0*/  IMAD.WIDE.U32 R50, R50, -0x2daee0ad, RZ ;  /* 0xd2511f5332327825 */ /* 0x000fc800078e00ff */
[----:B------:R-:W-:Y:S01]  /*2ef0*/  IMAD.WIDE.U32 R6, R6, -0x326172a9, RZ ;  /* 0xcd9e8d5706067825 */ /* 0x000fe200078e00ff */
[----:B------:R-:W-:Y:S01]  /*2f00*/  LOP3.LUT R74, R74, UR28, R51, 0x96, !PT ;  /* 0x0000001c4a4a7c12 */ /* 0x000fe2000f8e9633 */
[----:B------:R-:W-:-:S03]  /*2f10*/  UIADD3 UR28, UPT, UPT, UR4, -0x700cb87f, URZ ;  /* 0x8ff34781041c7890 */ /* 0x000fc6000fffe0ff */
[----:B------:R-:W-:Y:S01]  /*2f20*/  LOP3.LUT R11, R10, UR24, R7, 0x96, !PT ;  /* 0x000000180a0b7c12 */ /* 0x000fe2000f8e9607 */
[----:B------:R-:W-:-:S05]  /*2f30*/  IMAD.WIDE.U32 R74, R74, -0x326172a9, RZ ;  /* 0xcd9e8d574a4a7825 */ /* 0x000fca00078e00ff */
[----:B------:R-:W-:Y:S01]  /*2f40*/  LOP3.LUT R10, R6, UR28, R75, 0x96, !PT ;  /* 0x0000001c060a7c12 */ /* 0x000fe2000f8e964b */
[----:B------:R-:W-:Y:S01]  /*2f50*/  IMAD.MOV.U32 R6, RZ, RZ, R74 ;  /* 0x000000ffff067224 */ /* 0x000fe200078e004a */
[----:B------:R-:W-:Y:S01]  /*2f60*/  UIADD3 UR28, UPT, UPT, UR5, -0x695add53, URZ ;  /* 0x96a522ad051c7890 */ /* 0x000fe2000fffe0ff */
[----:B------:R-:W-:-:S04]  /*2f70*/  IMAD.WIDE.U32 R74, R11, -0x2daee0ad, RZ ;  /* 0xd2511f530b4a7825 */ /* 0x000fc800078e00ff */
[----:B------:R-:W-:Y:S01]  /*2f80*/  IMAD.MOV.U32 R78, RZ, RZ, R74 ;  /* 0x000000ffff4e7224 */ /* 0x000fe200078e004a */
[----:B------:R-:W-:-:S07]  /*2f90*/  LOP3.LUT R11, R50, UR28, R75, 0x96, !PT ;  /* 0x0000001c320b7c12 */ /* 0x000fce000f8e964b */
.L_x_18693:
[----:B------:R-:W-:Y:S05]  /*2fa0*/  BSYNC.RECONVERGENT B4 ;  /* 0x0000000000047941 */ /* 0x000fea0003800200 */
.L_x_18692:
[----:B------:R-:W-:Y:S01]  /*2fb0*/  HFMA2 R7, -RZ, RZ, 0.1171875, 0 ;  /* 0x2f800000ff077431 */ /* 0x000fe200000001ff */
[----:B------:R-:W-:-:S05]  /*2fc0*/  I2FP.F32.U32 R4, R4 ;  /* 0x0000000400047245 */ /* 0x000fca0000201000 */
[----:B------:R-:W-:-:S05]  /*2fd0*/  FFMA.FTZ R4, R4, R7, 1.1641532182693481445e-10 ;  /* 0x2f00000004047423 */ /* 0x000fca0000010007 */
[----:B------:R-:W-:Y:S01]  /*2fe0*/  FSETP.GTU.FTZ.AND P1, PT, R4, UR25, PT ;  /* 0x0000001904007c0b */ /* 0x000fe2000bf3c000 */
[----:B-----5:R-:W-:-:S03]  /*2ff0*/  FMUL.FTZ R4, R45, UR9 ;  /* 0x000000092d047c20 */ /* 0x020fc60008410000 */
[----:B------:R-:W-:Y:S01]  /*3000*/  SEL R7, RZ, 0x1, P1 ;  /* 0x00000001ff077807 */ /* 0x000fe20000800000 */
[----:B------:R-:W-:-:S05]  /*3010*/  FMUL.FTZ R4, R4, UR8 ;  /* 0x0000000804047c20 */ /* 0x000fca0008410000 */
[----:B------:R-:W-:-:S07]  /*3020*/  FSEL R49, R4, RZ, !P1 ;  /* 0x000000ff04317208 */ /* 0x000fce0004800000 */
.L_x_18691:
[----:B------:R-:W-:Y:S05]  /*3030*/  BSYNC.RECONVERGENT B3 ;  /* 0x0000000000037941 */ /* 0x000fea0003800200 */
.L_x_18690:
        /* <DEDUP_REMOVED lines=17> */
.L_x_18701:
        /* <DEDUP_REMOVED lines=13> */
.L_x_18703:
[----:B------:R-:W-:Y:S05]  /*3220*/  BSYNC.RECONVERGENT B5 ;  /* 0x0000000000057941 */ /* 0x000fea0003800200 */
.L_x_18702:
        /* <DEDUP_REMOVED lines=31> */
[----:B------:R-:W-:Y:S01]  /*3420*/  LOP3.LUT R74, R74, UR28, R51, 0x96, !PT ;  /* 0x0000001c4a4a7c12 */ /* 0x000fe2000f8e9633 */
[----:B------:R-:W-:-:S03]  /*3430*/  UIADD3 UR28, UPT, UPT, UR5, -0x24c28bd8, URZ ;  /* 0xdb3d7428051c7890 */ /* 0x000fc6000fffe0ff */
[----:B------:R-:W-:Y:S01]  /*3440*/  LOP3.LUT R80, R50, UR22, R77, 0x96, !PT ;  /* 0x0000001632507c12 */ /* 0x000fe2000f8e964d */
[----:B------:R-:W-:-:S04]  /*3450*/  IMAD.WIDE.U32 R74, R74, -0x2daee0ad, RZ ;  /* 0xd2511f534a4a7825 */ /* 0x000fc800078e00ff */
[----:B------:R-:W-:Y:S01]  /*3460*/  IMAD.WIDE.U32 R80, R80, -0x2daee0ad, RZ ;  /* 0xd2511f5350507825 */ /* 0x000fe200078e00ff */
[----:B------:R-:W-:-:S04]  /*3470*/  LOP3.LUT R10, R10, UR23, R75, 0x96, !PT ;  /* 0x000000170a0a7c12 */ /* 0x000fc8000f8e964b */
[----:B------:R-:W-:Y:S01]  /*3480*/  LOP3.LUT R74, R74, UR28, R81, 0x96, !PT ;  /* 0x0000001c4a4a7c12 */ /* 0x000fe2000f8e9651 */
[----:B------:R-:W-:Y:S01]  /*3490*/  IMAD.WIDE.U32 R10, R10, -0x326172a9, RZ ;  /* 0xcd9e8d570a0a7825 */ /* 0x000fe200078e00ff */
[----:B------:R-:W-:-:S03]  /*34a0*/  UIADD3 UR28, UPT, UPT, UR5, -0x695add53, URZ ;  /* 0x96a522ad051c7890 */ /* 0x000fc6000fffe0ff */
[----:B------:R-:W-:Y:S01]  /*34b0*/  IMAD.WIDE.U32 R74, R74, -0x326172a9, RZ ;  /* 0xcd9e8d574a4a7825 */ /* 0x000fe200078e00ff */
[----:B------:R-:W-:-:S03]  /*34c0*/  LOP3.LUT R50, R76, UR24, R11, 0x96, !PT ;  /* 0x000000184c327c12 */ /* 0x000fc6000f8e960b */
[----:B------:R-:W-:Y:S02]  /*34d0*/  IMAD.MOV.U32 R6, RZ, RZ, R74 ;  /* 0x000000ffff067224 */ /* 0x000fe400078e004a */
[----:B------:R-:W-:-:S05]  /*34e0*/  IMAD.WIDE.U32 R50, R50, -0x2daee0ad, RZ ;  /* 0xd2511f5332327825 */ /* 0x000fca00078e00ff */
[----:B------:R-:W-:Y:S01]  /*34f0*/  LOP3.LUT R11, R80, UR28, R51, 0x96, !PT ;  /* 0x0000001c500b7c12 */ /* 0x000fe2000f8e9633 */
[----:B------:R-:W-:Y:S01]  /*3500*/  UIADD3 UR28, UPT, UPT, UR4, -0x700cb87f, URZ ;  /* 0x8ff34781041c7890 */ /* 0x000fe2000fffe0ff */
[----:B------:R-:W-:-:S05]  /*3510*/  MOV R78, R50 ;  /* 0x00000032004e7202 */ /* 0x000fca0000000f00 */
[----:B------:R-:W-:-:S07]  /*3520*/  LOP3.LUT R10, R10, UR28, R75, 0x96, !PT ;  /* 0x0000001c0a0a7c12 */ /* 0x000fce000f8e964b */
.L_x_18700:
[----:B------:R-:W-:Y:S05]  /*3530*/  BSYNC.RECONVERGENT B4 ;  /* 0x0000000000047941 */ /* 0x000fea0003800200 */
.L_x_18699:
        /* <DEDUP_REMOVED lines=8> */
.L_x_18698:
[----:B------:R-:W-:Y:S05]  /*35c0*/  BSYNC.RECONVERGENT B3 ;  /* 0x0000000000037941 */ /* 0x000fea0003800200 */
.L_x_18697:
        /* <DEDUP_REMOVED lines=16> */
.L_x_18706:
        /* <DEDUP_REMOVED lines=13> */
.L_x_18708:
[----:B------:R-:W-:Y:S05]  /*37a0*/  BSYNC.RECONVERGENT B4 ;  /* 0x0000000000047941 */ /* 0x000fea0003800200 */
.L_x_18707:
[----:B------:R-:W-:Y:S01]  /*37b0*/  LOP3.LUT R10, R3, UR5, R75, 0x96, !PT ;  /* 0x00000005030a7c12 */ /* 0x000fe2000f8e964b */
[----:B------:R-:W-:Y:S01]  /*37c0*/  IMAD.WIDE.U32 R76, R70, -0x326172a9, RZ ;  /* 0xcd9e8d57464c7825 */ /* 0x000fe200078e00ff */
[----:B------:R-:W-:Y:S01]  /*37d0*/  UIADD3 UR28, UPT, UPT, UR4, -0x255992d5, URZ ;  /* 0xdaa66d2b041c7890 */ /* 0x000fe2000fffe0ff */
[----:B------:R-:W-:Y:S02]  /*37e0*/  MOV R9, R78 ;  /* 0x0000004e00097202 */ /* 0x000fe40000000f00 */
        /* <DEDUP_REMOVED lines=38> */
[----:B------:R-:W-:Y:S01]  /*3a50*/  IMAD.WIDE.U32 R76, R76, -0x326172a9, RZ ;  /* 0xcd9e8d574c4c7825 */ /* 0x000fe200078e00ff */
[----:B------:R-:W-:Y:S01]  /*3a60*/  LOP3.LUT R11, R80, UR28, R11, 0x96, !PT ;  /* 0x0000001c500b7c12 */ /* 0x000fe2000f8e960b */
[----:B------:R-:W-:Y:S02]  /*3a70*/  UIADD3 UR28, UPT, UPT, UR4, -0x700cb87f, URZ ;  /* 0x8ff34781041c7890 */ /* 0x000fe4000fffe0ff */
[----:B------:R-:W-:Y:S02]  /*3a80*/  IMAD.MOV.U32 R78, RZ, RZ, R10 ;  /* 0x000000ffff4e7224 */ /* 0x000fe400078e000a */
[----:B------:R-:W-:Y:S02]  /*3a90*/  IMAD.MOV.U32 R6, RZ, RZ, R76 ;  /* 0x000000ffff067224 */ /* 0x000fe400078e004c */
[----:B------:R-:W-:-:S07]  /*3aa0*/  LOP3.LUT R10, R74, UR28, R77, 0x96, !PT ;  /* 0x0000001c4a0a7c12 */ /* 0x000fce000f8e964d */
.L_x_18705:
[----:B------:R-:W-:Y:S05]  /*3ab0*/  BSYNC.RECONVERGENT B3 ;  /* 0x0000000000037941 */ /* 0x000fea0003800200 */
.L_x_18704:
        /* <DEDUP_REMOVED lines=8> */
.L_x_18677:
[----:B------:R-:W-:Y:S05]  /*3b40*/  BSYNC.RECONVERGENT B2 ;  /* 0x0000000000027941 */ /* 0x000fea0003800200 */
.L_x_18654:
        /* <DEDUP_REMOVED lines=17> */
.L_x_18710:
[----:B------:R-:W-:Y:S05]  /*3c60*/  BSYNC.RECONVERGENT B2 ;  /* 0x0000000000027941 */ /* 0x000fea0003800200 */
.L_x_18709:
[----:B------:R-:W-:Y:S02]  /*3c70*/  VIADD R73, R73, 0x20 ;  /* 0x0000002049497836 */ /* 0x000fe40000000000 */
[----:B------:R-:W-:-:S07]  /*3c80*/  VIADD R67, R67, 0x20 ;  /* 0x0000002043437836 */ /* 0x000fce0000000000 */
.L_x_18651:
[----:B------:R-:W-:Y:S05]  /*3c90*/  BSYNC.RECONVERGENT B1 ;  /* 0x0000000000017941 */ /* 0x000fea0003800200 */
.L_x_18650:
[----:B------:R-:W-:Y:S01]  /*3ca0*/  ISETP.GE.U32.AND P1, PT, R0, 0x40, PT ;  /* 0x000000400000780c */ /* 0x000fe20003f26070 */
[----:B------:R-:W-:Y:S03]  /*3cb0*/  BSSY.RECONVERGENT B1, `(.L_x_18711) ;  /* 0x00002fb000017945 */ /* 0x000fe60003800200 */
[----:B------:R-:W-:-:S09]  /*3cc0*/  P2R R76, PR, RZ, 0x2 ;  /* 0x00000002ff4c7803 */ /* 0x000fd20000000000 */
[----:B------:R-:W-:Y:S05]  /*3cd0*/  @!P1 BRA `(.L_x_18712) ;  /* 0x0000002c00e09947 */ /* 0x000fea0003800000 */
[----:B------:R-:W-:Y:S04]  /*3ce0*/  BSSY.RECONVERGENT B2, `(.L_x_18713) ;  /* 0x0000005000027945 */ /* 0x000fe80003800200 */
[----:B------:R-:W-:Y:S05]  /*3cf0*/  @!P0 BRA `(.L_x_18714) ;  /* 0x00000000000c8947 */ /* 0x000fea0003800000 */
[----:B------:R-:W2:Y:S02]  /*3d00*/  LDC.64 R44, c[0x0][0x390] ;  /* 0x0000e400ff2c7b82 */ /* 0x000ea40000000a00 */
[----:B--2---:R-:W-:-:S06]  /*3d10*/  IMAD.WIDE.U32 R44, R67, 0x10, R44 ;  /* 0x00000010432c7825 */ /* 0x004fcc00078e002c */
[----:B------:R-:W5:Y:S02]  /*3d20*/  LDG.E.128 R44, desc[UR6][R44.64] ;  /* 0x000000062c2c7981 */ /* 0x000f64000c1e1d00 */
.L_x_18714:
[----:B------:R-:W-:Y:S05]  /*3d30*/  BSYNC.RECONVERGENT B2 ;  /* 0x0000000000027941 */ /* 0x000fea0003800200 */
.L_x_18713:
        /* <DEDUP_REMOVED lines=28> */
.L_x_18721:
        /* <DEDUP_REMOVED lines=13> */
.L_x_18723:
[----:B------:R-:W-:Y:S05]  /*3fd0*/  BSYNC.RECONVERGENT B5 ;  /* 0x0000000000057941 */ /* 0x000fea0003800200 */
.L_x_18722:
        /* <DEDUP_REMOVED lines=43> */
[----:B------:R-:W-:-:S03]  /*4290*/  IMAD.WIDE.U32 R74, R75, -0x326172a9, RZ ;  /* 0xcd9e8d574b4a7825 */ /* 0x000fc600078e00ff */
[----:B------:R-:W-:Y:S01]  /*42a0*/  MOV R6, R74 ;  /* 0x0000004a00067202 */ /* 0x000fe20000000f00 */
[----:B------:R-:W-:Y:S01]  /*42b0*/  IMAD.MOV.U32 R74, RZ, RZ, RZ ;  /* 0x000000ffff4a7224 */ /* 0x000fe200078e00ff */
[----:B------:R-:W-:-:S07]  /*42c0*/  LOP3.LUT R10, R10, UR28, R75, 0x96, !PT ;  /* 0x0000001c0a0a7c12 */ /* 0x000fce000f8e964b */
.L_x_18720:
[----:B------:R-:W-:Y:S05]  /*42d0*/  BSYNC.RECONVERGENT B4 ;  /* 0x0000000000047941 */ /* 0x000fea0003800200 */
.L_x_18719:
[----:B------:R-:W-:Y:S01]  /*42e0*/  I2FP.F32.U32 R2, R5 ;  /* 0x0000000500027245 */ /* 0x000fe20000201000 */
[----:B------:R-:W-:-:S05]  /*42f0*/  HFMA2 R5, -RZ, RZ, 0.1171875, 0 ;  /* 0x2f800000ff057431 */ /* 0x000fca00000001ff */
[----:B------:R-:W-:-:S05]  /*4300*/  FFMA.FTZ R2, R2, R5, 1.1641532182693481445e-10 ;  /* 0x2f00000002027423 */ /* 0x000fca0000010005 */
[----:B------:R-:W-:Y:S01]  /*4310*/  FSETP.GTU.FTZ.AND P2, PT, R2, UR25, PT ;  /* 0x0000001902007c0b */ /* 0x000fe2000bf5c000 */
[----:B-----5:R-:W-:-:S04]  /*4320*/  FMUL.FTZ R2, R44, UR9 ;  /* 0x000000092c027c20 */ /* 0x020fc80008410000 */
[----:B------:R-:W-:-:S05]  /*4330*/  FMUL.FTZ R2, R2, UR8 ;  /* 0x0000000802027c20 */ /* 0x000fca0008410000 */
[----:B------:R-:W-:-:S05]  /*4340*/  FSEL R5, R2, RZ, !P2 ;  /* 0x000000ff02057208 */ /* 0x000fca0005000000 */
[----:B------:R-:W-:Y:S01]  /*4350*/  FADD.FTZ R52, R52, R5 ;  /* 0x0000000534347221 */ /* 0x000fe20000010000 */
[----:B------:R-:W-:-:S07]  /*4360*/  SEL R5, RZ, 0x1, P2 ;  /* 0x00000001ff057807 */ /* 0x000fce0001000000 */
.L_x_18718:
[----:B------:R-:W-:Y:S05]  /*4370*/  BSYNC.RECONVERGENT B3 ;  /* 0x0000000000037941 */ /* 0x000fea0003800200 */
.L_x_18717:
        /* <DEDUP_REMOVED lines=20> */
.L_x_18728:
        /* <DEDUP_REMOVED lines=13> */
.L_x_18730:
[----:B------:R-:W-:Y:S05]  /*4590*/  BSYNC.RECONVERGENT B5 ;  /* 0x0000000000057941 */ /* 0x000fea0003800200 */
.L_x_18729:
[----:B------:R-:W-:Y:S01]  /*45a0*/  LOP3.LUT R6, R3, UR5, R75, 0x96, !PT ;  /* 0x0000000503067c12 */ /* 0x000fe2000f8e964b */
[----:B------:R-:W-:Y:S01]  /*45b0*/  IMAD.WIDE.U32 R10, R70, -0x326172a9, RZ ;  /* 0xcd9e8d57460a7825 */ /* 0x000fe200078e00ff */
[----:B------:R-:W-:-:S03]  /*45c0*/  UIADD3 UR28, UPT, UPT, UR4, -0x255992d5, URZ ;  /* 0xdaa66d2b041c7890 */ /* 0x000fc6000fffe0ff */
        /* <DEDUP_REMOVED lines=34> */
[----:B------:R-:W-:-:S03]  /*47f0*/  UIADD3 UR28, UPT, UPT, UR5, -0x695add53, URZ ;  /* 0x96a522ad051c7890 */ /* 0x000fc6000fffe0ff */
[----:B------:R-:W-:Y:S01]  /*4800*/  IMAD.MOV.U32 R75, RZ, RZ, RZ ;  /* 0x000000ffff4b7224 */ /* 0x000fe200078e00ff */
[----:B------:R-:W-:-:S05]  /*4810*/  LOP3.LUT R6, R6, UR24, R11, 0x96, !PT ;  /* 0x0000001806067c12 */ /* 0x000fca000f8e960b */
[----:B------:R-:W-:-:S04]  /*4820*/  IMAD.WIDE.U32 R6, R6, -0x2daee0ad, RZ ;  /* 0xd2511f5306067825 */ /* 0x000fc800078e00ff */
[----:B------:R-:W-:Y:S01]  /*4830*/  IMAD.MOV.U32 R2, RZ, RZ, R6 ;  /* 0x000000ffff027224 */ /* 0x000fe200078e0006 */
[----:B------:R-:W-:Y:S01]  /*4840*/  LOP3.LUT R11, R74, UR28, R7, 0x96, !PT ;  /* 0x0000001c4a0b7c12 */ /* 0x000fe2000f8e9607 */
[----:B------:R-:W-:Y:S01]  /*4850*/  UIADD3 UR28, UPT, UPT, UR4, -0x700cb87f, URZ ;  /* 0x8ff34781041c7890 */ /* 0x000fe2000fffe0ff */
[----:B------:R-:W-:Y:S01]  /*4860*/  IMAD.WIDE.U32 R6, R4, -0x326172a9, RZ ;  /* 0xcd9e8d5704067825 */ /* 0x000fe200078e00ff */
[----:B------:R-:W-:-:S04]  /*4870*/  MOV R4, R78 ;  /* 0x0000004e00047202 */ /* 0x000fc80000000f00 */
[----:B------:R-:W-:-:S07]  /*4880*/  LOP3.LUT R10, R10, UR28, R7, 0x96, !PT ;  /* 0x0000001c0a0a7c12 */ /* 0x000fce000f8e9607 */
.L_x_18727:
[----:B------:R-:W-:Y:S05]  /*4890*/  BSYNC.RECONVERGENT B4 ;  /* 0x0000000000047941 */ /* 0x000fea0003800200 */
.L_x_18726:
        /* <DEDUP_REMOVED lines=9> */
.L_x_18725:
[----:B------:R-:W-:Y:S05]  /*4930*/  BSYNC.RECONVERGENT B3 ;  /* 0x0000000000037941 */ /* 0x000fea0003800200 */
.L_x_18724:
        /* <DEDUP_REMOVED lines=20> */
.L_x_18735:
        /* <DEDUP_REMOVED lines=13> */
.L_x_18737:
[----:B------:R-:W-:Y:S05]  /*4b50*/  BSYNC.RECONVERGENT B5 ;  /* 0x0000000000057941 */ /* 0x000fea0003800200 */
.L_x_18736:
        /* <DEDUP_REMOVED lines=43> */
[----:B------:R-:W-:Y:S01]  /*4e10*/  IMAD.WIDE.U32 R74, R75, -0x326172a9, RZ ;  /* 0xcd9e8d574b4a7825 */ /* 0x000fe200078e00ff */
[----:B------:R-:W-:Y:S02]  /*4e20*/  UIADD3 UR28, UPT, UPT, UR4, -0x700cb87f, URZ ;  /* 0x8ff34781041c7890 */ /* 0x000fe4000fffe0ff */
[----:B------:R-:W-:Y:S01]  /*4e30*/  MOV R6, R74 ;  /* 0x0000004a00067202 */ /* 0x000fe20000000f00 */
[----:B------:R-:W-:-:S03]  /*4e40*/  HFMA2 R74, -RZ, RZ, 0, 0 ;  /* 0x00000000ff4a7431 */ /* 0x000fc600000001ff */
[----:B------:R-:W-:-:S07]  /*4e50*/  LOP3.LUT R10, R10, UR28, R75, 0x96, !PT ;  /* 0x0000001c0a0a7c12 */ /* 0x000fce000f8e964b */
.L_x_18734:
[----:B------:R-:W-:Y:S05]  /*4e60*/  BSYNC.RECONVERGENT B4 ;  /* 0x0000000000047941 */ /* 0x000fea0003800200 */
.L_x_18733:
        /* <DEDUP_REMOVED lines=9> */
.L_x_18732:
[----:B------:R-:W-:Y:S05]  /*4f00*/  BSYNC.RECONVERGENT B3 ;  /* 0x0000000000037941 */ /* 0x000fea0003800200 */
.L_x_18731:
        /* <DEDUP_REMOVED lines=19> */
.L_x_18741:
        /* <DEDUP_REMOVED lines=13> */
.L_x_18743:
[----:B------:R-:W-:Y:S05]  /*5110*/  BSYNC.RECONVERGENT B4 ;  /* 0x0000000000047941 */ /* 0x000fea0003800200 */
.L_x_18742:
[----:B------:R-:W-:Y:S01]  /*5120*/  LOP3.LUT R74, R3, UR5, R79, 0x96, !PT ;  /* 0x00000005034a7c12 */ /* 0x000fe2000f8e964f */
[----:B------:R-:W-:Y:S01]  /*5130*/  IMAD.WIDE.U32 R10, R70, -0x326172a9, RZ ;  /* 0xcd9e8d57460a7825 */ /* 0x000fe200078e00ff */
[----:B------:R-:W-:Y:S01]  /*5140*/  UIADD3 UR28, UPT, UPT, UR4, -0x255992d5, URZ ;  /* 0xdaa66d2b041c7890 */ /* 0x000fe2000fffe0ff */
        /* <DEDUP_REMOVED lines=40> */
[----:B------:R-:W-:Y:S01]  /*53d0*/  MOV R78, R74 ;  /* 0x0000004a004e7202 */ /* 0x000fe20000000f00 */
[----:B------:R-:W-:-:S04]  /*53e0*/  IMAD.WIDE.U32 R74, R2, -0x326172a9, RZ ;  /* 0xcd9e8d57024a7825 */ /* 0x000fc800078e00ff */
[----:B------:R-:W-:Y:S01]  /*53f0*/  IMAD.MOV.U32 R6, RZ, RZ, R74 ;  /* 0x000000ffff067224 */ /* 0x000fe200078e004a */
[----:B------:R-:W-:Y:S01]  /*5400*/  LOP3.LUT R10, R10, UR28, R75, 0x96, !PT ;  /* 0x0000001c0a0a7c12 */ /* 0x000fe2000f8e964b */
[----:B------:R-:W-:-:S07]  /*5410*/  IMAD.MOV.U32 R2, RZ, RZ, RZ ;  /* 0x000000ffff027224 */ /* 0x000fce00078e00ff */
.L_x_18740:
[----:B------:R-:W-:Y:S05]  /*5420*/  BSYNC.RECONVERGENT B3 ;  /* 0x0000000000037941 */ /* 0x000fea0003800200 */
.L_x_18739:
[----:B------:R-:W-:Y:S01]  /*5430*/  I2FP.F32.U32 R4, R9 ;  /* 0x0000000900047245 */ /* 0x000fe20000201000 */
[----:B------:R-:W-:-:S05]  /*5440*/  HFMA2 R9, -RZ, RZ, 0.1171875, 0 ;  /* 0x2f800000ff097431 */ /* 0x000fca00000001ff */
        /* <DEDUP_REMOVED lines=8> */
.L_x_18716:
        /* <DEDUP_REMOVED lines=21> */
.L_x_18748:
        /* <DEDUP_REMOVED lines=13> */
.L_x_18750:
[----:B------:R-:W-:Y:S05]  /*56f0*/  BSYNC.RECONVERGENT B5 ;  /* 0x0000000000057941 */ /* 0x000fea0003800200 */
.L_x_18749:
        /* <DEDUP_REMOVED lines=25> */
[----:B01----:R-:W-:Y:S01]  /*5890*/  LOP3.LUT R74, R10, UR20, R55, 0x96, !PT ;  /* 0x000000140a4a7c12 */ /* 0x003fe2000f8e9637 */
[----:B------:R-:W-:-:S04]  /*58a0*/  IMAD.WIDE.U32 R10, R11, -0x2daee0ad, RZ ;  /* 0xd2511f530b0a7825 */ /* 0x000fc800078e00ff */
[----:B------:R-:W-:Y:S01]  /*58b0*/  IMAD.WIDE.U32 R74, R74, -0x326172a9, RZ ;  /* 0xcd9e8d574a4a7825 */ /* 0x000fe200078e00ff */
[----:B------:R-:W-:-:S04]  /*58c0*/  LOP3.LUT R54, R54, UR21, R11, 0x96, !PT ;  /* 0x0000001536367c12 */ /* 0x000fc8000f8e960b */
[----:B------:R-:W-:Y:S01]  /*58d0*/  LOP3.LUT R75, R52, UR28, R75, 0x96, !PT ;  /* 0x0000001c344b7c12 */ /* 0x000fe2000f8e964b */
[----:B------:R-:W-:Y:S01]  /*58e0*/  IMAD.WIDE.U32 R54, R54, -0x326172a9, RZ ;  /* 0xcd9e8d5736367825 */ /* 0x000fe200078e00ff */
[----:B------:R-:W-:-:S04]  /*58f0*/  UIADD3 UR28, UPT, UPT, UR5, -0x24c28bd8, URZ ;  /* 0xdb3d7428051c7890 */ /* 0x000fc8000fffe0ff */
[----:B------:R-:W-:Y:S01]  /*5900*/  LOP3.LUT R52, R74, UR22, R55, 0x96, !PT ;  /* 0x000000164a347c12 */ /* 0x000fe2000f8e9637 */
        /* <DEDUP_REMOVED lines=9> */
[----:B------:R-:W-:Y:S01]  /*59a0*/  LOP3.LUT R10, R10, UR28, R55, 0x96, !PT ;  /* 0x0000001c0a0a7c12 */ /* 0x000fe2000f8e9637 */
[----:B------:R-:W-:Y:S01]  /*59b0*/  UIADD3 UR28, UPT, UPT, UR5, -0x695add53, URZ ;  /* 0x96a522ad051c7890 */ /* 0x000fe2000fffe0ff */
[----:B------:R-:W-:Y:S01]  /*59c0*/  MOV R6, R54 ;  /* 0x0000003600067202 */ /* 0x000fe20000000f00 */
[----:B------:R-:W-:-:S04]  /*59d0*/  HFMA2 R54, -RZ, RZ, 0, 0 ;  /* 0x00000000ff367431 */ /* 0x000fc800000001ff */
[----:B------:R-:W-:-:S07]  /*59e0*/  LOP3.LUT R11, R52, UR28, R79, 0x96, !PT ;  /* 0x0000001c340b7c12 */ /* 0x000fce000f8e964f */
.L_x_18747:
[----:B------:R-:W-:Y:S05]  /*59f0*/  BSYNC.RECONVERGENT B4 ;  /* 0x0000000000047941 */ /* 0x000fea0003800200 */
.L_x_18746:
        /* <DEDUP_REMOVED lines=8> */
.L_x_18745:
[----:B------:R-:W-:Y:S05]  /*5a80*/  BSYNC.RECONVERGENT B3 ;  /* 0x0000000000037941 */ /* 0x000fea0003800200 */
.L_x_18744:
        /* <DEDUP_REMOVED lines=17> */
.L_x_18755:
        /* <DEDUP_REMOVED lines=13> */
.L_x_18757:
[----:B------:R-:W-:Y:S05]  /*5c70*/  BSYNC.RECONVERGENT B5 ;  /* 0x0000000000057941 */ /* 0x000fea0003800200 */
.L_x_18756:
        /* <DEDUP_REMOVED lines=45> */
[----:B------:R-:W-:-:S05]  /*5f50*/  MOV R78, R54 ;  /* 0x00000036004e7202 */ /* 0x000fca0000000f00 */
[----:B------:R-:W-:-:S07]  /*5f60*/  LOP3.LUT R11, R74, UR28, R55, 0x96, !PT ;  /* 0x0000001c4a0b7c12 */ /* 0x000fce000f8e9637 */
.L_x_18754:
[----:B------:R-:W-:Y:S05]  /*5f70*/  BSYNC.RECONVERGENT B4 ;  /* 0x0000000000047941 */ /* 0x000fea0003800200 */
.L_x_18753:
        /* <DEDUP_REMOVED lines=8> */
.L_x_18752:
[----:B------:R-:W-:Y:S05]  /*6000*/  BSYNC.RECONVERGENT B3 ;  /* 0x0000000000037941 */ /* 0x000fea0003800200 */
.L_x_18751:
        /* <DEDUP_REMOVED lines=17> */
.L_x_18762:
        /* <DEDUP_REMOVED lines=13> */
.L_x_18764:
[----:B------:R-:W-:Y:S05]  /*61f0*/  BSYNC.RECONVERGENT B5 ;  /* 0x0000000000057941 */ /* 0x000fea0003800200 */
.L_x_18763:
[----:B01----:R-:W-:Y:S01]  /*6200*/  IMAD.WIDE.U32 R74, R70, -0x326172a9, RZ ;  /* 0xcd9e8d57464a7825 */ /* 0x003fe200078e00ff */
[----:B------:R-:W-:Y:S01]  /*6210*/  LOP3.LUT R54, R3, UR5, R11, 0x96, !PT ;  /* 0x0000000503367c12 */ /* 0x000fe2000f8e960b */
[----:B------:R-:W-:Y:S02]  /*6220*/  UIADD3 UR28, UPT, UPT, UR4, -0x255992d5, URZ ;  /* 0xdaa66d2b041c7890 */ /* 0x000fe4000fffe0ff */
        /* <DEDUP_REMOVED lines=38> */
[----:B------:R-:W-:-:S05]  /*6490*/  IMAD.WIDE.U32 R54, R54, -0x2daee0ad, RZ ;  /* 0xd2511f5336367825 */ /* 0x000fca00078e00ff */
[----:B------:R-:W-:Y:S01]  /*64a0*/  LOP3.LUT R11, R74, UR28, R55, 0x96, !PT ;  /* 0x0000001c4a0b7c12 */ /* 0x000fe2000f8e9637 */
[----:B------:R-:W-:Y:S01]  /*64b0*/  UIADD3 UR28, UPT, UPT, UR4, -0x700cb87f, URZ ;  /* 0x8ff34781041c7890 */ /* 0x000fe2000fffe0ff */
[----:B------:R-:W-:Y:S01]  /*64c0*/  IMAD.WIDE.U32 R74, R75, -0x326172a9, RZ ;  /* 0xcd9e8d574b4a7825 */ /* 0x000fe200078e00ff */
[----:B------:R-:W-:-:S04]  /*64d0*/  MOV R78, R54 ;  /* 0x00000036004e7202 */ /* 0x000fc80000000f00 */
[----:B------:R-:W-:Y:S02]  /*64e0*/  LOP3.LUT R10, R10, UR28, R75, 0x96, !PT ;  /* 0x0000001c0a0a7c12 */ /* 0x000fe4000f8e964b */
[----:B------:R-:W-:-:S07]  /*64f0*/  MOV R6, R74 ;  /* 0x0000004a00067202 */ /* 0x000fce0000000f00 */
.L_x_18761:
[----:B------:R-:W-:Y:S05]  /*6500*/  BSYNC.RECONVERGENT B4 ;  /* 0x0000000000047941 */ /* 0x000fea0003800200 */
.L_x_18760:
        /* <DEDUP_REMOVED lines=8> */
.L_x_18759:
[----:B------:R-:W-:Y:S05]  /*6590*/  BSYNC.RECONVERGENT B3 ;  /* 0x0000000000037941 */ /* 0x000fea0003800200 */
.L_x_18758:
        /* <DEDUP_REMOVED lines=16> */
.L_x_18767:
        /* <DEDUP_REMOVED lines=13> */
.L_x_18769:
[----:B------:R-:W-:Y:S05]  /*6770*/  BSYNC.RECONVERGENT B4 ;  /* 0x0000000000047941 */ /* 0x000fea0003800200 */
.L_x_18768:
[----:B01----:R-:W-:Y:S01]  /*6780*/  LOP3.LUT R74, R3, UR5, R81, 0x96, !PT ;  /* 0x00000005034a7c12 */ /* 0x003fe2000f8e9651 */
        /* <DEDUP_REMOVED lines=44> */
[----:B------:R-:W-:Y:S01]  /*6a50*/  IMAD.MOV.U32 R2, RZ, RZ, RZ ;  /* 0x000000ffff027224 */ /* 0x000fe200078e00ff */
[----:B------:R-:W-:Y:S02]  /*6a60*/  LOP3.LUT R10, R10, UR28, R75, 0x96, !PT ;  /* 0x0000001c0a0a7c12 */ /* 0x000fe4000f8e964b */
[----:B------:R-:W-:-:S07]  /*6a70*/  MOV R6, R74 ;  /* 0x0000004a00067202 */ /* 0x000fce0000000f00 */
.L_x_18766:
[----:B------:R-:W-:Y:S05]  /*6a80*/  BSYNC.RECONVERGENT B3 ;  /* 0x0000000000037941 */ /* 0x000fea0003800200 */
.L_x_18765:
[----:B------:R-:W-:Y:S01]  /*6a90*/  I2FP.F32.U32 R4, R9 ;  /* 0x0000000900047245 */ /* 0x000fe20000201000 */
[----:B------:R-:W-:-:S05]  /*6aa0*/  HFMA2 R9, -RZ, RZ, 0.1171875, 0 ;  /* 0x2f800000ff097431 */ /* 0x000fca00000001ff */
[----:B------:R-:W-:-:S05]  /*6ab0*/  FFMA.FTZ R4, R4, R9, 1.1641532182693481445e-10 ;  /* 0x2f00000004047423 */ /* 0x000fca0000010009 */
[----:B------:R-:W-:Y:S01]  /*6ac0*/  FSETP.GTU.FTZ.AND P1, PT, R4, UR25, PT ;  /* 0x0000001904007c0b */ /* 0x000fe2000bf3c000 */
[----:B-----5:R-:W-:-:S03]  /*6ad0*/  FMUL.FTZ R4, R47, UR9 ;  /* 0x000000092f047c20 */ /* 0x020fc60008410000 */
[----:B------:R-:W-:Y:S01]  /*6ae0*/  SEL R9, RZ, 0x1, P1 ;  /* 0x00000001ff097807 */ /* 0x000fe20000800000 */
[----:B------:R-:W-:-:S05]  /*6af0*/  FMUL.FTZ R4, R4, UR8 ;  /* 0x0000000804047c20 */ /* 0x000fca0008410000 */
[----:B------:R-:W-:-:S07]  /*6b00*/  FSEL R55, R4, RZ, !P1 ;  /* 0x000000ff04377208 */ /* 0x000fce0004800000 */
.L_x_18738:
[----:B------:R-:W-:Y:S05]  /*6b10*/  BSYNC.RECONVERGENT B2 ;  /* 0x0000000000027941 */ /* 0x000fea0003800200 */
.L_x_18715:
[----:B01----:R-:W0:Y:S01]  /*6b20*/  LDC.64 R74, c[0x0][0x3a8] ;  /* 0x0000ea00ff4a7b82 */ /* 0x003e220000000a00 */
        /* <DEDUP_REMOVED lines=16> */
.L_x_18771:
[----:B------:R-:W-:Y:S05]  /*6c30*/  BSYNC.RECONVERGENT B2 ;  /* 0x0000000000027941 */ /* 0x000fea0003800200 */
.L_x_18770:
[----:B------:R-:W-:Y:S01]  /*6c40*/  IADD3 R73, PT, PT, R73, 0x20, RZ ;  /* 0x0000002049497810 */ /* 0x000fe20007ffe0ff */
[----:B------:R-:W-:-:S07]  /*6c50*/  VIADD R67, R67, 0x20 ;  /* 0x0000002043437836 */ /* 0x000fce0000000000 */
.L_x_18712:
[----:B------:R-:W-:Y:S05]  /*6c60*/  BSYNC.RECONVERGENT B1 ;  /* 0x0000000000017941 */ /* 0x000fea0003800200 */
.L_x_18711:
        /* <DEDUP_REMOVED lines=8> */
.L_x_18775:
[----:B------:R-:W-:Y:S05]  /*6cf0*/  BSYNC.RECONVERGENT B2 ;  /* 0x0000000000027941 */ /* 0x000fea0003800200 */
.L_x_18774:
        /* <DEDUP_REMOVED lines=28> */
.L_x_18782:
        /* <DEDUP_REMOVED lines=13> */
.L_x_18784:
[----:B------:R-:W-:Y:S05]  /*6f90*/  BSYNC.RECONVERGENT B5 ;  /* 0x0000000000057941 */ /* 0x000fea0003800200 */
.L_x_18783:
        /* <DEDUP_REMOVED lines=42> */
[----:B------:R-:W-:Y:S01]  /*7240*/  IMAD.WIDE.U32 R74, R75, -0x326172a9, RZ ;  /* 0xcd9e8d574b4a7825 */ /* 0x000fe200078e00ff */
[----:B------:R-:W-:Y:S02]  /*7250*/  UIADD3 UR28, UPT, UPT, UR4, -0x700cb87f, URZ ;  /* 0x8ff34781041c7890 */ /* 0x000fe4000fffe0ff */
[----:B------:R-:W-:Y:S01]  /*7260*/  MOV R6, R74 ;  /* 0x0000004a00067202 */ /* 0x000fe20000000f00 */
[----:B------:R-:W-:-:S03]  /*7270*/  HFMA2 R74, -RZ, RZ, 0, 0 ;  /* 0x00000000ff4a7431 */ /* 0x000fc600000001ff */
[----:B------:R-:W-:-:S07]  /*7280*/  LOP3.LUT R10, R10, UR28, R75, 0x96, !PT ;  /* 0x0000001c0a0a7c12 */ /* 0x000fce000f8e964b */
.L_x_18781:
[----:B------:R-:W-:Y:S05]  /*7290*/  BSYNC.RECONVERGENT B4 ;  /* 0x0000000000047941 */ /* 0x000fea0003800200 */
.L_x_18780:
        /* <DEDUP_REMOVED lines=9> */
.L_x_18779:
[----:B------:R-:W-:Y:S05]  /*7330*/  BSYNC.RECONVERGENT B3 ;  /* 0x0000000000037941 */ /* 0x000fea0003800200 */
.L_x_18778:
        /* <DEDUP_REMOVED lines=20> */
.L_x_18789:
        /* <DEDUP_REMOVED lines=13> */
.L_x_18791:
[----:B------:R-:W-:Y:S05]  /*7550*/  BSYNC.RECONVERGENT B5 ;  /* 0x0000000000057941 */ /* 0x000fea0003800200 */
.L_x_18790:
        /* <DEDUP_REMOVED lines=38> */
[----:B------:R-:W-:Y:S01]  /*77c0*/  HFMA2 R75, -RZ, RZ, 0, 0 ;  /* 0x00000000ff4b7431 */ /* 0x000fe200000001ff */
[----:B------:R-:W-:-:S05]  /*77d0*/  LOP3.LUT R6, R6, UR24, R11, 0x96, !PT ;  /* 0x0000001806067c12 */ /* 0x000fca000f8e960b */
[----:B------:R-:W-:-:S05]  /*77e0*/  IMAD.WIDE.U32 R6, R6, -0x2daee0ad, RZ ;  /* 0xd2511f5306067825 */ /* 0x000fca00078e00ff */
[----:B------:R-:W-:Y:S01]  /*77f0*/  LOP3.LUT R11, R74, UR28, R7, 0x96, !PT ;  /* 0x0000001c4a0b7c12 */ /* 0x000fe2000f8e9607 */
[----:B------:R-:W-:Y:S01]  /*7800*/  UIADD3 UR28, UPT, UPT, UR4, -0x700cb87f, URZ ;  /* 0x8ff34781041c7890 */ /* 0x000fe2000fffe0ff */
[----:B------:R-:W-:Y:S01]  /*7810*/  MOV R2, R6 ;  /* 0x0000000600027202 */ /* 0x000fe20000000f00 */
[----:B------:R-:W-:-:S04]  /*7820*/  IMAD.WIDE.U32 R6, R4, -0x326172a9, RZ ;  /* 0xcd9e8d5704067825 */ /* 0x000fc800078e00ff */
[----:B------:R-:W-:Y:S01]  /*7830*/  IMAD.MOV.U32 R4, RZ, RZ, R78 ;  /* 0x000000ffff047224 */ /* 0x000fe200078e004e */
[----:B------:R-:W-:-:S07]  /*7840*/  LOP3.LUT R10, R10, UR28, R7, 0x96, !PT ;  /* 0x0000001c0a0a7c12 */ /* 0x000fce000f8e9607 */
.L_x_18788:
[----:B------:R-:W-:Y:S05]  /*7850*/  BSYNC.RECONVERGENT B4 ;  /* 0x0000000000047941 */ /* 0x000fea0003800200 */
.L_x_18787:
        /* <DEDUP_REMOVED lines=9> */
.L_x_18786:
[----:B------:R-:W-:Y:S05]  /*78f0*/  BSYNC.RECONVERGENT B3 ;  /* 0x0000000000037941 */ /* 0x000fea0003800200 */
.L_x_18785:
        /* <DEDUP_REMOVED lines=20> */
.L_x_18796:
        /* <DEDUP_REMOVED lines=13> */
.L_x_18798:
[----:B------:R-:W-:Y:S05]  /*7b10*/  BSYNC.RECONVERGENT B5 ;  /* 0x0000000000057941 */ /* 0x000fea0003800200 */
.L_x_18797:
        /* <DEDUP_REMOVED lines=43> */
[----:B------:R-:W-:Y:S01]  /*7dd0*/  IMAD.WIDE.U32 R74, R75, -0x326172a9, RZ ;  /* 0xcd9e8d574b4a7825 */ /* 0x000fe200078e00ff */
[----:B------:R-:W-:-:S03]  /*7de0*/  MOV R4, R78 ;  /* 0x0000004e00047202 */ /* 0x000fc60000000f00 */
[----:B------:R-:W-:Y:S01]  /*7df0*/  IMAD.MOV.U32 R6, RZ, RZ, R74 ;  /* 0x000000ffff067224 */ /* 0x000fe200078e004a */
[----:B------:R-:W-:Y:S01]  /*7e00*/  LOP3.LUT R10, R10, UR28, R75, 0x96, !PT ;  /* 0x0000001c0a0a7c12 */ /* 0x000fe2000f8e964b */
[----:B------:R-:W-:-:S07]  /*7e10*/  IMAD.MOV.U32 R74, RZ, RZ, RZ ;  /* 0x000000ffff4a7224 */ /* 0x000fce00078e00ff */
.L_x_18795:
[----:B------:R-:W-:Y:S05]  /*7e20*/  BSYNC.RECONVERGENT B4 ;  /* 0x0000000000047941 */ /* 0x000fea0003800200 */
.L_x_18794:
        /* <DEDUP_REMOVED lines=9> */
.L_x_18793:
[----:B------:R-:W-:Y:S05]  /*7ec0*/  BSYNC.RECONVERGENT B3 ;  /* 0x0000000000037941 */ /* 0x000fea0003800200 */
.L_x_18792:
        /* <DEDUP_REMOVED lines=19> */
.L_x_18802:
        /* <DEDUP_REMOVED lines=13> */
.L_x_18804:
[----:B------:R-:W-:Y:S05]  /*80d0*/  BSYNC.RECONVERGENT B4 ;  /* 0x0000000000047941 */ /* 0x000fea0003800200 */
.L_x_18803:
        /* <DEDUP_REMOVED lines=42> */
[----:B------:R-:W-:Y:S01]  /*8380*/  IMAD.MOV.U32 R78, RZ, RZ, R74 ;  /* 0x000000ffff4e7224 */ /* 0x000fe200078e004a */
[----:B------:R-:W-:Y:S01]  /*8390*/  UIADD3 UR28, UPT, UPT, UR4, -0x700cb87f, URZ ;  /* 0x8ff34781041c7890 */ /* 0x000fe2000fffe0ff */
[----:B------:R-:W-:-:S04]  /*83a0*/  IMAD.WIDE.U32 R74, R2, -0x326172a9, RZ ;  /* 0xcd9e8d57024a7825 */ /* 0x000fc800078e00ff */
[----:B------:R-:W-:Y:S01]  /*83b0*/  HFMA2 R2, -RZ, RZ, 0, 0 ;  /* 0x00000000ff027431 */ /* 0x000fe200000001ff */
[----:B------:R-:W-:Y:S02]  /*83c0*/  LOP3.LUT R10, R10, UR28, R75, 0x96, !PT ;  /* 0x0000001c0a0a7c12 */ /* 0x000fe4000f8e964b */
[----:B------:R-:W-:-:S07]  /*83d0*/  MOV R6, R74 ;  /* 0x0000004a00067202 */ /* 0x000fce0000000f00 */
.L_x_18801:
[----:B------:R-:W-:Y:S05]  /*83e0*/  BSYNC.RECONVERGENT B3 ;  /* 0x0000000000037941 */ /* 0x000fea0003800200 */
.L_x_18800:
        /* <DEDUP_REMOVED lines=10> */
.L_x_18777:
        /* <DEDUP_REMOVED lines=21> */
.L_x_18809:
        /* <DEDUP_REMOVED lines=13> */
.L_x_18811:
[----:B------:R-:W-:Y:S05]  /*86b0*/  BSYNC.RECONVERGENT B5 ;  /* 0x0000000000057941 */ /* 0x000fea0003800200 */
.L_x_18810:
        /* <DEDUP_REMOVED lines=43> */
[----:B------:R-:W-:Y:S02]  /*8970*/  UIADD3 UR28, UPT, UPT, UR5, -0x695add53, URZ ;  /* 0x96a522ad051c7890 */ /* 0x000fe4000fffe0ff */
[----:B------:R-:W-:Y:S02]  /*8980*/  IMAD.MOV.U32 R6, RZ, RZ, R58 ;  /* 0x000000ffff067224 */ /* 0x000fe400078e003a */
[----:B------:R-:W-:Y:S02]  /*8990*/  IMAD.MOV.U32 R58, RZ, RZ, RZ ;  /* 0x000000ffff3a7224 */ /* 0x000fe400078e00ff */
[----:B------:R-:W-:-:S07]  /*89a0*/  LOP3.LUT R11, R56, UR28, R79, 0x96, !PT ;  /* 0x0000001c380b7c12 */ /* 0x000fce000f8e964f */
.L_x_18808:
[----:B------:R-:W-:Y:S05]  /*89b0*/  BSYNC.RECONVERGENT B4 ;  /* 0x0000000000047941 */ /* 0x000fea0003800200 */
.L_x_18807:
        /* <DEDUP_REMOVED lines=8> */
.L_x_18806:
[----:B------:R-:W-:Y:S05]  /*8a40*/  BSYNC.RECONVERGENT B3 ;  /* 0x0000000000037941 */ /* 0x000fea0003800200 */
.L_x_18805:
        /* <DEDUP_REMOVED lines=17> */
.L_x_18816:
        /* <DEDUP_REMOVED lines=13> */
.L_x_18818:
[----:B------:R-:W-:Y:S05]  /*8c30*/  BSYNC.RECONVERGENT B5 ;  /* 0x0000000000057941 */ /* 0x000fea0003800200 */
.L_x_18817:
[----:B------:R-:W-:Y:S01]  /*8c40*/  LOP3.LUT R6, R3, UR5, R11, 0x96, !PT ;  /* 0x0000000503067c12 */ /* 0x000fe2000f8e960b */
[----:B------:R-:W-:Y:S01]  /*8c50*/  IMAD.WIDE.U32 R58, R70, -0x326172a9, RZ ;  /* 0xcd9e8d57463a7825 */ /* 0x000fe200078e00ff */
[----:B------:R-:W-:-:S03]  /*8c60*/  UIADD3 UR28, UPT, UPT, UR4, -0x255992d5, URZ ;  /* 0xdaa66d2b041c7890 */ /* 0x000fc6000fffe0ff */
        /* <DEDUP_REMOVED lines=42> */
[----:B------:R-:W-:-:S04]  /*8f10*/  IMAD.MOV.U32 R78, RZ, RZ, R58 ;  /* 0x000000ffff4e7224 */ /* 0x000fc800078e003a */
[----:B------:R-:W-:-:S07]  /*8f20*/  LOP3.LUT R11, R74, UR28, R59, 0x96, !PT ;  /* 0x0000001c4a0b7c12 */ /* 0x000fce000f8e963b */
.L_x_18815:
[----:B------:R-:W-:Y:S05]  /*8f30*/  BSYNC.RECONVERGENT B4 ;  /* 0x0000000000047941 */ /* 0x000fea0003800200 */
.L_x_18814:
        /* <DEDUP_REMOVED lines=8> */
.L_x_18813:
[----:B------:R-:W-:Y:S05]  /*8fc0*/  BSYNC.RECONVERGENT B3 ;  /* 0x0000000000037941 */ /* 0x000fea0003800200 */
.L_x_18812:
        /* <DEDUP_REMOVED lines=17> */
.L_x_18823:
        /* <DEDUP_REMOVED lines=13> */
.L_x_18825:
[----:B------:R-:W-:Y:S05]  /*91b0*/  BSYNC.RECONVERGENT B5 ;  /* 0x0000000000057941 */ /* 0x000fea0003800200 */
.L_x_18824:
[----:B01----:R-:W-:Y:S01]  /*91c0*/  IMAD.WIDE.U32 R74, R70, -0x326172a9, RZ ;  /* 0xcd9e8d57464a7825 */ /* 0x003fe200078e00ff */
[----:B------:R-:W-:Y:S01]  /*91d0*/  LOP3.LUT R58, R3, UR5, R11, 0x96, !PT ;  /* 0x00000005033a7c12 */ /* 0x000fe2000f8e960b */
[----:B------:R-:W-:Y:S02]  /*91e0*/  UIADD3 UR28, UPT, UPT, UR4, -0x255992d5, URZ ;  /* 0xdaa66d2b041c7890 */ /* 0x000fe4000fffe0ff */
        /* <DEDUP_REMOVED lines=42> */
[----:B------:R-:W-:-:S04]  /*9490*/  IMAD.WIDE.U32 R74, R75, -0x326172a9, RZ ;  /* 0xcd9e8d574b4a7825 */ /* 0x000fc800078e00ff */
[----:B------:R-:W-:Y:S01]  /*94a0*/  IMAD.MOV.U32 R6, RZ, RZ, R74 ;  /* 0x000000ffff067224 */ /* 0x000fe200078e004a */
[----:B------:R-:W-:-:S07]  /*94b0*/  LOP3.LUT R10, R10, UR28, R75, 0x96, !PT ;  /* 0x0000001c0a0a7c12 */ /* 0x000fce000f8e964b */
.L_x_18822:
[----:B------:R-:W-:Y:S05]  /*94c0*/  BSYNC.RECONVERGENT B4 ;  /* 0x0000000000047941 */ /* 0x000fea0003800200 */
.L_x_18821:
        /* <DEDUP_REMOVED lines=8> */
.L_x_18820:
[----:B------:R-:W-:Y:S05]  /*9550*/  BSYNC.RECONVERGENT B3 ;  /* 0x0000000000037941 */ /* 0x000fea0003800200 */
.L_x_18819:
        /* <DEDUP_REMOVED lines=16> */
.L_x_18828:
        /* <DEDUP_REMOVED lines=13> */
.L_x_18830:
[----:B------:R-:W-:Y:S05]  /*9730*/  BSYNC.RECONVERGENT B4 ;  /* 0x0000000000047941 */ /* 0x000fea0003800200 */
.L_x_18829:
[----:B01----:R-:W-:Y:S01]  /*9740*/  LOP3.LUT R74, R3, UR5, R81, 0x96, !PT ;  /* 0x00000005034a7c12 */ /* 0x003fe2000f8e9651 */
        /* <DEDUP_REMOVED lines=44> */
[----:B------:R-:W-:Y:S02]  /*9a10*/  HFMA2 R2, -RZ, RZ, 0, 0 ;  /* 0x00000000ff027431 */ /* 0x000fe400000001ff */
[----:B------:R-:W-:Y:S01]  /*9a20*/  IMAD.MOV.U32 R6, RZ, RZ, R74 ;  /* 0x000000ffff067224 */ /* 0x000fe200078e004a */
[----:B------:R-:W-:-:S07]  /*9a30*/  LOP3.LUT R10, R10, UR28, R75, 0x96, !PT ;  /* 0x0000001c0a0a7c12 */ /* 0x000fce000f8e964b */
.L_x_18827:
[----:B------:R-:W-:Y:S05]  /*9a40*/  BSYNC.RECONVERGENT B3 ;  /* 0x0000000000037941 */ /* 0x000fea0003800200 */
.L_x_18826:
        /* <DEDUP_REMOVED lines=8> */
.L_x_18799:
[----:B------:R-:W-:Y:S05]  /*9ad0*/  BSYNC.RECONVERGENT B2 ;  /* 0x0000000000027941 */ /* 0x000fea0003800200 */
.L_x_18776:
[----:B01----:R-:W0:Y:S01]  /*9ae0*/  LDC.64 R74, c[0x0][0x3a8] ;  /* 0x0000ea00ff4a7b82 */ /* 0x003e220000000a00 */
[----:B------:R-:W-:Y:S01]  /*9af0*/  BSSY.RECONVERGENT B2, `(.L_x_18831) ;  /* 0x0000010000027945 */ /* 0x000fe20003800200 */
[----:B------:R-:W-:Y:S01]  /*9b00*/  MOV R4, R78 ;  /* 0x0000004e00047202 */ /* 0x000fe20000000f00 */
[----:B0-----:R-:W-:-:S05]  /*9b10*/  IMAD.WIDE.U32 R74, R73, 0x10, R74 ;  /* 0x00000010494a7825 */ /* 0x001fca00078e004a */
[----:B-----5:R0:W-:Y:S01]  /*9b20*/  STG.E.128 desc[UR6][R74.64], R56 ;  /* 0x000000384a007986 */ /* 0x0201e2000c101d06 */
[----:B------:R-:W-:Y:S05]  /*9b30*/  @!P0 BRA `(.L_x_18832) ;  /* 0x00000000002c8947 */ /* 0x000fea0003800000 */
[----:B0-----:R-:W-:-:S05]  /*9b40*/  IMAD.U32 R74, R8, 0x10000, RZ ;  /* 0x00010000084a7824 */ /* 0x001fca00078e00ff */
[----:B------:R-:W-:Y:S02]  /*9b50*/  LOP3.LUT R75, R74, 0xff0000, RZ, 0xc0, !PT ;  /* 0x00ff00004a4b7812 */ /* 0x000fe400078ec0ff */
        /* <DEDUP_REMOVED lines=9> */
.L_x_18832:
[----:B------:R-:W-:Y:S05]  /*9bf0*/  BSYNC.RECONVERGENT B2 ;  /* 0x0000000000027941 */ /* 0x000fea0003800200 */
.L_x_18831:
[----:B------:R-:W-:Y:S01]  /*9c00*/  VIADD R73, R73, 0x20 ;  /* 0x0000002049497836 */ /* 0x000fe20000000000 */
[----:B------:R-:W-:-:S07]  /*9c10*/  IADD3 R67, PT, PT, R67, 0x20, RZ ;  /* 0x0000002043437810 */ /* 0x000fce0007ffe0ff */
.L_x_18773:
[----:B------:R-:W-:Y:S05]  /*9c20*/  BSYNC.RECONVERGENT B1 ;  /* 0x0000000000017941 */ /* 0x000fea0003800200 */
.L_x_18772:
        /* <DEDUP_REMOVED lines=8> */
.L_x_18836:
[----:B------:R-:W-:Y:S05]  /*9cb0*/  BSYNC.RECONVERGENT B2 ;  /* 0x0000000000027941 */ /* 0x000fea0003800200 */
.L_x_18835:
        /* <DEDUP_REMOVED lines=9> */
[----:B01----:R-:W-:Y:S01]  /*9d50*/  @!P1 IMAD.MOV.U32 R75, RZ, RZ, R2 ;  /* 0x000000ffff4b9224 */ /* 0x003fe200078e0002 */
        /* <DEDUP_REMOVED lines=18> */
.L_x_18843:
        /* <DEDUP_REMOVED lines=13> */
.L_x_18845:
[----:B------:R-:W-:Y:S05]  /*9f50*/  BSYNC.RECONVERGENT B5 ;  /* 0x0000000000057941 */ /* 0x000fea0003800200 */
.L_x_18844:
        /* <DEDUP_REMOVED lines=45> */
[----:B------:R-:W-:Y:S01]  /*a230*/  LOP3.LUT R10, R10, UR28, R75, 0x96, !PT ;  /* 0x0000001c0a0a7c12 */ /* 0x000fe2000f8e964b */
[----:B------:R-:W-:Y:S01]  /*a240*/  HFMA2 R75, -RZ, RZ, 0, 0 ;  /* 0x00000000ff4b7431 */ /* 0x000fe200000001ff */
[----:B------:R-:W-:-:S07]  /*a250*/  MOV R6, R74 ;  /* 0x0000004a00067202 */ /* 0x000fce0000000f00 */
.L_x_18842:
[----:B------:R-:W-:Y:S05]  /*a260*/  BSYNC.RECONVERGENT B4 ;  /* 0x0000000000047941 */ /* 0x000fea0003800200 */
.L_x_18841:
        /* <DEDUP_REMOVED lines=9> */
.L_x_18840:
[----:B------:R-:W-:Y:S05]  /*a300*/  BSYNC.RECONVERGENT B3 ;  /* 0x0000000000037941 */ /* 0x000fea0003800200 */
.L_x_18839:
        /* <DEDUP_REMOVED lines=20> */
.L_x_18850:
        /* <DEDUP_REMOVED lines=13> */
.L_x_18852:
[----:B------:R-:W-:Y:S05]  /*a520*/  BSYNC.RECONVERGENT B5 ;  /* 0x0000000000057941 */ /* 0x000fea0003800200 */
.L_x_18851:
        /* <DEDUP_REMOVED lines=46> */
.L_x_18849:
[----:B------:R-:W-:Y:S05]  /*a810*/  BSYNC.RECONVERGENT B4 ;  /* 0x0000000000047941 */ /* 0x000fea0003800200 */
.L_x_18848:
        /* <DEDUP_REMOVED lines=9> */
.L_x_18847:
[----:B------:R-:W-:Y:S05]  /*a8b0*/  BSYNC.RECONVERGENT B3 ;  /* 0x0000000000037941 */ /* 0x000fea0003800200 */
.L_x_18846:
        /* <DEDUP_REMOVED lines=20> */
.L_x_18857:
        /* <DEDUP_REMOVED lines=13> */
.L_x_18859:
[----:B------:R-:W-:Y:S05]  /*aad0*/  BSYNC.RECONVERGENT B5 ;  /* 0x0000000000057941 */ /* 0x000fea0003800200 */
.L_x_18858:
        /* <DEDUP_REMOVED lines=48> */
.L_x_18856:
[----:B------:R-:W-:Y:S05]  /*ade0*/  BSYNC.RECONVERGENT B4 ;  /* 0x0000000000047941 */ /* 0x000fea0003800200 */
.L_x_18855:
        /* <DEDUP_REMOVED lines=9> */
.L_x_18854:
[----:B------:R-:W-:Y:S05]  /*ae80*/  BSYNC.RECONVERGENT B3 ;  /* 0x0000000000037941 */ /* 0x000fea0003800200 */
.L_x_18853:
        /* <DEDUP_REMOVED lines=19> */
.L_x_18863:
        /* <DEDUP_REMOVED lines=13> */
.L_x_18865:
[----:B------:R-:W-:Y:S05]  /*b090*/  BSYNC.RECONVERGENT B4 ;  /* 0x0000000000047941 */ /* 0x000fea0003800200 */
.L_x_18864:
        /* <DEDUP_REMOVED lines=47> */
[----:B------:R-:W-:-:S07]  /*b390*/  LOP3.LUT R10, R10, UR28, R75, 0x96, !PT ;  /* 0x0000001c0a0a7c12 */ /* 0x000fce000f8e964b */
.L_x_18862:
[----:B------:R-:W-:Y:S05]  /*b3a0*/  BSYNC.RECONVERGENT B3 ;  /* 0x0000000000037941 */ /* 0x000fea0003800200 */
.L_x_18861:
        /* <DEDUP_REMOVED lines=9> */
[----:B------:R-:W-:Y:S06]  /*b440*/  BRA `(.L_x_18860) ;  /* 0x0000001400a87947 */ /* 0x000fec0003800000 */
.L_x_18838:
        /* <DEDUP_REMOVED lines=21> */
.L_x_18870:
        /* <DEDUP_REMOVED lines=13> */
.L_x_18872:
[----:B------:R-:W-:Y:S05]  /*b670*/  BSYNC.RECONVERGENT B5 ;  /* 0x0000000000057941 */ /* 0x000fea0003800200 */
.L_x_18871:
        /* <DEDUP_REMOVED lines=36> */
[----:B01----:R-:W-:Y:S01]  /*b8c0*/  LOP3.LUT R74, R62, UR28, R61, 0x96, !PT ;  /* 0x0000001c3e4a7c12 */ /* 0x003fe2000f8e963d */
[----:B------:R-:W-:Y:S01]  /*b8d0*/  IMAD.WIDE.U32 R62, R63, -0x326172a9, RZ ;  /* 0xcd9e8d573f3e7825 */ /* 0x000fe200078e00ff */
[----:B------:R-:W-:-:S03]  /*b8e0*/  UIADD3 UR28, UPT, UPT, UR4, -0x700cb87f, URZ ;  /* 0x8ff34781041c7890 */ /* 0x000fc6000fffe0ff */
[----:B------:R-:W-:Y:S01]  /*b8f0*/  IMAD.WIDE.U32 R74, R74, -0x326172a9, RZ ;  /* 0xcd9e8d574a4a7825 */ /* 0x000fe200078e00ff */
[----:B------:R-:W-:-:S04]  /*b900*/  LOP3.LUT R63, R10, UR24, R63, 0x96, !PT ;  /* 0x000000180a3f7c12 */ /* 0x000fc8000f8e963f */
[----:B------:R-:W-:Y:S01]  /*b910*/  LOP3.LUT R10, R62, UR28, R75, 0x96, !PT ;  /* 0x0000001c3e0a7c12 */ /* 0x000fe2000f8e964b */
[----:B------:R-:W-:Y:S01]  /*b920*/  UIADD3 UR28, UPT, UPT, UR5, -0x695add53, URZ ;  /* 0x96a522ad051c7890 */ /* 0x000fe2000fffe0ff */
[----:B------:R-:W-:Y:S01]  /*b930*/  IMAD.WIDE.U32 R62, R63, -0x2daee0ad, RZ ;  /* 0xd2511f533f3e7825 */ /* 0x000fe200078e00ff */
[----:B------:R-:W-:-:S03]  /*b940*/  MOV R6, R74 ;  /* 0x0000004a00067202 */ /* 0x000fc60000000f00 */
[----:B------:R-:W-:Y:S01]  /*b950*/  IMAD.MOV.U32 R64, RZ, RZ, R62 ;  /* 0x000000ffff407224 */ /* 0x000fe200078e003e */
[----:B------:R-:W-:Y:S01]  /*b960*/  LOP3.LUT R11, R60, UR28, R63, 0x96, !PT ;  /* 0x0000001c3c0b7c12 */ /* 0x000fe2000f8e963f */
[----:B------:R-:W-:-:S07]  /*b970*/  IMAD.MOV.U32 R62, RZ, RZ, RZ ;  /* 0x000000ffff3e7224 */ /* 0x000fce00078e00ff */
.L_x_18869:
[----:B------:R-:W-:Y:S05]  /*b980*/  BSYNC.RECONVERGENT B4 ;  /* 0x0000000000047941 */ /* 0x000fea0003800200 */
.L_x_18868:
[----:B------:R-:W-:Y:S01]  /*b990*/  I2FP.F32.U32 R2, R5 ;  /* 0x0000000500027245 */ /* 0x000fe20000201000 */
[----:B------:R-:W-:Y:S02]  /*b9a0*/  HFMA2 R5, -RZ, RZ, 0.1171875, 0 ;  /* 0x2f800000ff057431 */ /* 0x000fe400000001ff */
[----:B-----5:R-:W-:-:S04]  /*b9b0*/  FMUL.FTZ R4, R44, UR9 ;  /* 0x000000092c047c20 */ /* 0x020fc80008410000 */
[----:B------:R-:W-:Y:S01]  /*b9c0*/  FMUL.FTZ R4, R4, UR8 ;  /* 0x0000000804047c20 */ /* 0x000fe20008410000 */
[----:B------:R-:W-:-:S05]  /*b9d0*/  FFMA.FTZ R2, R2, R5, 1.1641532182693481445e-10 ;  /* 0x2f00000002027423 */ /* 0x000fca0000010005 */
[----:B------:R-:W-:-:S04]  /*b9e0*/  FSETP.GTU.FTZ.AND P1, PT, R2, UR25, PT ;  /* 0x0000001902007c0b */ /* 0x000fc8000bf3c000 */
[----:B------:R-:W-:Y:S02]  /*b9f0*/  SEL R5, RZ, 0x1, P1 ;  /* 0x00000001ff057807 */ /* 0x000fe40000800000 */
[----:B------:R-:W-:-:S07]  /*ba00*/  FSEL R60, R4, RZ, !P1 ;  /* 0x000000ff043c7208 */ /* 0x000fce0004800000 */
.L_x_18867:
[----:B------:R-:W-:Y:S05]  /*ba10*/  BSYNC.RECONVERGENT B3 ;  /* 0x0000000000037941 */ /* 0x000fea0003800200 */
.L_x_18866:
        /* <DEDUP_REMOVED lines=17> */
.L_x_18877:
        /* <DEDUP_REMOVED lines=13> */
.L_x_18879:
[----:B------:R-:W-:Y:S05]  /*bc00*/  BSYNC.RECONVERGENT B5 ;  /* 0x0000000000057941 */ /* 0x000fea0003800200 */
.L_x_18878:
        /* <DEDUP_REMOVED lines=43> */
[----:B------:R-:W-:Y:S01]  /*bec0*/  UIADD3 UR28, UPT, UPT, UR5, -0x695add53, URZ ;  /* 0x96a522ad051c7890 */ /* 0x000fe2000fffe0ff */
[----:B------:R-:W-:Y:S01]  /*bed0*/  MOV R6, R74 ;  /* 0x0000004a00067202 */ /* 0x000fe20000000f00 */
[----:B------:R-:W-:-:S05]  /*bee0*/  IMAD.WIDE.U32 R74, R11, -0x2daee0ad, RZ ;  /* 0xd2511f530b4a7825 */ /* 0x000fca00078e00ff */
[----:B------:R-:W-:Y:S02]  /*bef0*/  LOP3.LUT R11, R62, UR28, R75, 0x96, !PT ;  /* 0x0000001c3e0b7c12 */ /* 0x000fe4000f8e964b */
[----:B------:R-:W-:-:S07]  /*bf00*/  MOV R64, R74 ;  /* 0x0000004a00407202 */ /* 0x000fce0000000f00 */
.L_x_18876:
[----:B------:R-:W-:Y:S05]  /*bf10*/  BSYNC.RECONVERGENT B4 ;  /* 0x0000000000047941 */ /* 0x000fea0003800200 */
.L_x_18875:
        /* <DEDUP_REMOVED lines=8> */
.L_x_18874:
[----:B------:R-:W-:Y:S05]  /*bfa0*/  BSYNC.RECONVERGENT B3 ;  /* 0x0000000000037941 */ /* 0x000fea0003800200 */
.L_x_18873:
        /* <DEDUP_REMOVED lines=17> */
.L_x_18884:
        /* <DEDUP_REMOVED lines=13> */
.L_x_18886:
[----:B------:R-:W-:Y:S05]  /*c190*/  BSYNC.RECONVERGENT B5 ;  /* 0x0000000000057941 */ /* 0x000fea0003800200 */
.L_x_18885:
        /* <DEDUP_REMOVED lines=40> */
[----:B------:R-:W-:-:S05]  /*c420*/  IMAD.WIDE.U32 R74, R75, -0x326172a9, RZ ;  /* 0xcd9e8d574b4a7825 */ /* 0x000fca00078e00ff */
[----:B------:R-:W-:Y:S01]  /*c430*/  LOP3.LUT R10, R10, UR28, R75, 0x96, !PT ;  /* 0x0000001c0a0a7c12 */ /* 0x000fe2000f8e964b */
[----:B------:R-:W-:Y:S01]  /*c440*/  UIADD3 UR28, UPT, UPT, UR5, -0x695add53, URZ ;  /* 0x96a522ad051c7890 */ /* 0x000fe2000fffe0ff */
[----:B------:R-:W-:Y:S01]  /*c450*/  MOV R6, R74 ;  /* 0x0000004a00067202 */ /* 0x000fe20000000f00 */
[----:B------:R-:W-:-:S03]  /*c460*/  IMAD.WIDE.U32 R74, R2, -0x2daee0ad, RZ ;  /* 0xd2511f53024a7825 */ /* 0x000fc600078e00ff */
[----:B------:R-:W-:Y:S01]  /*c470*/  MOV R64, R74 ;  /* 0x0000004a00407202 */ /* 0x000fe20000000f00 */
[----:B------:R-:W-:Y:S01]  /*c480*/  IMAD.MOV.U32 R74, RZ, RZ, RZ ;  /* 0x000000ffff4a7224 */ /* 0x000fe200078e00ff */
[----:B------:R-:W-:-:S07]  /*c490*/  LOP3.LUT R11, R62, UR28, R75, 0x96, !PT ;  /* 0x0000001c3e0b7c12 */ /* 0x000fce000f8e964b */
.L_x_18883:
[----:B------:R-:W-:Y:S05]  /*c4a0*/  BSYNC.RECONVERGENT B4 ;  /* 0x0000000000047941 */ /* 0x000fea0003800200 */
.L_x_18882:
        /* <DEDUP_REMOVED lines=8> */
.L_x_18881:
[----:B------:R-:W-:Y:S05]  /*c530*/  BSYNC.RECONVERGENT B3 ;  /* 0x0000000000037941 */ /* 0x000fea0003800200 */
.L_x_18880:
        /* <DEDUP_REMOVED lines=20> */
.L_x_18889:
        /* <DEDUP_REMOVED lines=13> */
.L_x_18891:
[----:B------:R-:W-:Y:S05]  /*c750*/  BSYNC.RECONVERGENT B4 ;  /* 0x0000000000047941 */ /* 0x000fea0003800200 */
.L_x_18890:
[----:B------:R-:W-:Y:S01]  /*c760*/  IMAD.WIDE.U32 R78, R70, -0x326172a9, RZ ;  /* 0xcd9e8d57464e7825 */ /* 0x000fe200078e00ff */
[----:B------:R-:W-:Y:S01]  /*c770*/  LOP3.LUT R74, R3, UR5, R11, 0x96, !PT ;  /* 0x00000005034a7c12 */ /* 0x000fe2000f8e960b */
[----:B------:R-:W-:Y:S01]  /*c780*/  UIADD3 UR28, UPT, UPT, UR4, -0x255992d5, URZ ;  /* 0xdaa66d2b041c7890 */ /* 0x000fe2000fffe0ff */
        /* <DEDUP_REMOVED lines=45> */
.L_x_18888:
[----:B------:R-:W-:Y:S05]  /*ca60*/  BSYNC.RECONVERGENT B3 ;  /* 0x0000000000037941 */ /* 0x000fea0003800200 */
.L_x_18887:
[----:B------:R-:W-:Y:S01]  /*ca70*/  HFMA2 R64, -RZ, RZ, 0.1171875, 0 ;  /* 0x2f800000ff407431 */ /* 0x000fe200000001ff */
[----:B------:R-:W-:-:S05]  /*ca80*/  I2FP.F32.U32 R9, R9 ;  /* 0x0000000900097245 */ /* 0x000fca0000201000 */
[----:B------:R-:W-:-:S05]  /*ca90*/  FFMA.FTZ R9, R9, R64, 1.1641532182693481445e-10 ;  /* 0x2f00000009097423 */ /* 0x000fca0000010040 */
[----:B------:R-:W-:Y:S01]  /*caa0*/  FSETP.GTU.FTZ.AND P1, PT, R9, UR25, PT ;  /* 0x0000001909007c0b */ /* 0x000fe2000bf3c000 */
[----:B-----5:R-:W-:-:S04]  /*cab0*/  FMUL.FTZ R9, R47, UR9 ;  /* 0x000000092f097c20 */ /* 0x020fc80008410000 */
[----:B------:R-:W-:Y:S01]  /*cac0*/  FMUL.FTZ R63, R9, UR8 ;  /* 0x00000008093f7c20 */ /* 0x000fe20008410000 */
[----:B------:R-:W-:-:S04]  /*cad0*/  SEL R9, RZ, 0x1, P1 ;  /* 0x00000001ff097807 */ /* 0x000fc80000800000 */
[----:B------:R-:W-:-:S07]  /*cae0*/  FSEL R63, R63, RZ, !P1 ;  /* 0x000000ff3f3f7208 */ /* 0x000fce0004800000 */
.L_x_18860:
[----:B------:R-:W-:Y:S05]  /*caf0*/  BSYNC.RECONVERGENT B2 ;  /* 0x0000000000027941 */ /* 0x000fea0003800200 */
.L_x_18837:
[----:B------:R-:W0:Y:S02]  /*cb00*/  LDC.64 R74, c[0x0][0x3a8] ;  /* 0x0000ea00ff4a7b82 */ /* 0x000e240000000a00 */
        /* <DEDUP_REMOVED lines=14> */
.L_x_18834:
[----:B------:R-:W-:Y:S05]  /*cbf0*/  BSYNC.RECONVERGENT B1 ;  /* 0x0000000000017941 */ /* 0x000fea0003800200 */
.L_x_18833:
        /* <DEDUP_REMOVED lines=8> */
[----:B0123--:R-:W-:-:S05]  /*cc80*/  FSEL R75, R64, RZ, P5 ;  /* 0x000000ff404b7208 */ /* 0x00ffca0002800000 */
[----:B------:R-:W-:-:S04]  /*cc90*/  FADD.FTZ R64, R52, R75 ;  /* 0x0000004b34407221 */ /* 0x000fc80000010000 */
[----:B------:R-:W-:-:S04]  /*cca0*/  FADD.FTZ R67, R53, R64 ;  /* 0x0000004035437221 */ /* 0x000fc80000010000 */
[----:B------:R-:W-:Y:S02]  /*ccb0*/  FADD.FTZ R64, R54, R67 ;  /* 0x0000004336407221 */ /* 0x000fe40000010000 */
[----:B------:R-:W0:Y:S02]  /*ccc0*/  S2R R67, SR_TID.X ;  /* 0x0000000000437919 */ /* 0x000e240000002100 */
[----:B------:R-:W-:-:S04]  /*ccd0*/  @P2 FADD.FTZ R75, R55, R64 ;  /* 0x00000040374b2221 */ /* 0x000fc80000010000 */
[----:B------:R-:W-:-:S04]  /*cce0*/  FADD.FTZ R64, R56, R75 ;  /* 0x0000004b38407221 */ /* 0x000fc80000010000 */
[----:B------:R-:W-:-:S04]  /*ccf0*/  FADD.FTZ R73, R57, R64 ;  /* 0x0000004039497221 */ /* 0x000fc80000010000 */
[----:B------:R-:W-:-:S04]  /*cd00*/  FADD.FTZ R64, R58, R73 ;  /* 0x000000493a407221 */ /* 0x000fc80000010000 */
[----:B------:R-:W-:-:S04]  /*cd10*/  @P1 FADD.FTZ R75, R59, R64 ;  /* 0x000000403b4b1221 */ /* 0x000fc80000010000 */
[----:B------:R-:W-:-:S04]  /*cd20*/  FADD.FTZ R64, R60, R75 ;  /* 0x0000004b3c407221 */ /* 0x000fc80000010000 */
[----:B------:R-:W-:-:S04]  /*cd30*/  FADD.FTZ R73, R61, R64 ;  /* 0x000000403d497221 */ /* 0x000fc80000010000 */
[----:B------:R-:W-:Y:S01]  /*cd40*/  FADD.FTZ R64, R62, R73 ;  /* 0x000000493e407221 */ /* 0x000fe20000010000 */
[----:B0-----:R-:W-:-:S03]  /*cd50*/  LOP3.LUT P6, RZ, R67, 0x1f, RZ, 0xc0, !PT ;  /* 0x0000001f43ff7812 */ /* 0x001fc600078cc0ff */
[----:B------:R-:W-:Y:S01]  /*cd60*/  @P0 FADD.FTZ R75, R63, R64 ;  /* 0x000000403f4b0221 */ /* 0x000fe20000010000 */
[----:B------:R-:W-:Y:S01]  /*cd70*/  P2R R64, PR, RZ, 0x40 ;  /* 0x00000040ff407803 */ /* 0x000fe20000000000 */
[----:B------:R-:W-:Y:S08]  /*cd80*/  BRA.DIV UR28, `(.L_x_18892) ;  /* 0x0000000a1c7c7947 */ /* 0x000ff0000b800000 */
        /* <DEDUP_REMOVED lines=10> */
[----:B------:R-:W0:Y:S02]  /*ce30*/  LDC R73, c[0x0][0x400] ;  /* 0x00010000ff497b82 */ /* 0x000e240000000800 */
        /* <DEDUP_REMOVED lines=43> */
.L_x_18913:
[----:B------:R-:W-:Y:S01]  /*d0f0*/  LOP3.LUT P1, RZ, R67, 0x1f, RZ, 0xc0, !PT ;  /* 0x0000001f43ff7812 */ /* 0x000fe2000782c0ff */
[----:B01----:R-:W-:Y:S01]  /*d100*/  FADD.FTZ R78, R78, R81 ;  /* 0x000000514e4e7221 */ /* 0x003fe20000010000 */
[----:B------:R-:W-:Y:S01]  /*d110*/  FMUL.FTZ R64, R77, R77 ;  /* 0x0000004d4d407220 */ /* 0x000fe20000410000 */
[----:B------:R-:W-:Y:S01]  /*d120*/  ISETP.NE.AND P0, PT, RZ, UR26, PT ;  /* 0x0000001aff007c0c */ /* 0x000fe2000bf05270 */
[----:B------:R-:W-:Y:S01]  /*d130*/  BSSY.RECONVERGENT B1, `(.L_x_18893) ;  /* 0x000005e000017945 */ /* 0x000fe20003800200 */
[----:B------:R-:W-:Y:S02]  /*d140*/  FFMA.FTZ R73, R78, R73, UR27 ;  /* 0x0000001b4e497e23 */ /* 0x000fe40008010049 */
[----:B------:R-:W-:-:S05]  /*d150*/  FSEL R64, R64, RZ, P0 ;  /* 0x000000ff40407208 */ /* 0x000fca0000000000 */
[----:B------:R-:W-:Y:S01]  /*d160*/  FADD.FTZ R73, R73, R64 ;  /* 0x0000004049497221 */ /* 0x000fe20000010000 */
[----:B------:R-:W0:Y:S05]  /*d170*/  @!P1 LDC.64 R74, c[0x0][0x3c0] ;  /* 0x0000f000ff4a9b82 */ /* 0x000e2a0000000a00 */
[----:B------:R-:W1:Y:S01]  /*d180*/  MUFU.RSQ R73, R73 ;  /* 0x0000004900497308 */ /* 0x000e620000001400 */
[C---:B0-----:R-:W-:Y:S02]  /*d190*/  @!P1 IMAD.WIDE R78, R71.reuse, 0x4, R74 ;  /* 0x00000004474e9825 */ /* 0x041fe400078e024a */
[----:B------:R-:W0:Y:S03]  /*d1a0*/  @!P1 LDC.64 R74, c[0x0][0x3c8] ;  /* 0x0000f200ff4a9b82 */ /* 0x000e260000000a00 */
[----:B------:R2:W-:Y:S01]  /*d1b0*/  @!P1 STG.E desc[UR6][R78.64], R77 ;  /* 0x0000004d4e009986 */ /* 0x0005e2000c101906 */
[----:B0-----:R-:W-:-:S05]  /*d1c0*/  @!P1 IMAD.WIDE R74, R71, 0x4, R74 ;  /* 0x00000004474a9825 */ /* 0x001fca00078e024a */
[----:B-1----:R2:W-:Y:S01]  /*d1d0*/  @!P1 STG.E desc[UR6][R74.64], R73 ;  /* 0x000000494a009986 */ /* 0x0025e2000c101906 */
[----:B-----5:R-:W-:-:S13]  /*d1e0*/  ISETP.GE.AND P1, PT, R65, 0x1, PT ;  /* 0x000000014100780c */ /* 0x020fda0003f26270 */
[----:B--2---:R-:W-:Y:S05]  /*d1f0*/  @!P1 BRA `(.L_x_18894) ;  /* 0x0000000400449947 */ /* 0x004fea0003800000 */
        /* <DEDUP_REMOVED lines=11> */
[--C-:B------:R-:W-:Y:S02]  /*d2b0*/  FADD.FTZ R78, R51, -R77.reuse ;  /* 0x8000004d334e7221 */ /* 0x100fe40000010000 */
[C---:B------:R-:W-:Y:S01]  /*d2c0*/  FMUL.FTZ R67, R73.reuse, R74 ;  /* 0x0000004a49437220 */ /* 0x040fe20000410000 */
[----:B------:R-:W-:Y:S01]  /*d2d0*/  FMUL.FTZ R65, R73, R64 ;  /* 0x0000004049417220 */ /* 0x000fe20000410000 */
[----:B------:R-:W0:Y:S01]  /*d2e0*/  LDC.64 R74, c[0x0][0x428] ;  /* 0x00010a00ff4a7b82 */ /* 0x000e220000000a00 */
[----:B------:R-:W-:Y:S01]  /*d2f0*/  FADD.FTZ R64, R49, -R77 ;  /* 0x8000004d31407221 */ /* 0x000fe20000010000 */
[----:B------:R-:W-:-:S03]  /*d300*/  FMUL.FTZ R78, R73, R78 ;  /* 0x0000004e494e7220 */ /* 0x000fc60000410000 */
[----:B------:R-:W-:Y:S01]  /*d310*/  FMUL.FTZ R66, R73, R64 ;  /* 0x0000004049427220 */ /* 0x000fe20000410000 */
[----:B------:R-:W-:-:S03]  /*d320*/  FFMA.FTZ R64, R65, R12, R16 ;  /* 0x0000000c41407223 */ /* 0x000fc60000010010 */
[----:B------:R-:W-:Y:S01]  /*d330*/  FFMA.FTZ R65, R66, R13, R17 ;  /* 0x0000000d42417223 */ /* 0x000fe20000010011 */
[----:B------:R-:W-:Y:S01]  /*d340*/  FFMA.FTZ R66, R67, R14, R18 ;  /* 0x0000000e43427223 */ /* 0x000fe20000010012 */
[----:B------:R-:W-:Y:S01]  /*d350*/  FFMA.FTZ R67, R78, R15, R19 ;  /* 0x0000000f4e437223 */ /* 0x000fe20000010013 */
[C---:B0-----:R-:W-:Y:S01]  /*d360*/  IMAD.WIDE.U32 R74, R79.reuse, 0x10, R74 ;  /* 0x000000104f4a7825 */ /* 0x041fe200078e004a */
[----:B------:R-:W-:-:S04]  /*d370*/  IADD3 R79, PT, PT, R79, 0x20, RZ ;  /* 0x000000204f4f7810 */ /* 0x000fc80007ffe0ff */
[----:B------:R0:W-:Y:S03]  /*d380*/  STG.E.128 desc[UR6][R74.64], R64 ;  /* 0x000000404a007986 */ /* 0x0001e6000c101d06 */
.L_x_18896:
[----:B------:R-:W-:Y:S05]  /*d390*/  BSYNC.RECONVERGENT B2 ;  /* 0x0000000000027941 */ /* 0x000fea0003800200 */
.L_x_18895:
[----:B------:R-:W-:Y:S01]  /*d3a0*/  ISETP.NE.AND P0, PT, R76, RZ, PT ;  /* 0x000000ff4c00720c */ /* 0x000fe20003f05270 */
[----:B------:R-:W-:-:S12]  /*d3b0*/  BSSY.RECONVERGENT B2, `(.L_x_18897) ;  /* 0x0000012000027945 */ /* 0x000fd80003800200 */
[----:B------:R-:W-:Y:S05]  /*d3c0*/  @!P0 BRA `(.L_x_18898) ;  /* 0x0000000000408947 */ /* 0x000fea0003800000 */
[--C-:B0-----:R-:W-:Y:S01]  /*d3d0*/  FADD.FTZ R74, R54, -R77.reuse ;  /* 0x8000004d364a7221 */ /* 0x101fe20000010000 */
        /* <DEDUP_REMOVED lines=12> */
[----:B0-----:R-:W-:-:S04]  /*d4a0*/  IMAD.WIDE.U32 R74, R79, 0x10, R74 ;  /* 0x000000104f4a7825 */ /* 0x001fc800078e004a */
[----:B------:R-:W-:Y:S01]  /*d4b0*/  VIADD R79, R79, 0x20 ;  /* 0x000000204f4f7836 */ /* 0x000fe20000000000 */
[----:B------:R1:W-:Y:S06]  /*d4c0*/  STG.E.128 desc[UR6][R74.64], R64 ;  /* 0x000000404a007986 */ /* 0x0003ec000c101d06 */
.L_x_18898:
[----:B------:R-:W-:Y:S05]  /*d4d0*/  BSYNC.RECONVERGENT B2 ;  /* 0x0000000000027941 */ /* 0x000fea0003800200 */
.L_x_18897:
[----:B------:R-:W-:Y:S04]  /*d4e0*/  BSSY.RECONVERGENT B2, `(.L_x_18899) ;  /* 0x0000012000027945 */ /* 0x000fe80003800200 */
[----:B------:R-:W-:Y:S05]  /*d4f0*/  @!P4 BRA `(.L_x_18900) ;  /* 0x000000000040c947 */ /* 0x000fea0003800000 */
[--C-:B01----:R-:W-:Y:S01]  /*d500*/  FADD.FTZ R74, R58, -R77.reuse ;  /* 0x8000004d3a4a7221 */ /* 0x103fe20000010000 */
        /* <DEDUP_REMOVED lines=15> */
.L_x_18900:
[----:B------:R-:W-:Y:S05]  /*d600*/  BSYNC.RECONVERGENT B2 ;  /* 0x0000000000027941 */ /* 0x000fea0003800200 */
.L_x_18899:
[----:B------:R-:W-:Y:S05]  /*d610*/  @!P3 BRA `(.L_x_18894) ;  /* 0x00000000003cb947 */ /* 0x000fea0003800000 */
[--C-:B012---:R-:W-:Y:S01]  /*d620*/  FADD.FTZ R74, R62, -R77.reuse ;  /* 0x8000004d3e4a7221 */ /* 0x107fe20000010000 */
[--C-:B------:R-:W-:Y:S01]  /*d630*/  FADD.FTZ R64, R60, -R77.reuse ;  /* 0x8000004d3c407221 */ /* 0x100fe20000010000 */
[--C-:B------:R-:W-:Y:S01]  /*d640*/  FADD.FTZ R66, R61, -R77.reuse ;  /* 0x8000004d3d427221 */ /* 0x100fe20000010000 */
[----:B------:R-:W-:Y:S01]  /*d650*/  FADD.FTZ R76, R63, -R77 ;  /* 0x8000004d3f4c7221 */ /* 0x000fe20000010000 */
[C---:B------:R-:W-:Y:S01]  /*d660*/  FMUL.FTZ R67, R73.reuse, R74 ;  /* 0x0000004a49437220 */ /* 0x040fe20000410000 */
[C---:B------:R-:W-:Y:S01]  /*d670*/  FMUL.FTZ R65, R73.reuse, R64 ;  /* 0x0000004049417220 */ /* 0x040fe20000410000 */
[----:B------:R-:W0:Y:S01]  /*d680*/  LDC.64 R74, c[0x0][0x428] ;  /* 0x00010a00ff4a7b82 */ /* 0x000e220000000a00 */
[C---:B------:R-:W-:Y:S01]  /*d690*/  FMUL.FTZ R66, R73.reuse, R66 ;  /* 0x0000004249427220 */ /* 0x040fe20000410000 */
[----:B------:R-:W-:Y:S01]  /*d6a0*/  FMUL.FTZ R76, R73, R76 ;  /* 0x0000004c494c7220 */ /* 0x000fe20000410000 */
[----:B------:R-:W-:Y:S02]  /*d6b0*/  FFMA.FTZ R64, R65, R36, R40 ;  /* 0x0000002441407223 */ /* 0x000fe40000010028 */
[----:B------:R-:W-:Y:S01]  /*d6c0*/  FFMA.FTZ R65, R66, R37, R41 ;  /* 0x0000002542417223 */ /* 0x000fe20000010029 */
[----:B------:R-:W-:Y:S01]  /*d6d0*/  FFMA.FTZ R66, R67, R38, R42 ;  /* 0x0000002643427223 */ /* 0x000fe2000001002a */
[----:B------:R-:W-:Y:S01]  /*d6e0*/  FFMA.FTZ R67, R76, R39, R43 ;  /* 0x000000274c437223 */ /* 0x000fe2000001002b */
[----:B0-----:R-:W-:-:S05]  /*d6f0*/  IMAD.WIDE.U32 R74, R79, 0x10, R74 ;  /* 0x000000104f4a7825 */ /* 0x001fca00078e004a */
[----:B------:R3:W-:Y:S02]  /*d700*/  STG.E.128 desc[UR6][R74.64], R64 ;  /* 0x000000404a007986 */ /* 0x0007e4000c101d06 */
.L_x_18894:
[----:B------:R-:W-:Y:S05]  /*d710*/  BSYNC.RECONVERGENT B1 ;  /* 0x0000000000017941 */ /* 0x000fea0003800200 */
.L_x_18893:
[----:B0123--:R-:W0:Y:S02]  /*d720*/  LDC.64 R64, c[0x0][0x380] ;  /* 0x0000e000ff407b82 */ /* 0x00fe240000000a00 */
[----:B0-----:R-:W-:-:S05]  /*d730*/  IMAD R71, R64, 0x4, R71 ;  /* 0x0000000440477824 */ /* 0x001fca00078e0247 */
[----:B------:R-:W-:-:S13]  /*d740*/  ISETP.GE.AND P0, PT, R71, R65, PT ;  /* 0x000000414700720c */ /* 0x000fda0003f06270 */
[----:B------:R-:W-:Y:S05]  /*d750*/  @!P0 BRA `(.L_x_18901) ;  /* 0xffffff3400188947 */ /* 0x000fea000383ffff */
[----:B------:R-:W-:Y:S05]  /*d760*/  BSYNC B0 ;  /* 0x0000000000007941 */ /* 0x000fea0003800000 */
.L_x_18649:
[----:B------:R-:W-:Y:S05]  /*d770*/  EXIT ;  /* 0x000000000000794d */ /* 0x000fea0003800000 */
.L_x_18892:
        /* <DEDUP_REMOVED lines=8> */
.L_x_18903:
[----:B------:R-:W-:Y:S05]  /*d800*/  BSYNC B1 ;  /* 0x0000000000017941 */ /* 0x000fea0003800000 */
.L_x_18902:
        /* <DEDUP_REMOVED lines=9> */
.L_x_18904:
[----:B------:R-:W-:Y:S02]  /*d8a0*/  IMAD.MOV.U32 R84, RZ, RZ, 0x4 ;  /* 0x00000004ff547424 */ /* 0x000fe400078e00ff */
[----:B------:R-:W-:-:S04]  /*d8b0*/  IMAD.MOV.U32 R73, RZ, RZ, R81 ;  /* 0x000000ffff497224 */ /* 0x000fc800078e0051 */
[----:B------:R-:W-:-:S05]  /*d8c0*/  FADD.FTZ R78, R74, R73 ;  /* 0x000000494a4e7221 */ /* 0x000fca0000010000 */
[----:B------:R-:W-:-:S07]  /*d8d0*/  MOV R83, R78 ;  /* 0x0000004e00537202 */ /* 0x000fce0000000f00 */
[----:B------:R-:W-:Y:S05]  /*d8e0*/  WARPSYNC.COLLECTIVE R82, `(.L_x_18905) ;  /* 0x0000000052087348 */ /* 0x000fea0003c00000 */
[----:B------:R0:W1:Y:S02]  /*d8f0*/  SHFL.BFLY P6, R81, R83, R84, R85 ;  /* 0x0c00005453517389 */ /* 0x00006400000c0055 */
[----:B01----:R-:W-:Y:S05]  /*d900*/  ENDCOLLECTIVE ;  /* 0x000000000000791b */ /* 0x003fea0003800000 */
.L_x_18905:
[----:B------:R-:W-:Y:S01]  /*d910*/  HFMA2 R84, -RZ, RZ, 0, 4.76837158203125e-07 ;  /* 0x00000008ff547431 */ /* 0x000fe200000001ff */
[----:B------:R-:W-:-:S05]  /*d920*/  MOV R73, R81 ;  /* 0x0000005100497202 */ /* 0x000fca0000000f00 */
[----:B------:R-:W-:-:S04]  /*d930*/  FADD.FTZ R79, R78, R73 ;  /* 0x000000494e4f7221 */ /* 0x000fc80000010000 */
[----:B------:R-:W-:-:S07]  /*d940*/  IMAD.MOV.U32 R83, RZ, RZ, R79 ;  /* 0x000000ffff537224 */ /* 0x000fce00078e004f */
[----:B------:R-:W-:Y:S05]  /*d950*/  WARPSYNC.COLLECTIVE R82, `(.L_x_18906) ;  /* 0x0000000052087348 */ /* 0x000fea0003c00000 */
[----:B------:R0:W1:Y:S02]  /*d960*/  SHFL.BFLY P6, R81, R83, R84, R85 ;  /* 0x0c00005453517389 */ /* 0x00006400000c0055 */
[----:B01----:R-:W-:Y:S05]  /*d970*/  ENDCOLLECTIVE ;  /* 0x000000000000791b */ /* 0x003fea0003800000 */
.L_x_18906:
[----:B------:R-:W-:Y:S02]  /*d980*/  IMAD.MOV.U32 R84, RZ, RZ, 0x10 ;  /* 0x00000010ff547424 */ /* 0x000fe400078e00ff */
[----:B------:R-:W-:-:S04]  /*d990*/  IMAD.MOV.U32 R64, RZ, RZ, R81 ;  /* 0x000000ffff407224 */ /* 0x000fc800078e0051 */
[----:B------:R-:W-:-:S05]  /*d9a0*/  FADD.FTZ R80, R79, R64 ;  /* 0x000000404f507221 */ /* 0x000fca0000010000 */
[----:B------:R-:W-:-:S07]  /*d9b0*/  MOV R83, R80 ;  /* 0x0000005000537202 */ /* 0x000fce0000000f00 */
[----:B------:R-:W-:Y:S05]  /*d9c0*/  WARPSYNC.COLLECTIVE R82, `(.L_x_18907) ;  /* 0x0000000052087348 */ /* 0x000fea0003c00000 */
[----:B------:R0:W1:Y:S02]  /*d9d0*/  SHFL.BFLY P6, R81, R83, R84, R85 ;  /* 0x0c00005453517389 */ /* 0x00006400000c0055 */
[----:B01----:R-:W-:Y:S05]  /*d9e0*/  ENDCOLLECTIVE ;  /* 0x000000000000791b */ /* 0x003fea0003800000 */
.L_x_18907:
[----:B------:R-:W-:Y:S01]  /*d9f0*/  HFMA2 R84, -RZ, RZ, 0, 5.9604644775390625e-08 ;  /* 0x00000001ff547431 */ /* 0x000fe200000001ff */
[----:B------:R-:W-:-:S05]  /*da00*/  MOV R73, R81 ;  /* 0x0000005100497202 */ /* 0x000fca0000000f00 */
[----:B------:R-:W-:Y:S02]  /*da10*/  FADD.FTZ R80, R80, R73 ;  /* 0x0000004950507221 */ /* 0x000fe40000010000 */
        /* <DEDUP_REMOVED lines=39> */
.L_x_18908:
[----:B------:R-:W-:Y:S02]  /*dc90*/  IMAD.MOV.U32 R84, RZ, RZ, 0x2 ;  /* 0x00000002ff547424 */ /* 0x000fe400078e00ff */
[----:B------:R-:W-:-:S04]  /*dca0*/  IMAD.MOV.U32 R75, RZ, RZ, R81 ;  /* 0x000000ffff4b7224 */ /* 0x000fc800078e0051 */
[----:B------:R-:W-:-:S05]  /*dcb0*/  FADD.FTZ R75, R64, R75 ;  /* 0x0000004b404b7221 */ /* 0x000fca0000010000 */
[----:B------:R-:W-:-:S07]  /*dcc0*/  MOV R83, R75 ;  /* 0x0000004b00537202 */ /* 0x000fce0000000f00 */
[----:B------:R-:W-:Y:S05]  /*dcd0*/  WARPSYNC.COLLECTIVE R82, `(.L_x_18909) ;  /* 0x0000000052087348 */ /* 0x000fea0003c00000 */
[----:B------:R0:W1:Y:S02]  /*dce0*/  SHFL.BFLY P6, R81, R83, R84, R85 ;  /* 0x0c00005453517389 */ /* 0x00006400000c0055 */
[----:B01----:R-:W-:Y:S05]  /*dcf0*/  ENDCOLLECTIVE ;  /* 0x000000000000791b */ /* 0x003fea0003800000 */
.L_x_18909:
[----:B------:R-:W-:Y:S01]  /*dd00*/  HFMA2 R84, -RZ, RZ, 0, 2.384185791015625e-07 ;  /* 0x00000004ff547431 */ /* 0x000fe200000001ff */
[----:B------:R-:W-:-:S05]  /*dd10*/  MOV R74, R81 ;  /* 0x00000051004a7202 */ /* 0x000fca0000000f00 */
[----:B------:R-:W-:-:S04]  /*dd20*/  FADD.FTZ R74, R75, R74 ;  /* 0x0000004a4b4a7221 */ /* 0x000fc80000010000 */
[----:B------:R-:W-:-:S07]  /*dd30*/  IMAD.MOV.U32 R83, RZ, RZ, R74 ;  /* 0x000000ffff537224 */ /* 0x000fce00078e004a */
[----:B------:R-:W-:Y:S05]  /*dd40*/  WARPSYNC.COLLECTIVE R82, `(.L_x_18910) ;  /* 0x0000000052087348 */ /* 0x000fea0003c00000 */
[----:B------:R0:W1:Y:S02]  /*dd50*/  SHFL.BFLY P6, R81, R83, R84, R85 ;  /* 0x0c00005453517389 */ /* 0x00006400000c0055 */
[----:B01----:R-:W-:Y:S05]  /*dd60*/  ENDCOLLECTIVE ;  /* 0x000000000000791b */ /* 0x003fea0003800000 */
.L_x_18910:
[----:B------:R-:W-:Y:S02]  /*dd70*/  IMAD.MOV.U32 R84, RZ, RZ, 0x8 ;  /* 0x00000008ff547424 */ /* 0x000fe400078e00ff */
[----:B------:R-:W-:-:S04]  /*dd80*/  IMAD.MOV.U32 R79, RZ, RZ, R81 ;  /* 0x000000ffff4f7224 */ /* 0x000fc800078e0051 */
[----:B------:R-:W-:-:S05]  /*dd90*/  FADD.FTZ R79, R74, R79 ;  /* 0x0000004f4a4f7221 */ /* 0x000fca0000010000 */
[----:B------:R-:W-:-:S07]  /*dda0*/  MOV R83, R79 ;  /* 0x0000004f00537202 */ /* 0x000fce0000000f00 */
[----:B------:R-:W-:Y:S05]  /*ddb0*/  WARPSYNC.COLLECTIVE R82, `(.L_x_18911) ;  /* 0x0000000052087348 */ /* 0x000fea0003c00000 */
[----:B------:R0:W1:Y:S02]  /*ddc0*/  SHFL.BFLY P6, R81, R83, R84, R85 ;  /* 0x0c00005453517389 */ /* 0x00006400000c0055 */
[----:B01----:R-:W-:Y:S05]  /*ddd0*/  ENDCOLLECTIVE ;  /* 0x000000000000791b */ /* 0x003fea0003800000 */
.L_x_18911:
[----:B------:R-:W-:Y:S01]  /*dde0*/  HFMA2 R84, -RZ, RZ, 0, 9.5367431640625e-07 ;  /* 0x00000010ff547431 */ /* 0x000fe200000001ff */
[----:B------:R-:W-:-:S05]  /*ddf0*/  MOV R78, R81 ;  /* 0x00000051004e7202 */ /* 0x000fca0000000f00 */
[----:B------:R-:W-:-:S04]  /*de00*/  FADD.FTZ R78, R79, R78 ;  /* 0x0000004e4f4e7221 */ /* 0x000fc80000010000 */
[----:B------:R-:W-:-:S07]  /*de10*/  IMAD.MOV.U32 R83, RZ, RZ, R78 ;  /* 0x000000ffff537224 */ /* 0x000fce00078e004e */
[----:B------:R-:W-:Y:S05]  /*de20*/  WARPSYNC.COLLECTIVE R82, `(.L_x_18912) ;  /* 0x0000000052087348 */ /* 0x000fea0003c00000 */
[----:B------:R0:W1:Y:S02]  /*de30*/  SHFL.BFLY P6, R81, R83, R84, R85 ;  /* 0x0c00005453517389 */ /* 0x00006400000c0055 */
[----:B01----:R-:W-:Y:S05]  /*de40*/  ENDCOLLECTIVE ;  /* 0x000000000000791b */ /* 0x003fea0003800000 */
.L_x_18912:
[----:B------:R-:W-:Y:S05]  /*de50*/  BRA `(.L_x_18913) ;  /* 0xfffffff000a47947 */ /* 0x000fea000383ffff */
.L_x_18914:
        /* <DEDUP_REMOVED lines=10> */
.L_x_20375:


//--------------------- .text._ZN10layer_norm13ln_fwd_kernelINS_13Kernel_traitsIfffffjLj512ELj1ELj4ELj1ELj16ENS_18Kernel_traits_baseILj512EfffffjLj128EEEEELb1ELb0ELb1ELb1EEEvNS_9FwdParamsE --------------------------
	.section	.text._ZN10layer_norm13ln_fwd_kernelINS_13Kernel_traitsIfffffjLj512ELj1ELj4ELj1ELj16ENS_18Kernel_traits_baseILj512EfffffjLj128EEEEELb1ELb0ELb1ELb1EEEvNS_9FwdParamsE,"ax",@progbits
	.align	128
        .global         _ZN10layer_norm13ln_fwd_kernelINS_13Kernel_traitsIfffffjLj512ELj1ELj4ELj1ELj16ENS_18Kernel_traits_baseILj512EfffffjLj128EEEEELb1ELb0ELb1ELb1EEEvNS_9FwdParamsE
        .type           _ZN10layer_norm13ln_fwd_kernelINS_13Kernel_traitsIfffffjLj512ELj1ELj4ELj1ELj16ENS_18Kernel_traits_baseILj512EfffffjLj128EEEEELb1ELb0ELb1ELb1EEEvNS_9FwdParamsE,@function
        .size           _ZN10layer_norm13ln_fwd_kernelINS_13Kernel_traitsIfffffjLj512ELj1ELj4ELj1ELj16ENS_18Kernel_traits_baseILj512EfffffjLj128EEEEELb1ELb0ELb1ELb1EEEvNS_9FwdParamsE,(.L_x_20376 - _ZN10layer_norm13ln_fwd_kernelINS_13Kernel_traitsIfffffjLj512ELj1ELj4ELj1ELj16ENS_18Kernel_traits_baseILj512EfffffjLj128EEEEELb1ELb0ELb1ELb1EEEvNS_9FwdParamsE)
        .other          _ZN10layer_norm13ln_fwd_kernelINS_13Kernel_traitsIfffffjLj512ELj1ELj4ELj1ELj16ENS_18Kernel_traits_baseILj512EfffffjLj128EEEEELb1ELb0ELb1ELb1EEEvNS_9FwdParamsE,@"STO_CUDA_ENTRY STV_DEFAULT"
_ZN10layer_norm13ln_fwd_kernelINS_13Kernel_traitsIfffffjLj512ELj1ELj4ELj1ELj16ENS_18Kernel_traits_baseILj512EfffffjLj128EEEEELb1ELb0ELb1ELb1EEEvNS_9FwdParamsE:
.text._ZN10layer_norm13ln_fwd_kernelINS_13Kernel_traitsIfffffjLj512ELj1ELj4ELj1ELj16ENS_18Kernel_traits_baseILj512EfffffjLj128EEEEELb1ELb0ELb1ELb1EEEvNS_9FwdParamsE:
[----:B------:R-:W-:Y:S01]  /*0000*/  LDC R1, c[0x0][0x37c] ;  /* 0x0000df00ff017b82 */ /* 0x000fe20000000800 */
[----:B------:R-:W0:Y:S01]  /*0010*/  S2R R12, SR_TID.X ;  /* 0x00000000000c7919 */ /* 0x000e220000002100 */
[----:B------:R-:W1:Y:S06]  /*0020*/  LDCU.64 UR4, c[0x0][0x438] ;  /* 0x00008700ff0477ac */ /* 0x000e6c0008000a00 */
[----:B------:R-:W2:Y:S01]  /*0030*/  LDC.64 R8, c[0x0][0x3d0] ;  /* 0x0000f400ff087b82 */ /* 0x000ea20000000a00 */
[----:B------:R-:W3:Y:S07]  /*0040*/  LDCU.64 UR8, c[0x0][0x358] ;  /* 0x00006b00ff0877ac */ /* 0x000eee0008000a00 */
[----:B------:R-:W4:Y:S08]  /*0050*/  LDC R0, c[0x0][0x458] ;  /* 0x00011600ff007b82 */ /* 0x000f300000000800 */
[----:B------:R-:W4:Y:S01]  /*0060*/  LDC R13, c[0x0][0x45c] ;  /* 0x00011700ff0d7b82 */ /* 0x000f220000000800 */
[----:B-1----:R-:W-:Y:S01]  /*0070*/  ISETP.NE.U32.AND P0, PT, RZ, UR4, PT ;  /* 0x00000004ff007c0c */ /* 0x002fe2000bf05070 */
[----:B------:R-:W1:Y:S03]  /*0080*/  LDCU.U8 UR4, c[0x0][0x464] ;  /* 0x00008c80ff0477ac */ /* 0x000e660008000000 */
[----:B------:R-:W-:Y:S01]  /*0090*/  ISETP.NE.AND.EX P0, PT, RZ, UR5, PT, P0 ;  /* 0x00000005ff007c0c */ /* 0x000fe2000bf05300 */
[----:B------:R-:W1:Y:S01]  /*00a0*/  LDCU.64 UR6, c[0x0][0x450] ;  /* 0x00008a00ff0677ac */ /* 0x000e620008000a00 */
[----:B------:R-:W4:Y:S01]  /*00b0*/  LDCU UR10, c[0x0][0x384] ;  /* 0x00007080ff0a77ac */ /* 0x000f220008000800 */
[----:B0-----:R-:W-:-:S10]  /*00c0*/  LOP3.LUT R71, R12, 0x1f, RZ, 0xc0, !PT ;  /* 0x0000001f0c477812 */ /* 0x001fd400078ec0ff */
[----:B------:R-:W0:Y:S01]  /*00d0*/  @P0 LDC.64 R10, c[0x0][0x438] ;  /* 0x00010e00ff0a0b82 */ /* 0x000e220000000a00 */
[----:B--2---:R-:W-:-:S05]  /*00e0*/  @P0 IMAD.WIDE.U32 R6, R71, 0x10, R8 ;  /* 0x0000001047060825 */ /* 0x004fca00078e0008 */
[----:B---3--:R-:W5:Y:S04]  /*00f0*/  @P0 LDG.E.128 R72, desc[UR8][R6.64] ;  /* 0x0000000806480981 */ /* 0x008f68000c1e1d00 */
[----:B------:R-:W5:Y:S04]  /*0100*/  @P0 LDG.E.128 R60, desc[UR8][R6.64+0x200] ;  /* 0x00020008063c0981 */ /* 0x000f68000c1e1d00 */
[----:B------:R-:W5:Y:S04]  /*0110*/  @P0 LDG.E.128 R56, desc[UR8][R6.64+0x400] ;  /* 0x0004000806380981 */ /* 0x000f68000c1e1d00 */
[----:B------:R0:W5:Y:S01]  /*0120*/  @P0 LDG.E.128 R52, desc[UR8][R6.64+0x600] ;  /* 0x0006000806340981 */ /* 0x000162000c1e1d00 */
[----:B-1----:R-:W-:Y:S01]  /*0130*/  ISETP.NE.AND P1, PT, RZ, UR4, PT ;  /* 0x00000004ff007c0c */ /* 0x002fe2000bf25270 */
[----:B------:R-:W-:-:S02]  /*0140*/  IMAD.U32 R2, RZ, RZ, UR6 ;  /* 0x00000006ff027e24 */ /* 0x000fc4000f8e00ff */
[----:B------:R-:W-:-:S10]  /*0150*/  IMAD.U32 R3, RZ, RZ, UR7 ;  /* 0x00000007ff037e24 */ /* 0x000fd4000f8e00ff */
[----:B----4-:R-:W-:Y:S01]  /*0160*/  @P1 MOV R4, R0 ;  /* 0x0000000000041202 */ /* 0x010fe20000000f00 */
[----:B------:R-:W-:Y:S01]  /*0170*/  @P1 IMAD.MOV.U32 R5, RZ, RZ, R13 ;  /* 0x000000ffff051224 */ /* 0x000fe200078e000d */
[----:B------:R-:W2:Y:S01]  /*0180*/  @P1 LDG.E.64 R2, desc[UR8][R2.64] ;  /* 0x0000000802021981 */ /* 0x000ea2000c1e1b00 */
[C---:B0-----:R-:W-:Y:S01]  /*0190*/  @P0 IMAD.WIDE.U32 R6, R71.reuse, 0x10, R10 ;  /* 0x0000001047060825 */ /* 0x041fe200078e000a */
[----:B------:R-:W0:Y:S03]  /*01a0*/  S2UR UR5, SR_CTAID.X ;  /* 0x00000000000579c3 */ /* 0x000e260000002500 */
[----:B------:R-:W3:Y:S01]  /*01b0*/  @P1 LDG.E.64 R4, desc[UR8][R4.64] ;  /* 0x0000000804041981 */ /* 0x000ee2000c1e1b00 */
[----:B------:R-:W-:-:S03]  /*01c0*/  @!P0 IMAD.WIDE.U32 R10, R71, 0x10, R8 ;  /* 0x00000010470a8825 */ /* 0x000fc600078e0008 */
[----:B------:R-:W5:Y:S01]  /*01d0*/  @P0 LDG.E.128 R40, desc[UR8][R6.64] ;  /* 0x0000000806280981 */ /* 0x000f62000c1e1d00 */
[----:B------:R-:W3:Y:S03]  /*01e0*/  @P1 LDC R15, c[0x0][0x460] ;  /* 0x00011800ff0f1b82 */ /* 0x000ee60000000800 */
[----:B------:R-:W5:Y:S04]  /*01f0*/  @P0 LDG.E.128 R36, desc[UR8][R6.64+0x200] ;  /* 0x0002000806240981 */ /* 0x000f68000c1e1d00 */
[----:B------:R-:W5:Y:S04]  /*0200*/  @P0 LDG.E.128 R32, desc[UR8][R6.64+0x400] ;  /* 0x0004000806200981 */ /* 0x000f68000c1e1d00 */
[----:B------:R1:W5:Y:S04]  /*0210*/  @P0 LDG.E.128 R28, desc[UR8][R6.64+0x600] ;  /* 0x00060008061c0981 */ /* 0x000368000c1e1d00 */
[----:B------:R4:W5:Y:S04]  /*0220*/  @!P0 LDG.E.128 R72, desc[UR8][R10.64] ;  /* 0x000000080a488981 */ /* 0x000968000c1e1d00 */
[----:B------:R4:W5:Y:S04]  /*0230*/  @!P0 LDG.E.128 R60, desc[UR8][R10.64+0x200] ;  /* 0x000200080a3c8981 */ /* 0x000968000c1e1d00 */
[----:B------:R4:W5:Y:S04]  /*0240*/  @!P0 LDG.E.128 R56, desc[UR8][R10.64+0x400] ;  /* 0x000400080a388981 */ /* 0x000968000c1e1d00 */
[----:B------:R4:W5:Y:S01]  /*0250*/  @!P0 LDG.E.128 R52, desc[UR8][R10.64+0x600] ;  /* 0x000600080a348981 */ /* 0x000962000c1e1d00 */
[----:B------:R-:W1:Y:S01]  /*0260*/  LDC R9, c[0x0][0x360] ;  /* 0x0000d800ff097b82 */ /* 0x000e620000000800 */
[----:B0-----:R-:W-:Y:S01]  /*0270*/  USHF.L.U32 UR4, UR5, 0x2, URZ ;  /* 0x0000000205047899 */ /* 0x001fe200080006ff */
[----:B------:R-:W-:-:S05]  /*0280*/  SHF.R.U32.HI R8, RZ, 0x5, R12 ;  /* 0x00000005ff087819 */ /* 0x000fca000001160c */
[----:B------:R-:W-:-:S04]  /*0290*/  LOP3.LUT R8, R8, UR4, RZ, 0xfc, !PT ;  /* 0x0000000408087c12 */ /* 0x000fc8000f8efcff */
[----:B------:R-:W-:Y:S02]  /*02a0*/  ISETP.GE.AND P2, PT, R8, UR10, PT ;  /* 0x0000000a08007c0c */ /* 0x000fe4000bf46270 */
[----:B--2---:R-:W-:Y:S02]  /*02b0*/  @P1 R2UR UR6, R2 ;  /* 0x00000000020612ca */ /* 0x004fe400000e0000 */
[----:B------:R-:W-:Y:S02]  /*02c0*/  @P1 R2UR UR7, R3 ;  /* 0x00000000030712ca */ /* 0x000fe400000e0000 */
[----:B---3--:R-:W-:Y:S01]  /*02d0*/  @P1 IADD3 R0, P3, PT, R4, R15, RZ ;  /* 0x0000000f04001210 */ /* 0x008fe20007f7e0ff */
[----:B-1----:R-:W-:-:S04]  /*02e0*/  IMAD R7, R9, UR5, R12 ;  /* 0x0000000509077c24 */ /* 0x002fc8000f8e020c */
[----:B------:R-:W-:Y:S02]  /*02f0*/  @P1 IMAD.X R13, RZ, RZ, R5, P3 ;  /* 0x000000ffff0d1224 */ /* 0x000fe400018e0605 */
[----:B----4-:R-:W-:Y:S06]  /*0300*/  @P2 EXIT ;  /* 0x000000000000294d */ /* 0x010fec0003800000 */
        /* <DEDUP_REMOVED lines=8> */
[----:B------:R-:W-:Y:S01]  /*0390*/  LOP3.LUT R49, R0, 0x3, RZ, 0xc0, !PT ;  /* 0x0000000300317812 */ /* 0x000fe200078ec0ff */
[----:B------:R-:W-:Y:S01]  /*03a0*/  IMAD R11, R6, -0x2daee0ad, RZ ;  /* 0xd2511f53060b7824 */ /* 0x000fe200078e02ff */
[----:B------:R-:W-:Y:S01]  /*03b0*/  LOP3.LUT R3, R3, UR7, RZ, 0x3c, !PT ;  /* 0x0000000703037c12 */ /* 0x000fe2000f8e3cff */
[----:B------:R-:W-:Y:S01]  /*03c0*/  IMAD.HI.U32 R10, R2, -0x2daee0ad, RZ ;  /* 0xd2511f53020a7827 */ /* 0x000fe200078e00ff */
[----:B------:R-:W-:Y:S01]  /*03d0*/  UIADD3 UR17, UPT, UPT, UR6, 0x3c6ef372, URZ ;  /* 0x3c6ef37206117890 */ /* 0x000fe2000fffe0ff */
[----:B-----5:R-:W-:Y:S01]  /*03e0*/  @!P0 CS2R R42, SRZ ;  /* 0x00000000002a8805 */ /* 0x020fe2000001ff00 */
        /* <DEDUP_REMOVED lines=82> */
.L_x_19153:
        /* <DEDUP_REMOVED lines=28> */
[----:B------:R-:W-:Y:S01]  /*0ad0*/  @!P2 MOV R14, R49 ;  /* 0x00000031000ea202 */ /* 0x000fe20000000f00 */
[----:B0-----:R-:W-:-:S05]  /*0ae0*/  IMAD.WIDE.U32 R12, R44, 0x10, R12 ;  /* 0x000000102c0c7825 */ /* 0x001fca00078e000c */
[----:B------:R0:W5:Y:S02]  /*0af0*/  LDG.E.128 R20, desc[UR8][R12.64] ;  /* 0x000000080c147981 */ /* 0x000164000c1e1d00 */
[----:B0-----:R-:W-:Y:S01]  /*0b00*/  @!P2 IMAD.MOV.U32 R12, RZ, RZ, R50 ;  /* 0x000000ffff0ca224 */ /* 0x001fe200078e0032 */
        /* <DEDUP_REMOVED lines=17> */
.L_x_18922:
        /* <DEDUP_REMOVED lines=13> */
.L_x_18924:
[----:B------:R-:W-:Y:S05]  /*0cf0*/  BSYNC.RECONVERGENT B4 ;  /* 0x0000000000047941 */ /* 0x000fea0003800200 */
.L_x_18923:
        /* <DEDUP_REMOVED lines=42> */
.L_x_18921:
[----:B------:R-:W-:Y:S05]  /*0fa0*/  BSYNC.RECONVERGENT B3 ;  /* 0x0000000000037941 */ /* 0x000fea0003800200 */
.L_x_18920:
        /* <DEDUP_REMOVED lines=8> */
[----:B------:R-:W-:-:S07]  /*1030*/  FADD.FTZ R20, R20, R13 ;  /* 0x0000000d14147221 */ /* 0x000fce0000010000 */
.L_x_18919:
[----:B------:R-:W-:Y:S05]  /*1040*/  BSYNC.RECONVERGENT B2 ;  /* 0x0000000000027941 */ /* 0x000fea0003800200 */
.L_x_18918:
        /* <DEDUP_REMOVED lines=20> */
.L_x_18929:
        /* <DEDUP_REMOVED lines=13> */
.L_x_18931:
[----:B------:R-:W-:Y:S05]  /*1260*/  BSYNC.RECONVERGENT B4 ;  /* 0x0000000000047941 */ /* 0x000fea0003800200 */
.L_x_18930:
        /* <DEDUP_REMOVED lines=43> */
.L_x_18928:
[----:B------:R-:W-:Y:S05]  /*1520*/  BSYNC.RECONVERGENT B3 ;  /* 0x0000000000037941 */ /* 0x000fea0003800200 */
.L_x_18927:
        /* <DEDUP_REMOVED lines=8> */
[----:B------:R-:W-:-:S07]  /*15b0*/  FADD.FTZ R21, R21, R12 ;  /* 0x0000000c15157221 */ /* 0x000fce0000010000 */
.L_x_18926:
[----:B------:R-:W-:Y:S05]  /*15c0*/  BSYNC.RECONVERGENT B2 ;  /* 0x0000000000027941 */ /* 0x000fea0003800200 */
.L_x_18925:
        /* <DEDUP_REMOVED lines=20> */
.L_x_18936:
        /* <DEDUP_REMOVED lines=13> */
.L_x_18938:
[----:B------:R-:W-:Y:S05]  /*17e0*/  BSYNC.RECONVERGENT B4 ;  /* 0x0000000000047941 */ /* 0x000fea0003800200 */
.L_x_18937:
        /* <DEDUP_REMOVED lines=42> */
.L_x_18935:
[----:B------:R-:W-:Y:S05]  /*1a90*/  BSYNC.RECONVERGENT B3 ;  /* 0x0000000000037941 */ /* 0x000fea0003800200 */
.L_x_18934:
        /* <DEDUP_REMOVED lines=9> */
.L_x_18933:
[----:B------:R-:W-:Y:S05]  /*1b30*/  BSYNC.RECONVERGENT B2 ;  /* 0x0000000000027941 */ /* 0x000fea0003800200 */
.L_x_18932:
        /* <DEDUP_REMOVED lines=19> */
.L_x_18942:
        /* <DEDUP_REMOVED lines=13> */
.L_x_18944:
[----:B------:R-:W-:Y:S05]  /*1d40*/  BSYNC.RECONVERGENT B3 ;  /* 0x0000000000037941 */ /* 0x000fea0003800200 */
.L_x_18943:
        /* <DEDUP_REMOVED lines=42> */
.L_x_18941:
[----:B------:R-:W-:Y:S05]  /*1ff0*/  BSYNC.RECONVERGENT B2 ;  /* 0x0000000000027941 */ /* 0x000fea0003800200 */
.L_x_18940:
        /* <DEDUP_REMOVED lines=9> */
[----:B------:R-:W-:Y:S06]  /*2090*/  BRA `(.L_x_18939) ;  /* 0x0000001400447947 */ /* 0x000fec0003800000 */
.L_x_18917:
        /* <DEDUP_REMOVED lines=21> */
.L_x_18949:
        /* <DEDUP_REMOVED lines=13> */
.L_x_18951:
[----:B------:R-:W-:Y:S05]  /*22c0*/  BSYNC.RECONVERGENT B4 ;  /* 0x0000000000047941 */ /* 0x000fea0003800200 */
.L_x_18950:
        /* <DEDUP_REMOVED lines=42> */
.L_x_18948:
[----:B------:R-:W-:Y:S05]  /*2570*/  BSYNC.RECONVERGENT B3 ;  /* 0x0000000000037941 */ /* 0x000fea0003800200 */
.L_x_18947:
[----:B------:R-:W-:Y:S01]  /*2580*/  HFMA2 R16, -RZ, RZ, 0.1171875, 0 ;  /* 0x2f800000ff107431 */ /* 0x000fe200000001ff */
[----:B------:R-:W-:Y:S01]  /*2590*/  I2FP.F32.U32 R9, R9 ;  /* 0x0000000900097245 */ /* 0x000fe20000201000 */
[----:B-----5:R-:W-:-:S04]  /*25a0*/  FMUL.FTZ R13, R24, UR13 ;  /* 0x0000000d180d7c20 */ /* 0x020fc80008410000 */
[----:B------:R-:W-:Y:S01]  /*25b0*/  FMUL.FTZ R13, R13, UR12 ;  /* 0x0000000c0d0d7c20 */ /* 0x000fe20008410000 */
[----:B------:R-:W-:-:S05]  /*25c0*/  FFMA.FTZ R9, R9, R16, 1.1641532182693481445e-10 ;  /* 0x2f00000009097423 */ /* 0x000fca0000010010 */
[----:B------:R-:W-:-:S04]  /*25d0*/  FSETP.GTU.FTZ.AND P2, PT, R9, UR10, PT ;  /* 0x0000000a09007c0b */ /* 0x000fc8000bf5c000 */
[----:B------:R-:W-:Y:S02]  /*25e0*/  SEL R9, RZ, 0x1, P2 ;  /* 0x00000001ff097807 */ /* 0x000fe40001000000 */
[----:B------:R-:W-:-:S07]  /*25f0*/  FSEL R20, R13, RZ, !P2 ;  /* 0x000000ff0d147208 */ /* 0x000fce0005000000 */
.L_x_18946:
[----:B------:R-:W-:Y:S05]  /*2600*/  BSYNC.RECONVERGENT B2 ;  /* 0x0000000000027941 */ /* 0x000fea0003800200 */
.L_x_18945:
        /* <DEDUP_REMOVED lines=17> */
.L_x_18956:
        /* <DEDUP_REMOVED lines=13> */
.L_x_18958:
[----:B------:R-:W-:Y:S05]  /*27f0*/  BSYNC.RECONVERGENT B4 ;  /* 0x0000000000047941 */ /* 0x000fea0003800200 */
.L_x_18957:
        /* <DEDUP_REMOVED lines=43> */
.L_x_18955:
[----:B------:R-:W-:Y:S05]  /*2ab0*/  BSYNC.RECONVERGENT B3 ;  /* 0x0000000000037941 */ /* 0x000fea0003800200 */
.L_x_18954:
[----:B------:R-:W-:Y:S01]  /*2ac0*/  I2FP.F32.U32 R10, R10 ;  /* 0x0000000a000a7245 */ /* 0x000fe20000201000 */
[----:B------:R-:W-:Y:S02]  /*2ad0*/  IMAD.MOV.U32 R15, RZ, RZ, 0x2f800000 ;  /* 0x2f800000ff0f7424 */ /* 0x000fe400078e00ff */
[----:B-----5:R-:W-:Y:S02]  /*2ae0*/  FMUL.FTZ R12, R25, UR13 ;  /* 0x0000000d190c7c20 */ /* 0x020fe40008410000 */
[----:B------:R-:W-:Y:S02]  /*2af0*/  FFMA.FTZ R10, R10, R15, 1.1641532182693481445e-10 ;  /* 0x2f0000000a0a7423 */ /* 0x000fe4000001000f */
[----:B------:R-:W-:-:S03]  /*2b00*/  FMUL.FTZ R12, R12, UR12 ;  /* 0x0000000c0c0c7c20 */ /* 0x000fc60008410000 */
[----:B------:R-:W-:-:S04]  /*2b10*/  FSETP.GTU.FTZ.AND P2, PT, R10, UR10, PT ;  /* 0x0000000a0a007c0b */ /* 0x000fc8000bf5c000 */
[----:B------:R-:W-:Y:S02]  /*2b20*/  SEL R10, RZ, 0x1, P2 ;  /* 0x00000001ff0a7807 */ /* 0x000fe40001000000 */
[----:B------:R-:W-:-:S07]  /*2b30*/  FSEL R21, R12, RZ, !P2 ;  /* 0x000000ff0c157208 */ /* 0x000fce0005000000 */
.L_x_18953:
[----:B------:R-:W-:Y:S05]  /*2b40*/  BSYNC.RECONVERGENT B2 ;  /* 0x0000000000027941 */ /* 0x000fea0003800200 */
.L_x_18952:
        /* <DEDUP_REMOVED lines=17> */
.L_x_18963:
        /* <DEDUP_REMOVED lines=13> */
.L_x_18965:
[----:B------:R-:W-:Y:S05]  /*2d30*/  BSYNC.RECONVERGENT B4 ;  /* 0x0000000000047941 */ /* 0x000fea0003800200 */
.L_x_18964:
        /* <DEDUP_REMOVED lines=43> */
.L_x_18962:
[----:B------:R-:W-:Y:S05]  /*2ff0*/  BSYNC.RECONVERGENT B3 ;  /* 0x0000000000037941 */ /* 0x000fea0003800200 */
.L_x_18961:
        /* <DEDUP_REMOVED lines=8> */
.L_x_18960:
[----:B------:R-:W-:Y:S05]  /*3080*/  BSYNC.RECONVERGENT B2 ;  /* 0x0000000000027941 */ /* 0x000fea0003800200 */
.L_x_18959:
[----:B------:R-:W-:Y:S01]  /*3090*/  IMAD.MOV.U32 R15, RZ, RZ, R12 ;  /* 0x000000ffff0f7224 */ /* 0x000fe200078e000c */
[----:B------:R-:W-:Y:S01]  /*30a0*/  MOV R23, RZ ;  /* 0x000000ff00177202 */ /* 0x000fe20000000f00 */
        /* <DEDUP_REMOVED lines=14> */
.L_x_18968:
        /* <DEDUP_REMOVED lines=13> */
.L_x_18970:
[----:B------:R-:W-:Y:S05]  /*3260*/  BSYNC.RECONVERGENT B3 ;  /* 0x0000000000037941 */ /* 0x000fea0003800200 */
.L_x_18969:
        /* <DEDUP_REMOVED lines=43> */
.L_x_18967:
[----:B------:R-:W-:Y:S05]  /*3520*/  BSYNC.RECONVERGENT B2 ;  /* 0x0000000000027941 */ /* 0x000fea0003800200 */
.L_x_18966:
[----:B------:R-:W-:Y:S01]  /*3530*/  I2FP.F32.U32 R12, R13 ;  /* 0x0000000d000c7245 */ /* 0x000fe20000201000 */
[----:B------:R-:W-:-:S05]  /*3540*/  HFMA2 R13, -RZ, RZ, 0.1171875, 0 ;  /* 0x2f800000ff0d7431 */ /* 0x000fca00000001ff */
[----:B------:R-:W-:Y:S01]  /*3550*/  FFMA.FTZ R12, R12, R13, 1.1641532182693481445e-10 ;  /* 0x2f0000000c0c7423 */ /* 0x000fe2000001000d */
[----:B-----5:R-:W-:-:S04]  /*3560*/  FMUL.FTZ R13, R27, UR13 ;  /* 0x0000000d1b0d7c20 */ /* 0x020fc80008410000 */
[----:B------:R-:W-:Y:S01]  /*3570*/  FMUL.FTZ R13, R13, UR12 ;  /* 0x0000000c0d0d7c20 */ /* 0x000fe20008410000 */
[----:B------:R-:W-:-:S04]  /*3580*/  FSETP.GTU.FTZ.AND P2, PT, R12, UR10, PT ;  /* 0x0000000a0c007c0b */ /* 0x000fc8000bf5c000 */
[----:B------:R-:W-:Y:S02]  /*3590*/  SEL R48, RZ, 0x1, P2 ;  /* 0x00000001ff307807 */ /* 0x000fe40001000000 */
[----:B------:R-:W-:-:S07]  /*35a0*/  FSEL R23, R13, RZ, !P2 ;  /* 0x000000ff0d177208 */ /* 0x000fce0005000000 */
.L_x_18939:
[----:B------:R-:W-:Y:S05]  /*35b0*/  BSYNC.RECONVERGENT B1 ;  /* 0x0000000000017941 */ /* 0x000fea0003800200 */
.L_x_18916:
        /* <DEDUP_REMOVED lines=9> */
[----:B------:R-:W-:-:S05]  /*3650*/  LOP3.LUT R17, R17, 0xff0000, RZ, 0xc0, !PT ;  /* 0x00ff000011117812 */ /* 0x000fca00078ec0ff */
[----:B------:R-:W-:Y:S01]  /*3660*/  IMAD R16, R16, 0x1000000, R17 ;  /* 0x0100000010107824 */ /* 0x000fe200078e0211 */
[----:B------:R-:W-:-:S04]  /*3670*/  LOP3.LUT R17, R9, 0xff, RZ, 0xc0, !PT ;  /* 0x000000ff09117812 */ /* 0x000fc800078ec0ff */
[----:B------:R-:W-:-:S05]  /*3680*/  LEA R16, R19, R16, 0x8 ;  /* 0x0000001013107211 */ /* 0x000fca00078e40ff */
[----:B------:R-:W-:Y:S02]  /*3690*/  IMAD.IADD R17, R16, 0x1, R17 ;  /* 0x0000000110117824 */ /* 0x000fe400078e0211 */
[----:B0-----:R-:W-:-:S05]  /*36a0*/  IMAD.WIDE.U32 R12, R45, 0x4, R12 ;  /* 0x000000042d0c7825 */ /* 0x001fca00078e000c */
[----:B------:R1:W-:Y:S02]  /*36b0*/  STG.E desc[UR8][R12.64], R17 ;  /* 0x000000110c007986 */ /* 0x0003e4000c101908 */
.L_x_18972:
[----:B------:R-:W-:Y:S05]  /*36c0*/  BSYNC.RECONVERGENT B1 ;  /* 0x0000000000017941 */ /* 0x000fea0003800200 */
.L_x_18971:
[----:B------:R-:W-:Y:S04]  /*36d0*/  BSSY.RECONVERGENT B1, `(.L_x_18973) ;  /* 0x0000006000017945 */ /* 0x000fe80003800200 */
[----:B------:R-:W-:Y:S05]  /*36e0*/  @!P1 BRA `(.L_x_18974) ;  /* 0x0000000000109947 */ /* 0x000fea0003800000 */
[----:B01----:R-:W0:Y:S01]  /*36f0*/  LDC.64 R12, c[0x0][0x390] ;  /* 0x0000e400ff0c7b82 */ /* 0x003e220000000a00 */
[----:B------:R-:W-:-:S04]  /*3700*/  VIADD R17, R45, 0x20 ;  /* 0x000000202d117836 */ /* 0x000fc80000000000 */
[----:B0-----:R-:W-:-:S05]  /*3710*/  IMAD.WIDE.U32 R12, R17, 0x10, R12 ;  /* 0x00000010110c7825 */ /* 0x001fca00078e000c */
[----:B------:R2:W5:Y:S02]  /*3720*/  LDG.E.128 R24, desc[UR8][R12.64] ;  /* 0x000000080c187981 */ /* 0x000564000c1e1d00 */
.L_x_18974:
[----:B------:R-:W-:Y:S05]  /*3730*/  BSYNC.RECONVERGENT B1 ;  /* 0x0000000000017941 */ /* 0x000fea0003800200 */
.L_x_18973:
[----:B------:R-:W-:Y:S04]  /*3740*/  BSSY.RECONVERGENT B1, `(.L_x_18975) ;  /* 0x00002b4000017945 */ /* 0x000fe80003800200 */
[----:B------:R-:W-:Y:S05]  /*3750*/  @!P0 BRA `(.L_x_18976) ;  /* 0x0000001400848947 */ /* 0x000fea0003800000 */
[----:B-1----:R-:W1:Y:S01]  /*3760*/  LDC.64 R16, c[0x0][0x3a0] ;  /* 0x0000e800ff107b82 */ /* 0x002e620000000a00 */
[----:B0-2---:R-:W-:-:S05]  /*3770*/  IADD3 R13, PT, PT, R44, 0x20, RZ ;  /* 0x000000202c0d7810 */ /* 0x005fca0007ffe0ff */
[----:B-1----:R-:W-:-:S06]  /*3780*/  IMAD.WIDE.U32 R16, R13, 0x10, R16 ;  /* 0x000000100d107825 */ /* 0x002fcc00078e0010 */
        /* <DEDUP_REMOVED lines=22> */
.L_x_18981:
        /* <DEDUP_REMOVED lines=13> */
.L_x_18983:
[----:B------:R-:W-:Y:S05]  /*39c0*/  BSYNC.RECONVERGENT B4 ;  /* 0x0000000000047941 */ /* 0x000fea0003800200 */
.L_x_18982:
        /* <DEDUP_REMOVED lines=42> */
.L_x_18980:
[----:B------:R-:W-:Y:S05]  /*3c70*/  BSYNC.RECONVERGENT B3 ;  /* 0x0000000000037941 */ /* 0x000fea0003800200 */
.L_x_18979:
        /* <DEDUP_REMOVED lines=9> */
.L_x_18978:
[----:B------:R-:W-:Y:S05]  /*3d10*/  BSYNC.RECONVERGENT B2 ;  /* 0x0000000000027941 */ /* 0x000fea0003800200 */
.L_x_18977:
        /* <DEDUP_REMOVED lines=20> */
.L_x_18988:
        /* <DEDUP_REMOVED lines=13> */
.L_x_18990:
[----:B------:R-:W-:Y:S05]  /*3f30*/  BSYNC.RECONVERGENT B4 ;  /* 0x0000000000047941 */ /* 0x000fea0003800200 */
.L_x_18989:
        /* <DEDUP_REMOVED lines=42> */
.L_x_18987:
[----:B------:R-:W-:Y:S05]  /*41e0*/  BSYNC.RECONVERGENT B3 ;  /* 0x0000000000037941 */ /* 0x000fea0003800200 */
.L_x_18986:
        /* <DEDUP_REMOVED lines=9> */
.L_x_18985:
[----:B------:R-:W-:Y:S05]  /*4280*/  BSYNC.RECONVERGENT B2 ;  /* 0x0000000000027941 */ /* 0x000fea0003800200 */
.L_x_18984:
        /* <DEDUP_REMOVED lines=20> */
.L_x_18995:
        /* <DEDUP_REMOVED lines=13> */
.L_x_18997:
[----:B------:R-:W-:Y:S05]  /*44a0*/  BSYNC.RECONVERGENT B4 ;  /* 0x0000000000047941 */ /* 0x000fea0003800200 */
.L_x_18996:
        /* <DEDUP_REMOVED lines=42> */
.L_x_18994:
[----:B------:R-:W-:Y:S05]  /*4750*/  BSYNC.RECONVERGENT B3 ;  /* 0x0000000000037941 */ /* 0x000fea0003800200 */
.L_x_18993:
        /* <DEDUP_REMOVED lines=9> */
.L_x_18992:
[----:B------:R-:W-:Y:S05]  /*47f0*/  BSYNC.RECONVERGENT B2 ;  /* 0x0000000000027941 */ /* 0x000fea0003800200 */
.L_x_18991:
        /* <DEDUP_REMOVED lines=19> */
.L_x_19001:
        /* <DEDUP_REMOVED lines=13> */
.L_x_19003:
[----:B------:R-:W-:Y:S05]  /*4a00*/  BSYNC.RECONVERGENT B3 ;  /* 0x0000000000037941 */ /* 0x000fea0003800200 */
.L_x_19002:
        /* <DEDUP_REMOVED lines=43> */
.L_x_19000:
[----:B------:R-:W-:Y:S05]  /*4cc0*/  BSYNC.RECONVERGENT B2 ;  /* 0x0000000000027941 */ /* 0x000fea0003800200 */
.L_x_18999:
        /* <DEDUP_REMOVED lines=9> */
[----:B------:R-:W-:Y:S06]  /*4d60*/  BRA `(.L_x_18998) ;  /* 0x0000001400447947 */ /* 0x000fec0003800000 */
.L_x_18976:
[----:B------:R-:W-:Y:S01]  /*4d70*/  BSSY.RECONVERGENT B2, `(.L_x_19004) ;  /* 0x0000056000027945 */ /* 0x000fe20003800200 */
[----:B012---:R-:W-:Y:S01]  /*4d80*/  IMAD.MOV.U32 R12, RZ, RZ, R15 ;  /* 0x000000ffff0c7224 */ /* 0x007fe200078e000f */
        /* <DEDUP_REMOVED lines=19> */
.L_x_19008:
        /* <DEDUP_REMOVED lines=13> */
.L_x_19010:
[----:B------:R-:W-:Y:S05]  /*4f90*/  BSYNC.RECONVERGENT B4 ;  /* 0x0000000000047941 */ /* 0x000fea0003800200 */
.L_x_19009:
        /* <DEDUP_REMOVED lines=42> */
.L_x_19007:
[----:B------:R-:W-:Y:S05]  /*5240*/  BSYNC.RECONVERGENT B3 ;  /* 0x0000000000037941 */ /* 0x000fea0003800200 */
.L_x_19006:
        /* <DEDUP_REMOVED lines=8> */
.L_x_19005:
[----:B------:R-:W-:Y:S05]  /*52d0*/  BSYNC.RECONVERGENT B2 ;  /* 0x0000000000027941 */ /* 0x000fea0003800200 */
.L_x_19004:
        /* <DEDUP_REMOVED lines=17> */
.L_x_19015:
        /* <DEDUP_REMOVED lines=13> */
.L_x_19017:
[----:B------:R-:W-:Y:S05]  /*54c0*/  BSYNC.RECONVERGENT B4 ;  /* 0x0000000000047941 */ /* 0x000fea0003800200 */
.L_x_19016:
        /* <DEDUP_REMOVED lines=43> */
.L_x_19014:
[----:B------:R-:W-:Y:S05]  /*5780*/  BSYNC.RECONVERGENT B3 ;  /* 0x0000000000037941 */ /* 0x000fea0003800200 */
.L_x_19013:
        /* <DEDUP_REMOVED lines=8> */
.L_x_19012:
[----:B------:R-:W-:Y:S05]  /*5810*/  BSYNC.RECONVERGENT B2 ;  /* 0x0000000000027941 */ /* 0x000fea0003800200 */
.L_x_19011:
        /* <DEDUP_REMOVED lines=17> */
.L_x_19022:
        /* <DEDUP_REMOVED lines=13> */
.L_x_19024:
[----:B------:R-:W-:Y:S05]  /*5a00*/  BSYNC.RECONVERGENT B4 ;  /* 0x0000000000047941 */ /* 0x000fea0003800200 */
.L_x_19023:
        /* <DEDUP_REMOVED lines=43> */
.L_x_19021:
[----:B------:R-:W-:Y:S05]  /*5cc0*/  BSYNC.RECONVERGENT B3 ;  /* 0x0000000000037941 */ /* 0x000fea0003800200 */
.L_x_19020:
        /* <DEDUP_REMOVED lines=8> */
.L_x_19019:
[----:B------:R-:W-:Y:S05]  /*5d50*/  BSYNC.RECONVERGENT B2 ;  /* 0x0000000000027941 */ /* 0x000fea0003800200 */
.L_x_19018:
        /* <DEDUP_REMOVED lines=16> */
.L_x_19027:
        /* <DEDUP_REMOVED lines=13> */
.L_x_19029:
[----:B------:R-:W-:Y:S05]  /*5f30*/  BSYNC.RECONVERGENT B3 ;  /* 0x0000000000037941 */ /* 0x000fea0003800200 */
.L_x_19028:
        /* <DEDUP_REMOVED lines=43> */
.L_x_19026:
[----:B------:R-:W-:Y:S05]  /*61f0*/  BSYNC.RECONVERGENT B2 ;  /* 0x0000000000027941 */ /* 0x000fea0003800200 */
.L_x_19025:
[----:B------:R-:W-:Y:S01]  /*6200*/  I2FP.F32.U32 R12, R13 ;  /* 0x0000000d000c7245 */ /* 0x000fe20000201000 */
[----:B------:R-:W-:-:S04]  /*6210*/  IMAD.MOV.U32 R13, RZ, RZ, 0x2f800000 ;  /* 0x2f800000ff0d7424 */ /* 0x000fc800078e00ff */
[----:B------:R-:W-:Y:S01]  /*6220*/  FFMA.FTZ R12, R12, R13, 1.1641532182693481445e-10 ;  /* 0x2f0000000c0c7423 */ /* 0x000fe2000001000d */
[----:B-----5:R-:W-:-:S04]  /*6230*/  FMUL.FTZ R13, R27, UR13 ;  /* 0x0000000d1b0d7c20 */ /* 0x020fc80008410000 */
[----:B------:R-:W-:Y:S01]  /*6240*/  FMUL.FTZ R13, R13, UR12 ;  /* 0x0000000c0d0d7c20 */ /* 0x000fe20008410000 */
[----:B------:R-:W-:-:S04]  /*6250*/  FSETP.GTU.FTZ.AND P2, PT, R12, UR10, PT ;  /* 0x0000000a0c007c0b */ /* 0x000fc8000bf5c000 */
[----:B------:R-:W-:Y:S02]  /*6260*/  SEL R48, RZ, 0x1, P2 ;  /* 0x00000001ff307807 */ /* 0x000fe40001000000 */
[----:B------:R-:W-:-:S07]  /*6270*/  FSEL R19, R13, RZ, !P2 ;  /* 0x000000ff0d137208 */ /* 0x000fce0005000000 */
.L_x_18998:
[----:B------:R-:W-:Y:S05]  /*6280*/  BSYNC.RECONVERGENT B1 ;  /* 0x0000000000017941 */ /* 0x000fea0003800200 */
.L_x_18975:
[----:B------:R-:W-:Y:S01]  /*6290*/  IADD3 R12, PT, PT, R44, 0x20, RZ ;  /* 0x000000202c0c7810 */ /* 0x000fe20007ffe0ff */
[----:B------:R-:W-:Y:S04]  /*62a0*/  BSSY.RECONVERGENT B1, `(.L_x_19030) ;  /* 0x0000010000017945 */ /* 0x000fe80003800200 */
[----:B------:R-:W-:-:S05]  /*62b0*/  IMAD.WIDE.U32 R12, R12, 0x10, R68 ;  /* 0x000000100c0c7825 */ /* 0x000fca00078e0044 */
[----:B-----5:R0:W-:Y:S01]  /*62c0*/  STG.E.128 desc[UR8][R12.64], R16 ;  /* 0x000000100c007986 */ /* 0x0201e2000c101d08 */
[----:B------:R-:W-:Y:S05]  /*62d0*/  @!P1 BRA `(.L_x_19031) ;  /* 0x0000000000309947 */ /* 0x000fea0003800000 */
[----:B0-----:R-:W0:Y:S01]  /*62e0*/  LDC.64 R12, c[0x0][0x3b0] ;  /* 0x0000ec00ff0c7b82 */ /* 0x001e220000000a00 */
[----:B------:R-:W-:Y:S01]  /*62f0*/  VIADD R15, R45, 0x20 ;  /* 0x000000202d0f7836 */ /* 0x000fe20000000000 */
[----:B------:R-:W-:-:S03]  /*6300*/  SHF.L.U32 R14, R11, 0x10, RZ ;  /* 0x000000100b0e7819 */ /* 0x000fc600000006ff */
[----:B0-----:R-:W-:Y:S01]  /*6310*/  IMAD.WIDE.U32 R12, R15, 0x4, R12 ;  /* 0x000000040f0c7825 */ /* 0x001fe200078e000c */
[----:B------:R-:W-:Y:S02]  /*6320*/  LOP3.LUT R15, R14, 0xff0000, RZ, 0xc0, !PT ;  /* 0x00ff00000e0f7812 */ /* 0x000fe400078ec0ff */
[----:B------:R-:W-:-:S05]  /*6330*/  LOP3.LUT R14, R48, 0xffff, RZ, 0xc0, !PT ;  /* 0x0000ffff300e7812 */ /* 0x000fca00078ec0ff */
[----:B------:R-:W-:Y:S01]  /*6340*/  IMAD R14, R14, 0x1000000, R15 ;  /* 0x010000000e0e7824 */ /* 0x000fe200078e020f */
[----:B------:R-:W-:-:S04]  /*6350*/  LOP3.LUT R15, R10, 0xff, RZ, 0xc0, !PT ;  /* 0x000000ff0a0f7812 */ /* 0x000fc800078ec0ff */
[----:B------:R-:W-:Y:S02]  /*6360*/  LEA R14, R15, R14, 0x8 ;  /* 0x0000000e0f0e7211 */ /* 0x000fe400078e40ff */
[----:B------:R-:W-:-:S05]  /*6370*/  LOP3.LUT R15, R9, 0xff, RZ, 0xc0, !PT ;  /* 0x000000ff090f7812 */ /* 0x000fca00078ec0ff */
[----:B------:R-:W-:-:S05]  /*6380*/  IMAD.IADD R15, R14, 0x1, R15 ;  /* 0x000000010e0f7824 */ /* 0x000fca00078e020f */
[----:B------:R1:W-:Y:S02]  /*6390*/  STG.E desc[UR8][R12.64], R15 ;  /* 0x0000000f0c007986 */ /* 0x0003e4000c101908 */
.L_x_19031:
[----:B------:R-:W-:Y:S05]  /*63a0*/  BSYNC.RECONVERGENT B1 ;  /* 0x0000000000017941 */ /* 0x000fea0003800200 */
.L_x_19030:
[----:B------:R-:W-:Y:S04]  /*63b0*/  BSSY.RECONVERGENT B1, `(.L_x_19032) ;  /* 0x0000006000017945 */ /* 0x000fe80003800200 */
[----:B------:R-:W-:Y:S05]  /*63c0*/  @!P1 BRA `(.L_x_19033) ;  /* 0x0000000000109947 */ /* 0x000fea0003800000 */
[----:B------:R-:W2:Y:S01]  /*63d0*/  LDC.64 R24, c[0x0][0x390] ;  /* 0x0000e400ff187b82 */ /* 0x000ea20000000a00 */
[----:B01----:R-:W-:-:S05]  /*63e0*/  IADD3 R13, PT, PT, R45, 0x40, RZ ;  /* 0x000000402d0d7810 */ /* 0x003fca0007ffe0ff */
[----:B--2---:R-:W-:-:S06]  /*63f0*/  IMAD.WIDE.U32 R24, R13, 0x10, R24 ;  /* 0x000000100d187825 */ /* 0x004fcc00078e0018 */
[----:B------:R-:W5:Y:S02]  /*6400*/  LDG.E.128 R24, desc[UR8][R24.64] ;  /* 0x0000000818187981 */ /* 0x000f64000c1e1d00 */
.L_x_19033:
[----:B------:R-:W-:Y:S05]  /*6410*/  BSYNC.RECONVERGENT B1 ;  /* 0x0000000000017941 */ /* 0x000fea0003800200 */
.L_x_19032:
        /* <DEDUP_REMOVED lines=27> */
.L_x_19040:
        /* <DEDUP_REMOVED lines=13> */
.L_x_19042:
[----:B------:R-:W-:Y:S05]  /*66a0*/  BSYNC.RECONVERGENT B4 ;  /* 0x0000000000047941 */ /* 0x000fea0003800200 */
.L_x_19041:
        /* <DEDUP_REMOVED lines=42> */
[----:B------:R-:W-:-:S07]  /*6950*/  LOP3.LUT R4, R66, UR32, R65, 0x96, !PT ;  /* 0x0000002042047c12 */ /* 0x000fce000f8e9641 */
.L_x_19039:
[----:B------:R-:W-:Y:S05]  /*6960*/  BSYNC.RECONVERGENT B3 ;  /* 0x0000000000037941 */ /* 0x000fea0003800200 */
.L_x_19038:
        /* <DEDUP_REMOVED lines=8> */
[----:B------:R-:W-:-:S07]  /*69f0*/  SEL R9, RZ, 0x1, P3 ;  /* 0x00000001ff097807 */ /* 0x000fce0001800000 */
.L_x_19037:
[----:B------:R-:W-:Y:S05]  /*6a00*/  BSYNC.RECONVERGENT B2 ;  /* 0x0000000000027941 */ /* 0x000fea0003800200 */
.L_x_19036:
        /* <DEDUP_REMOVED lines=20> */
.L_x_19047:
        /* <DEDUP_REMOVED lines=13> */
.L_x_19049:
[----:B------:R-:W-:Y:S05]  /*6c20*/  BSYNC.RECONVERGENT B4 ;  /* 0x0000000000047941 */ /* 0x000fea0003800200 */
.L_x_19048:
        /* <DEDUP_REMOVED lines=42> */
.L_x_19046:
[----:B------:R-:W-:Y:S05]  /*6ed0*/  BSYNC.RECONVERGENT B3 ;  /* 0x0000000000037941 */ /* 0x000fea0003800200 */
.L_x_19045:
        /* <DEDUP_REMOVED lines=9> */
.L_x_19044:
[----:B------:R-:W-:Y:S05]  /*6f70*/  BSYNC.RECONVERGENT B2 ;  /* 0x0000000000027941 */ /* 0x000fea0003800200 */
.L_x_19043:
        /* <DEDUP_REMOVED lines=20> */
.L_x_19054:
        /* <DEDUP_REMOVED lines=13> */
.L_x_19056:
[----:B------:R-:W-:Y:S05]  /*7190*/  BSYNC.RECONVERGENT B4 ;  /* 0x0000000000047941 */ /* 0x000fea0003800200 */
.L_x_19055:
        /* <DEDUP_REMOVED lines=43> */
.L_x_19053:
[----:B------:R-:W-:Y:S05]  /*7450*/  BSYNC.RECONVERGENT B3 ;  /* 0x0000000000037941 */ /* 0x000fea0003800200 */
.L_x_19052:
        /* <DEDUP_REMOVED lines=9> */
.L_x_19051:
[----:B------:R-:W-:Y:S05]  /*74f0*/  BSYNC.RECONVERGENT B2 ;  /* 0x0000000000027941 */ /* 0x000fea0003800200 */
.L_x_19050:
        /* <DEDUP_REMOVED lines=19> */
.L_x_19060:
        /* <DEDUP_REMOVED lines=13> */
.L_x_19062:
[----:B------:R-:W-:Y:S05]  /*7700*/  BSYNC.RECONVERGENT B3 ;  /* 0x0000000000037941 */ /* 0x000fea0003800200 */
.L_x_19061:
        /* <DEDUP_REMOVED lines=43> */
.L_x_19059:
[----:B------:R-:W-:Y:S05]  /*79c0*/  BSYNC.RECONVERGENT B2 ;  /* 0x0000000000027941 */ /* 0x000fea0003800200 */
.L_x_19058:
        /* <DEDUP_REMOVED lines=8> */
[----:B------:R-:W-:Y:S01]  /*7a50*/  SEL R48, RZ, 0x1, P2 ;  /* 0x00000001ff307807 */ /* 0x000fe20001000000 */
[----:B------:R-:W-:Y:S06]  /*7a60*/  BRA `(.L_x_19057) ;  /* 0x0000001400487947 */ /* 0x000fec0003800000 */
.L_x_19035:
[----:B------:R-:W-:Y:S01]  /*7a70*/  BSSY.RECONVERGENT B2, `(.L_x_19063) ;  /* 0x0000057000027945 */ /* 0x000fe20003800200 */
[----:B------:R-:W-:Y:S01]  /*7a80*/  IMAD.MOV.U32 R14, RZ, RZ, R51 ;  /* 0x000000ffff0e7224 */ /* 0x000fe200078e0033 */
[----:B------:R-:W-:Y:S01]  /*7a90*/  MOV R49, R50 ;  /* 0x0000003200317202 */ /* 0x000fe20000000f00 */
[----:B01----:R-:W-:Y:S01]  /*7aa0*/  IMAD.MOV.U32 R12, RZ, RZ, RZ ;  /* 0x000000ffff0c7224 */ /* 0x003fe200078e00ff */
        /* <DEDUP_REMOVED lines=17> */
.L_x_19067:
        /* <DEDUP_REMOVED lines=13> */
.L_x_19069:
[----:B------:R-:W-:Y:S05]  /*7c90*/  BSYNC.RECONVERGENT B4 ;  /* 0x0000000000047941 */ /* 0x000fea0003800200 */
.L_x_19068:
        /* <DEDUP_REMOVED lines=43> */
.L_x_19066:
[----:B------:R-:W-:Y:S05]  /*7f50*/  BSYNC.RECONVERGENT B3 ;  /* 0x0000000000037941 */ /* 0x000fea0003800200 */
.L_x_19065:
[----:B------:R-:W-:Y:S01]  /*7f60*/  HFMA2 R12, -RZ, RZ, 0.1171875, 0 ;  /* 0x2f800000ff0c7431 */ /* 0x000fe200000001ff */
[----:B------:R-:W-:-:S05]  /*7f70*/  I2FP.F32.U32 R9, R9 ;  /* 0x0000000900097245 */ /* 0x000fca0000201000 */
[----:B------:R-:W-:Y:S01]  /*7f80*/  FFMA.FTZ R9, R9, R12, 1.1641532182693481445e-10 ;  /* 0x2f00000009097423 */ /* 0x000fe2000001000c */
[----:B-----5:R-:W-:-:S04]  /*7f90*/  FMUL.FTZ R12, R24, UR13 ;  /* 0x0000000d180c7c20 */ /* 0x020fc80008410000 */
[----:B------:R-:W-:Y:S01]  /*7fa0*/  FMUL.FTZ R12, R12, UR12 ;  /* 0x0000000c0c0c7c20 */ /* 0x000fe20008410000 */
[----:B------:R-:W-:-:S04]  /*7fb0*/  FSETP.GTU.FTZ.AND P2, PT, R9, UR10, PT ;  /* 0x0000000a09007c0b */ /* 0x000fc8000bf5c000 */
[----:B------:R-:W-:Y:S02]  /*7fc0*/  SEL R9, RZ, 0x1, P2 ;  /* 0x00000001ff097807 */ /* 0x000fe40001000000 */
[----:B------:R-:W-:-:S07]  /*7fd0*/  FSEL R12, R12, RZ, !P2 ;  /* 0x000000ff0c0c7208 */ /* 0x000fce0005000000 */
.L_x_19064:
[----:B------:R-:W-:Y:S05]  /*7fe0*/  BSYNC.RECONVERGENT B2 ;  /* 0x0000000000027941 */ /* 0x000fea0003800200 */
.L_x_19063:
        /* <DEDUP_REMOVED lines=17> */
.L_x_19074:
        /* <DEDUP_REMOVED lines=13> */
.L_x_19076:
[----:B------:R-:W-:Y:S05]  /*81d0*/  BSYNC.RECONVERGENT B4 ;  /* 0x0000000000047941 */ /* 0x000fea0003800200 */
.L_x_19075:
        /* <DEDUP_REMOVED lines=43> */
.L_x_19073:
[----:B------:R-:W-:Y:S05]  /*8490*/  BSYNC.RECONVERGENT B3 ;  /* 0x0000000000037941 */ /* 0x000fea0003800200 */
.L_x_19072:
        /* <DEDUP_REMOVED lines=8> */
.L_x_19071:
[----:B------:R-:W-:Y:S05]  /*8520*/  BSYNC.RECONVERGENT B2 ;  /* 0x0000000000027941 */ /* 0x000fea0003800200 */
.L_x_19070:
        /* <DEDUP_REMOVED lines=17> */
.L_x_19081:
        /* <DEDUP_REMOVED lines=13> */
.L_x_19083:
[----:B------:R-:W-:Y:S05]  /*8710*/  BSYNC.RECONVERGENT B4 ;  /* 0x0000000000047941 */ /* 0x000fea0003800200 */
.L_x_19082:
        /* <DEDUP_REMOVED lines=43> */
.L_x_19080:
[----:B------:R-:W-:Y:S05]  /*89d0*/  BSYNC.RECONVERGENT B3 ;  /* 0x0000000000037941 */ /* 0x000fea0003800200 */
.L_x_19079:
        /* <DEDUP_REMOVED lines=8> */
.L_x_19078:
[----:B------:R-:W-:Y:S05]  /*8a60*/  BSYNC.RECONVERGENT B2 ;  /* 0x0000000000027941 */ /* 0x000fea0003800200 */
.L_x_19077:
        /* <DEDUP_REMOVED lines=16> */
.L_x_19086:
        /* <DEDUP_REMOVED lines=13> */
.L_x_19088:
[----:B------:R-:W-:Y:S05]  /*8c40*/  BSYNC.RECONVERGENT B3 ;  /* 0x0000000000037941 */ /* 0x000fea0003800200 */
.L_x_19087:
        /* <DEDUP_REMOVED lines=43> */
.L_x_19085:
[----:B------:R-:W-:Y:S05]  /*8f00*/  BSYNC.RECONVERGENT B2 ;  /* 0x0000000000027941 */ /* 0x000fea0003800200 */
.L_x_19084:
        /* <DEDUP_REMOVED lines=8> */
.L_x_19057:
[----:B------:R-:W-:Y:S05]  /*8f90*/  BSYNC.RECONVERGENT B1 ;  /* 0x0000000000017941 */ /* 0x000fea0003800200 */
.L_x_19034:
[----:B------:R-:W0:Y:S01]  /*8fa0*/  LDC.64 R66, c[0x0][0x3a8] ;  /* 0x0000ea00ff427b82 */ /* 0x000e220000000a00 */
[----:B------:R-:W-:Y:S01]  /*8fb0*/  VIADD R50, R44, 0x40 ;  /* 0x000000402c327836 */ /* 0x000fe20000000000 */
[----:B------:R-:W-:Y:S03]  /*8fc0*/  BSSY.RECONVERGENT B1, `(.L_x_19089) ;  /* 0x0000010000017945 */ /* 0x000fe60003800200 */
        /* <DEDUP_REMOVED lines=10> */
[----:B------:R-:W-:Y:S01]  /*9070*/  IMAD.IADD R65, R47, 0x1, R50 ;  /* 0x000000012f417824 */ /* 0x000fe200078e0232 */
[----:B------:R-:W-:Y:S01]  /*9080*/  IADD3 R47, PT, PT, R45, 0x40, RZ ;  /* 0x000000402d2f7810 */ /* 0x000fe20007ffe0ff */
[----:B------:R-:W0:Y:S04]  /*9090*/  LDC.64 R50, c[0x0][0x3b0] ;  /* 0x0000ec00ff327b82 */ /* 0x000e280000000a00 */
[----:B0-----:R-:W-:-:S05]  /*90a0*/  IMAD.WIDE.U32 R50, R47, 0x4, R50 ;  /* 0x000000042f327825 */ /* 0x001fca00078e0032 */
[----:B------:R1:W-:Y:S02]  /*90b0*/  STG.E desc[UR8][R50.64], R65 ;  /* 0x0000004132007986 */ /* 0x0003e4000c101908 */
.L_x_19090:
[----:B------:R-:W-:Y:S05]  /*90c0*/  BSYNC.RECONVERGENT B1 ;  /* 0x0000000000017941 */ /* 0x000fea0003800200 */
.L_x_19089:
[----:B------:R-:W-:Y:S01]  /*90d0*/  BSSY.RECONVERGENT B1, `(.L_x_19091) ;  /* 0x0000006000017945 */ /* 0x000fe20003800200 */
[----:B------:R-:W-:-:S03]  /*90e0*/  VIADD R70, R45, 0x60 ;  /* 0x000000602d467836 */ /* 0x000fc60000000000 */
[----:B------:R-:W-:Y:S05]  /*90f0*/  @!P1 BRA `(.L_x_19092) ;  /* 0x00000000000c9947 */ /* 0x000fea0003800000 */
[----:B------:R-:W2:Y:S02]  /*9100*/  LDC.64 R24, c[0x0][0x390] ;  /* 0x0000e400ff187b82 */ /* 0x000ea40000000a00 */
[----:B--2---:R-:W-:-:S06]  /*9110*/  IMAD.WIDE.U32 R24, R70, 0x10, R24 ;  /* 0x0000001046187825 */ /* 0x004fcc00078e0018 */
[----:B------:R-:W5:Y:S02]  /*9120*/  LDG.E.128 R24, desc[UR8][R24.64] ;  /* 0x0000000818187981 */ /* 0x000f64000c1e1d00 */
.L_x_19092:
[----:B------:R-:W-:Y:S05]  /*9130*/  BSYNC.RECONVERGENT B1 ;  /* 0x0000000000017941 */ /* 0x000fea0003800200 */
.L_x_19091:
[----:B------:R-:W-:Y:S01]  /*9140*/  BSSY.RECONVERGENT B1, `(.L_x_19093) ;  /* 0x00002b7000017945 */ /* 0x000fe20003800200 */
[----:B01----:R-:W-:-:S03]  /*9150*/  IADD3 R51, PT, PT, R44, 0x60, RZ ;  /* 0x000000602c337810 */ /* 0x003fc60007ffe0ff */
[----:B------:R-:W-:Y:S05]  /*9160*/  @!P0 BRA `(.L_x_19094) ;  /* 0x0000001400888947 */ /* 0x000fea0003800000 */
[----:B------:R-:W0:Y:S01]  /*9170*/  LDC.64 R44, c[0x0][0x3a0] ;  /* 0x0000e800ff2c7b82 */ /* 0x000e220000000a00 */
[----:B------:R-:W-:Y:S01]  /*9180*/  ISETP.GT.AND P0, PT, R46, RZ, PT ;  /* 0x000000ff2e00720c */ /* 0x000fe20003f04270 */
[----:B0-----:R-:W-:-:S06]  /*9190*/  IMAD.WIDE.U32 R44, R51, 0x10, R44 ;  /* 0x00000010332c7825 */ /* 0x001fcc00078e002c */
[----:B------:R-:W5:Y:S01]  /*91a0*/  LDG.E.128 R44, desc[UR8][R44.64] ;  /* 0x000000082c2c7981 */ /* 0x000f62000c1e1d00 */
[----:B------:R-:W-:Y:S05]  /*91b0*/  BSSY.RECONVERGENT B2, `(.L_x_19095) ;  /* 0x0000057000027945 */ /* 0x000fea0003800200 */
        /* <DEDUP_REMOVED lines=19> */
.L_x_19099:
        /* <DEDUP_REMOVED lines=13> */
.L_x_19101:
[----:B------:R-:W-:Y:S05]  /*93c0*/  BSYNC.RECONVERGENT B4 ;  /* 0x0000000000047941 */ /* 0x000fea0003800200 */
.L_x_19100:
        /* <DEDUP_REMOVED lines=41> */
[----:B------:R-:W-:Y:S01]  /*9660*/  HFMA2 R65, -RZ, RZ, 0, 0 ;  /* 0x00000000ff417431 */ /* 0x000fe200000001ff */
[----:B------:R-:W-:-:S07]  /*9670*/  MOV R0, R64 ;  /* 0x0000004000007202 */ /* 0x000fce0000000f00 */
.L_x_19098:
[----:B------:R-:W-:Y:S05]  /*9680*/  BSYNC.RECONVERGENT B3 ;  /* 0x0000000000037941 */ /* 0x000fea0003800200 */
.L_x_19097:
        /* <DEDUP_REMOVED lines=9> */
.L_x_19096:
[----:B------:R-:W-:Y:S05]  /*9720*/  BSYNC.RECONVERGENT B2 ;  /* 0x0000000000027941 */ /* 0x000fea0003800200 */
.L_x_19095:
        /* <DEDUP_REMOVED lines=20> */
.L_x_19106:
        /* <DEDUP_REMOVED lines=13> */
.L_x_19108:
[----:B------:R-:W-:Y:S05]  /*9940*/  BSYNC.RECONVERGENT B4 ;  /* 0x0000000000047941 */ /* 0x000fea0003800200 */
.L_x_19107:
        /* <DEDUP_REMOVED lines=43> */
.L_x_19105:
[----:B------:R-:W-:Y:S05]  /*9c00*/  BSYNC.RECONVERGENT B3 ;  /* 0x0000000000037941 */ /* 0x000fea0003800200 */
.L_x_19104:
        /* <DEDUP_REMOVED lines=9> */
.L_x_19103:
[----:B------:R-:W-:Y:S05]  /*9ca0*/  BSYNC.RECONVERGENT B2 ;  /* 0x0000000000027941 */ /* 0x000fea0003800200 */
.L_x_19102:
        /* <DEDUP_REMOVED lines=20> */
.L_x_19113:
        /* <DEDUP_REMOVED lines=13> */
.L_x_19115:
[----:B------:R-:W-:Y:S05]  /*9ec0*/  BSYNC.RECONVERGENT B4 ;  /* 0x0000000000047941 */ /* 0x000fea0003800200 */
.L_x_19114:
        /* <DEDUP_REMOVED lines=42> */
.L_x_19112:
[----:B------:R-:W-:Y:S05]  /*a170*/  BSYNC.RECONVERGENT B3 ;  /* 0x0000000000037941 */ /* 0x000fea0003800200 */
.L_x_19111:
        /* <DEDUP_REMOVED lines=9> */
.L_x_19110:
[----:B------:R-:W-:Y:S05]  /*a210*/  BSYNC.RECONVERGENT B2 ;  /* 0x0000000000027941 */ /* 0x000fea0003800200 */
.L_x_19109:
        /* <DEDUP_REMOVED lines=19> */
.L_x_19119:
        /* <DEDUP_REMOVED lines=13> */
.L_x_19121:
[----:B------:R-:W-:Y:S05]  /*a420*/  BSYNC.RECONVERGENT B3 ;  /* 0x0000000000037941 */ /* 0x000fea0003800200 */
.L_x_19120:
        /* <DEDUP_REMOVED lines=43> */
.L_x_19118:
[----:B------:R-:W-:Y:S05]  /*a6e0*/  BSYNC.RECONVERGENT B2 ;  /* 0x0000000000027941 */ /* 0x000fea0003800200 */
.L_x_19117:
        /* <DEDUP_REMOVED lines=10> */
.L_x_19094:
        /* <DEDUP_REMOVED lines=21> */
.L_x_19126:
        /* <DEDUP_REMOVED lines=13> */
.L_x_19128:
[----:B------:R-:W-:Y:S05]  /*a9b0*/  BSYNC.RECONVERGENT B4 ;  /* 0x0000000000047941 */ /* 0x000fea0003800200 */
.L_x_19127:
        /* <DEDUP_REMOVED lines=43> */
.L_x_19125:
[----:B------:R-:W-:Y:S05]  /*ac70*/  BSYNC.RECONVERGENT B3 ;  /* 0x0000000000037941 */ /* 0x000fea0003800200 */
.L_x_19124:
[----:B------:R-:W-:Y:S01]  /*ac80*/  I2FP.F32.U32 R9, R9 ;  /* 0x0000000900097245 */ /* 0x000fe20000201000 */
[----:B------:R-:W-:-:S04]  /*ac90*/  IMAD.MOV.U32 R44, RZ, RZ, 0x2f800000 ;  /* 0x2f800000ff2c7424 */ /* 0x000fc800078e00ff */
[----:B------:R-:W-:-:S05]  /*aca0*/  FFMA.FTZ R9, R9, R44, 1.1641532182693481445e-10 ;  /* 0x2f00000009097423 */ /* 0x000fca000001002c */
[----:B------:R-:W-:Y:S01]  /*acb0*/  FSETP.GTU.FTZ.AND P0, PT, R9, UR10, PT ;  /* 0x0000000a09007c0b */ /* 0x000fe2000bf1c000 */
[----:B-----5:R-:W-:-:S04]  /*acc0*/  FMUL.FTZ R9, R24, UR13 ;  /* 0x0000000d18097c20 */ /* 0x020fc80008410000 */
[----:B------:R-:W-:Y:S01]  /*acd0*/  FMUL.FTZ R44, R9, UR12 ;  /* 0x0000000c092c7c20 */ /* 0x000fe20008410000 */
[----:B------:R-:W-:-:S04]  /*ace0*/  SEL R9, RZ, 0x1, P0 ;  /* 0x00000001ff097807 */ /* 0x000fc80000000000 */
[----:B------:R-:W-:-:S07]  /*acf0*/  FSEL R44, R44, RZ, !P0 ;  /* 0x000000ff2c2c7208 */ /* 0x000fce0004000000 */
.L_x_19123:
[----:B------:R-:W-:Y:S05]  /*ad00*/  BSYNC.RECONVERGENT B2 ;  /* 0x0000000000027941 */ /* 0x000fea0003800200 */
.L_x_19122:
        /* <DEDUP_REMOVED lines=17> */
.L_x_19133:
        /* <DEDUP_REMOVED lines=13> */
.L_x_19135:
[----:B------:R-:W-:Y:S05]  /*aef0*/  BSYNC.RECONVERGENT B4 ;  /* 0x0000000000047941 */ /* 0x000fea0003800200 */
.L_x_19134:
        /* <DEDUP_REMOVED lines=43> */
.L_x_19132:
[----:B------:R-:W-:Y:S05]  /*b1b0*/  BSYNC.RECONVERGENT B3 ;  /* 0x0000000000037941 */ /* 0x000fea0003800200 */
.L_x_19131:
        /* <DEDUP_REMOVED lines=8> */
.L_x_19130:
[----:B------:R-:W-:Y:S05]  /*b240*/  BSYNC.RECONVERGENT B2 ;  /* 0x0000000000027941 */ /* 0x000fea0003800200 */
.L_x_19129:
        /* <DEDUP_REMOVED lines=17> */
.L_x_19140:
        /* <DEDUP_REMOVED lines=13> */
.L_x_19142:
[----:B------:R-:W-:Y:S05]  /*b430*/  BSYNC.RECONVERGENT B4 ;  /* 0x0000000000047941 */ /* 0x000fea0003800200 */
.L_x_19141:
        /* <DEDUP_REMOVED lines=43> */
.L_x_19139:
[----:B------:R-:W-:Y:S05]  /*b6f0*/  BSYNC.RECONVERGENT B3 ;  /* 0x0000000000037941 */ /* 0x000fea0003800200 */
.L_x_19138:
        /* <DEDUP_REMOVED lines=8> */
.L_x_19137:
[----:B------:R-:W-:Y:S05]  /*b780*/  BSYNC.RECONVERGENT B2 ;  /* 0x0000000000027941 */ /* 0x000fea0003800200 */
.L_x_19136:
        /* <DEDUP_REMOVED lines=16> */
.L_x_19145:
        /* <DEDUP_REMOVED lines=13> */
.L_x_19147:
[----:B------:R-:W-:Y:S05]  /*b960*/  BSYNC.RECONVERGENT B3 ;  /* 0x0000000000037941 */ /* 0x000fea0003800200 */
.L_x_19146:
        /* <DEDUP_REMOVED lines=43> */
.L_x_19144:
[----:B------:R-:W-:Y:S05]  /*bc20*/  BSYNC.RECONVERGENT B2 ;  /* 0x0000000000027941 */ /* 0x000fea0003800200 */
.L_x_19143:
        /* <DEDUP_REMOVED lines=8> */
.L_x_19116:
[----:B------:R-:W-:Y:S05]  /*bcb0*/  BSYNC.RECONVERGENT B1 ;  /* 0x0000000000017941 */ /* 0x000fea0003800200 */
.L_x_19093:
[----:B------:R-:W0:Y:S01]  /*bcc0*/  LDC.64 R64, c[0x0][0x3a8] ;  /* 0x0000ea00ff407b82 */ /* 0x000e220000000a00 */
[----:B------:R-:W-:Y:S01]  /*bcd0*/  BSSY.RECONVERGENT B1, `(.L_x_19148) ;  /* 0x000000f000017945 */ /* 0x000fe20003800200 */
        /* <DEDUP_REMOVED lines=14> */
.L_x_19149:
[----:B------:R-:W-:Y:S05]  /*bdc0*/  BSYNC.RECONVERGENT B1 ;  /* 0x0000000000017941 */ /* 0x000fea0003800200 */
.L_x_19148:
[----:B01----:R-:W-:Y:S01]  /*bdd0*/  FADD.FTZ R64, RZ, R20 ;  /* 0x00000014ff407221 */ /* 0x003fe20000010000 */
        /* <DEDUP_REMOVED lines=72> */
.L_x_19165:
[----:B-1----:R-:W-:Y:S01]  /*c260*/  FADD.FTZ R51, R70, R51 ;  /* 0x0000003346337221 */ /* 0x002fe20000010000 */
[----:B------:R-:W-:Y:S01]  /*c270*/  FMUL.FTZ R68, R66, R66 ;  /* 0x0000004242447220 */ /* 0x000fe20000410000 */
[----:B------:R-:W-:Y:S01]  /*c280*/  ISETP.NE.AND P1, PT, RZ, UR11, PT ;  /* 0x0000000bff007c0c */ /* 0x000fe2000bf25270 */
[----:B------:R-:W-:Y:S01]  /*c290*/  BSSY.RECONVERGENT B1, `(.L_x_19151) ;  /* 0x0000050000017945 */ /* 0x000fe20003800200 */
[----:B------:R-:W-:Y:S02]  /*c2a0*/  FFMA.FTZ R51, R51, R64, UR14 ;  /* 0x0000000e33337e23 */ /* 0x000fe40008010040 */
[----:B------:R-:W1:Y:S01]  /*c2b0*/  @!P0 LDC.64 R64, c[0x0][0x3c0] ;  /* 0x0000f000ff408b82 */ /* 0x000e620000000a00 */
[----:B------:R-:W-:-:S05]  /*c2c0*/  FSEL R68, R68, RZ, P1 ;  /* 0x000000ff44447208 */ /* 0x000fca0000800000 */
[----:B------:R-:W-:-:S06]  /*c2d0*/  FADD.FTZ R51, R51, R68 ;  /* 0x0000004433337221 */ /* 0x000fcc0000010000 */
[----:B------:R-:W2:Y:S01]  /*c2e0*/  MUFU.RSQ R51, R51 ;  /* 0x0000003300337308 */ /* 0x000ea20000001400 */
[----:B-1----:R-:W-:-:S05]  /*c2f0*/  @!P0 IMAD.WIDE R64, R8, 0x4, R64 ;  /* 0x0000000408408825 */ /* 0x002fca00078e0240 */
[----:B------:R1:W-:Y:S02]  /*c300*/  @!P0 STG.E desc[UR8][R64.64], R66 ;  /* 0x0000004240008986 */ /* 0x0003e4000c101908 */
[----:B-1----:R-:W1:Y:S02]  /*c310*/  @!P0 LDC.64 R64, c[0x0][0x3c8] ;  /* 0x0000f200ff408b82 */ /* 0x002e640000000a00 */
[----:B-1----:R-:W-:-:S05]  /*c320*/  @!P0 IMAD.WIDE R64, R8, 0x4, R64 ;  /* 0x0000000408408825 */ /* 0x002fca00078e0240 */
[----:B--2---:R1:W-:Y:S01]  /*c330*/  @!P0 STG.E desc[UR8][R64.64], R51 ;  /* 0x0000003340008986 */ /* 0x0043e2000c101908 */
[----:B------:R-:W-:-:S13]  /*c340*/  ISETP.GE.AND P0, PT, R76, 0x1, PT ;  /* 0x000000014c00780c */ /* 0x000fda0003f06270 */
[----:B-1----:R-:W-:Y:S05]  /*c350*/  @!P0 BRA `(.L_x_19152) ;  /* 0x00000004000c8947 */ /* 0x002fea0003800000 */
[----:B------:R-:W1:Y:S01]  /*c360*/  LDC.64 R68, c[0x0][0x428] ;  /* 0x00010a00ff447b82 */ /* 0x000e620000000a00 */
[----:B------:R-:W-:Y:S02]  /*c370*/  IADD3 R76, PT, PT, R76, -0x1, RZ ;  /* 0xffffffff4c4c7810 */ /* 0x000fe40007ffe0ff */
[----:B------:R-:W-:Y:S02]  /*c380*/  FSEL R66, R66, RZ, !P1 ;  /* 0x000000ff42427208 */ /* 0x000fe40004800000 */
[----:B------:R-:W-:Y:S01]  /*c390*/  LOP3.LUT R71, R67, 0x1f, RZ, 0xc0, !PT ;  /* 0x0000001f43477812 */ /* 0x000fe200078ec0ff */
[----:B------:R-:W-:Y:S02]  /*c3a0*/  IMAD R76, R76, R77, RZ ;  /* 0x0000004d4c4c7224 */ /* 0x000fe400078e02ff */
[C---:B------:R-:W-:Y:S01]  /*c3b0*/  FADD.FTZ R20, -R66.reuse, R20 ;  /* 0x0000001442147221 */ /* 0x040fe20000010100 */
[C---:B------:R-:W-:Y:S01]  /*c3c0*/  FADD.FTZ R22, -R66.reuse, R22 ;  /* 0x0000001642167221 */ /* 0x040fe20000010100 */
[C---:B0-----:R-:W-:Y:S01]  /*c3d0*/  FADD.FTZ R70, -R66.reuse, R21 ;  /* 0x0000001542467221 */ /* 0x041fe20000010100 */
[----:B------:R-:W-:Y:S01]  /*c3e0*/  SHF.R.S32.HI R65, RZ, 0x1f, R76 ;  /* 0x0000001fff417819 */ /* 0x000fe2000001144c */
[C---:B------:R-:W-:Y:S01]  /*c3f0*/  FMUL.FTZ R21, R51.reuse, R20 ;  /* 0x0000001433157220 */ /* 0x040fe20000410000 */
[C---:B------:R-:W-:Y:S01]  /*c400*/  FADD.FTZ R17, -R66.reuse, R17 ;  /* 0x0000001142117221 */ /* 0x040fe20000010100 */
[----:B------:R-:W-:Y:S01]  /*c410*/  FMUL.FTZ R70, R51, R70 ;  /* 0x0000004633467220 */ /* 0x000fe20000410000 */
[----:B------:R-:W-:Y:S01]  /*c420*/  LEA.HI R64, R65, R76, RZ, 0x2 ;  /* 0x0000004c41407211 */ /* 0x000fe200078f10ff */
[----:B------:R-:W-:Y:S01]  /*c430*/  FADD.FTZ R76, -R66, R23 ;  /* 0x00000017424c7221 */ /* 0x000fe20000010100 */
[----:B------:R-:W-:Y:S01]  /*c440*/  FMUL.FTZ R23, R51, R22 ;  /* 0x0000001633177220 */ /* 0x000fe20000410000 */
[----:B------:R-:W-:Y:S01]  /*c450*/  FFMA.FTZ R20, R21, R72, R40 ;  /* 0x0000004815147223 */ /* 0x000fe20000010028 */
[----:B------:R-:W-:Y:S01]  /*c460*/  LEA.HI.SX32 R67, R64, R71, 0x1e ;  /* 0x0000004740437211 */ /* 0x000fe200078ff2ff */
[----:B------:R-:W-:Y:S01]  /*c470*/  FMUL.FTZ R76, R51, R76 ;  /* 0x0000004c334c7220 */ /* 0x000fe20000410000 */
[----:B------:R-:W-:Y:S01]  /*c480*/  FFMA.FTZ R22, R23, R74, R42 ;  /* 0x0000004a17167223 */ /* 0x000fe2000001002a */
[----:B------:R-:W-:Y:S01]  /*c490*/  FFMA.FTZ R21, R70, R73, R41 ;  /* 0x0000004946157223 */ /* 0x000fe20000010029 */
[----:B------:R-:W-:Y:S01]  /*c4a0*/  FADD.FTZ R45, -R66, R45 ;  /* 0x0000002d422d7221 */ /* 0x000fe20000010100 */
[----:B------:R-:W-:Y:S01]  /*c4b0*/  FFMA.FTZ R23, R76, R75, R43 ;  /* 0x0000004b4c177223 */ /* 0x000fe2000001002b */
[----:B-1----:R-:W-:-:S04]  /*c4c0*/  IMAD.WIDE.U32 R64, R67, 0x10, R68 ;  /* 0x0000001043407825 */ /* 0x002fc800078e0044 */
[C---:B------:R-:W-:Y:S01]  /*c4d0*/  FADD.FTZ R16, -R66.reuse, R16 ;  /* 0x0000001042107221 */ /* 0x040fe20000010100 */
[C---:B------:R-:W-:Y:S01]  /*c4e0*/  FADD.FTZ R18, -R66.reuse, R18 ;  /* 0x0000001242127221 */ /* 0x040fe20000010100 */
[C---:B------:R-:W-:Y:S01]  /*c4f0*/  FADD.FTZ R19, -R66.reuse, R19 ;  /* 0x0000001342137221 */ /* 0x040fe20000010100 */
[C---:B------:R-:W-:Y:S01]  /*c500*/  FADD.FTZ R44, -R66.reuse, R44 ;  /* 0x0000002c422c7221 */ /* 0x040fe20000010100 */
[----:B------:R0:W-:Y:S01]  /*c510*/  STG.E.128 desc[UR8][R64.64], R20 ;  /* 0x0000001440007986 */ /* 0x0001e2000c101d08 */
[C---:B------:R-:W-:Y:S01]  /*c520*/  FADD.FTZ R46, -R66.reuse, R46 ;  /* 0x0000002e422e7221 */ /* 0x040fe20000010100 */
[C---:B------:R-:W-:Y:S01]  /*c530*/  FADD.FTZ R47, -R66.reuse, R47 ;  /* 0x0000002f422f7221 */ /* 0x040fe20000010100 */
[C---:B0-----:R-:W-:Y:S01]  /*c540*/  FADD.FTZ R21, -R66.reuse, R13 ;  /* 0x0000000d42157221 */ /* 0x041fe20000010100 */
        /* <DEDUP_REMOVED lines=8> */
[----:B------:R-:W-:Y:S01]  /*c5d0*/  FMUL.FTZ R15, R51, R19 ;  /* 0x00000013330f7220 */ /* 0x000fe20000410000 */
[C---:B------:R-:W-:Y:S01]  /*c5e0*/  VIADD R65, R67.reuse, 0x20 ;  /* 0x0000002043417836 */ /* 0x040fe20000000000 */
[----:B------:R-:W-:Y:S01]  /*c5f0*/  IADD3 R45, PT, PT, R67, 0x40, RZ ;  /* 0x00000040432d7810 */ /* 0x000fe20007ffe0ff */
[C---:B------:R-:W-:Y:S01]  /*c600*/  FMUL.FTZ R16, R51.reuse, R20 ;  /* 0x0000001433107220 */ /* 0x040fe20000410000 */
[C---:B------:R-:W-:Y:S01]  /*c610*/  FMUL.FTZ R18, R51.reuse, R22 ;  /* 0x0000001633127220 */ /* 0x040fe20000410000 */
[C---:B------:R-:W-:Y:S01]  /*c620*/  FMUL.FTZ R19, R51.reuse, R23 ;  /* 0x0000001733137220 */ /* 0x040fe20000410000 */
[----:B------:R-:W-:Y:S01]  /*c630*/  FMUL.FTZ R20, R51, R44 ;  /* 0x0000002c33147220 */ /* 0x000fe20000410000 */
[----:B------:R-:W-:-:S02]  /*c640*/  VIADD R67, R67, 0x60 ;  /* 0x0000006043437836 */ /* 0x000fc40000000000 */
[C---:B------:R-:W-:Y:S01]  /*c650*/  FMUL.FTZ R22, R51.reuse, R46 ;  /* 0x0000002e33167220 */ /* 0x040fe20000410000 */
[----:B------:R-:W-:Y:S01]  /*c660*/  FMUL.FTZ R23, R51, R47 ;  /* 0x0000002f33177220 */ /* 0x000fe20000410000 */
        /* <DEDUP_REMOVED lines=15> */
[----:B------:R1:W-:Y:S04]  /*c760*/  STG.E.128 desc[UR8][R64.64], R12 ;  /* 0x0000000c40007986 */ /* 0x0003e8000c101d08 */
[----:B------:R1:W-:Y:S04]  /*c770*/  STG.E.128 desc[UR8][R44.64], R16 ;  /* 0x000000102c007986 */ /* 0x0003e8000c101d08 */
[----:B------:R1:W-:Y:S02]  /*c780*/  STG.E.128 desc[UR8][R46.64], R20 ;  /* 0x000000142e007986 */ /* 0x0003e4000c101d08 */
.L_x_19152:
[----:B------:R-:W-:Y:S05]  /*c790*/  BSYNC.RECONVERGENT B1 ;  /* 0x0000000000017941 */ /* 0x000fea0003800200 */
.L_x_19151:
[----:B-1----:R-:W1:Y:S02]  /*c7a0*/  LDC.64 R12, c[0x0][0x380] ;  /* 0x0000e000ff0c7b82 */ /* 0x002e640000000a00 */
[----:B-1----:R-:W-:-:S04]  /*c7b0*/  LEA R8, R12, R8, 0x2 ;  /* 0x000000080c087211 */ /* 0x002fc800078e10ff */
[----:B------:R-:W-:-:S13]  /*c7c0*/  ISETP.GE.AND P0, PT, R8, R13, PT ;  /* 0x0000000d0800720c */ /* 0x000fda0003f06270 */
[----:B------:R-:W-:Y:S05]  /*c7d0*/  @!P0 BRA `(.L_x_19153) ;  /* 0xffffff40004c8947 */ /* 0x000fea000383ffff */
[----:B------:R-:W-:Y:S05]  /*c7e0*/  BSYNC B0 ;  /* 0x0000000000007941 */ /* 0x000fea0003800000 */
.L_x_18915:
[----:B------:R-:W-:Y:S05]  /*c7f0*/  EXIT ;  /* 0x000000000000794d */ /* 0x000fea0003800000 */
.L_x_19150:
        /* <DEDUP_REMOVED lines=8> */
.L_x_19155:
[----:B------:R-:W-:Y:S05]  /*c880*/  BSYNC B1 ;  /* 0x0000000000017941 */ /* 0x000fea0003800000 */
.L_x_19154:
[----:B------:R-:W-:Y:S02]  /*c890*/  HFMA2 R68, -RZ, RZ, 0, 1.847743988037109375e-06 ;  /* 0x0000001fff447431 */ /* 0x000fe400000001ff */
[----:B------:R-:W-:Y:S01]  /*c8a0*/  FADD.FTZ R70, R66, R51 ;  /* 0x0000003342467221 */ /* 0x000fe20000010000 */
[----:B------:R-:W-:Y:S02]  /*c8b0*/  IMAD.MOV.U32 R69, RZ, RZ, 0x2 ;  /* 0x00000002ff457424 */ /* 0x000fe400078e00ff */
[----:B------:R-:W-:-:S07]  /*c8c0*/  IMAD.MOV.U32 R65, RZ, RZ, -0x1 ;  /* 0xffffffffff417424 */ /* 0x000fce00078e00ff */
[----:B------:R-:W-:Y:S05]  /*c8d0*/  WARPSYNC.COLLECTIVE R65, `(.L_x_19156) ;  /* 0x0000000041087348 */ /* 0x000fea0003c00000 */
[----:B------:R0:W1:Y:S02]  /*c8e0*/  SHFL.BFLY P1, R51, R70, R69, R68 ;  /* 0x0c00004546337389 */ /* 0x0000640000020044 */
[----:B01----:R-:W-:Y:S05]  /*c8f0*/  ENDCOLLECTIVE ;  /* 0x000000000000791b */ /* 0x003fea0003800000 */
.L_x_19156:
[----:B------:R-:W-:Y:S01]  /*c900*/  MOV R69, 0x4 ;  /* 0x0000000400457802 */ /* 0x000fe20000000f00 */
[----:B------:R-:W-:-:S07]  /*c910*/  FADD.FTZ R70, R70, R51 ;  /* 0x0000003346467221 */ /* 0x000fce0000010000 */
[----:B------:R-:W-:Y:S05]  /*c920*/  WARPSYNC.COLLECTIVE R65, `(.L_x_19157) ;  /* 0x0000000041087348 */ /* 0x000fea0003c00000 */
[----:B------:R0:W1:Y:S02]  /*c930*/  SHFL.BFLY P1, R51, R70, R69, R68 ;  /* 0x0c00004546337389 */ /* 0x0000640000020044 */
[----:B01----:R-:W-:Y:S05]  /*c940*/  ENDCOLLECTIVE ;  /* 0x000000000000791b */ /* 0x003fea0003800000 */
.L_x_19157:
[----:B------:R-:W-:Y:S02]  /*c950*/  HFMA2 R69, -RZ, RZ, 0, 4.76837158203125e-07 ;  /* 0x00000008ff457431 */ /* 0x000fe400000001ff */
[----:B------:R-:W-:-:S04]  /*c960*/  FADD.FTZ R64, R70, R51 ;  /* 0x0000003346407221 */ /* 0x000fc80000010000 */
[----:B------:R-:W-:-:S07]  /*c970*/  IMAD.MOV.U32 R70, RZ, RZ, R64 ;  /* 0x000000ffff467224 */ /* 0x000fce00078e0040 */
[----:B------:R-:W-:Y:S05]  /*c980*/  WARPSYNC.COLLECTIVE R65, `(.L_x_19158) ;  /* 0x0000000041087348 */ /* 0x000fea0003c00000 */
[----:B------:R0:W1:Y:S02]  /*c990*/  SHFL.BFLY P1, R51, R70, R69, R68 ;  /* 0x0c00004546337389 */ /* 0x0000640000020044 */
[----:B01----:R-:W-:Y:S05]  /*c9a0*/  ENDCOLLECTIVE ;  /* 0x000000000000791b */ /* 0x003fea0003800000 */
.L_x_19158:
[----:B------:R-:W-:Y:S01]  /*c9b0*/  MOV R69, 0x10 ;  /* 0x0000001000457802 */ /* 0x000fe20000000f00 */
[----:B------:R-:W-:Y:S02]  /*c9c0*/  FADD.FTZ R66, R64, R51 ;  /* 0x0000003340427221 */ /* 0x000fe40000010000 */
[----:B------:R-:W0:Y:S02]  /*c9d0*/  LDC R64, c[0x0][0x400] ;  /* 0x00010000ff407b82 */ /* 0x000e240000000800 */
[----:B------:R-:W-:-:S07]  /*c9e0*/  IMAD.MOV.U32 R70, RZ, RZ, R66 ;  /* 0x000000ffff467224 */ /* 0x000fce00078e0042 */
[----:B0-----:R-:W-:Y:S05]  /*c9f0*/  WARPSYNC.COLLECTIVE R65, `(.L_x_19159) ;  /* 0x0000000041087348 */ /* 0x001fea0003c00000 */
[----:B------:R1:W2:Y:S02]  /*ca00*/  SHFL.BFLY P1, R51, R70, R69, R68 ;  /* 0x0c00004546337389 */ /* 0x0002a40000020044 */
[----:B012---:R-:W-:Y:S05]  /*ca10*/  ENDCOLLECTIVE ;  /* 0x000000000000791b */ /* 0x007fea0003800000 */
.L_x_19159:
        /* <DEDUP_REMOVED lines=39> */
.L_x_19160:
[----:B------:R-:W-:Y:S02]  /*cc90*/  IMAD.MOV.U32 R69, RZ, RZ, 0x2 ;  /* 0x00000002ff457424 */ /* 0x000fe400078e00ff */
[----:B------:R-:W-:-:S07]  /*cca0*/  FADD.FTZ R70, R70, R51 ;  /* 0x0000003346467221 */ /* 0x000fce0000010000 */
[----:B------:R-:W-:Y:S05]  /*ccb0*/  WARPSYNC.COLLECTIVE R65, `(.L_x_19161) ;  /* 0x0000000041087348 */ /* 0x000fea0003c00000 */
[----:B------:R0:W1:Y:S02]  /*ccc0*/  SHFL.BFLY P1, R51, R70, R69, R68 ;  /* 0x0c00004546337389 */ /* 0x0000640000020044 */
[----:B01----:R-:W-:Y:S05]  /*ccd0*/  ENDCOLLECTIVE ;  /* 0x000000000000791b */ /* 0x003fea0003800000 */
.L_x_19161:
[----:B------:R-:W-:Y:S01]  /*cce0*/  MOV R69, 0x4 ;  /* 0x0000000400457802 */ /* 0x000fe20000000f00 */
[----:B------:R-:W-:-:S07]  /*ccf0*/  FADD.FTZ R70, R70, R51 ;  /* 0x0000003346467221 */ /* 0x000fce0000010000 */
[----:B------:R-:W-:Y:S05]  /*cd00*/  WARPSYNC.COLLECTIVE R65, `(.L_x_19162) ;  /* 0x0000000041087348 */ /* 0x000fea0003c00000 */
[----:B------:R0:W1:Y:S02]  /*cd10*/  SHFL.BFLY P1, R51, R70, R69, R68 ;  /* 0x0c00004546337389 */ /* 0x0000640000020044 */
[----:B01----:R-:W-:Y:S05]  /*cd20*/  ENDCOLLECTIVE ;  /* 0x000000000000791b */ /* 0x003fea0003800000 */
.L_x_19162:
[----:B------:R-:W-:Y:S02]  /*cd30*/  IMAD.MOV.U32 R69, RZ, RZ, 0x8 ;  /* 0x00000008ff457424 */ /* 0x000fe400078e00ff */
[----:B------:R-:W-:-:S07]  /*cd40*/  FADD.FTZ R70, R70, R51 ;  /* 0x0000003346467221 */ /* 0x000fce0000010000 */
[----:B------:R-:W-:Y:S05]  /*cd50*/  WARPSYNC.COLLECTIVE R65, `(.L_x_19163) ;  /* 0x0000000041087348 */ /* 0x000fea0003c00000 */
[----:B------:R0:W1:Y:S02]  /*cd60*/  SHFL.BFLY P1, R51, R70, R69, R68 ;  /* 0x0c00004546337389 */ /* 0x0000640000020044 */
[----:B01----:R-:W-:Y:S05]  /*cd70*/  ENDCOLLECTIVE ;  /* 0x000000000000791b */ /* 0x003fea0003800000 */
.L_x_19163:
[----:B------:R-:W-:Y:S02]  /*cd80*/  HFMA2 R69, -RZ, RZ, 0, 9.5367431640625e-07 ;  /* 0x00000010ff457431 */ /* 0x000fe400000001ff */
[----:B------:R-:W-:-:S07]  /*cd90*/  FADD.FTZ R70, R70, R51 ;  /* 0x0000003346467221 */ /* 0x000fce0000010000 */
[----:B------:R-:W-:Y:S05]  /*cda0*/  WARPSYNC.COLLECTIVE R65, `(.L_x_19164) ;  /* 0x0000000041087348 */ /* 0x000fea0003c00000 */
[----:B------:R0:W1:Y:S02]  /*cdb0*/  SHFL.BFLY P1, R51, R70, R69, R68 ;  /* 0x0c00004546337389 */ /* 0x0000640000020044 */
[----:B01----:R-:W-:Y:S05]  /*cdc0*/  ENDCOLLECTIVE ;  /* 0x000000000000791b */ /* 0x003fea0003800000 */
.L_x_19164:
[----:B------:R-:W-:Y:S05]  /*cdd0*/  BRA `(.L_x_19165) ;  /* 0xfffffff400207947 */ /* 0x000fea000383ffff */
.L_x_19166:
        /* <DEDUP_REMOVED lines=10> */
.L_x_20376:


//--------------------- .text._ZN10layer_norm13ln_fwd_kernelINS_13Kernel_traitsIfffffjLj512ELj1ELj4ELj1ELj16ENS_18Kernel_traits_baseILj512EfffffjLj128EEEEELb1ELb1ELb0ELb0EEEvNS_9FwdParamsE --------------------------
	.section	.text._ZN10layer_norm13ln_fwd_kernelINS_13Kernel_traitsIfffffjLj512ELj1ELj4ELj1ELj16ENS_18Kernel_traits_baseILj512EfffffjLj128EEEEELb1ELb1ELb0ELb0EEEvNS_9FwdParamsE,"ax",@progbits
	.align	128
        .global         _ZN10layer_norm13ln_fwd_kernelINS_13Kernel_traitsIfffffjLj512ELj1ELj4ELj1ELj16ENS_18Kernel_traits_baseILj512EfffffjLj128EEEEELb1ELb1ELb0ELb0EEEvNS_9FwdParamsE
        .type           _ZN10layer_norm13ln_fwd_kernelINS_13Kernel_traitsIfffffjLj512ELj1ELj4ELj1ELj16ENS_18Kernel_traits_baseILj512EfffffjLj128EEEEELb1ELb1ELb0ELb0EEEvNS_9FwdParamsE,@function
        .size           _ZN10layer_norm13ln_fwd_kernelINS_13Kernel_traitsIfffffjLj512ELj1ELj4ELj1ELj16ENS_18Kernel_traits_baseILj512EfffffjLj128EEEEELb1ELb1ELb0ELb0EEEvNS_9FwdParamsE,(.L_x_20377 - _ZN10layer_norm13ln_fwd_kernelINS_13Kernel_traitsIfffffjLj512ELj1ELj4ELj1ELj16ENS_18Kernel_traits_baseILj512EfffffjLj128EEEEELb1ELb1ELb0ELb0EEEvNS_9FwdParamsE)
        .other          _ZN10layer_norm13ln_fwd_kernelINS_13Kernel_traitsIfffffjLj512ELj1ELj4ELj1ELj16ENS_18Kernel_traits_baseILj512EfffffjLj128EEEEELb1ELb1ELb0ELb0EEEvNS_9FwdParamsE,@"STO_CUDA_ENTRY STV_DEFAULT"
_ZN10layer_norm13ln_fwd_kernelINS_13Kernel_traitsIfffffjLj512ELj1ELj4ELj1ELj16ENS_18Kernel_traits_baseILj512EfffffjLj128EEEEELb1ELb1ELb0ELb0EEEvNS_9FwdParamsE:
.text._ZN10layer_norm13ln_fwd_kernelINS_13Kernel_traitsIfffffjLj512ELj1ELj4ELj1ELj16ENS_18Kernel_traits_baseILj512EfffffjLj128EEEEELb1ELb1ELb0ELb0EEEvNS_9FwdParamsE:
        /* <DEDUP_REMOVED lines=69> */
[----:B--2---:R-:W-:-:S04]  /*0450*/  @P1 IMAD.WIDE.U32 R52, R5, 0x10, R52 ;  /* 0x0000001005341825 */ /* 0x004fc800078e0034 */
[----:B------:R-:W-:Y:S01]  /*0460*/  @P1 VIADD R5, R5, 0x20 ;  /* 0x0000002005051836 */ /* 0x000fe20000000000 */
[----:B------:R0:W5:Y:S02]  /*0470*/  @P1 LDG.E.128 R28, desc[UR8][R52.64] ;  /* 0x00000008341c1981 */ /* 0x000164000c1e1d00 */
[----:B------:R-:W2:Y:S01]  /*0480*/  @P0 LDC.64 R2, c[0x0][0x3d0] ;  /* 0x0000f400ff020b82 */ /* 0x000ea20000000a00 */
[----:B---3--:R-:W-:-:S05]  /*0490*/  @P2 IMAD.WIDE.U32 R54, R5, 0x10, R54 ;  /* 0x0000001005362825 */ /* 0x008fca00078e0036 */
[----:B------:R0:W5:Y:S01]  /*04a0*/  @P2 LDG.E.128 R32, desc[UR8][R54.64] ;  /* 0x0000000836202981 */ /* 0x000162000c1e1d00 */
[C---:B----4-:R-:W-:Y:S01]  /*04b0*/  @P2 IMAD.WIDE.U32 R56, R5.reuse, 0x10, R56 ;  /* 0x0000001005382825 */ /* 0x050fe200078e0038 */
[----:B------:R-:W3:Y:S04]  /*04c0*/  @P0 LDC.64 R44, c[0x0][0x438] ;  /* 0x00010e00ff2c0b82 */ /* 0x000ee80000000a00 */
[----:B------:R0:W5:Y:S01]  /*04d0*/  @P2 LDG.E.128 R36, desc[UR8][R56.64] ;  /* 0x0000000838242981 */ /* 0x000162000c1e1d00 */
[----:B-1----:R-:W-:-:S03]  /*04e0*/  @P2 IMAD.WIDE.U32 R58, R5, 0x10, R58 ;  /* 0x00000010053a2825 */ /* 0x002fc600078e003a */
[----:B------:R-:W1:Y:S02]  /*04f0*/  @P0 LDC.64 R46, c[0x0][0x3e8] ;  /* 0x0000fa00ff2e0b82 */ /* 0x000e640000000a00 */
        /* <DEDUP_REMOVED lines=20> */
.L_x_19168:
        /* <DEDUP_REMOVED lines=13> */
[----:B-1----:R-:W-:-:S04]  /*0710*/  @P1 IMAD.WIDE.U32 R12, R5, 0x10, R12 ;  /* 0x00000010050c1825 */ /* 0x002fc800078e000c */
[----:B------:R-:W-:Y:S01]  /*0720*/  @P1 VIADD R5, R5, 0x20 ;  /* 0x0000002005051836 */ /* 0x000fe20000000000 */
        /* <DEDUP_REMOVED lines=16> */
[----:B------:R-:W-:Y:S02]  /*0830*/  CS2R R26, SRZ ;  /* 0x00000000001a7805 */ /* 0x000fe4000001ff00 */
[----:B-1----:R-:W-:Y:S01]  /*0840*/  CS2R R12, SRZ ;  /* 0x00000000000c7805 */ /* 0x002fe2000001ff00 */
[----:B------:R1:W5:Y:S01]  /*0850*/  @P0 LDG.E.128 R8, desc[UR8][R14.64] ;  /* 0x000000080e080981 */ /* 0x000362000c1e1d00 */
[----:B0-----:R-:W-:Y:S01]  /*0860*/  @P0 IMAD.WIDE.U32 R24, R84, 0x10, R24 ;  /* 0x0000001054180825 */ /* 0x001fe200078e0018 */
[----:B------:R-:W-:-:S02]  /*0870*/  @P3 CS2R R50, SRZ ;  /* 0x0000000000323805 */ /* 0x000fc4000001ff00 */
[----:B------:R-:W-:Y:S02]  /*0880*/  @P3 CS2R R48, SRZ ;  /* 0x0000000000303805 */ /* 0x000fe4000001ff00 */
[----:B------:R0:W5:Y:S01]  /*0890*/  @P0 LDG.E.128 R16, desc[UR8][R24.64] ;  /* 0x0000000818100981 */ /* 0x000162000c1e1d00 */
[----:B-1----:R-:W-:Y:S02]  /*08a0*/  CS2R R14, SRZ ;  /* 0x00000000000e7805 */ /* 0x002fe4000001ff00 */
[----:B0-----:R-:W-:-:S07]  /*08b0*/  CS2R R24, SRZ ;  /* 0x0000000000187805 */ /* 0x001fce000001ff00 */
.L_x_19169:
[----:B------:R-:W-:Y:S05]  /*08c0*/  BSYNC.RECONVERGENT B0 ;  /* 0x0000000000007941 */ /* 0x000fea0003800200 */
.L_x_19167:
        /* <DEDUP_REMOVED lines=8> */
[----:B------:R-:W-:Y:S01]  /*0950*/  LOP3.LUT R0, R7, UR6, R0, 0x96, !PT ;  /* 0x0000000607007c12 */ /* 0x000fe2000f8e9600 */
[----:B------:R-:W1:Y:S02]  /*0960*/  LDCU.U8 UR4, c[0x0][0x410] ;  /* 0x00008200ff0477ac */ /* 0x000e640008000000 */
        /* <DEDUP_REMOVED lines=11> */
[----:B0-----:R-:W-:Y:S01]  /*0a20*/  UISETP.NE.U32.AND UP0, UPT, UR10, URZ, UPT ;  /* 0x000000ff0a00728c */ /* 0x001fe2000bf05070 */
[----:B------:R-:W0:Y:S02]  /*0a30*/  LDCU.64 UR12, c[0x0][0x3a0] ;  /* 0x00007400ff0c77ac */ /* 0x000e240008000a00 */
[----:B------:R-:W-:Y:S01]  /*0a40*/  IMAD R59, R0, -0x2daee0ad, RZ ;  /* 0xd2511f53003b7824 */ /* 0x000fe200078e02ff */
[----:B------:R-:W-:Y:S01]  /*0a50*/  LOP3.LUT R2, R57, UR17, R2, 0x96, !PT ;  /* 0x0000001139027c12 */ /* 0x000fe2000f8e9602 */
[----:B------:R-:W-:Y:S01]  /*0a60*/  IMAD.HI.U32 R0, R3, -0x2daee0ad, RZ ;  /* 0xd2511f5303007827 */ /* 0x000fe200078e00ff */
[----:B------:R-:W-:-:S02]  /*0a70*/  UISETP.NE.AND.EX UP0, UPT, UR11, URZ, UPT, UP0 ;  /* 0x000000ff0b00728c */ /* 0x000fc4000bf05300 */
[----:B-1----:R-:W-:Y:S01]  /*0a80*/  UISETP.NE.AND UP2, UPT, UR4, URZ, UPT ;  /* 0x000000ff0400728c */ /* 0x002fe2000bf45270 */
        /* <DEDUP_REMOVED lines=45> */
[----:B0-23--:R-:W-:-:S07]  /*0d60*/  IMAD R0, R57, -0x326172a9, RZ ;  /* 0xcd9e8d5739007824 */ /* 0x00dfce00078e02ff */
.L_x_19355:
[----:B0-----:R-:W0:Y:S01]  /*0d70*/  @UP0 LDCU.64 UR4, c[0x0][0x3e0] ;  /* 0x00007c00ff0407ac */ /* 0x001e220008000a00 */
        /* <DEDUP_REMOVED lines=34> */
.L_x_20213:
[----:B------:R-:W-:Y:S05]  /*0fa0*/  BRX R78 -0xfb0                                     (*"BRANCH_TARGETS .L_x_20214,.L_x_20215,.L_x_20216"*) ;  /* 0xfffffff04e147949 */ /* 0x000fea000383ffff */
.L_x_20216:
[----:B------:R-:W-:Y:S01]  /*0fb0*/  VIADD R86, R4, 0x1 ;  /* 0x0000000104567836 */ /* 0x000fe20000000000 */
[----:B------:R-:W-:Y:S01]  /*0fc0*/  MOV R79, R5 ;  /* 0x00000005004f7202 */ /* 0x000fe20000000f00 */
[----:B------:R-:W-:Y:S01]  /*0fd0*/  IMAD.MOV.U32 R78, RZ, RZ, R2 ;  /* 0x000000ffff4e7224 */ /* 0x000fe200078e0002 */
[----:B------:R-:W-:Y:S06]  /*0fe0*/  BRA `(.L_x_19175) ;  /* 0x0000000000f07947 */ /* 0x000fec0003800000 */
.L_x_20214:
[----:B------:R-:W-:Y:S01]  /*0ff0*/  IMAD.MOV.U32 R78, RZ, RZ, R2 ;  /* 0x000000ffff4e7224 */ /* 0x000fe200078e0002 */
[----:B------:R-:W-:Y:S01]  /*1000*/  MOV R79, R6 ;  /* 0x00000006004f7202 */ /* 0x000fe20000000f00 */
[----:B------:R-:W-:Y:S01]  /*1010*/  IMAD.MOV.U32 R86, RZ, RZ, 0x3 ;  /* 0x00000003ff567424 */ /* 0x000fe200078e00ff */
[----:B------:R-:W-:Y:S06]  /*1020*/  BRA `(.L_x_19175) ;  /* 0x0000000000e07947 */ /* 0x000fec0003800000 */
.L_x_20215:
        /* <DEDUP_REMOVED lines=13> */
.L_x_19177:
[----:B------:R-:W-:Y:S05]  /*1100*/  BSYNC.RECONVERGENT B3 ;  /* 0x0000000000037941 */ /* 0x000fea0003800200 */
.L_x_19176:
        /* <DEDUP_REMOVED lines=40> */
[----:B------:R-:W-:Y:S02]  /*1390*/  LOP3.LUT R6, R4, UR32, R79, 0x96, !PT ;  /* 0x0000002004067c12 */ /* 0x000fe4000f8e964f */
[----:B------:R-:W-:-:S07]  /*13a0*/  MOV R79, R2 ;  /* 0x00000002004f7202 */ /* 0x000fce0000000f00 */
.L_x_19175:
[----:B------:R-:W-:Y:S05]  /*13b0*/  BSYNC.RECONVERGENT B2 ;  /* 0x0000000000027941 */ /* 0x000fea0003800200 */
.L_x_19174:
[----:B------:R-:W0:Y:S01]  /*13c0*/  LDC R77, c[0x0][0x408] ;  /* 0x00010200ff4d7b82 */ /* 0x000e220000000800 */
[----:B------:R-:W-:Y:S01]  /*13d0*/  I2FP.F32.U32 R4, R79 ;  /* 0x0000004f00047245 */ /* 0x000fe20000201000 */
[----:B------:R-:W-:Y:S01]  /*13e0*/  IMAD.MOV.U32 R79, RZ, RZ, 0x2f800000 ;  /* 0x2f800000ff4f7424 */ /* 0x000fe200078e00ff */
[----:B------:R-:W-:Y:S01]  /*13f0*/  ISETP.NE.AND P2, PT, R86, 0x1, PT ;  /* 0x000000015600780c */ /* 0x000fe20003f45270 */
[----:B-----5:R-:W-:Y:S01]  /*1400*/  FMUL.FTZ R60, R60, R76 ;  /* 0x0000004c3c3c7220 */ /* 0x020fe20000410000 */
[----:B------:R-:W-:Y:S01]  /*1410*/  BSSY.RECONVERGENT B2, `(.L_x_19178) ;  /* 0x000004c000027945 */ /* 0x000fe20003800200 */
[----:B------:R-:W-:Y:S01]  /*1420*/  FFMA.FTZ R87, R4, R79, 1.1641532182693481445e-10 ;  /* 0x2f00000004577423 */ /* 0x000fe2000001004f */
[----:B------:R-:W-:Y:S01]  /*1430*/  HFMA2 R88, -RZ, RZ, 0, 1.1920928955078125e-07 ;  /* 0x00000002ff587431 */ /* 0x000fe200000001ff */
[----:B------:R-:W1:Y:S01]  /*1440*/  LDC R2, c[0x0][0x404] ;  /* 0x00010100ff027b82 */ /* 0x000e620000000800 */
[----:B------:R-:W-:Y:S02]  /*1450*/  IMAD.MOV.U32 R4, RZ, RZ, R0 ;  /* 0x000000ffff047224 */ /* 0x000fe400078e0000 */
[----:B0-----:R-:W-:Y:S01]  /*1460*/  FMUL.FTZ R60, R60, R77 ;  /* 0x0000004d3c3c7220 */ /* 0x001fe20000410000 */
[----:B-1----:R-:W-:-:S04]  /*1470*/  FSETP.GTU.FTZ.AND P0, PT, R87, R2, PT ;  /* 0x000000025700720b */ /* 0x002fc80003f1c000 */
        /* <DEDUP_REMOVED lines=12> */
.L_x_19180:
        /* <DEDUP_REMOVED lines=13> */
.L_x_19182:
[----:B------:R-:W-:Y:S05]  /*1610*/  BSYNC.RECONVERGENT B3 ;  /* 0x0000000000037941 */ /* 0x000fea0003800200 */
.L_x_19181:
        /* <DEDUP_REMOVED lines=43> */
.L_x_19179:
[----:B------:R-:W-:Y:S05]  /*18d0*/  BSYNC.RECONVERGENT B2 ;  /* 0x0000000000027941 */ /* 0x000fea0003800200 */
.L_x_19178:
        /* <DEDUP_REMOVED lines=21> */
.L_x_19185:
        /* <DEDUP_REMOVED lines=13> */
.L_x_19187:
[----:B------:R-:W-:Y:S05]  /*1b00*/  BSYNC.RECONVERGENT B3 ;  /* 0x0000000000037941 */ /* 0x000fea0003800200 */
.L_x_19186:
        /* <DEDUP_REMOVED lines=41> */
[----:B------:R-:W-:Y:S02]  /*1da0*/  IMAD.MOV.U32 R78, RZ, RZ, R86 ;  /* 0x000000ffff4e7224 */ /* 0x000fe400078e0056 */
[----:B------:R-:W-:-:S07]  /*1db0*/  HFMA2 R86, -RZ, RZ, 0, 0 ;  /* 0x00000000ff567431 */ /* 0x000fce00000001ff */
.L_x_19184:
[----:B------:R-:W-:Y:S05]  /*1dc0*/  BSYNC.RECONVERGENT B2 ;  /* 0x0000000000027941 */ /* 0x000fea0003800200 */
.L_x_19183:
        /* <DEDUP_REMOVED lines=21> */
.L_x_19190:
        /* <DEDUP_REMOVED lines=13> */
.L_x_19192:
[----:B------:R-:W-:Y:S05]  /*1ff0*/  BSYNC.RECONVERGENT B3 ;  /* 0x0000000000037941 */ /* 0x000fea0003800200 */
.L_x_19191:
        /* <DEDUP_REMOVED lines=41> */
[----:B------:R-:W-:Y:S01]  /*2290*/  MOV R87, R78 ;  /* 0x0000004e00577202 */ /* 0x000fe20000000f00 */
[----:B------:R-:W-:-:S07]  /*22a0*/  IMAD.MOV.U32 R78, RZ, RZ, R86 ;  /* 0x000000ffff4e7224 */ /* 0x000fce00078e0056 */
.L_x_19189:
[----:B------:R-:W-:Y:S05]  /*22b0*/  BSYNC.RECONVERGENT B2 ;  /* 0x0000000000027941 */ /* 0x000fea0003800200 */
.L_x_19188:
[----:B------:R-:W-:-:S05]  /*22c0*/  I2FP.F32.U32 R86, R87 ;  /* 0x0000005700567245 */ /* 0x000fca0000201000 */
[----:B------:R-:W-:-:S05]  /*22d0*/  FFMA.FTZ R79, R86, R79, 1.1641532182693481445e-10 ;  /* 0x2f000000564f7423 */ /* 0x000fca000001004f */
[----:B------:R-:W-:Y:S01]  /*22e0*/  FSETP.GTU.FTZ.AND P5, PT, R79, R2, PT ;  /* 0x000000024f00720b */ /* 0x000fe20003fbc000 */
[----:B------:R-:W-:-:S03]  /*22f0*/  FMUL.FTZ R2, R63, R76 ;  /* 0x0000004c3f027220 */ /* 0x000fc60000410000 */
[----:B------:R-:W-:Y:S01]  /*2300*/  PLOP3.LUT P4, PT, P5, PT, PT, 0x8, 0x80 ;  /* 0x000000000080781c */ /* 0x000fe20002f8e170 */
[----:B------:R-:W-:-:S05]  /*2310*/  FMUL.FTZ R2, R2, R77 ;  /* 0x0000004d02027220 */ /* 0x000fca0000410000 */
[----:B------:R-:W-:-:S05]  /*2320*/  FSEL R2, R2, RZ, !P5 ;  /* 0x000000ff02027208 */ /* 0x000fca0006800000 */
[----:B------:R-:W-:Y:S01]  /*2330*/  FFMA.FTZ R63, R2, R19, R59 ;  /* 0x00000013023f7223 */ /* 0x000fe2000001003b */
[----:B------:R-:W-:Y:S06]  /*2340*/  BRA `(.L_x_19193) ;  /* 0x0000001400047947 */ /* 0x000fec0003800000 */
.L_x_19173:
        /* <DEDUP_REMOVED lines=11> */
[----:B------:R-:W-:Y:S01]  /*2400*/  @!P0 MOV R86, R6 ;  /* 0x0000000600568202 */ /* 0x000fe20000000f00 */
[----:B------:R-:W-:Y:S02]  /*2410*/  @P0 VIADD R88, R4, 0x1 ;  /* 0x0000000104580836 */ /* 0x000fe40000000000 */
[----:B------:R-:W-:Y:S02]  /*2420*/  @P0 IMAD.MOV.U32 R78, RZ, RZ, R2 ;  /* 0x000000ffff4e0224 */ /* 0x000fe400078e0002 */
[----:B------:R-:W-:Y:S01]  /*2430*/  @P0 IMAD.MOV.U32 R86, RZ, RZ, R5 ;  /* 0x000000ffff560224 */ /* 0x000fe200078e0005 */
[----:B------:R-:W-:Y:S06]  /*2440*/  BRA `(.L_x_19195) ;  /* 0x0000000000e07947 */ /* 0x000fec0003800000 */
.L_x_19196:
        /* <DEDUP_REMOVED lines=13> */
.L_x_19198:
[----:B------:R-:W-:Y:S05]  /*2520*/  BSYNC.RECONVERGENT B3 ;  /* 0x0000000000037941 */ /* 0x000fea0003800200 */
.L_x_19197:
        /* <DEDUP_REMOVED lines=42> */
.L_x_19195:
[----:B------:R-:W-:Y:S05]  /*27d0*/  BSYNC.RECONVERGENT B2 ;  /* 0x0000000000027941 */ /* 0x000fea0003800200 */
.L_x_19194:
[----:B------:R-:W0:Y:S01]  /*27e0*/  LDC R77, c[0x0][0x408] ;  /* 0x00010200ff4d7b82 */ /* 0x000e220000000800 */
[----:B------:R-:W-:Y:S01]  /*27f0*/  I2FP.F32.U32 R87, R86 ;  /* 0x0000005600577245 */ /* 0x000fe20000201000 */
[----:B------:R-:W-:Y:S01]  /*2800*/  IMAD.MOV.U32 R2, RZ, RZ, 0x2f800000 ;  /* 0x2f800000ff027424 */ /* 0x000fe200078e00ff */
[----:B------:R-:W-:Y:S01]  /*2810*/  ISETP.NE.AND P3, PT, R88, 0x1, PT ;  /* 0x000000015800780c */ /* 0x000fe20003f65270 */
[----:B-----5:R-:W-:Y:S01]  /*2820*/  FMUL.FTZ R60, R60, R76 ;  /* 0x0000004c3c3c7220 */ /* 0x020fe20000410000 */
[----:B------:R-:W-:Y:S01]  /*2830*/  BSSY.RECONVERGENT B2, `(.L_x_19199) ;  /* 0x000004b000027945 */ /* 0x000fe20003800200 */
[----:B------:R-:W-:Y:S02]  /*2840*/  FFMA.FTZ R4, R87, R2, 1.1641532182693481445e-10 ;  /* 0x2f00000057047423 */ /* 0x000fe40000010002 */
[----:B------:R-:W1:Y:S01]  /*2850*/  LDC R79, c[0x0][0x404] ;  /* 0x00010100ff4f7b82 */ /* 0x000e620000000800 */
[----:B0-----:R-:W-:Y:S02]  /*2860*/  FMUL.FTZ R60, R60, R77 ;  /* 0x0000004d3c3c7220 */ /* 0x001fe40000410000 */
[----:B-1----:R-:W-:-:S02]  /*2870*/  FSETP.GTU.FTZ.AND P2, PT, R4, R79, PT ;  /* 0x0000004f0400720b */ /* 0x002fc40003f5c000 */
[----:B------:R-:W-:Y:S02]  /*2880*/  MOV R4, R0 ;  /* 0x0000000000047202 */ /* 0x000fe40000000f00 */
        /* <DEDUP_REMOVED lines=12> */
.L_x_19201:
        /* <DEDUP_REMOVED lines=13> */
.L_x_19203:
[----:B------:R-:W-:Y:S05]  /*2a20*/  BSYNC.RECONVERGENT B3 ;  /* 0x0000000000037941 */ /* 0x000fea0003800200 */
.L_x_19202:
        /* <DEDUP_REMOVED lines=43> */
.L_x_19200:
[----:B------:R-:W-:Y:S05]  /*2ce0*/  BSYNC.RECONVERGENT B2 ;  /* 0x0000000000027941 */ /* 0x000fea0003800200 */
.L_x_19199:
[----:B------:R-:W-:Y:S01]  /*2cf0*/  I2FP.F32.U32 R89, R4 ;  /* 0x0000000400597245 */ /* 0x000fe20000201000 */
[----:B------:R-:W-:Y:S01]  /*2d00*/  BSSY.RECONVERGENT B2, `(.L_x_19204) ;  /* 0x000004c000027945 */ /* 0x000fe20003800200 */
[----:B------:R-:W-:Y:S01]  /*2d10*/  ISETP.NE.AND P4, PT, R60, 0x1, PT ;  /* 0x000000013c00780c */ /* 0x000fe20003f85270 */
[----:B------:R-:W-:Y:S02]  /*2d20*/  IMAD.MOV.U32 R88, RZ, RZ, 0x2 ;  /* 0x00000002ff587424 */ /* 0x000fe400078e00ff */
[----:B------:R-:W-:-:S05]  /*2d30*/  FFMA.FTZ R4, R89, R2, 1.1641532182693481445e-10 ;  /* 0x2f00000059047423 */ /* 0x000fca0000010002 */
[----:B------:R-:W-:Y:S01]  /*2d40*/  FSETP.GTU.FTZ.AND P3, PT, R4, R79, PT ;  /* 0x0000004f0400720b */ /* 0x000fe20003f7c000 */
[----:B------:R-:W-:-:S03]  /*2d50*/  FMUL.FTZ R4, R61, R76 ;  /* 0x0000004c3d047220 */ /* 0x000fc60000410000 */
[----:B------:R-:W-:Y:S01]  /*2d60*/  PLOP3.LUT P2, PT, P3, PT, PT, 0x8, 0x80 ;  /* 0x000000000080781c */ /* 0x000fe20001f4e170 */
[----:B------:R-:W-:-:S05]  /*2d70*/  FMUL.FTZ R4, R4, R77 ;  /* 0x0000004d04047220 */ /* 0x000fca0000410000 */
[----:B------:R-:W-:Y:S01]  /*2d80*/  FSEL R86, R4, RZ, !P3 ;  /* 0x000000ff04567208 */ /* 0x000fe20005800000 */
        /* <DEDUP_REMOVED lines=10> */
.L_x_19206:
        /* <DEDUP_REMOVED lines=13> */
.L_x_19208:
[----:B------:R-:W-:Y:S05]  /*2f00*/  BSYNC.RECONVERGENT B3 ;  /* 0x0000000000037941 */ /* 0x000fea0003800200 */
.L_x_19207:
        /* <DEDUP_REMOVED lines=41> */
[----:B------:R-:W-:Y:S01]  /*31a0*/  MOV R4, R78 ;  /* 0x0000004e00047202 */ /* 0x000fe20000000f00 */
[----:B------:R-:W-:-:S07]  /*31b0*/  IMAD.MOV.U32 R78, RZ, RZ, R60 ;  /* 0x000000ffff4e7224 */ /* 0x000fce00078e003c */
.L_x_19205:
[----:B------:R-:W-:Y:S05]  /*31c0*/  BSYNC.RECONVERGENT B2 ;  /* 0x0000000000027941 */ /* 0x000fea0003800200 */
.L_x_19204:
[----:B------:R-:W-:Y:S01]  /*31d0*/  ISETP.NE.AND P5, PT, R88, 0x1, PT ;  /* 0x000000015800780c */ /* 0x000fe20003fa5270 */
[----:B------:R-:W-:Y:S01]  /*31e0*/  FMUL.FTZ R62, R62, R76 ;  /* 0x0000004c3e3e7220 */ /* 0x000fe20000410000 */
[----:B------:R-:W-:Y:S01]  /*31f0*/  I2FP.F32.U32 R61, R4 ;  /* 0x00000004003d7245 */ /* 0x000fe20000201000 */
[----:B------:R-:W-:Y:S02]  /*3200*/  BSSY.RECONVERGENT B2, `(.L_x_19209) ;  /* 0x000004a000027945 */ /* 0x000fe40003800200 */
[----:B------:R-:W-:Y:S02]  /*3210*/  FMUL.FTZ R62, R62, R77 ;  /* 0x0000004d3e3e7220 */ /* 0x000fe40000410000 */
[----:B------:R-:W-:Y:S01]  /*3220*/  FFMA.FTZ R4, R61, R2, 1.1641532182693481445e-10 ;  /* 0x2f0000003d047423 */ /* 0x000fe20000010002 */
[----:B------:R-:W-:-:S04]  /*3230*/  IMAD.MOV.U32 R61, RZ, RZ, R0 ;  /* 0x000000ffff3d7224 */ /* 0x000fc800078e0000 */
[----:B------:R-:W-:Y:S01]  /*3240*/  FSETP.GTU.FTZ.AND P4, PT, R4, R79, PT ;  /* 0x0000004f0400720b */ /* 0x000fe20003f9c000 */
[----:B------:R-:W-:-:S03]  /*3250*/  HFMA2 R4, -RZ, RZ, 0, 1.1920928955078125e-07 ;  /* 0x00000002ff047431 */ /* 0x000fc600000001ff */
        /* <DEDUP_REMOVED lines=11> */
.L_x_19211:
        /* <DEDUP_REMOVED lines=13> */
.L_x_19213:
[----:B------:R-:W-:Y:S05]  /*33e0*/  BSYNC.RECONVERGENT B3 ;  /* 0x0000000000037941 */ /* 0x000fea0003800200 */
.L_x_19212:
        /* <DEDUP_REMOVED lines=43> */
.L_x_19210:
[----:B------:R-:W-:Y:S05]  /*36a0*/  BSYNC.RECONVERGENT B2 ;  /* 0x0000000000027941 */ /* 0x000fea0003800200 */
.L_x_19209:
[----:B------:R-:W-:Y:S01]  /*36b0*/  I2FP.F32.U32 R61, R61 ;  /* 0x0000003d003d7245 */ /* 0x000fe20000201000 */
[----:B------:R-:W-:Y:S01]  /*36c0*/  FMUL.FTZ R60, R87, R16 ;  /* 0x00000010573c7220 */ /* 0x000fe20000410000 */
[----:B------:R-:W-:-:S03]  /*36d0*/  FMUL.FTZ R62, R89, R18 ;  /* 0x00000012593e7220 */ /* 0x000fc60000410000 */
[----:B------:R-:W-:Y:S01]  /*36e0*/  FFMA.FTZ R2, R61, R2, 1.1641532182693481445e-10 ;  /* 0x2f0000003d027423 */ /* 0x000fe20000010002 */
[----:B------:R-:W-:-:S04]  /*36f0*/  FMUL.FTZ R61, R86, R17 ;  /* 0x00000011563d7220 */ /* 0x000fc80000410000 */
[----:B------:R-:W-:Y:S01]  /*3700*/  FSETP.GTU.FTZ.AND P5, PT, R2, R79, PT ;  /* 0x0000004f0200720b */ /* 0x000fe20003fbc000 */
[----:B------:R-:W-:-:S03]  /*3710*/  FMUL.FTZ R2, R63, R76 ;  /* 0x0000004c3f027220 */ /* 0x000fc60000410000 */
[----:B------:R-:W-:Y:S01]  /*3720*/  PLOP3.LUT P4, PT, P5, PT, PT, 0x8, 0x80 ;  /* 0x000000000080781c */ /* 0x000fe20002f8e170 */
[----:B------:R-:W-:-:S05]  /*3730*/  FMUL.FTZ R2, R2, R77 ;  /* 0x0000004d02027220 */ /* 0x000fca0000410000 */
[----:B------:R-:W-:-:S05]  /*3740*/  FSEL R2, R2, RZ, !P5 ;  /* 0x000000ff02027208 */ /* 0x000fca0006800000 */
[----:B------:R-:W-:-:S07]  /*3750*/  FMUL.FTZ R63, R2, R19 ;  /* 0x00000013023f7220 */ /* 0x000fce0000410000 */
.L_x_19193:
        /* <DEDUP_REMOVED lines=14> */
.L_x_19172:
[----:B------:R-:W-:Y:S05]  /*3840*/  BSYNC.RECONVERGENT B1 ;  /* 0x0000000000017941 */ /* 0x000fea0003800200 */
.L_x_19171:
[----:B------:R-:W-:Y:S01]  /*3850*/  ISETP.GE.U32.AND P0, PT, R82, 0x40, PT ;  /* 0x000000405200780c */ /* 0x000fe20003f06070 */
[----:B------:R-:W-:Y:S03]  /*3860*/  BSSY.RECONVERGENT B1, `(.L_x_19214) ;  /* 0x000029d000017945 */ /* 0x000fe60003800200 */
[----:B------:R-:W-:-:S09]  /*3870*/  P2R R78, PR, RZ, 0x1 ;  /* 0x00000001ff4e7803 */ /* 0x000fd20000000000 */
[----:B------:R-:W-:Y:S05]  /*3880*/  @!P0 BRA `(.L_x_19215) ;  /* 0x0000002800688947 */ /* 0x000fea0003800000 */
[----:B------:R-:W-:Y:S01]  /*3890*/  ISETP.NE.U32.AND P0, PT, RZ, UR12, PT ;  /* 0x0000000cff007c0c */ /* 0x000fe2000bf05070 */
[----:B------:R-:W1:Y:S03]  /*38a0*/  LDC.64 R66, c[0x0][0x390] ;  /* 0x0000e400ff427b82 */ /* 0x000e660000000a00 */
[----:B------:R-:W-:-:S13]  /*38b0*/  ISETP.NE.AND.EX P0, PT, RZ, UR13, PT, P0 ;  /* 0x0000000dff007c0c */ /* 0x000fda000bf05300 */
[----:B------:R-:W0:Y:S01]  /*38c0*/  @P0 LDC.64 R64, c[0x0][0x3a0] ;  /* 0x0000e800ff400b82 */ /* 0x000e220000000a00 */
[----:B-1----:R-:W-:-:S04]  /*38d0*/  IMAD.WIDE.U32 R66, R77, 0x10, R66 ;  /* 0x000000104d427825 */ /* 0x002fc800078e0042 */
[----:B0-----:R-:W-:Y:S02]  /*38e0*/  @P0 IMAD.WIDE.U32 R78, R77, 0x10, R64 ;  /* 0x000000104d4e0825 */ /* 0x001fe400078e0040 */
[----:B------:R-:W5:Y:S04]  /*38f0*/  LDG.E.128 R64, desc[UR8][R66.64] ;  /* 0x0000000842407981 */ /* 0x000f68000c1e1d00 */
        /* <DEDUP_REMOVED lines=18> */
.L_x_19219:
        /* <DEDUP_REMOVED lines=13> */
.L_x_19221:
[----:B------:R-:W-:Y:S05]  /*3af0*/  BSYNC.RECONVERGENT B3 ;  /* 0x0000000000037941 */ /* 0x000fea0003800200 */
.L_x_19220:
        /* <DEDUP_REMOVED lines=38> */
[----:B------:R-:W-:Y:S01]  /*3d60*/  IMAD.MOV.U32 R86, RZ, RZ, R2 ;  /* 0x000000ffff567224 */ /* 0x000fe200078e0002 */
[----:B------:R-:W-:Y:S01]  /*3d70*/  MOV R0, R78 ;  /* 0x0000004e00007202 */ /* 0x000fe20000000f00 */
[----:B------:R-:W-:-:S05]  /*3d80*/  IMAD.WIDE.U32 R78, R6, -0x2daee0ad, RZ ;  /* 0xd2511f53064e7825 */ /* 0x000fca00078e00ff */
[----:B------:R-:W-:-:S07]  /*3d90*/  LOP3.LUT R6, R4, UR32, R79, 0x96, !PT ;  /* 0x0000002004067c12 */ /* 0x000fce000f8e964f */
.L_x_19218:
[----:B------:R-:W-:Y:S05]  /*3da0*/  BSYNC.RECONVERGENT B2 ;  /* 0x0000000000027941 */ /* 0x000fea0003800200 */
.L_x_19217:
        /* <DEDUP_REMOVED lines=24> */
.L_x_19224:
        /* <DEDUP_REMOVED lines=13> */
.L_x_19226:
[----:B------:R-:W-:Y:S05]  /*4000*/  BSYNC.RECONVERGENT B3 ;  /* 0x0000000000037941 */ /* 0x000fea0003800200 */
.L_x_19225:
        /* <DEDUP_REMOVED lines=40> */
[----:B------:R-:W-:Y:S01]  /*4290*/  HFMA2 R90, -RZ, RZ, 0, 0 ;  /* 0x00000000ff5a7431 */ /* 0x000fe200000001ff */
[----:B------:R-:W-:Y:S01]  /*42a0*/  MOV R86, R78 ;  /* 0x0000004e00567202 */ /* 0x000fe20000000f00 */
[----:B------:R-:W-:-:S07]  /*42b0*/  IMAD.MOV.U32 R78, RZ, RZ, R4 ;  /* 0x000000ffff4e7224 */ /* 0x000fce00078e0004 */
.L_x_19223:
[----:B------:R-:W-:Y:S05]  /*42c0*/  BSYNC.RECONVERGENT B2 ;  /* 0x0000000000027941 */ /* 0x000fea0003800200 */
.L_x_19222:
        /* <DEDUP_REMOVED lines=21> */
.L_x_19229:
        /* <DEDUP_REMOVED lines=13> */
.L_x_19231:
[----:B------:R-:W-:Y:S05]  /*44f0*/  BSYNC.RECONVERGENT B3 ;  /* 0x0000000000037941 */ /* 0x000fea0003800200 */
.L_x_19230:
        /* <DEDUP_REMOVED lines=40> */
[----:B------:R-:W-:Y:S01]  /*4780*/  IMAD.MOV.U32 R86, RZ, RZ, R78 ;  /* 0x000000ffff567224 */ /* 0x000fe200078e004e */
[----:B------:R-:W-:Y:S02]  /*4790*/  LOP3.LUT R5, R90, UR31, R87, 0x96, !PT ;  /* 0x0000001f5a057c12 */ /* 0x000fe4000f8e9657 */
[----:B------:R-:W-:-:S07]  /*47a0*/  MOV R78, R4 ;  /* 0x00000004004e7202 */ /* 0x000fce0000000f00 */
.L_x_19228:
[----:B------:R-:W-:Y:S05]  /*47b0*/  BSYNC.RECONVERGENT B2 ;  /* 0x0000000000027941 */ /* 0x000fea0003800200 */
.L_x_19227:
        /* <DEDUP_REMOVED lines=21> */
.L_x_19234:
        /* <DEDUP_REMOVED lines=13> */
.L_x_19236:
[----:B------:R-:W-:Y:S05]  /*49e0*/  BSYNC.RECONVERGENT B3 ;  /* 0x0000000000037941 */ /* 0x000fea0003800200 */
.L_x_19235:
        /* <DEDUP_REMOVED lines=40> */
[----:B------:R-:W-:Y:S02]  /*4c70*/  IMAD.MOV.U32 R78, RZ, RZ, R4 ;  /* 0x000000ffff4e7224 */ /* 0x000fe400078e0004 */
[----:B------:R-:W-:Y:S01]  /*4c80*/  HFMA2 R4, -RZ, RZ, 0, 0 ;  /* 0x00000000ff047431 */ /* 0x000fe200000001ff */
[----:B------:R-:W-:-:S07]  /*4c90*/  LOP3.LUT R5, R90, UR31, R87, 0x96, !PT ;  /* 0x0000001f5a057c12 */ /* 0x000fce000f8e9657 */
.L_x_19233:
[----:B------:R-:W-:Y:S05]  /*4ca0*/  BSYNC.RECONVERGENT B2 ;  /* 0x0000000000027941 */ /* 0x000fea0003800200 */
.L_x_19232:
        /* <DEDUP_REMOVED lines=9> */
.L_x_19216:
        /* <DEDUP_REMOVED lines=16> */
.L_x_19240:
        /* <DEDUP_REMOVED lines=13> */
.L_x_19242:
[----:B------:R-:W-:Y:S05]  /*4f10*/  BSYNC.RECONVERGENT B3 ;  /* 0x0000000000037941 */ /* 0x000fea0003800200 */
.L_x_19241:
        /* <DEDUP_REMOVED lines=42> */
.L_x_19239:
[----:B------:R-:W-:Y:S05]  /*51c0*/  BSYNC.RECONVERGENT B2 ;  /* 0x0000000000027941 */ /* 0x000fea0003800200 */
.L_x_19238:
[----:B------:R-:W0:Y:S01]  /*51d0*/  LDC R79, c[0x0][0x408] ;  /* 0x00010200ff4f7b82 */ /* 0x000e220000000800 */
[----:B------:R-:W-:Y:S01]  /*51e0*/  I2FP.F32.U32 R87, R86 ;  /* 0x0000005600577245 */ /* 0x000fe20000201000 */
[----:B------:R-:W-:Y:S01]  /*51f0*/  HFMA2 R86, -RZ, RZ, 0.1171875, 0 ;  /* 0x2f800000ff567431 */ /* 0x000fe200000001ff */
[----:B------:R-:W-:Y:S01]  /*5200*/  ISETP.NE.AND P3, PT, R88, 0x1, PT ;  /* 0x000000015800780c */ /* 0x000fe20003f65270 */
[----:B-----5:R-:W-:Y:S01]  /*5210*/  FMUL.FTZ R64, R64, R76 ;  /* 0x0000004c40407220 */ /* 0x020fe20000410000 */
[----:B------:R-:W-:Y:S01]  /*5220*/  BSSY.RECONVERGENT B2, `(.L_x_19243) ;  /* 0x000004b000027945 */ /* 0x000fe20003800200 */
[----:B------:R-:W-:Y:S02]  /*5230*/  IMAD.MOV.U32 R90, RZ, RZ, 0x2 ;  /* 0x00000002ff5a7424 */ /* 0x000fe400078e00ff */
[----:B------:R-:W1:Y:S01]  /*5240*/  LDC R2, c[0x0][0x404] ;  /* 0x00010100ff027b82 */ /* 0x000e620000000800 */
[----:B------:R-:W-:Y:S01]  /*5250*/  FFMA.FTZ R87, R87, R86, 1.1641532182693481445e-10 ;  /* 0x2f00000057577423 */ /* 0x000fe20000010056 */
[----:B0-----:R-:W-:-:S04]  /*5260*/  FMUL.FTZ R64, R64, R79 ;  /* 0x0000004f40407220 */ /* 0x001fc80000410000 */
[----:B-1----:R-:W-:-:S04]  /*5270*/  FSETP.GTU.FTZ.AND P2, PT, R87, R2, PT ;  /* 0x000000025700720b */ /* 0x002fc80003f5c000 */
        /* <DEDUP_REMOVED lines=12> */
.L_x_19245:
        /* <DEDUP_REMOVED lines=13> */
.L_x_19247:
[----:B------:R-:W-:Y:S05]  /*5410*/  BSYNC.RECONVERGENT B3 ;  /* 0x0000000000037941 */ /* 0x000fea0003800200 */
.L_x_19246:
        /* <DEDUP_REMOVED lines=43> */
.L_x_19244:
[----:B------:R-:W-:Y:S05]  /*56d0*/  BSYNC.RECONVERGENT B2 ;  /* 0x0000000000027941 */ /* 0x000fea0003800200 */
.L_x_19243:
[----:B------:R-:W-:Y:S01]  /*56e0*/  ISETP.NE.AND P4, PT, R90, 0x1, PT ;  /* 0x000000015a00780c */ /* 0x000fe20003f85270 */
[----:B------:R-:W-:Y:S01]  /*56f0*/  FMUL.FTZ R4, R65, R76 ;  /* 0x0000004c41047220 */ /* 0x000fe20000410000 */
[----:B------:R-:W-:Y:S01]  /*5700*/  I2FP.F32.U32 R89, R64 ;  /* 0x0000004000597245 */ /* 0x000fe20000201000 */
[----:B------:R-:W-:Y:S01]  /*5710*/  BSSY.RECONVERGENT B2, `(.L_x_19248) ;  /* 0x000004a000027945 */ /* 0x000fe20003800200 */
[----:B------:R-:W-:Y:S02]  /*5720*/  HFMA2 R91, -RZ, RZ, 0, 1.1920928955078125e-07 ;  /* 0x00000002ff5b7431 */ /* 0x000fe400000001ff */
[----:B------:R-:W-:Y:S01]  /*5730*/  FMUL.FTZ R4, R4, R79 ;  /* 0x0000004f04047220 */ /* 0x000fe20000410000 */
[----:B------:R-:W-:Y:S02]  /*5740*/  IMAD.MOV.U32 R64, RZ, RZ, R0 ;  /* 0x000000ffff407224 */ /* 0x000fe400078e0000 */
[----:B------:R-:W-:-:S05]  /*5750*/  FFMA.FTZ R89, R89, R86, 1.1641532182693481445e-10 ;  /* 0x2f00000059597423 */ /* 0x000fca0000010056 */
        /* <DEDUP_REMOVED lines=12> */
.L_x_19250:
        /* <DEDUP_REMOVED lines=13> */
.L_x_19252:
[----:B------:R-:W-:Y:S05]  /*58f0*/  BSYNC.RECONVERGENT B3 ;  /* 0x0000000000037941 */ /* 0x000fea0003800200 */
.L_x_19251:
        /* <DEDUP_REMOVED lines=35> */
[----:B------:R-:W-:-:S04]  /*5b30*/  HFMA2 R91, -RZ, RZ, 0, 0 ;  /* 0x00000000ff5b7431 */ /* 0x000fc800000001ff */
[----:B------:R-:W-:-:S05]  /*5b40*/  IMAD.WIDE.U32 R4, R4, -0x2daee0ad, RZ ;  /* 0xd2511f5304047825 */ /* 0x000fca00078e00ff */
[----:B------:R-:W-:Y:S01]  /*5b50*/  LOP3.LUT R6, R64, UR32, R5, 0x96, !PT ;  /* 0x0000002040067c12 */ /* 0x000fe2000f8e9605 */
[----:B------:R-:W-:-:S04]  /*5b60*/  IMAD.WIDE.U32 R64, R65, -0x326172a9, RZ ;  /* 0xcd9e8d5741407825 */ /* 0x000fc800078e00ff */
[----:B------:R-:W-:Y:S01]  /*5b70*/  IMAD.MOV.U32 R0, RZ, RZ, R64 ;  /* 0x000000ffff007224 */ /* 0x000fe200078e0040 */
[----:B------:R-:W-:Y:S01]  /*5b80*/  MOV R64, R78 ;  /* 0x0000004e00407202 */ /* 0x000fe20000000f00 */
[----:B------:R-:W-:Y:S01]  /*5b90*/  IMAD.MOV.U32 R78, RZ, RZ, R4 ;  /* 0x000000ffff4e7224 */ /* 0x000fe200078e0004 */
[----:B------:R-:W-:-:S07]  /*5ba0*/  LOP3.LUT R5, R90, UR31, R65, 0x96, !PT ;  /* 0x0000001f5a057c12 */ /* 0x000fce000f8e9641 */
.L_x_19249:
[----:B------:R-:W-:Y:S05]  /*5bb0*/  BSYNC.RECONVERGENT B2 ;  /* 0x0000000000027941 */ /* 0x000fea0003800200 */
.L_x_19248:
[----:B------:R-:W-:Y:S01]  /*5bc0*/  ISETP.NE.AND P5, PT, R91, 0x1, PT ;  /* 0x000000015b00780c */ /* 0x000fe20003fa5270 */
[----:B------:R-:W-:Y:S01]  /*5bd0*/  FMUL.FTZ R66, R66, R76 ;  /* 0x0000004c42427220 */ /* 0x000fe20000410000 */
[----:B------:R-:W-:Y:S01]  /*5be0*/  I2FP.F32.U32 R65, R64 ;  /* 0x0000004000417245 */ /* 0x000fe20000201000 */
[----:B------:R-:W-:Y:S01]  /*5bf0*/  BSSY.RECONVERGENT B2, `(.L_x_19253) ;  /* 0x000004a000027945 */ /* 0x000fe20003800200 */
[----:B------:R-:W-:Y:S02]  /*5c00*/  IMAD.MOV.U32 R4, RZ, RZ, 0x2 ;  /* 0x00000002ff047424 */ /* 0x000fe400078e00ff */
[----:B------:R-:W-:Y:S01]  /*5c10*/  FMUL.FTZ R66, R66, R79 ;  /* 0x0000004f42427220 */ /* 0x000fe20000410000 */
[----:B------:R-:W-:Y:S01]  /*5c20*/  MOV R64, R0 ;  /* 0x0000000000407202 */ /* 0x000fe20000000f00 */
        /* <DEDUP_REMOVED lines=13> */
.L_x_19255:
        /* <DEDUP_REMOVED lines=13> */
.L_x_19257:
[----:B------:R-:W-:Y:S05]  /*5dd0*/  BSYNC.RECONVERGENT B3 ;  /* 0x0000000000037941 */ /* 0x000fea0003800200 */
.L_x_19256:
        /* <DEDUP_REMOVED lines=40> */
[----:B------:R-:W-:Y:S01]  /*6060*/  MOV R78, R4 ;  /* 0x00000004004e7202 */ /* 0x000fe20000000f00 */
[----:B------:R-:W-:Y:S01]  /*6070*/  IMAD.MOV.U32 R4, RZ, RZ, RZ ;  /* 0x000000ffff047224 */ /* 0x000fe200078e00ff */
[----:B------:R-:W-:-:S07]  /*6080*/  LOP3.LUT R5, R90, UR31, R65, 0x96, !PT ;  /* 0x0000001f5a057c12 */ /* 0x000fce000f8e9641 */
.L_x_19254:
[----:B------:R-:W-:Y:S05]  /*6090*/  BSYNC.RECONVERGENT B2 ;  /* 0x0000000000027941 */ /* 0x000fea0003800200 */
.L_x_19253:
[----:B------:R-:W-:Y:S01]  /*60a0*/  I2FP.F32.U32 R65, R64 ;  /* 0x0000004000417245 */ /* 0x000fe20000201000 */
[----:B------:R-:W-:Y:S01]  /*60b0*/  FMUL.FTZ R64, R87, R28 ;  /* 0x0000001c57407220 */ /* 0x000fe20000410000 */
[----:B------:R-:W-:-:S03]  /*60c0*/  FMUL.FTZ R66, R89, R30 ;  /* 0x0000001e59427220 */ /* 0x000fc60000410000 */
[----:B------:R-:W-:-:S05]  /*60d0*/  FFMA.FTZ R65, R65, R86, 1.1641532182693481445e-10 ;  /* 0x2f00000041417423 */ /* 0x000fca0000010056 */
[----:B------:R-:W-:Y:S01]  /*60e0*/  FSETP.GTU.FTZ.AND P5, PT, R65, R2, PT ;  /* 0x000000024100720b */ /* 0x000fe20003fbc000 */
[----:B------:R-:W-:Y:S01]  /*60f0*/  FMUL.FTZ R2, R67, R76 ;  /* 0x0000004c43027220 */ /* 0x000fe20000410000 */
[----:B------:R-:W-:Y:S02]  /*6100*/  FMUL.FTZ R65, R88, R29 ;  /* 0x0000001d58417220 */ /* 0x000fe40000410000 */
[----:B------:R-:W-:Y:S01]  /*6110*/  PLOP3.LUT P4, PT, P5, PT, PT, 0x8, 0x80 ;  /* 0x000000000080781c */ /* 0x000fe20002f8e170 */
[----:B------:R-:W-:-:S05]  /*6120*/  FMUL.FTZ R2, R2, R79 ;  /* 0x0000004f02027220 */ /* 0x000fca0000410000 */
[----:B------:R-:W-:-:S05]  /*6130*/  FSEL R2, R2, RZ, !P5 ;  /* 0x000000ff02027208 */ /* 0x000fca0006800000 */
[----:B------:R-:W-:-:S07]  /*6140*/  FMUL.FTZ R67, R2, R31 ;  /* 0x0000001f02437220 */ /* 0x000fce0000410000 */
.L_x_19237:
        /* <DEDUP_REMOVED lines=14> */
.L_x_19215:
[----:B------:R-:W-:Y:S05]  /*6230*/  BSYNC.RECONVERGENT B1 ;  /* 0x0000000000017941 */ /* 0x000fea0003800200 */
.L_x_19214:
[----:B------:R-:W-:Y:S01]  /*6240*/  ISETP.GE.U32.AND P0, PT, R82, 0x60, PT ;  /* 0x000000605200780c */ /* 0x000fe20003f06070 */
[----:B------:R-:W-:Y:S03]  /*6250*/  BSSY.RECONVERGENT B1, `(.L_x_19258) ;  /* 0x000029d000017945 */ /* 0x000fe60003800200 */
[----:B------:R-:W-:-:S09]  /*6260*/  P2R R78, PR, RZ, 0x1 ;  /* 0x00000001ff4e7803 */ /* 0x000fd20000000000 */
[----:B------:R-:W-:Y:S05]  /*6270*/  @!P0 BRA `(.L_x_19259) ;  /* 0x0000002800688947 */ /* 0x000fea0003800000 */
[----:B------:R-:W-:Y:S01]  /*6280*/  ISETP.NE.U32.AND P0, PT, RZ, UR12, PT ;  /* 0x0000000cff007c0c */ /* 0x000fe2000bf05070 */
[----:B------:R-:W1:Y:S03]  /*6290*/  LDC.64 R68, c[0x0][0x390] ;  /* 0x0000e400ff447b82 */ /* 0x000e660000000a00 */
[----:B------:R-:W-:-:S13]  /*62a0*/  ISETP.NE.AND.EX P0, PT, RZ, UR13, PT, P0 ;  /* 0x0000000dff007c0c */ /* 0x000fda000bf05300 */
[----:B0-2---:R-:W0:Y:S01]  /*62b0*/  @P0 LDC.64 R78, c[0x0][0x3a0] ;  /* 0x0000e800ff4e0b82 */ /* 0x005e220000000a00 */
        /* <DEDUP_REMOVED lines=21> */
.L_x_19263:
        /* <DEDUP_REMOVED lines=13> */
.L_x_19265:
[----:B------:R-:W-:Y:S05]  /*64e0*/  BSYNC.RECONVERGENT B3 ;  /* 0x0000000000037941 */ /* 0x000fea0003800200 */
.L_x_19264:
        /* <DEDUP_REMOVED lines=42> */
.L_x_19262:
[----:B------:R-:W-:Y:S05]  /*6790*/  BSYNC.RECONVERGENT B2 ;  /* 0x0000000000027941 */ /* 0x000fea0003800200 */
.L_x_19261:
[----:B------:R-:W0:Y:S01]  /*67a0*/  LDC R79, c[0x0][0x408] ;  /* 0x00010200ff4f7b82 */ /* 0x000e220000000800 */
[----:B------:R-:W-:Y:S01]  /*67b0*/  HFMA2 R88, -RZ, RZ, 0.1171875, 0 ;  /* 0x2f800000ff587431 */ /* 0x000fe200000001ff */
[----:B------:R-:W-:Y:S01]  /*67c0*/  I2FP.F32.U32 R87, R86 ;  /* 0x0000005600577245 */ /* 0x000fe20000201000 */
[----:B-----5:R-:W-:Y:S01]  /*67d0*/  FMUL.FTZ R68, R68, R76 ;  /* 0x0000004c44447220 */ /* 0x020fe20000410000 */
[----:B------:R-:W-:Y:S01]  /*67e0*/  ISETP.NE.AND P2, PT, R89, 0x1, PT ;  /* 0x000000015900780c */ /* 0x000fe20003f45270 */
[----:B------:R-:W-:Y:S01]  /*67f0*/  BSSY.RECONVERGENT B2, `(.L_x_19266) ;  /* 0x000004c000027945 */ /* 0x000fe20003800200 */
[----:B------:R-:W-:Y:S01]  /*6800*/  IMAD.MOV.U32 R90, RZ, RZ, 0x2 ;  /* 0x00000002ff5a7424 */ /* 0x000fe200078e00ff */
[----:B------:R-:W-:Y:S01]  /*6810*/  MOV R86, R0 ;  /* 0x0000000000567202 */ /* 0x000fe20000000f00 */
[----:B------:R-:W1:Y:S01]  /*6820*/  LDC R2, c[0x0][0x404] ;  /* 0x00010100ff027b82 */ /* 0x000e620000000800 */
[----:B------:R-:W-:Y:S01]  /*6830*/  FFMA.FTZ R87, R87, R88, 1.1641532182693481445e-10 ;  /* 0x2f00000057577423 */ /* 0x000fe20000010058 */
[----:B0-----:R-:W-:-:S04]  /*6840*/  FMUL.FTZ R68, R68, R79 ;  /* 0x0000004f44447220 */ /* 0x001fc80000410000 */
        /* <DEDUP_REMOVED lines=13> */
.L_x_19268:
        /* <DEDUP_REMOVED lines=13> */
.L_x_19270:
[----:B------:R-:W-:Y:S05]  /*69f0*/  BSYNC.RECONVERGENT B3 ;  /* 0x0000000000037941 */ /* 0x000fea0003800200 */
.L_x_19269:
        /* <DEDUP_REMOVED lines=40> */
[----:B------:R-:W-:Y:S01]  /*6c80*/  LOP3.LUT R5, R90, UR31, R87, 0x96, !PT ;  /* 0x0000001f5a057c12 */ /* 0x000fe2000f8e9657 */
[----:B------:R-:W-:Y:S01]  /*6c90*/  IMAD.MOV.U32 R90, RZ, RZ, RZ ;  /* 0x000000ffff5a7224 */ /* 0x000fe200078e00ff */
[----:B------:R-:W-:-:S07]  /*6ca0*/  MOV R78, R4 ;  /* 0x00000004004e7202 */ /* 0x000fce0000000f00 */
.L_x_19267:
[----:B------:R-:W-:Y:S05]  /*6cb0*/  BSYNC.RECONVERGENT B2 ;  /* 0x0000000000027941 */ /* 0x000fea0003800200 */
.L_x_19266:
        /* <DEDUP_REMOVED lines=21> */
.L_x_19273:
        /* <DEDUP_REMOVED lines=13> */
.L_x_19275:
[----:B------:R-:W-:Y:S05]  /*6ee0*/  BSYNC.RECONVERGENT B3 ;  /* 0x0000000000037941 */ /* 0x000fea0003800200 */
.L_x_19274:
        /* <DEDUP_REMOVED lines=41> */
[----:B------:R-:W-:Y:S01]  /*7180*/  IMAD.MOV.U32 R78, RZ, RZ, R4 ;  /* 0x000000ffff4e7224 */ /* 0x000fe200078e0004 */
[----:B------:R-:W-:-:S07]  /*7190*/  LOP3.LUT R5, R90, UR31, R87, 0x96, !PT ;  /* 0x0000001f5a057c12 */ /* 0x000fce000f8e9657 */
.L_x_19272:
[----:B------:R-:W-:Y:S05]  /*71a0*/  BSYNC.RECONVERGENT B2 ;  /* 0x0000000000027941 */ /* 0x000fea0003800200 */
.L_x_19271:
        /* <DEDUP_REMOVED lines=21> */
.L_x_19278:
        /* <DEDUP_REMOVED lines=13> */
.L_x_19280:
[----:B------:R-:W-:Y:S05]  /*73d0*/  BSYNC.RECONVERGENT B3 ;  /* 0x0000000000037941 */ /* 0x000fea0003800200 */
.L_x_19279:
        /* <DEDUP_REMOVED lines=43> */
.L_x_19277:
[----:B------:R-:W-:Y:S05]  /*7690*/  BSYNC.RECONVERGENT B2 ;  /* 0x0000000000027941 */ /* 0x000fea0003800200 */
.L_x_19276:
[----:B------:R-:W-:-:S05]  /*76a0*/  I2FP.F32.U32 R87, R86 ;  /* 0x0000005600577245 */ /* 0x000fca0000201000 */
[----:B------:R-:W-:-:S05]  /*76b0*/  FFMA.FTZ R87, R87, R88, 1.1641532182693481445e-10 ;  /* 0x2f00000057577423 */ /* 0x000fca0000010058 */
[----:B------:R-:W-:Y:S01]  /*76c0*/  FSETP.GTU.FTZ.AND P4, PT, R87, R2, PT ;  /* 0x000000025700720b */ /* 0x000fe20003f9c000 */
[----:B------:R-:W-:-:S04]  /*76d0*/  FMUL.FTZ R2, R71, R76 ;  /* 0x0000004c47027220 */ /* 0x000fc80000410000 */
[----:B------:R-:W-:-:S05]  /*76e0*/  FMUL.FTZ R2, R2, R79 ;  /* 0x0000004f02027220 */ /* 0x000fca0000410000 */
[----:B------:R-:W-:Y:S02]  /*76f0*/  FSEL R2, R2, RZ, !P4 ;  /* 0x000000ff02027208 */ /* 0x000fe40006000000 */
[----:B------:R-:W-:-:S03]  /*7700*/  PLOP3.LUT P4, PT, P4, PT, PT, 0x8, 0x80 ;  /* 0x000000000080781c */ /* 0x000fc6000278e170 */
[----:B------:R-:W-:Y:S01]  /*7710*/  FFMA.FTZ R71, R2, R43, R59 ;  /* 0x0000002b02477223 */ /* 0x000fe2000001003b */
[----:B------:R-:W-:Y:S09]  /*7720*/  BRA `(.L_x_19281) ;  /* 0x0000001400047947 */ /* 0x000ff20003800000 */
.L_x_19260:
[----:B------:R-:W-:Y:S01]  /*7730*/  ISETP.NE.AND P0, PT, R4, 0x1, PT ;  /* 0x000000010400780c */ /* 0x000fe20003f05270 */
[----:B------:R-:W-:Y:S01]  /*7740*/  BSSY.RECONVERGENT B2, `(.L_x_19282) ;  /* 0x0000047000027945 */ /* 0x000fe20003800200 */
[----:B------:R-:W-:Y:S02]  /*7750*/  HFMA2 R88, -RZ, RZ, 0, 1.1920928955078125e-07 ;  /* 0x00000002ff587431 */ /* 0x000fe400000001ff */
[----:B------:R-:W-:Y:S01]  /*7760*/  IMAD.MOV.U32 R86, RZ, RZ, R0 ;  /* 0x000000ffff567224 */ /* 0x000fe200078e0000 */
[----:B0-----:R-:W-:-:S08]  /*7770*/  MOV R78, R2 ;  /* 0x00000002004e7202 */ /* 0x001fd00000000f00 */
        /* <DEDUP_REMOVED lines=11> */
.L_x_19284:
        /* <DEDUP_REMOVED lines=13> */
.L_x_19286:
[----:B------:R-:W-:Y:S05]  /*7900*/  BSYNC.RECONVERGENT B3 ;  /* 0x0000000000037941 */ /* 0x000fea0003800200 */
.L_x_19285:
        /* <DEDUP_REMOVED lines=42> */
.L_x_19283:
[----:B------:R-:W-:Y:S05]  /*7bb0*/  BSYNC.RECONVERGENT B2 ;  /* 0x0000000000027941 */ /* 0x000fea0003800200 */
.L_x_19282:
        /* <DEDUP_REMOVED lines=9> */
[----:B0-----:R-:W-:Y:S02]  /*7c50*/  FMUL.FTZ R68, R68, R79 ;  /* 0x0000004f44447220 */ /* 0x001fe40000410000 */
[----:B-1----:R-:W-:-:S04]  /*7c60*/  FSETP.GTU.FTZ.AND P2, PT, R87, R2, PT ;  /* 0x000000025700720b */ /* 0x002fc80003f5c000 */
        /* <DEDUP_REMOVED lines=12> */
.L_x_19289:
        /* <DEDUP_REMOVED lines=13> */
.L_x_19291:
[----:B------:R-:W-:Y:S05]  /*7e00*/  BSYNC.RECONVERGENT B3 ;  /* 0x0000000000037941 */ /* 0x000fea0003800200 */
.L_x_19290:
        /* <DEDUP_REMOVED lines=42> */
[----:B------:R-:W-:-:S07]  /*80b0*/  HFMA2 R90, -RZ, RZ, 0, 0 ;  /* 0x00000000ff5a7431 */ /* 0x000fce00000001ff */
.L_x_19288:
[----:B------:R-:W-:Y:S05]  /*80c0*/  BSYNC.RECONVERGENT B2 ;  /* 0x0000000000027941 */ /* 0x000fea0003800200 */
.L_x_19287:
        /* <DEDUP_REMOVED lines=20> */
.L_x_19294:
        /* <DEDUP_REMOVED lines=13> */
.L_x_19296:
[----:B------:R-:W-:Y:S05]  /*82e0*/  BSYNC.RECONVERGENT B3 ;  /* 0x0000000000037941 */ /* 0x000fea0003800200 */
.L_x_19295:
        /* <DEDUP_REMOVED lines=38> */
[----:B------:R-:W-:-:S03]  /*8550*/  IMAD.WIDE.U32 R68, R69, -0x326172a9, RZ ;  /* 0xcd9e8d5745447825 */ /* 0x000fc600078e00ff */
[----:B------:R-:W-:Y:S01]  /*8560*/  MOV R0, R68 ;  /* 0x0000004400007202 */ /* 0x000fe20000000f00 */
[----:B------:R-:W-:Y:S01]  /*8570*/  IMAD.MOV.U32 R68, RZ, RZ, R78 ;  /* 0x000000ffff447224 */ /* 0x000fe200078e004e */
[----:B------:R-:W-:Y:S02]  /*8580*/  LOP3.LUT R5, R90, UR31, R69, 0x96, !PT ;  /* 0x0000001f5a057c12 */ /* 0x000fe4000f8e9645 */
[----:B------:R-:W-:-:S07]  /*8590*/  MOV R78, R4 ;  /* 0x00000004004e7202 */ /* 0x000fce0000000f00 */
.L_x_19293:
[----:B------:R-:W-:Y:S05]  /*85a0*/  BSYNC.RECONVERGENT B2 ;  /* 0x0000000000027941 */ /* 0x000fea0003800200 */
.L_x_19292:
        /* <DEDUP_REMOVED lines=20> */
.L_x_19299:
        /* <DEDUP_REMOVED lines=13> */
.L_x_19301:
[----:B------:R-:W-:Y:S05]  /*87c0*/  BSYNC.RECONVERGENT B3 ;  /* 0x0000000000037941 */ /* 0x000fea0003800200 */
.L_x_19300:
        /* <DEDUP_REMOVED lines=43> */
.L_x_19298:
[----:B------:R-:W-:Y:S05]  /*8a80*/  BSYNC.RECONVERGENT B2 ;  /* 0x0000000000027941 */ /* 0x000fea0003800200 */
.L_x_19297:
[----:B------:R-:W-:Y:S01]  /*8a90*/  I2FP.F32.U32 R69, R68 ;  /* 0x0000004400457245 */ /* 0x000fe20000201000 */
[----:B------:R-:W-:Y:S01]  /*8aa0*/  FMUL.FTZ R68, R87, R40 ;  /* 0x0000002857447220 */ /* 0x000fe20000410000 */
[----:B------:R-:W-:-:S03]  /*8ab0*/  FMUL.FTZ R70, R89, R42 ;  /* 0x0000002a59467220 */ /* 0x000fc60000410000 */
[----:B------:R-:W-:-:S05]  /*8ac0*/  FFMA.FTZ R69, R69, R86, 1.1641532182693481445e-10 ;  /* 0x2f00000045457423 */ /* 0x000fca0000010056 */
[----:B------:R-:W-:Y:S01]  /*8ad0*/  FSETP.GTU.FTZ.AND P4, PT, R69, R2, PT ;  /* 0x000000024500720b */ /* 0x000fe20003f9c000 */
[----:B------:R-:W-:Y:S01]  /*8ae0*/  FMUL.FTZ R2, R71, R76 ;  /* 0x0000004c47027220 */ /* 0x000fe20000410000 */
[----:B------:R-:W-:-:S03]  /*8af0*/  FMUL.FTZ R69, R88, R41 ;  /* 0x0000002958457220 */ /* 0x000fc60000410000 */
[----:B------:R-:W-:-:S05]  /*8b00*/  FMUL.FTZ R2, R2, R79 ;  /* 0x0000004f02027220 */ /* 0x000fca0000410000 */
[----:B------:R-:W-:Y:S02]  /*8b10*/  FSEL R2, R2, RZ, !P4 ;  /* 0x000000ff02027208 */ /* 0x000fe40006000000 */
[----:B------:R-:W-:-:S03]  /*8b20*/  PLOP3.LUT P4, PT, P4, PT, PT, 0x8, 0x80 ;  /* 0x000000000080781c */ /* 0x000fc6000278e170 */
[----:B------:R-:W-:-:S10]  /*8b30*/  FMUL.FTZ R71, R2, R43 ;  /* 0x0000002b02477220 */ /* 0x000fd40000410000 */
.L_x_19281:
        /* <DEDUP_REMOVED lines=14> */
.L_x_19259:
[----:B------:R-:W-:Y:S05]  /*8c20*/  BSYNC.RECONVERGENT B1 ;  /* 0x0000000000017941 */ /* 0x000fea0003800200 */
.L_x_19258:
[----:B------:R-:W-:Y:S01]  /*8c30*/  ISETP.GE.U32.AND P0, PT, R82, 0x80, PT ;  /* 0x000000805200780c */ /* 0x000fe20003f06070 */
[----:B------:R-:W-:-:S12]  /*8c40*/  BSSY.RECONVERGENT B1, `(.L_x_19302) ;  /* 0x000029b000017945 */ /* 0x000fd80003800200 */
[----:B------:R-:W-:Y:S05]  /*8c50*/  @!P0 BRA `(.L_x_19303) ;  /* 0x0000002800648947 */ /* 0x000fea0003800000 */
[----:B------:R-:W-:Y:S01]  /*8c60*/  ISETP.NE.U32.AND P2, PT, RZ, UR12, PT ;  /* 0x0000000cff007c0c */ /* 0x000fe2000bf45070 */
[----:B------:R-:W1:Y:S03]  /*8c70*/  LDC.64 R74, c[0x0][0x390] ;  /* 0x0000e400ff4a7b82 */ /* 0x000e660000000a00 */
[----:B------:R-:W-:-:S13]  /*8c80*/  ISETP.NE.AND.EX P2, PT, RZ, UR13, PT, P2 ;  /* 0x0000000dff007c0c */ /* 0x000fda000bf45320 */
[----:B------:R-:W0:Y:S01]  /*8c90*/  @P2 LDC.64 R72, c[0x0][0x3a0] ;  /* 0x0000e800ff482b82 */ /* 0x000e220000000a00 */
[----:B-1----:R-:W-:-:S04]  /*8ca0*/  IMAD.WIDE.U32 R74, R77, 0x10, R74 ;  /* 0x000000104d4a7825 */ /* 0x002fc800078e004a */
[----:B0-23--:R-:W-:Y:S02]  /*8cb0*/  @P2 IMAD.WIDE.U32 R78, R77, 0x10, R72 ;  /* 0x000000104d4e2825 */ /* 0x00dfe400078e0048 */
[----:B------:R-:W5:Y:S04]  /*8cc0*/  LDG.E.128 R72, desc[UR8][R74.64] ;  /* 0x000000084a487981 */ /* 0x000f68000c1e1d00 */
[----:B------:R0:W5:Y:S01]  /*8cd0*/  @P2 LDG.E.128 R56, desc[UR8][R78.64] ;  /* 0x000000084e382981 */ /* 0x000162000c1e1d00 */
[----:B------:R-:W-:Y:S05]  /*8ce0*/  @!P2 BRA `(.L_x_19304) ;  /* 0x000000140008a947 */ /* 0x000fea0003800000 */
        /* <DEDUP_REMOVED lines=16> */
.L_x_19307:
        /* <DEDUP_REMOVED lines=13> */
.L_x_19309:
[----:B------:R-:W-:Y:S05]  /*8ec0*/  BSYNC.RECONVERGENT B3 ;  /* 0x0000000000037941 */ /* 0x000fea0003800200 */
.L_x_19308:
        /* <DEDUP_REMOVED lines=42> */
.L_x_19306:
[----:B------:R-:W-:Y:S05]  /*9170*/  BSYNC.RECONVERGENT B2 ;  /* 0x0000000000027941 */ /* 0x000fea0003800200 */
.L_x_19305:
        /* <DEDUP_REMOVED lines=24> */
.L_x_19312:
        /* <DEDUP_REMOVED lines=13> */
.L_x_19314:
[----:B------:R-:W-:Y:S05]  /*93d0*/  BSYNC.RECONVERGENT B3 ;  /* 0x0000000000037941 */ /* 0x000fea0003800200 */
.L_x_19313:
        /* <DEDUP_REMOVED lines=43> */
.L_x_19311:
[----:B------:R-:W-:Y:S05]  /*9690*/  BSYNC.RECONVERGENT B2 ;  /* 0x0000000000027941 */ /* 0x000fea0003800200 */
.L_x_19310:
        /* <DEDUP_REMOVED lines=21> */
.L_x_19317:
        /* <DEDUP_REMOVED lines=13> */
.L_x_19319:
[----:B------:R-:W-:Y:S05]  /*98c0*/  BSYNC.RECONVERGENT B3 ;  /* 0x0000000000037941 */ /* 0x000fea0003800200 */
.L_x_19318:
        /* <DEDUP_REMOVED lines=43> */
.L_x_19316:
[----:B------:R-:W-:Y:S05]  /*9b80*/  BSYNC.RECONVERGENT B2 ;  /* 0x0000000000027941 */ /* 0x000fea0003800200 */
.L_x_19315:
        /* <DEDUP_REMOVED lines=21> */
.L_x_19322:
        /* <DEDUP_REMOVED lines=13> */
.L_x_19324:
[----:B------:R-:W-:Y:S05]  /*9db0*/  BSYNC.RECONVERGENT B3 ;  /* 0x0000000000037941 */ /* 0x000fea0003800200 */
.L_x_19323:
        /* <DEDUP_REMOVED lines=43> */
.L_x_19321:
[----:B------:R-:W-:Y:S05]  /*a070*/  BSYNC.RECONVERGENT B2 ;  /* 0x0000000000027941 */ /* 0x000fea0003800200 */
.L_x_19320:
[----:B------:R-:W-:Y:S01]  /*a080*/  I2FP.F32.U32 R87, R86 ;  /* 0x0000005600577245 */ /* 0x000fe20000201000 */
[----:B------:R-:W-:-:S04]  /*a090*/  FMUL.FTZ R76, R75, R76 ;  /* 0x0000004c4b4c7220 */ /* 0x000fc80000410000 */
[----:B------:R-:W-:Y:S01]  /*a0a0*/  FFMA.FTZ R87, R87, R88, 1.1641532182693481445e-10 ;  /* 0x2f00000057577423 */ /* 0x000fe20000010058 */
[----:B------:R-:W-:-:S04]  /*a0b0*/  FMUL.FTZ R76, R76, R79 ;  /* 0x0000004f4c4c7220 */ /* 0x000fc80000410000 */
[----:B------:R-:W-:-:S04]  /*a0c0*/  FSETP.GTU.FTZ.AND P5, PT, R87, R2, PT ;  /* 0x000000025700720b */ /* 0x000fc80003fbc000 */
[----:B------:R-:W-:Y:S02]  /*a0d0*/  FSEL R76, R76, RZ, !P5 ;  /* 0x000000ff4c4c7208 */ /* 0x000fe40006800000 */
[----:B------:R-:W-:-:S03]  /*a0e0*/  PLOP3.LUT P5, PT, P5, PT, PT, 0x8, 0x80 ;  /* 0x000000000080781c */ /* 0x000fc60002fae170 */
[----:B------:R-:W-:Y:S01]  /*a0f0*/  FFMA.FTZ R75, R76, R55, R59 ;  /* 0x000000374c4b7223 */ /* 0x000fe2000001003b */
[----:B------:R-:W-:Y:S09]  /*a100*/  BRA `(.L_x_19325) ;  /* 0x0000001400047947 */ /* 0x000ff20003800000 */
.L_x_19304:
        /* <DEDUP_REMOVED lines=16> */
.L_x_19328:
        /* <DEDUP_REMOVED lines=13> */
.L_x_19330:
[----:B------:R-:W-:Y:S05]  /*a2e0*/  BSYNC.RECONVERGENT B3 ;  /* 0x0000000000037941 */ /* 0x000fea0003800200 */
.L_x_19329:
        /* <DEDUP_REMOVED lines=42> */
.L_x_19327:
[----:B------:R-:W-:Y:S05]  /*a590*/  BSYNC.RECONVERGENT B2 ;  /* 0x0000000000027941 */ /* 0x000fea0003800200 */
.L_x_19326:
        /* <DEDUP_REMOVED lines=23> */
.L_x_19333:
        /* <DEDUP_REMOVED lines=13> */
.L_x_19335:
[----:B------:R-:W-:Y:S05]  /*a7e0*/  BSYNC.RECONVERGENT B3 ;  /* 0x0000000000037941 */ /* 0x000fea0003800200 */
.L_x_19334:
        /* <DEDUP_REMOVED lines=43> */
.L_x_19332:
[----:B------:R-:W-:Y:S05]  /*aaa0*/  BSYNC.RECONVERGENT B2 ;  /* 0x0000000000027941 */ /* 0x000fea0003800200 */
.L_x_19331:
        /* <DEDUP_REMOVED lines=20> */
.L_x_19338:
        /* <DEDUP_REMOVED lines=13> */
.L_x_19340:
[----:B------:R-:W-:Y:S05]  /*acc0*/  BSYNC.RECONVERGENT B3 ;  /* 0x0000000000037941 */ /* 0x000fea0003800200 */
.L_x_19339:
        /* <DEDUP_REMOVED lines=43> */
.L_x_19337:
[----:B------:R-:W-:Y:S05]  /*af80*/  BSYNC.RECONVERGENT B2 ;  /* 0x0000000000027941 */ /* 0x000fea0003800200 */
.L_x_19336:
        /* <DEDUP_REMOVED lines=20> */
.L_x_19343:
        /* <DEDUP_REMOVED lines=13> */
.L_x_19345:
[----:B------:R-:W-:Y:S05]  /*b1a0*/  BSYNC.RECONVERGENT B3 ;  /* 0x0000000000037941 */ /* 0x000fea0003800200 */
.L_x_19344:
        /* <DEDUP_REMOVED lines=43> */
.L_x_19342:
[----:B------:R-:W-:Y:S05]  /*b460*/  BSYNC.RECONVERGENT B2 ;  /* 0x0000000000027941 */ /* 0x000fea0003800200 */
.L_x_19341:
[----:B------:R-:W-:Y:S01]  /*b470*/  I2FP.F32.U32 R73, R72 ;  /* 0x0000004800497245 */ /* 0x000fe20000201000 */
[----:B------:R-:W-:Y:S01]  /*b480*/  FMUL.FTZ R76, R75, R76 ;  /* 0x0000004c4b4c7220 */ /* 0x000fe20000410000 */
[----:B------:R-:W-:Y:S01]  /*b490*/  FMUL.FTZ R72, R89, R52 ;  /* 0x0000003459487220 */ /* 0x000fe20000410000 */
[----:B------:R-:W-:Y:S02]  /*b4a0*/  FMUL.FTZ R74, R87, R54 ;  /* 0x00000036574a7220 */ /* 0x000fe40000410000 */
[----:B------:R-:W-:Y:S01]  /*b4b0*/  FFMA.FTZ R73, R73, R86, 1.1641532182693481445e-10 ;  /* 0x2f00000049497423 */ /* 0x000fe20000010056 */
[----:B------:R-:W-:-:S04]  /*b4c0*/  FMUL.FTZ R76, R76, R79 ;  /* 0x0000004f4c4c7220 */ /* 0x000fc80000410000 */
[----:B------:R-:W-:Y:S01]  /*b4d0*/  FSETP.GTU.FTZ.AND P5, PT, R73, R2, PT ;  /* 0x000000024900720b */ /* 0x000fe20003fbc000 */
[----:B------:R-:W-:-:S03]  /*b4e0*/  FMUL.FTZ R73, R88, R53 ;  /* 0x0000003558497220 */ /* 0x000fc60000410000 */
[----:B------:R-:W-:Y:S02]  /*b4f0*/  FSEL R2, R76, RZ, !P5 ;  /* 0x000000ff4c027208 */ /* 0x000fe40006800000 */
[----:B------:R-:W-:-:S03]  /*b500*/  PLOP3.LUT P5, PT, P5, PT, PT, 0x8, 0x80 ;  /* 0x000000000080781c */ /* 0x000fc60002fae170 */
[----:B------:R-:W-:-:S10]  /*b510*/  FMUL.FTZ R75, R2, R55 ;  /* 0x00000037024b7220 */ /* 0x000fd40000410000 */
.L_x_19325:
[----:B------:R-:W0:Y:S01]  /*b520*/  LDC.64 R88, c[0x0][0x3a8] ;  /* 0x0000ea00ff587b82 */ /* 0x000e220000000a00 */
[----:B------:R-:W-:Y:S02]  /*b530*/  SEL R2, RZ, 0x1000000, !P5 ;  /* 0x01000000ff027807 */ /* 0x000fe40006800000 */
[----:B------:R-:W-:Y:S02]  /*b540*/  SEL R79, RZ, 0x10000, !P4 ;  /* 0x00010000ff4f7807 */ /* 0x000fe40006000000 */
[----:B------:R-:W-:-:S03]  /*b550*/  SEL R76, RZ, 0x100, !P3 ;  /* 0x00000100ff4c7807 */ /* 0x000fc60005800000 */
[----:B------:R-:W1:Y:S01]  /*b560*/  LDC.64 R86, c[0x0][0x3b0] ;  /* 0x0000ec00ff567b82 */ /* 0x000e620000000a00 */
[----:B------:R-:W-:Y:S01]  /*b570*/  IADD3 R2, PT, PT, R76, R2, R79 ;  /* 0x000000024c027210 */ /* 0x000fe20007ffe04f */
[----:B0-----:R-:W-:-:S05]  /*b580*/  IMAD.WIDE.U32 R88, R77, 0x10, R88 ;  /* 0x000000104d587825 */ /* 0x001fca00078e0058 */
[----:B------:R4:W-:Y:S01]  /*b590*/  STG.E.128 desc[UR8][R88.64], R72 ;  /* 0x0000004858007986 */ /* 0x0009e2000c101d08 */
[----:B-1----:R-:W-:Y:S01]  /*b5a0*/  IMAD.WIDE.U32 R86, R77, 0x4, R86 ;  /* 0x000000044d567825 */ /* 0x002fe200078e0056 */
[----:B------:R-:W-:-:S04]  /*b5b0*/  SEL R77, RZ, 0x1, !P2 ;  /* 0x00000001ff4d7807 */ /* 0x000fc80005000000 */
[----:B------:R-:W-:Y:S01]  /*b5c0*/  IADD3 R77, PT, PT, R2, R77, RZ ;  /* 0x0000004d024d7210 */ /* 0x000fe20007ffe0ff */
[----:B------:R-:W-:-:S04]  /*b5d0*/  IMAD.MOV.U32 R2, RZ, RZ, R78 ;  /* 0x000000ffff027224 */ /* 0x000fc800078e004e */
[----:B------:R4:W-:Y:S03]  /*b5e0*/  STG.E desc[UR8][R86.64], R77 ;  /* 0x0000004d56007986 */ /* 0x0009e6000c101908 */
.L_x_19303:
[----:B------:R-:W-:Y:S05]  /*b5f0*/  BSYNC.RECONVERGENT B1 ;  /* 0x0000000000017941 */ /* 0x000fea0003800200 */
.L_x_19302:
[----:B-----5:R-:W-:Y:S01]  /*b600*/  FADD.FTZ R76, RZ, R60 ;  /* 0x0000003cff4c7221 */ /* 0x020fe20000010000 */
[C---:B------:R-:W-:Y:S01]  /*b610*/  ISETP.GT.U32.AND P2, PT, R82.reuse, 0x3f, PT ;  /* 0x0000003f5200780c */ /* 0x040fe20003f44070 */
[----:B------:R-:W-:Y:S01]  /*b620*/  UMOV UR4, 0xffffffff ;  /* 0xffffffff00047882 */ /* 0x000fe20000000000 */
[C---:B------:R-:W-:Y:S01]  /*b630*/  ISETP.GT.U32.AND P3, PT, R82.reuse, 0x5f, PT ;  /* 0x0000005f5200780c */ /* 0x040fe20003f64070 */
[----:B----4-:R-:W-:Y:S01]  /*b640*/  FADD.FTZ R77, R61, R76 ;  /* 0x0000004c3d4d7221 */ /* 0x010fe20000010000 */
[----:B------:R-:W-:Y:S02]  /*b650*/  ISETP.GT.U32.AND P4, PT, R82, 0x7f, PT ;  /* 0x0000007f5200780c */ /* 0x000fe40003f84070 */
[----:B------:R-:W-:Y:S01]  /*b660*/  ISETP.NE.AND P5, PT, R84, RZ, PT ;  /* 0x000000ff5400720c */ /* 0x000fe20003fa5270 */
[----:B------:R-:W-:-:S04]  /*b670*/  FADD.FTZ R76, R62, R77 ;  /* 0x0000004d3e4c7221 */ /* 0x000fc80000010000 */
[----:B------:R-:W-:-:S05]  /*b680*/  FADD.FTZ R76, R63, R76 ;  /* 0x0000004c3f4c7221 */ /* 0x000fca0000010000 */
[----:B------:R-:W-:-:S05]  /*b690*/  FSEL R77, R76, RZ, P1 ;  /* 0x000000ff4c4d7208 */ /* 0x000fca0000800000 */
[----:B------:R-:W-:-:S04]  /*b6a0*/  FADD.FTZ R76, R64, R77 ;  /* 0x0000004d404c7221 */ /* 0x000fc80000010000 */
[----:B0-23--:R-:W-:-:S04]  /*b6b0*/  FADD.FTZ R79, R65, R76 ;  /* 0x0000004c414f7221 */ /* 0x00dfc80000010000 */
        /* <DEDUP_REMOVED lines=65> */
.L_x_19367:
[----:B-1----:R-:W-:Y:S01]  /*bad0*/  FADD.FTZ R77, R92, R88 ;  /* 0x000000585c4d7221 */ /* 0x002fe20000010000 */
[----:B------:R-:W-:Y:S01]  /*bae0*/  FMUL.FTZ R76, R89, R89 ;  /* 0x00000059594c7220 */ /* 0x000fe20000410000 */
[----:B------:R-:W-:Y:S01]  /*baf0*/  PLOP3.LUT P2, PT, PT, PT, UP2, 0x40, 0x4 ;  /* 0x000000000004781c */ /* 0x000fe20003f4e828 */
[----:B------:R-:W-:Y:S01]  /*bb00*/  BSSY.RECONVERGENT B1, `(.L_x_19347) ;  /* 0x000001e000017945 */ /* 0x000fe20003800200 */
[----:B------:R-:W-:Y:S02]  /*bb10*/  FFMA.FTZ R86, R77, R78, UR14 ;  /* 0x0000000e4d567e23 */ /* 0x000fe4000801004e */
[----:B------:R-:W1:Y:S01]  /*bb20*/  @!P5 LDC.64 R78, c[0x0][0x3c0] ;  /* 0x0000f000ff4edb82 */ /* 0x000e620000000a00 */
[----:B------:R-:W-:Y:S02]  /*bb30*/  FSEL R87, R76, RZ, !P2 ;  /* 0x000000ff4c577208 */ /* 0x000fe40005000000 */
[----:B------:R-:W-:-:S03]  /*bb40*/  PLOP3.LUT P2, PT, PT, PT, UP2, 0x40, 0x4 ;  /* 0x000000000004781c */ /* 0x000fc60003f4e828 */
[----:B------:R-:W-:Y:S01]  /*bb50*/  FADD.FTZ R87, R86, R87 ;  /* 0x0000005756577221 */ /* 0x000fe20000010000 */
[----:B------:R-:W-:Y:S01]  /*bb60*/  FSEL R86, R89, RZ, P2 ;  /* 0x000000ff59567208 */ /* 0x000fe20001000000 */
[----:B------:R-:W2:Y:S04]  /*bb70*/  @!P5 LDC.64 R76, c[0x0][0x3c8] ;  /* 0x0000f200ff4cdb82 */ /* 0x000ea80000000a00 */
        /* <DEDUP_REMOVED lines=8> */
[--C-:B------:R-:W-:Y:S01]  /*bc00*/  FADD.FTZ R78, R61, -R86.reuse ;  /* 0x800000563d4e7221 */ /* 0x100fe20000010000 */
[--C-:B------:R-:W-:Y:S02]  /*bc10*/  FADD.FTZ R90, R63, -R86.reuse ;  /* 0x800000563f5a7221 */ /* 0x100fe40000010000 */
[C---:B------:R-:W-:Y:S01]  /*bc20*/  FMUL.FTZ R77, R87.reuse, R76 ;  /* 0x0000004c574d7220 */ /* 0x040fe20000410000 */
[----:B------:R-:W-:Y:S01]  /*bc30*/  FADD.FTZ R76, R62, -R86 ;  /* 0x800000563e4c7221 */ /* 0x000fe20000010000 */
[C---:B------:R-:W-:Y:S01]  /*bc40*/  FMUL.FTZ R78, R87.reuse, R78 ;  /* 0x0000004e574e7220 */ /* 0x040fe20000410000 */
[C---:B------:R-:W-:Y:S02]  /*bc50*/  FMUL.FTZ R90, R87.reuse, R90 ;  /* 0x0000005a575a7220 */ /* 0x040fe40000410000 */
[----:B------:R-:W-:Y:S01]  /*bc60*/  FMUL.FTZ R79, R87, R76 ;  /* 0x0000004c574f7220 */ /* 0x000fe20000410000 */
[----:B------:R-:W-:Y:S01]  /*bc70*/  FFMA.FTZ R76, R77, R8, R12 ;  /* 0x000000084d4c7223 */ /* 0x000fe2000001000c */
[----:B------:R-:W-:-:S02]  /*bc80*/  FFMA.FTZ R77, R78, R9, R13 ;  /* 0x000000094e4d7223 */ /* 0x000fc4000001000d */
[----:B------:R-:W-:Y:S01]  /*bc90*/  FFMA.FTZ R78, R79, R10, R14 ;  /* 0x0000000a4f4e7223 */ /* 0x000fe2000001000e */
[----:B------:R-:W-:Y:S01]  /*bca0*/  FFMA.FTZ R79, R90, R11, R15 ;  /* 0x0000000b5a4f7223 */ /* 0x000fe2000001000f */
[C---:B-1----:R-:W-:Y:S01]  /*bcb0*/  IMAD.WIDE.U32 R88, R85.reuse, 0x10, R88 ;  /* 0x0000001055587825 */ /* 0x042fe200078e0058 */
[----:B------:R-:W-:-:S04]  /*bcc0*/  IADD3 R85, PT, PT, R85, 0x20, RZ ;  /* 0x0000002055557810 */ /* 0x000fc80007ffe0ff */
[----:B------:R2:W-:Y:S03]  /*bcd0*/  STG.E.128 desc[UR8][R88.64], R76 ;  /* 0x0000004c58007986 */ /* 0x0005e6000c101d08 */
.L_x_19348:
[----:B------:R-:W-:Y:S05]  /*bce0*/  BSYNC.RECONVERGENT B1 ;  /* 0x0000000000017941 */ /* 0x000fea0003800200 */
.L_x_19347:
[----:B------:R-:W-:Y:S01]  /*bcf0*/  ISETP.GE.U32.AND P1, PT, R82, 0x40, PT ;  /* 0x000000405200780c */ /* 0x000fe20003f26070 */
[----:B------:R-:W-:-:S12]  /*bd00*/  BSSY.RECONVERGENT B1, `(.L_x_19349) ;  /* 0x0000012000017945 */ /* 0x000fd80003800200 */
[----:B------:R-:W-:Y:S05]  /*bd10*/  @!P1 BRA `(.L_x_19350) ;  /* 0x0000000000409947 */ /* 0x000fea0003800000 */
[----:B-12---:R-:W1:Y:S01]  /*bd20*/  LDC.64 R88, c[0x0][0x428] ;  /* 0x00010a00ff587b82 */ /* 0x006e620000000a00 */
        /* <DEDUP_REMOVED lines=12> */
[----:B-1----:R-:W-:-:S04]  /*bdf0*/  IMAD.WIDE.U32 R88, R85, 0x10, R88 ;  /* 0x0000001055587825 */ /* 0x002fc800078e0058 */
[----:B------:R-:W-:Y:S01]  /*be00*/  VIADD R85, R85, 0x20 ;  /* 0x0000002055557836 */ /* 0x000fe20000000000 */
[----:B------:R3:W-:Y:S06]  /*be10*/  STG.E.128 desc[UR8][R88.64], R76 ;  /* 0x0000004c58007986 */ /* 0x0007ec000c101d08 */
.L_x_19350:
[----:B------:R-:W-:Y:S05]  /*be20*/  BSYNC.RECONVERGENT B1 ;  /* 0x0000000000017941 */ /* 0x000fea0003800200 */
.L_x_19349:
[----:B------:R-:W-:Y:S01]  /*be30*/  ISETP.GE.U32.AND P1, PT, R82, 0x60, PT ;  /* 0x000000605200780c */ /* 0x000fe20003f26070 */
[----:B------:R-:W-:-:S12]  /*be40*/  BSSY.RECONVERGENT B1, `(.L_x_19351) ;  /* 0x0000012000017945 */ /* 0x000fd80003800200 */
[----:B------:R-:W-:Y:S05]  /*be50*/  @!P1 BRA `(.L_x_19352) ;  /* 0x0000000000409947 */ /* 0x000fea0003800000 */
[----:B-123--:R-:W1:Y:S01]  /*be60*/  LDC.64 R88, c[0x0][0x428] ;  /* 0x00010a00ff587b82 */ /* 0x00ee620000000a00 */
        /* <DEDUP_REMOVED lines=15> */
.L_x_19352:
[----:B------:R-:W-:Y:S05]  /*bf60*/  BSYNC.RECONVERGENT B1 ;  /* 0x0000000000017941 */ /* 0x000fea0003800200 */
.L_x_19351:
        /* <DEDUP_REMOVED lines=17> */
.L_x_19354:
[----:B------:R-:W-:Y:S05]  /*c080*/  BSYNC.RECONVERGENT B1 ;  /* 0x0000000000017941 */ /* 0x000fea0003800200 */
.L_x_19353:
[----:B-1234-:R-:W1:Y:S02]  /*c090*/  LDC.64 R76, c[0x0][0x380] ;  /* 0x0000e000ff4c7b82 */ /* 0x01ee640000000a00 */
[----:B-1----:R-:W-:-:S05]  /*c0a0*/  IMAD R83, R76, 0x4, R83 ;  /* 0x000000044c537824 */ /* 0x002fca00078e0253 */
[----:B------:R-:W-:-:S13]  /*c0b0*/  ISETP.GE.AND P0, PT, R83, R77, PT ;  /* 0x0000004d5300720c */ /* 0x000fda0003f06270 */
[----:B------:R-:W-:Y:S05]  /*c0c0*/  @!P0 BRA `(.L_x_19355) ;  /* 0xffffff4c00288947 */ /* 0x000fea000383ffff */
[----:B------:R-:W-:Y:S05]  /*c0d0*/  BSYNC B0 ;  /* 0x0000000000007941 */ /* 0x000fea0003800000 */
.L_x_19170:
[----:B------:R-:W-:Y:S05]  /*c0e0*/  EXIT ;  /* 0x000000000000794d */ /* 0x000fea0003800000 */
.L_x_19346:
        /* <DEDUP_REMOVED lines=8> */
.L_x_19357:
[----:B------:R-:W-:Y:S05]  /*c170*/  BSYNC B1 ;  /* 0x0000000000017941 */ /* 0x000fea0003800000 */
.L_x_19356:
        /* <DEDUP_REMOVED lines=8> */
.L_x_19358:
[----:B------:R-:W-:Y:S02]  /*c200*/  HFMA2 R87, -RZ, RZ, 0, 2.384185791015625e-07 ;  /* 0x00000004ff577431 */ /* 0x000fe400000001ff */
[----:B------:R-:W-:-:S04]  /*c210*/  FADD.FTZ R91, R90, R88 ;  /* 0x000000585a5b7221 */ /* 0x000fc80000010000 */
[----:B------:R-:W-:-:S07]  /*c220*/  IMAD.MOV.U32 R90, RZ, RZ, R91 ;  /* 0x000000ffff5a7224 */ /* 0x000fce00078e005b */
[----:B------:R-:W-:Y:S05]  /*c230*/  WARPSYNC.COLLECTIVE R79, `(.L_x_19359) ;  /* 0x000000004f087348 */ /* 0x000fea0003c00000 */
[----:B------:R0:W1:Y:S02]  /*c240*/  SHFL.BFLY P6, R88, R90, R87, R86 ;  /* 0x0c0000575a587389 */ /* 0x00006400000c0056 */
[----:B01----:R-:W-:Y:S05]  /*c250*/  ENDCOLLECTIVE ;  /* 0x000000000000791b */ /* 0x003fea0003800000 */
.L_x_19359:
[----:B------:R-:W-:Y:S01]  /*c260*/  MOV R87, 0x8 ;  /* 0x0000000800577802 */ /* 0x000fe20000000f00 */
[----:B------:R-:W-:-:S04]  /*c270*/  FADD.FTZ R92, R91, R88 ;  /* 0x000000585b5c7221 */ /* 0x000fc80000010000 */
[----:B------:R-:W-:-:S07]  /*c280*/  IMAD.MOV.U32 R90, RZ, RZ, R92 ;  /* 0x000000ffff5a7224 */ /* 0x000fce00078e005c */
[----:B------:R-:W-:Y:S05]  /*c290*/  WARPSYNC.COLLECTIVE R79, `(.L_x_19360) ;  /* 0x000000004f087348 */ /* 0x000fea0003c00000 */
[----:B------:R0:W1:Y:S02]  /*c2a0*/  SHFL.BFLY P6, R88, R90, R87, R86 ;  /* 0x0c0000575a587389 */ /* 0x00006400000c0056 */
[----:B01----:R-:W-:Y:S05]  /*c2b0*/  ENDCOLLECTIVE ;  /* 0x000000000000791b */ /* 0x003fea0003800000 */
.L_x_19360:
[----:B------:R-:W-:Y:S02]  /*c2c0*/  HFMA2 R87, -RZ, RZ, 0, 9.5367431640625e-07 ;  /* 0x00000010ff577431 */ /* 0x000fe400000001ff */
[----:B------:R-:W-:-:S04]  /*c2d0*/  FADD.FTZ R93, R92, R88 ;  /* 0x000000585c5d7221 */ /* 0x000fc80000010000 */
[----:B------:R-:W-:-:S07]  /*c2e0*/  IMAD.MOV.U32 R90, RZ, RZ, R93 ;  /* 0x000000ffff5a7224 */ /* 0x000fce00078e005d */
[----:B------:R-:W-:Y:S05]  /*c2f0*/  WARPSYNC.COLLECTIVE R79, `(.L_x_19361) ;  /* 0x000000004f087348 */ /* 0x000fea0003c00000 */
[----:B------:R0:W1:Y:S02]  /*c300*/  SHFL.BFLY P6, R88, R90, R87, R86 ;  /* 0x0c0000575a587389 */ /* 0x00006400000c0056 */
[----:B01----:R-:W-:Y:S05]  /*c310*/  ENDCOLLECTIVE ;  /* 0x000000000000791b */ /* 0x003fea0003800000 */
.L_x_19361:
        /* <DEDUP_REMOVED lines=36> */
[----:B------:R-:W-:-:S03]  /*c560*/  IMAD.MOV.U32 R86, RZ, RZ, 0x1f ;  /* 0x0000001fff567424 */ /* 0x000fc600078e00ff */
[----:B------:R-:W-:-:S07]  /*c570*/  IMAD.MOV.U32 R90, RZ, RZ, R76 ;  /* 0x000000ffff5a7224 */ /* 0x000fce00078e004c */
[----:B------:R-:W-:Y:S05]  /*c580*/  WARPSYNC.COLLECTIVE R79, `(.L_x_19362) ;  /* 0x000000004f087348 */ /* 0x000fea0003c00000 */
[----:B------:R0:W1:Y:S02]  /*c590*/  SHFL.BFLY P6, R88, R90, R87, R86 ;  /* 0x0c0000575a587389 */ /* 0x00006400000c0056 */
[----:B01----:R-:W-:Y:S05]  /*c5a0*/  ENDCOLLECTIVE ;  /* 0x000000000000791b */ /* 0x003fea0003800000 */
.L_x_19362:
[----:B------:R-:W-:Y:S02]  /*c5b0*/  IMAD.MOV.U32 R87, RZ, RZ, 0x2 ;  /* 0x00000002ff577424 */ /* 0x000fe400078e00ff */
[----:B------:R-:W-:-:S05]  /*c5c0*/  FADD.FTZ R77, R76, R88 ;  /* 0x000000584c4d7221 */ /* 0x000fca0000010000 */
[----:B------:R-:W-:-:S07]  /*c5d0*/  MOV R90, R77 ;  /* 0x0000004d005a7202 */ /* 0x000fce0000000f00 */
[----:B------:R-:W-:Y:S05]  /*c5e0*/  WARPSYNC.COLLECTIVE R79, `(.L_x_19363) ;  /* 0x000000004f087348 */ /* 0x000fea0003c00000 */
[----:B------:R0:W1:Y:S02]  /*c5f0*/  SHFL.BFLY P6, R88, R90, R87, R86 ;  /* 0x0c0000575a587389 */ /* 0x00006400000c0056 */
[----:B01----:R-:W-:Y:S05]  /*c600*/  ENDCOLLECTIVE ;  /* 0x000000000000791b */ /* 0x003fea0003800000 */
.L_x_19363:
[----:B------:R-:W-:Y:S02]  /*c610*/  HFMA2 R87, -RZ, RZ, 0, 2.384185791015625e-07 ;  /* 0x00000004ff577431 */ /* 0x000fe400000001ff */
[----:B------:R-:W-:-:S07]  /*c620*/  FADD.FTZ R90, R77, R88 ;  /* 0x000000584d5a7221 */ /* 0x000fce0000010000 */
[----:B------:R-:W-:Y:S05]  /*c630*/  WARPSYNC.COLLECTIVE R79, `(.L_x_19364) ;  /* 0x000000004f087348 */ /* 0x000fea0003c00000 */
[----:B------:R0:W1:Y:S02]  /*c640*/  SHFL.BFLY P6, R88, R90, R87, R86 ;  /* 0x0c0000575a587389 */ /* 0x00006400000c0056 */
[----:B01----:R-:W-:Y:S05]  /*c650*/  ENDCOLLECTIVE ;  /* 0x000000000000791b */ /* 0x003fea0003800000 */
.L_x_19364:
[----:B------:R-:W-:Y:S01]  /*c660*/  MOV R87, 0x8 ;  /* 0x0000000800577802 */ /* 0x000fe20000000f00 */
[----:B------:R-:W-:-:S04]  /*c670*/  FADD.FTZ R91, R90, R88 ;  /* 0x000000585a5b7221 */ /* 0x000fc80000010000 */
[----:B------:R-:W-:-:S07]  /*c680*/  IMAD.MOV.U32 R90, RZ, RZ, R91 ;  /* 0x000000ffff5a7224 */ /* 0x000fce00078e005b */
[----:B------:R-:W-:Y:S05]  /*c690*/  WARPSYNC.COLLECTIVE R79, `(.L_x_19365) ;  /* 0x000000004f087348 */ /* 0x000fea0003c00000 */
[----:B------:R0:W1:Y:S02]  /*c6a0*/  SHFL.BFLY P6, R88, R90, R87, R86 ;  /* 0x0c0000575a587389 */ /* 0x00006400000c0056 */
[----:B01----:R-:W-:Y:S05]  /*c6b0*/  ENDCOLLECTIVE ;  /* 0x000000000000791b */ /* 0x003fea0003800000 */
.L_x_19365:
[----:B------:R-:W-:Y:S02]  /*c6c0*/  HFMA2 R87, -RZ, RZ, 0, 9.5367431640625e-07 ;  /* 0x00000010ff577431 */ /* 0x000fe400000001ff */
[----:B------:R-:W-:-:S04]  /*c6d0*/  FADD.FTZ R92, R91, R88 ;  /* 0x000000585b5c7221 */ /* 0x000fc80000010000 */
[----:B------:R-:W-:-:S07]  /*c6e0*/  IMAD.MOV.U32 R90, RZ, RZ, R92 ;  /* 0x000000ffff5a7224 */ /* 0x000fce00078e005c */
[----:B------:R-:W-:Y:S05]  /*c6f0*/  WARPSYNC.COLLECTIVE R79, `(.L_x_19366) ;  /* 0x000000004f087348 */ /* 0x000fea0003c00000 */
[----:B------:R0:W1:Y:S02]  /*c700*/  SHFL.BFLY P6, R88, R90, R87, R86 ;  /* 0x0c0000575a587389 */ /* 0x00006400000c0056 */
[----:B01----:R-:W-:Y:S05]  /*c710*/  ENDCOLLECTIVE ;  /* 0x000000000000791b */ /* 0x003fea0003800000 */
.L_x_19366:
[----:B------:R-:W-:Y:S05]  /*c720*/  BRA `(.L_x_19367) ;  /* 0xfffffff000e87947 */ /* 0x000fea000383ffff */
.L_x_19368:
        /* <DEDUP_REMOVED lines=13> */
.L_x_20377:


//--------------------- .text._ZN10layer_norm13ln_fwd_kernelINS_13Kernel_traitsIfffffjLj512ELj1ELj4ELj1ELj16ENS_18Kernel_traits_baseILj512EfffffjLj128EEEEELb1ELb1ELb0ELb1EEEvNS_9FwdParamsE --------------------------
	.section	.text._ZN10layer_norm13ln_fwd_kernelINS_13Kernel_traitsIfffffjLj512ELj1ELj4ELj1ELj16ENS_18Kernel_traits_baseILj512EfffffjLj128EEEEELb1ELb1ELb0ELb1EEEvNS_9FwdParamsE,"ax",@progbits
	.align	128
        .global         _ZN10layer_norm13ln_fwd_kernelINS_13Kernel_traitsIfffffjLj512ELj1ELj4ELj1ELj16ENS_18Kernel_traits_baseILj512EfffffjLj128EEEEELb1ELb1ELb0ELb1EEEvNS_9FwdParamsE
        .type           _ZN10layer_norm13ln_fwd_kernelINS_13Kernel_traitsIfffffjLj512ELj1ELj4ELj1ELj16ENS_18Kernel_traits_baseILj512EfffffjLj128EEEEELb1ELb1ELb0ELb1EEEvNS_9FwdParamsE,@function
        .size           _ZN10layer_norm13ln_fwd_kernelINS_13Kernel_traitsIfffffjLj512ELj1ELj4ELj1ELj16ENS_18Kernel_traits_baseILj512EfffffjLj128EEEEELb1ELb1ELb0ELb1EEEvNS_9FwdParamsE,(.L_x_20378 - _ZN10layer_norm13ln_fwd_kernelINS_13Kernel_traitsIfffffjLj512ELj1ELj4ELj1ELj16ENS_18Kernel_traits_baseILj512EfffffjLj128EEEEELb1ELb1ELb0ELb1EEEvNS_9FwdParamsE)
        .other          _ZN10layer_norm13ln_fwd_kernelINS_13Kernel_traitsIfffffjLj512ELj1ELj4ELj1ELj16ENS_18Kernel_traits_baseILj512EfffffjLj128EEEEELb1ELb1ELb0ELb1EEEvNS_9FwdParamsE,@"STO_CUDA_ENTRY STV_DEFAULT"
_ZN10layer_norm13ln_fwd_kernelINS_13Kernel_traitsIfffffjLj512ELj1ELj4ELj1ELj16ENS_18Kernel_traits_baseILj512EfffffjLj128EEEEELb1ELb1ELb0ELb1EEEvNS_9FwdParamsE:
.text._ZN10layer_norm13ln_fwd_kernelINS_13Kernel_traitsIfffffjLj512ELj1ELj4ELj1ELj16ENS_18Kernel_traits_baseILj512EfffffjLj128EEEEELb1ELb1ELb0ELb1EEEvNS_9FwdParamsE:
        /* <DEDUP_REMOVED lines=11> */
[----:B------:R-:W4:Y:S01]  /*00b0*/  LDC.64 R60, c[0x0][0x3e8] ;  /* 0x0000fa00ff3c7b82 */ /* 0x000f220000000a00 */
[----:B---3--:R-:W-:-:S02]  /*00c0*/  IMAD.U32 R2, RZ, RZ, UR6 ;  /* 0x00000006ff027e24 */ /* 0x008fc4000f8e00ff */
[----:B------:R-:W-:-:S03]  /*00d0*/  IMAD.U32 R3, RZ, RZ, UR7 ;  /* 0x00000007ff037e24 */ /* 0x000fc6000f8e00ff */
[----:B-1----:R-:W3:Y:S01]  /*00e0*/  @P1 LDG.E.64 R12, desc[UR8][R74.64] ;  /* 0x000000084a0c1981 */ /* 0x002ee2000c1e1b00 */
[----:B--2---:R-:W-:Y:S01]  /*00f0*/  LOP3.LUT R17, R16, 0x1f, RZ, 0xc0, !PT ;  /* 0x0000001f10117812 */ /* 0x004fe200078ec0ff */
[----:B------:R-:W3:Y:S01]  /*0100*/  @P1 LDC R65, c[0x0][0x460] ;  /* 0x00011800ff411b82 */ /* 0x000ee20000000800 */
[----:B0-----:R-:W-:Y:S01]  /*0110*/  ISETP.NE.U32.AND P0, PT, RZ, UR4, PT ;  /* 0x00000004ff007c0c */ /* 0x001fe2000bf05070 */
[----:B------:R-:W2:Y:S03]  /*0120*/  @P1 LDG.E.64 R2, desc[UR8][R2.64] ;  /* 0x0000000802021981 */ /* 0x000ea6000c1e1b00 */
[----:B------:R-:W-:Y:S01]  /*0130*/  ISETP.NE.AND.EX P0, PT, RZ, UR5, PT, P0 ;  /* 0x00000005ff007c0c */ /* 0x000fe2000bf05300 */
[----:B----4-:R-:W-:-:S05]  /*0140*/  IMAD.WIDE.U32 R14, R17, 0x10, R14 ;  /* 0x00000010110e7825 */ /* 0x010fca00078e000e */
[----:B------:R-:W4:Y:S01]  /*0150*/  LDG.E.128 R8, desc[UR8][R14.64] ;  /* 0x000000080e087981 */ /* 0x000f22000c1e1d00 */
[----:B------:R-:W-:-:S03]  /*0160*/  IMAD.WIDE.U32 R60, R17, 0x10, R60 ;  /* 0x00000010113c7825 */ /* 0x000fc600078e003c */
[----:B------:R-:W4:Y:S03]  /*0170*/  LDG.E.128 R20, desc[UR8][R14.64+0x200] ;  /* 0x000200080e147981 */ /* 0x000f26000c1e1d00 */
[----:B------:R-:W0:Y:S01]  /*0180*/  @P0 LDC.64 R18, c[0x0][0x438] ;  /* 0x00010e00ff120b82 */ /* 0x000e220000000a00 */
[----:B------:R-:W4:Y:S04]  /*0190*/  LDG.E.128 R4, desc[UR8][R60.64] ;  /* 0x000000083c047981 */ /* 0x000f28000c1e1d00 */
[----:B------:R-:W5:Y:S04]  /*01a0*/  LDG.E.128 R56, desc[UR8][R60.64+0x200] ;  /* 0x000200083c387981 */ /* 0x000f68000c1e1d00 */
[----:B------:R-:W5:Y:S04]  /*01b0*/  LDG.E.128 R48, desc[UR8][R60.64+0x400] ;  /* 0x000400083c307981 */ /* 0x000f68000c1e1d00 */
[----:B------:R-:W5:Y:S01]  /*01c0*/  LDG.E.128 R40, desc[UR8][R60.64+0x600] ;  /* 0x000600083c287981 */ /* 0x000f62000c1e1d00 */
[----:B------:R-:W1:Y:S03]  /*01d0*/  S2UR UR5, SR_CTAID.X ;  /* 0x00000000000579c3 */ /* 0x000e660000002500 */
[----:B------:R-:W5:Y:S04]  /*01e0*/  LDG.E.128 R52, desc[UR8][R14.64+0x400] ;  /* 0x000400080e347981 */ /* 0x000f68000c1e1d00 */
[----:B------:R4:W5:Y:S01]  /*01f0*/  LDG.E.128 R44, desc[UR8][R14.64+0x600] ;  /* 0x000600080e2c7981 */ /* 0x000962000c1e1d00 */
[----:B0-----:R-:W-:-:S05]  /*0200*/  @P0 IMAD.WIDE.U32 R18, R17, 0x10, R18 ;  /* 0x0000001011120825 */ /* 0x001fca00078e0012 */
[----:B------:R0:W5:Y:S04]  /*0210*/  @P0 LDG.E.128 R36, desc[UR8][R18.64] ;  /* 0x0000000812240981 */ /* 0x000168000c1e1d00 */
[----:B------:R0:W5:Y:S04]  /*0220*/  @P0 LDG.E.128 R32, desc[UR8][R18.64+0x200] ;  /* 0x0002000812200981 */ /* 0x000168000c1e1d00 */
[----:B------:R0:W5:Y:S04]  /*0230*/  @P0 LDG.E.128 R28, desc[UR8][R18.64+0x400] ;  /* 0x00040008121c0981 */ /* 0x000168000c1e1d00 */
[----:B------:R0:W5:Y:S01]  /*0240*/  @P0 LDG.E.128 R24, desc[UR8][R18.64+0x600] ;  /* 0x0006000812180981 */ /* 0x000162000c1e1d00 */
[----:B------:R-:W0:Y:S01]  /*0250*/  LDC R63, c[0x0][0x360] ;  /* 0x0000d800ff3f7b82 */ /* 0x000e220000000800 */
[----:B-1----:R-:W-:-:S02]  /*0260*/  USHF.L.U32 UR4, UR5, 0x2, URZ ;  /* 0x0000000205047899 */ /* 0x002fc400080006ff */
[--C-:B0-----:R-:W-:Y:S01]  /*0270*/  IMAD R0, R63, UR5, R16.reuse ;  /* 0x000000053f007c24 */ /* 0x101fe2000f8e0210 */
[----:B---3--:R-:W-:Y:S02]  /*0280*/  @P1 IADD3 R74, P2, PT, R12, R65, RZ ;  /* 0x000000410c4a1210 */ /* 0x008fe40007f5e0ff */
[----:B------:R-:W-:-:S04]  /*0290*/  SHF.R.U32.HI R12, RZ, 0x5, R16 ;  /* 0x00000005ff0c7819 */ /* 0x000fc80000011610 */
[----:B------:R-:W-:Y:S01]  /*02a0*/  LOP3.LUT R12, R12, UR4, RZ, 0xfc, !PT ;  /* 0x000000040c0c7c12 */ /* 0x000fe2000f8efcff */
[----:B------:R-:W-:Y:S01]  /*02b0*/  @P1 IMAD.X R75, RZ, RZ, R13, P2 ;  /* 0x000000ffff4b1224 */ /* 0x000fe200010e060d */
[----:B--2---:R-:W-:Y:S02]  /*02c0*/  @P1 R2UR UR6, R2 ;  /* 0x00000000020612ca */ /* 0x004fe400000e0000 */
[----:B------:R-:W-:Y:S02]  /*02d0*/  @P1 R2UR UR7, R3 ;  /* 0x00000000030712ca */ /* 0x000fe400000e0000 */
[----:B------:R-:W-:Y:S02]  /*02e0*/  ISETP.GE.AND P1, PT, R12, UR10, PT ;  /* 0x0000000a0c007c0c */ /* 0x000fe4000bf26270 */
[----:B----4-:R-:W-:Y:S01]  /*02f0*/  @P0 MOV R15, R8 ;  /* 0x00000008000f0202 */ /* 0x010fe20000000f00 */
[----:B------:R-:W-:Y:S01]  /*0300*/  @!P0 IMAD.MOV.U32 R15, RZ, RZ, R8 ;  /* 0x000000ffff0f8224 */ /* 0x000fe200078e0008 */
[-C--:B------:R-:W-:Y:S01]  /*0310*/  @P0 MOV R16, R9.reuse ;  /* 0x0000000900100202 */ /* 0x080fe20000000f00 */
[----:B------:R-:W-:Y:S01]  /*0320*/  @P0 IMAD.MOV.U32 R13, RZ, RZ, R10 ;  /* 0x000000ffff0d0224 */ /* 0x000fe200078e000a */
[----:B------:R-:W-:Y:S01]  /*0330*/  @!P0 MOV R16, R9 ;  /* 0x0000000900108202 */ /* 0x000fe20000000f00 */
[----:B------:R-:W-:-:S02]  /*0340*/  @P0 IMAD.MOV.U32 R14, RZ, RZ, R11 ;  /* 0x000000ffff0e0224 */ /* 0x000fc400078e000b */
[----:B------:R-:W-:Y:S01]  /*0350*/  @!P0 IMAD.MOV.U32 R13, RZ, RZ, R10 ;  /* 0x000000ffff0d8224 */ /* 0x000fe200078e000a */
[----:B------:R-:W-:Y:S01]  /*0360*/  @P0 MOV R8, R7 ;  /* 0x0000000700080202 */ /* 0x000fe20000000f00 */
[----:B------:R-:W-:Y:S01]  /*0370*/  @!P0 IMAD.MOV.U32 R14, RZ, RZ, R11 ;  /* 0x000000ffff0e8224 */ /* 0x000fe200078e000b */
[----:B------:R-:W-:Y:S01]  /*0380*/  @P0 MOV R11, R4 ;  /* 0x00000004000b0202 */ /* 0x000fe20000000f00 */
[----:B------:R-:W-:Y:S02]  /*0390*/  @P0 IMAD.MOV.U32 R10, RZ, RZ, R5 ;  /* 0x000000ffff0a0224 */ /* 0x000fe400078e0005 */
[----:B------:R-:W-:Y:S01]  /*03a0*/  @P0 IMAD.MOV.U32 R9, RZ, RZ, R6 ;  /* 0x000000ffff090224 */ /* 0x000fe200078e0006 */
[----:B------:R-:W-:Y:S01]  /*03b0*/  @!P0 MOV R9, R6 ;  /* 0x0000000600098202 */ /* 0x000fe20000000f00 */
[----:B------:R-:W-:Y:S02]  /*03c0*/  @!P0 IMAD.MOV.U32 R8, RZ, RZ, R7 ;  /* 0x000000ffff088224 */ /* 0x000fe400078e0007 */
[----:B------:R-:W-:-:S02]  /*03d0*/  @!P0 IMAD.MOV.U32 R11, RZ, RZ, R4 ;  /* 0x000000ffff0b8224 */ /* 0x000fc400078e0004 */
        /* <DEDUP_REMOVED lines=25> */
[----:B------:R-:W-:Y:S01]  /*0570*/  LOP3.LUT R61, R19, UR14, R18, 0x96, !PT ;  /* 0x0000000e133d7c12 */ /* 0x000fe2000f8e9612 */
[----:B------:R-:W-:Y:S01]  /*0580*/  UIADD3 UR21, UPT, UPT, UR7, -0x126145ec, URZ ;  /* 0xed9eba1407157890 */ /* 0x000fe2000fffe0ff */
        /* <DEDUP_REMOVED lines=9> */
[C---:B------:R-:W-:Y:S01]  /*0620*/  IMAD.HI.U32 R20, R62.reuse, -0x326172a9, RZ ;  /* 0xcd9e8d573e147827 */ /* 0x040fe200078e00ff */
[----:B------:R-:W-:Y:S01]  /*0630*/  @!P0 MOV R65, R50 ;  /* 0x0000003200418202 */ /* 0x000fe20000000f00 */
[----:B------:R-:W-:Y:S01]  /*0640*/  UIADD3 UR24, UPT, UPT, UR6, -0x4ab325aa, URZ ;  /* 0xb54cda5606187890 */ /* 0x000fe2000fffe0ff */
[-C--:B------:R-:W-:Y:S01]  /*0650*/  @P0 MOV R66, R45.reuse ;  /* 0x0000002d00420202 */ /* 0x080fe20000000f00 */
[----:B------:R-:W-:Y:S01]  /*0660*/  IMAD.HI.U32 R22, R61, -0x2daee0ad, RZ ;  /* 0xd2511f533d167827 */ /* 0x000fe200078e00ff */
[----:B------:R-:W-:Y:S01]  /*0670*/  UIADD3 UR25, UPT, UPT, UR7, 0x646e171e, URZ ;  /* 0x646e171e07197890 */ /* 0x000fe2000fffe0ff */
[----:B------:R-:W-:Y:S01]  /*0680*/  @!P0 MOV R66, R45 ;  /* 0x0000002d00428202 */ /* 0x000fe20000000f00 */
[----:B------:R-:W0:Y:S01]  /*0690*/  LDCU.64 UR4, c[0x0][0x3e0] ;  /* 0x00007c00ff0477ac */ /* 0x000e220008000a00 */
[--C-:B------:R-:W-:Y:S01]  /*06a0*/  @P0 IMAD.MOV.U32 R4, RZ, RZ, R21.reuse ;  /* 0x000000ffff040224 */ /* 0x100fe200078e0015 */
[----:B------:R-:W-:Y:S01]  /*06b0*/  LOP3.LUT R57, R63, UR17, R22, 0x96, !PT ;  /* 0x000000113f397c12 */ /* 0x000fe2000f8e9616 */
[----:B------:R-:W-:Y:S01]  /*06c0*/  @!P0 IMAD.MOV.U32 R4, RZ, RZ, R21 ;  /* 0x000000ffff048224 */ /* 0x000fe200078e0015 */
[----:B------:R-:W-:Y:S01]  /*06d0*/  UIADD3 UR26, UPT, UPT, UR6, 0x5384540f, URZ ;  /* 0x5384540f061a7890 */ /* 0x000fe2000fffe0ff */
[--C-:B------:R-:W-:Y:S01]  /*06e0*/  @P0 IMAD.MOV.U32 R21, RZ, RZ, R56.reuse ;  /* 0x000000ffff150224 */ /* 0x100fe200078e0038 */
[----:B------:R-:W-:Y:S01]  /*06f0*/  UIADD3 UR27, UPT, UPT, UR7, 0x1fd5c5a3, URZ ;  /* 0x1fd5c5a3071b7890 */ /* 0x000fe2000fffe0ff */
[----:B------:R-:W-:Y:S01]  /*0700*/  @!P0 IMAD.MOV.U32 R21, RZ, RZ, R56 ;  /* 0x000000ffff158224 */ /* 0x000fe200078e0038 */
[----:B------:R-:W-:Y:S01]  /*0710*/  LOP3.LUT R56, R23, UR16, R20, 0x96, !PT ;  /* 0x0000001017387c12 */ /* 0x000fe2000f8e9614 */
[--C-:B------:R-:W-:Y:S01]  /*0720*/  @P0 IMAD.MOV.U32 R19, RZ, RZ, R58.reuse ;  /* 0x000000ffff130224 */ /* 0x100fe200078e003a */
[-C--:B------:R-:W-:Y:S01]  /*0730*/  @P0 MOV R23, R52.reuse ;  /* 0x0000003400170202 */ /* 0x080fe20000000f00 */
[----:B------:R-:W-:Y:S01]  /*0740*/  @!P0 IMAD.MOV.U32 R19, RZ, RZ, R58 ;  /* 0x000000ffff138224 */ /* 0x000fe200078e003a */
[----:B------:R-:W-:Y:S01]  /*0750*/  @!P0 MOV R23, R52 ;  /* 0x0000003400178202 */ /* 0x000fe20000000f00 */
[----:B------:R-:W-:Y:S01]  /*0760*/  IMAD R63, R62, -0x326172a9, RZ ;  /* 0xcd9e8d573e3f7824 */ /* 0x000fe200078e02ff */
[----:B------:R-:W-:Y:S01]  /*0770*/  @P0 MOV R71, R40 ;  /* 0x0000002800470202 */ /* 0x000fe20000000f00 */
[----:B------:R-:W-:Y:S01]  /*0780*/  IMAD R61, R61, -0x2daee0ad, RZ ;  /* 0xd2511f533d3d7824 */ /* 0x000fe200078e02ff */
[----:B------:R-:W-:Y:S01]  /*0790*/  UIADD3 UR28, UPT, UPT, UR6, -0xe443238, URZ ;  /* 0xf1bbcdc8061c7890 */ /* 0x000fe2000fffe0ff */
[----:B------:R-:W-:Y:S01]  /*07a0*/  IMAD.HI.U32 R58, R57, -0x326172a9, RZ ;  /* 0xcd9e8d57393a7827 */ /* 0x000fe200078e00ff */
[----:B0-----:R-:W-:Y:S01]  /*07b0*/  UISETP.NE.U32.AND UP0, UPT, UR4, URZ, UPT ;  /* 0x000000ff0400728c */ /* 0x001fe2000bf05070 */
[----:B------:R-:W-:Y:S01]  /*07c0*/  @P0 MOV R70, R41 ;  /* 0x0000002900460202 */ /* 0x000fe20000000f00 */
[----:B------:R-:W-:Y:S01]  /*07d0*/  UIADD3 UR29, UPT, UPT, UR7, -0x24c28bd8, URZ ;  /* 0xdb3d7428071d7890 */ /* 0x000fe2000fffe0ff */
[----:B------:R-:W-:Y:S01]  /*07e0*/  IMAD.HI.U32 R60, R56, -0x2daee0ad, RZ ;  /* 0xd2511f53383c7827 */ /* 0x000fe200078e00ff */
[----:B------:R-:W-:Y:S01]  /*07f0*/  LOP3.LUT R58, R63, UR18, R58, 0x96, !PT ;  /* 0x000000123f3a7c12 */ /* 0x000fe2000f8e963a */
[----:B------:R-:W0:Y:S02]  /*0800*/  LDCU.U8 UR4, c[0x0][0x410] ;  /* 0x00008200ff0477ac */ /* 0x000e240008000000 */
[----:B------:R-:W-:-:S02]  /*0810*/  HFMA2 R78, -RZ, RZ, 0, 0 ;  /* 0x00000000ff4e7431 */ /* 0x000fc400000001ff */
[--C-:B------:R-:W-:Y:S01]  /*0820*/  @P0 IMAD.MOV.U32 R20, RZ, RZ, R53.reuse ;  /* 0x000000ffff140224 */ /* 0x100fe200078e0035 */
[----:B------:R-:W-:Y:S01]  /*0830*/  LOP3.LUT R52, R61, UR19, R60, 0x96, !PT ;  /* 0x000000133d347c12 */ /* 0x000fe2000f8e963c */
[----:B------:R-:W-:Y:S01]  /*0840*/  IMAD R62, R57, -0x326172a9, RZ ;  /* 0xcd9e8d57393e7824 */ /* 0x000fe200078e02ff */
[-C--:B------:R-:W-:Y:S01]  /*0850*/  @P0 MOV R60, R55.reuse ;  /* 0x00000037003c0202 */ /* 0x080fe20000000f00 */
[----:B------:R-:W-:Y:S01]  /*0860*/  @!P0 IMAD.MOV.U32 R20, RZ, RZ, R53 ;  /* 0x000000ffff148224 */ /* 0x000fe200078e0035 */
[----:B------:R-:W-:Y:S01]  /*0870*/  @!P0 MOV R60, R55 ;  /* 0x00000037003c8202 */ /* 0x000fe20000000f00 */
[----:B------:R-:W-:Y:S01]  /*0880*/  IMAD R57, R56, -0x2daee0ad, RZ ;  /* 0xd2511f5338397824 */ /* 0x000fe200078e02ff */
[----:B------:R-:W-:Y:S01]  /*0890*/  UIADD3 UR30, UPT, UPT, UR6, -0x700cb87f, URZ ;  /* 0x8ff34781061e7890 */ /* 0x000fe2000fffe0ff */
[----:B------:R-:W-:Y:S01]  /*08a0*/  IMAD.HI.U32 R53, R52, -0x326172a9, RZ ;  /* 0xcd9e8d5734357827 */ /* 0x000fe200078e00ff */
[----:B------:R-:W-:Y:S01]  /*08b0*/  UIADD3 UR31, UPT, UPT, UR7, -0x695add53, URZ ;  /* 0x96a522ad071f7890 */ /* 0x000fe2000fffe0ff */
[----:B------:R-:W-:Y:S01]  /*08c0*/  BSSY B0, `(.L_x_19369) ;  /* 0x0000b14000007945 */ /* 0x000fe20003800000 */
[----:B------:R-:W-:Y:S01]  /*08d0*/  @P0 MOV R72, R43 ;  /* 0x0000002b00480202 */ /* 0x000fe20000000f00 */
[----:B------:R-:W-:Y:S01]  /*08e0*/  IMAD.HI.U32 R56, R58, -0x2daee0ad, RZ ;  /* 0xd2511f533a387827 */ /* 0x000fe200078e00ff */
[----:B------:R-:W-:-:S02]  /*08f0*/  LOP3.LUT R53, R62, UR20, R53, 0x96, !PT ;  /* 0x000000143e357c12 */ /* 0x000fc4000f8e9635 */
        /* <DEDUP_REMOVED lines=12> */
[----:B------:R-:W-:Y:S02]  /*09c0*/  @!P0 CS2R R26, SRZ ;  /* 0x00000000001a8805 */ /* 0x000fe4000001ff00 */
[----:B------:R-:W-:Y:S01]  /*09d0*/  @!P0 CS2R R24, SRZ ;  /* 0x0000000000188805 */ /* 0x000fe2000001ff00 */
[----:B------:R-:W-:Y:S01]  /*09e0*/  IMAD.HI.U32 R52, R53, -0x2daee0ad, RZ ;  /* 0xd2511f5335347827 */ /* 0x000fe200078e00ff */
[----:B------:R-:W-:Y:S01]  /*09f0*/  LOP3.LUT R48, R55, UR22, R48, 0x96, !PT ;  /* 0x0000001637307c12 */ /* 0x000fe2000f8e9630 */
[----:B------:R-:W-:Y:S01]  /*0a00*/  UISETP.NE.AND.EX UP0, UPT, UR5, URZ, UPT, UP0 ;  /* 0x000000ff0500728c */ /* 0x000fe2000bf05300 */
[----:B------:R-:W-:Y:S01]  /*0a10*/  LOP3.LUT R85, R74, 0x3, RZ, 0xc0, !PT ;  /* 0x000000034a557812 */ /* 0x000fe200078ec0ff */
[--C-:B------:R-:W-:Y:S01]  /*0a20*/  @P0 IMAD.MOV.U32 R62, RZ, RZ, R49.reuse ;  /* 0x000000ffff3e0224 */ /* 0x100fe200078e0031 */
[----:B------:R-:W-:Y:S01]  /*0a30*/  LOP3.LUT R52, R57, UR23, R52, 0x96, !PT ;  /* 0x0000001739347c12 */ /* 0x000fe2000f8e9634 */
[----:B------:R-:W-:Y:S01]  /*0a40*/  @!P0 IMAD.MOV.U32 R62, RZ, RZ, R49 ;  /* 0x000000ffff3e8224 */ /* 0x000fe200078e0031 */
[----:B------:R-:W1:Y:S01]  /*0a50*/  LDCU UR32, c[0x0][0x404] ;  /* 0x00008080ff2077ac */ /* 0x000e620008000800 */
[----:B------:R-:W-:-:S02]  /*0a60*/  IMAD R56, R56, -0x326172a9, RZ ;  /* 0xcd9e8d5738387824 */ /* 0x000fc400078e02ff */
[----:B------:R-:W-:Y:S01]  /*0a70*/  IMAD R53, R53, -0x2daee0ad, RZ ;  /* 0xd2511f5335357824 */ /* 0x000fe200078e02ff */
[----:B------:R-:W2:Y:S01]  /*0a80*/  LDCU UR33, c[0x0][0x408] ;  /* 0x00008100ff2177ac */ /* 0x000ea20008000800 */
[----:B------:R-:W-:Y:S01]  /*0a90*/  IMAD.HI.U32 R49, R52, -0x326172a9, RZ ;  /* 0xcd9e8d5734317827 */ /* 0x000fe200078e00ff */
[----:B------:R-:W3:Y:S03]  /*0aa0*/  LDCU UR12, c[0x0][0x388] ;  /* 0x00007100ff0c77ac */ /* 0x000ee60008000800 */
[----:B------:R-:W-:Y:S01]  /*0ab0*/  IMAD.HI.U32 R50, R48, -0x2daee0ad, RZ ;  /* 0xd2511f5330327827 */ /* 0x000fe200078e00ff */
[----:B------:R-:W-:Y:S01]  /*0ac0*/  LOP3.LUT R49, R56, UR24, R49, 0x96, !PT ;  /* 0x0000001838317c12 */ /* 0x000fe2000f8e9631 */
[----:B------:R-:W4:Y:S02]  /*0ad0*/  LDCU UR13, c[0x0][0x448] ;  /* 0x00008900ff0d77ac */ /* 0x000f240008000800 */
[----:B------:R-:W-:Y:S01]  /*0ae0*/  @P0 IMAD.MOV.U32 R64, RZ, RZ, R51 ;  /* 0x000000ffff400224 */ /* 0x000fe200078e0033 */
[----:B------:R-:W-:Y:S01]  /*0af0*/  LOP3.LUT R50, R53, UR25, R50, 0x96, !PT ;  /* 0x0000001935327c12 */ /* 0x000fe2000f8e9632 */
[----:B------:R-:W-:Y:S01]  /*0b00*/  @P0 IMAD.MOV.U32 R67, RZ, RZ, R44 ;  /* 0x000000ffff430224 */ /* 0x000fe200078e002c */
[----:B------:R-:W1:Y:S01]  /*0b10*/  LDCU.64 UR10, c[0x0][0x3a0] ;  /* 0x00007400ff0a77ac */ /* 0x000e620008000a00 */
[----:B------:R-:W-:-:S02]  /*0b20*/  @P0 IMAD.MOV.U32 R69, RZ, RZ, R46 ;  /* 0x000000ffff450224 */ /* 0x000fc400078e002e */
[----:B------:R-:W-:Y:S01]  /*0b30*/  @!P0 IMAD.MOV.U32 R64, RZ, RZ, R51 ;  /* 0x000000ffff408224 */ /* 0x000fe200078e0033 */
[----:B0-----:R-:W-:Y:S01]  /*0b40*/  UISETP.NE.AND UP1, UPT, UR4, URZ, UPT ;  /* 0x000000ff0400728c */ /* 0x001fe2000bf25270 */
[----:B------:R-:W-:Y:S02]  /*0b50*/  @!P0 IMAD.MOV.U32 R67, RZ, RZ, R44 ;  /* 0x000000ffff438224 */ /* 0x000fe400078e002c */
[----:B------:R-:W-:Y:S02]  /*0b60*/  @!P0 IMAD.MOV.U32 R69, RZ, RZ, R46 ;  /* 0x000000ffff458224 */ /* 0x000fe400078e002e */
[----:B------:R-:W-:Y:S02]  /*0b70*/  IMAD R45, R52, -0x326172a9, RZ ;  /* 0xcd9e8d57342d7824 */ /* 0x000fe400078e02ff */
        /* <DEDUP_REMOVED lines=8> */
[----:B------:R-:W-:Y:S02]  /*0c00*/  IMAD R45, R50, -0x326172a9, RZ ;  /* 0xcd9e8d57322d7824 */ /* 0x000fe400078e02ff */
[----:B------:R-:W-:-:S04]  /*0c10*/  IMAD.HI.U32 R40, R46, -0x326172a9, RZ ;  /* 0xcd9e8d572e287827 */ /* 0x000fc800078e00ff */
[----:B------:R-:W-:Y:S01]  /*0c20*/  IMAD R48, R49, -0x2daee0ad, RZ ;  /* 0xd2511f5331307824 */ /* 0x000fe200078e02ff */
[----:B------:R-:W-:Y:S01]  /*0c30*/  LOP3.LUT R40, R45, UR28, R40, 0x96, !PT ;  /* 0x0000001c2d287c12 */ /* 0x000fe2000f8e9628 */
[----:B------:R-:W-:-:S04]  /*0c40*/  IMAD.HI.U32 R47, R44, -0x2daee0ad, RZ ;  /* 0xd2511f532c2f7827 */ /* 0x000fc800078e00ff */
[----:B------:R-:W-:Y:S01]  /*0c50*/  @!P0 IMAD.MOV.U32 R70, RZ, RZ, R41 ;  /* 0x000000ffff468224 */ /* 0x000fe200078e0029 */
        /* <DEDUP_REMOVED lines=10> */
[----:B------:R-:W-:Y:S02]  /*0d00*/  @!P0 IMAD.MOV.U32 R22, RZ, RZ, R59 ;  /* 0x000000ffff168224 */ /* 0x000fe400078e003b */
[----:B------:R-:W-:Y:S02]  /*0d10*/  @!P0 IMAD.MOV.U32 R63, RZ, RZ, R54 ;  /* 0x000000ffff3f8224 */ /* 0x000fe400078e0036 */
[----:B------:R-:W-:-:S02]  /*0d20*/  @!P0 IMAD.MOV.U32 R73, RZ, RZ, R42 ;  /* 0x000000ffff498224 */ /* 0x000fc400078e002a */
[----:B------:R-:W-:Y:S02]  /*0d30*/  @!P0 IMAD.MOV.U32 R72, RZ, RZ, R43 ;  /* 0x000000ffff488224 */ /* 0x000fe400078e002b */
[----:B------:R-:W-:Y:S02]  /*0d40*/  IMAD R80, R40, -0x2daee0ad, RZ ;  /* 0xd2511f5328507824 */ /* 0x000fe400078e02ff */
[----:B-1234-:R-:W-:-:S07]  /*0d50*/  IMAD R84, R47, -0x326172a9, RZ ;  /* 0xcd9e8d572f547824 */ /* 0x01efce00078e02ff */
.L_x_19538:
[----:B0-----:R-:W0:Y:S01]  /*0d60*/  LDC.64 R56, c[0x0][0x390] ;  /* 0x0000e400ff387b82 */ /* 0x001e220000000a00 */
[----:B------:R-:W-:Y:S01]  /*0d70*/  IMAD R40, R12, UR12, RZ ;  /* 0x0000000c0c287c24 */ /* 0x000fe2000f8e02ff */
[----:B------:R-:W1:Y:S01]  /*0d80*/  @UP0 LDCU.64 UR4, c[0x0][0x3e0] ;  /* 0x00007c00ff0407ac */ /* 0x000e620008000a00 */
[----:B------:R-:W-:Y:S01]  /*0d90*/  PLOP3.LUT P0, PT, PT, PT, UP0, 0x80, 0x8 ;  /* 0x000000000008781c */ /* 0x000fe20003f0f008 */
[----:B------:R-:W-:Y:S01]  /*0da0*/  IMAD.MOV.U32 R45, RZ, RZ, 0x4 ;  /* 0x00000004ff2d7424 */ /* 0x000fe200078e00ff */
[----:B------:R-:W-:Y:S01]  /*0db0*/  PLOP3.LUT P1, PT, PT, PT, UP0, 0x80, 0x8 ;  /* 0x000000000008781c */ /* 0x000fe20003f2f008 */
[----:B------:R-:W-:Y:S01]  /*0dc0*/  IMAD.MOV.U32 R81, RZ, RZ, 0x3f800000 ;  /* 0x3f800000ff517424 */ /* 0x000fe200078e00ff */
[----:B------:R-:W-:-:S04]  /*0dd0*/  SHF.R.S32.HI R41, RZ, 0x1f, R40 ;  /* 0x0000001fff297819 */ /* 0x000fc80000011428 */
[----:B------:R-:W-:-:S04]  /*0de0*/  LEA.HI R40, R41, R40, RZ, 0x2 ;  /* 0x0000002829287211 */ /* 0x000fc800078f10ff */
[----:B------:R-:W-:Y:S01]  /*0df0*/  LEA.HI.SX32 R79, R40, R17, 0x1e ;  /* 0x00000011284f7211 */ /* 0x000fe200078ff2ff */
[----:B-1----:R-:W-:-:S04]  /*0e00*/  @P0 IMAD.WIDE R44, R12, R45, UR4 ;  /* 0x000000040c2c0e25 */ /* 0x002fc8000f8e022d */
[----:B0-----:R-:W-:Y:S01]  /*0e10*/  IMAD.WIDE.U32 R40, R79, 0x10, R56 ;  /* 0x000000104f287825 */ /* 0x001fe200078e0038 */
[----:B------:R0:W5:Y:S05]  /*0e20*/  @P1 LDG.E R81, desc[UR8][R44.64] ;  /* 0x000000082c511981 */ /* 0x00016a000c1e1900 */
[----:B------:R-:W5:Y:S01]  /*0e30*/  LDG.E.128 R40, desc[UR8][R40.64] ;  /* 0x0000000828287981 */ /* 0x000f62000c1e1d00 */
[----:B------:R-:W-:Y:S02]  /*0e40*/  ISETP.NE.U32.AND P0, PT, RZ, UR10, PT ;  /* 0x0000000aff007c0c */ /* 0x000fe4000bf05070 */
[----:B------:R-:W-:Y:S02]  /*0e50*/  MOV R88, 0x2f800000 ;  /* 0x2f80000000587802 */ /* 0x000fe40000000f00 */
[----:B------:R-:W-:-:S13]  /*0e60*/  ISETP.NE.AND.EX P0, PT, RZ, UR11, PT, P0 ;  /* 0x0000000bff007c0c */ /* 0x000fda000bf05300 */
[----:B0-----:R-:W-:Y:S05]  /*0e70*/  @!P0 BRA `(.L_x_19370) ;  /* 0x0000001400108947 */ /* 0x001fea0003800000 */
        /* <DEDUP_REMOVED lines=14> */
.L_x_20217:
[----:B------:R-:W-:Y:S05]  /*0f60*/  BRX R44 -0xf70                                     (*"BRANCH_TARGETS .L_x_20218,.L_x_20219,.L_x_20220"*) ;  /* 0xfffffff02c247949 */ /* 0x000fea000383ffff */
.L_x_20220:
[----:B------:R-:W-:Y:S01]  /*0f70*/  IADD3 R44, PT, PT, R85, 0x1, RZ ;  /* 0x00000001552c7810 */ /* 0x000fe20007ffe0ff */
[----:B------:R-:W-:Y:S02]  /*0f80*/  IMAD.MOV.U32 R86, RZ, RZ, R80 ;  /* 0x000000ffff567224 */ /* 0x000fe400078e0050 */
[----:B------:R-:W-:Y:S01]  /*0f90*/  IMAD.MOV.U32 R45, RZ, RZ, R83 ;  /* 0x000000ffff2d7224 */ /* 0x000fe200078e0053 */
[----:B------:R-:W-:Y:S06]  /*0fa0*/  BRA `(.L_x_19372) ;  /* 0x0000000000ec7947 */ /* 0x000fec0003800000 */
.L_x_20218:
[----:B------:R-:W-:Y:S01]  /*0fb0*/  MOV R86, R80 ;  /* 0x0000005000567202 */ /* 0x000fe20000000f00 */
[----:B------:R-:W-:Y:S02]  /*0fc0*/  IMAD.MOV.U32 R44, RZ, RZ, 0x3 ;  /* 0x00000003ff2c7424 */ /* 0x000fe400078e00ff */
[----:B------:R-:W-:Y:S01]  /*0fd0*/  IMAD.MOV.U32 R45, RZ, RZ, R82 ;  /* 0x000000ffff2d7224 */ /* 0x000fe200078e0052 */
[----:B------:R-:W-:Y:S06]  /*0fe0*/  BRA `(.L_x_19372) ;  /* 0x0000000000dc7947 */ /* 0x000fec0003800000 */
.L_x_20219:
        /* <DEDUP_REMOVED lines=13> */
.L_x_19374:
[----:B------:R-:W-:Y:S05]  /*10c0*/  BSYNC.RECONVERGENT B2 ;  /* 0x0000000000027941 */ /* 0x000fea0003800200 */
.L_x_19373:
        /* <DEDUP_REMOVED lines=41> */
.L_x_19372:
[----:B------:R-:W-:Y:S05]  /*1360*/  BSYNC.RECONVERGENT B1 ;  /* 0x0000000000017941 */ /* 0x000fea0003800200 */
.L_x_19371:
[----:B------:R-:W-:Y:S01]  /*1370*/  I2FP.F32.U32 R45, R45 ;  /* 0x0000002d002d7245 */ /* 0x000fe20000201000 */
[----:B-----5:R-:W-:Y:S01]  /*1380*/  FMUL.FTZ R40, R40, R81 ;  /* 0x0000005128287220 */ /* 0x020fe20000410000 */
[----:B------:R-:W-:Y:S01]  /*1390*/  MOV R89, UR33 ;  /* 0x0000002100597c02 */ /* 0x000fe20008000f00 */
[----:B------:R-:W-:Y:S01]  /*13a0*/  IMAD.U32 R90, RZ, RZ, UR32 ;  /* 0x00000020ff5a7e24 */ /* 0x000fe2000f8e00ff */
[----:B------:R-:W-:Y:S01]  /*13b0*/  ISETP.NE.AND P3, PT, R44, 0x1, PT ;  /* 0x000000012c00780c */ /* 0x000fe20003f65270 */
[----:B------:R-:W-:Y:S01]  /*13c0*/  FFMA.FTZ R45, R45, R88, 1.1641532182693481445e-10 ;  /* 0x2f0000002d2d7423 */ /* 0x000fe20000010058 */
[----:B------:R-:W-:Y:S01]  /*13d0*/  BSSY.RECONVERGENT B1, `(.L_x_19375) ;  /* 0x0000049000017945 */ /* 0x000fe20003800200 */
[----:B------:R-:W-:Y:S01]  /*13e0*/  FMUL.FTZ R40, R40, R89 ;  /* 0x0000005928287220 */ /* 0x000fe20000410000 */
[----:B------:R-:W-:Y:S02]  /*13f0*/  IMAD.MOV.U32 R46, RZ, RZ, 0x2 ;  /* 0x00000002ff2e7424 */ /* 0x000fe400078e00ff */
        /* <DEDUP_REMOVED lines=14> */
.L_x_19377:
        /* <DEDUP_REMOVED lines=13> */
.L_x_19379:
[----:B------:R-:W-:Y:S05]  /*15b0*/  BSYNC.RECONVERGENT B2 ;  /* 0x0000000000027941 */ /* 0x000fea0003800200 */
.L_x_19378:
        /* <DEDUP_REMOVED lines=42> */
.L_x_19376:
[----:B------:R-:W-:Y:S05]  /*1860*/  BSYNC.RECONVERGENT B1 ;  /* 0x0000000000017941 */ /* 0x000fea0003800200 */
.L_x_19375:
        /* <DEDUP_REMOVED lines=21> */
.L_x_19382:
        /* <DEDUP_REMOVED lines=13> */
.L_x_19384:
[----:B------:R-:W-:Y:S05]  /*1a90*/  BSYNC.RECONVERGENT B2 ;  /* 0x0000000000027941 */ /* 0x000fea0003800200 */
.L_x_19383:
        /* <DEDUP_REMOVED lines=42> */
.L_x_19381:
[----:B------:R-:W-:Y:S05]  /*1d40*/  BSYNC.RECONVERGENT B1 ;  /* 0x0000000000017941 */ /* 0x000fea0003800200 */
.L_x_19380:
        /* <DEDUP_REMOVED lines=8> */
[----:B------:R-:W-:Y:S01]  /*1dd0*/  FSEL R41, R42, RZ, !P4 ;  /* 0x000000ff2a297208 */ /* 0x000fe20006000000 */
[----:B------:R-:W-:Y:S01]  /*1de0*/  IMAD.MOV.U32 R42, RZ, RZ, R84 ;  /* 0x000000ffff2a7224 */ /* 0x000fe200078e0054 */
        /* <DEDUP_REMOVED lines=11> */
.L_x_19387:
        /* <DEDUP_REMOVED lines=13> */
.L_x_19389:
[----:B------:R-:W-:Y:S05]  /*1f70*/  BSYNC.RECONVERGENT B2 ;  /* 0x0000000000027941 */ /* 0x000fea0003800200 */
.L_x_19388:
        /* <DEDUP_REMOVED lines=42> */
.L_x_19386:
[----:B------:R-:W-:Y:S05]  /*2220*/  BSYNC.RECONVERGENT B1 ;  /* 0x0000000000017941 */ /* 0x000fea0003800200 */
.L_x_19385:
        /* <DEDUP_REMOVED lines=9> */
.L_x_19370:
        /* <DEDUP_REMOVED lines=16> */
.L_x_19393:
        /* <DEDUP_REMOVED lines=13> */
.L_x_19395:
[----:B------:R-:W-:Y:S05]  /*2490*/  BSYNC.RECONVERGENT B2 ;  /* 0x0000000000027941 */ /* 0x000fea0003800200 */
.L_x_19394:
        /* <DEDUP_REMOVED lines=36> */
[----:B------:R-:W-:Y:S01]  /*26e0*/  IMAD.WIDE.U32 R84, R84, -0x326172a9, RZ ;  /* 0xcd9e8d5754547825 */ /* 0x000fe200078e00ff */
[----:B------:R-:W-:-:S03]  /*26f0*/  MOV R44, R80 ;  /* 0x00000050002c7202 */ /* 0x000fc60000000f00 */
[----:B------:R-:W-:Y:S01]  /*2700*/  IMAD.WIDE.U32 R86, R86, -0x2daee0ad, RZ ;  /* 0xd2511f5356567825 */ /* 0x000fe200078e00ff */
[----:B------:R-:W-:-:S04]  /*2710*/  LOP3.LUT R83, R48, UR30, R85, 0x96, !PT ;  /* 0x0000001e30537c12 */ /* 0x000fc8000f8e9655 */
[----:B------:R-:W-:-:S07]  /*2720*/  LOP3.LUT R82, R82, UR31, R87, 0x96, !PT ;  /* 0x0000001f52527c12 */ /* 0x000fce000f8e9657 */
.L_x_19392:
[----:B------:R-:W-:Y:S05]  /*2730*/  BSYNC.RECONVERGENT B1 ;  /* 0x0000000000017941 */ /* 0x000fea0003800200 */
.L_x_19391:
        /* <DEDUP_REMOVED lines=8> */
[----:B------:R-:W-:Y:S01]  /*27c0*/  FMUL.FTZ R50, R40, R89 ;  /* 0x0000005928327220 */ /* 0x000fe20000410000 */
[----:B------:R-:W-:-:S03]  /*27d0*/  IMAD.MOV.U32 R40, RZ, RZ, R84 ;  /* 0x000000ffff287224 */ /* 0x000fc600078e0054 */
        /* <DEDUP_REMOVED lines=12> */
.L_x_19398:
        /* <DEDUP_REMOVED lines=13> */
.L_x_19400:
[----:B------:R-:W-:Y:S05]  /*2970*/  BSYNC.RECONVERGENT B2 ;  /* 0x0000000000027941 */ /* 0x000fea0003800200 */
.L_x_19399:
        /* <DEDUP_REMOVED lines=42> */
.L_x_19397:
[----:B------:R-:W-:Y:S05]  /*2c20*/  BSYNC.RECONVERGENT B1 ;  /* 0x0000000000017941 */ /* 0x000fea0003800200 */
.L_x_19396:
[----:B------:R-:W-:Y:S01]  /*2c30*/  ISETP.NE.AND P4, PT, R44, 0x1, PT ;  /* 0x000000012c00780c */ /* 0x000fe20003f85270 */
[----:B------:R-:W-:Y:S01]  /*2c40*/  BSSY.RECONVERGENT B1, `(.L_x_19401) ;  /* 0x000004b000017945 */ /* 0x000fe20003800200 */
[----:B------:R-:W-:Y:S01]  /*2c50*/  I2FP.F32.U32 R45, R40 ;  /* 0x00000028002d7245 */ /* 0x000fe20000201000 */
[----:B------:R-:W-:Y:S01]  /*2c60*/  FMUL.FTZ R40, R41, R81 ;  /* 0x0000005129287220 */ /* 0x000fe20000410000 */
[----:B------:R-:W-:-:S03]  /*2c70*/  IMAD.MOV.U32 R41, RZ, RZ, R84 ;  /* 0x000000ffff297224 */ /* 0x000fc600078e0054 */
[----:B------:R-:W-:Y:S01]  /*2c80*/  FFMA.FTZ R45, R45, R88, 1.1641532182693481445e-10 ;  /* 0x2f0000002d2d7423 */ /* 0x000fe20000010058 */
[----:B------:R-:W-:-:S04]  /*2c90*/  FMUL.FTZ R40, R40, R89 ;  /* 0x0000005928287220 */ /* 0x000fc80000410000 */
        /* <DEDUP_REMOVED lines=13> */
.L_x_19403:
        /* <DEDUP_REMOVED lines=13> */
.L_x_19405:
[----:B------:R-:W-:Y:S05]  /*2e40*/  BSYNC.RECONVERGENT B2 ;  /* 0x0000000000027941 */ /* 0x000fea0003800200 */
.L_x_19404:
        /* <DEDUP_REMOVED lines=42> */
.L_x_19402:
[----:B------:R-:W-:Y:S05]  /*30f0*/  BSYNC.RECONVERGENT B1 ;  /* 0x0000000000017941 */ /* 0x000fea0003800200 */
.L_x_19401:
[----:B------:R-:W-:Y:S01]  /*3100*/  ISETP.NE.AND P5, PT, R45, 0x1, PT ;  /* 0x000000012d00780c */ /* 0x000fe20003fa5270 */
[----:B------:R-:W-:Y:S01]  /*3110*/  FMUL.FTZ R42, R42, R81 ;  /* 0x000000512a2a7220 */ /* 0x000fe20000410000 */
[----:B------:R-:W-:Y:S01]  /*3120*/  I2FP.F32.U32 R41, R41 ;  /* 0x0000002900297245 */ /* 0x000fe20000201000 */
[----:B------:R-:W-:Y:S01]  /*3130*/  BSSY.RECONVERGENT B1, `(.L_x_19406) ;  /* 0x0000049000017945 */ /* 0x000fe20003800200 */
[----:B------:R-:W-:Y:S02]  /*3140*/  HFMA2 R87, -RZ, RZ, 0, 1.1920928955078125e-07 ;  /* 0x00000002ff577431 */ /* 0x000fe400000001ff */
[----:B------:R-:W-:Y:S01]  /*3150*/  FMUL.FTZ R42, R42, R89 ;  /* 0x000000592a2a7220 */ /* 0x000fe20000410000 */
[----:B------:R-:W-:-:S05]  /*3160*/  FFMA.FTZ R41, R41, R88, 1.1641532182693481445e-10 ;  /* 0x2f00000029297423 */ /* 0x000fca0000010058 */
        /* <DEDUP_REMOVED lines=13> */
.L_x_19408:
        /* <DEDUP_REMOVED lines=13> */
.L_x_19410:
[----:B------:R-:W-:Y:S05]  /*3310*/  BSYNC.RECONVERGENT B2 ;  /* 0x0000000000027941 */ /* 0x000fea0003800200 */
.L_x_19409:
        /* <DEDUP_REMOVED lines=42> */
.L_x_19407:
[----:B------:R-:W-:Y:S05]  /*35c0*/  BSYNC.RECONVERGENT B1 ;  /* 0x0000000000017941 */ /* 0x000fea0003800200 */
.L_x_19406:
[----:B------:R-:W-:Y:S01]  /*35d0*/  I2FP.F32.U32 R41, R41 ;  /* 0x0000002900297245 */ /* 0x000fe20000201000 */
[----:B------:R-:W-:Y:S01]  /*35e0*/  FMUL.FTZ R40, R43, R81 ;  /* 0x000000512b287220 */ /* 0x000fe20000410000 */
[----:B------:R-:W-:Y:S01]  /*35f0*/  FMUL.FTZ R48, R50, R11 ;  /* 0x0000000b32307220 */ /* 0x000fe20000410000 */
[----:B------:R-:W-:Y:S01]  /*3600*/  FMUL.FTZ R49, R51, R10 ;  /* 0x0000000a33317220 */ /* 0x000fe20000410000 */
[----:B------:R-:W-:Y:S01]  /*3610*/  FMUL.FTZ R50, R42, R9 ;  /* 0x000000092a327220 */ /* 0x000fe20000410000 */
[----:B------:R-:W-:Y:S01]  /*3620*/  FFMA.FTZ R41, R41, R88, 1.1641532182693481445e-10 ;  /* 0x2f00000029297423 */ /* 0x000fe20000010058 */
[----:B------:R-:W-:-:S04]  /*3630*/  FMUL.FTZ R40, R40, R89 ;  /* 0x0000005928287220 */ /* 0x000fc80000410000 */
[----:B------:R-:W-:-:S04]  /*3640*/  FSETP.GTU.FTZ.AND P5, PT, R41, R90, PT ;  /* 0x0000005a2900720b */ /* 0x000fc80003fbc000 */
[----:B------:R-:W-:Y:S02]  /*3650*/  FSEL R41, R40, RZ, !P5 ;  /* 0x000000ff28297208 */ /* 0x000fe40006800000 */
[----:B------:R-:W-:-:S03]  /*3660*/  PLOP3.LUT P4, PT, P5, PT, PT, 0x8, 0x80 ;  /* 0x000000000080781c */ /* 0x000fc60002f8e170 */
[----:B------:R-:W-:-:S10]  /*3670*/  FMUL.FTZ R51, R41, R8 ;  /* 0x0000000829337220 */ /* 0x000fd40000410000 */
.L_x_19390:
        /* <DEDUP_REMOVED lines=35> */
.L_x_19414:
        /* <DEDUP_REMOVED lines=13> */
.L_x_19416:
[----:B------:R-:W-:Y:S05]  /*3980*/  BSYNC.RECONVERGENT B2 ;  /* 0x0000000000027941 */ /* 0x000fea0003800200 */
.L_x_19415:
        /* <DEDUP_REMOVED lines=42> */
.L_x_19413:
[----:B------:R-:W-:Y:S05]  /*3c30*/  BSYNC.RECONVERGENT B1 ;  /* 0x0000000000017941 */ /* 0x000fea0003800200 */
.L_x_19412:
        /* <DEDUP_REMOVED lines=21> */
.L_x_19419:
        /* <DEDUP_REMOVED lines=13> */
.L_x_19421:
[----:B------:R-:W-:Y:S05]  /*3e60*/  BSYNC.RECONVERGENT B2 ;  /* 0x0000000000027941 */ /* 0x000fea0003800200 */
.L_x_19420:
        /* <DEDUP_REMOVED lines=42> */
.L_x_19418:
[----:B------:R-:W-:Y:S05]  /*4110*/  BSYNC.RECONVERGENT B1 ;  /* 0x0000000000017941 */ /* 0x000fea0003800200 */
.L_x_19417:
        /* <DEDUP_REMOVED lines=21> */
.L_x_19424:
        /* <DEDUP_REMOVED lines=13> */
.L_x_19426:
[----:B------:R-:W-:Y:S05]  /*4340*/  BSYNC.RECONVERGENT B2 ;  /* 0x0000000000027941 */ /* 0x000fea0003800200 */
.L_x_19425:
        /* <DEDUP_REMOVED lines=42> */
.L_x_19423:
[----:B------:R-:W-:Y:S05]  /*45f0*/  BSYNC.RECONVERGENT B1 ;  /* 0x0000000000017941 */ /* 0x000fea0003800200 */
.L_x_19422:
        /* <DEDUP_REMOVED lines=21> */
.L_x_19429:
        /* <DEDUP_REMOVED lines=13> */
.L_x_19431:
[----:B------:R-:W-:Y:S05]  /*4820*/  BSYNC.RECONVERGENT B2 ;  /* 0x0000000000027941 */ /* 0x000fea0003800200 */
.L_x_19430:
        /* <DEDUP_REMOVED lines=42> */
.L_x_19428:
[----:B------:R-:W-:Y:S05]  /*4ad0*/  BSYNC.RECONVERGENT B1 ;  /* 0x0000000000017941 */ /* 0x000fea0003800200 */
.L_x_19427:
        /* <DEDUP_REMOVED lines=9> */
.L_x_19411:
        /* <DEDUP_REMOVED lines=16> */
.L_x_19435:
        /* <DEDUP_REMOVED lines=13> */
.L_x_19437:
[----:B------:R-:W-:Y:S05]  /*4d40*/  BSYNC.RECONVERGENT B2 ;  /* 0x0000000000027941 */ /* 0x000fea0003800200 */
.L_x_19436:
        /* <DEDUP_REMOVED lines=42> */
.L_x_19434:
[----:B------:R-:W-:Y:S05]  /*4ff0*/  BSYNC.RECONVERGENT B1 ;  /* 0x0000000000017941 */ /* 0x000fea0003800200 */
.L_x_19433:
[----:B------:R-:W-:Y:S01]  /*5000*/  ISETP.NE.AND P3, PT, R46, 0x1, PT ;  /* 0x000000012e00780c */ /* 0x000fe20003f65270 */
[----:B-----5:R-:W-:Y:S01]  /*5010*/  FMUL.FTZ R40, R40, R81 ;  /* 0x0000005128287220 */ /* 0x020fe20000410000 */
        /* <DEDUP_REMOVED lines=18> */
.L_x_19440:
        /* <DEDUP_REMOVED lines=13> */
.L_x_19442:
[----:B------:R-:W-:Y:S05]  /*5210*/  BSYNC.RECONVERGENT B2 ;  /* 0x0000000000027941 */ /* 0x000fea0003800200 */
.L_x_19441:
        /* <DEDUP_REMOVED lines=42> */
.L_x_19439:
[----:B------:R-:W-:Y:S05]  /*54c0*/  BSYNC.RECONVERGENT B1 ;  /* 0x0000000000017941 */ /* 0x000fea0003800200 */
.L_x_19438:
        /* <DEDUP_REMOVED lines=20> */
.L_x_19445:
        /* <DEDUP_REMOVED lines=13> */
.L_x_19447:
[----:B------:R-:W-:Y:S05]  /*56e0*/  BSYNC.RECONVERGENT B2 ;  /* 0x0000000000027941 */ /* 0x000fea0003800200 */
.L_x_19446:
        /* <DEDUP_REMOVED lines=42> */
.L_x_19444:
[----:B------:R-:W-:Y:S05]  /*5990*/  BSYNC.RECONVERGENT B1 ;  /* 0x0000000000017941 */ /* 0x000fea0003800200 */
.L_x_19443:
        /* <DEDUP_REMOVED lines=20> */
.L_x_19450:
        /* <DEDUP_REMOVED lines=13> */
.L_x_19452:
[----:B------:R-:W-:Y:S05]  /*5bb0*/  BSYNC.RECONVERGENT B2 ;  /* 0x0000000000027941 */ /* 0x000fea0003800200 */
.L_x_19451:
        /* <DEDUP_REMOVED lines=42> */
.L_x_19449:
[----:B------:R-:W-:Y:S05]  /*5e60*/  BSYNC.RECONVERGENT B1 ;  /* 0x0000000000017941 */ /* 0x000fea0003800200 */
.L_x_19448:
        /* <DEDUP_REMOVED lines=11> */
.L_x_19432:
[----:B------:R-:W0:Y:S01]  /*5f20*/  @P0 LDC.64 R58, c[0x0][0x3a0] ;  /* 0x0000e800ff3a0b82 */ /* 0x000e220000000a00 */
        /* <DEDUP_REMOVED lines=13> */
[----:B0-----:R-:W-:-:S05]  /*6000*/  @P0 IMAD.WIDE.U32 R58, R93, 0x10, R58 ;  /* 0x000000105d3a0825 */ /* 0x001fca00078e003a */
[----:B------:R1:W5:Y:S01]  /*6010*/  @P0 LDG.E.128 R52, desc[UR8][R58.64] ;  /* 0x000000083a340981 */ /* 0x000362000c1e1d00 */
        /* <DEDUP_REMOVED lines=17> */
.L_x_19456:
        /* <DEDUP_REMOVED lines=13> */
.L_x_19458:
[----:B------:R-:W-:Y:S05]  /*6200*/  BSYNC.RECONVERGENT B2 ;  /* 0x0000000000027941 */ /* 0x000fea0003800200 */
.L_x_19457:
        /* <DEDUP_REMOVED lines=42> */
.L_x_19455:
[----:B------:R-:W-:Y:S05]  /*64b0*/  BSYNC.RECONVERGENT B1 ;  /* 0x0000000000017941 */ /* 0x000fea0003800200 */
.L_x_19454:
[----:B------:R-:W-:Y:S01]  /*64c0*/  I2FP.F32.U32 R59, R58 ;  /* 0x0000003a003b7245 */ /* 0x000fe20000201000 */
[----:B-----5:R-:W-:Y:S01]  /*64d0*/  FMUL.FTZ R40, R40, R81 ;  /* 0x0000005128287220 */ /* 0x020fe20000410000 */
        /* <DEDUP_REMOVED lines=19> */
.L_x_19461:
        /* <DEDUP_REMOVED lines=13> */
.L_x_19463:
[----:B------:R-:W-:Y:S05]  /*66e0*/  BSYNC.RECONVERGENT B2 ;  /* 0x0000000000027941 */ /* 0x000fea0003800200 */
.L_x_19462:
        /* <DEDUP_REMOVED lines=42> */
.L_x_19460:
[----:B------:R-:W-:Y:S05]  /*6990*/  BSYNC.RECONVERGENT B1 ;  /* 0x0000000000017941 */ /* 0x000fea0003800200 */
.L_x_19459:
        /* <DEDUP_REMOVED lines=21> */
.L_x_19466:
        /* <DEDUP_REMOVED lines=13> */
.L_x_19468:
[----:B------:R-:W-:Y:S05]  /*6bc0*/  BSYNC.RECONVERGENT B2 ;  /* 0x0000000000027941 */ /* 0x000fea0003800200 */
.L_x_19467:
        /* <DEDUP_REMOVED lines=42> */
.L_x_19465:
[----:B------:R-:W-:Y:S05]  /*6e70*/  BSYNC.RECONVERGENT B1 ;  /* 0x0000000000017941 */ /* 0x000fea0003800200 */
.L_x_19464:
        /* <DEDUP_REMOVED lines=21> */
.L_x_19471:
        /* <DEDUP_REMOVED lines=13> */
.L_x_19473:
[----:B------:R-:W-:Y:S05]  /*70a0*/  BSYNC.RECONVERGENT B2 ;  /* 0x0000000000027941 */ /* 0x000fea0003800200 */
.L_x_19472:
        /* <DEDUP_REMOVED lines=42> */
.L_x_19470:
[----:B------:R-:W-:Y:S05]  /*7350*/  BSYNC.RECONVERGENT B1 ;  /* 0x0000000000017941 */ /* 0x000fea0003800200 */
.L_x_19469:
        /* <DEDUP_REMOVED lines=9> */
.L_x_19453:
        /* <DEDUP_REMOVED lines=16> */
.L_x_19477:
        /* <DEDUP_REMOVED lines=13> */
.L_x_19479:
[----:B------:R-:W-:Y:S05]  /*75c0*/  BSYNC.RECONVERGENT B2 ;  /* 0x0000000000027941 */ /* 0x000fea0003800200 */
.L_x_19478:
        /* <DEDUP_REMOVED lines=42> */
.L_x_19476:
[----:B------:R-:W-:Y:S05]  /*7870*/  BSYNC.RECONVERGENT B1 ;  /* 0x0000000000017941 */ /* 0x000fea0003800200 */
.L_x_19475:
        /* <DEDUP_REMOVED lines=20> */
.L_x_19482:
        /* <DEDUP_REMOVED lines=13> */
.L_x_19484:
[----:B------:R-:W-:Y:S05]  /*7a90*/  BSYNC.RECONVERGENT B2 ;  /* 0x0000000000027941 */ /* 0x000fea0003800200 */
.L_x_19483:
        /* <DEDUP_REMOVED lines=42> */
.L_x_19481:
[----:B------:R-:W-:Y:S05]  /*7d40*/  BSYNC.RECONVERGENT B1 ;  /* 0x0000000000017941 */ /* 0x000fea0003800200 */
.L_x_19480:
        /* <DEDUP_REMOVED lines=20> */
.L_x_19487:
        /* <DEDUP_REMOVED lines=13> */
.L_x_19489:
[----:B------:R-:W-:Y:S05]  /*7f60*/  BSYNC.RECONVERGENT B2 ;  /* 0x0000000000027941 */ /* 0x000fea0003800200 */
.L_x_19488:
        /* <DEDUP_REMOVED lines=42> */
.L_x_19486:
[----:B------:R-:W-:Y:S05]  /*8210*/  BSYNC.RECONVERGENT B1 ;  /* 0x0000000000017941 */ /* 0x000fea0003800200 */
.L_x_19485:
        /* <DEDUP_REMOVED lines=20> */
.L_x_19492:
        /* <DEDUP_REMOVED lines=13> */
.L_x_19494:
[----:B------:R-:W-:Y:S05]  /*8430*/  BSYNC.RECONVERGENT B2 ;  /* 0x0000000000027941 */ /* 0x000fea0003800200 */
.L_x_19493:
        /* <DEDUP_REMOVED lines=42> */
.L_x_19491:
[----:B------:R-:W-:Y:S05]  /*86e0*/  BSYNC.RECONVERGENT B1 ;  /* 0x0000000000017941 */ /* 0x000fea0003800200 */
.L_x_19490:
[----:B------:R-:W-:Y:S01]  /*86f0*/  I2FP.F32.U32 R41, R41 ;  /* 0x0000002900297245 */ /* 0x000fe20000201000 */
[----:B------:R-:W-:Y:S01]  /*8700*/  FMUL.FTZ R40, R43, R81 ;  /* 0x000000512b287220 */ /* 0x000fe20000410000 */
[----:B------:R-:W-:-:S03]  /*8710*/  FMUL.FTZ R42, R42, R65 ;  /* 0x000000412a2a7220 */ /* 0x000fc60000410000 */
[----:B------:R-:W-:Y:S01]  /*8720*/  FFMA.FTZ R41, R41, R88, 1.1641532182693481445e-10 ;  /* 0x2f00000029297423 */ /* 0x000fe20000010058 */
[----:B------:R-:W-:-:S04]  /*8730*/  FMUL.FTZ R40, R40, R89 ;  /* 0x0000005928287220 */ /* 0x000fc80000410000 */
[----:B------:R-:W-:Y:S01]  /*8740*/  FSETP.GTU.FTZ.AND P5, PT, R41, R90, PT ;  /* 0x0000005a2900720b */ /* 0x000fe20003fbc000 */
[----:B------:R-:W-:-:S03]  /*8750*/  FMUL.FTZ R41, R87, R62 ;  /* 0x0000003e57297220 */ /* 0x000fc60000410000 */
[----:B------:R-:W-:Y:S01]  /*8760*/  FSEL R43, R40, RZ, !P5 ;  /* 0x000000ff282b7208 */ /* 0x000fe20006800000 */
[----:B------:R-:W-:Y:S01]  /*8770*/  FMUL.FTZ R40, R80, R61 ;  /* 0x0000003d50287220 */ /* 0x000fe20000410000 */
[----:B------:R-:W-:-:S03]  /*8780*/  PLOP3.LUT P4, PT, P5, PT, PT, 0x8, 0x80 ;  /* 0x000000000080781c */ /* 0x000fc60002f8e170 */
[----:B------:R-:W-:-:S10]  /*8790*/  FMUL.FTZ R43, R43, R64 ;  /* 0x000000402b2b7220 */ /* 0x000fd40000410000 */
.L_x_19474:
[----:B------:R-:W0:Y:S01]  /*87a0*/  @P0 LDC.64 R58, c[0x0][0x3a0] ;  /* 0x0000e800ff3a0b82 */ /* 0x000e220000000a00 */
[----:B------:R-:W-:Y:S01]  /*87b0*/  SEL R80, RZ, 0x1000000, !P4 ;  /* 0x01000000ff507807 */ /* 0x000fe20006000000 */
[----:B------:R-:W-:Y:S01]  /*87c0*/  IMAD.WIDE.U32 R96, R93, 0x10, R74 ;  /* 0x000000105d607825 */ /* 0x000fe200078e004a */
[----:B------:R-:W-:Y:S02]  /*87d0*/  SEL R85, RZ, 0x10000, !P3 ;  /* 0x00010000ff557807 */ /* 0x000fe40005800000 */
[----:B------:R-:W-:Y:S02]  /*87e0*/  SEL R86, RZ, 0x100, !P2 ;  /* 0x00000100ff567807 */ /* 0x000fe40005000000 */
[----:B------:R-:W-:Y:S01]  /*87f0*/  SEL R87, RZ, 0x1, !P1 ;  /* 0x00000001ff577807 */ /* 0x000fe20004800000 */
[----:B------:R1:W-:Y:S01]  /*8800*/  STG.E.128 desc[UR8][R96.64], R40 ;  /* 0x0000002860007986 */ /* 0x0003e2000c101d08 */
[----:B------:R-:W-:Y:S02]  /*8810*/  IADD3 R80, PT, PT, R86, R80, R85 ;  /* 0x0000005056507210 */ /* 0x000fe40007ffe055 */
[----:B------:R-:W-:-:S03]  /*8820*/  IADD3 R95, PT, PT, R79, 0x60, RZ ;  /* 0x000000604f5f7810 */ /* 0x000fc60007ffe0ff */
[----:B------:R-:W-:Y:S02]  /*8830*/  IMAD.IADD R85, R80, 0x1, R87 ;  /* 0x0000000150557824 */ /* 0x000fe400078e0257 */
[----:B------:R-:W-:-:S04]  /*8840*/  IMAD.WIDE.U32 R86, R93, 0x4, R76 ;  /* 0x000000045d567825 */ /* 0x000fc800078e004c */
[C---:B------:R-:W-:Y:S01]  /*8850*/  IMAD.WIDE.U32 R56, R95.reuse, 0x10, R56 ;  /* 0x000000105f387825 */ /* 0x040fe200078e0038 */
[----:B------:R1:W-:Y:S03]  /*8860*/  STG.E desc[UR8][R86.64], R85 ;  /* 0x0000005556007986 */ /* 0x0003e6000c101908 */
[----:B0-----:R-:W-:Y:S02]  /*8870*/  @P0 IMAD.WIDE.U32 R98, R95, 0x10, R58 ;  /* 0x000000105f620825 */ /* 0x001fe400078e003a */
[----:B------:R-:W5:Y:S04]  /*8880*/  LDG.E.128 R56, desc[UR8][R56.64] ;  /* 0x0000000838387981 */ /* 0x000f68000c1e1d00 */
        /* <DEDUP_REMOVED lines=18> */
.L_x_19498:
        /* <DEDUP_REMOVED lines=13> */
.L_x_19500:
[----:B------:R-:W-:Y:S05]  /*8a80*/  BSYNC.RECONVERGENT B2 ;  /* 0x0000000000027941 */ /* 0x000fea0003800200 */
.L_x_19499:
        /* <DEDUP_REMOVED lines=42> */
.L_x_19497:
[----:B------:R-:W-:Y:S05]  /*8d30*/  BSYNC.RECONVERGENT B1 ;  /* 0x0000000000017941 */ /* 0x000fea0003800200 */
.L_x_19496:
        /* <DEDUP_REMOVED lines=21> */
.L_x_19503:
        /* <DEDUP_REMOVED lines=13> */
.L_x_19505:
[----:B------:R-:W-:Y:S05]  /*8f60*/  BSYNC.RECONVERGENT B2 ;  /* 0x0000000000027941 */ /* 0x000fea0003800200 */
.L_x_19504:
        /* <DEDUP_REMOVED lines=42> */
.L_x_19502:
[----:B------:R-:W-:Y:S05]  /*9210*/  BSYNC.RECONVERGENT B1 ;  /* 0x0000000000017941 */ /* 0x000fea0003800200 */
.L_x_19501:
        /* <DEDUP_REMOVED lines=21> */
.L_x_19508:
        /* <DEDUP_REMOVED lines=13> */
.L_x_19510:
[----:B------:R-:W-:Y:S05]  /*9440*/  BSYNC.RECONVERGENT B2 ;  /* 0x0000000000027941 */ /* 0x000fea0003800200 */
.L_x_19509:
        /* <DEDUP_REMOVED lines=42> */
.L_x_19507:
[----:B------:R-:W-:Y:S05]  /*96f0*/  BSYNC.RECONVERGENT B1 ;  /* 0x0000000000017941 */ /* 0x000fea0003800200 */
.L_x_19506:
        /* <DEDUP_REMOVED lines=21> */
.L_x_19513:
        /* <DEDUP_REMOVED lines=13> */
.L_x_19515:
[----:B------:R-:W-:Y:S05]  /*9920*/  BSYNC.RECONVERGENT B2 ;  /* 0x0000000000027941 */ /* 0x000fea0003800200 */
.L_x_19514:
        /* <DEDUP_REMOVED lines=42> */
.L_x_19512:
[----:B------:R-:W-:Y:S05]  /*9bd0*/  BSYNC.RECONVERGENT B1 ;  /* 0x0000000000017941 */ /* 0x000fea0003800200 */
.L_x_19511:
        /* <DEDUP_REMOVED lines=9> */
.L_x_19495:
        /* <DEDUP_REMOVED lines=16> */
.L_x_19519:
        /* <DEDUP_REMOVED lines=13> */
.L_x_19521:
[----:B------:R-:W-:Y:S05]  /*9e40*/  BSYNC.RECONVERGENT B2 ;  /* 0x0000000000027941 */ /* 0x000fea0003800200 */
.L_x_19520:
        /* <DEDUP_REMOVED lines=42> */
.L_x_19518:
[----:B------:R-:W-:Y:S05]  /*a0f0*/  BSYNC.RECONVERGENT B1 ;  /* 0x0000000000017941 */ /* 0x000fea0003800200 */
.L_x_19517:
        /* <DEDUP_REMOVED lines=20> */
.L_x_19524:
        /* <DEDUP_REMOVED lines=13> */
.L_x_19526:
[----:B------:R-:W-:Y:S05]  /*a310*/  BSYNC.RECONVERGENT B2 ;  /* 0x0000000000027941 */ /* 0x000fea0003800200 */
.L_x_19525:
        /* <DEDUP_REMOVED lines=42> */
.L_x_19523:
[----:B------:R-:W-:Y:S05]  /*a5c0*/  BSYNC.RECONVERGENT B1 ;  /* 0x0000000000017941 */ /* 0x000fea0003800200 */
.L_x_19522:
[----:B------:R-:W-:Y:S01]  /*a5d0*/  ISETP.NE.AND P3, PT, R87, 0x1, PT ;  /* 0x000000015700780c */ /* 0x000fe20003f65270 */
[----:B------:R-:W-:Y:S01]  /*a5e0*/  BSSY.RECONVERGENT B1, `(.L_x_19527) ;  /* 0x000004b000017945 */ /* 0x000fe20003800200 */
[----:B------:R-:W-:Y:S01]  /*a5f0*/  I2FP.F32.U32 R85, R56 ;  /* 0x0000003800557245 */ /* 0x000fe20000201000 */
[----:B------:R-:W-:Y:S01]  /*a600*/  FMUL.FTZ R56, R57, R81 ;  /* 0x0000005139387220 */ /* 0x000fe20000410000 */
[----:B------:R-:W-:Y:S02]  /*a610*/  HFMA2 R86, -RZ, RZ, 0, 1.1920928955078125e-07 ;  /* 0x00000002ff567431 */ /* 0x000fe400000001ff */
[----:B------:R-:W-:Y:S02]  /*a620*/  IMAD.MOV.U32 R57, RZ, RZ, R84 ;  /* 0x000000ffff397224 */ /* 0x000fe400078e0054 */
[----:B------:R-:W-:Y:S01]  /*a630*/  FFMA.FTZ R85, R85, R88, 1.1641532182693481445e-10 ;  /* 0x2f00000055557423 */ /* 0x000fe20000010058 */
[----:B------:R-:W-:-:S04]  /*a640*/  FMUL.FTZ R56, R56, R89 ;  /* 0x0000005938387220 */ /* 0x000fc80000410000 */
        /* <DEDUP_REMOVED lines=12> */
.L_x_19529:
        /* <DEDUP_REMOVED lines=13> */
.L_x_19531:
[----:B------:R-:W-:Y:S05]  /*a7e0*/  BSYNC.RECONVERGENT B2 ;  /* 0x0000000000027941 */ /* 0x000fea0003800200 */
.L_x_19530:
        /* <DEDUP_REMOVED lines=42> */
.L_x_19528:
[----:B------:R-:W-:Y:S05]  /*aa90*/  BSYNC.RECONVERGENT B1 ;  /* 0x0000000000017941 */ /* 0x000fea0003800200 */
.L_x_19527:
        /* <DEDUP_REMOVED lines=20> */
.L_x_19534:
        /* <DEDUP_REMOVED lines=13> */
.L_x_19536:
[----:B------:R-:W-:Y:S05]  /*acb0*/  BSYNC.RECONVERGENT B2 ;  /* 0x0000000000027941 */ /* 0x000fea0003800200 */
.L_x_19535:
        /* <DEDUP_REMOVED lines=42> */
.L_x_19533:
[----:B------:R-:W-:Y:S05]  /*af60*/  BSYNC.RECONVERGENT B1 ;  /* 0x0000000000017941 */ /* 0x000fea0003800200 */
.L_x_19532:
        /* <DEDUP_REMOVED lines=11> */
.L_x_19516:
        /* <DEDUP_REMOVED lines=15> */
[----:B------:R-:W-:Y:S02]  /*b110*/  SEL R88, RZ, 0x1, !P0 ;  /* 0x00000001ff587807 */ /* 0x000fe40004000000 */
[----:B------:R-:W-:Y:S01]  /*b120*/  IADD3 R81, PT, PT, R87, R81, R86 ;  /* 0x0000005157517210 */ /* 0x000fe20007ffe056 */
        /* <DEDUP_REMOVED lines=65> */
.L_x_19550:
[C---:B------:R-:W-:Y:S01]  /*b540*/  FMUL.FTZ R74, R81.reuse, R81 ;  /* 0x00000051514a7220 */ /* 0x040fe20000410000 */
[----:B-1----:R-:W-:Y:S01]  /*b550*/  FADD.FTZ R76, R86, R89 ;  /* 0x00000059564c7221 */ /* 0x002fe20000010000 */
[----:B------:R-:W-:Y:S01]  /*b560*/  PLOP3.LUT P1, PT, PT, PT, UP1, 0x40, 0x4 ;  /* 0x000000000004781c */ /* 0x000fe20003f2e818 */
[----:B0-----:R-:W0:Y:S01]  /*b570*/  @!P0 LDC.64 R86, c[0x0][0x3c0] ;  /* 0x0000f000ff568b82 */ /* 0x001e220000000a00 */
[----:B------:R-:W-:Y:S01]  /*b580*/  PLOP3.LUT P2, PT, PT, PT, UP1, 0x40, 0x4 ;  /* 0x000000000004781c */ /* 0x000fe20003f4e818 */
[----:B------:R-:W-:Y:S01]  /*b590*/  FFMA.FTZ R76, R76, R75, UR13 ;  /* 0x0000000d4c4c7e23 */ /* 0x000fe2000801004b */
[----:B------:R-:W-:Y:S02]  /*b5a0*/  FSEL R77, R74, RZ, !P1 ;  /* 0x000000ff4a4d7208 */ /* 0x000fe40004800000 */
[----:B------:R-:W-:-:S03]  /*b5b0*/  FSEL R88, R81, RZ, P2 ;  /* 0x000000ff51587208 */ /* 0x000fc60001000000 */
        /* <DEDUP_REMOVED lines=20> */
[----:B0-----:R-:W-:-:S04]  /*b700*/  @!P0 IMAD.WIDE R40, R12, 0x4, R86 ;  /* 0x000000040c288825 */ /* 0x001fc800078e0256 */
        /* <DEDUP_REMOVED lines=12> */
[----:B------:R-:W-:Y:S01]  /*b7d0*/  IMAD.WIDE.U32 R92, R95, 0x10, R74 ;  /* 0x000000105f5c7825 */ /* 0x000fe200078e004a */
[----:B------:R0:W-:Y:S01]  /*b7e0*/  @!P0 STG.E desc[UR8][R40.64], R81 ;  /* 0x0000005128008986 */ /* 0x0001e2000c101908 */
[----:B------:R-:W1:Y:S02]  /*b7f0*/  LDC.64 R74, c[0x0][0x380] ;  /* 0x0000e000ff4a7b82 */ /* 0x000e640000000a00 */
        /* <DEDUP_REMOVED lines=25> */
[----:B-1----:R-:W-:-:S03]  /*b990*/  IMAD R12, R74, 0x4, R12 ;  /* 0x000000044a0c7824 */ /* 0x002fc600078e020c */
[----:B------:R0:W-:Y:S02]  /*b9a0*/  STG.E.128 desc[UR8][R86.64], R40 ;  /* 0x0000002856007986 */ /* 0x0001e4000c101d08 */
[----:B------:R-:W-:Y:S02]  /*b9b0*/  ISETP.GE.AND P0, PT, R12, R75, PT ;  /* 0x0000004b0c00720c */ /* 0x000fe40003f06270 */
[----:B------:R0:W-:Y:S04]  /*b9c0*/  STG.E.128 desc[UR8][R88.64], R44 ;  /* 0x0000002c58007986 */ /* 0x0001e8000c101d08 */
[----:B------:R0:W-:Y:S04]  /*b9d0*/  STG.E.128 desc[UR8][R90.64], R48 ;  /* 0x000000305a007986 */ /* 0x0001e8000c101d08 */
[----:B------:R0:W-:Y:S03]  /*b9e0*/  STG.E.128 desc[UR8][R92.64], R56 ;  /* 0x000000385c007986 */ /* 0x0001e6000c101d08 */
[----:B------:R-:W-:Y:S05]  /*b9f0*/  @!P0 BRA `(.L_x_19538) ;  /* 0xffffff5000d88947 */ /* 0x000fea000383ffff */
[----:B------:R-:W-:Y:S05]  /*ba00*/  BSYNC B0 ;  /* 0x0000000000007941 */ /* 0x000fea0003800000 */
.L_x_19369:
[----:B------:R-:W-:Y:S05]  /*ba10*/  EXIT ;  /* 0x000000000000794d */ /* 0x000fea0003800000 */
.L_x_19537:
        /* <DEDUP_REMOVED lines=8> */
.L_x_19540:
[----:B------:R-:W-:Y:S05]  /*baa0*/  BSYNC B1 ;  /* 0x0000000000017941 */ /* 0x000fea0003800000 */
.L_x_19539:
        /* <DEDUP_REMOVED lines=9> */
.L_x_19541:
        /* <DEDUP_REMOVED lines=8> */
.L_x_19542:
[----:B------:R-:W-:Y:S01]  /*bbc0*/  HFMA2 R92, -RZ, RZ, 0, 4.76837158203125e-07 ;  /* 0x00000008ff5c7431 */ /* 0x000fe200000001ff */
[----:B------:R-:W-:-:S05]  /*bbd0*/  MOV R74, R89 ;  /* 0x00000059004a7202 */ /* 0x000fca0000000f00 */
[----:B------:R-:W-:-:S04]  /*bbe0*/  FADD.FTZ R87, R77, R74 ;  /* 0x0000004a4d577221 */ /* 0x000fc80000010000 */
[----:B------:R-:W-:-:S07]  /*bbf0*/  IMAD.MOV.U32 R97, RZ, RZ, R87 ;  /* 0x000000ffff617224 */ /* 0x000fce00078e0057 */
[----:B------:R-:W-:Y:S05]  /*bc00*/  WARPSYNC.COLLECTIVE R90, `(.L_x_19543) ;  /* 0x000000005a087348 */ /* 0x000fea0003c00000 */
[----:B------:R0:W1:Y:S02]  /*bc10*/  SHFL.BFLY P1, R89, R97, R92, R99 ;  /* 0x0c00005c61597389 */ /* 0x0000640000020063 */
[----:B01----:R-:W-:Y:S05]  /*bc20*/  ENDCOLLECTIVE ;  /* 0x000000000000791b */ /* 0x003fea0003800000 */
.L_x_19543:
[----:B------:R-:W-:Y:S02]  /*bc30*/  IMAD.MOV.U32 R92, RZ, RZ, 0x10 ;  /* 0x00000010ff5c7424 */ /* 0x000fe400078e00ff */
[----:B------:R-:W-:-:S04]  /*bc40*/  IMAD.MOV.U32 R74, RZ, RZ, R89 ;  /* 0x000000ffff4a7224 */ /* 0x000fc800078e0059 */
[----:B------:R-:W-:-:S05]  /*bc50*/  FADD.FTZ R88, R87, R74 ;  /* 0x0000004a57587221 */ /* 0x000fca0000010000 */
[----:B------:R-:W-:-:S07]  /*bc60*/  MOV R97, R88 ;  /* 0x0000005800617202 */ /* 0x000fce0000000f00 */
[----:B------:R-:W-:Y:S05]  /*bc70*/  WARPSYNC.COLLECTIVE R90, `(.L_x_19544) ;  /* 0x000000005a087348 */ /* 0x000fea0003c00000 */
[----:B------:R0:W1:Y:S02]  /*bc80*/  SHFL.BFLY P1, R89, R97, R92, R99 ;  /* 0x0c00005c61597389 */ /* 0x0000640000020063 */
[----:B01----:R-:W-:Y:S05]  /*bc90*/  ENDCOLLECTIVE ;  /* 0x000000000000791b */ /* 0x003fea0003800000 */
.L_x_19544:
        /* <DEDUP_REMOVED lines=40> */
.L_x_19545:
[----:B------:R-:W-:Y:S02]  /*bf20*/  IMAD.MOV.U32 R92, RZ, RZ, 0x2 ;  /* 0x00000002ff5c7424 */ /* 0x000fe400078e00ff */
[----:B------:R-:W-:-:S04]  /*bf30*/  IMAD.MOV.U32 R77, RZ, RZ, R89 ;  /* 0x000000ffff4d7224 */ /* 0x000fc800078e0059 */
[----:B------:R-:W-:-:S05]  /*bf40*/  FADD.FTZ R77, R74, R77 ;  /* 0x0000004d4a4d7221 */ /* 0x000fca0000010000 */
[----:B------:R-:W-:-:S07]  /*bf50*/  MOV R97, R77 ;  /* 0x0000004d00617202 */ /* 0x000fce0000000f00 */
[----:B------:R-:W-:Y:S05]  /*bf60*/  WARPSYNC.COLLECTIVE R90, `(.L_x_19546) ;  /* 0x000000005a087348 */ /* 0x000fea0003c00000 */
[----:B------:R0:W1:Y:S02]  /*bf70*/  SHFL.BFLY P1, R89, R97, R92, R99 ;  /* 0x0c00005c61597389 */ /* 0x0000640000020063 */
[----:B01----:R-:W-:Y:S05]  /*bf80*/  ENDCOLLECTIVE ;  /* 0x000000000000791b */ /* 0x003fea0003800000 */
.L_x_19546:
[----:B------:R-:W-:Y:S01]  /*bf90*/  HFMA2 R92, -RZ, RZ, 0, 2.384185791015625e-07 ;  /* 0x00000004ff5c7431 */ /* 0x000fe200000001ff */
[----:B------:R-:W-:-:S05]  /*bfa0*/  MOV R76, R89 ;  /* 0x00000059004c7202 */ /* 0x000fca0000000f00 */
[----:B------:R-:W-:-:S04]  /*bfb0*/  FADD.FTZ R76, R77, R76 ;  /* 0x0000004c4d4c7221 */ /* 0x000fc80000010000 */
[----:B------:R-:W-:-:S07]  /*bfc0*/  IMAD.MOV.U32 R97, RZ, RZ, R76 ;  /* 0x000000ffff617224 */ /* 0x000fce00078e004c */
[----:B------:R-:W-:Y:S05]  /*bfd0*/  WARPSYNC.COLLECTIVE R90, `(.L_x_19547) ;  /* 0x000000005a087348 */ /* 0x000fea0003c00000 */
[----:B------:R0:W1:Y:S02]  /*bfe0*/  SHFL.BFLY P1, R89, R97, R92, R99 ;  /* 0x0c00005c61597389 */ /* 0x0000640000020063 */
[----:B01----:R-:W-:Y:S05]  /*bff0*/  ENDCOLLECTIVE ;  /* 0x000000000000791b */ /* 0x003fea0003800000 */
.L_x_19547:
[----:B------:R-:W-:Y:S02]  /*c000*/  IMAD.MOV.U32 R92, RZ, RZ, 0x8 ;  /* 0x00000008ff5c7424 */ /* 0x000fe400078e00ff */
[----:B------:R-:W-:-:S04]  /*c010*/  IMAD.MOV.U32 R87, RZ, RZ, R89 ;  /* 0x000000ffff577224 */ /* 0x000fc800078e0059 */
[----:B------:R-:W-:-:S05]  /*c020*/  FADD.FTZ R87, R76, R87 ;  /* 0x000000574c577221 */ /* 0x000fca0000010000 */
[----:B------:R-:W-:-:S07]  /*c030*/  MOV R97, R87 ;  /* 0x0000005700617202 */ /* 0x000fce0000000f00 */
[----:B------:R-:W-:Y:S05]  /*c040*/  WARPSYNC.COLLECTIVE R90, `(.L_x_19548) ;  /* 0x000000005a087348 */ /* 0x000fea0003c00000 */
[----:B------:R0:W1:Y:S02]  /*c050*/  SHFL.BFLY P1, R89, R97, R92, R99 ;  /* 0x0c00005c61597389 */ /* 0x0000640000020063 */
[----:B01----:R-:W-:Y:S05]  /*c060*/  ENDCOLLECTIVE ;  /* 0x000000000000791b */ /* 0x003fea0003800000 */
.L_x_19548:
[----:B------:R-:W-:Y:S01]  /*c070*/  HFMA2 R92, -RZ, RZ, 0, 9.5367431640625e-07 ;  /* 0x00000010ff5c7431 */ /* 0x000fe200000001ff */
[----:B------:R-:W-:-:S05]  /*c080*/  MOV R86, R89 ;  /* 0x0000005900567202 */ /* 0x000fca0000000f00 */
[----:B------:R-:W-:-:S04]  /*c090*/  FADD.FTZ R86, R87, R86 ;  /* 0x0000005657567221 */ /* 0x000fc80000010000 */
[----:B------:R-:W-:-:S07]  /*c0a0*/  IMAD.MOV.U32 R97, RZ, RZ, R86 ;  /* 0x000000ffff617224 */ /* 0x000fce00078e0056 */
[----:B------:R-:W-:Y:S05]  /*c0b0*/  WARPSYNC.COLLECTIVE R90, `(.L_x_19549) ;  /* 0x000000005a087348 */ /* 0x000fea0003c00000 */
[----:B------:R0:W1:Y:S02]  /*c0c0*/  SHFL.BFLY P1, R89, R97, R92, R99 ;  /* 0x0c00005c61597389 */ /* 0x0000640000020063 */
[----:B01----:R-:W-:Y:S05]  /*c0d0*/  ENDCOLLECTIVE ;  /* 0x000000000000791b */ /* 0x003fea0003800000 */
.L_x_19549:
[----:B------:R-:W-:Y:S05]  /*c0e0*/  BRA `(.L_x_19550) ;  /* 0xfffffff400147947 */ /* 0x000fea000383ffff */
.L_x_19551:
        /* <DEDUP_REMOVED lines=9> */
.L_x_20378:


//--------------------- .text._ZN10layer_norm13ln_fwd_kernelINS_13Kernel_traitsIfffffjLj512ELj1ELj4ELj1ELj16ENS_18Kernel_traits_baseILj512EfffffjLj128EEEEELb1ELb1ELb1ELb0EEEvNS_9FwdParamsE --------------------------
	.section	.text._ZN10layer_norm13ln_fwd_kernelINS_13Kernel_traitsIfffffjLj512ELj1ELj4ELj1ELj16ENS_18Kernel_traits_baseILj512EfffffjLj128EEEEELb1ELb1ELb1ELb0EEEvNS_9FwdParamsE,"ax",@progbits
	.align	128
        .global         _ZN10layer_norm13ln_fwd_kernelINS_13Kernel_traitsIfffffjLj512ELj1ELj4ELj1ELj16ENS_18Kernel_traits_baseILj512EfffffjLj128EEEEELb1ELb1ELb1ELb0EEEvNS_9FwdParamsE
        .type           _ZN10layer_norm13ln_fwd_kernelINS_13Kernel_traitsIfffffjLj512ELj1ELj4ELj1ELj16ENS_18Kernel_traits_baseILj512EfffffjLj128EEEEELb1ELb1ELb1ELb0EEEvNS_9FwdParamsE,@function
        .size           _ZN10layer_norm13ln_fwd_kernelINS_13Kernel_traitsIfffffjLj512ELj1ELj4ELj1ELj16ENS_18Kernel_traits_baseILj512EfffffjLj128EEEEELb1ELb1ELb1ELb0EEEvNS_9FwdParamsE,(.L_x_20379 - _ZN10layer_norm13ln_fwd_kernelINS_13Kernel_traitsIfffffjLj512ELj1ELj4ELj1ELj16ENS_18Kernel_traits_baseILj512EfffffjLj128EEEEELb1ELb1ELb1ELb0EEEvNS_9FwdParamsE)
        .other          _ZN10layer_norm13ln_fwd_kernelINS_13Kernel_traitsIfffffjLj512ELj1ELj4ELj1ELj16ENS_18Kernel_traits_baseILj512EfffffjLj128EEEEELb1ELb1ELb1ELb0EEEvNS_9FwdParamsE,@"STO_CUDA_ENTRY STV_DEFAULT"
_ZN10layer_norm13ln_fwd_kernelINS_13Kernel_traitsIfffffjLj512ELj1ELj4ELj1ELj16ENS_18Kernel_traits_baseILj512EfffffjLj128EEEEELb1ELb1ELb1ELb0EEEvNS_9FwdParamsE:
.text._ZN10layer_norm13ln_fwd_kernelINS_13Kernel_traitsIfffffjLj512ELj1ELj4ELj1ELj16ENS_18Kernel_traits_baseILj512EfffffjLj128EEEEELb1ELb1ELb1ELb0EEEvNS_9FwdParamsE:
        /* <DEDUP_REMOVED lines=24> */
[----:B------:R-:W-:Y:S02]  /*0180*/  LOP3.LUT R81, R81, UR4, RZ, 0xfc, !PT ;  /* 0x0000000451517c12 */ /* 0x000fe4000f8efcff */
[----:B--2---:R-:W-:Y:S02]  /*0190*/  @P0 R2UR UR6, R2 ;  /* 0x00000000020602ca */ /* 0x004fe400000e0000 */
[----:B------:R-:W-:Y:S02]  /*01a0*/  @P0 R2UR UR7, R3 ;  /* 0x00000000030702ca */ /* 0x000fe400000e0000 */
[----:B------:R-:W-:Y:S02]  /*01b0*/  SHF.R.S32.HI R2, RZ, 0x1f, R13 ;  /* 0x0000001fff027819 */ /* 0x000fe4000001140d */
[----:B------:R-:W-:Y:S02]  /*01c0*/  LOP3.LUT R3, R80, 0x1f, RZ, 0xc, !PT ;  /* 0x0000001f50037812 */ /* 0x000fe400078e0cff */
[----:B0-----:R-:W-:-:S02]  /*01d0*/  @P0 IADD3 R0, P1, PT, R4, R11, RZ ;  /* 0x0000000b04000210 */ /* 0x001fc40007f3e0ff */
[----:B------:R-:W-:-:S03]  /*01e0*/  LEA.HI R2, R2, R13, RZ, 0x2 ;  /* 0x0000000d02027211 */ /* 0x000fc600078f10ff */
[----:B------:R-:W-:Y:S01]  /*01f0*/  @P0 IMAD.X R9, RZ, RZ, R5, P1 ;  /* 0x000000ffff090224 */ /* 0x000fe200008e0605 */
[----:B------:R-:W-:Y:S01]  /*0200*/  LEA.HI.SX32 R2, R2, R3, 0x1e ;  /* 0x0000000302027211 */ /* 0x000fe200078ff2ff */
[----:B---3--:R-:W-:Y:S01]  /*0210*/  IMAD R3, R7, UR5, R80 ;  /* 0x0000000507037c24 */ /* 0x008fe2000f8e0250 */
        /* <DEDUP_REMOVED lines=55> */
[----:B------:R-:W-:Y:S01]  /*0590*/  ISETP.GE.U32.AND P0, PT, R2, 0x80, PT ;  /* 0x000000800200780c */ /* 0x000fe20003f06070 */
[----:B------:R-:W-:-:S12]  /*05a0*/  @P2 VIADD R59, R59, 0x20 ;  /* 0x000000203b3b2836 */ /* 0x000fd80000000000 */
        /* <DEDUP_REMOVED lines=11> */
.L_x_19553:
        /* <DEDUP_REMOVED lines=13> */
[----:B------:R0:W5:Y:S02]  /*0730*/  @P1 LDG.E.128 R36, desc[UR8][R32.64] ;  /* 0x0000000820241981 */ /* 0x000164000c1e1d00 */
[----:B------:R-:W4:Y:S01]  /*0740*/  @P3 LDC.64 R52, c[0x0][0x3d0] ;  /* 0x0000f400ff343b82 */ /* 0x000f220000000a00 */
[----:B-1----:R-:W-:-:S04]  /*0750*/  @P1 IMAD.WIDE.U32 R44, R61, 0x10, R44 ;  /* 0x000000103d2c1825 */ /* 0x002fc800078e002c */
[----:B------:R-:W-:Y:S01]  /*0760*/  @P1 VIADD R61, R61, 0x20 ;  /* 0x000000203d3d1836 */ /* 0x000fe20000000000 */
[----:B------:R1:W5:Y:S02]  /*0770*/  @P1 LDG.E.128 R28, desc[UR8][R44.64] ;  /* 0x000000082c1c1981 */ /* 0x000364000c1e1d00 */
[----:B------:R-:W0:Y:S01]  /*0780*/  @P3 LDC.64 R54, c[0x0][0x3e8] ;  /* 0x0000fa00ff363b82 */ /* 0x000e220000000a00 */
[----:B--2---:R-:W-:-:S05]  /*0790*/  @P2 IMAD.WIDE.U32 R56, R61, 0x10, R34 ;  /* 0x000000103d382825 */ /* 0x004fca00078e0022 */
[----:B------:R-:W5:Y:S01]  /*07a0*/  @P2 LDG.E.128 R24, desc[UR8][R56.64] ;  /* 0x0000000838182981 */ /* 0x000f62000c1e1d00 */
[C---:B---3--:R-:W-:Y:S01]  /*07b0*/  @P2 IMAD.WIDE.U32 R58, R61.reuse, 0x10, R46 ;  /* 0x000000103d3a2825 */ /* 0x048fe200078e002e */
[----:B------:R-:W2:Y:S03]  /*07c0*/  @P0 LDC.64 R20, c[0x0][0x3d0] ;  /* 0x0000f400ff140b82 */ /* 0x000ea60000000a00 */
[----:B------:R-:W-:Y:S01]  /*07d0*/  @P2 VIADD R61, R61, 0x20 ;  /* 0x000000203d3d2836 */ /* 0x000fe20000000000 */
[----:B------:R-:W5:Y:S03]  /*07e0*/  @P2 LDG.E.128 R16, desc[UR8][R58.64] ;  /* 0x000000083a102981 */ /* 0x000f66000c1e1d00 */
[C---:B----4-:R-:W-:Y:S01]  /*07f0*/  @P3 IMAD.WIDE.U32 R52, R61.reuse, 0x10, R52 ;  /* 0x000000103d343825 */ /* 0x050fe200078e0034 */
[----:B------:R-:W3:Y:S04]  /*0800*/  @P0 LDC.64 R22, c[0x0][0x3e8] ;  /* 0x0000fa00ff160b82 */ /* 0x000ee80000000a00 */
[----:B------:R-:W5:Y:S01]  /*0810*/  @P3 LDG.E.128 R12, desc[UR8][R52.64] ;  /* 0x00000008340c3981 */ /* 0x000f62000c1e1d00 */
[----:B0-----:R-:W-:-:S05]  /*0820*/  @P3 IMAD.WIDE.U32 R54, R61, 0x10, R54 ;  /* 0x000000103d363825 */ /* 0x001fca00078e0036 */
[----:B------:R-:W5:Y:S01]  /*0830*/  @P3 LDG.E.128 R4, desc[UR8][R54.64] ;  /* 0x0000000836043981 */ /* 0x000f62000c1e1d00 */
[C---:B--2---:R-:W-:Y:S01]  /*0840*/  @P0 IMAD.WIDE.U32 R34, R80.reuse, 0x10, R20 ;  /* 0x0000001050220825 */ /* 0x044fe200078e0014 */
[----:B------:R-:W-:Y:S02]  /*0850*/  CS2R R20, SRZ ;  /* 0x0000000000147805 */ /* 0x000fe4000001ff00 */
[----:B------:R-:W-:Y:S02]  /*0860*/  CS2R R32, SRZ ;  /* 0x0000000000207805 */ /* 0x000fe4000001ff00 */
[----:B-1----:R-:W-:Y:S01]  /*0870*/  CS2R R44, SRZ ;  /* 0x00000000002c7805 */ /* 0x002fe2000001ff00 */
[----:B------:R0:W5:Y:S01]  /*0880*/  @P0 LDG.E.128 R48, desc[UR8][R34.64] ;  /* 0x0000000822300981 */ /* 0x000162000c1e1d00 */
[----:B---3--:R-:W-:Y:S01]  /*0890*/  @P0 IMAD.WIDE.U32 R46, R80, 0x10, R22 ;  /* 0x00000010502e0825 */ /* 0x008fe200078e0016 */
[----:B------:R-:W-:-:S04]  /*08a0*/  CS2R R22, SRZ ;  /* 0x0000000000167805 */ /* 0x000fc8000001ff00 */
[----:B------:R1:W5:Y:S01]  /*08b0*/  @P0 LDG.E.128 R40, desc[UR8][R46.64] ;  /* 0x000000082e280981 */ /* 0x000362000c1e1d00 */
[----:B0-----:R-:W-:Y:S02]  /*08c0*/  CS2R R34, SRZ ;  /* 0x0000000000227805 */ /* 0x001fe4000001ff00 */
[----:B-1----:R-:W-:-:S07]  /*08d0*/  CS2R R46, SRZ ;  /* 0x00000000002e7805 */ /* 0x002fce000001ff00 */
.L_x_19554:
[----:B------:R-:W-:Y:S05]  /*08e0*/  BSYNC.RECONVERGENT B0 ;  /* 0x0000000000007941 */ /* 0x000fea0003800200 */
.L_x_19552:
[----:B------:R-:W0:Y:S02]  /*08f0*/  LDCU UR4, c[0x0][0x384] ;  /* 0x00007080ff0477ac */ /* 0x000e240008000800 */
[----:B0-----:R-:W-:-:S13]  /*0900*/  ISETP.GE.AND P0, PT, R81, UR4, PT ;  /* 0x0000000451007c0c */ /* 0x001fda000bf06270 */
[----:B------:R-:W-:Y:S05]  /*0910*/  @P0 EXIT ;  /* 0x000000000000094d */ /* 0x000fea0003800000 */
[----:B------:R-:W-:-:S04]  /*0920*/  IMAD.HI.U32 R53, R3, -0x326172a9, RZ ;  /* 0xcd9e8d5703357827 */ /* 0x000fc800078e00ff */
[----:B------:R-:W-:Y:S01]  /*0930*/  HFMA2 R86, -RZ, RZ, 0, 0 ;  /* 0x00000000ff567431 */ /* 0x000fe200000001ff */
[----:B------:R-:W-:Y:S01]  /*0940*/  BSSY B0, `(.L_x_19555) ;  /* 0x0000c43000007945 */ /* 0x000fe20003800000 */
[----:B------:R-:W-:Y:S01]  /*0950*/  LOP3.LUT R85, R0, 0x3, RZ, 0xc0, !PT ;  /* 0x0000000300557812 */ /* 0x000fe200078ec0ff */
[----:B------:R-:W-:Y:S01]  /*0960*/  IMAD.HI.U32 R52, R93, -0x2daee0ad, RZ ;  /* 0xd2511f535d347827 */ /* 0x000fe200078e00ff */
[----:B------:R-:W-:Y:S01]  /*0970*/  LOP3.LUT R53, R82, UR6, R53, 0x96, !PT ;  /* 0x0000000652357c12 */ /* 0x000fe2000f8e9635 */
[----:B------:R-:W0:Y:S02]  /*0980*/  LDCU UR10, c[0x0][0x404] ;  /* 0x00008080ff0a77ac */ /* 0x000e240008000800 */
        /* <DEDUP_REMOVED lines=61> */
.L_x_19801:
        /* <DEDUP_REMOVED lines=9> */
[----:B---3--:R-:W-:-:S13]  /*0df0*/  ISETP.GE.AND P2, PT, R77, 0x1, PT ;  /* 0x000000014d00780c */ /* 0x008fda0003f46270 */
[----:B------:R-:W-:-:S04]  /*0e00*/  @P2 VIADD R79, R77, 0xffffffff ;  /* 0xffffffff4d4f2836 */ /* 0x000fc80000000000 */
[-C--:B--2---:R-:W-:Y:S02]  /*0e10*/  @P2 IMAD R0, R79, R78.reuse, RZ ;  /* 0x0000004e4f002224 */ /* 0x084fe400078e02ff */
        /* <DEDUP_REMOVED lines=14> */
.L_x_19559:
[----:B------:R-:W-:Y:S05]  /*0f00*/  BSYNC.RECONVERGENT B2 ;  /* 0x0000000000027941 */ /* 0x000fea0003800200 */
.L_x_19558:
        /* <DEDUP_REMOVED lines=29> */
.L_x_19566:
        /* <DEDUP_REMOVED lines=13> */
.L_x_19568:
[----:B------:R-:W-:Y:S05]  /*11b0*/  BSYNC.RECONVERGENT B5 ;  /* 0x0000000000057941 */ /* 0x000fea0003800200 */
.L_x_19567:
        /* <DEDUP_REMOVED lines=42> */
.L_x_19565:
[----:B------:R-:W-:Y:S05]  /*1460*/  BSYNC.RECONVERGENT B4 ;  /* 0x0000000000047941 */ /* 0x000fea0003800200 */
.L_x_19564:
        /* <DEDUP_REMOVED lines=8> */
[----:B------:R-:W-:-:S07]  /*14f0*/  FFMA.FTZ R60, R61, R40, R56 ;  /* 0x000000283d3c7223 */ /* 0x000fce0000010038 */
.L_x_19563:
[----:B------:R-:W-:Y:S05]  /*1500*/  BSYNC.RECONVERGENT B3 ;  /* 0x0000000000037941 */ /* 0x000fea0003800200 */
.L_x_19562:
        /* <DEDUP_REMOVED lines=17> */
.L_x_19573:
        /* <DEDUP_REMOVED lines=13> */
.L_x_19575:
[----:B------:R-:W-:Y:S05]  /*16f0*/  BSYNC.RECONVERGENT B5 ;  /* 0x0000000000057941 */ /* 0x000fea0003800200 */
.L_x_19574:
        /* <DEDUP_REMOVED lines=43> */
.L_x_19572:
[----:B------:R-:W-:Y:S05]  /*19b0*/  BSYNC.RECONVERGENT B4 ;  /* 0x0000000000047941 */ /* 0x000fea0003800200 */
.L_x_19571:
        /* <DEDUP_REMOVED lines=8> */
[----:B------:R-:W-:-:S07]  /*1a40*/  FFMA.FTZ R61, R62, R41, R57 ;  /* 0x000000293e3d7223 */ /* 0x000fce0000010039 */
.L_x_19570:
[----:B------:R-:W-:Y:S05]  /*1a50*/  BSYNC.RECONVERGENT B3 ;  /* 0x0000000000037941 */ /* 0x000fea0003800200 */
.L_x_19569:
        /* <DEDUP_REMOVED lines=17> */
.L_x_19580:
        /* <DEDUP_REMOVED lines=13> */
.L_x_19582:
[----:B------:R-:W-:Y:S05]  /*1c40*/  BSYNC.RECONVERGENT B5 ;  /* 0x0000000000057941 */ /* 0x000fea0003800200 */
.L_x_19581:
        /* <DEDUP_REMOVED lines=42> */
.L_x_19579:
[----:B------:R-:W-:Y:S05]  /*1ef0*/  BSYNC.RECONVERGENT B4 ;  /* 0x0000000000047941 */ /* 0x000fea0003800200 */
.L_x_19578:
        /* <DEDUP_REMOVED lines=9> */
.L_x_19577:
[----:B------:R-:W-:Y:S05]  /*1f90*/  BSYNC.RECONVERGENT B3 ;  /* 0x0000000000037941 */ /* 0x000fea0003800200 */
.L_x_19576:
        /* <DEDUP_REMOVED lines=16> */
.L_x_19586:
        /* <DEDUP_REMOVED lines=13> */
.L_x_19588:
[----:B------:R-:W-:Y:S05]  /*2170*/  BSYNC.RECONVERGENT B4 ;  /* 0x0000000000047941 */ /* 0x000fea0003800200 */
.L_x_19587:
        /* <DEDUP_REMOVED lines=43> */
.L_x_19585:
[----:B------:R-:W-:Y:S05]  /*2430*/  BSYNC.RECONVERGENT B3 ;  /* 0x0000000000037941 */ /* 0x000fea0003800200 */
.L_x_19584:
        /* <DEDUP_REMOVED lines=8> */
[----:B------:R-:W-:Y:S01]  /*24c0*/  FFMA.FTZ R63, R88, R43, R59 ;  /* 0x0000002b583f7223 */ /* 0x000fe2000001003b */
[----:B------:R-:W-:Y:S06]  /*24d0*/  BRA `(.L_x_19583) ;  /* 0x0000001400507947 */ /* 0x000fec0003800000 */
.L_x_19561:
        /* <DEDUP_REMOVED lines=21> */
.L_x_19593:
        /* <DEDUP_REMOVED lines=13> */
.L_x_19595:
[----:B------:R-:W-:Y:S05]  /*2700*/  BSYNC.RECONVERGENT B5 ;  /* 0x0000000000057941 */ /* 0x000fea0003800200 */
.L_x_19594:
        /* <DEDUP_REMOVED lines=42> */
.L_x_19592:
[----:B------:R-:W-:Y:S05]  /*29b0*/  BSYNC.RECONVERGENT B4 ;  /* 0x0000000000047941 */ /* 0x000fea0003800200 */
.L_x_19591:
        /* <DEDUP_REMOVED lines=8> */
[----:B------:R-:W-:-:S07]  /*2a40*/  FMUL.FTZ R60, R61, R40 ;  /* 0x000000283d3c7220 */ /* 0x000fce0000410000 */
.L_x_19590:
[----:B------:R-:W-:Y:S05]  /*2a50*/  BSYNC.RECONVERGENT B3 ;  /* 0x0000000000037941 */ /* 0x000fea0003800200 */
.L_x_19589:
        /* <DEDUP_REMOVED lines=17> */
.L_x_19600:
        /* <DEDUP_REMOVED lines=13> */
.L_x_19602:
[----:B------:R-:W-:Y:S05]  /*2c40*/  BSYNC.RECONVERGENT B5 ;  /* 0x0000000000057941 */ /* 0x000fea0003800200 */
.L_x_19601:
        /* <DEDUP_REMOVED lines=43> */
.L_x_19599:
[----:B------:R-:W-:Y:S05]  /*2f00*/  BSYNC.RECONVERGENT B4 ;  /* 0x0000000000047941 */ /* 0x000fea0003800200 */
.L_x_19598:
        /* <DEDUP_REMOVED lines=9> */
.L_x_19597:
[----:B------:R-:W-:Y:S05]  /*2fa0*/  BSYNC.RECONVERGENT B3 ;  /* 0x0000000000037941 */ /* 0x000fea0003800200 */
.L_x_19596:
        /* <DEDUP_REMOVED lines=17> */
.L_x_19607:
        /* <DEDUP_REMOVED lines=13> */
.L_x_19609:
[----:B------:R-:W-:Y:S05]  /*3190*/  BSYNC.RECONVERGENT B5 ;  /* 0x0000000000057941 */ /* 0x000fea0003800200 */
.L_x_19608:
        /* <DEDUP_REMOVED lines=42> */
.L_x_19606:
[----:B------:R-:W-:Y:S05]  /*3440*/  BSYNC.RECONVERGENT B4 ;  /* 0x0000000000047941 */ /* 0x000fea0003800200 */
.L_x_19605:
        /* <DEDUP_REMOVED lines=9> */
.L_x_19604:
[----:B------:R-:W-:Y:S05]  /*34e0*/  BSYNC.RECONVERGENT B3 ;  /* 0x0000000000037941 */ /* 0x000fea0003800200 */
.L_x_19603:
        /* <DEDUP_REMOVED lines=16> */
.L_x_19612:
        /* <DEDUP_REMOVED lines=13> */
.L_x_19614:
[----:B------:R-:W-:Y:S05]  /*36c0*/  BSYNC.RECONVERGENT B4 ;  /* 0x0000000000047941 */ /* 0x000fea0003800200 */
.L_x_19613:
        /* <DEDUP_REMOVED lines=43> */
.L_x_19611:
[----:B------:R-:W-:Y:S05]  /*3980*/  BSYNC.RECONVERGENT B3 ;  /* 0x0000000000037941 */ /* 0x000fea0003800200 */
.L_x_19610:
        /* <DEDUP_REMOVED lines=9> */
.L_x_19583:
[----:B------:R-:W-:Y:S05]  /*3a20*/  BSYNC.RECONVERGENT B2 ;  /* 0x0000000000027941 */ /* 0x000fea0003800200 */
.L_x_19560:
        /* <DEDUP_REMOVED lines=17> */
.L_x_19616:
[----:B------:R-:W-:Y:S05]  /*3b40*/  BSYNC.RECONVERGENT B2 ;  /* 0x0000000000027941 */ /* 0x000fea0003800200 */
.L_x_19615:
[----:B------:R-:W-:Y:S01]  /*3b50*/  VIADD R79, R79, 0x20 ;  /* 0x000000204f4f7836 */ /* 0x000fe20000000000 */
[----:B------:R-:W-:-:S07]  /*3b60*/  IADD3 R0, PT, PT, R0, 0x20, RZ ;  /* 0x0000002000007810 */ /* 0x000fce0007ffe0ff */
.L_x_19557:
[----:B------:R-:W-:Y:S05]  /*3b70*/  BSYNC.RECONVERGENT B1 ;  /* 0x0000000000017941 */ /* 0x000fea0003800200 */
.L_x_19556:
        /* <DEDUP_REMOVED lines=36> */
.L_x_19625:
        /* <DEDUP_REMOVED lines=13> */
.L_x_19627:
[----:B------:R-:W-:Y:S05]  /*3e90*/  BSYNC.RECONVERGENT B5 ;  /* 0x0000000000057941 */ /* 0x000fea0003800200 */
.L_x_19626:
        /* <DEDUP_REMOVED lines=33> */
[----:B0-----:R-:W-:-:S04]  /*40b0*/  LOP3.LUT R96, R84, UR30, R65, 0x96, !PT ;  /* 0x0000001e54607c12 */ /* 0x001fc8000f8e9641 */
        /* <DEDUP_REMOVED lines=8> */
.L_x_19624:
[----:B------:R-:W-:Y:S05]  /*4140*/  BSYNC.RECONVERGENT B4 ;  /* 0x0000000000047941 */ /* 0x000fea0003800200 */
.L_x_19623:
[----:B------:R-:W-:Y:S01]  /*4150*/  I2FP.F32.U32 R64, R64 ;  /* 0x0000004000407245 */ /* 0x000fe20000201000 */
[----:B------:R-:W-:Y:S02]  /*4160*/  IMAD.MOV.U32 R65, RZ, RZ, 0x2f800000 ;  /* 0x2f800000ff417424 */ /* 0x000fe400078e00ff */
[----:B------:R-:W-:Y:S02]  /*4170*/  FMUL.FTZ R67, R52, UR13 ;  /* 0x0000000d34437c20 */ /* 0x000fe40008410000 */
[----:B------:R-:W-:Y:S02]  /*4180*/  FFMA.FTZ R64, R64, R65, 1.1641532182693481445e-10 ;  /* 0x2f00000040407423 */ /* 0x000fe40000010041 */
[----:B------:R-:W-:-:S03]  /*4190*/  FMUL.FTZ R65, R67, UR12 ;  /* 0x0000000c43417c20 */ /* 0x000fc60008410000 */
[----:B------:R-:W-:-:S04]  /*41a0*/  FSETP.GTU.FTZ.AND P3, PT, R64, UR10, PT ;  /* 0x0000000a40007c0b */ /* 0x000fc8000bf7c000 */
[----:B------:R-:W-:Y:S02]  /*41b0*/  FSEL R65, R65, RZ, !P3 ;  /* 0x000000ff41417208 */ /* 0x000fe40005800000 */
[----:B------:R-:W-:-:S03]  /*41c0*/  SEL R87, RZ, 0x1, P3 ;  /* 0x00000001ff577807 */ /* 0x000fc60001800000 */
[----:B------:R-:W-:-:S07]  /*41d0*/  FFMA.FTZ R64, R65, R28, R56 ;  /* 0x0000001c41407223 */ /* 0x000fce0000010038 */
.L_x_19622:
[----:B------:R-:W-:Y:S05]  /*41e0*/  BSYNC.RECONVERGENT B3 ;  /* 0x0000000000037941 */ /* 0x000fea0003800200 */
.L_x_19621:
        /* <DEDUP_REMOVED lines=17> */
.L_x_19632:
        /* <DEDUP_REMOVED lines=13> */
.L_x_19634:
[----:B------:R-:W-:Y:S05]  /*43d0*/  BSYNC.RECONVERGENT B5 ;  /* 0x0000000000057941 */ /* 0x000fea0003800200 */
.L_x_19633:
[----:B------:R-:W-:Y:S01]  /*43e0*/  IMAD.WIDE.U32 R84, R3, -0x326172a9, RZ ;  /* 0xcd9e8d5703547825 */ /* 0x000fe200078e00ff */
[----:B0-----:R-:W-:Y:S02]  /*43f0*/  LOP3.LUT R96, R86, UR7, R67, 0x96, !PT ;  /* 0x0000000756607c12 */ /* 0x001fe4000f8e9643 */
        /* <DEDUP_REMOVED lines=41> */
.L_x_19631:
[----:B------:R-:W-:Y:S05]  /*4690*/  BSYNC.RECONVERGENT B4 ;  /* 0x0000000000047941 */ /* 0x000fea0003800200 */
.L_x_19630:
        /* <DEDUP_REMOVED lines=9> */
.L_x_19629:
[----:B------:R-:W-:Y:S05]  /*4730*/  BSYNC.RECONVERGENT B3 ;  /* 0x0000000000037941 */ /* 0x000fea0003800200 */
.L_x_19628:
        /* <DEDUP_REMOVED lines=17> */
.L_x_19639:
        /* <DEDUP_REMOVED lines=13> */
.L_x_19641:
[----:B------:R-:W-:Y:S05]  /*4920*/  BSYNC.RECONVERGENT B5 ;  /* 0x0000000000057941 */ /* 0x000fea0003800200 */
.L_x_19640:
[----:B------:R-:W-:Y:S01]  /*4930*/  IMAD.WIDE.U32 R84, R3, -0x326172a9, RZ ;  /* 0xcd9e8d5703547825 */ /* 0x000fe200078e00ff */
[----:B0-----:R-:W-:-:S03]  /*4940*/  LOP3.LUT R96, R86, UR7, R67, 0x96, !PT ;  /* 0x0000000756607c12 */ /* 0x001fc6000f8e9643 */
        /* <DEDUP_REMOVED lines=40> */
.L_x_19638:
[----:B------:R-:W-:Y:S05]  /*4bd0*/  BSYNC.RECONVERGENT B4 ;  /* 0x0000000000047941 */ /* 0x000fea0003800200 */
.L_x_19637:
[----:B------:R-:W-:Y:S01]  /*4be0*/  HFMA2 R67, -RZ, RZ, 0.1171875, 0 ;  /* 0x2f800000ff437431 */ /* 0x000fe200000001ff */
[----:B------:R-:W-:Y:S01]  /*4bf0*/  I2FP.F32.U32 R66, R66 ;  /* 0x0000004200427245 */ /* 0x000fe20000201000 */
[----:B------:R-:W-:-:S04]  /*4c00*/  FMUL.FTZ R85, R54, UR13 ;  /* 0x0000000d36557c20 */ /* 0x000fc80008410000 */
[----:B------:R-:W-:Y:S01]  /*4c10*/  FFMA.FTZ R66, R66, R67, 1.1641532182693481445e-10 ;  /* 0x2f00000042427423 */ /* 0x000fe20000010043 */
[----:B------:R-:W-:-:S04]  /*4c20*/  FMUL.FTZ R67, R85, UR12 ;  /* 0x0000000c55437c20 */ /* 0x000fc80008410000 */
[----:B------:R-:W-:-:S04]  /*4c30*/  FSETP.GTU.FTZ.AND P3, PT, R66, UR10, PT ;  /* 0x0000000a42007c0b */ /* 0x000fc8000bf7c000 */
[----:B------:R-:W-:Y:S02]  /*4c40*/  FSEL R67, R67, RZ, !P3 ;  /* 0x000000ff43437208 */ /* 0x000fe40005800000 */
[----:B------:R-:W-:-:S03]  /*4c50*/  SEL R91, RZ, 0x1, P3 ;  /* 0x00000001ff5b7807 */ /* 0x000fc60001800000 */
[----:B------:R-:W-:-:S07]  /*4c60*/  FFMA.FTZ R66, R67, R30, R58 ;  /* 0x0000001e43427223 */ /* 0x000fce000001003a */
.L_x_19636:
[----:B------:R-:W-:Y:S05]  /*4c70*/  BSYNC.RECONVERGENT B3 ;  /* 0x0000000000037941 */ /* 0x000fea0003800200 */
.L_x_19635:
        /* <DEDUP_REMOVED lines=16> */
.L_x_19645:
        /* <DEDUP_REMOVED lines=13> */
.L_x_19647:
[----:B------:R-:W-:Y:S05]  /*4e50*/  BSYNC.RECONVERGENT B4 ;  /* 0x0000000000047941 */ /* 0x000fea0003800200 */
.L_x_19646:
        /* <DEDUP_REMOVED lines=43> */
.L_x_19644:
[----:B------:R-:W-:Y:S05]  /*5110*/  BSYNC.RECONVERGENT B3 ;  /* 0x0000000000037941 */ /* 0x000fea0003800200 */
.L_x_19643:
        /* <DEDUP_REMOVED lines=8> */
[----:B------:R-:W-:Y:S01]  /*51a0*/  FFMA.FTZ R67, R88, R31, R59 ;  /* 0x0000001f58437223 */ /* 0x000fe2000001003b */
[----:B------:R-:W-:Y:S06]  /*51b0*/  BRA `(.L_x_19642) ;  /* 0x0000001400507947 */ /* 0x000fec0003800000 */
.L_x_19620:
[----:B------:R-:W-:Y:S01]  /*51c0*/  BSSY.RECONVERGENT B3, `(.L_x_19648) ;  /* 0x0000057000037945 */ /* 0x000fe20003800200 */
[----:B-1----:R-:W-:Y:S01]  /*51d0*/  IMAD.MOV.U32 R66, RZ, RZ, R85 ;  /* 0x000000ffff427224 */ /* 0x002fe200078e0055 */
        /* <DEDUP_REMOVED lines=19> */
.L_x_19652:
        /* <DEDUP_REMOVED lines=13> */
.L_x_19654:
[----:B------:R-:W-:Y:S05]  /*53e0*/  BSYNC.RECONVERGENT B5 ;  /* 0x0000000000057941 */ /* 0x000fea0003800200 */
.L_x_19653:
        /* <DEDUP_REMOVED lines=42> */
.L_x_19651:
[----:B------:R-:W-:Y:S05]  /*5690*/  BSYNC.RECONVERGENT B4 ;  /* 0x0000000000047941 */ /* 0x000fea0003800200 */
.L_x_19650:
        /* <DEDUP_REMOVED lines=9> */
.L_x_19649:
[----:B------:R-:W-:Y:S05]  /*5730*/  BSYNC.RECONVERGENT B3 ;  /* 0x0000000000037941 */ /* 0x000fea0003800200 */
.L_x_19648:
        /* <DEDUP_REMOVED lines=17> */
.L_x_19659:
        /* <DEDUP_REMOVED lines=13> */
.L_x_19661:
[----:B------:R-:W-:Y:S05]  /*5920*/  BSYNC.RECONVERGENT B5 ;  /* 0x0000000000057941 */ /* 0x000fea0003800200 */
.L_x_19660:
        /* <DEDUP_REMOVED lines=43> */
.L_x_19658:
[----:B------:R-:W-:Y:S05]  /*5be0*/  BSYNC.RECONVERGENT B4 ;  /* 0x0000000000047941 */ /* 0x000fea0003800200 */
.L_x_19657:
        /* <DEDUP_REMOVED lines=9> */
.L_x_19656:
[----:B------:R-:W-:Y:S05]  /*5c80*/  BSYNC.RECONVERGENT B3 ;  /* 0x0000000000037941 */ /* 0x000fea0003800200 */
.L_x_19655:
        /* <DEDUP_REMOVED lines=17> */
.L_x_19666:
        /* <DEDUP_REMOVED lines=13> */
.L_x_19668:
[----:B------:R-:W-:Y:S05]  /*5e70*/  BSYNC.RECONVERGENT B5 ;  /* 0x0000000000057941 */ /* 0x000fea0003800200 */
.L_x_19667:
        /* <DEDUP_REMOVED lines=42> */
.L_x_19665:
[----:B------:R-:W-:Y:S05]  /*6120*/  BSYNC.RECONVERGENT B4 ;  /* 0x0000000000047941 */ /* 0x000fea0003800200 */
.L_x_19664:
[----:B------:R-:W-:Y:S01]  /*6130*/  HFMA2 R67, -RZ, RZ, 0.1171875, 0 ;  /* 0x2f800000ff437431 */ /* 0x000fe200000001ff */
[----:B------:R-:W-:Y:S01]  /*6140*/  I2FP.F32.U32 R66, R66 ;  /* 0x0000004200427245 */ /* 0x000fe20000201000 */
[----:B-----5:R-:W-:-:S04]  /*6150*/  FMUL.FTZ R85, R54, UR13 ;  /* 0x0000000d36557c20 */ /* 0x020fc80008410000 */
[----:B------:R-:W-:Y:S01]  /*6160*/  FFMA.FTZ R66, R66, R67, 1.1641532182693481445e-10 ;  /* 0x2f00000042427423 */ /* 0x000fe20000010043 */
[----:B------:R-:W-:-:S04]  /*6170*/  FMUL.FTZ R67, R85, UR12 ;  /* 0x0000000c55437c20 */ /* 0x000fc80008410000 */
[----:B------:R-:W-:-:S04]  /*6180*/  FSETP.GTU.FTZ.AND P1, PT, R66, UR10, PT ;  /* 0x0000000a42007c0b */ /* 0x000fc8000bf3c000 */
[----:B------:R-:W-:Y:S02]  /*6190*/  FSEL R67, R67, RZ, !P1 ;  /* 0x000000ff43437208 */ /* 0x000fe40004800000 */
[----:B------:R-:W-:-:S03]  /*61a0*/  SEL R91, RZ, 0x1, P1 ;  /* 0x00000001ff5b7807 */ /* 0x000fc60000800000 */
[----:B------:R-:W-:-:S07]  /*61b0*/  FMUL.FTZ R66, R67, R30 ;  /* 0x0000001e43427220 */ /* 0x000fce0000410000 */
.L_x_19663:
[----:B------:R-:W-:Y:S05]  /*61c0*/  BSYNC.RECONVERGENT B3 ;  /* 0x0000000000037941 */ /* 0x000fea0003800200 */
.L_x_19662:
        /* <DEDUP_REMOVED lines=16> */
.L_x_19671:
        /* <DEDUP_REMOVED lines=13> */
.L_x_19673:
[----:B------:R-:W-:Y:S05]  /*63a0*/  BSYNC.RECONVERGENT B4 ;  /* 0x0000000000047941 */ /* 0x000fea0003800200 */
.L_x_19672:
        /* <DEDUP_REMOVED lines=43> */
.L_x_19670:
[----:B------:R-:W-:Y:S05]  /*6660*/  BSYNC.RECONVERGENT B3 ;  /* 0x0000000000037941 */ /* 0x000fea0003800200 */
.L_x_19669:
        /* <DEDUP_REMOVED lines=9> */
.L_x_19642:
[----:B------:R-:W-:Y:S05]  /*6700*/  BSYNC.RECONVERGENT B1 ;  /* 0x0000000000017941 */ /* 0x000fea0003800200 */
.L_x_19619:
        /* <DEDUP_REMOVED lines=17> */
.L_x_19675:
[----:B------:R-:W-:Y:S05]  /*6820*/  BSYNC.RECONVERGENT B1 ;  /* 0x0000000000017941 */ /* 0x000fea0003800200 */
.L_x_19674:
[----:B------:R-:W-:Y:S01]  /*6830*/  IADD3 R79, PT, PT, R79, 0x20, RZ ;  /* 0x000000204f4f7810 */ /* 0x000fe20007ffe0ff */
[----:B------:R-:W-:-:S07]  /*6840*/  VIADD R0, R0, 0x20 ;  /* 0x0000002000007836 */ /* 0x000fce0000000000 */
.L_x_19618:
[----:B------:R-:W-:Y:S05]  /*6850*/  BSYNC.RECONVERGENT B2 ;  /* 0x0000000000027941 */ /* 0x000fea0003800200 */
.L_x_19617:
        /* <DEDUP_REMOVED lines=16> */
[----:B-1----:R-:W-:Y:S01]  /*6960*/  MOV R70, R85 ;  /* 0x0000005500467202 */ /* 0x002fe20000000f00 */
        /* <DEDUP_REMOVED lines=19> */
.L_x_19684:
        /* <DEDUP_REMOVED lines=13> */
.L_x_19686:
[----:B------:R-:W-:Y:S05]  /*6b70*/  BSYNC.RECONVERGENT B5 ;  /* 0x0000000000057941 */ /* 0x000fea0003800200 */
.L_x_19685:
        /* <DEDUP_REMOVED lines=42> */
.L_x_19683:
[----:B------:R-:W-:Y:S05]  /*6e20*/  BSYNC.RECONVERGENT B4 ;  /* 0x0000000000047941 */ /* 0x000fea0003800200 */
.L_x_19682:
        /* <DEDUP_REMOVED lines=9> */
.L_x_19681:
[----:B------:R-:W-:Y:S05]  /*6ec0*/  BSYNC.RECONVERGENT B3 ;  /* 0x0000000000037941 */ /* 0x000fea0003800200 */
.L_x_19680:
        /* <DEDUP_REMOVED lines=17> */
.L_x_19691:
        /* <DEDUP_REMOVED lines=13> */
.L_x_19693:
[----:B------:R-:W-:Y:S05]  /*70b0*/  BSYNC.RECONVERGENT B5 ;  /* 0x0000000000057941 */ /* 0x000fea0003800200 */
.L_x_19692:
[----:B------:R-:W-:Y:S01]  /*70c0*/  IMAD.WIDE.U32 R84, R3, -0x326172a9, RZ ;  /* 0xcd9e8d5703547825 */ /* 0x000fe200078e00ff */
[----:B0-----:R-:W-:-:S03]  /*70d0*/  LOP3.LUT R96, R86, UR7, R71, 0x96, !PT ;  /* 0x0000000756607c12 */ /* 0x001fc6000f8e9647 */
        /* <DEDUP_REMOVED lines=41> */
.L_x_19690:
[----:B------:R-:W-:Y:S05]  /*7370*/  BSYNC.RECONVERGENT B4 ;  /* 0x0000000000047941 */ /* 0x000fea0003800200 */
.L_x_19689:
        /* <DEDUP_REMOVED lines=9> */
.L_x_19688:
[----:B------:R-:W-:Y:S05]  /*7410*/  BSYNC.RECONVERGENT B3 ;  /* 0x0000000000037941 */ /* 0x000fea0003800200 */
.L_x_19687:
        /* <DEDUP_REMOVED lines=17> */
.L_x_19698:
        /* <DEDUP_REMOVED lines=13> */
.L_x_19700:
[----:B------:R-:W-:Y:S05]  /*7600*/  BSYNC.RECONVERGENT B5 ;  /* 0x0000000000057941 */ /* 0x000fea0003800200 */
.L_x_19699:
[----:B------:R-:W-:Y:S01]  /*7610*/  IMAD.WIDE.U32 R84, R3, -0x326172a9, RZ ;  /* 0xcd9e8d5703547825 */ /* 0x000fe200078e00ff */
[----:B0-----:R-:W-:-:S03]  /*7620*/  LOP3.LUT R96, R86, UR7, R71, 0x96, !PT ;  /* 0x0000000756607c12 */ /* 0x001fc6000f8e9647 */
        /* <DEDUP_REMOVED lines=40> */
.L_x_19697:
[----:B------:R-:W-:Y:S05]  /*78b0*/  BSYNC.RECONVERGENT B4 ;  /* 0x0000000000047941 */ /* 0x000fea0003800200 */
.L_x_19696:
        /* <DEDUP_REMOVED lines=9> */
.L_x_19695:
[----:B------:R-:W-:Y:S05]  /*7950*/  BSYNC.RECONVERGENT B3 ;  /* 0x0000000000037941 */ /* 0x000fea0003800200 */
.L_x_19694:
        /* <DEDUP_REMOVED lines=16> */
.L_x_19704:
        /* <DEDUP_REMOVED lines=13> */
.L_x_19706:
[----:B------:R-:W-:Y:S05]  /*7b30*/  BSYNC.RECONVERGENT B4 ;  /* 0x0000000000047941 */ /* 0x000fea0003800200 */
.L_x_19705:
        /* <DEDUP_REMOVED lines=43> */
.L_x_19703:
[----:B------:R-:W-:Y:S05]  /*7df0*/  BSYNC.RECONVERGENT B3 ;  /* 0x0000000000037941 */ /* 0x000fea0003800200 */
.L_x_19702:
        /* <DEDUP_REMOVED lines=8> */
[----:B------:R-:W-:Y:S01]  /*7e80*/  FFMA.FTZ R71, R88, R19, R59 ;  /* 0x0000001358477223 */ /* 0x000fe2000001003b */
[----:B------:R-:W-:Y:S06]  /*7e90*/  BRA `(.L_x_19701) ;  /* 0x0000001400507947 */ /* 0x000fec0003800000 */
.L_x_19679:
        /* <DEDUP_REMOVED lines=21> */
.L_x_19711:
        /* <DEDUP_REMOVED lines=13> */
.L_x_19713:
[----:B------:R-:W-:Y:S05]  /*80c0*/  BSYNC.RECONVERGENT B5 ;  /* 0x0000000000057941 */ /* 0x000fea0003800200 */
.L_x_19712:
        /* <DEDUP_REMOVED lines=42> */
.L_x_19710:
[----:B------:R-:W-:Y:S05]  /*8370*/  BSYNC.RECONVERGENT B4 ;  /* 0x0000000000047941 */ /* 0x000fea0003800200 */
.L_x_19709:
        /* <DEDUP_REMOVED lines=9> */
.L_x_19708:
[----:B------:R-:W-:Y:S05]  /*8410*/  BSYNC.RECONVERGENT B3 ;  /* 0x0000000000037941 */ /* 0x000fea0003800200 */
.L_x_19707:
        /* <DEDUP_REMOVED lines=17> */
.L_x_19718:
        /* <DEDUP_REMOVED lines=13> */
.L_x_19720:
[----:B------:R-:W-:Y:S05]  /*8600*/  BSYNC.RECONVERGENT B5 ;  /* 0x0000000000057941 */ /* 0x000fea0003800200 */
.L_x_19719:
        /* <DEDUP_REMOVED lines=43> */
.L_x_19717:
[----:B------:R-:W-:Y:S05]  /*88c0*/  BSYNC.RECONVERGENT B4 ;  /* 0x0000000000047941 */ /* 0x000fea0003800200 */
.L_x_19716:
        /* <DEDUP_REMOVED lines=9> */
.L_x_19715:
[----:B------:R-:W-:Y:S05]  /*8960*/  BSYNC.RECONVERGENT B3 ;  /* 0x0000000000037941 */ /* 0x000fea0003800200 */
.L_x_19714:
        /* <DEDUP_REMOVED lines=17> */
.L_x_19725:
        /* <DEDUP_REMOVED lines=13> */
.L_x_19727:
[----:B------:R-:W-:Y:S05]  /*8b50*/  BSYNC.RECONVERGENT B5 ;  /* 0x0000000000057941 */ /* 0x000fea0003800200 */
.L_x_19726:
        /* <DEDUP_REMOVED lines=42> */
.L_x_19724:
[----:B------:R-:W-:Y:S05]  /*8e00*/  BSYNC.RECONVERGENT B4 ;  /* 0x0000000000047941 */ /* 0x000fea0003800200 */
.L_x_19723:
        /* <DEDUP_REMOVED lines=9> */
.L_x_19722:
[----:B------:R-:W-:Y:S05]  /*8ea0*/  BSYNC.RECONVERGENT B3 ;  /* 0x0000000000037941 */ /* 0x000fea0003800200 */
.L_x_19721:
        /* <DEDUP_REMOVED lines=16> */
.L_x_19730:
        /* <DEDUP_REMOVED lines=13> */
.L_x_19732:
[----:B------:R-:W-:Y:S05]  /*9080*/  BSYNC.RECONVERGENT B4 ;  /* 0x0000000000047941 */ /* 0x000fea0003800200 */
.L_x_19731:
        /* <DEDUP_REMOVED lines=43> */
.L_x_19729:
[----:B------:R-:W-:Y:S05]  /*9340*/  BSYNC.RECONVERGENT B3 ;  /* 0x0000000000037941 */ /* 0x000fea0003800200 */
.L_x_19728:
        /* <DEDUP_REMOVED lines=9> */
.L_x_19701:
[----:B------:R-:W-:Y:S05]  /*93e0*/  BSYNC.RECONVERGENT B1 ;  /* 0x0000000000017941 */ /* 0x000fea0003800200 */
.L_x_19678:
[----:B0-----:R-:W0:Y:S01]  /*93f0*/  LDC.64 R96, c[0x0][0x3a8] ;  /* 0x0000ea00ff607b82 */ /* 0x001e220000000a00 */
        /* <DEDUP_REMOVED lines=16> */
.L_x_19734:
[----:B------:R-:W-:Y:S05]  /*9500*/  BSYNC.RECONVERGENT B1 ;  /* 0x0000000000017941 */ /* 0x000fea0003800200 */
.L_x_19733:
[----:B------:R-:W-:Y:S01]  /*9510*/  VIADD R79, R79, 0x20 ;  /* 0x000000204f4f7836 */ /* 0x000fe20000000000 */
[----:B------:R-:W-:-:S07]  /*9520*/  IADD3 R0, PT, PT, R0, 0x20, RZ ;  /* 0x0000002000007810 */ /* 0x000fce0007ffe0ff */
.L_x_19677:
[----:B------:R-:W-:Y:S05]  /*9530*/  BSYNC.RECONVERGENT B2 ;  /* 0x0000000000027941 */ /* 0x000fea0003800200 */
.L_x_19676:
        /* <DEDUP_REMOVED lines=15> */
[----:B--2---:R-:W-:Y:S01]  /*9630*/  IMAD.MOV.U32 R74, RZ, RZ, R85 ;  /* 0x000000ffff4a7224 */ /* 0x004fe200078e0055 */
[----:B-1----:R-:W-:Y:S01]  /*9640*/  MOV R94, R88 ;  /* 0x00000058005e7202 */ /* 0x002fe20000000f00 */
        /* <DEDUP_REMOVED lines=18> */
.L_x_19743:
        /* <DEDUP_REMOVED lines=13> */
.L_x_19745:
[----:B------:R-:W-:Y:S05]  /*9840*/  BSYNC.RECONVERGENT B5 ;  /* 0x0000000000057941 */ /* 0x000fea0003800200 */
.L_x_19744:
        /* <DEDUP_REMOVED lines=42> */
.L_x_19742:
[----:B------:R-:W-:Y:S05]  /*9af0*/  BSYNC.RECONVERGENT B4 ;  /* 0x0000000000047941 */ /* 0x000fea0003800200 */
.L_x_19741:
        /* <DEDUP_REMOVED lines=9> */
.L_x_19740:
[----:B------:R-:W-:Y:S05]  /*9b90*/  BSYNC.RECONVERGENT B3 ;  /* 0x0000000000037941 */ /* 0x000fea0003800200 */
.L_x_19739:
        /* <DEDUP_REMOVED lines=17> */
.L_x_19750:
        /* <DEDUP_REMOVED lines=13> */
.L_x_19752:
[----:B------:R-:W-:Y:S05]  /*9d80*/  BSYNC.RECONVERGENT B5 ;  /* 0x0000000000057941 */ /* 0x000fea0003800200 */
.L_x_19751:
        /* <DEDUP_REMOVED lines=43> */
.L_x_19749:
[----:B------:R-:W-:Y:S05]  /*a040*/  BSYNC.RECONVERGENT B4 ;  /* 0x0000000000047941 */ /* 0x000fea0003800200 */
.L_x_19748:
        /* <DEDUP_REMOVED lines=9> */
.L_x_19747:
[----:B------:R-:W-:Y:S05]  /*a0e0*/  BSYNC.RECONVERGENT B3 ;  /* 0x0000000000037941 */ /* 0x000fea0003800200 */
.L_x_19746:
        /* <DEDUP_REMOVED lines=17> */
.L_x_19757:
        /* <DEDUP_REMOVED lines=13> */
.L_x_19759:
[----:B------:R-:W-:Y:S05]  /*a2d0*/  BSYNC.RECONVERGENT B5 ;  /* 0x0000000000057941 */ /* 0x000fea0003800200 */
.L_x_19758:
        /* <DEDUP_REMOVED lines=42> */
.L_x_19756:
[----:B------:R-:W-:Y:S05]  /*a580*/  BSYNC.RECONVERGENT B4 ;  /* 0x0000000000047941 */ /* 0x000fea0003800200 */
.L_x_19755:
        /* <DEDUP_REMOVED lines=9> */
.L_x_19754:
[----:B------:R-:W-:Y:S05]  /*a620*/  BSYNC.RECONVERGENT B3 ;  /* 0x0000000000037941 */ /* 0x000fea0003800200 */
.L_x_19753:
        /* <DEDUP_REMOVED lines=20> */
.L_x_19763:
        /* <DEDUP_REMOVED lines=13> */
.L_x_19765:
[----:B------:R-:W-:Y:S05]  /*a840*/  BSYNC.RECONVERGENT B4 ;  /* 0x0000000000047941 */ /* 0x000fea0003800200 */
.L_x_19764:
        /* <DEDUP_REMOVED lines=43> */
.L_x_19762:
[----:B------:R-:W-:Y:S05]  /*ab00*/  BSYNC.RECONVERGENT B3 ;  /* 0x0000000000037941 */ /* 0x000fea0003800200 */
.L_x_19761:
[----:B------:R-:W-:Y:S01]  /*ab10*/  HFMA2 R92, -RZ, RZ, 0.1171875, 0 ;  /* 0x2f800000ff5c7431 */ /* 0x000fe200000001ff */
[----:B------:R-:W-:Y:S01]  /*ab20*/  I2FP.F32.U32 R75, R75 ;  /* 0x0000004b004b7245 */ /* 0x000fe20000201000 */
[----:B------:R-:W-:-:S04]  /*ab30*/  FMUL.FTZ R77, R55, UR13 ;  /* 0x0000000d374d7c20 */ /* 0x000fc80008410000 */
[----:B------:R-:W-:Y:S01]  /*ab40*/  FMUL.FTZ R77, R77, UR12 ;  /* 0x0000000c4d4d7c20 */ /* 0x000fe20008410000 */
[----:B------:R-:W-:-:S05]  /*ab50*/  FFMA.FTZ R75, R75, R92, 1.1641532182693481445e-10 ;  /* 0x2f0000004b4b7423 */ /* 0x000fca000001005c */
[----:B------:R-:W-:-:S04]  /*ab60*/  FSETP.GTU.FTZ.AND P3, PT, R75, UR10, PT ;  /* 0x0000000a4b007c0b */ /* 0x000fc8000bf7c000 */
[----:B------:R-:W-:Y:S02]  /*ab70*/  FSEL R94, R77, RZ, !P3 ;  /* 0x000000ff4d5e7208 */ /* 0x000fe40005800000 */
[----:B------:R-:W-:-:S03]  /*ab80*/  SEL R92, RZ, 0x1, P3 ;  /* 0x00000001ff5c7807 */ /* 0x000fc60001800000 */
[----:B------:R-:W-:Y:S01]  /*ab90*/  FFMA.FTZ R75, R94, R7, R59 ;  /* 0x000000075e4b7223 */ /* 0x000fe2000001003b */
[----:B------:R-:W-:Y:S06]  /*aba0*/  BRA `(.L_x_19760) ;  /* 0x0000001400607947 */ /* 0x000fec0003800000 */
.L_x_19738:
[----:B------:R-:W-:Y:S01]  /*abb0*/  BSSY.RECONVERGENT B3, `(.L_x_19766) ;  /* 0x0000057000037945 */ /* 0x000fe20003800200 */
[----:B--2---:R-:W-:Y:S01]  /*abc0*/  IMAD.MOV.U32 R74, RZ, RZ, R85 ;  /* 0x000000ffff4a7224 */ /* 0x004fe200078e0055 */
[----:B-1----:R-:W-:Y:S01]  /*abd0*/  MOV R94, R88 ;  /* 0x00000058005e7202 */ /* 0x002fe20000000f00 */
        /* <DEDUP_REMOVED lines=18> */
.L_x_19770:
        /* <DEDUP_REMOVED lines=13> */
.L_x_19772:
[----:B------:R-:W-:Y:S05]  /*add0*/  BSYNC.RECONVERGENT B5 ;  /* 0x0000000000057941 */ /* 0x000fea0003800200 */
.L_x_19771:
        /* <DEDUP_REMOVED lines=42> */
.L_x_19769:
[----:B------:R-:W-:Y:S05]  /*b080*/  BSYNC.RECONVERGENT B4 ;  /* 0x0000000000047941 */ /* 0x000fea0003800200 */
.L_x_19768:
        /* <DEDUP_REMOVED lines=9> */
.L_x_19767:
[----:B------:R-:W-:Y:S05]  /*b120*/  BSYNC.RECONVERGENT B3 ;  /* 0x0000000000037941 */ /* 0x000fea0003800200 */
.L_x_19766:
        /* <DEDUP_REMOVED lines=17> */
.L_x_19777:
        /* <DEDUP_REMOVED lines=13> */
.L_x_19779:
[----:B------:R-:W-:Y:S05]  /*b310*/  BSYNC.RECONVERGENT B5 ;  /* 0x0000000000057941 */ /* 0x000fea0003800200 */
.L_x_19778:
        /* <DEDUP_REMOVED lines=43> */
.L_x_19776:
[----:B------:R-:W-:Y:S05]  /*b5d0*/  BSYNC.RECONVERGENT B4 ;  /* 0x0000000000047941 */ /* 0x000fea0003800200 */
.L_x_19775:
        /* <DEDUP_REMOVED lines=9> */
.L_x_19774:
[----:B------:R-:W-:Y:S05]  /*b670*/  BSYNC.RECONVERGENT B3 ;  /* 0x0000000000037941 */ /* 0x000fea0003800200 */
.L_x_19773:
        /* <DEDUP_REMOVED lines=17> */
.L_x_19784:
        /* <DEDUP_REMOVED lines=13> */
.L_x_19786:
[----:B------:R-:W-:Y:S05]  /*b860*/  BSYNC.RECONVERGENT B5 ;  /* 0x0000000000057941 */ /* 0x000fea0003800200 */
.L_x_19785:
        /* <DEDUP_REMOVED lines=42> */
.L_x_19783:
[----:B------:R-:W-:Y:S05]  /*bb10*/  BSYNC.RECONVERGENT B4 ;  /* 0x0000000000047941 */ /* 0x000fea0003800200 */
.L_x_19782:
        /* <DEDUP_REMOVED lines=9> */
.L_x_19781:
[----:B------:R-:W-:Y:S05]  /*bbb0*/  BSYNC.RECONVERGENT B3 ;  /* 0x0000000000037941 */ /* 0x000fea0003800200 */
.L_x_19780:
        /* <DEDUP_REMOVED lines=20> */
.L_x_19789:
        /* <DEDUP_REMOVED lines=13> */
.L_x_19791:
[----:B------:R-:W-:Y:S05]  /*bdd0*/  BSYNC.RECONVERGENT B4 ;  /* 0x0000000000047941 */ /* 0x000fea0003800200 */
.L_x_19790:
        /* <DEDUP_REMOVED lines=43> */
.L_x_19788:
[----:B------:R-:W-:Y:S05]  /*c090*/  BSYNC.RECONVERGENT B3 ;  /* 0x0000000000037941 */ /* 0x000fea0003800200 */
.L_x_19787:
        /* <DEDUP_REMOVED lines=8> */
[----:B------:R-:W-:-:S07]  /*c120*/  FMUL.FTZ R75, R94, R7 ;  /* 0x000000075e4b7220 */ /* 0x000fce0000410000 */
.L_x_19760:
[----:B------:R-:W-:Y:S05]  /*c130*/  BSYNC.RECONVERGENT B1 ;  /* 0x0000000000017941 */ /* 0x000fea0003800200 */
.L_x_19737:
[----:B------:R-:W1:Y:S02]  /*c140*/  LDC.64 R94, c[0x0][0x3a8] ;  /* 0x0000ea00ff5e7b82 */ /* 0x000e640000000a00 */
[----:B-1----:R-:W-:-:S05]  /*c150*/  IMAD.WIDE.U32 R94, R79, 0x10, R94 ;  /* 0x000000104f5e7825 */ /* 0x002fca00078e005e */
[----:B------:R2:W-:Y:S01]  /*c160*/  STG.E.128 desc[UR8][R94.64], R72 ;  /* 0x000000485e007986 */ /* 0x0005e2000c101d08 */
[----:B------:R-:W-:Y:S05]  /*c170*/  @!P2 BRA `(.L_x_19736) ;  /* 0x00000000002ca947 */ /* 0x000fea0003800000 */
[----:B--2---:R-:W1:Y:S01]  /*c180*/  LDC.64 R94, c[0x0][0x3b0] ;  /* 0x0000ec00ff5e7b82 */ /* 0x004e620000000a00 */
[----:B------:R-:W-:Y:S01]  /*c190*/  IMAD.U32 R79, R91, 0x10000, RZ ;  /* 0x000100005b4f7824 */ /* 0x000fe200078e00ff */
[----:B------:R-:W-:Y:S02]  /*c1a0*/  LOP3.LUT R77, R92, 0xffff, RZ, 0xc0, !PT ;  /* 0x0000ffff5c4d7812 */ /* 0x000fe400078ec0ff */
[----:B------:R-:W-:Y:S02]  /*c1b0*/  LOP3.LUT R98, R89, 0xff, RZ, 0xc0, !PT ;  /* 0x000000ff59627812 */ /* 0x000fe400078ec0ff */
[----:B0-----:R-:W-:-:S04]  /*c1c0*/  LOP3.LUT R96, R79, 0xff0000, RZ, 0xc0, !PT ;  /* 0x00ff00004f607812 */ /* 0x001fc800078ec0ff */
[----:B------:R-:W-:Y:S02]  /*c1d0*/  LEA R77, R77, R96, 0x18 ;  /* 0x000000604d4d7211 */ /* 0x000fe400078ec0ff */
[----:B------:R-:W-:-:S03]  /*c1e0*/  LOP3.LUT R96, R87, 0xff, RZ, 0xc0, !PT ;  /* 0x000000ff57607812 */ /* 0x000fc600078ec0ff */
[----:B------:R-:W-:-:S05]  /*c1f0*/  IMAD R77, R98, 0x100, R77 ;  /* 0x00000100624d7824 */ /* 0x000fca00078e024d */
[----:B------:R-:W-:Y:S01]  /*c200*/  IADD3 R77, PT, PT, R77, R96, RZ ;  /* 0x000000604d4d7210 */ /* 0x000fe20007ffe0ff */
[----:B-1----:R-:W-:-:S05]  /*c210*/  IMAD.WIDE.U32 R94, R0, 0x4, R94 ;  /* 0x00000004005e7825 */ /* 0x002fca00078e005e */
[----:B------:R3:W-:Y:S02]  /*c220*/  STG.E desc[UR8][R94.64], R77 ;  /* 0x0000004d5e007986 */ /* 0x0007e4000c101908 */
.L_x_19736:
[----:B------:R-:W-:Y:S05]  /*c230*/  BSYNC.RECONVERGENT B2 ;  /* 0x0000000000027941 */ /* 0x000fea0003800200 */
.L_x_19735:
[----:B------:R-:W-:Y:S01]  /*c240*/  FADD.FTZ R0, RZ, R60 ;  /* 0x0000003cff007221 */ /* 0x000fe20000010000 */
        /* <DEDUP_REMOVED lines=22> */
[----:B------:R-:W1:Y:S02]  /*c3b0*/  SHFL.BFLY PT, R0, R77, 0x1, 0x1f ;  /* 0x0c201f004d007f89 */ /* 0x000e6400000e0000 */
[----:B-12---:R-:W-:-:S05]  /*c3c0*/  FADD.FTZ R94, R77, R0 ;  /* 0x000000004d5e7221 */ /* 0x006fca0000010000 */
[----:B------:R-:W1:Y:S02]  /*c3d0*/  SHFL.BFLY PT, R79, R94, 0x2, 0x1f ;  /* 0x0c401f005e4f7f89 */ /* 0x000e6400000e0000 */
[----:B-1----:R-:W-:-:S05]  /*c3e0*/  FADD.FTZ R95, R94, R79 ;  /* 0x0000004f5e5f7221 */ /* 0x002fca0000010000 */
        /* <DEDUP_REMOVED lines=50> */
.L_x_19813:
        /* <DEDUP_REMOVED lines=40> */
.L_x_19796:
[----:B------:R-:W-:Y:S05]  /*c990*/  BSYNC.RECONVERGENT B2 ;  /* 0x0000000000027941 */ /* 0x000fea0003800200 */
.L_x_19795:
        /* <DEDUP_REMOVED lines=17> */
[----:B------:R-:W-:-:S04]  /*cab0*/  VIADD R95, R95, 0x20 ;  /* 0x000000205f5f7836 */ /* 0x000fc80000000000 */
[----:B------:R1:W-:Y:S03]  /*cac0*/  STG.E.128 desc[UR8][R96.64], R76 ;  /* 0x0000004c60007986 */ /* 0x0003e6000c101d08 */
.L_x_19798:
[----:B------:R-:W-:Y:S05]  /*cad0*/  BSYNC.RECONVERGENT B2 ;  /* 0x0000000000027941 */ /* 0x000fea0003800200 */
.L_x_19797:
        /* <DEDUP_REMOVED lines=19> */
.L_x_19800:
[----:B------:R-:W-:Y:S05]  /*cc10*/  BSYNC.RECONVERGENT B2 ;  /* 0x0000000000027941 */ /* 0x000fea0003800200 */
.L_x_19799:
        /* <DEDUP_REMOVED lines=16> */
.L_x_19794:
[----:B------:R-:W-:Y:S05]  /*cd20*/  BSYNC.RECONVERGENT B1 ;  /* 0x0000000000017941 */ /* 0x000fea0003800200 */
.L_x_19793:
[----:B0123--:R-:W0:Y:S02]  /*cd30*/  LDC.64 R76, c[0x0][0x380] ;  /* 0x0000e000ff4c7b82 */ /* 0x00fe240000000a00 */
[----:B0-----:R-:W-:-:S05]  /*cd40*/  IMAD R81, R76, 0x4, R81 ;  /* 0x000000044c517824 */ /* 0x001fca00078e0251 */
[----:B------:R-:W-:-:S13]  /*cd50*/  ISETP.GE.AND P0, PT, R81, R77, PT ;  /* 0x0000004d5100720c */ /* 0x000fda0003f06270 */
[----:B------:R-:W-:Y:S05]  /*cd60*/  @!P0 BRA `(.L_x_19801) ;  /* 0xffffff3c00fc8947 */ /* 0x000fea000383ffff */
[----:B------:R-:W-:Y:S05]  /*cd70*/  BSYNC B0 ;  /* 0x0000000000007941 */ /* 0x000fea0003800000 */
.L_x_19555:
[----:B------:R-:W-:Y:S05]  /*cd80*/  EXIT ;  /* 0x000000000000794d */ /* 0x000fea0003800000 */
.L_x_19792:
[----:B------:R-:W-:Y:S01]  /*cd90*/  HFMA2 R103, -RZ, RZ, 0, 1.847743988037109375e-06 ;  /* 0x0000001fff677431 */ /* 0x000fe200000001ff */
[----:B------:R-:W-:Y:S01]  /*cda0*/  BSSY B1, `(.L_x_19802) ;  /* 0x0000007000017945 */ /* 0x000fe20003800000 */
[----:B------:R-:W-:Y:S01]  /*cdb0*/  MOV R101, R77 ;  /* 0x0000004d00657202 */ /* 0x000fe20000000f00 */
[----:B------:R-:W-:Y:S02]  /*cdc0*/  IMAD.MOV.U32 R100, RZ, RZ, 0x1 ;  /* 0x00000001ff647424 */ /* 0x000fe400078e00ff */
[----:B------:R-:W-:-:S07]  /*cdd0*/  IMAD.MOV.U32 R98, RZ, RZ, -0x1 ;  /* 0xffffffffff627424 */ /* 0x000fce00078e00ff */
[----:B012--5:R-:W-:Y:S05]  /*cde0*/  WARPSYNC.COLLECTIVE R98, `(.L_x_19803) ;  /* 0x0000000062087348 */ /* 0x027fea0003c00000 */
[----:B------:R3:W4:Y:S02]  /*cdf0*/  SHFL.BFLY P6, R99, R101, R100, R103 ;  /* 0x0c00006465637389 */ /* 0x00072400000c0067 */
[----:B012345:R-:W-:Y:S05]  /*ce00*/  ENDCOLLECTIVE ;  /* 0x000000000000791b */ /* 0x03ffea0003800000 */
.L_x_19803:
[----:B------:R-:W-:Y:S05]  /*ce10*/  BSYNC B1 ;  /* 0x0000000000017941 */ /* 0x000fea0003800000 */
.L_x_19802:
        /* <DEDUP_REMOVED lines=9> */
.L_x_19804:
[----:B------:R-:W-:Y:S02]  /*ceb0*/  IMAD.MOV.U32 R100, RZ, RZ, 0x4 ;  /* 0x00000004ff647424 */ /* 0x000fe400078e00ff */
[----:B------:R-:W-:-:S04]  /*cec0*/  IMAD.MOV.U32 R79, RZ, RZ, R99 ;  /* 0x000000ffff4f7224 */ /* 0x000fc800078e0063 */
[----:B------:R-:W-:-:S05]  /*ced0*/  FADD.FTZ R95, R94, R79 ;  /* 0x0000004f5e5f7221 */ /* 0x000fca0000010000 */
[----:B------:R-:W-:-:S07]  /*cee0*/  MOV R101, R95 ;  /* 0x0000005f00657202 */ /* 0x000fce0000000f00 */
[----:B------:R-:W-:Y:S05]  /*cef0*/  WARPSYNC.COLLECTIVE R98, `(.L_x_19805) ;  /* 0x0000000062087348 */ /* 0x000fea0003c00000 */
[----:B------:R0:W1:Y:S02]  /*cf00*/  SHFL.BFLY P6, R99, R101, R100, R103 ;  /* 0x0c00006465637389 */ /* 0x00006400000c0067 */
[----:B01----:R-:W-:Y:S05]  /*cf10*/  ENDCOLLECTIVE ;  /* 0x000000000000791b */ /* 0x003fea0003800000 */
.L_x_19805:
[----:B------:R-:W-:Y:S01]  /*cf20*/  HFMA2 R100, -RZ, RZ, 0, 4.76837158203125e-07 ;  /* 0x00000008ff647431 */ /* 0x000fe200000001ff */
[----:B------:R-:W-:-:S05]  /*cf30*/  MOV R0, R99 ;  /* 0x0000006300007202 */ /* 0x000fca0000000f00 */
[----:B------:R-:W-:-:S04]  /*cf40*/  FADD.FTZ R96, R95, R0 ;  /* 0x000000005f607221 */ /* 0x000fc80000010000 */
[----:B------:R-:W-:-:S07]  /*cf50*/  IMAD.MOV.U32 R101, RZ, RZ, R96 ;  /* 0x000000ffff657224 */ /* 0x000fce00078e0060 */
[----:B------:R-:W-:Y:S05]  /*cf60*/  WARPSYNC.COLLECTIVE R98, `(.L_x_19806) ;  /* 0x0000000062087348 */ /* 0x000fea0003c00000 */
[----:B------:R0:W1:Y:S02]  /*cf70*/  SHFL.BFLY P6, R99, R101, R100, R103 ;  /* 0x0c00006465637389 */ /* 0x00006400000c0067 */
[----:B01----:R-:W-:Y:S05]  /*cf80*/  ENDCOLLECTIVE ;  /* 0x000000000000791b */ /* 0x003fea0003800000 */
.L_x_19806:
        /* <DEDUP_REMOVED lines=8> */
.L_x_19807:
        /* <DEDUP_REMOVED lines=41> */
.L_x_19808:
[----:B------:R-:W-:Y:S02]  /*d2a0*/  IMAD.MOV.U32 R100, RZ, RZ, 0x2 ;  /* 0x00000002ff647424 */ /* 0x000fe400078e00ff */
[----:B------:R-:W-:-:S04]  /*d2b0*/  IMAD.MOV.U32 R95, RZ, RZ, R99 ;  /* 0x000000ffff5f7224 */ /* 0x000fc800078e0063 */
[----:B------:R-:W-:-:S05]  /*d2c0*/  FADD.FTZ R95, R0, R95 ;  /* 0x0000005f005f7221 */ /* 0x000fca0000010000 */
[----:B------:R-:W-:-:S07]  /*d2d0*/  MOV R101, R95 ;  /* 0x0000005f00657202 */ /* 0x000fce0000000f00 */
[----:B------:R-:W-:Y:S05]  /*d2e0*/  WARPSYNC.COLLECTIVE R98, `(.L_x_19809) ;  /* 0x0000000062087348 */ /* 0x000fea0003c00000 */
[----:B------:R0:W1:Y:S02]  /*d2f0*/  SHFL.BFLY P6, R99, R101, R100, R103 ;  /* 0x0c00006465637389 */ /* 0x00006400000c0067 */
[----:B01----:R-:W-:Y:S05]  /*d300*/  ENDCOLLECTIVE ;  /* 0x000000000000791b */ /* 0x003fea0003800000 */
.L_x_19809:
[----:B------:R-:W-:Y:S01]  /*d310*/  HFMA2 R100, -RZ, RZ, 0, 2.384185791015625e-07 ;  /* 0x00000004ff647431 */ /* 0x000fe200000001ff */
[----:B------:R-:W-:-:S05]  /*d320*/  MOV R94, R99 ;  /* 0x00000063005e7202 */ /* 0x000fca0000000f00 */
[----:B------:R-:W-:-:S04]  /*d330*/  FADD.FTZ R94, R95, R94 ;  /* 0x0000005e5f5e7221 */ /* 0x000fc80000010000 */
[----:B------:R-:W-:-:S07]  /*d340*/  IMAD.MOV.U32 R101, RZ, RZ, R94 ;  /* 0x000000ffff657224 */ /* 0x000fce00078e005e */
[----:B------:R-:W-:Y:S05]  /*d350*/  WARPSYNC.COLLECTIVE R98, `(.L_x_19810) ;  /* 0x0000000062087348 */ /* 0x000fea0003c00000 */
[----:B------:R0:W1:Y:S02]  /*d360*/  SHFL.BFLY P6, R99, R101, R100, R103 ;  /* 0x0c00006465637389 */ /* 0x00006400000c0067 */
[----:B01----:R-:W-:Y:S05]  /*d370*/  ENDCOLLECTIVE ;  /* 0x000000000000791b */ /* 0x003fea0003800000 */
.L_x_19810:
[----:B------:R-:W-:Y:S02]  /*d380*/  IMAD.MOV.U32 R100, RZ, RZ, 0x8 ;  /* 0x00000008ff647424 */ /* 0x000fe400078e00ff */
[----:B------:R-:W-:-:S04]  /*d390*/  IMAD.MOV.U32 R97, RZ, RZ, R99 ;  /* 0x000000ffff617224 */ /* 0x000fc800078e0063 */
[----:B------:R-:W-:-:S05]  /*d3a0*/  FADD.FTZ R97, R94, R97 ;  /* 0x000000615e617221 */ /* 0x000fca0000010000 */
[----:B------:R-:W-:-:S07]  /*d3b0*/  MOV R101, R97 ;  /* 0x0000006100657202 */ /* 0x000fce0000000f00 */
[----:B------:R-:W-:Y:S05]  /*d3c0*/  WARPSYNC.COLLECTIVE R98, `(.L_x_19811) ;  /* 0x0000000062087348 */ /* 0x000fea0003c00000 */
[----:B------:R0:W1:Y:S02]  /*d3d0*/  SHFL.BFLY P6, R99, R101, R100, R103 ;  /* 0x0c00006465637389 */ /* 0x00006400000c0067 */
[----:B01----:R-:W-:Y:S05]  /*d3e0*/  ENDCOLLECTIVE ;  /* 0x000000000000791b */ /* 0x003fea0003800000 */
.L_x_19811:
[----:B------:R-:W-:Y:S01]  /*d3f0*/  HFMA2 R100, -RZ, RZ, 0, 9.5367431640625e-07 ;  /* 0x00000010ff647431 */ /* 0x000fe200000001ff */
[----:B------:R-:W-:-:S05]  /*d400*/  MOV R96, R99 ;  /* 0x0000006300607202 */ /* 0x000fca0000000f00 */
[----:B------:R-:W-:-:S04]  /*d410*/  FADD.FTZ R96, R97, R96 ;  /* 0x0000006061607221 */ /* 0x000fc80000010000 */
[----:B------:R-:W-:-:S07]  /*d420*/  IMAD.MOV.U32 R101, RZ, RZ, R96 ;  /* 0x000000ffff657224 */ /* 0x000fce00078e0060 */
[----:B------:R-:W-:Y:S05]  /*d430*/  WARPSYNC.COLLECTIVE R98, `(.L_x_19812) ;  /* 0x0000000062087348 */ /* 0x000fea0003c00000 */
[----:B------:R0:W1:Y:S02]  /*d440*/  SHFL.BFLY P6, R99, R101, R100, R103 ;  /* 0x0c00006465637389 */ /* 0x00006400000c0067 */
[----:B01----:R-:W-:Y:S05]  /*d450*/  ENDCOLLECTIVE ;  /* 0x000000000000791b */ /* 0x003fea0003800000 */
.L_x_19812:
[----:B------:R-:W-:Y:S05]  /*d460*/  BRA `(.L_x_19813) ;  /* 0xfffffff000a87947 */ /* 0x000fea000383ffff */
.L_x_19814:
        /* <DEDUP_REMOVED lines=9> */
.L_x_20379:


//--------------------- .text._ZN10layer_norm13ln_fwd_kernelINS_13Kernel_traitsIfffffjLj512ELj1ELj4ELj1ELj16ENS_18Kernel_traits_baseILj512EfffffjLj128EEEEELb1ELb1ELb1ELb1EEEvNS_9FwdParamsE --------------------------
	.section	.text._ZN10layer_norm13ln_fwd_kernelINS_13Kernel_traitsIfffffjLj512ELj1ELj4ELj1ELj16ENS_18Kernel_traits_baseILj512EfffffjLj128EEEEELb1ELb1ELb1ELb1EEEvNS_9FwdParamsE,"ax",@progbits
	.align	128
        .global         _ZN10layer_norm13ln_fwd_kernelINS_13Kernel_traitsIfffffjLj512ELj1ELj4ELj1ELj16ENS_18Kernel_traits_baseILj512EfffffjLj128EEEEELb1ELb1ELb1ELb1EEEvNS_9FwdParamsE
        .type           _ZN10layer_norm13ln_fwd_kernelINS_13Kernel_traitsIfffffjLj512ELj1ELj4ELj1ELj16ENS_18Kernel_traits_baseILj512EfffffjLj128EEEEELb1ELb1ELb1ELb1EEEvNS_9FwdParamsE,@function
        .size           _ZN10layer_norm13ln_fwd_kernelINS_13Kernel_traitsIfffffjLj512ELj1ELj4ELj1ELj16ENS_18Kernel_traits_baseILj512EfffffjLj128EEEEELb1ELb1ELb1ELb1EEEvNS_9FwdParamsE,(.L_x_20380 - _ZN10layer_norm13ln_fwd_kernelINS_13Kernel_traitsIfffffjLj512ELj1ELj4ELj1ELj16ENS_18Kernel_traits_baseILj512EfffffjLj128EEEEELb1ELb1ELb1ELb1EEEvNS_9FwdParamsE)
        .other          _ZN10layer_norm13ln_fwd_kernelINS_13Kernel_traitsIfffffjLj512ELj1ELj4ELj1ELj16ENS_18Kernel_traits_baseILj512EfffffjLj128EEEEELb1ELb1ELb1ELb1EEEvNS_9FwdParamsE,@"STO_CUDA_ENTRY STV_DEFAULT"
_ZN10layer_norm13ln_fwd_kernelINS_13Kernel_traitsIfffffjLj512ELj1ELj4ELj1ELj16ENS_18Kernel_traits_baseILj512EfffffjLj128EEEEELb1ELb1ELb1ELb1EEEvNS_9FwdParamsE:
.text._ZN10layer_norm13ln_fwd_kernelINS_13Kernel_traitsIfffffjLj512ELj1ELj4ELj1ELj16ENS_18Kernel_traits_baseILj512EfffffjLj128EEEEELb1ELb1ELb1ELb1EEEvNS_9FwdParamsE:
        /* <DEDUP_REMOVED lines=15> */
[----:B------:R-:W4:Y:S01]  /*00f0*/  @P1 LDC R63, c[0x0][0x460] ;  /* 0x00011800ff3f1b82 */ /* 0x000f220000000800 */
[----:B--2---:R-:W-:Y:S01]  /*0100*/  LOP3.LUT R0, R60, 0x1f, RZ, 0xc0, !PT ;  /* 0x0000001f3c007812 */ /* 0x004fe200078ec0ff */
[----:B-1----:R-:W4:Y:S01]  /*0110*/  @P1 LDG.E.64 R6, desc[UR8][R96.64] ;  /* 0x0000000860061981 */ /* 0x002f22000c1e1b00 */
[----:B0-----:R-:W-:-:S04]  /*0120*/  ISETP.NE.U32.AND P0, PT, RZ, UR4, PT ;  /* 0x00000004ff007c0c */ /* 0x001fc8000bf05070 */
[----:B------:R-:W-:Y:S01]  /*0130*/  ISETP.NE.AND.EX P0, PT, RZ, UR5, PT, P0 ;  /* 0x00000005ff007c0c */ /* 0x000fe2000bf05300 */
[----:B------:R-:W-:-:S05]  /*0140*/  IMAD.WIDE.U32 R2, R0, 0x10, R2 ;  /* 0x0000001000027825 */ /* 0x000fca00078e0002 */
[----:B------:R-:W2:Y:S01]  /*0150*/  LDG.E.128 R8, desc[UR8][R2.64] ;  /* 0x0000000802087981 */ /* 0x000ea2000c1e1d00 */
[C---:B---3--:R-:W-:Y:S01]  /*0160*/  IMAD.WIDE.U32 R14, R0.reuse, 0x10, R14 ;  /* 0x00000010000e7825 */ /* 0x048fe200078e000e */
[----:B------:R-:W0:Y:S02]  /*0170*/  S2UR UR5, SR_CTAID.X ;  /* 0x00000000000579c3 */ /* 0x000e240000002500 */
[----:B------:R-:W5:Y:S04]  /*0180*/  LDG.E.128 R20, desc[UR8][R2.64+0x200] ;  /* 0x0002000802147981 */ /* 0x000f68000c1e1d00 */
[----:B------:R-:W3:Y:S02]  /*0190*/  LDG.E.128 R16, desc[UR8][R14.64] ;  /* 0x000000080e107981 */ /* 0x000ee4000c1e1d00 */
[----:B------:R-:W1:Y:S02]  /*01a0*/  @P0 LDC.64 R12, c[0x0][0x438] ;  /* 0x00010e00ff0c0b82 */ /* 0x000e640000000a00 */
[----:B------:R-:W5:Y:S04]  /*01b0*/  LDG.E.128 R40, desc[UR8][R2.64+0x400] ;  /* 0x0004000802287981 */ /* 0x000f68000c1e1d00 */
[----:B------:R0:W5:Y:S02]  /*01c0*/  LDG.E.128 R48, desc[UR8][R2.64+0x600] ;  /* 0x0006000802307981 */ /* 0x000164000c1e1d00 */
[----:B------:R-:W0:Y:S02]  /*01d0*/  LDC R61, c[0x0][0x360] ;  /* 0x0000d800ff3d7b82 */ /* 0x000e240000000800 */
[----:B------:R-:W5:Y:S04]  /*01e0*/  LDG.E.128 R56, desc[UR8][R14.64+0x200] ;  /* 0x000200080e387981 */ /* 0x000f68000c1e1d00 */
[----:B------:R-:W5:Y:S04]  /*01f0*/  LDG.E.128 R44, desc[UR8][R14.64+0x400] ;  /* 0x000400080e2c7981 */ /* 0x000f68000c1e1d00 */
[----:B------:R0:W5:Y:S01]  /*0200*/  LDG.E.128 R52, desc[UR8][R14.64+0x600] ;  /* 0x000600080e347981 */ /* 0x000162000c1e1d00 */
[----:B-1----:R-:W-:-:S05]  /*0210*/  @P0 IMAD.WIDE.U32 R12, R0, 0x10, R12 ;  /* 0x00000010000c0825 */ /* 0x002fca00078e000c */
[----:B------:R1:W5:Y:S04]  /*0220*/  @P0 LDG.E.128 R24, desc[UR8][R12.64] ;  /* 0x000000080c180981 */ /* 0x000368000c1e1d00 */
[----:B------:R1:W5:Y:S04]  /*0230*/  @P0 LDG.E.128 R28, desc[UR8][R12.64+0x200] ;  /* 0x000200080c1c0981 */ /* 0x000368000c1e1d00 */
[----:B------:R1:W5:Y:S04]  /*0240*/  @P0 LDG.E.128 R32, desc[UR8][R12.64+0x400] ;  /* 0x000400080c200981 */ /* 0x000368000c1e1d00 */
[----:B------:R1:W5:Y:S01]  /*0250*/  @P0 LDG.E.128 R36, desc[UR8][R12.64+0x600] ;  /* 0x000600080c240981 */ /* 0x000362000c1e1d00 */
[----:B0-----:R-:W-:Y:S01]  /*0260*/  USHF.L.U32 UR4, UR5, 0x2, URZ ;  /* 0x0000000205047899 */ /* 0x001fe200080006ff */
[----:B------:R-:W-:-:S05]  /*0270*/  SHF.R.U32.HI R2, RZ, 0x5, R60 ;  /* 0x00000005ff027819 */ /* 0x000fca000001163c */
[----:B------:R-:W-:Y:S01]  /*0280*/  LOP3.LUT R2, R2, UR4, RZ, 0xfc, !PT ;  /* 0x0000000402027c12 */ /* 0x000fe2000f8efcff */
[----:B------:R-:W-:Y:S01]  /*0290*/  IMAD R14, R61, UR5, R60 ;  /* 0x000000053d0e7c24 */ /* 0x000fe2000f8e023c */
[----:B----4-:R-:W-:Y:S02]  /*02a0*/  @P1 IADD3 R96, P2, PT, R6, R63, RZ ;  /* 0x0000003f06601210 */ /* 0x010fe40007f5e0ff */
[----:B------:R-:W-:Y:S02]  /*02b0*/  @P1 R2UR UR6, R4 ;  /* 0x00000000040612ca */ /* 0x000fe400000e0000 */
[----:B------:R-:W-:Y:S01]  /*02c0*/  @P1 R2UR UR7, R5 ;  /* 0x00000000050712ca */ /* 0x000fe200000e0000 */
[----:B------:R-:W-:Y:S01]  /*02d0*/  @P1 IMAD.X R97, RZ, RZ, R7, P2 ;  /* 0x000000ffff611224 */ /* 0x000fe200010e0607 */
[----:B------:R-:W-:Y:S02]  /*02e0*/  ISETP.GE.AND P1, PT, R2, UR10, PT ;  /* 0x0000000a02007c0c */ /* 0x000fe4000bf26270 */
[----:B--2---:R-:W-:Y:S01]  /*02f0*/  @P0 MOV R3, R8 ;  /* 0x0000000800030202 */ /* 0x004fe20000000f00 */
[----:B------:R-:W-:Y:S01]  /*0300*/  @!P0 IMAD.MOV.U32 R3, RZ, RZ, R8 ;  /* 0x000000ffff038224 */ /* 0x000fe200078e0008 */
[----:B------:R-:W-:Y:S01]  /*0310*/  @P0 MOV R4, R9 ;  /* 0x0000000900040202 */ /* 0x000fe20000000f00 */
[----:B------:R-:W-:-:S02]  /*0320*/  @P0 IMAD.MOV.U32 R5, RZ, RZ, R10 ;  /* 0x000000ffff050224 */ /* 0x000fc400078e000a */
[----:B------:R-:W-:Y:S01]  /*0330*/  @P0 IMAD.MOV.U32 R6, RZ, RZ, R11 ;  /* 0x000000ffff060224 */ /* 0x000fe200078e000b */
[----:B------:R-:W-:Y:S01]  /*0340*/  @!P0 MOV R6, R11 ;  /* 0x0000000b00068202 */ /* 0x000fe20000000f00 */
[----:B------:R-:W-:Y:S01]  /*0350*/  @!P0 IMAD.MOV.U32 R4, RZ, RZ, R9 ;  /* 0x000000ffff048224 */ /* 0x000fe200078e0009 */
[----:B---3--:R-:W-:Y:S01]  /*0360*/  @P0 MOV R7, R16 ;  /* 0x0000001000070202 */ /* 0x008fe20000000f00 */
[----:B------:R-:W-:Y:S02]  /*0370*/  @!P0 IMAD.MOV.U32 R5, RZ, RZ, R10 ;  /* 0x000000ffff058224 */ /* 0x000fe400078e000a */
[----:B------:R-:W-:Y:S02]  /*0380*/  @!P0 IMAD.MOV.U32 R7, RZ, RZ, R16 ;  /* 0x000000ffff078224 */ /* 0x000fe400078e0010 */
[----:B------:R-:W-:Y:S01]  /*0390*/  @P0 IMAD.MOV.U32 R8, RZ, RZ, R17 ;  /* 0x000000ffff080224 */ /* 0x000fe200078e0011 */
[----:B-1----:R-:W-:Y:S06]  /*03a0*/  @P1 EXIT ;  /* 0x000000000000194d */ /* 0x002fec0003800000 */
        /* <DEDUP_REMOVED lines=42> */
[----:B------:R-:W-:Y:S01]  /*0650*/  LOP3.LUT R61, R61, UR17, R18, 0x96, !PT ;  /* 0x000000113d3d7c12 */ /* 0x000fe2000f8e9612 */
[----:B------:R-:W-:Y:S01]  /*0660*/  UIADD3 UR28, UPT, UPT, UR7, 0x1fd5c5a3, URZ ;  /* 0x1fd5c5a3071c7890 */ /* 0x000fe2000fffe0ff */
[-C--:B------:R-:W-:Y:S01]  /*0670*/  @P0 MOV R18, R57.reuse ;  /* 0x0000003900120202 */ /* 0x080fe20000000f00 */
[----:B------:R-:W-:Y:S01]  /*0680*/  @P0 IMAD.MOV.U32 R16, RZ, RZ, R23 ;  /* 0x000000ffff100224 */ /* 0x000fe200078e0017 */
[----:B------:R-:W-:Y:S01]  /*0690*/  LOP3.LUT R60, R60, UR18, R19, 0x96, !PT ;  /* 0x000000123c3c7c12 */ /* 0x000fe2000f8e9613 */
[----:B------:R-:W-:Y:S01]  /*06a0*/  @!P0 IMAD.MOV.U32 R16, RZ, RZ, R23 ;  /* 0x000000ffff108224 */ /* 0x000fe200078e0017 */
[----:B------:R-:W-:Y:S01]  /*06b0*/  @!P0 MOV R18, R57 ;  /* 0x0000003900128202 */ /* 0x000fe20000000f00 */
[----:B------:R-:W-:Y:S01]  /*06c0*/  IMAD R23, R20, -0x2daee0ad, RZ ;  /* 0xd2511f5314177824 */ /* 0x000fe200078e02ff */
[----:B------:R-:W-:Y:S01]  /*06d0*/  @!P0 MOV R69, R46 ;  /* 0x0000002e00458202 */ /* 0x000fe20000000f00 */
[----:B------:R-:W-:Y:S01]  /*06e0*/  IMAD R63, R63, -0x326172a9, RZ ;  /* 0xcd9e8d573f3f7824 */ /* 0x000fe200078e02ff */
[----:B------:R-:W-:Y:S01]  /*06f0*/  UIADD3 UR29, UPT, UPT, UR6, -0xe443238, URZ ;  /* 0xf1bbcdc8061d7890 */ /* 0x000fe2000fffe0ff */
[----:B------:R-:W-:Y:S01]  /*0700*/  IMAD.HI.U32 R20, R60, -0x326172a9, RZ ;  /* 0xcd9e8d573c147827 */ /* 0x000fe200078e00ff */
[----:B------:R-:W-:-:S03]  /*0710*/  UIADD3 UR30, UPT, UPT, UR7, -0x24c28bd8, URZ ;  /* 0xdb3d7428071e7890 */ /* 0x000fc6000fffe0ff */
[----:B------:R-:W-:Y:S01]  /*0720*/  HFMA2 R89, -RZ, RZ, 0, 0 ;  /* 0x00000000ff597431 */ /* 0x000fe200000001ff */
[----:B------:R-:W-:Y:S01]  /*0730*/  UIADD3 UR31, UPT, UPT, UR6, -0x700cb87f, URZ ;  /* 0x8ff34781061f7890 */ /* 0x000fe2000fffe0ff */
[----:B------:R-:W-:Y:S01]  /*0740*/  IMAD.HI.U32 R22, R61, -0x2daee0ad, RZ ;  /* 0xd2511f533d167827 */ /* 0x000fe200078e00ff */
[----:B------:R-:W-:Y:S01]  /*0750*/  LOP3.LUT R63, R63, UR19, R20, 0x96, !PT ;  /* 0x000000133f3f7c12 */ /* 0x000fe2000f8e9614 */
[----:B------:R-:W-:Y:S01]  /*0760*/  UIADD3 UR32, UPT, UPT, UR7, -0x695add53, URZ ;  /* 0x96a522ad07207890 */ /* 0x000fe2000fffe0ff */
[----:B------:R-:W-:Y:S01]  /*0770*/  BSSY B0, `(.L_x_19815) ;  /* 0x0000c11000007945 */ /* 0x000fe20003800000 */
[--C-:B------:R-:W-:Y:S01]  /*0780*/  @P0 IMAD.MOV.U32 R19, RZ, RZ, R56.reuse ;  /* 0x000000ffff130224 */ /* 0x100fe200078e0038 */
[----:B------:R-:W-:Y:S01]  /*0790*/  @P0 MOV R70, R49 ;  /* 0x0000003100460202 */ /* 0x000fe20000000f00 */
[----:B------:R-:W-:Y:S01]  /*07a0*/  @!P0 IMAD.MOV.U32 R19, RZ, RZ, R56 ;  /* 0x000000ffff138224 */ /* 0x000fe200078e0038 */
[----:B------:R-:W-:Y:S01]  /*07b0*/  LOP3.LUT R56, R23, UR20, R22, 0x96, !PT ;  /* 0x0000001417387c12 */ /* 0x000fe2000f8e9616 */
[--C-:B------:R-:W-:Y:S01]  /*07c0*/  @P0 IMAD.MOV.U32 R14, RZ, RZ, R21.reuse ;  /* 0x000000ffff0e0224 */ /* 0x100fe200078e0015 */
[-C--:B------:R-:W-:Y:S01]  /*07d0*/  @P0 MOV R23, R40.reuse ;  /* 0x0000002800170202 */ /* 0x080fe20000000f00 */
[----:B------:R-:W-:Y:S01]  /*07e0*/  @!P0 IMAD.MOV.U32 R14, RZ, RZ, R21 ;  /* 0x000000ffff0e8224 */ /* 0x000fe200078e0015 */
[----:B------:R-:W-:Y:S01]  /*07f0*/  @!P0 MOV R23, R40 ;  /* 0x0000002800178202 */ /* 0x000fe20000000f00 */
[--C-:B------:R-:W-:Y:S01]  /*0800*/  @P0 IMAD.MOV.U32 R21, RZ, RZ, R58.reuse ;  /* 0x000000ffff150224 */ /* 0x100fe200078e003a */
[-C--:B------:R-:W-:Y:S01]  /*0810*/  @P0 MOV R75, R52.reuse ;  /* 0x00000034004b0202 */ /* 0x080fe20000000f00 */
        /* <DEDUP_REMOVED lines=14> */
[--C-:B------:R-:W-:Y:S01]  /*0900*/  @P0 IMAD.MOV.U32 R22, RZ, RZ, R41.reuse ;  /* 0x000000ffff160224 */ /* 0x100fe200078e0029 */
        /* <DEDUP_REMOVED lines=9> */
[----:B------:R-:W0:Y:S02]  /*09a0*/  LDCU UR10, c[0x0][0x404] ;  /* 0x00008080ff0a77ac */ /* 0x000e240008000800 */
[----:B------:R-:W-:Y:S01]  /*09b0*/  IMAD.HI.U32 R56, R57, -0x2daee0ad, RZ ;  /* 0xd2511f5339387827 */ /* 0x000fe200078e00ff */
[----:B------:R-:W-:Y:S01]  /*09c0*/  LOP3.LUT R40, R41, UR23, R40, 0x96, !PT ;  /* 0x0000001729287c12 */ /* 0x000fe2000f8e9628 */
[----:B------:R-:W1:Y:S02]  /*09d0*/  LDCU.U8 UR11, c[0x0][0x410] ;  /* 0x00008200ff0b77ac */ /* 0x000e640008000000 */
[----:B------:R-:W-:Y:S01]  /*09e0*/  @P0 IMAD.MOV.U32 R65, RZ, RZ, R42 ;  /* 0x000000ffff410224 */ /* 0x000fe200078e002a */
[----:B------:R-:W-:Y:S01]  /*09f0*/  LOP3.LUT R56, R63, UR24, R56, 0x96, !PT ;  /* 0x000000183f387c12 */ /* 0x000fe2000f8e9638 */
[----:B------:R-:W-:Y:S01]  /*0a00*/  @!P0 IMAD.MOV.U32 R65, RZ, RZ, R42 ;  /* 0x000000ffff418224 */ /* 0x000fe200078e002a */
[----:B------:R-:W2:Y:S01]  /*0a10*/  LDCU UR14, c[0x0][0x448] ;  /* 0x00008900ff0e77ac */ /* 0x000ea20008000800 */
[----:B------:R-:W-:-:S02]  /*0a20*/  IMAD R58, R58, -0x326172a9, RZ ;  /* 0xcd9e8d573a3a7824 */ /* 0x000fc400078e02ff */
[----:B------:R-:W-:Y:S01]  /*0a30*/  IMAD R57, R57, -0x2daee0ad, RZ ;  /* 0xd2511f5339397824 */ /* 0x000fe200078e02ff */
[----:B------:R-:W3:Y:S01]  /*0a40*/  LDCU.64 UR12, c[0x0][0x408] ;  /* 0x00008100ff0c77ac */ /* 0x000ee20008000a00 */
[----:B------:R-:W-:Y:S01]  /*0a50*/  IMAD.HI.U32 R41, R56, -0x326172a9, RZ ;  /* 0xcd9e8d5738297827 */ /* 0x000fe200078e00ff */
[----:B------:R-:W4:Y:S03]  /*0a60*/  LDCU.64 UR4, c[0x0][0x3a0] ;  /* 0x00007400ff0477ac */ /* 0x000f260008000a00 */
[----:B------:R-:W-:Y:S01]  /*0a70*/  IMAD.HI.U32 R42, R40, -0x2daee0ad, RZ ;  /* 0xd2511f53282a7827 */ /* 0x000fe200078e00ff */
[----:B------:R-:W-:-:S03]  /*0a80*/  LOP3.LUT R41, R58, UR25, R41, 0x96, !PT ;  /* 0x000000193a297c12 */ /* 0x000fc6000f8e9629 */
[--C-:B------:R-:W-:Y:S01]  /*0a90*/  @P0 IMAD.MOV.U32 R66, RZ, RZ, R45.reuse ;  /* 0x000000ffff420224 */ /* 0x100fe200078e002d */
        /* <DEDUP_REMOVED lines=28> */
[----:B------:R-:W-:Y:S02]  /*0c60*/  @P0 IMAD.MOV.U32 R77, RZ, RZ, R54 ;  /* 0x000000ffff4d0224 */ /* 0x000fe400078e0036 */
[----:B------:R-:W-:Y:S02]  /*0c70*/  @!P0 IMAD.MOV.U32 R20, RZ, RZ, R59 ;  /* 0x000000ffff148224 */ /* 0x000fe400078e003b */
[----:B------:R-:W-:Y:S02]  /*0c80*/  @!P0 IMAD.MOV.U32 R68, RZ, RZ, R47 ;  /* 0x000000ffff448224 */ /* 0x000fe400078e002f */
[----:B------:R-:W-:Y:S02]  /*0c90*/  @!P0 IMAD.MOV.U32 R71, RZ, RZ, R48 ;  /* 0x000000ffff478224 */ /* 0x000fe400078e0030 */
[----:B------:R-:W-:Y:S02]  /*0ca0*/  @!P0 IMAD.MOV.U32 R73, RZ, RZ, R50 ;  /* 0x000000ffff498224 */ /* 0x000fe400078e0032 */
[----:B------:R-:W-:-:S02]  /*0cb0*/  @!P0 IMAD.MOV.U32 R72, RZ, RZ, R51 ;  /* 0x000000ffff488224 */ /* 0x000fc400078e0033 */
[----:B------:R-:W-:Y:S02]  /*0cc0*/  @!P0 IMAD.MOV.U32 R74, RZ, RZ, R53 ;  /* 0x000000ffff4a8224 */ /* 0x000fe400078e0035 */
[----:B------:R-:W-:Y:S02]  /*0cd0*/  @!P0 IMAD.MOV.U32 R77, RZ, RZ, R54 ;  /* 0x000000ffff4d8224 */ /* 0x000fe400078e0036 */
[----:B------:R-:W-:Y:S02]  /*0ce0*/  @!P0 IMAD.MOV.U32 R76, RZ, RZ, R55 ;  /* 0x000000ffff4c8224 */ /* 0x000fe400078e0037 */
[----:B------:R-:W-:Y:S02]  /*0cf0*/  IMAD R88, R41, -0x2daee0ad, RZ ;  /* 0xd2511f5329587824 */ /* 0x000fe400078e02ff */
[----:B01234-:R-:W-:-:S07]  /*0d00*/  IMAD R84, R43, -0x326172a9, RZ ;  /* 0xcd9e8d572b547824 */ /* 0x01ffce00078e02ff */
.L_x_20047:
[----:B0-----:R-:W0:Y:S08]  /*0d10*/  LDC.64 R50, c[0x0][0x3f0] ;  /* 0x0000fc00ff327b82 */ /* 0x001e300000000a00 */
[----:B-1----:R-:W1:Y:S08]  /*0d20*/  LDC R93, c[0x0][0x388] ;  /* 0x0000e200ff5d7b82 */ /* 0x002e700000000800 */
        /* <DEDUP_REMOVED lines=48> */
.L_x_19822:
        /* <DEDUP_REMOVED lines=13> */
.L_x_19824:
[----:B------:R-:W-:Y:S05]  /*1100*/  BSYNC.RECONVERGENT B4 ;  /* 0x0000000000047941 */ /* 0x000fea0003800200 */
.L_x_19823:
        /* <DEDUP_REMOVED lines=41> */
.L_x_19821:
[----:B------:R-:W-:Y:S05]  /*13a0*/  BSYNC.RECONVERGENT B3 ;  /* 0x0000000000037941 */ /* 0x000fea0003800200 */
.L_x_19820:
        /* <DEDUP_REMOVED lines=9> */
.L_x_19819:
[----:B------:R-:W-:Y:S05]  /*1440*/  BSYNC.RECONVERGENT B2 ;  /* 0x0000000000027941 */ /* 0x000fea0003800200 */
.L_x_19818:
        /* <DEDUP_REMOVED lines=17> */
.L_x_19829:
        /* <DEDUP_REMOVED lines=13> */
.L_x_19831:
[----:B------:R-:W-:Y:S05]  /*1630*/  BSYNC.RECONVERGENT B4 ;  /* 0x0000000000047941 */ /* 0x000fea0003800200 */
.L_x_19830:
        /* <DEDUP_REMOVED lines=42> */
.L_x_19828:
[----:B------:R-:W-:Y:S05]  /*18e0*/  BSYNC.RECONVERGENT B3 ;  /* 0x0000000000037941 */ /* 0x000fea0003800200 */
.L_x_19827:
        /* <DEDUP_REMOVED lines=9> */
.L_x_19826:
[----:B------:R-:W-:Y:S05]  /*1980*/  BSYNC.RECONVERGENT B2 ;  /* 0x0000000000027941 */ /* 0x000fea0003800200 */
.L_x_19825:
        /* <DEDUP_REMOVED lines=17> */
.L_x_19836:
        /* <DEDUP_REMOVED lines=13> */
.L_x_19838:
[----:B------:R-:W-:Y:S05]  /*1b70*/  BSYNC.RECONVERGENT B4 ;  /* 0x0000000000047941 */ /* 0x000fea0003800200 */
.L_x_19837:
        /* <DEDUP_REMOVED lines=42> */
.L_x_19835:
[----:B------:R-:W-:Y:S05]  /*1e20*/  BSYNC.RECONVERGENT B3 ;  /* 0x0000000000037941 */ /* 0x000fea0003800200 */
.L_x_19834:
        /* <DEDUP_REMOVED lines=9> */
.L_x_19833:
[----:B------:R-:W-:Y:S05]  /*1ec0*/  BSYNC.RECONVERGENT B2 ;  /* 0x0000000000027941 */ /* 0x000fea0003800200 */
.L_x_19832:
        /* <DEDUP_REMOVED lines=16> */
.L_x_19842:
        /* <DEDUP_REMOVED lines=13> */
.L_x_19844:
[----:B------:R-:W-:Y:S05]  /*20a0*/  BSYNC.RECONVERGENT B3 ;  /* 0x0000000000037941 */ /* 0x000fea0003800200 */
.L_x_19843:
        /* <DEDUP_REMOVED lines=42> */
.L_x_19841:
[----:B------:R-:W-:Y:S05]  /*2350*/  BSYNC.RECONVERGENT B2 ;  /* 0x0000000000027941 */ /* 0x000fea0003800200 */
.L_x_19840:
        /* <DEDUP_REMOVED lines=8> */
[----:B------:R-:W-:Y:S01]  /*23e0*/  FFMA.FTZ R51, R52, R12, R47 ;  /* 0x0000000c34337223 */ /* 0x000fe2000001002f */
[----:B------:R-:W-:Y:S06]  /*23f0*/  BRA `(.L_x_19839) ;  /* 0x0000001400447947 */ /* 0x000fec0003800000 */
.L_x_19817:
        /* <DEDUP_REMOVED lines=21> */
.L_x_19849:
        /* <DEDUP_REMOVED lines=13> */
.L_x_19851:
[----:B------:R-:W-:Y:S05]  /*2620*/  BSYNC.RECONVERGENT B4 ;  /* 0x0000000000047941 */ /* 0x000fea0003800200 */
.L_x_19850:
        /* <DEDUP_REMOVED lines=41> */
.L_x_19848:
[----:B------:R-:W-:Y:S05]  /*28c0*/  BSYNC.RECONVERGENT B3 ;  /* 0x0000000000037941 */ /* 0x000fea0003800200 */
.L_x_19847:
        /* <DEDUP_REMOVED lines=9> */
.L_x_19846:
[----:B------:R-:W-:Y:S05]  /*2960*/  BSYNC.RECONVERGENT B2 ;  /* 0x0000000000027941 */ /* 0x000fea0003800200 */
.L_x_19845:
        /* <DEDUP_REMOVED lines=17> */
.L_x_19856:
        /* <DEDUP_REMOVED lines=13> */
.L_x_19858:
[----:B------:R-:W-:Y:S05]  /*2b50*/  BSYNC.RECONVERGENT B4 ;  /* 0x0000000000047941 */ /* 0x000fea0003800200 */
.L_x_19857:
        /* <DEDUP_REMOVED lines=42> */
.L_x_19855:
[----:B------:R-:W-:Y:S05]  /*2e00*/  BSYNC.RECONVERGENT B3 ;  /* 0x0000000000037941 */ /* 0x000fea0003800200 */
.L_x_19854:
        /* <DEDUP_REMOVED lines=9> */
.L_x_19853:
[----:B------:R-:W-:Y:S05]  /*2ea0*/  BSYNC.RECONVERGENT B2 ;  /* 0x0000000000027941 */ /* 0x000fea0003800200 */
.L_x_19852:
        /* <DEDUP_REMOVED lines=17> */
.L_x_19863:
        /* <DEDUP_REMOVED lines=13> */
.L_x_19865:
[----:B------:R-:W-:Y:S05]  /*3090*/  BSYNC.RECONVERGENT B4 ;  /* 0x0000000000047941 */ /* 0x000fea0003800200 */
.L_x_19864:
        /* <DEDUP_REMOVED lines=42> */
.L_x_19862:
[----:B------:R-:W-:Y:S05]  /*3340*/  BSYNC.RECONVERGENT B3 ;  /* 0x0000000000037941 */ /* 0x000fea0003800200 */
.L_x_19861:
        /* <DEDUP_REMOVED lines=9> */
.L_x_19860:
[----:B------:R-:W-:Y:S05]  /*33e0*/  BSYNC.RECONVERGENT B2 ;  /* 0x0000000000027941 */ /* 0x000fea0003800200 */
.L_x_19859:
        /* <DEDUP_REMOVED lines=16> */
.L_x_19868:
        /* <DEDUP_REMOVED lines=13> */
.L_x_19870:
[----:B------:R-:W-:Y:S05]  /*35c0*/  BSYNC.RECONVERGENT B3 ;  /* 0x0000000000037941 */ /* 0x000fea0003800200 */
.L_x_19869:
        /* <DEDUP_REMOVED lines=42> */
.L_x_19867:
[----:B------:R-:W-:Y:S05]  /*3870*/  BSYNC.RECONVERGENT B2 ;  /* 0x0000000000027941 */ /* 0x000fea0003800200 */
.L_x_19866:
        /* <DEDUP_REMOVED lines=9> */
.L_x_19839:
[----:B------:R-:W-:Y:S05]  /*3910*/  BSYNC.RECONVERGENT B1 ;  /* 0x0000000000017941 */ /* 0x000fea0003800200 */
.L_x_19816:
[----:B------:R-:W0:Y:S01]  /*3920*/  LDC.64 R78, c[0x0][0x3a8] ;  /* 0x0000ea00ff4e7b82 */ /* 0x000e220000000a00 */
[----:B------:R-:W-:Y:S01]  /*3930*/  @P0 IADD3 R61, PT, PT, R97, 0x20, RZ ;  /* 0x00000020613d0810 */ /* 0x000fe20007ffe0ff */
        /* <DEDUP_REMOVED lines=9> */
[----:B0-----:R-:W0:Y:S01]  /*39d0*/  LDC.64 R56, c[0x0][0x3b0] ;  /* 0x0000ec00ff387b82 */ /* 0x001e220000000a00 */
[----:B------:R-:W-:Y:S01]  /*39e0*/  IMAD.U32 R61, R92, 0x10000, RZ ;  /* 0x000100005c3d7824 */ /* 0x000fe200078e00ff */
[----:B------:R-:W-:Y:S02]  /*39f0*/  LOP3.LUT R59, R82, 0xffff, RZ, 0xc0, !PT ;  /* 0x0000ffff523b7812 */ /* 0x000fe400078ec0ff */
[----:B------:R-:W-:Y:S02]  /*3a00*/  LOP3.LUT R80, R91, 0xff, RZ, 0xc0, !PT ;  /* 0x000000ff5b507812 */ /* 0x000fe400078ec0ff */
[----:B------:R-:W-:-:S04]  /*3a10*/  LOP3.LUT R62, R61, 0xff0000, RZ, 0xc0, !PT ;  /* 0x00ff00003d3e7812 */ /* 0x000fc800078ec0ff */
[----:B------:R-:W-:Y:S02]  /*3a20*/  LEA R59, R59, R62, 0x18 ;  /* 0x0000003e3b3b7211 */ /* 0x000fe400078ec0ff */
[----:B------:R-:W-:-:S03]  /*3a30*/  LOP3.LUT R62, R90, 0xff, RZ, 0xc0, !PT ;  /* 0x000000ff5a3e7812 */ /* 0x000fc600078ec0ff */
[----:B------:R-:W-:-:S05]  /*3a40*/  IMAD R59, R80, 0x100, R59 ;  /* 0x00000100503b7824 */ /* 0x000fca00078e023b */
[----:B------:R-:W-:Y:S01]  /*3a50*/  IADD3 R59, PT, PT, R59, R62, RZ ;  /* 0x0000003e3b3b7210 */ /* 0x000fe20007ffe0ff */
[----:B0-----:R-:W-:-:S05]  /*3a60*/  IMAD.WIDE.U32 R56, R87, 0x4, R56 ;  /* 0x0000000457387825 */ /* 0x001fca00078e0038 */
[----:B------:R1:W-:Y:S02]  /*3a70*/  STG.E desc[UR8][R56.64], R59 ;  /* 0x0000003b38007986 */ /* 0x0003e4000c101908 */
.L_x_19872:
[----:B------:R-:W-:Y:S05]  /*3a80*/  BSYNC.RECONVERGENT B1 ;  /* 0x0000000000017941 */ /* 0x000fea0003800200 */
.L_x_19871:
        /* <DEDUP_REMOVED lines=26> */
.L_x_19879:
        /* <DEDUP_REMOVED lines=13> */
.L_x_19881:
[----:B------:R-:W-:Y:S05]  /*3d00*/  BSYNC.RECONVERGENT B4 ;  /* 0x0000000000047941 */ /* 0x000fea0003800200 */
.L_x_19880:
[----:B------:R-:W-:Y:S01]  /*3d10*/  IMAD.WIDE.U32 R52, R10, -0x326172a9, RZ ;  /* 0xcd9e8d570a347825 */ /* 0x000fe200078e00ff */
[----:B01----:R-:W-:-:S04]  /*3d20*/  LOP3.LUT R56, R89, UR7, R55, 0x96, !PT ;  /* 0x0000000759387c12 */ /* 0x003fc8000f8e9637 */
        /* <DEDUP_REMOVED lines=39> */
.L_x_19878:
[----:B------:R-:W-:Y:S05]  /*3fa0*/  BSYNC.RECONVERGENT B3 ;  /* 0x0000000000037941 */ /* 0x000fea0003800200 */
.L_x_19877:
        /* <DEDUP_REMOVED lines=9> */
.L_x_19876:
[----:B------:R-:W-:Y:S05]  /*4040*/  BSYNC.RECONVERGENT B2 ;  /* 0x0000000000027941 */ /* 0x000fea0003800200 */
.L_x_19875:
        /* <DEDUP_REMOVED lines=17> */
.L_x_19886:
        /* <DEDUP_REMOVED lines=13> */
.L_x_19888:
[----:B------:R-:W-:Y:S05]  /*4230*/  BSYNC.RECONVERGENT B4 ;  /* 0x0000000000047941 */ /* 0x000fea0003800200 */
.L_x_19887:
        /* <DEDUP_REMOVED lines=42> */
.L_x_19885:
[----:B------:R-:W-:Y:S05]  /*44e0*/  BSYNC.RECONVERGENT B3 ;  /* 0x0000000000037941 */ /* 0x000fea0003800200 */
.L_x_19884:
[----:B------:R-:W-:Y:S01]  /*44f0*/  I2FP.F32.U32 R53, R53 ;  /* 0x0000003500357245 */ /* 0x000fe20000201000 */
[----:B------:R-:W-:Y:S02]  /*4500*/  IMAD.MOV.U32 R54, RZ, RZ, 0x2f800000 ;  /* 0x2f800000ff367424 */ /* 0x000fe400078e00ff */
[----:B01----:R-:W-:Y:S02]  /*4510*/  FMUL.FTZ R56, R41, UR13 ;  /* 0x0000000d29387c20 */ /* 0x003fe40008410000 */
[----:B------:R-:W-:Y:S02]  /*4520*/  FFMA.FTZ R53, R53, R54, 1.1641532182693481445e-10 ;  /* 0x2f00000035357423 */ /* 0x000fe40000010036 */
[----:B------:R-:W-:-:S03]  /*4530*/  FMUL.FTZ R54, R56, UR12 ;  /* 0x0000000c38367c20 */ /* 0x000fc60008410000 */
[----:B------:R-:W-:-:S04]  /*4540*/  FSETP.GTU.FTZ.AND P3, PT, R53, UR10, PT ;  /* 0x0000000a35007c0b */ /* 0x000fc8000bf7c000 */
[----:B------:R-:W-:Y:S02]  /*4550*/  FSEL R54, R54, RZ, !P3 ;  /* 0x000000ff36367208 */ /* 0x000fe40005800000 */
[----:B------:R-:W-:-:S03]  /*4560*/  SEL R91, RZ, 0x1, P3 ;  /* 0x00000001ff5b7807 */ /* 0x000fc60001800000 */
[----:B------:R-:W-:-:S07]  /*4570*/  FFMA.FTZ R53, R54, R18, R45 ;  /* 0x0000001236357223 */ /* 0x000fce000001002d */
.L_x_19883:
[----:B------:R-:W-:Y:S05]  /*4580*/  BSYNC.RECONVERGENT B2 ;  /* 0x0000000000027941 */ /* 0x000fea0003800200 */
.L_x_19882:
        /* <DEDUP_REMOVED lines=17> */
.L_x_19893:
        /* <DEDUP_REMOVED lines=13> */
.L_x_19895:
[----:B------:R-:W-:Y:S05]  /*4770*/  BSYNC.RECONVERGENT B4 ;  /* 0x0000000000047941 */ /* 0x000fea0003800200 */
.L_x_19894:
        /* <DEDUP_REMOVED lines=42> */
.L_x_19892:
[----:B------:R-:W-:Y:S05]  /*4a20*/  BSYNC.RECONVERGENT B3 ;  /* 0x0000000000037941 */ /* 0x000fea0003800200 */
.L_x_19891:
        /* <DEDUP_REMOVED lines=9> */
.L_x_19890:
[----:B------:R-:W-:Y:S05]  /*4ac0*/  BSYNC.RECONVERGENT B2 ;  /* 0x0000000000027941 */ /* 0x000fea0003800200 */
.L_x_19889:
        /* <DEDUP_REMOVED lines=16> */
.L_x_19899:
        /* <DEDUP_REMOVED lines=13> */
.L_x_19901:
[----:B------:R-:W-:Y:S05]  /*4ca0*/  BSYNC.RECONVERGENT B3 ;  /* 0x0000000000037941 */ /* 0x000fea0003800200 */
.L_x_19900:
        /* <DEDUP_REMOVED lines=42> */
.L_x_19898:
[----:B------:R-:W-:Y:S05]  /*4f50*/  BSYNC.RECONVERGENT B2 ;  /* 0x0000000000027941 */ /* 0x000fea0003800200 */
.L_x_19897:
        /* <DEDUP_REMOVED lines=10> */
.L_x_19874:
        /* <DEDUP_REMOVED lines=21> */
.L_x_19906:
        /* <DEDUP_REMOVED lines=13> */
.L_x_19908:
[----:B------:R-:W-:Y:S05]  /*5220*/  BSYNC.RECONVERGENT B4 ;  /* 0x0000000000047941 */ /* 0x000fea0003800200 */
.L_x_19907:
        /* <DEDUP_REMOVED lines=41> */
.L_x_19905:
[----:B------:R-:W-:Y:S05]  /*54c0*/  BSYNC.RECONVERGENT B3 ;  /* 0x0000000000037941 */ /* 0x000fea0003800200 */
.L_x_19904:
        /* <DEDUP_REMOVED lines=9> */
.L_x_19903:
[----:B------:R-:W-:Y:S05]  /*5560*/  BSYNC.RECONVERGENT B2 ;  /* 0x0000000000027941 */ /* 0x000fea0003800200 */
.L_x_19902:
        /* <DEDUP_REMOVED lines=17> */
.L_x_19913:
        /* <DEDUP_REMOVED lines=13> */
.L_x_19915:
[----:B------:R-:W-:Y:S05]  /*5750*/  BSYNC.RECONVERGENT B4 ;  /* 0x0000000000047941 */ /* 0x000fea0003800200 */
.L_x_19914:
        /* <DEDUP_REMOVED lines=42> */
.L_x_19912:
[----:B------:R-:W-:Y:S05]  /*5a00*/  BSYNC.RECONVERGENT B3 ;  /* 0x0000000000037941 */ /* 0x000fea0003800200 */
.L_x_19911:
[----:B------:R-:W-:Y:S01]  /*5a10*/  HFMA2 R54, -RZ, RZ, 0.1171875, 0 ;  /* 0x2f800000ff367431 */ /* 0x000fe200000001ff */
[----:B------:R-:W-:Y:S01]  /*5a20*/  I2FP.F32.U32 R53, R53 ;  /* 0x0000003500357245 */ /* 0x000fe20000201000 */
[----:B01---5:R-:W-:-:S04]  /*5a30*/  FMUL.FTZ R56, R41, UR13 ;  /* 0x0000000d29387c20 */ /* 0x023fc80008410000 */
[----:B------:R-:W-:Y:S01]  /*5a40*/  FMUL.FTZ R56, R56, UR12 ;  /* 0x0000000c38387c20 */ /* 0x000fe20008410000 */
[----:B------:R-:W-:-:S05]  /*5a50*/  FFMA.FTZ R53, R53, R54, 1.1641532182693481445e-10 ;  /* 0x2f00000035357423 */ /* 0x000fca0000010036 */
[----:B------:R-:W-:-:S04]  /*5a60*/  FSETP.GTU.FTZ.AND P2, PT, R53, UR10, PT ;  /* 0x0000000a35007c0b */ /* 0x000fc8000bf5c000 */
[----:B------:R-:W-:Y:S02]  /*5a70*/  FSEL R53, R56, RZ, !P2 ;  /* 0x000000ff38357208 */ /* 0x000fe40005000000 */
[----:B------:R-:W-:-:S03]  /*5a80*/  SEL R91, RZ, 0x1, P2 ;  /* 0x00000001ff5b7807 */ /* 0x000fc60001000000 */
[----:B------:R-:W-:-:S07]  /*5a90*/  FMUL.FTZ R53, R53, R18 ;  /* 0x0000001235357220 */ /* 0x000fce0000410000 */
.L_x_19910:
[----:B------:R-:W-:Y:S05]  /*5aa0*/  BSYNC.RECONVERGENT B2 ;  /* 0x0000000000027941 */ /* 0x000fea0003800200 */
.L_x_19909:
        /* <DEDUP_REMOVED lines=17> */
.L_x_19920:
        /* <DEDUP_REMOVED lines=13> */
.L_x_19922:
[----:B------:R-:W-:Y:S05]  /*5c90*/  BSYNC.RECONVERGENT B4 ;  /* 0x0000000000047941 */ /* 0x000fea0003800200 */
.L_x_19921:
        /* <DEDUP_REMOVED lines=42> */
.L_x_19919:
[----:B------:R-:W-:Y:S05]  /*5f40*/  BSYNC.RECONVERGENT B3 ;  /* 0x0000000000037941 */ /* 0x000fea0003800200 */
.L_x_19918:
        /* <DEDUP_REMOVED lines=9> */
.L_x_19917:
[----:B------:R-:W-:Y:S05]  /*5fe0*/  BSYNC.RECONVERGENT B2 ;  /* 0x0000000000027941 */ /* 0x000fea0003800200 */
.L_x_19916:
        /* <DEDUP_REMOVED lines=16> */
.L_x_19925:
        /* <DEDUP_REMOVED lines=13> */
.L_x_19927:
[----:B------:R-:W-:Y:S05]  /*61c0*/  BSYNC.RECONVERGENT B3 ;  /* 0x0000000000037941 */ /* 0x000fea0003800200 */
.L_x_19926:
        /* <DEDUP_REMOVED lines=42> */
.L_x_19924:
[----:B------:R-:W-:Y:S05]  /*6470*/  BSYNC.RECONVERGENT B2 ;  /* 0x0000000000027941 */ /* 0x000fea0003800200 */
.L_x_19923:
        /* <DEDUP_REMOVED lines=9> */
.L_x_19896:
[----:B------:R-:W-:Y:S05]  /*6510*/  BSYNC.RECONVERGENT B1 ;  /* 0x0000000000017941 */ /* 0x000fea0003800200 */
.L_x_19873:
[----:B------:R-:W-:Y:S01]  /*6520*/  VIADD R61, R97, 0x20 ;  /* 0x00000020613d7836 */ /* 0x000fe20000000000 */
[----:B------:R-:W0:Y:S01]  /*6530*/  @P1 LDC.64 R58, c[0x0][0x390] ;  /* 0x0000e400ff3a1b82 */ /* 0x000e220000000a00 */
[----:B------:R-:W-:Y:S01]  /*6540*/  @P1 IADD3 R63, PT, PT, R87, 0x40, RZ ;  /* 0x00000040573f1810 */ /* 0x000fe20007ffe0ff */
[----:B------:R-:W-:Y:S01]  /*6550*/  @P0 VIADD R81, R97, 0x40 ;  /* 0x0000004061510836 */ /* 0x000fe20000000000 */
[----:B------:R-:W-:Y:S01]  /*6560*/  BSSY.RECONVERGENT B1, `(.L_x_19928) ;  /* 0x0000013000017945 */ /* 0x000fe20003800200 */
[----:B------:R-:W-:-:S04]  /*6570*/  IMAD.WIDE.U32 R60, R61, 0x10, R78 ;  /* 0x000000103d3c7825 */ /* 0x000fc800078e004e */
[----:B------:R-:W1:Y:S01]  /*6580*/  @P0 LDC.64 R56, c[0x0][0x3a0] ;  /* 0x0000e800ff380b82 */ /* 0x000e620000000a00 */
[----:B------:R2:W-:Y:S01]  /*6590*/  STG.E.128 desc[UR8][R60.64], R52 ;  /* 0x000000343c007986 */ /* 0x0005e2000c101d08 */
[----:B0-----:R-:W-:-:S04]  /*65a0*/  @P1 IMAD.WIDE.U32 R58, R63, 0x10, R58 ;  /* 0x000000103f3a1825 */ /* 0x001fc800078e003a */
[----:B-1----:R-:W-:Y:S01]  /*65b0*/  @P0 IMAD.WIDE.U32 R56, R81, 0x10, R56 ;  /* 0x0000001051380825 */ /* 0x002fe200078e0038 */
[----:B--2---:R-:W-:Y:S06]  /*65c0*/  @!P1 BRA `(.L_x_19929) ;  /* 0x0000000000309947 */ /* 0x004fec0003800000 */
[----:B------:R-:W0:Y:S01]  /*65d0*/  LDC.64 R60, c[0x0][0x3b0] ;  /* 0x0000ec00ff3c7b82 */ /* 0x000e220000000a00 */
[----:B------:R-:W-:Y:S02]  /*65e0*/  SHF.L.U32 R81, R92, 0x10, RZ ;  /* 0x000000105c517819 */ /* 0x000fe400000006ff */
[----:B------:R-:W-:Y:S02]  /*65f0*/  LOP3.LUT R63, R82, 0xffff, RZ, 0xc0, !PT ;  /* 0x0000ffff523f7812 */ /* 0x000fe400078ec0ff */
[----:B------:R-:W-:Y:S02]  /*6600*/  LOP3.LUT R88, R81, 0xff0000, RZ, 0xc0, !PT ;  /* 0x00ff000051587812 */ /* 0x000fe400078ec0ff */
[----:B------:R-:W-:-:S03]  /*6610*/  LOP3.LUT R81, R91, 0xff, RZ, 0xc0, !PT ;  /* 0x000000ff5b517812 */ /* 0x000fc600078ec0ff */
[----:B------:R-:W-:Y:S01]  /*6620*/  IMAD R88, R63, 0x1000000, R88 ;  /* 0x010000003f587824 */ /* 0x000fe200078e0258 */
[----:B------:R-:W-:-:S03]  /*6630*/  IADD3 R63, PT, PT, R87, 0x20, RZ ;  /* 0x00000020573f7810 */ /* 0x000fc60007ffe0ff */
[----:B------:R-:W-:Y:S01]  /*6640*/  IMAD R81, R81, 0x100, R88 ;  /* 0x0000010051517824 */ /* 0x000fe200078e0258 */
[----:B------:R-:W-:-:S04]  /*6650*/  LOP3.LUT R88, R90, 0xff, RZ, 0xc0, !PT ;  /* 0x000000ff5a587812 */ /* 0x000fc800078ec0ff */
[----:B------:R-:W-:Y:S01]  /*6660*/  IADD3 R81, PT, PT, R81, R88, RZ ;  /* 0x0000005851517210 */ /* 0x000fe20007ffe0ff */
[----:B0-----:R-:W-:-:S05]  /*6670*/  IMAD.WIDE.U32 R60, R63, 0x4, R60 ;  /* 0x000000043f3c7825 */ /* 0x001fca00078e003c */
[----:B------:R0:W-:Y:S02]  /*6680*/  STG.E desc[UR8][R60.64], R81 ;  /* 0x000000513c007986 */ /* 0x0001e4000c101908 */
.L_x_19929:
[----:B------:R-:W-:Y:S05]  /*6690*/  BSYNC.RECONVERGENT B1 ;  /* 0x0000000000017941 */ /* 0x000fea0003800200 */
.L_x_19928:
[----:B-----5:R1:W5:Y:S04]  /*66a0*/  @P1 LDG.E.128 R40, desc[UR8][R58.64] ;  /* 0x000000083a281981 */ /* 0x020368000c1e1d00 */
        /* <DEDUP_REMOVED lines=25> */
.L_x_19936:
        /* <DEDUP_REMOVED lines=13> */
.L_x_19938:
[----:B------:R-:W-:Y:S05]  /*6910*/  BSYNC.RECONVERGENT B4 ;  /* 0x0000000000047941 */ /* 0x000fea0003800200 */
.L_x_19937:
        /* <DEDUP_REMOVED lines=42> */
.L_x_19935:
[----:B------:R-:W-:Y:S05]  /*6bc0*/  BSYNC.RECONVERGENT B3 ;  /* 0x0000000000037941 */ /* 0x000fea0003800200 */
.L_x_19934:
        /* <DEDUP_REMOVED lines=9> */
.L_x_19933:
[----:B------:R-:W-:Y:S05]  /*6c60*/  BSYNC.RECONVERGENT B2 ;  /* 0x0000000000027941 */ /* 0x000fea0003800200 */
.L_x_19932:
        /* <DEDUP_REMOVED lines=17> */
.L_x_19943:
        /* <DEDUP_REMOVED lines=13> */
.L_x_19945:
[----:B------:R-:W-:Y:S05]  /*6e50*/  BSYNC.RECONVERGENT B4 ;  /* 0x0000000000047941 */ /* 0x000fea0003800200 */
.L_x_19944:
        /* <DEDUP_REMOVED lines=42> */
.L_x_19942:
[----:B------:R-:W-:Y:S05]  /*7100*/  BSYNC.RECONVERGENT B3 ;  /* 0x0000000000037941 */ /* 0x000fea0003800200 */
.L_x_19941:
[----:B------:R-:W-:Y:S01]  /*7110*/  HFMA2 R58, -RZ, RZ, 0.1171875, 0 ;  /* 0x2f800000ff3a7431 */ /* 0x000fe200000001ff */
[----:B------:R-:W-:Y:S01]  /*7120*/  I2FP.F32.U32 R57, R57 ;  /* 0x0000003900397245 */ /* 0x000fe20000201000 */
[----:B0-----:R-:W-:-:S04]  /*7130*/  FMUL.FTZ R60, R41, UR13 ;  /* 0x0000000d293c7c20 */ /* 0x001fc80008410000 */
[----:B------:R-:W-:Y:S01]  /*7140*/  FFMA.FTZ R57, R57, R58, 1.1641532182693481445e-10 ;  /* 0x2f00000039397423 */ /* 0x000fe2000001003a */
[----:B------:R-:W-:-:S04]  /*7150*/  FMUL.FTZ R58, R60, UR12 ;  /* 0x0000000c3c3a7c20 */ /* 0x000fc80008410000 */
[----:B------:R-:W-:-:S04]  /*7160*/  FSETP.GTU.FTZ.AND P3, PT, R57, UR10, PT ;  /* 0x0000000a39007c0b */ /* 0x000fc8000bf7c000 */
[----:B------:R-:W-:Y:S02]  /*7170*/  FSEL R58, R58, RZ, !P3 ;  /* 0x000000ff3a3a7208 */ /* 0x000fe40005800000 */
[----:B------:R-:W-:-:S03]  /*7180*/  SEL R91, RZ, 0x1, P3 ;  /* 0x00000001ff5b7807 */ /* 0x000fc60001800000 */
[----:B------:R-:W-:-:S07]  /*7190*/  FFMA.FTZ R57, R58, R66, R45 ;  /* 0x000000423a397223 */ /* 0x000fce000001002d */
.L_x_19940:
[----:B------:R-:W-:Y:S05]  /*71a0*/  BSYNC.RECONVERGENT B2 ;  /* 0x0000000000027941 */ /* 0x000fea0003800200 */
.L_x_19939:
        /* <DEDUP_REMOVED lines=17> */
.L_x_19950:
        /* <DEDUP_REMOVED lines=13> */
.L_x_19952:
[----:B------:R-:W-:Y:S05]  /*7390*/  BSYNC.RECONVERGENT B4 ;  /* 0x0000000000047941 */ /* 0x000fea0003800200 */
.L_x_19951:
        /* <DEDUP_REMOVED lines=42> */
.L_x_19949:
[----:B------:R-:W-:Y:S05]  /*7640*/  BSYNC.RECONVERGENT B3 ;  /* 0x0000000000037941 */ /* 0x000fea0003800200 */
.L_x_19948:
        /* <DEDUP_REMOVED lines=9> */
.L_x_19947:
[----:B------:R-:W-:Y:S05]  /*76e0*/  BSYNC.RECONVERGENT B2 ;  /* 0x0000000000027941 */ /* 0x000fea0003800200 */
.L_x_19946:
        /* <DEDUP_REMOVED lines=16> */
.L_x_19956:
        /* <DEDUP_REMOVED lines=13> */
.L_x_19958:
[----:B------:R-:W-:Y:S05]  /*78c0*/  BSYNC.RECONVERGENT B3 ;  /* 0x0000000000037941 */ /* 0x000fea0003800200 */
.L_x_19957:
        /* <DEDUP_REMOVED lines=42> */
.L_x_19955:
[----:B------:R-:W-:Y:S05]  /*7b70*/  BSYNC.RECONVERGENT B2 ;  /* 0x0000000000027941 */ /* 0x000fea0003800200 */
.L_x_19954:
        /* <DEDUP_REMOVED lines=10> */
.L_x_19931:
        /* <DEDUP_REMOVED lines=21> */
.L_x_19963:
        /* <DEDUP_REMOVED lines=13> */
.L_x_19965:
[----:B------:R-:W-:Y:S05]  /*7e40*/  BSYNC.RECONVERGENT B4 ;  /* 0x0000000000047941 */ /* 0x000fea0003800200 */
.L_x_19964:
        /* <DEDUP_REMOVED lines=42> */
.L_x_19962:
[----:B------:R-:W-:Y:S05]  /*80f0*/  BSYNC.RECONVERGENT B3 ;  /* 0x0000000000037941 */ /* 0x000fea0003800200 */
.L_x_19961:
        /* <DEDUP_REMOVED lines=9> */
.L_x_19960:
[----:B------:R-:W-:Y:S05]  /*8190*/  BSYNC.RECONVERGENT B2 ;  /* 0x0000000000027941 */ /* 0x000fea0003800200 */
.L_x_19959:
        /* <DEDUP_REMOVED lines=17> */
.L_x_19970:
        /* <DEDUP_REMOVED lines=13> */
.L_x_19972:
[----:B------:R-:W-:Y:S05]  /*8380*/  BSYNC.RECONVERGENT B4 ;  /* 0x0000000000047941 */ /* 0x000fea0003800200 */
.L_x_19971:
        /* <DEDUP_REMOVED lines=42> */
.L_x_19969:
[----:B------:R-:W-:Y:S05]  /*8630*/  BSYNC.RECONVERGENT B3 ;  /* 0x0000000000037941 */ /* 0x000fea0003800200 */
.L_x_19968:
[----:B------:R-:W-:Y:S01]  /*8640*/  HFMA2 R58, -RZ, RZ, 0.1171875, 0 ;  /* 0x2f800000ff3a7431 */ /* 0x000fe200000001ff */
[----:B------:R-:W-:Y:S01]  /*8650*/  I2FP.F32.U32 R57, R57 ;  /* 0x0000003900397245 */ /* 0x000fe20000201000 */
[----:B0----5:R-:W-:-:S04]  /*8660*/  FMUL.FTZ R60, R41, UR13 ;  /* 0x0000000d293c7c20 */ /* 0x021fc80008410000 */
[----:B------:R-:W-:Y:S01]  /*8670*/  FMUL.FTZ R60, R60, UR12 ;  /* 0x0000000c3c3c7c20 */ /* 0x000fe20008410000 */
[----:B------:R-:W-:-:S05]  /*8680*/  FFMA.FTZ R57, R57, R58, 1.1641532182693481445e-10 ;  /* 0x2f00000039397423 */ /* 0x000fca000001003a */
[----:B------:R-:W-:-:S04]  /*8690*/  FSETP.GTU.FTZ.AND P2, PT, R57, UR10, PT ;  /* 0x0000000a39007c0b */ /* 0x000fc8000bf5c000 */
[----:B------:R-:W-:Y:S02]  /*86a0*/  FSEL R57, R60, RZ, !P2 ;  /* 0x000000ff3c397208 */ /* 0x000fe40005000000 */
[----:B------:R-:W-:-:S03]  /*86b0*/  SEL R91, RZ, 0x1, P2 ;  /* 0x00000001ff5b7807 */ /* 0x000fc60001000000 */
[----:B------:R-:W-:-:S07]  /*86c0*/  FMUL.FTZ R57, R57, R66 ;  /* 0x0000004239397220 */ /* 0x000fce0000410000 */
.L_x_19967:
[----:B------:R-:W-:Y:S05]  /*86d0*/  BSYNC.RECONVERGENT B2 ;  /* 0x0000000000027941 */ /* 0x000fea0003800200 */
.L_x_19966:
        /* <DEDUP_REMOVED lines=17> */
.L_x_19977:
        /* <DEDUP_REMOVED lines=13> */
.L_x_19979:
[----:B------:R-:W-:Y:S05]  /*88c0*/  BSYNC.RECONVERGENT B4 ;  /* 0x0000000000047941 */ /* 0x000fea0003800200 */
.L_x_19978:
        /* <DEDUP_REMOVED lines=42> */
.L_x_19976:
[----:B------:R-:W-:Y:S05]  /*8b70*/  BSYNC.RECONVERGENT B3 ;  /* 0x0000000000037941 */ /* 0x000fea0003800200 */
.L_x_19975:
        /* <DEDUP_REMOVED lines=9> */
.L_x_19974:
[----:B------:R-:W-:Y:S05]  /*8c10*/  BSYNC.RECONVERGENT B2 ;  /* 0x0000000000027941 */ /* 0x000fea0003800200 */
.L_x_19973:
        /* <DEDUP_REMOVED lines=16> */
.L_x_19982:
        /* <DEDUP_REMOVED lines=13> */
.L_x_19984:
[----:B------:R-:W-:Y:S05]  /*8df0*/  BSYNC.RECONVERGENT B3 ;  /* 0x0000000000037941 */ /* 0x000fea0003800200 */
.L_x_19983:
        /* <DEDUP_REMOVED lines=42> */
.L_x_19981:
[----:B------:R-:W-:Y:S05]  /*90a0*/  BSYNC.RECONVERGENT B2 ;  /* 0x0000000000027941 */ /* 0x000fea0003800200 */
.L_x_19980:
        /* <DEDUP_REMOVED lines=9> */
.L_x_19953:
[----:B------:R-:W-:Y:S05]  /*9140*/  BSYNC.RECONVERGENT B1 ;  /* 0x0000000000017941 */ /* 0x000fea0003800200 */
.L_x_19930:
[----:B------:R-:W-:Y:S01]  /*9150*/  VIADD R81, R97, 0x40 ;  /* 0x0000004061517836 */ /* 0x000fe20000000000 */
[----:B------:R-:W0:Y:S01]  /*9160*/  @P1 LDC.64 R62, c[0x0][0x390] ;  /* 0x0000e400ff3e1b82 */ /* 0x000e220000000a00 */
[----:B------:R-:W-:Y:S01]  /*9170*/  IADD3 R95, PT, PT, R87, 0x60, RZ ;  /* 0x00000060575f7810 */ /* 0x000fe20007ffe0ff */
[----:B------:R-:W-:Y:S01]  /*9180*/  VIADD R97, R97, 0x60 ;  /* 0x0000006061617836 */ /* 0x000fe20000000000 */
        /* <DEDUP_REMOVED lines=11> */
[----:B------:R-:W-:Y:S02]  /*9240*/  LOP3.LUT R101, R91, 0xff, RZ, 0xc0, !PT ;  /* 0x000000ff5b657812 */ /* 0x000fe400078ec0ff */
[----:B------:R-:W-:Y:S01]  /*9250*/  IADD3 R87, PT, PT, R87, 0x40, RZ ;  /* 0x0000004057577810 */ /* 0x000fe20007ffe0ff */
[----:B------:R-:W-:Y:S01]  /*9260*/  IMAD R88, R88, 0x1000000, R99 ;  /* 0x0100000058587824 */ /* 0x000fe200078e0263 */
[----:B------:R-:W-:-:S03]  /*9270*/  LOP3.LUT R99, R90, 0xff, RZ, 0xc0, !PT ;  /* 0x000000ff5a637812 */ /* 0x000fc600078ec0ff */
[----:B------:R-:W-:-:S05]  /*9280*/  IMAD R88, R101, 0x100, R88 ;  /* 0x0000010065587824 */ /* 0x000fca00078e0258 */
[----:B------:R-:W-:Y:S01]  /*9290*/  IADD3 R99, PT, PT, R88, R99, RZ ;  /* 0x0000006358637210 */ /* 0x000fe20007ffe0ff */
[----:B0-----:R-:W-:-:S05]  /*92a0*/  IMAD.WIDE.U32 R80, R87, 0x4, R80 ;  /* 0x0000000457507825 */ /* 0x001fca00078e0050 */
[----:B------:R0:W-:Y:S02]  /*92b0*/  STG.E desc[UR8][R80.64], R99 ;  /* 0x0000006350007986 */ /* 0x0001e4000c101908 */
.L_x_19986:
[----:B------:R-:W-:Y:S05]  /*92c0*/  BSYNC.RECONVERGENT B1 ;  /* 0x0000000000017941 */ /* 0x000fea0003800200 */
.L_x_19985:
        /* <DEDUP_REMOVED lines=26> */
.L_x_19993:
        /* <DEDUP_REMOVED lines=13> */
.L_x_19995:
[----:B------:R-:W-:Y:S05]  /*9540*/  BSYNC.RECONVERGENT B4 ;  /* 0x0000000000047941 */ /* 0x000fea0003800200 */
.L_x_19994:
        /* <DEDUP_REMOVED lines=42> */
.L_x_19992:
[----:B------:R-:W-:Y:S05]  /*97f0*/  BSYNC.RECONVERGENT B3 ;  /* 0x0000000000037941 */ /* 0x000fea0003800200 */
.L_x_19991:
        /* <DEDUP_REMOVED lines=9> */
.L_x_19990:
[----:B------:R-:W-:Y:S05]  /*9890*/  BSYNC.RECONVERGENT B2 ;  /* 0x0000000000027941 */ /* 0x000fea0003800200 */
.L_x_19989:
        /* <DEDUP_REMOVED lines=17> */
.L_x_20000:
        /* <DEDUP_REMOVED lines=13> */
.L_x_20002:
[----:B------:R-:W-:Y:S05]  /*9a80*/  BSYNC.RECONVERGENT B4 ;  /* 0x0000000000047941 */ /* 0x000fea0003800200 */
.L_x_20001:
        /* <DEDUP_REMOVED lines=42> */
.L_x_19999:
[----:B------:R-:W-:Y:S05]  /*9d30*/  BSYNC.RECONVERGENT B3 ;  /* 0x0000000000037941 */ /* 0x000fea0003800200 */
.L_x_19998:
        /* <DEDUP_REMOVED lines=9> */
.L_x_19997:
[----:B------:R-:W-:Y:S05]  /*9dd0*/  BSYNC.RECONVERGENT B2 ;  /* 0x0000000000027941 */ /* 0x000fea0003800200 */
.L_x_19996:
        /* <DEDUP_REMOVED lines=17> */
.L_x_20007:
        /* <DEDUP_REMOVED lines=13> */
.L_x_20009:
[----:B------:R-:W-:Y:S05]  /*9fc0*/  BSYNC.RECONVERGENT B4 ;  /* 0x0000000000047941 */ /* 0x000fea0003800200 */
.L_x_20008:
        /* <DEDUP_REMOVED lines=42> */
.L_x_20006:
[----:B------:R-:W-:Y:S05]  /*a270*/  BSYNC.RECONVERGENT B3 ;  /* 0x0000000000037941 */ /* 0x000fea0003800200 */
.L_x_20005:
        /* <DEDUP_REMOVED lines=9> */
.L_x_20004:
[----:B------:R-:W-:Y:S05]  /*a310*/  BSYNC.RECONVERGENT B2 ;  /* 0x0000000000027941 */ /* 0x000fea0003800200 */
.L_x_20003:
        /* <DEDUP_REMOVED lines=16> */
.L_x_20013:
        /* <DEDUP_REMOVED lines=13> */
.L_x_20015:
[----:B------:R-:W-:Y:S05]  /*a4f0*/  BSYNC.RECONVERGENT B3 ;  /* 0x0000000000037941 */ /* 0x000fea0003800200 */
.L_x_20014:
        /* <DEDUP_REMOVED lines=43> */
.L_x_20012:
[----:B------:R-:W-:Y:S05]  /*a7b0*/  BSYNC.RECONVERGENT B2 ;  /* 0x0000000000027941 */ /* 0x000fea0003800200 */
.L_x_20011:
        /* <DEDUP_REMOVED lines=10> */
.L_x_19988:
        /* <DEDUP_REMOVED lines=21> */
.L_x_20020:
        /* <DEDUP_REMOVED lines=13> */
.L_x_20022:
[----:B------:R-:W-:Y:S05]  /*aa80*/  BSYNC.RECONVERGENT B4 ;  /* 0x0000000000047941 */ /* 0x000fea0003800200 */
.L_x_20021:
        /* <DEDUP_REMOVED lines=42> */
.L_x_20019:
[----:B------:R-:W-:Y:S05]  /*ad30*/  BSYNC.RECONVERGENT B3 ;  /* 0x0000000000037941 */ /* 0x000fea0003800200 */
.L_x_20018:
        /* <DEDUP_REMOVED lines=9> */
.L_x_20017:
[----:B------:R-:W-:Y:S05]  /*add0*/  BSYNC.RECONVERGENT B2 ;  /* 0x0000000000027941 */ /* 0x000fea0003800200 */
.L_x_20016:
        /* <DEDUP_REMOVED lines=17> */
.L_x_20027:
        /* <DEDUP_REMOVED lines=13> */
.L_x_20029:
[----:B------:R-:W-:Y:S05]  /*afc0*/  BSYNC.RECONVERGENT B4 ;  /* 0x0000000000047941 */ /* 0x000fea0003800200 */
.L_x_20028:
        /* <DEDUP_REMOVED lines=42> */
.L_x_20026:
[----:B------:R-:W-:Y:S05]  /*b270*/  BSYNC.RECONVERGENT B3 ;  /* 0x0000000000037941 */ /* 0x000fea0003800200 */
.L_x_20025:
[----:B------:R-:W-:Y:S01]  /*b280*/  I2FP.F32.U32 R61, R61 ;  /* 0x0000003d003d7245 */ /* 0x000fe20000201000 */
[----:B------:R-:W-:Y:S02]  /*b290*/  IMAD.MOV.U32 R62, RZ, RZ, 0x2f800000 ;  /* 0x2f800000ff3e7424 */ /* 0x000fe400078e00ff */
[----:B0----5:R-:W-:Y:S02]  /*b2a0*/  FMUL.FTZ R80, R41, UR13 ;  /* 0x0000000d29507c20 */ /* 0x021fe40008410000 */
[----:B------:R-:W-:Y:S02]  /*b2b0*/  FFMA.FTZ R61, R61, R62, 1.1641532182693481445e-10 ;  /* 0x2f0000003d3d7423 */ /* 0x000fe4000001003e */
[----:B------:R-:W-:-:S03]  /*b2c0*/  FMUL.FTZ R80, R80, UR12 ;  /* 0x0000000c50507c20 */ /* 0x000fc60008410000 */
[----:B------:R-:W-:-:S04]  /*b2d0*/  FSETP.GTU.FTZ.AND P0, PT, R61, UR10, PT ;  /* 0x0000000a3d007c0b */ /* 0x000fc8000bf1c000 */
[----:B------:R-:W-:Y:S02]  /*b2e0*/  FSEL R61, R80, RZ, !P0 ;  /* 0x000000ff503d7208 */ /* 0x000fe40004000000 */
[----:B------:R-:W-:-:S03]  /*b2f0*/  SEL R91, RZ, 0x1, P0 ;  /* 0x00000001ff5b7807 */ /* 0x000fc60000000000 */
[----:B------:R-:W-:-:S07]  /*b300*/  FMUL.FTZ R61, R61, R74 ;  /* 0x0000004a3d3d7220 */ /* 0x000fce0000410000 */
.L_x_20024:
[----:B------:R-:W-:Y:S05]  /*b310*/  BSYNC.RECONVERGENT B2 ;  /* 0x0000000000027941 */ /* 0x000fea0003800200 */
.L_x_20023:
        /* <DEDUP_REMOVED lines=17> */
.L_x_20034:
        /* <DEDUP_REMOVED lines=13> */
.L_x_20036:
[----:B------:R-:W-:Y:S05]  /*b500*/  BSYNC.RECONVERGENT B4 ;  /* 0x0000000000047941 */ /* 0x000fea0003800200 */
.L_x_20035:
        /* <DEDUP_REMOVED lines=42> */
.L_x_20033:
[----:B------:R-:W-:Y:S05]  /*b7b0*/  BSYNC.RECONVERGENT B3 ;  /* 0x0000000000037941 */ /* 0x000fea0003800200 */
.L_x_20032:
        /* <DEDUP_REMOVED lines=9> */
.L_x_20031:
[----:B------:R-:W-:Y:S05]  /*b850*/  BSYNC.RECONVERGENT B2 ;  /* 0x0000000000027941 */ /* 0x000fea0003800200 */
.L_x_20030:
        /* <DEDUP_REMOVED lines=16> */
.L_x_20039:
        /* <DEDUP_REMOVED lines=13> */
.L_x_20041:
[----:B------:R-:W-:Y:S05]  /*ba30*/  BSYNC.RECONVERGENT B3 ;  /* 0x0000000000037941 */ /* 0x000fea0003800200 */
.L_x_20040:
        /* <DEDUP_REMOVED lines=42> */
.L_x_20038:
[----:B------:R-:W-:Y:S05]  /*bce0*/  BSYNC.RECONVERGENT B2 ;  /* 0x0000000000027941 */ /* 0x000fea0003800200 */
.L_x_20037:
        /* <DEDUP_REMOVED lines=9> */
.L_x_20010:
[----:B------:R-:W-:Y:S05]  /*bd80*/  BSYNC.RECONVERGENT B1 ;  /* 0x0000000000017941 */ /* 0x000fea0003800200 */
.L_x_19987:
        /* <DEDUP_REMOVED lines=20> */
[----:B------:R-:W0:Y:S01]  /*bed0*/  LDC.64 R78, c[0x0][0x3b0] ;  /* 0x0000ec00ff4e7b82 */ /* 0x000e220000000a00 */
[----:B------:R-:W-:Y:S02]  /*bee0*/  SHF.L.U32 R86, R92, 0x10, RZ ;  /* 0x000000105c567819 */ /* 0x000fe400000006ff */
[----:B------:R-:W-:Y:S02]  /*bef0*/  LOP3.LUT R81, R82, 0xffff, RZ, 0xc0, !PT ;  /* 0x0000ffff52517812 */ /* 0x000fe400078ec0ff */
[----:B------:R-:W-:Y:S02]  /*bf00*/  LOP3.LUT R86, R86, 0xff0000, RZ, 0xc0, !PT ;  /* 0x00ff000056567812 */ /* 0x000fe400078ec0ff */
[----:B------:R-:W-:-:S03]  /*bf10*/  LOP3.LUT R98, R91, 0xff, RZ, 0xc0, !PT ;  /* 0x000000ff5b627812 */ /* 0x000fc600078ec0ff */
[----:B------:R-:W-:Y:S01]  /*bf20*/  IMAD R81, R81, 0x1000000, R86 ;  /* 0x0100000051517824 */ /* 0x000fe200078e0256 */
[----:B------:R-:W-:-:S04]  /*bf30*/  LOP3.LUT R86, R90, 0xff, RZ, 0xc0, !PT ;  /* 0x000000ff5a567812 */ /* 0x000fc800078ec0ff */
[----:B------:R-:W-:-:S05]  /*bf40*/  LEA R81, R98, R81, 0x8 ;  /* 0x0000005162517211 */ /* 0x000fca00078e40ff */
[----:B------:R-:W-:Y:S02]  /*bf50*/  IMAD.IADD R81, R81, 0x1, R86 ;  /* 0x0000000151517824 */ /* 0x000fe400078e0256 */
[----:B0-----:R-:W-:-:S05]  /*bf60*/  IMAD.WIDE.U32 R78, R95, 0x4, R78 ;  /* 0x000000045f4e7825 */ /* 0x001fca00078e004e */
[----:B------:R0:W-:Y:S02]  /*bf70*/  STG.E desc[UR8][R78.64], R81 ;  /* 0x000000514e007986 */ /* 0x0001e4000c101908 */
.L_x_20043:
[----:B------:R-:W-:Y:S05]  /*bf80*/  BSYNC.RECONVERGENT B1 ;  /* 0x0000000000017941 */ /* 0x000fea0003800200 */
.L_x_20042:
        /* <DEDUP_REMOVED lines=56> */
.L_x_20059:
[----:B-1----:R-:W-:Y:S01]  /*c310*/  FADD.FTZ R97, R98, R95 ;  /* 0x0000005f62617221 */ /* 0x002fe20000010000 */
[----:B------:R-:W-:Y:S01]  /*c320*/  FMUL.FTZ R95, R87, R87 ;  /* 0x00000057575f7220 */ /* 0x000fe20000410000 */
[----:B------:R-:W-:Y:S01]  /*c330*/  ISETP.NE.AND P0, PT, RZ, UR11, PT ;  /* 0x0000000bff007c0c */ /* 0x000fe2000bf05270 */
[----:B------:R-:W1:Y:S01]  /*c340*/  @!P2 LDC.64 R80, c[0x0][0x3c0] ;  /* 0x0000f000ff50ab82 */ /* 0x000e620000000a00 */
[----:B------:R-:W-:Y:S01]  /*c350*/  FFMA.FTZ R86, R97, R86, UR14 ;  /* 0x0000000e61567e23 */ /* 0x000fe20008010056 */
[----:B------:R-:W-:Y:S01]  /*c360*/  ISETP.GE.AND P1, PT, R94, 0x1, PT ;  /* 0x000000015e00780c */ /* 0x000fe20003f26270 */
        /* <DEDUP_REMOVED lines=11> */
[----:B-1----:R-:W1:Y:S01]  /*c420*/  LDC.64 R78, c[0x0][0x428] ;  /* 0x00010a00ff4e7b82 */ /* 0x002e620000000a00 */
[----:B------:R-:W-:-:S03]  /*c430*/  FSEL R87, R87, RZ, !P0 ;  /* 0x000000ff57577208 */ /* 0x000fc60004000000 */
[----:B------:R-:W-:Y:S02]  /*c440*/  IMAD R94, R94, R93, RZ ;  /* 0x0000005d5e5e7224 */ /* 0x000fe400078e02ff */
[C---:B------:R-:W-:Y:S01]  /*c450*/  FADD.FTZ R80, -R87.reuse, R49 ;  /* 0x0000003157507221 */ /* 0x040fe20000010100 */
[C---:B------:R-:W-:Y:S01]  /*c460*/  FADD.FTZ R48, -R87.reuse, R48 ;  /* 0x0000003057307221 */ /* 0x040fe20000010100 */
[C---:B------:R-:W-:Y:S01]  /*c470*/  FADD.FTZ R86, -R87.reuse, R50 ;  /* 0x0000003257567221 */ /* 0x040fe20000010100 */
[----:B------:R-:W-:Y:S01]  /*c480*/  SHF.R.S32.HI R49, RZ, 0x1f, R94 ;  /* 0x0000001fff317819 */ /* 0x000fe2000001145e */
[C---:B0-----:R-:W-:Y:S01]  /*c490*/  FADD.FTZ R98, -R87.reuse, R51 ;  /* 0x0000003357627221 */ /* 0x041fe20000010100 */
[C---:B------:R-:W-:Y:S01]  /*c4a0*/  FADD.FTZ R52, -R87.reuse, R52 ;  /* 0x0000003457347221 */ /* 0x040fe20000010100 */
[----:B------:R-:W-:Y:S01]  /*c4b0*/  FADD.FTZ R100, -R87, R53 ;  /* 0x0000003557647221 */ /* 0x000fe20000010100 */
[----:B------:R-:W-:Y:S01]  /*c4c0*/  LEA.HI R49, R49, R94, RZ, 0x2 ;  /* 0x0000005e31317211 */ /* 0x000fe200078f10ff */
[C---:B------:R-:W-:Y:S01]  /*c4d0*/  FADD.FTZ R54, -R87.reuse, R54 ;  /* 0x0000003657367221 */ /* 0x040fe20000010100 */
[C---:B------:R-:W-:Y:S01]  /*c4e0*/  FADD.FTZ R102, -R87.reuse, R55 ;  /* 0x0000003757667221 */ /* 0x040fe20000010100 */
[----:B------:R-:W-:Y:S01]  /*c4f0*/  FADD.FTZ R56, -R87, R56 ;  /* 0x0000003857387221 */ /* 0x000fe20000010100 */
[----:B------:R-:W-:Y:S01]  /*c500*/  LEA.HI.SX32 R49, R49, R0, 0x1e ;  /* 0x0000000031317211 */ /* 0x000fe200078ff2ff */
        /* <DEDUP_REMOVED lines=11> */
[----:B------:R-:W-:Y:S01]  /*c5c0*/  FMUL.FTZ R55, R95, R52 ;  /* 0x000000345f377220 */ /* 0x000fe20000410000 */
[----:B------:R-:W-:Y:S01]  /*c5d0*/  IADD3 R81, PT, PT, R49, 0x40, RZ ;  /* 0x0000004031517810 */ /* 0x000fe20007ffe0ff */
        /* <DEDUP_REMOVED lines=10> */
[----:B------:R-:W-:-:S02]  /*c680*/  VIADD R87, R49, 0x20 ;  /* 0x0000002031577836 */ /* 0x000fc40000000000 */
[----:B------:R-:W-:Y:S01]  /*c690*/  FMUL.FTZ R110, R95, R110 ;  /* 0x0000006e5f6e7220 */ /* 0x000fe20000410000 */
[----:B------:R-:W-:Y:S02]  /*c6a0*/  VIADD R63, R49, 0x60 ;  /* 0x00000060313f7836 */ /* 0x000fe40000000000 */
[----:B------:R-:W-:Y:S01]  /*c6b0*/  FFMA.FTZ R48, R51, R3, R24 ;  /* 0x0000000333307223 */ /* 0x000fe20000010018 */
[----:B-1----:R-:W-:-:S04]  /*c6c0*/  IMAD.WIDE.U32 R94, R49, 0x10, R78 ;  /* 0x00000010315e7825 */ /* 0x002fc800078e004e */
        /* <DEDUP_REMOVED lines=19> */
[----:B------:R2:W-:Y:S04]  /*c800*/  STG.E.128 desc[UR8][R86.64], R52 ;  /* 0x0000003456007986 */ /* 0x0005e8000c101d08 */
[----:B------:R2:W-:Y:S04]  /*c810*/  STG.E.128 desc[UR8][R80.64], R56 ;  /* 0x0000003850007986 */ /* 0x0005e8000c101d08 */
[----:B------:R2:W-:Y:S02]  /*c820*/  STG.E.128 desc[UR8][R78.64], R60 ;  /* 0x0000003c4e007986 */ /* 0x0005e4000c101d08 */
.L_x_20046:
[----:B------:R-:W-:Y:S05]  /*c830*/  BSYNC.RECONVERGENT B1 ;  /* 0x0000000000017941 */ /* 0x000fea0003800200 */
.L_x_20045:
[----:B--2---:R-:W2:Y:S02]  /*c840*/  LDC.64 R48, c[0x0][0x380] ;  /* 0x0000e000ff307b82 */ /* 0x004ea40000000a00 */
[----:B--2---:R-:W-:-:S04]  /*c850*/  LEA R2, R48, R2, 0x2 ;  /* 0x0000000230027211 */ /* 0x004fc800078e10ff */
[----:B------:R-:W-:-:S13]  /*c860*/  ISETP.GE.AND P0, PT, R2, R49, PT ;  /* 0x000000310200720c */ /* 0x000fda0003f06270 */
[----:B------:R-:W-:Y:S05]  /*c870*/  @!P0 BRA `(.L_x_20047) ;  /* 0xffffff4400248947 */ /* 0x000fea000383ffff */
[----:B------:R-:W-:Y:S05]  /*c880*/  BSYNC B0 ;  /* 0x0000000000007941 */ /* 0x000fea0003800000 */
.L_x_19815:
[----:B------:R-:W-:Y:S05]  /*c890*/  EXIT ;  /* 0x000000000000794d */ /* 0x000fea0003800000 */
.L_x_20044:
        /* <DEDUP_REMOVED lines=8> */
.L_x_20049:
[----:B------:R-:W-:Y:S05]  /*c920*/  BSYNC B1 ;  /* 0x0000000000017941 */ /* 0x000fea0003800000 */
.L_x_20048:
        /* <DEDUP_REMOVED lines=10> */
.L_x_20050:
[----:B------:R-:W-:Y:S01]  /*c9d0*/  HFMA2 R101, -RZ, RZ, 0, 2.384185791015625e-07 ;  /* 0x00000004ff657431 */ /* 0x000fe200000001ff */
[----:B------:R-:W-:-:S05]  /*c9e0*/  MOV R78, R100 ;  /* 0x00000064004e7202 */ /* 0x000fca0000000f00 */
[----:B------:R-:W-:-:S04]  /*c9f0*/  FADD.FTZ R81, R79, R78 ;  /* 0x0000004e4f517221 */ /* 0x000fc80000010000 */
[----:B------:R-:W-:-:S07]  /*ca00*/  IMAD.MOV.U32 R102, RZ, RZ, R81 ;  /* 0x000000ffff667224 */ /* 0x000fce00078e0051 */
[----:B------:R-:W-:Y:S05]  /*ca10*/  WARPSYNC.COLLECTIVE R99, `(.L_x_20051) ;  /* 0x0000000063087348 */ /* 0x000fea0003c00000 */
[----:B------:R0:W1:Y:S02]  /*ca20*/  SHFL.BFLY P0, R100, R102, R101, R104 ;  /* 0x0c00006566647389 */ /* 0x0000640000000068 */
[----:B01----:R-:W-:Y:S05]  /*ca30*/  ENDCOLLECTIVE ;  /* 0x000000000000791b */ /* 0x003fea0003800000 */
.L_x_20051:
[----:B------:R-:W-:Y:S02]  /*ca40*/  IMAD.MOV.U32 R101, RZ, RZ, 0x8 ;  /* 0x00000008ff657424 */ /* 0x000fe400078e00ff */
[----:B------:R-:W-:-:S04]  /*ca50*/  IMAD.MOV.U32 R78, RZ, RZ, R100 ;  /* 0x000000ffff4e7224 */ /* 0x000fc800078e0064 */
[----:B------:R-:W-:-:S05]  /*ca60*/  FADD.FTZ R95, R81, R78 ;  /* 0x0000004e515f7221 */ /* 0x000fca0000010000 */
[----:B------:R-:W-:-:S07]  /*ca70*/  MOV R102, R95 ;  /* 0x0000005f00667202 */ /* 0x000fce0000000f00 */
[----:B------:R-:W-:Y:S05]  /*ca80*/  WARPSYNC.COLLECTIVE R99, `(.L_x_20052) ;  /* 0x0000000063087348 */ /* 0x000fea0003c00000 */
[----:B------:R0:W1:Y:S02]  /*ca90*/  SHFL.BFLY P0, R100, R102, R101, R104 ;  /* 0x0c00006566647389 */ /* 0x0000640000000068 */
[----:B01----:R-:W-:Y:S05]  /*caa0*/  ENDCOLLECTIVE ;  /* 0x000000000000791b */ /* 0x003fea0003800000 */
.L_x_20052:
[----:B------:R-:W-:Y:S01]  /*cab0*/  HFMA2 R101, -RZ, RZ, 0, 9.5367431640625e-07 ;  /* 0x00000010ff657431 */ /* 0x000fe200000001ff */
[----:B------:R-:W-:-:S05]  /*cac0*/  MOV R78, R100 ;  /* 0x00000064004e7202 */ /* 0x000fca0000000f00 */
[----:B------:R-:W-:-:S04]  /*cad0*/  FADD.FTZ R97, R95, R78 ;  /* 0x0000004e5f617221 */ /* 0x000fc80000010000 */
[----:B------:R-:W-:-:S07]  /*cae0*/  IMAD.MOV.U32 R102, RZ, RZ, R97 ;  /* 0x000000ffff667224 */ /* 0x000fce00078e0061 */
[----:B------:R-:W-:Y:S05]  /*caf0*/  WARPSYNC.COLLECTIVE R99, `(.L_x_20053) ;  /* 0x0000000063087348 */ /* 0x000fea0003c00000 */
[----:B------:R0:W1:Y:S02]  /*cb00*/  SHFL.BFLY P0, R100, R102, R101, R104 ;  /* 0x0c00006566647389 */ /* 0x0000640000000068 */
[----:B01----:R-:W-:Y:S05]  /*cb10*/  ENDCOLLECTIVE ;  /* 0x000000000000791b */ /* 0x003fea0003800000 */
.L_x_20053:
        /* <DEDUP_REMOVED lines=40> */
.L_x_20054:
[----:B------:R-:W-:Y:S01]  /*cda0*/  HFMA2 R101, -RZ, RZ, 0, 1.1920928955078125e-07 ;  /* 0x00000002ff657431 */ /* 0x000fe200000001ff */
[----:B------:R-:W-:-:S05]  /*cdb0*/  MOV R79, R100 ;  /* 0x00000064004f7202 */ /* 0x000fca0000000f00 */
[----:B------:R-:W-:-:S04]  /*cdc0*/  FADD.FTZ R79, R78, R79 ;  /* 0x0000004f4e4f7221 */ /* 0x000fc80000010000 */
[----:B------:R-:W-:-:S07]  /*cdd0*/  IMAD.MOV.U32 R102, RZ, RZ, R79 ;  /* 0x000000ffff667224 */ /* 0x000fce00078e004f */
[----:B------:R-:W-:Y:S05]  /*cde0*/  WARPSYNC.COLLECTIVE R99, `(.L_x_20055) ;  /* 0x0000000063087348 */ /* 0x000fea0003c00000 */
[----:B------:R0:W1:Y:S02]  /*cdf0*/  SHFL.BFLY P0, R100, R102, R101, R104 ;  /* 0x0c00006566647389 */ /* 0x0000640000000068 */
[----:B01----:R-:W-:Y:S05]  /*ce00*/  ENDCOLLECTIVE ;  /* 0x000000000000791b */ /* 0x003fea0003800000 */
.L_x_20055:
[----:B------:R-:W-:Y:S02]  /*ce10*/  IMAD.MOV.U32 R101, RZ, RZ, 0x4 ;  /* 0x00000004ff657424 */ /* 0x000fe400078e00ff */
[----:B------:R-:W-:-:S04]  /*ce20*/  IMAD.MOV.U32 R80, RZ, RZ, R100 ;  /* 0x000000ffff507224 */ /* 0x000fc800078e0064 */
[----:B------:R-:W-:-:S05]  /*ce30*/  FADD.FTZ R80, R79, R80 ;  /* 0x000000504f507221 */ /* 0x000fca0000010000 */
[----:B------:R-:W-:-:S07]  /*ce40*/  MOV R102, R80 ;  /* 0x0000005000667202 */ /* 0x000fce0000000f00 */
[----:B------:R-:W-:Y:S05]  /*ce50*/  WARPSYNC.COLLECTIVE R99, `(.L_x_20056) ;  /* 0x0000000063087348 */ /* 0x000fea0003c00000 */
[----:B------:R0:W1:Y:S02]  /*ce60*/  SHFL.BFLY P0, R100, R102, R101, R104 ;  /* 0x0c00006566647389 */ /* 0x0000640000000068 */
[----:B01----:R-:W-:Y:S05]  /*ce70*/  ENDCOLLECTIVE ;  /* 0x000000000000791b */ /* 0x003fea0003800000 */
.L_x_20056:
[----:B------:R-:W-:Y:S01]  /*ce80*/  HFMA2 R101, -RZ, RZ, 0, 4.76837158203125e-07 ;  /* 0x00000008ff657431 */ /* 0x000fe200000001ff */
[----:B------:R-:W-:-:S05]  /*ce90*/  MOV R81, R100 ;  /* 0x0000006400517202 */ /* 0x000fca0000000f00 */
[----:B------:R-:W-:-:S04]  /*cea0*/  FADD.FTZ R81, R80, R81 ;  /* 0x0000005150517221 */ /* 0x000fc80000010000 */
[----:B------:R-:W-:-:S07]  /*ceb0*/  IMAD.MOV.U32 R102, RZ, RZ, R81 ;  /* 0x000000ffff667224 */ /* 0x000fce00078e0051 */
[----:B------:R-:W-:Y:S05]  /*cec0*/  WARPSYNC.COLLECTIVE R99, `(.L_x_20057) ;  /* 0x0000000063087348 */ /* 0x000fea0003c00000 */
[----:B------:R0:W1:Y:S02]  /*ced0*/  SHFL.BFLY P0, R100, R102, R101, R104 ;  /* 0x0c00006566647389 */ /* 0x0000640000000068 */
[----:B01----:R-:W-:Y:S05]  /*cee0*/  ENDCOLLECTIVE ;  /* 0x000000000000791b */ /* 0x003fea0003800000 */
.L_x_20057:
[----:B------:R-:W-:Y:S02]  /*cef0*/  IMAD.MOV.U32 R101, RZ, RZ, 0x10 ;  /* 0x00000010ff657424 */ /* 0x000fe400078e00ff */
[----:B------:R-:W-:-:S04]  /*cf00*/  IMAD.MOV.U32 R98, RZ, RZ, R100 ;  /* 0x000000ffff627224 */ /* 0x000fc800078e0064 */
[----:B------:R-:W-:-:S05]  /*cf10*/  FADD.FTZ R98, R81, R98 ;  /* 0x0000006251627221 */ /* 0x000fca0000010000 */
[----:B------:R-:W-:-:S07]  /*cf20*/  MOV R102, R98 ;  /* 0x0000006200667202 */ /* 0x000fce0000000f00 */
[----:B------:R-:W-:Y:S05]  /*cf30*/  WARPSYNC.COLLECTIVE R99, `(.L_x_20058) ;  /* 0x0000000063087348 */ /* 0x000fea0003c00000 */
[----:B------:R0:W1:Y:S02]  /*cf40*/  SHFL.BFLY P0, R100, R102, R101, R104 ;  /* 0x0c00006566647389 */ /* 0x0000640000000068 */
[----:B01----:R-:W-:Y:S05]  /*cf50*/  ENDCOLLECTIVE ;  /* 0x000000000000791b */ /* 0x003fea0003800000 */
.L_x_20058:
[----:B------:R-:W-:Y:S01]  /*cf60*/  MOV R95, R100 ;  /* 0x00000064005f7202 */ /* 0x000fe20000000f00 */
[----:B------:R-:W-:Y:S06]  /*cf70*/  BRA `(.L_x_20059) ;  /* 0xfffffff000e47947 */ /* 0x000fec000383ffff */
.L_x_20060:
        /* <DEDUP_REMOVED lines=16> */
.L_x_20380:


//--------------------- .nv.global.init           --------------------------
	.section	.nv.global.init,"aw",@progbits
	.align	4
.nv.global.init:
	.type		mrg32k3aM1SubSeq,@object
	.size		mrg32k3aM1SubSeq,(mrg32k3aM2SubSeq - mrg32k3aM1SubSeq)
mrg32k3aM1SubSeq:
        /*0000*/ 	.byte	0x0b, 0xcc, 0xee, 0x04, 0x73, 0x29, 0x8b, 0x6f, 0xf6, 0x53, 0x03, 0xf6, 0x23, 0xf6, 0xea, 0xda
        /* <DEDUP_REMOVED lines=125> */
	.type		mrg32k3aM2SubSeq,@object
	.size		mrg32k3aM2SubSeq,(mrg32k3aM1 - mrg32k3aM2SubSeq)
mrg32k3aM2SubSeq:
        /* <DEDUP_REMOVED lines=126> */
	.type		mrg32k3aM1,@object
	.size		mrg32k3aM1,(mrg32k3aM1Seq - mrg32k3aM1)
mrg32k3aM1:
        /* <DEDUP_REMOVED lines=144> */
	.type		mrg32k3aM1Seq,@object
	.size		mrg32k3aM1Seq,(mrg32k3aM2 - mrg32k3aM1Seq)
mrg32k3aM1Seq:
        /* <DEDUP_REMOVED lines=144> */
	.type		mrg32k3aM2,@object
	.size		mrg32k3aM2,(mrg32k3aM2Seq - mrg32k3aM2)
mrg32k3aM2:
        /* <DEDUP_REMOVED lines=144> */
	.type		mrg32k3aM2Seq,@object
	.size		mrg32k3aM2Seq,(precalc_xorwow_matrix - mrg32k3aM2Seq)
mrg32k3aM2Seq:
        /* <DEDUP_REMOVED lines=144> */
	.type		precalc_xorwow_matrix,@object
	.size		precalc_xorwow_matrix,(precalc_xorwow_offset_matrix - precalc_xorwow_matrix)
precalc_xorwow_matrix:
        /* <DEDUP_REMOVED lines=6400> */
	.type		precalc_xorwow_offset_matrix,@object
	.size		precalc_xorwow_offset_matrix,(.L_1 - precalc_xorwow_offset_matrix)
precalc_xorwow_offset_matrix:
        /* <DEDUP_REMOVED lines=6400> */
.L_1:


//--------------------- .nv.shared.reserved.0     --------------------------
	.section	.nv.shared.reserved.0,"aw",@nobits
	.weak		__nv_reservedSMEM_offset_0_alias
	.size		__nv_reservedSMEM_offset_0_alias, 0, 64
	.other		__nv_reservedSMEM_offset_0_alias,@"STO_CUDA_RESERVED_SHARED STV_DEFAULT"
__nv_reservedSMEM_offset_0_alias:
	.zero		0
	.zero		64


//--------------------- .nv.constant0._ZN10layer_norm13ln_fwd_kernelINS_13Kernel_traitsI13__nv_bfloat16S2_S2_S2_fjLj512ELj1ELj4ELj1ELj16ENS_18Kernel_traits_baseILj512ES2_S2_S2_S2_fjLj128EEEEELb0ELb0ELb0ELb0EEEvNS_9FwdParamsE --------------------------
	.section	.nv.constant0._ZN10layer_norm13ln_fwd_kernelINS_13Kernel_traitsI13__nv_bfloat16S2_S2_S2_fjLj512ELj1ELj4ELj1ELj16ENS_18Kernel_traits_baseILj512ES2_S2_S2_S2_fjLj128EEEEELb0ELb0ELb0ELb0EEEvNS_9FwdParamsE,"a",@progbits
	.sectionflags	@""
	.align	4
.nv.constant0._ZN10layer_norm13ln_fwd_kernelINS_13Kernel_traitsI13__nv_bfloat16S2_S2_S2_fjLj512ELj1ELj4ELj1ELj16ENS_18Kernel_traits_baseILj512ES2_S2_S2_S2_fjLj128EEEEELb0ELb0ELb0ELb0EEEvNS_9FwdParamsE:
	.zero		1128


//--------------------- .nv.constant0._ZN10layer_norm13ln_fwd_kernelINS_13Kernel_traitsI13__nv_bfloat16S2_S2_S2_fjLj512ELj1ELj4ELj1ELj16ENS_18Kernel_traits_baseILj512ES2_S2_S2_S2_fjLj128EEEEELb0ELb0ELb0ELb1EEEvNS_9FwdParamsE --------------------------
	.section	.nv.constant0._ZN10layer_norm13ln_fwd_kernelINS_13Kernel_traitsI13__nv_bfloat16S2_S2_S2_fjLj512ELj1ELj4ELj1ELj16ENS_18Kernel_traits_baseILj512ES2_S2_S2_S2_fjLj128EEEEELb0ELb0ELb0ELb1EEEvNS_9FwdParamsE,"a",@progbits
	.sectionflags	@""
	.align	4
.nv.constant0._ZN10layer_norm13ln_fwd_kernelINS_13Kernel_traitsI13__nv_bfloat16S2_S2_S2_fjLj512ELj1ELj4ELj1ELj16ENS_18Kernel_traits_baseILj512ES2_S2_S2_S2_fjLj128EEEEELb0ELb0ELb0ELb1EEEvNS_9FwdParamsE:
	.zero		1128


//--------------------- .nv.constant0._ZN10layer_norm13ln_fwd_kernelINS_13Kernel_traitsI13__nv_bfloat16S2_S2_S2_fjLj512ELj1ELj4ELj1ELj16ENS_18Kernel_traits_baseILj512ES2_S2_S2_S2_fjLj128EEEEELb0ELb0ELb1ELb0EEEvNS_9FwdParamsE --------------------------
	.section	.nv.constant0._ZN10layer_norm13ln_fwd_kernelINS_13Kernel_traitsI13__nv_bfloat16S2_S2_S2_fjLj512ELj1ELj4ELj1ELj16ENS_18Kernel_traits_baseILj512ES2_S2_S2_S2_fjLj128EEEEELb0ELb0ELb1ELb0EEEvNS_9FwdParamsE,"a",@progbits
	.sectionflags	@""
	.align	4
.nv.constant0._ZN10layer_norm13ln_fwd_kernelINS_13Kernel_traitsI13__nv_bfloat16S2_S2_S2_fjLj512ELj1ELj4ELj1ELj16ENS_18Kernel_traits_baseILj512ES2_S2_S2_S2_fjLj128EEEEELb0ELb0ELb1ELb0EEEvNS_9FwdParamsE:
	.zero		1128


//--------------------- .nv.constant0._ZN10layer_norm13ln_fwd_kernelINS_13Kernel_traitsI13__nv_bfloat16S2_S2_S2_fjLj512ELj1ELj4ELj1ELj16ENS_18Kernel_traits_baseILj512ES2_S2_S2_S2_fjLj128EEEEELb0ELb0ELb1ELb1EEEvNS_9FwdParamsE --------------------------
	.section	.nv.constant0._ZN10layer_norm13ln_fwd_kernelINS_13Kernel_traitsI13__nv_bfloat16S2_S2_S2_fjLj512ELj1ELj4ELj1ELj16ENS_18Kernel_traits_baseILj512ES2_S2_S2_S2_fjLj128EEEEELb0ELb0ELb1ELb1EEEvNS_9FwdParamsE,"a",@progbits
	.sectionflags	@""
	.align	4
.nv.constant0._ZN10layer_norm13ln_fwd_kernelINS_13Kernel_traitsI13__nv_bfloat16S2_S2_S2_fjLj512ELj1ELj4ELj1ELj16ENS_18Kernel_traits_baseILj512ES2_S2_S2_S2_fjLj128EEEEELb0ELb0ELb1ELb1EEEvNS_9FwdParamsE:
	.zero		1128


//--------------------- .nv.constant0._ZN10layer_norm13ln_fwd_kernelINS_13Kernel_traitsI13__nv_bfloat16S2_S2_S2_fjLj512ELj1ELj4ELj1ELj16ENS_18Kernel_traits_baseILj512ES2_S2_S2_S2_fjLj128EEEEELb0ELb1ELb0ELb0EEEvNS_9FwdParamsE --------------------------
	.section	.nv.constant0._ZN10layer_norm13ln_fwd_kernelINS_13Kernel_traitsI13__nv_bfloat16S2_S2_S2_fjLj512ELj1ELj4ELj1ELj16ENS_18Kernel_traits_baseILj512ES2_S2_S2_S2_fjLj128EEEEELb0ELb1ELb0ELb0EEEvNS_9FwdParamsE,"a",@progbits
	.sectionflags	@""
	.align	4
.nv.constant0._ZN10layer_norm13ln_fwd_kernelINS_13Kernel_traitsI13__nv_bfloat16S2_S2_S2_fjLj512ELj1ELj4ELj1ELj16ENS_18Kernel_traits_baseILj512ES2_S2_S2_S2_fjLj128EEEEELb0ELb1ELb0ELb0EEEvNS_9FwdParamsE:
	.zero		1128


//--------------------- .nv.constant0._ZN10layer_norm13ln_fwd_kernelINS_13Kernel_traitsI13__nv_bfloat16S2_S2_S2_fjLj512ELj1ELj4ELj1ELj16ENS_18Kernel_traits_baseILj512ES2_S2_S2_S2_fjLj128EEEEELb0ELb1ELb0ELb1EEEvNS_9FwdParamsE --------------------------
	.section	.nv.constant0._ZN10layer_norm13ln_fwd_kernelINS_13Kernel_traitsI13__nv_bfloat16S2_S2_S2_fjLj512ELj1ELj4ELj1ELj16ENS_18Kernel_traits_baseILj512ES2_S2_S2_S2_fjLj128EEEEELb0ELb1ELb0ELb1EEEvNS_9FwdParamsE,"a",@progbits
	.sectionflags	@""
	.align	4
.nv.constant0._ZN10layer_norm13ln_fwd_kernelINS_13Kernel_traitsI13__nv_bfloat16S2_S2_S2_fjLj512ELj1ELj4ELj1ELj16ENS_18Kernel_traits_baseILj512ES2_S2_S2_S2_fjLj128EEEEELb0ELb1ELb0ELb1EEEvNS_9FwdParamsE:
	.zero		1128


//--------------------- .nv.constant0._ZN10layer_norm13ln_fwd_kernelINS_13Kernel_traitsI13__nv_bfloat16S2_S2_S2_fjLj512ELj1ELj4ELj1ELj16ENS_18Kernel_traits_baseILj512ES2_S2_S2_S2_fjLj128EEEEELb0ELb1ELb1ELb0EEEvNS_9FwdParamsE --------------------------
	.section	.nv.constant0._ZN10layer_norm13ln_fwd_kernelINS_13Kernel_traitsI13__nv_bfloat16S2_S2_S2_fjLj512ELj1ELj4ELj1ELj16ENS_18Kernel_traits_baseILj512ES2_S2_S2_S2_fjLj128EEEEELb0ELb1ELb1ELb0EEEvNS_9FwdParamsE,"a",@progbits
	.sectionflags	@""
	.align	4
.nv.constant0._ZN10layer_norm13ln_fwd_kernelINS_13Kernel_traitsI13__nv_bfloat16S2_S2_S2_fjLj512ELj1ELj4ELj1ELj16ENS_18Kernel_traits_baseILj512ES2_S2_S2_S2_fjLj128EEEEELb0ELb1ELb1ELb0EEEvNS_9FwdParamsE:
	.zero		1128


//--------------------- .nv.constant0._ZN10layer_norm13ln_fwd_kernelINS_13Kernel_traitsI13__nv_bfloat16S2_S2_S2_fjLj512ELj1ELj4ELj1ELj16ENS_18Kernel_traits_baseILj512ES2_S2_S2_S2_fjLj128EEEEELb0ELb1ELb1ELb1EEEvNS_9FwdParamsE --------------------------
	.section	.nv.constant0._ZN10layer_norm13ln_fwd_kernelINS_13Kernel_traitsI13__nv_bfloat16S2_S2_S2_fjLj512ELj1ELj4ELj1ELj16ENS_18Kernel_traits_baseILj512ES2_S2_S2_S2_fjLj128EEEEELb0ELb1ELb1ELb1EEEvNS_9FwdParamsE,"a",@progbits
	.sectionflags	@""
	.align	4
.nv.constant0._ZN10layer_norm13ln_fwd_kernelINS_13Kernel_traitsI13__nv_bfloat16S2_S2_S2_fjLj512ELj1ELj4ELj1ELj16ENS_18Kernel_traits_baseILj512ES2_S2_S2_S2_fjLj128EEEEELb0ELb1ELb1ELb1EEEvNS_9FwdParamsE:
	.zero		1128


//--------------------- .nv.constant0._ZN10layer_norm13ln_fwd_kernelINS_13Kernel_traitsI13__nv_bfloat16S2_S2_S2_fjLj512ELj1ELj4ELj1ELj16ENS_18Kernel_traits_baseILj512ES2_S2_S2_S2_fjLj128EEEEELb1ELb0ELb0ELb0EEEvNS_9FwdParamsE --------------------------
	.section	.nv.constant0._ZN10layer_norm13ln_fwd_kernelINS_13Kernel_traitsI13__nv_bfloat16S2_S2_S2_fjLj512ELj1ELj4ELj1ELj16ENS_18Kernel_traits_baseILj512ES2_S2_S2_S2_fjLj128EEEEELb1ELb0ELb0ELb0EEEvNS_9FwdParamsE,"a",@progbits
	.sectionflags	@""
	.align	4
.nv.constant0._ZN10layer_norm13ln_fwd_kernelINS_13Kernel_traitsI13__nv_bfloat16S2_S2_S2_fjLj512ELj1ELj4ELj1ELj16ENS_18Kernel_traits_baseILj512ES2_S2_S2_S2_fjLj128EEEEELb1ELb0ELb0ELb0EEEvNS_9FwdParamsE:
	.zero		1128


//--------------------- .nv.constant0._ZN10layer_norm13ln_fwd_kernelINS_13Kernel_traitsI13__nv_bfloat16S2_S2_S2_fjLj512ELj1ELj4ELj1ELj16ENS_18Kernel_traits_baseILj512ES2_S2_S2_S2_fjLj128EEEEELb1ELb0ELb0ELb1EEEvNS_9FwdParamsE --------------------------
	.section	.nv.constant0._ZN10layer_norm13ln_fwd_kernelINS_13Kernel_traitsI13__nv_bfloat16S2_S2_S2_fjLj512ELj1ELj4ELj1ELj16ENS_18Kernel_traits_baseILj512ES2_S2_S2_S2_fjLj128EEEEELb1ELb0ELb0ELb1EEEvNS_9FwdParamsE,"a",@progbits
	.sectionflags	@""
	.align	4
.nv.constant0._ZN10layer_norm13ln_fwd_kernelINS_13Kernel_traitsI13__nv_bfloat16S2_S2_S2_fjLj512ELj1ELj4ELj1ELj16ENS_18Kernel_traits_baseILj512ES2_S2_S2_S2_fjLj128EEEEELb1ELb0ELb0ELb1EEEvNS_9FwdParamsE:
	.zero		1128


//--------------------- .nv.constant0._ZN10layer_norm13ln_fwd_kernelINS_13Kernel_traitsI13__nv_bfloat16S2_S2_S2_fjLj512ELj1ELj4ELj1ELj16ENS_18Kernel_traits_baseILj512ES2_S2_S2_S2_fjLj128EEEEELb1ELb0ELb1ELb0EEEvNS_9FwdParamsE --------------------------
	.section	.nv.constant0._ZN10layer_norm13ln_fwd_kernelINS_13Kernel_traitsI13__nv_bfloat16S2_S2_S2_fjLj512ELj1ELj4ELj1ELj16ENS_18Kernel_traits_baseILj512ES2_S2_S2_S2_fjLj128EEEEELb1ELb0ELb1ELb0EEEvNS_9FwdParamsE,"a",@progbits
	.sectionflags	@""
	.align	4
.nv.constant0._ZN10layer_norm13ln_fwd_kernelINS_13Kernel_traitsI13__nv_bfloat16S2_S2_S2_fjLj512ELj1ELj4ELj1ELj16ENS_18Kernel_traits_baseILj512ES2_S2_S2_S2_fjLj128EEEEELb1ELb0ELb1ELb0EEEvNS_9FwdParamsE:
	.zero		1128


//--------------------- .nv.constant0._ZN10layer_norm13ln_fwd_kernelINS_13Kernel_traitsI13__nv_bfloat16S2_S2_S2_fjLj512ELj1ELj4ELj1ELj16ENS_18Kernel_traits_baseILj512ES2_S2_S2_S2_fjLj128EEEEELb1ELb0ELb1ELb1EEEvNS_9FwdParamsE --------------------------
	.section	.nv.constant0._ZN10layer_norm13ln_fwd_kernelINS_13Kernel_traitsI13__nv_bfloat16S2_S2_S2_fjLj512ELj1ELj4ELj1ELj16ENS_18Kernel_traits_baseILj512ES2_S2_S2_S2_fjLj128EEEEELb1ELb0ELb1ELb1EEEvNS_9FwdParamsE,"a",@progbits
	.sectionflags	@""
	.align	4
.nv.constant0._ZN10layer_norm13ln_fwd_kernelINS_13Kernel_traitsI13__nv_bfloat16S2_S2_S2_fjLj512ELj1ELj4ELj1ELj16ENS_18Kernel_traits_baseILj512ES2_S2_S2_S2_fjLj128EEEEELb1ELb0ELb1ELb1EEEvNS_9FwdParamsE:
	.zero		1128


//--------------------- .nv.constant0._ZN10layer_norm13ln_fwd_kernelINS_13Kernel_traitsI13__nv_bfloat16S2_S2_S2_fjLj512ELj1ELj4ELj1ELj16ENS_18Kernel_traits_baseILj512ES2_S2_S2_S2_fjLj128EEEEELb1ELb1ELb0ELb0EEEvNS_9FwdParamsE --------------------------
	.section	.nv.constant0._ZN10layer_norm13ln_fwd_kernelINS_13Kernel_traitsI13__nv_bfloat16S2_S2_S2_fjLj512ELj1ELj4ELj1ELj16ENS_18Kernel_traits_baseILj512ES2_S2_S2_S2_fjLj128EEEEELb1ELb1ELb0ELb0EEEvNS_9FwdParamsE,"a",@progbits
	.sectionflags	@""
	.align	4
.nv.constant0._ZN10layer_norm13ln_fwd_kernelINS_13Kernel_traitsI13__nv_bfloat16S2_S2_S2_fjLj512ELj1ELj4ELj1ELj16ENS_18Kernel_traits_baseILj512ES2_S2_S2_S2_fjLj128EEEEELb1ELb1ELb0ELb0EEEvNS_9FwdParamsE:
	.zero		1128


//--------------------- .nv.constant0._ZN10layer_norm13ln_fwd_kernelINS_13Kernel_traitsI13__nv_bfloat16S2_S2_S2_fjLj512ELj1ELj4ELj1ELj16ENS_18Kernel_traits_baseILj512ES2_S2_S2_S2_fjLj128EEEEELb1ELb1ELb0ELb1EEEvNS_9FwdParamsE --------------------------
	.section	.nv.constant0._ZN10layer_norm13ln_fwd_kernelINS_13Kernel_traitsI13__nv_bfloat16S2_S2_S2_fjLj512ELj1ELj4ELj1ELj16ENS_18Kernel_traits_baseILj512ES2_S2_S2_S2_fjLj128EEEEELb1ELb1ELb0ELb1EEEvNS_9FwdParamsE,"a",@progbits
	.sectionflags	@""
	.align	4
.nv.constant0._ZN10layer_norm13ln_fwd_kernelINS_13Kernel_traitsI13__nv_bfloat16S2_S2_S2_fjLj512ELj1ELj4ELj1ELj16ENS_18Kernel_traits_baseILj512ES2_S2_S2_S2_fjLj128EEEEELb1ELb1ELb0ELb1EEEvNS_9FwdParamsE:
	.zero		1128


//--------------------- .nv.constant0._ZN10layer_norm13ln_fwd_kernelINS_13Kernel_traitsI13__nv_bfloat16S2_S2_S2_fjLj512ELj1ELj4ELj1ELj16ENS_18Kernel_traits_baseILj512ES2_S2_S2_S2_fjLj128EEEEELb1ELb1ELb1ELb0EEEvNS_9FwdParamsE --------------------------
	.section	.nv.constant0._ZN10layer_norm13ln_fwd_kernelINS_13Kernel_traitsI13__nv_bfloat16S2_S2_S2_fjLj512ELj1ELj4ELj1ELj16ENS_18Kernel_traits_baseILj512ES2_S2_S2_S2_fjLj128EEEEELb1ELb1ELb1ELb0EEEvNS_9FwdParamsE,"a",@progbits
	.sectionflags	@""
	.align	4
.nv.constant0._ZN10layer_norm13ln_fwd_kernelINS_13Kernel_traitsI13__nv_bfloat16S2_S2_S2_fjLj512ELj1ELj4ELj1ELj16ENS_18Kernel_traits_baseILj512ES2_S2_S2_S2_fjLj128EEEEELb1ELb1ELb1ELb0EEEvNS_9FwdParamsE:
	.zero		1128


//--------------------- .nv.constant0._ZN10layer_norm13ln_fwd_kernelINS_13Kernel_traitsI13__nv_bfloat16S2_S2_S2_fjLj512ELj1ELj4ELj1ELj16ENS_18Kernel_traits_baseILj512ES2_S2_S2_S2_fjLj128EEEEELb1ELb1ELb1ELb1EEEvNS_9FwdParamsE --------------------------
	.section	.nv.constant0._ZN10layer_norm13ln_fwd_kernelINS_13Kernel_traitsI13__nv_bfloat16S2_S2_S2_fjLj512ELj1ELj4ELj1ELj16ENS_18Kernel_traits_baseILj512ES2_S2_S2_S2_fjLj128EEEEELb1ELb1ELb1ELb1EEEvNS_9FwdParamsE,"a",@progbits
	.sectionflags	@""
	.align	4
.nv.constant0._ZN10layer_norm13ln_fwd_kernelINS_13Kernel_traitsI13__nv_bfloat16S2_S2_S2_fjLj512ELj1ELj4ELj1ELj16ENS_18Kernel_traits_baseILj512ES2_S2_S2_S2_fjLj128EEEEELb1ELb1ELb1ELb1EEEvNS_9FwdParamsE:
	.zero		1128


//--------------------- .nv.constant0._ZN10layer_norm13ln_fwd_kernelINS_13Kernel_traitsI6__halfS2_S2_S2_fjLj512ELj1ELj4ELj1ELj16ENS_18Kernel_traits_baseILj512ES2_S2_S2_S2_fjLj128EEEEELb0ELb0ELb0ELb0EEEvNS_9FwdParamsE --------------------------
	.section	.nv.constant0._ZN10layer_norm13ln_fwd_kernelINS_13Kernel_traitsI6__halfS2_S2_S2_fjLj512ELj1ELj4ELj1ELj16ENS_18Kernel_traits_baseILj512ES2_S2_S2_S2_fjLj128EEEEELb0ELb0ELb0ELb0EEEvNS_9FwdParamsE,"a",@progbits
	.sectionflags	@""
	.align	4
.nv.constant0._ZN10layer_norm13ln_fwd_kernelINS_13Kernel_traitsI6__halfS2_S2_S2_fjLj512ELj1ELj4ELj1ELj16ENS_18Kernel_traits_baseILj512ES2_S2_S2_S2_fjLj128EEEEELb0ELb0ELb0ELb0EEEvNS_9FwdParamsE:
	.zero		1128


//--------------------- .nv.constant0._ZN10layer_norm13ln_fwd_kernelINS_13Kernel_traitsI6__halfS2_S2_S2_fjLj512ELj1ELj4ELj1ELj16ENS_18Kernel_traits_baseILj512ES2_S2_S2_S2_fjLj128EEEEELb0ELb0ELb0ELb1EEEvNS_9FwdParamsE --------------------------
	.section	.nv.constant0._ZN10layer_norm13ln_fwd_kernelINS_13Kernel_traitsI6__halfS2_S2_S2_fjLj512ELj1ELj4ELj1ELj16ENS_18Kernel_traits_baseILj512ES2_S2_S2_S2_fjLj128EEEEELb0ELb0ELb0ELb1EEEvNS_9FwdParamsE,"a",@progbits
	.sectionflags	@""
	.align	4
.nv.constant0._ZN10layer_norm13ln_fwd_kernelINS_13Kernel_traitsI6__halfS2_S2_S2_fjLj512ELj1ELj4ELj1ELj16ENS_18Kernel_traits_baseILj512ES2_S2_S2_S2_fjLj128EEEEELb0ELb0ELb0ELb1EEEvNS_9FwdParamsE:
	.zero		1128


//--------------------- .nv.constant0._ZN10layer_norm13ln_fwd_kernelINS_13Kernel_traitsI6__halfS2_S2_S2_fjLj512ELj1ELj4ELj1ELj16ENS_18Kernel_traits_baseILj512ES2_S2_S2_S2_fjLj128EEEEELb0ELb0ELb1ELb0EEEvNS_9FwdParamsE --------------------------
	.section	.nv.constant0._ZN10layer_norm13ln_fwd_kernelINS_13Kernel_traitsI6__halfS2_S2_S2_fjLj512ELj1ELj4ELj1ELj16ENS_18Kernel_traits_baseILj512ES2_S2_S2_S2_fjLj128EEEEELb0ELb0ELb1ELb0EEEvNS_9FwdParamsE,"a",@progbits
	.sectionflags	@""
	.align	4
.nv.constant0._ZN10layer_norm13ln_fwd_kernelINS_13Kernel_traitsI6__halfS2_S2_S2_fjLj512ELj1ELj4ELj1ELj16ENS_18Kernel_traits_baseILj512ES2_S2_S2_S2_fjLj128EEEEELb0ELb0ELb1ELb0EEEvNS_9FwdParamsE:
	.zero		1128


//--------------------- .nv.constant0._ZN10layer_norm13ln_fwd_kernelINS_13Kernel_traitsI6__halfS2_S2_S2_fjLj512ELj1ELj4ELj1ELj16ENS_18Kernel_traits_baseILj512ES2_S2_S2_S2_fjLj128EEEEELb0ELb0ELb1ELb1EEEvNS_9FwdParamsE --------------------------
	.section	.nv.constant0._ZN10layer_norm13ln_fwd_kernelINS_13Kernel_traitsI6__halfS2_S2_S2_fjLj512ELj1ELj4ELj1ELj16ENS_18Kernel_traits_baseILj512ES2_S2_S2_S2_fjLj128EEEEELb0ELb0ELb1ELb1EEEvNS_9FwdParamsE,"a",@progbits
	.sectionflags	@""
	.align	4
.nv.constant0._ZN10layer_norm13ln_fwd_kernelINS_13Kernel_traitsI6__halfS2_S2_S2_fjLj512ELj1ELj4ELj1ELj16ENS_18Kernel_traits_baseILj512ES2_S2_S2_S2_fjLj128EEEEELb0ELb0ELb1ELb1EEEvNS_9FwdParamsE:
	.zero		1128


//--------------------- .nv.constant0._ZN10layer_norm13ln_fwd_kernelINS_13Kernel_traitsI6__halfS2_S2_S2_fjLj512ELj1ELj4ELj1ELj16ENS_18Kernel_traits_baseILj512ES2_S2_S2_S2_fjLj128EEEEELb0ELb1ELb0ELb0EEEvNS_9FwdParamsE --------------------------
	.section	.nv.constant0._ZN10layer_norm13ln_fwd_kernelINS_13Kernel_traitsI6__halfS2_S2_S2_fjLj512ELj1ELj4ELj1ELj16ENS_18Kernel_traits_baseILj512ES2_S2_S2_S2_fjLj128EEEEELb0ELb1ELb0ELb0EEEvNS_9FwdParamsE,"a",@progbits
	.sectionflags	@""
	.align	4
.nv.constant0._ZN10layer_norm13ln_fwd_kernelINS_13Kernel_traitsI6__halfS2_S2_S2_fjLj512ELj1ELj4ELj1ELj16ENS_18Kernel_traits_baseILj512ES2_S2_S2_S2_fjLj128EEEEELb0ELb1ELb0ELb0EEEvNS_9FwdParamsE:
	.zero		1128


//--------------------- .nv.constant0._ZN10layer_norm13ln_fwd_kernelINS_13Kernel_traitsI6__halfS2_S2_S2_fjLj512ELj1ELj4ELj1ELj16ENS_18Kernel_traits_baseILj512ES2_S2_S2_S2_fjLj128EEEEELb0ELb1ELb0ELb1EEEvNS_9FwdParamsE --------------------------
	.section	.nv.constant0._ZN10layer_norm13ln_fwd_kernelINS_13Kernel_traitsI6__halfS2_S2_S2_fjLj512ELj1ELj4ELj1ELj16ENS_18Kernel_traits_baseILj512ES2_S2_S2_S2_fjLj128EEEEELb0ELb1ELb0ELb1EEEvNS_9FwdParamsE,"a",@progbits
	.sectionflags	@""
	.align	4
.nv.constant0._ZN10layer_norm13ln_fwd_kernelINS_13Kernel_traitsI6__halfS2_S2_S2_fjLj512ELj1ELj4ELj1ELj16ENS_18Kernel_traits_baseILj512ES2_S2_S2_S2_fjLj128EEEEELb0ELb1ELb0ELb1EEEvNS_9FwdParamsE:
	.zero		1128


//--------------------- .nv.constant0._ZN10layer_norm13ln_fwd_kernelINS_13Kernel_traitsI6__halfS2_S2_S2_fjLj512ELj1ELj4ELj1ELj16ENS_18Kernel_traits_baseILj512ES2_S2_S2_S2_fjLj128EEEEELb0ELb1ELb1ELb0EEEvNS_9FwdParamsE --------------------------
	.section	.nv.constant0._ZN10layer_norm13ln_fwd_kernelINS_13Kernel_traitsI6__halfS2_S2_S2_fjLj512ELj1ELj4ELj1ELj16ENS_18Kernel_traits_baseILj512ES2_S2_S2_S2_fjLj128EEEEELb0ELb1ELb1ELb0EEEvNS_9FwdParamsE,"a",@progbits
	.sectionflags	@""
	.align	4
.nv.constant0._ZN10layer_norm13ln_fwd_kernelINS_13Kernel_traitsI6__halfS2_S2_S2_fjLj512ELj1ELj4ELj1ELj16ENS_18Kernel_traits_baseILj512ES2_S2_S2_S2_fjLj128EEEEELb0ELb1ELb1ELb0EEEvNS_9FwdParamsE:
	.zero		1128


//--------------------- .nv.constant0._ZN10layer_norm13ln_fwd_kernelINS_13Kernel_traitsI6__halfS2_S2_S2_fjLj512ELj1ELj4ELj1ELj16ENS_18Kernel_traits_baseILj512ES2_S2_S2_S2_fjLj128EEEEELb0ELb1ELb1ELb1EEEvNS_9FwdParamsE --------------------------
	.section	.nv.constant0._ZN10layer_norm13ln_fwd_kernelINS_13Kernel_traitsI6__halfS2_S2_S2_fjLj512ELj1ELj4ELj1ELj16ENS_18Kernel_traits_baseILj512ES2_S2_S2_S2_fjLj128EEEEELb0ELb1ELb1ELb1EEEvNS_9FwdParamsE,"a",@progbits
	.sectionflags	@""
	.align	4
.nv.constant0._ZN10layer_norm13ln_fwd_kernelINS_13Kernel_traitsI6__halfS2_S2_S2_fjLj512ELj1ELj4ELj1ELj16ENS_18Kernel_traits_baseILj512ES2_S2_S2_S2_fjLj128EEEEELb0ELb1ELb1ELb1EEEvNS_9FwdParamsE:
	.zero		1128


//--------------------- .nv.constant0._ZN10layer_norm13ln_fwd_kernelINS_13Kernel_traitsI6__halfS2_S2_S2_fjLj512ELj1ELj4ELj1ELj16ENS_18Kernel_traits_baseILj512ES2_S2_S2_S2_fjLj128EEEEELb1ELb0ELb0ELb0EEEvNS_9FwdParamsE --------------------------
	.section	.nv.constant0._ZN10layer_norm13ln_fwd_kernelINS_13Kernel_traitsI6__halfS2_S2_S2_fjLj512ELj1ELj4ELj1ELj16ENS_18Kernel_traits_baseILj512ES2_S2_S2_S2_fjLj128EEEEELb1ELb0ELb0ELb0EEEvNS_9FwdParamsE,"a",@progbits
	.sectionflags	@""
	.align	4
.nv.constant0._ZN10layer_norm13ln_fwd_kernelINS_13Kernel_traitsI6__halfS2_S2_S2_fjLj512ELj1ELj4ELj1ELj16ENS_18Kernel_traits_baseILj512ES2_S2_S2_S2_fjLj128EEEEELb1ELb0ELb0ELb0EEEvNS_9FwdParamsE:
	.zero		1128


//--------------------- .nv.constant0._ZN10layer_norm13ln_fwd_kernelINS_13Kernel_traitsI6__halfS2_S2_S2_fjLj512ELj1ELj4ELj1ELj16ENS_18Kernel_traits_baseILj512ES2_S2_S2_S2_fjLj128EEEEELb1ELb0ELb0ELb1EEEvNS_9FwdParamsE --------------------------
	.section	.nv.constant0._ZN10layer_norm13ln_fwd_kernelINS_13Kernel_traitsI6__halfS2_S2_S2_fjLj512ELj1ELj4ELj1ELj16ENS_18Kernel_traits_baseILj512ES2_S2_S2_S2_fjLj128EEEEELb1ELb0ELb0ELb1EEEvNS_9FwdParamsE,"a",@progbits
	.sectionflags	@""
	.align	4
.nv.constant0._ZN10layer_norm13ln_fwd_kernelINS_13Kernel_traitsI6__halfS2_S2_S2_fjLj512ELj1ELj4ELj1ELj16ENS_18Kernel_traits_baseILj512ES2_S2_S2_S2_fjLj128EEEEELb1ELb0ELb0ELb1EEEvNS_9FwdParamsE:
	.zero		1128


//--------------------- .nv.constant0._ZN10layer_norm13ln_fwd_kernelINS_13Kernel_traitsI6__halfS2_S2_S2_fjLj512ELj1ELj4ELj1ELj16ENS_18Kernel_traits_baseILj512ES2_S2_S2_S2_fjLj128EEEEELb1ELb0ELb1ELb0EEEvNS_9FwdParamsE --------------------------
	.section	.nv.constant0._ZN10layer_norm13ln_fwd_kernelINS_13Kernel_traitsI6__halfS2_S2_S2_fjLj512ELj1ELj4ELj1ELj16ENS_18Kernel_traits_baseILj512ES2_S2_S2_S2_fjLj128EEEEELb1ELb0ELb1ELb0EEEvNS_9FwdParamsE,"a",@progbits
	.sectionflags	@""
	.align	4
.nv.constant0._ZN10layer_norm13ln_fwd_kernelINS_13Kernel_traitsI6__halfS2_S2_S2_fjLj512ELj1ELj4ELj1ELj16ENS_18Kernel_traits_baseILj512ES2_S2_S2_S2_fjLj128EEEEELb1ELb0ELb1ELb0EEEvNS_9FwdParamsE:
	.zero		1128


//--------------------- .nv.constant0._ZN10layer_norm13ln_fwd_kernelINS_13Kernel_traitsI6__halfS2_S2_S2_fjLj512ELj1ELj4ELj1ELj16ENS_18Kernel_traits_baseILj512ES2_S2_S2_S2_fjLj128EEEEELb1ELb0ELb1ELb1EEEvNS_9FwdParamsE --------------------------
	.section	.nv.constant0._ZN10layer_norm13ln_fwd_kernelINS_13Kernel_traitsI6__halfS2_S2_S2_fjLj512ELj1ELj4ELj1ELj16ENS_18Kernel_traits_baseILj512ES2_S2_S2_S2_fjLj128EEEEELb1ELb0ELb1ELb1EEEvNS_9FwdParamsE,"a",@progbits
	.sectionflags	@""
	.align	4
.nv.constant0._ZN10layer_norm13ln_fwd_kernelINS_13Kernel_traitsI6__halfS2_S2_S2_fjLj512ELj1ELj4ELj1ELj16ENS_18Kernel_traits_baseILj512ES2_S2_S2_S2_fjLj128EEEEELb1ELb0ELb1ELb1EEEvNS_9FwdParamsE:
	.zero		1128


//--------------------- .nv.constant0._ZN10layer_norm13ln_fwd_kernelINS_13Kernel_traitsI6__halfS2_S2_S2_fjLj512ELj1ELj4ELj1ELj16ENS_18Kernel_traits_baseILj512ES2_S2_S2_S2_fjLj128EEEEELb1ELb1ELb0ELb0EEEvNS_9FwdParamsE --------------------------
	.section	.nv.constant0._ZN10layer_norm13ln_fwd_kernelINS_13Kernel_traitsI6__halfS2_S2_S2_fjLj512ELj1ELj4ELj1ELj16ENS_18Kernel_traits_baseILj512ES2_S2_S2_S2_fjLj128EEEEELb1ELb1ELb0ELb0EEEvNS_9FwdParamsE,"a",@progbits
	.sectionflags	@""
	.align	4
.nv.constant0._ZN10layer_norm13ln_fwd_kernelINS_13Kernel_traitsI6__halfS2_S2_S2_fjLj512ELj1ELj4ELj1ELj16ENS_18Kernel_traits_baseILj512ES2_S2_S2_S2_fjLj128EEEEELb1ELb1ELb0ELb0EEEvNS_9FwdParamsE:
	.zero		1128


//--------------------- .nv.constant0._ZN10layer_norm13ln_fwd_kernelINS_13Kernel_traitsI6__halfS2_S2_S2_fjLj512ELj1ELj4ELj1ELj16ENS_18Kernel_traits_baseILj512ES2_S2_S2_S2_fjLj128EEEEELb1ELb1ELb0ELb1EEEvNS_9FwdParamsE --------------------------
	.section	.nv.constant0._ZN10layer_norm13ln_fwd_kernelINS_13Kernel_traitsI6__halfS2_S2_S2_fjLj512ELj1ELj4ELj1ELj16ENS_18Kernel_traits_baseILj512ES2_S2_S2_S2_fjLj128EEEEELb1ELb1ELb0ELb1EEEvNS_9FwdParamsE,"a",@progbits
	.sectionflags	@""
	.align	4
.nv.constant0._ZN10layer_norm13ln_fwd_kernelINS_13Kernel_traitsI6__halfS2_S2_S2_fjLj512ELj1ELj4ELj1ELj16ENS_18Kernel_traits_baseILj512ES2_S2_S2_S2_fjLj128EEEEELb1ELb1ELb0ELb1EEEvNS_9FwdParamsE:
	.zero		1128


//--------------------- .nv.constant0._ZN10layer_norm13ln_fwd_kernelINS_13Kernel_traitsI6__halfS2_S2_S2_fjLj512ELj1ELj4ELj1ELj16ENS_18Kernel_traits_baseILj512ES2_S2_S2_S2_fjLj128EEEEELb1ELb1ELb1ELb0EEEvNS_9FwdParamsE --------------------------
	.section	.nv.constant0._ZN10layer_norm13ln_fwd_kernelINS_13Kernel_traitsI6__halfS2_S2_S2_fjLj512ELj1ELj4ELj1ELj16ENS_18Kernel_traits_baseILj512ES2_S2_S2_S2_fjLj128EEEEELb1ELb1ELb1ELb0EEEvNS_9FwdParamsE,"a",@progbits
	.sectionflags	@""
	.align	4
.nv.constant0._ZN10layer_norm13ln_fwd_kernelINS_13Kernel_traitsI6__halfS2_S2_S2_fjLj512ELj1ELj4ELj1ELj16ENS_18Kernel_traits_baseILj512ES2_S2_S2_S2_fjLj128EEEEELb1ELb1ELb1ELb0EEEvNS_9FwdParamsE:
	.zero		1128


//--------------------- .nv.constant0._ZN10layer_norm13ln_fwd_kernelINS_13Kernel_traitsI6__halfS2_S2_S2_fjLj512ELj1ELj4ELj1ELj16ENS_18Kernel_traits_baseILj512ES2_S2_S2_S2_fjLj128EEEEELb1ELb1ELb1ELb1EEEvNS_9FwdParamsE --------------------------
	.section	.nv.constant0._ZN10layer_norm13ln_fwd_kernelINS_13Kernel_traitsI6__halfS2_S2_S2_fjLj512ELj1ELj4ELj1ELj16ENS_18Kernel_traits_baseILj512ES2_S2_S2_S2_fjLj128EEEEELb1ELb1ELb1ELb1EEEvNS_9FwdParamsE,"a",@progbits
	.sectionflags	@""
	.align	4
.nv.constant0._ZN10layer_norm13ln_fwd_kernelINS_13Kernel_traitsI6__halfS2_S2_S2_fjLj512ELj1ELj4ELj1ELj16ENS_18Kernel_traits_baseILj512ES2_S2_S2_S2_fjLj128EEEEELb1ELb1ELb1ELb1EEEvNS_9FwdParamsE:
	.zero		1128


//--------------------- .nv.constant0._ZN10layer_norm13ln_fwd_kernelINS_13Kernel_traitsIf13__nv_bfloat16S2_S2_fjLj512ELj1ELj4ELj1ELj16ENS_18Kernel_traits_baseILj512EfS2_S2_S2_fjLj128EEEEELb0ELb0ELb0ELb0EEEvNS_9FwdParamsE --------------------------
	.section	.nv.constant0._ZN10layer_norm13ln_fwd_kernelINS_13Kernel_traitsIf13__nv_bfloat16S2_S2_fjLj512ELj1ELj4ELj1ELj16ENS_18Kernel_traits_baseILj512EfS2_S2_S2_fjLj128EEEEELb0ELb0ELb0ELb0EEEvNS_9FwdParamsE,"a",@progbits
	.sectionflags	@""
	.align	4
.nv.constant0._ZN10layer_norm13ln_fwd_kernelINS_13Kernel_traitsIf13__nv_bfloat16S2_S2_fjLj512ELj1ELj4ELj1ELj16ENS_18Kernel_traits_baseILj512EfS2_S2_S2_fjLj128EEEEELb0ELb0ELb0ELb0EEEvNS_9FwdParamsE:
	.zero		1128


//--------------------- .nv.constant0._ZN10layer_norm13ln_fwd_kernelINS_13Kernel_traitsIf13__nv_bfloat16S2_S2_fjLj512ELj1ELj4ELj1ELj16ENS_18Kernel_traits_baseILj512EfS2_S2_S2_fjLj128EEEEELb0ELb0ELb0ELb1EEEvNS_9FwdParamsE --------------------------
	.section	.nv.constant0._ZN10layer_norm13ln_fwd_kernelINS_13Kernel_traitsIf13__nv_bfloat16S2_S2_fjLj512ELj1ELj4ELj1ELj16ENS_18Kernel_traits_baseILj512EfS2_S2_S2_fjLj128EEEEELb0ELb0ELb0ELb1EEEvNS_9FwdParamsE,"a",@progbits
	.sectionflags	@""
	.align	4
.nv.constant0._ZN10layer_norm13ln_fwd_kernelINS_13Kernel_traitsIf13__nv_bfloat16S2_S2_fjLj512ELj1ELj4ELj1ELj16ENS_18Kernel_traits_baseILj512EfS2_S2_S2_fjLj128EEEEELb0ELb0ELb0ELb1EEEvNS_9FwdParamsE:
	.zero		1128


//--------------------- .nv.constant0._ZN10layer_norm13ln_fwd_kernelINS_13Kernel_traitsIf13__nv_bfloat16S2_S2_fjLj512ELj1ELj4ELj1ELj16ENS_18Kernel_traits_baseILj512EfS2_S2_S2_fjLj128EEEEELb0ELb0ELb1ELb0EEEvNS_9FwdParamsE --------------------------
	.section	.nv.constant0._ZN10layer_norm13ln_fwd_kernelINS_13Kernel_traitsIf13__nv_bfloat16S2_S2_fjLj512ELj1ELj4ELj1ELj16ENS_18Kernel_traits_baseILj512EfS2_S2_S2_fjLj128EEEEELb0ELb0ELb1ELb0EEEvNS_9FwdParamsE,"a",@progbits
	.sectionflags	@""
	.align	4
.nv.constant0._ZN10layer_norm13ln_fwd_kernelINS_13Kernel_traitsIf13__nv_bfloat16S2_S2_fjLj512ELj1ELj4ELj1ELj16ENS_18Kernel_traits_baseILj512EfS2_S2_S2_fjLj128EEEEELb0ELb0ELb1ELb0EEEvNS_9FwdParamsE:
	.zero		1128


//--------------------- .nv.constant0._ZN10layer_norm13ln_fwd_kernelINS_13Kernel_traitsIf13__nv_bfloat16S2_S2_fjLj512ELj1ELj4ELj1ELj16ENS_18Kernel_traits_baseILj512EfS2_S2_S2_fjLj128EEEEELb0ELb0ELb1ELb1EEEvNS_9FwdParamsE --------------------------
	.section	.nv.constant0._ZN10layer_norm13ln_fwd_kernelINS_13Kernel_traitsIf13__nv_bfloat16S2_S2_fjLj512ELj1ELj4ELj1ELj16ENS_18Kernel_traits_baseILj512EfS2_S2_S2_fjLj128EEEEELb0ELb0ELb1ELb1EEEvNS_9FwdParamsE,"a",@progbits
	.sectionflags	@""
	.align	4
.nv.constant0._ZN10layer_norm13ln_fwd_kernelINS_13Kernel_traitsIf13__nv_bfloat16S2_S2_fjLj512ELj1ELj4ELj1ELj16ENS_18Kernel_traits_baseILj512EfS2_S2_S2_fjLj128EEEEELb0ELb0ELb1ELb1EEEvNS_9FwdParamsE:
	.zero		1128


//--------------------- .nv.constant0._ZN10layer_norm13ln_fwd_kernelINS_13Kernel_traitsIf13__nv_bfloat16S2_S2_fjLj512ELj1ELj4ELj1ELj16ENS_18Kernel_traits_baseILj512EfS2_S2_S2_fjLj128EEEEELb0ELb1ELb0ELb0EEEvNS_9FwdParamsE --------------------------
	.section	.nv.constant0._ZN10layer_norm13ln_fwd_kernelINS_13Kernel_traitsIf13__nv_bfloat16S2_S2_fjLj512ELj1ELj4ELj1ELj16ENS_18Kernel_traits_baseILj512EfS2_S2_S2_fjLj128EEEEELb0ELb1ELb0ELb0EEEvNS_9FwdParamsE,"a",@progbits
	.sectionflags	@""
	.align	4
.nv.constant0._ZN10layer_norm13ln_fwd_kernelINS_13Kernel_traitsIf13__nv_bfloat16S2_S2_fjLj512ELj1ELj4ELj1ELj16ENS_18Kernel_traits_baseILj512EfS2_S2_S2_fjLj128EEEEELb0ELb1ELb0ELb0EEEvNS_9FwdParamsE:
	.zero		1128


//--------------------- .nv.constant0._ZN10layer_norm13ln_fwd_kernelINS_13Kernel_traitsIf13__nv_bfloat16S2_S2_fjLj512ELj1ELj4ELj1ELj16ENS_18Kernel_traits_baseILj512EfS2_S2_S2_fjLj128EEEEELb0ELb1ELb0ELb1EEEvNS_9FwdParamsE --------------------------
	.section	.nv.constant0._ZN10layer_norm13ln_fwd_kernelINS_13Kernel_traitsIf13__nv_bfloat16S2_S2_fjLj512ELj1ELj4ELj1ELj16ENS_18Kernel_traits_baseILj512EfS2_S2_S2_fjLj128EEEEELb0ELb1ELb0ELb1EEEvNS_9FwdParamsE,"a",@progbits
	.sectionflags	@""
	.align	4
.nv.constant0._ZN10layer_norm13ln_fwd_kernelINS_13Kernel_traitsIf13__nv_bfloat16S2_S2_fjLj512ELj1ELj4ELj1ELj16ENS_18Kernel_traits_baseILj512EfS2_S2_S2_fjLj128EEEEELb0ELb1ELb0ELb1EEEvNS_9FwdParamsE:
	.zero		1128


//--------------------- .nv.constant0._ZN10layer_norm13ln_fwd_kernelINS_13Kernel_traitsIf13__nv_bfloat16S2_S2_fjLj512ELj1ELj4ELj1ELj16ENS_18Kernel_traits_baseILj512EfS2_S2_S2_fjLj128EEEEELb0ELb1ELb1ELb0EEEvNS_9FwdParamsE --------------------------
	.section	.nv.constant0._ZN10layer_norm13ln_fwd_kernelINS_13Kernel_traitsIf13__nv_bfloat16S2_S2_fjLj512ELj1ELj4ELj1ELj16ENS_18Kernel_traits_baseILj512EfS2_S2_S2_fjLj128EEEEELb0ELb1ELb1ELb0EEEvNS_9FwdParamsE,"a",@progbits
	.sectionflags	@""
	.align	4
.nv.constant0._ZN10layer_norm13ln_fwd_kernelINS_13Kernel_traitsIf13__nv_bfloat16S2_S2_fjLj512ELj1ELj4ELj1ELj16ENS_18Kernel_traits_baseILj512EfS2_S2_S2_fjLj128EEEEELb0ELb1ELb1ELb0EEEvNS_9FwdParamsE:
	.zero		1128


//--------------------- .nv.constant0._ZN10layer_norm13ln_fwd_kernelINS_13Kernel_traitsIf13__nv_bfloat16S2_S2_fjLj512ELj1ELj4ELj1ELj16ENS_18Kernel_traits_baseILj512EfS2_S2_S2_fjLj128EEEEELb0ELb1ELb1ELb1EEEvNS_9FwdParamsE --------------------------
	.section	.nv.constant0._ZN10layer_norm13ln_fwd_kernelINS_13Kernel_traitsIf13__nv_bfloat16S2_S2_fjLj512ELj1ELj4ELj1ELj16ENS_18Kernel_traits_baseILj512EfS2_S2_S2_fjLj128EEEEELb0ELb1ELb1ELb1EEEvNS_9FwdParamsE,"a",@progbits
	.sectionflags	@""
	.align	4
.nv.constant0._ZN10layer_norm13ln_fwd_kernelINS_13Kernel_traitsIf13__nv_bfloat16S2_S2_fjLj512ELj1ELj4ELj1ELj16ENS_18Kernel_traits_baseILj512EfS2_S2_S2_fjLj128EEEEELb0ELb1ELb1ELb1EEEvNS_9FwdParamsE:
	.zero		1128


//--------------------- .nv.constant0._ZN10layer_norm13ln_fwd_kernelINS_13Kernel_traitsIf13__nv_bfloat16S2_S2_fjLj512ELj1ELj4ELj1ELj16ENS_18Kernel_traits_baseILj512EfS2_S2_S2_fjLj128EEEEELb1ELb0ELb0ELb0EEEvNS_9FwdParamsE --------------------------
	.section	.nv.constant0._ZN10layer_norm13ln_fwd_kernelINS_13Kernel_traitsIf13__nv_bfloat16S2_S2_fjLj512ELj1ELj4ELj1ELj16ENS_18Kernel_traits_baseILj512EfS2_S2_S2_fjLj128EEEEELb1ELb0ELb0ELb0EEEvNS_9FwdParamsE,"a",@progbits
	.sectionflags	@""
	.align	4
.nv.constant0._ZN10layer_norm13ln_fwd_kernelINS_13Kernel_traitsIf13__nv_bfloat16S2_S2_fjLj512ELj1ELj4ELj1ELj16ENS_18Kernel_traits_baseILj512EfS2_S2_S2_fjLj128EEEEELb1ELb0ELb0ELb0EEEvNS_9FwdParamsE:
	.zero		1128


//--------------------- .nv.constant0._ZN10layer_norm13ln_fwd_kernelINS_13Kernel_traitsIf13__nv_bfloat16S2_S2_fjLj512ELj1ELj4ELj1ELj16ENS_18Kernel_traits_baseILj512EfS2_S2_S2_fjLj128EEEEELb1ELb0ELb0ELb1EEEvNS_9FwdParamsE --------------------------
	.section	.nv.constant0._ZN10layer_norm13ln_fwd_kernelINS_13Kernel_traitsIf13__nv_bfloat16S2_S2_fjLj512ELj1ELj4ELj1ELj16ENS_18Kernel_traits_baseILj512EfS2_S2_S2_fjLj128EEEEELb1ELb0ELb0ELb1EEEvNS_9FwdParamsE,"a",@progbits
	.sectionflags	@""
	.align	4
.nv.constant0._ZN10layer_norm13ln_fwd_kernelINS_13Kernel_traitsIf13__nv_bfloat16S2_S2_fjLj512ELj1ELj4ELj1ELj16ENS_18Kernel_traits_baseILj512EfS2_S2_S2_fjLj128EEEEELb1ELb0ELb0ELb1EEEvNS_9FwdParamsE:
	.zero		1128


//--------------------- .nv.constant0._ZN10layer_norm13ln_fwd_kernelINS_13Kernel_traitsIf13__nv_bfloat16S2_S2_fjLj512ELj1ELj4ELj1ELj16ENS_18Kernel_traits_baseILj512EfS2_S2_S2_fjLj128EEEEELb1ELb0ELb1ELb0EEEvNS_9FwdParamsE --------------------------
	.section	.nv.constant0._ZN10layer_norm13ln_fwd_kernelINS_13Kernel_traitsIf13__nv_bfloat16S2_S2_fjLj512ELj1ELj4ELj1ELj16ENS_18Kernel_traits_baseILj512EfS2_S2_S2_fjLj128EEEEELb1ELb0ELb1ELb0EEEvNS_9FwdParamsE,"a",@progbits
	.sectionflags	@""
	.align	4
.nv.constant0._ZN10layer_norm13ln_fwd_kernelINS_13Kernel_traitsIf13__nv_bfloat16S2_S2_fjLj512ELj1ELj4ELj1ELj16ENS_18Kernel_traits_baseILj512EfS2_S2_S2_fjLj128EEEEELb1ELb0ELb1ELb0EEEvNS_9FwdParamsE:
	.zero		1128


//--------------------- .nv.constant0._ZN10layer_norm13ln_fwd_kernelINS_13Kernel_traitsIf13__nv_bfloat16S2_S2_fjLj512ELj1ELj4ELj1ELj16ENS_18Kernel_traits_baseILj512EfS2_S2_S2_fjLj128EEEEELb1ELb0ELb1ELb1EEEvNS_9FwdParamsE --------------------------
	.section	.nv.constant0._ZN10layer_norm13ln_fwd_kernelINS_13Kernel_traitsIf13__nv_bfloat16S2_S2_fjLj512ELj1ELj4ELj1ELj16ENS_18Kernel_traits_baseILj512EfS2_S2_S2_fjLj128EEEEELb1ELb0ELb1ELb1EEEvNS_9FwdParamsE,"a",@progbits
	.sectionflags	@""
	.align	4
.nv.constant0._ZN10layer_norm13ln_fwd_kernelINS_13Kernel_traitsIf13__nv_bfloat16S2_S2_fjLj512ELj1ELj4ELj1ELj16ENS_18Kernel_traits_baseILj512EfS2_S2_S2_fjLj128EEEEELb1ELb0ELb1ELb1EEEvNS_9FwdParamsE:
	.zero		1128


//--------------------- .nv.constant0._ZN10layer_norm13ln_fwd_kernelINS_13Kernel_traitsIf13__nv_bfloat16S2_S2_fjLj512ELj1ELj4ELj1ELj16ENS_18Kernel_traits_baseILj512EfS2_S2_S2_fjLj128EEEEELb1ELb1ELb0ELb0EEEvNS_9FwdParamsE --------------------------
	.section	.nv.constant0._ZN10layer_norm13ln_fwd_kernelINS_13Kernel_traitsIf13__nv_bfloat16S2_S2_fjLj512ELj1ELj4ELj1ELj16ENS_18Kernel_traits_baseILj512EfS2_S2_S2_fjLj128EEEEELb1ELb1ELb0ELb0EEEvNS_9FwdParamsE,"a",@progbits
	.sectionflags	@""
	.align	4
.nv.constant0._ZN10layer_norm13ln_fwd_kernelINS_13Kernel_traitsIf13__nv_bfloat16S2_S2_fjLj512ELj1ELj4ELj1ELj16ENS_18Kernel_traits_baseILj512EfS2_S2_S2_fjLj128EEEEELb1ELb1ELb0ELb0EEEvNS_9FwdParamsE:
	.zero		1128


//--------------------- .nv.constant0._ZN10layer_norm13ln_fwd_kernelINS_13Kernel_traitsIf13__nv_bfloat16S2_S2_fjLj512ELj1ELj4ELj1ELj16ENS_18Kernel_traits_baseILj512EfS2_S2_S2_fjLj128EEEEELb1ELb1ELb0ELb1EEEvNS_9FwdParamsE --------------------------
	.section	.nv.constant0._ZN10layer_norm13ln_fwd_kernelINS_13Kernel_traitsIf13__nv_bfloat16S2_S2_fjLj512ELj1ELj4ELj1ELj16ENS_18Kernel_traits_baseILj512EfS2_S2_S2_fjLj128EEEEELb1ELb1ELb0ELb1EEEvNS_9FwdParamsE,"a",@progbits
	.sectionflags	@""
	.align	4
.nv.constant0._ZN10layer_norm13ln_fwd_kernelINS_13Kernel_traitsIf13__nv_bfloat16S2_S2_fjLj512ELj1ELj4ELj1ELj16ENS_18Kernel_traits_baseILj512EfS2_S2_S2_fjLj128EEEEELb1ELb1ELb0ELb1EEEvNS_9FwdParamsE:
	.zero		1128


//--------------------- .nv.constant0._ZN10layer_norm13ln_fwd_kernelINS_13Kernel_traitsIf13__nv_bfloat16S2_S2_fjLj512ELj1ELj4ELj1ELj16ENS_18Kernel_traits_baseILj512EfS2_S2_S2_fjLj128EEEEELb1ELb1ELb1ELb0EEEvNS_9FwdParamsE --------------------------
	.section	.nv.constant0._ZN10layer_norm13ln_fwd_kernelINS_13Kernel_traitsIf13__nv_bfloat16S2_S2_fjLj512ELj1ELj4ELj1ELj16ENS_18Kernel_traits_baseILj512EfS2_S2_S2_fjLj128EEEEELb1ELb1ELb1ELb0EEEvNS_9FwdParamsE,"a",@progbits
	.sectionflags	@""
	.align	4
.nv.constant0._ZN10layer_norm13ln_fwd_kernelINS_13Kernel_traitsIf13__nv_bfloat16S2_S2_fjLj512ELj1ELj4ELj1ELj16ENS_18Kernel_traits_baseILj512EfS2_S2_S2_fjLj128EEEEELb1ELb1ELb1ELb0EEEvNS_9FwdParamsE:
	.zero		1128


//--------------------- .nv.constant0._ZN10layer_norm13ln_fwd_kernelINS_13Kernel_traitsIf13__nv_bfloat16S2_S2_fjLj512ELj1ELj4ELj1ELj16ENS_18Kernel_traits_baseILj512EfS2_S2_S2_fjLj128EEEEELb1ELb1ELb1ELb1EEEvNS_9FwdParamsE --------------------------
	.section	.nv.constant0._ZN10layer_norm13ln_fwd_kernelINS_13Kernel_traitsIf13__nv_bfloat16S2_S2_fjLj512ELj1ELj4ELj1ELj16ENS_18Kernel_traits_baseILj512EfS2_S2_S2_fjLj128EEEEELb1ELb1ELb1ELb1EEEvNS_9FwdParamsE,"a",@progbits
	.sectionflags	@""
	.align	4
.nv.constant0._ZN10layer_norm13ln_fwd_kernelINS_13Kernel_traitsIf13__nv_bfloat16S2_S2_fjLj512ELj1ELj4ELj1ELj16ENS_18Kernel_traits_baseILj512EfS2_S2_S2_fjLj128EEEEELb1ELb1ELb1ELb1EEEvNS_9FwdParamsE:
	.zero		1128


//--------------------- .nv.constant0._ZN10layer_norm13ln_fwd_kernelINS_13Kernel_traitsI13__nv_bfloat16S2_fS2_fjLj512ELj1ELj4ELj1ELj16ENS_18Kernel_traits_baseILj512ES2_S2_fS2_fjLj128EEEEELb0ELb0ELb0ELb0EEEvNS_9FwdParamsE --------------------------
	.section	.nv.constant0._ZN10layer_norm13ln_fwd_kernelINS_13Kernel_traitsI13__nv_bfloat16S2_fS2_fjLj512ELj1ELj4ELj1ELj16ENS_18Kernel_traits_baseILj512ES2_S2_fS2_fjLj128EEEEELb0ELb0ELb0ELb0EEEvNS_9FwdParamsE,"a",@progbits
	.sectionflags	@""
	.align	4
.nv.constant0._ZN10layer_norm13ln_fwd_kernelINS_13Kernel_traitsI13__nv_bfloat16S2_fS2_fjLj512ELj1ELj4ELj1ELj16ENS_18Kernel_traits_baseILj512ES2_S2_fS2_fjLj128EEEEELb0ELb0ELb0ELb0EEEvNS_9FwdParamsE:
	.zero		1128


//--------------------- .nv.constant0._ZN10layer_norm13ln_fwd_kernelINS_13Kernel_traitsI13__nv_bfloat16S2_fS2_fjLj512ELj1ELj4ELj1ELj16ENS_18Kernel_traits_baseILj512ES2_S2_fS2_fjLj128EEEEELb0ELb0ELb0ELb1EEEvNS_9FwdParamsE --------------------------
	.section	.nv.constant0._ZN10layer_norm13ln_fwd_kernelINS_13Kernel_traitsI13__nv_bfloat16S2_fS2_fjLj512ELj1ELj4ELj1ELj16ENS_18Kernel_traits_baseILj512ES2_S2_fS2_fjLj128EEEEELb0ELb0ELb0ELb1EEEvNS_9FwdParamsE,"a",@progbits
	.sectionflags	@""
	.align	4
.nv.constant0._ZN10layer_norm13ln_fwd_kernelINS_13Kernel_traitsI13__nv_bfloat16S2_fS2_fjLj512ELj1ELj4ELj1ELj16ENS_18Kernel_traits_baseILj512ES2_S2_fS2_fjLj128EEEEELb0ELb0ELb0ELb1EEEvNS_9FwdParamsE:
	.zero		1128


//--------------------- .nv.constant0._ZN10layer_norm13ln_fwd_kernelINS_13Kernel_traitsI13__nv_bfloat16S2_fS2_fjLj512ELj1ELj4ELj1ELj16ENS_18Kernel_traits_baseILj512ES2_S2_fS2_fjLj128EEEEELb0ELb0ELb1ELb0EEEvNS_9FwdParamsE --------------------------
	.section	.nv.constant0._ZN10layer_norm13ln_fwd_kernelINS_13Kernel_traitsI13__nv_bfloat16S2_fS2_fjLj512ELj1ELj4ELj1ELj16ENS_18Kernel_traits_baseILj512ES2_S2_fS2_fjLj128EEEEELb0ELb0ELb1ELb0EEEvNS_9FwdParamsE,"a",@progbits
	.sectionflags	@""
	.align	4
.nv.constant0._ZN10layer_norm13ln_fwd_kernelINS_13Kernel_traitsI13__nv_bfloat16S2_fS2_fjLj512ELj1ELj4ELj1ELj16ENS_18Kernel_traits_baseILj512ES2_S2_fS2_fjLj128EEEEELb0ELb0ELb1ELb0EEEvNS_9FwdParamsE:
	.zero		1128


//--------------------- .nv.constant0._ZN10layer_norm13ln_fwd_kernelINS_13Kernel_traitsI13__nv_bfloat16S2_fS2_fjLj512ELj1ELj4ELj1ELj16ENS_18Kernel_traits_baseILj512ES2_S2_fS2_fjLj128EEEEELb0ELb0ELb1ELb1EEEvNS_9FwdParamsE --------------------------
	.section	.nv.constant0._ZN10layer_norm13ln_fwd_kernelINS_13Kernel_traitsI13__nv_bfloat16S2_fS2_fjLj512ELj1ELj4ELj1ELj16ENS_18Kernel_traits_baseILj512ES2_S2_fS2_fjLj128EEEEELb0ELb0ELb1ELb1EEEvNS_9FwdParamsE,"a",@progbits
	.sectionflags	@""
	.align	4
.nv.constant0._ZN10layer_norm13ln_fwd_kernelINS_13Kernel_traitsI13__nv_bfloat16S2_fS2_fjLj512ELj1ELj4ELj1ELj16ENS_18Kernel_traits_baseILj512ES2_S2_fS2_fjLj128EEEEELb0ELb0ELb1ELb1EEEvNS_9FwdParamsE:
	.zero		1128


//--------------------- .nv.constant0._ZN10layer_norm13ln_fwd_kernelINS_13Kernel_traitsI13__nv_bfloat16S2_fS2_fjLj512ELj1ELj4ELj1ELj16ENS_18Kernel_traits_baseILj512ES2_S2_fS2_fjLj128EEEEELb0ELb1ELb0ELb0EEEvNS_9FwdParamsE --------------------------
	.section	.nv.constant0._ZN10layer_norm13ln_fwd_kernelINS_13Kernel_traitsI13__nv_bfloat16S2_fS2_fjLj512ELj1ELj4ELj1ELj16ENS_18Kernel_traits_baseILj512ES2_S2_fS2_fjLj128EEEEELb0ELb1ELb0ELb0EEEvNS_9FwdParamsE,"a",@progbits
	.sectionflags	@""
	.align	4
.nv.constant0._ZN10layer_norm13ln_fwd_kernelINS_13Kernel_traitsI13__nv_bfloat16S2_fS2_fjLj512ELj1ELj4ELj1ELj16ENS_18Kernel_traits_baseILj512ES2_S2_fS2_fjLj128EEEEELb0ELb1ELb0ELb0EEEvNS_9FwdParamsE:
	.zero		1128


//--------------------- .nv.constant0._ZN10layer_norm13ln_fwd_kernelINS_13Kernel_traitsI13__nv_bfloat16S2_fS2_fjLj512ELj1ELj4ELj1ELj16ENS_18Kernel_traits_baseILj512ES2_S2_fS2_fjLj128EEEEELb0ELb1ELb0ELb1EEEvNS_9FwdParamsE --------------------------
	.section	.nv.constant0._ZN10layer_norm13ln_fwd_kernelINS_13Kernel_traitsI13__nv_bfloat16S2_fS2_fjLj512ELj1ELj4ELj1ELj16ENS_18Kernel_traits_baseILj512ES2_S2_fS2_fjLj128EEEEELb0ELb1ELb0ELb1EEEvNS_9FwdParamsE,"a",@progbits
	.sectionflags	@""
	.align	4
.nv.constant0._ZN10layer_norm13ln_fwd_kernelINS_13Kernel_traitsI13__nv_bfloat16S2_fS2_fjLj512ELj1ELj4ELj1ELj16ENS_18Kernel_traits_baseILj512ES2_S2_fS2_fjLj128EEEEELb0ELb1ELb0ELb1EEEvNS_9FwdParamsE:
	.zero		1128


//--------------------- .nv.constant0._ZN10layer_norm13ln_fwd_kernelINS_13Kernel_traitsI13__nv_bfloat16S2_fS2_fjLj512ELj1ELj4ELj1ELj16ENS_18Kernel_traits_baseILj512ES2_S2_fS2_fjLj128EEEEELb0ELb1ELb1ELb0EEEvNS_9FwdParamsE --------------------------
	.section	.nv.constant0._ZN10layer_norm13ln_fwd_kernelINS_13Kernel_traitsI13__nv_bfloat16S2_fS2_fjLj512ELj1ELj4ELj1ELj16ENS_18Kernel_traits_baseILj512ES2_S2_fS2_fjLj128EEEEELb0ELb1ELb1ELb0EEEvNS_9FwdParamsE,"a",@progbits
	.sectionflags	@""
	.align	4
.nv.constant0._ZN10layer_norm13ln_fwd_kernelINS_13Kernel_traitsI13__nv_bfloat16S2_fS2_fjLj512ELj1ELj4ELj1ELj16ENS_18Kernel_traits_baseILj512ES2_S2_fS2_fjLj128EEEEELb0ELb1ELb1ELb0EEEvNS_9FwdParamsE:
	.zero		1128


//--------------------- .nv.constant0._ZN10layer_norm13ln_fwd_kernelINS_13Kernel_traitsI13__nv_bfloat16S2_fS2_fjLj512ELj1ELj4ELj1ELj16ENS_18Kernel_traits_baseILj512ES2_S2_fS2_fjLj128EEEEELb0ELb1ELb1ELb1EEEvNS_9FwdParamsE --------------------------
	.section	.nv.constant0._ZN10layer_norm13ln_fwd_kernelINS_13Kernel_traitsI13__nv_bfloat16S2_fS2_fjLj512ELj1ELj4ELj1ELj16ENS_18Kernel_traits_baseILj512ES2_S2_fS2_fjLj128EEEEELb0ELb1ELb1ELb1EEEvNS_9FwdParamsE,"a",@progbits
	.sectionflags	@""
	.align	4
.nv.constant0._ZN10layer_norm13ln_fwd_kernelINS_13Kernel_traitsI13__nv_bfloat16S2_fS2_fjLj512ELj1ELj4ELj1ELj16ENS_18Kernel_traits_baseILj512ES2_S2_fS2_fjLj128EEEEELb0ELb1ELb1ELb1EEEvNS_9FwdParamsE:
	.zero		1128


//--------------------- .nv.constant0._ZN10layer_norm13ln_fwd_kernelINS_13Kernel_traitsI13__nv_bfloat16S2_fS2_fjLj512ELj1ELj4ELj1ELj16ENS_18Kernel_traits_baseILj512ES2_S2_fS2_fjLj128EEEEELb1ELb0ELb0ELb0EEEvNS_9FwdParamsE --------------------------
	.section	.nv.constant0._ZN10layer_norm13ln_fwd_kernelINS_13Kernel_traitsI13__nv_bfloat16S2_fS2_fjLj512ELj1ELj4ELj1ELj16ENS_18Kernel_traits_baseILj512ES2_S2_fS2_fjLj128EEEEELb1ELb0ELb0ELb0EEEvNS_9FwdParamsE,"a",@progbits
	.sectionflags	@""
	.align	4
.nv.constant0._ZN10layer_norm13ln_fwd_kernelINS_13Kernel_traitsI13__nv_bfloat16S2_fS2_fjLj512ELj1ELj4ELj1ELj16ENS_18Kernel_traits_baseILj512ES2_S2_fS2_fjLj128EEEEELb1ELb0ELb0ELb0EEEvNS_9FwdParamsE:
	.zero		1128


//--------------------- .nv.constant0._ZN10layer_norm13ln_fwd_kernelINS_13Kernel_traitsI13__nv_bfloat16S2_fS2_fjLj512ELj1ELj4ELj1ELj16ENS_18Kernel_traits_baseILj512ES2_S2_fS2_fjLj128EEEEELb1ELb0ELb0ELb1EEEvNS_9FwdParamsE --------------------------
	.section	.nv.constant0._ZN10layer_norm13ln_fwd_kernelINS_13Kernel_traitsI13__nv_bfloat16S2_fS2_fjLj512ELj1ELj4ELj1ELj16ENS_18Kernel_traits_baseILj512ES2_S2_fS2_fjLj128EEEEELb1ELb0ELb0ELb1EEEvNS_9FwdParamsE,"a",@progbits
	.sectionflags	@""
	.align	4
.nv.constant0._ZN10layer_norm13ln_fwd_kernelINS_13Kernel_traitsI13__nv_bfloat16S2_fS2_fjLj512ELj1ELj4ELj1ELj16ENS_18Kernel_traits_baseILj512ES2_S2_fS2_fjLj128EEEEELb1ELb0ELb0ELb1EEEvNS_9FwdParamsE:
	.zero		1128


//--------------------- .nv.constant0._ZN10layer_norm13ln_fwd_kernelINS_13Kernel_traitsI13__nv_bfloat16S2_fS2_fjLj512ELj1ELj4ELj1ELj16ENS_18Kernel_traits_baseILj512ES2_S2_fS2_fjLj128EEEEELb1ELb0ELb1ELb0EEEvNS_9FwdParamsE --------------------------
	.section	.nv.constant0._ZN10layer_norm13ln_fwd_kernelINS_13Kernel_traitsI13__nv_bfloat16S2_fS2_fjLj512ELj1ELj4ELj1ELj16ENS_18Kernel_traits_baseILj512ES2_S2_fS2_fjLj128EEEEELb1ELb0ELb1ELb0EEEvNS_9FwdParamsE,"a",@progbits
	.sectionflags	@""
	.align	4
.nv.constant0._ZN10layer_norm13ln_fwd_kernelINS_13Kernel_traitsI13__nv_bfloat16S2_fS2_fjLj512ELj1ELj4ELj1ELj16ENS_18Kernel_traits_baseILj512ES2_S2_fS2_fjLj128EEEEELb1ELb0ELb1ELb0EEEvNS_9FwdParamsE:
	.zero		1128


//--------------------- .nv.constant0._ZN10layer_norm13ln_fwd_kernelINS_13Kernel_traitsI13__nv_bfloat16S2_fS2_fjLj512ELj1ELj4ELj1ELj16ENS_18Kernel_traits_baseILj512ES2_S2_fS2_fjLj128EEEEELb1ELb0ELb1ELb1EEEvNS_9FwdParamsE --------------------------
	.section	.nv.constant0._ZN10layer_norm13ln_fwd_kernelINS_13Kernel_traitsI13__nv_bfloat16S2_fS2_fjLj512ELj1ELj4ELj1ELj16ENS_18Kernel_traits_baseILj512ES2_S2_fS2_fjLj128EEEEELb1ELb0ELb1ELb1EEEvNS_9FwdParamsE,"a",@progbits
	.sectionflags	@""
	.align	4
.nv.constant0._ZN10layer_norm13ln_fwd_kernelINS_13Kernel_traitsI13__nv_bfloat16S2_fS2_fjLj512ELj1ELj4ELj1ELj16ENS_18Kernel_traits_baseILj512ES2_S2_fS2_fjLj128EEEEELb1ELb0ELb1ELb1EEEvNS_9FwdParamsE:
	.zero		1128


//--------------------- .nv.constant0._ZN10layer_norm13ln_fwd_kernelINS_13Kernel_traitsI13__nv_bfloat16S2_fS2_fjLj512ELj1ELj4ELj1ELj16ENS_18Kernel_traits_baseILj512ES2_S2_fS2_fjLj128EEEEELb1ELb1ELb0ELb0EEEvNS_9FwdParamsE --------------------------
	.section	.nv.constant0._ZN10layer_norm13ln_fwd_kernelINS_13Kernel_traitsI13__nv_bfloat16S2_fS2_fjLj512ELj1ELj4ELj1ELj16ENS_18Kernel_traits_baseILj512ES2_S2_fS2_fjLj128EEEEELb1ELb1ELb0ELb0EEEvNS_9FwdParamsE,"a",@progbits
	.sectionflags	@""
	.align	4
.nv.constant0._ZN10layer_norm13ln_fwd_kernelINS_13Kernel_traitsI13__nv_bfloat16S2_fS2_fjLj512ELj1ELj4ELj1ELj16ENS_18Kernel_traits_baseILj512ES2_S2_fS2_fjLj128EEEEELb1ELb1ELb0ELb0EEEvNS_9FwdParamsE:
	.zero		1128


//--------------------- .nv.constant0._ZN10layer_norm13ln_fwd_kernelINS_13Kernel_traitsI13__nv_bfloat16S2_fS2_fjLj512ELj1ELj4ELj1ELj16ENS_18Kernel_traits_baseILj512ES2_S2_fS2_fjLj128EEEEELb1ELb1ELb0ELb1EEEvNS_9FwdParamsE --------------------------
	.section	.nv.constant0._ZN10layer_norm13ln_fwd_kernelINS_13Kernel_traitsI13__nv_bfloat16S2_fS2_fjLj512ELj1ELj4ELj1ELj16ENS_18Kernel_traits_baseILj512ES2_S2_fS2_fjLj128EEEEELb1ELb1ELb0ELb1EEEvNS_9FwdParamsE,"a",@progbits
	.sectionflags	@""
	.align	4
.nv.constant0._ZN10layer_norm13ln_fwd_kernelINS_13Kernel_traitsI13__nv_bfloat16S2_fS2_fjLj512ELj1ELj4ELj1ELj16ENS_18Kernel_traits_baseILj512ES2_S2_fS2_fjLj128EEEEELb1ELb1ELb0ELb1EEEvNS_9FwdParamsE:
	.zero		1128


//--------------------- .nv.constant0._ZN10layer_norm13ln_fwd_kernelINS_13Kernel_traitsI13__nv_bfloat16S2_fS2_fjLj512ELj1ELj4ELj1ELj16ENS_18Kernel_traits_baseILj512ES2_S2_fS2_fjLj128EEEEELb1ELb1ELb1ELb0EEEvNS_9FwdParamsE --------------------------
	.section	.nv.constant0._ZN10layer_norm13ln_fwd_kernelINS_13Kernel_traitsI13__nv_bfloat16S2_fS2_fjLj512ELj1ELj4ELj1ELj16ENS_18Kernel_traits_baseILj512ES2_S2_fS2_fjLj128EEEEELb1ELb1ELb1ELb0EEEvNS_9FwdParamsE,"a",@progbits
	.sectionflags	@""
	.align	4
.nv.constant0._ZN10layer_norm13ln_fwd_kernelINS_13Kernel_traitsI13__nv_bfloat16S2_fS2_fjLj512ELj1ELj4ELj1ELj16ENS_18Kernel_traits_baseILj512ES2_S2_fS2_fjLj128EEEEELb1ELb1ELb1ELb0EEEvNS_9FwdParamsE:
	.zero		1128


//--------------------- .nv.constant0._ZN10layer_norm13ln_fwd_kernelINS_13Kernel_traitsI13__nv_bfloat16S2_fS2_fjLj512ELj1ELj4ELj1ELj16ENS_18Kernel_traits_baseILj512ES2_S2_fS2_fjLj128EEEEELb1ELb1ELb1ELb1EEEvNS_9FwdParamsE --------------------------
	.section	.nv.constant0._ZN10layer_norm13ln_fwd_kernelINS_13Kernel_traitsI13__nv_bfloat16S2_fS2_fjLj512ELj1ELj4ELj1ELj16ENS_18Kernel_traits_baseILj512ES2_S2_fS2_fjLj128EEEEELb1ELb1ELb1ELb1EEEvNS_9FwdParamsE,"a",@progbits
	.sectionflags	@""
	.align	4
.nv.constant0._ZN10layer_norm13ln_fwd_kernelINS_13Kernel_traitsI13__nv_bfloat16S2_fS2_fjLj512ELj1ELj4ELj1ELj16ENS_18Kernel_traits_baseILj512ES2_S2_fS2_fjLj128EEEEELb1ELb1ELb1ELb1EEEvNS_9FwdParamsE:
	.zero		1128


//--------------------- .nv.constant0._ZN10layer_norm13ln_fwd_kernelINS_13Kernel_traitsIf13__nv_bfloat16fS2_fjLj512ELj1ELj4ELj1ELj16ENS_18Kernel_traits_baseILj512EfS2_fS2_fjLj128EEEEELb0ELb0ELb0ELb0EEEvNS_9FwdParamsE --------------------------
	.section	.nv.constant0._ZN10layer_norm13ln_fwd_kernelINS_13Kernel_traitsIf13__nv_bfloat16fS2_fjLj512ELj1ELj4ELj1ELj16ENS_18Kernel_traits_baseILj512EfS2_fS2_fjLj128EEEEELb0ELb0ELb0ELb0EEEvNS_9FwdParamsE,"a",@progbits
	.sectionflags	@""
	.align	4
.nv.constant0._ZN10layer_norm13ln_fwd_kernelINS_13Kernel_traitsIf13__nv_bfloat16fS2_fjLj512ELj1ELj4ELj1ELj16ENS_18Kernel_traits_baseILj512EfS2_fS2_fjLj128EEEEELb0ELb0ELb0ELb0EEEvNS_9FwdParamsE:
	.zero		1128


//--------------------- .nv.constant0._ZN10layer_norm13ln_fwd_kernelINS_13Kernel_traitsIf13__nv_bfloat16fS2_fjLj512ELj1ELj4ELj1ELj16ENS_18Kernel_traits_baseILj512EfS2_fS2_fjLj128EEEEELb0ELb0ELb0ELb1EEEvNS_9FwdParamsE --------------------------
	.section	.nv.constant0._ZN10layer_norm13ln_fwd_kernelINS_13Kernel_traitsIf13__nv_bfloat16fS2_fjLj512ELj1ELj4ELj1ELj16ENS_18Kernel_traits_baseILj512EfS2_fS2_fjLj128EEEEELb0ELb0ELb0ELb1EEEvNS_9FwdParamsE,"a",@progbits
	.sectionflags	@""
	.align	4
.nv.constant0._ZN10layer_norm13ln_fwd_kernelINS_13Kernel_traitsIf13__nv_bfloat16fS2_fjLj512ELj1ELj4ELj1ELj16ENS_18Kernel_traits_baseILj512EfS2_fS2_fjLj128EEEEELb0ELb0ELb0ELb1EEEvNS_9FwdParamsE:
	.zero		1128


//--------------------- .nv.constant0._ZN10layer_norm13ln_fwd_kernelINS_13Kernel_traitsIf13__nv_bfloat16fS2_fjLj512ELj1ELj4ELj1ELj16ENS_18Kernel_traits_baseILj512EfS2_fS2_fjLj128EEEEELb0ELb0ELb1ELb0EEEvNS_9FwdParamsE --------------------------
	.section	.nv.constant0._ZN10layer_norm13ln_fwd_kernelINS_13Kernel_traitsIf13__nv_bfloat16fS2_fjLj512ELj1ELj4ELj1ELj16ENS_18Kernel_traits_baseILj512EfS2_fS2_fjLj128EEEEELb0ELb0ELb1ELb0EEEvNS_9FwdParamsE,"a",@progbits
	.sectionflags	@""
	.align	4
.nv.constant0._ZN10layer_norm13ln_fwd_kernelINS_13Kernel_traitsIf13__nv_bfloat16fS2_fjLj512ELj1ELj4ELj1ELj16ENS_18Kernel_traits_baseILj512EfS2_fS2_fjLj128EEEEELb0ELb0ELb1ELb0EEEvNS_9FwdParamsE:
	.zero		1128


//--------------------- .nv.constant0._ZN10layer_norm13ln_fwd_kernelINS_13Kernel_traitsIf13__nv_bfloat16fS2_fjLj512ELj1ELj4ELj1ELj16ENS_18Kernel_traits_baseILj512EfS2_fS2_fjLj128EEEEELb0ELb0ELb1ELb1EEEvNS_9FwdParamsE --------------------------
	.section	.nv.constant0._ZN10layer_norm13ln_fwd_kernelINS_13Kernel_traitsIf13__nv_bfloat16fS2_fjLj512ELj1ELj4ELj1ELj16ENS_18Kernel_traits_baseILj512EfS2_fS2_fjLj128EEEEELb0ELb0ELb1ELb1EEEvNS_9FwdParamsE,"a",@progbits
	.sectionflags	@""
	.align	4
.nv.constant0._ZN10layer_norm13ln_fwd_kernelINS_13Kernel_traitsIf13__nv_bfloat16fS2_fjLj512ELj1ELj4ELj1ELj16ENS_18Kernel_traits_baseILj512EfS2_fS2_fjLj128EEEEELb0ELb0ELb1ELb1EEEvNS_9FwdParamsE:
	.zero		1128


//--------------------- .nv.constant0._ZN10layer_norm13ln_fwd_kernelINS_13Kernel_traitsIf13__nv_bfloat16fS2_fjLj512ELj1ELj4ELj1ELj16ENS_18Kernel_traits_baseILj512EfS2_fS2_fjLj128EEEEELb0ELb1ELb0ELb0EEEvNS_9FwdParamsE --------------------------
	.section	.nv.constant0._ZN10layer_norm13ln_fwd_kernelINS_13Kernel_traitsIf13__nv_bfloat16fS2_fjLj512ELj1ELj4ELj1ELj16ENS_18Kernel_traits_baseILj512EfS2_fS2_fjLj128EEEEELb0ELb1ELb0ELb0EEEvNS_9FwdParamsE,"a",@progbits
	.sectionflags	@""
	.align	4
.nv.constant0._ZN10layer_norm13ln_fwd_kernelINS_13Kernel_traitsIf13__nv_bfloat16fS2_fjLj512ELj1ELj4ELj1ELj16ENS_18Kernel_traits_baseILj512EfS2_fS2_fjLj128EEEEELb0ELb1ELb0ELb0EEEvNS_9FwdParamsE:
	.zero		1128


//--------------------- .nv.constant0._ZN10layer_norm13ln_fwd_kernelINS_13Kernel_traitsIf13__nv_bfloat16fS2_fjLj512ELj1ELj4ELj1ELj16ENS_18Kernel_traits_baseILj512EfS2_fS2_fjLj128EEEEELb0ELb1ELb0ELb1EEEvNS_9FwdParamsE --------------------------
	.section	.nv.constant0._ZN10layer_norm13ln_fwd_kernelINS_13Kernel_traitsIf13__nv_bfloat16fS2_fjLj512ELj1ELj4ELj1ELj16ENS_18Kernel_traits_baseILj512EfS2_fS2_fjLj128EEEEELb0ELb1ELb0ELb1EEEvNS_9FwdParamsE,"a",@progbits
	.sectionflags	@""
	.align	4
.nv.constant0._ZN10layer_norm13ln_fwd_kernelINS_13Kernel_traitsIf13__nv_bfloat16fS2_fjLj512ELj1ELj4ELj1ELj16ENS_18Kernel_traits_baseILj512EfS2_fS2_fjLj128EEEEELb0ELb1ELb0ELb1EEEvNS_9FwdParamsE:
	.zero		1128


//--------------------- .nv.constant0._ZN10layer_norm13ln_fwd_kernelINS_13Kernel_traitsIf13__nv_bfloat16fS2_fjLj512ELj1ELj4ELj1ELj16ENS_18Kernel_traits_baseILj512EfS2_fS2_fjLj128EEEEELb0ELb1ELb1ELb0EEEvNS_9FwdParamsE --------------------------
	.section	.nv.constant0._ZN10layer_norm13ln_fwd_kernelINS_13Kernel_traitsIf13__nv_bfloat16fS2_fjLj512ELj1ELj4ELj1ELj16ENS_18Kernel_traits_baseILj512EfS2_fS2_fjLj128EEEEELb0ELb1ELb1ELb0EEEvNS_9FwdParamsE,"a",@progbits
	.sectionflags	@""
	.align	4
.nv.constant0._ZN10layer_norm13ln_fwd_kernelINS_13Kernel_traitsIf13__nv_bfloat16fS2_fjLj512ELj1ELj4ELj1ELj16ENS_18Kernel_traits_baseILj512EfS2_fS2_fjLj128EEEEELb0ELb1ELb1ELb0EEEvNS_9FwdParamsE:
	.zero		1128


//--------------------- .nv.constant0._ZN10layer_norm13ln_fwd_kernelINS_13Kernel_traitsIf13__nv_bfloat16fS2_fjLj512ELj1ELj4ELj1ELj16ENS_18Kernel_traits_baseILj512EfS2_fS2_fjLj128EEEEELb0ELb1ELb1ELb1EEEvNS_9FwdParamsE --------------------------
	.section	.nv.constant0._ZN10layer_norm13ln_fwd_kernelINS_13Kernel_traitsIf13__nv_bfloat16fS2_fjLj512ELj1ELj4ELj1ELj16ENS_18Kernel_traits_baseILj512EfS2_fS2_fjLj128EEEEELb0ELb1ELb1ELb1EEEvNS_9FwdParamsE,"a",@progbits
	.sectionflags	@""
	.align	4
.nv.constant0._ZN10layer_norm13ln_fwd_kernelINS_13Kernel_traitsIf13__nv_bfloat16fS2_fjLj512ELj1ELj4ELj1ELj16ENS_18Kernel_traits_baseILj512EfS2_fS2_fjLj128EEEEELb0ELb1ELb1ELb1EEEvNS_9FwdParamsE:
	.zero		1128


//--------------------- .nv.constant0._ZN10layer_norm13ln_fwd_kernelINS_13Kernel_traitsIf13__nv_bfloat16fS2_fjLj512ELj1ELj4ELj1ELj16ENS_18Kernel_traits_baseILj512EfS2_fS2_fjLj128EEEEELb1ELb0ELb0ELb0EEEvNS_9FwdParamsE --------------------------
	.section	.nv.constant0._ZN10layer_norm13ln_fwd_kernelINS_13Kernel_traitsIf13__nv_bfloat16fS2_fjLj512ELj1ELj4ELj1ELj16ENS_18Kernel_traits_baseILj512EfS2_fS2_fjLj128EEEEELb1ELb0ELb0ELb0EEEvNS_9FwdParamsE,"a",@progbits
	.sectionflags	@""
	.align	4
.nv.constant0._ZN10layer_norm13ln_fwd_kernelINS_13Kernel_traitsIf13__nv_bfloat16fS2_fjLj512ELj1ELj4ELj1ELj16ENS_18Kernel_traits_baseILj512EfS2_fS2_fjLj128EEEEELb1ELb0ELb0ELb0EEEvNS_9FwdParamsE:
	.zero		1128


//--------------------- .nv.constant0._ZN10layer_norm13ln_fwd_kernelINS_13Kernel_traitsIf13__nv_bfloat16fS2_fjLj512ELj1ELj4ELj1ELj16ENS_18Kernel_traits_baseILj512EfS2_fS2_fjLj128EEEEELb1ELb0ELb0ELb1EEEvNS_9FwdParamsE --------------------------
	.section	.nv.constant0._ZN10layer_norm13ln_fwd_kernelINS_13Kernel_traitsIf13__nv_bfloat16fS2_fjLj512ELj1ELj4ELj1ELj16ENS_18Kernel_traits_baseILj512EfS2_fS2_fjLj128EEEEELb1ELb0ELb0ELb1EEEvNS_9FwdParamsE,"a",@progbits
	.sectionflags	@""
	.align	4
.nv.constant0._ZN10layer_norm13ln_fwd_kernelINS_13Kernel_traitsIf13__nv_bfloat16fS2_fjLj512ELj1ELj4ELj1ELj16ENS_18Kernel_traits_baseILj512EfS2_fS2_fjLj128EEEEELb1ELb0ELb0ELb1EEEvNS_9FwdParamsE:
	.zero		1128


//--------------------- .nv.constant0._ZN10layer_norm13ln_fwd_kernelINS_13Kernel_traitsIf13__nv_bfloat16fS2_fjLj512ELj1ELj4ELj1ELj16ENS_18Kernel_traits_baseILj512EfS2_fS2_fjLj128EEEEELb1ELb0ELb1ELb0EEEvNS_9FwdParamsE --------------------------
	.section	.nv.constant0._ZN10layer_norm13ln_fwd_kernelINS_13Kernel_traitsIf13__nv_bfloat16fS2_fjLj512ELj1ELj4ELj1ELj16ENS_18Kernel_traits_baseILj512EfS2_fS2_fjLj128EEEEELb1ELb0ELb1ELb0EEEvNS_9FwdParamsE,"a",@progbits
	.sectionflags	@""
	.align	4
.nv.constant0._ZN10layer_norm13ln_fwd_kernelINS_13Kernel_traitsIf13__nv_bfloat16fS2_fjLj512ELj1ELj4ELj1ELj16ENS_18Kernel_traits_baseILj512EfS2_fS2_fjLj128EEEEELb1ELb0ELb1ELb0EEEvNS_9FwdParamsE:
	.zero		1128


//--------------------- .nv.constant0._ZN10layer_norm13ln_fwd_kernelINS_13Kernel_traitsIf13__nv_bfloat16fS2_fjLj512ELj1ELj4ELj1ELj16ENS_18Kernel_traits_baseILj512EfS2_fS2_fjLj128EEEEELb1ELb0ELb1ELb1EEEvNS_9FwdParamsE --------------------------
	.section	.nv.constant0._ZN10layer_norm13ln_fwd_kernelINS_13Kernel_traitsIf13__nv_bfloat16fS2_fjLj512ELj1ELj4ELj1ELj16ENS_18Kernel_traits_baseILj512EfS2_fS2_fjLj128EEEEELb1ELb0ELb1ELb1EEEvNS_9FwdParamsE,"a",@progbits
	.sectionflags	@""
	.align	4
.nv.constant0._ZN10layer_norm13ln_fwd_kernelINS_13Kernel_traitsIf13__nv_bfloat16fS2_fjLj512ELj1ELj4ELj1ELj16ENS_18Kernel_traits_baseILj512EfS2_fS2_fjLj128EEEEELb1ELb0ELb1ELb1EEEvNS_9FwdParamsE:
	.zero		1128


//--------------------- .nv.constant0._ZN10layer_norm13ln_fwd_kernelINS_13Kernel_traitsIf13__nv_bfloat16fS2_fjLj512ELj1ELj4ELj1ELj16ENS_18Kernel_traits_baseILj512EfS2_fS2_fjLj128EEEEELb1ELb1ELb0ELb0EEEvNS_9FwdParamsE --------------------------
	.section	.nv.constant0._ZN10layer_norm13ln_fwd_kernelINS_13Kernel_traitsIf13__nv_bfloat16fS2_fjLj512ELj1ELj4ELj1ELj16ENS_18Kernel_traits_baseILj512EfS2_fS2_fjLj128EEEEELb1ELb1ELb0ELb0EEEvNS_9FwdParamsE,"a",@progbits
	.sectionflags	@""
	.align	4
.nv.constant0._ZN10layer_norm13ln_fwd_kernelINS_13Kernel_traitsIf13__nv_bfloat16fS2_fjLj512ELj1ELj4ELj1ELj16ENS_18Kernel_traits_baseILj512EfS2_fS2_fjLj128EEEEELb1ELb1ELb0ELb0EEEvNS_9FwdParamsE:
	.zero		1128


//--------------------- .nv.constant0._ZN10layer_norm13ln_fwd_kernelINS_13Kernel_traitsIf13__nv_bfloat16fS2_fjLj512ELj1ELj4ELj1ELj16ENS_18Kernel_traits_baseILj512EfS2_fS2_fjLj128EEEEELb1ELb1ELb0ELb1EEEvNS_9FwdParamsE --------------------------
	.section	.nv.constant0._ZN10layer_norm13ln_fwd_kernelINS_13Kernel_traitsIf13__nv_bfloat16fS2_fjLj512ELj1ELj4ELj1ELj16ENS_18Kernel_traits_baseILj512EfS2_fS2_fjLj128EEEEELb1ELb1ELb0ELb1EEEvNS_9FwdParamsE,"a",@progbits
	.sectionflags	@""
	.align	4
.nv.constant0._ZN10layer_norm13ln_fwd_kernelINS_13Kernel_traitsIf13__nv_bfloat16fS2_fjLj512ELj1ELj4ELj1ELj16ENS_18Kernel_traits_baseILj512EfS2_fS2_fjLj128EEEEELb1ELb1ELb0ELb1EEEvNS_9FwdParamsE:
	.zero		1128


//--------------------- .nv.constant0._ZN10layer_norm13ln_fwd_kernelINS_13Kernel_traitsIf13__nv_bfloat16fS2_fjLj512ELj1ELj4ELj1ELj16ENS_18Kernel_traits_baseILj512EfS2_fS2_fjLj128EEEEELb1ELb1ELb1ELb0EEEvNS_9FwdParamsE --------------------------
	.section	.nv.constant0._ZN10layer_norm13ln_fwd_kernelINS_13Kernel_traitsIf13__nv_bfloat16fS2_fjLj512ELj1ELj4ELj1ELj16ENS_18Kernel_traits_baseILj512EfS2_fS2_fjLj128EEEEELb1ELb1ELb1ELb0EEEvNS_9FwdParamsE,"a",@progbits
	.sectionflags	@""
	.align	4
.nv.constant0._ZN10layer_norm13ln_fwd_kernelINS_13Kernel_traitsIf13__nv_bfloat16fS2_fjLj512ELj1ELj4ELj1ELj16ENS_18Kernel_traits_baseILj512EfS2_fS2_fjLj128EEEEELb1ELb1ELb1ELb0EEEvNS_9FwdParamsE:
	.zero		1128


//--------------------- .nv.constant0._ZN10layer_norm13ln_fwd_kernelINS_13Kernel_traitsIf13__nv_bfloat16fS2_fjLj512ELj1ELj4ELj1ELj16ENS_18Kernel_traits_baseILj512EfS2_fS2_fjLj128EEEEELb1ELb1ELb1ELb1EEEvNS_9FwdParamsE --------------------------
	.section	.nv.constant0._ZN10layer_norm13ln_fwd_kernelINS_13Kernel_traitsIf13__nv_bfloat16fS2_fjLj512ELj1ELj4ELj1ELj16ENS_18Kernel_traits_baseILj512EfS2_fS2_fjLj128EEEEELb1ELb1ELb1ELb1EEEvNS_9FwdParamsE,"a",@progbits
	.sectionflags	@""
	.align	4
.nv.constant0._ZN10layer_norm13ln_fwd_kernelINS_13Kernel_traitsIf13__nv_bfloat16fS2_fjLj512ELj1ELj4ELj1ELj16ENS_18Kernel_traits_baseILj512EfS2_fS2_fjLj128EEEEELb1ELb1ELb1ELb1EEEvNS_9FwdParamsE:
	.zero		1128


//--------------------- .nv.constant0._ZN10layer_norm13ln_fwd_kernelINS_13Kernel_traitsIf6__halfS2_S2_fjLj512ELj1ELj4ELj1ELj16ENS_18Kernel_traits_baseILj512EfS2_S2_S2_fjLj128EEEEELb0ELb0ELb0ELb0EEEvNS_9FwdParamsE --------------------------
	.section	.nv.constant0._ZN10layer_norm13ln_fwd_kernelINS_13Kernel_traitsIf6__halfS2_S2_fjLj512ELj1ELj4ELj1ELj16ENS_18Kernel_traits_baseILj512EfS2_S2_S2_fjLj128EEEEELb0ELb0ELb0ELb0EEEvNS_9FwdParamsE,"a",@progbits
	.sectionflags	@""
	.align	4
.nv.constant0._ZN10layer_norm13ln_fwd_kernelINS_13Kernel_traitsIf6__halfS2_S2_fjLj512ELj1ELj4ELj1ELj16ENS_18Kernel_traits_baseILj512EfS2_S2_S2_fjLj128EEEEELb0ELb0ELb0ELb0EEEvNS_9FwdParamsE:
	.zero		1128


//--------------------- .nv.constant0._ZN10layer_norm13ln_fwd_kernelINS_13Kernel_traitsIf6__halfS2_S2_fjLj512ELj1ELj4ELj1ELj16ENS_18Kernel_traits_baseILj512EfS2_S2_S2_fjLj128EEEEELb0ELb0ELb0ELb1EEEvNS_9FwdParamsE --------------------------
	.section	.nv.constant0._ZN10layer_norm13ln_fwd_kernelINS_13Kernel_traitsIf6__halfS2_S2_fjLj512ELj1ELj4ELj1ELj16ENS_18Kernel_traits_baseILj512EfS2_S2_S2_fjLj128EEEEELb0ELb0ELb0ELb1EEEvNS_9FwdParamsE,"a",@progbits
	.sectionflags	@""
	.align	4
.nv.constant0._ZN10layer_norm13ln_fwd_kernelINS_13Kernel_traitsIf6__halfS2_S2_fjLj512ELj1ELj4ELj1ELj16ENS_18Kernel_traits_baseILj512EfS2_S2_S2_fjLj128EEEEELb0ELb0ELb0ELb1EEEvNS_9FwdParamsE:
	.zero		1128


//--------------------- .nv.constant0._ZN10layer_norm13ln_fwd_kernelINS_13Kernel_traitsIf6__halfS2_S2_fjLj512ELj1ELj4ELj1ELj16ENS_18Kernel_traits_baseILj512EfS2_S2_S2_fjLj128EEEEELb0ELb0ELb1ELb0EEEvNS_9FwdParamsE --------------------------
	.section	.nv.constant0._ZN10layer_norm13ln_fwd_kernelINS_13Kernel_traitsIf6__halfS2_S2_fjLj512ELj1ELj4ELj1ELj16ENS_18Kernel_traits_baseILj512EfS2_S2_S2_fjLj128EEEEELb0ELb0ELb1ELb0EEEvNS_9FwdParamsE,"a",@progbits
	.sectionflags	@""
	.align	4
.nv.constant0._ZN10layer_norm13ln_fwd_kernelINS_13Kernel_traitsIf6__halfS2_S2_fjLj512ELj1ELj4ELj1ELj16ENS_18Kernel_traits_baseILj512EfS2_S2_S2_fjLj128EEEEELb0ELb0ELb1ELb0EEEvNS_9FwdParamsE:
	.zero		1128


//--------------------- .nv.constant0._ZN10layer_norm13ln_fwd_kernelINS_13Kernel_traitsIf6__halfS2_S2_fjLj512ELj1ELj4ELj1ELj16ENS_18Kernel_traits_baseILj512EfS2_S2_S2_fjLj128EEEEELb0ELb0ELb1ELb1EEEvNS_9FwdParamsE --------------------------
	.section	.nv.constant0._ZN10layer_norm13ln_fwd_kernelINS_13Kernel_traitsIf6__halfS2_S2_fjLj512ELj1ELj4ELj1ELj16ENS_18Kernel_traits_baseILj512EfS2_S2_S2_fjLj128EEEEELb0ELb0ELb1ELb1EEEvNS_9FwdParamsE,"a",@progbits
	.sectionflags	@""
	.align	4
.nv.constant0._ZN10layer_norm13ln_fwd_kernelINS_13Kernel_traitsIf6__halfS2_S2_fjLj512ELj1ELj4ELj1ELj16ENS_18Kernel_traits_baseILj512EfS2_S2_S2_fjLj128EEEEELb0ELb0ELb1ELb1EEEvNS_9FwdParamsE:
	.zero		1128


//--------------------- .nv.constant0._ZN10layer_norm13ln_fwd_kernelINS_13Kernel_traitsIf6__halfS2_S2_fjLj512ELj1ELj4ELj1ELj16ENS_18Kernel_traits_baseILj512EfS2_S2_S2_fjLj128EEEEELb0ELb1ELb0ELb0EEEvNS_9FwdParamsE --------------------------
	.section	.nv.constant0._ZN10layer_norm13ln_fwd_kernelINS_13Kernel_traitsIf6__halfS2_S2_fjLj512ELj1ELj4ELj1ELj16ENS_18Kernel_traits_baseILj512EfS2_S2_S2_fjLj128EEEEELb0ELb1ELb0ELb0EEEvNS_9FwdParamsE,"a",@progbits
	.sectionflags	@""
	.align	4
.nv.constant0._ZN10layer_norm13ln_fwd_kernelINS_13Kernel_traitsIf6__halfS2_S2_fjLj512ELj1ELj4ELj1ELj16ENS_18Kernel_traits_baseILj512EfS2_S2_S2_fjLj128EEEEELb0ELb1ELb0ELb0EEEvNS_9FwdParamsE:
	.zero		1128


//--------------------- .nv.constant0._ZN10layer_norm13ln_fwd_kernelINS_13Kernel_traitsIf6__halfS2_S2_fjLj512ELj1ELj4ELj1ELj16ENS_18Kernel_traits_baseILj512EfS2_S2_S2_fjLj128EEEEELb0ELb1ELb0ELb1EEEvNS_9FwdParamsE --------------------------
	.section	.nv.constant0._ZN10layer_norm13ln_fwd_kernelINS_13Kernel_traitsIf6__halfS2_S2_fjLj512ELj1ELj4ELj1ELj16ENS_18Kernel_traits_baseILj512EfS2_S2_S2_fjLj128EEEEELb0ELb1ELb0ELb1EEEvNS_9FwdParamsE,"a",@progbits
	.sectionflags	@""
	.align	4
.nv.constant0._ZN10layer_norm13ln_fwd_kernelINS_13Kernel_traitsIf6__halfS2_S2_fjLj512ELj1ELj4ELj1ELj16ENS_18Kernel_traits_baseILj512EfS2_S2_S2_fjLj128EEEEELb0ELb1ELb0ELb1EEEvNS_9FwdParamsE:
	.zero		1128


//--------------------- .nv.constant0._ZN10layer_norm13ln_fwd_kernelINS_13Kernel_traitsIf6__halfS2_S2_fjLj512ELj1ELj4ELj1ELj16ENS_18Kernel_traits_baseILj512EfS2_S2_S2_fjLj128EEEEELb0ELb1ELb1ELb0EEEvNS_9FwdParamsE --------------------------
	.section	.nv.constant0._ZN10layer_norm13ln_fwd_kernelINS_13Kernel_traitsIf6__halfS2_S2_fjLj512ELj1ELj4ELj1ELj16ENS_18Kernel_traits_baseILj512EfS2_S2_S2_fjLj128EEEEELb0ELb1ELb1ELb0EEEvNS_9FwdParamsE,"a",@progbits
	.sectionflags	@""
	.align	4
.nv.constant0._ZN10layer_norm13ln_fwd_kernelINS_13Kernel_traitsIf6__halfS2_S2_fjLj512ELj1ELj4ELj1ELj16ENS_18Kernel_traits_baseILj512EfS2_S2_S2_fjLj128EEEEELb0ELb1ELb1ELb0EEEvNS_9FwdParamsE:
	.zero		1128


//--------------------- .nv.constant0._ZN10layer_norm13ln_fwd_kernelINS_13Kernel_traitsIf6__halfS2_S2_fjLj512ELj1ELj4ELj1ELj16ENS_18Kernel_traits_baseILj512EfS2_S2_S2_fjLj128EEEEELb0ELb1ELb1ELb1EEEvNS_9FwdParamsE --------------------------
	.section	.nv.constant0._ZN10layer_norm13ln_fwd_kernelINS_13Kernel_traitsIf6__halfS2_S2_fjLj512ELj1ELj4ELj1ELj16ENS_18Kernel_traits_baseILj512EfS2_S2_S2_fjLj128EEEEELb0ELb1ELb1ELb1EEEvNS_9FwdParamsE,"a",@progbits
	.sectionflags	@""
	.align	4
.nv.constant0._ZN10layer_norm13ln_fwd_kernelINS_13Kernel_traitsIf6__halfS2_S2_fjLj512ELj1ELj4ELj1ELj16ENS_18Kernel_traits_baseILj512EfS2_S2_S2_fjLj128EEEEELb0ELb1ELb1ELb1EEEvNS_9FwdParamsE:
	.zero		1128


//--------------------- .nv.constant0._ZN10layer_norm13ln_fwd_kernelINS_13Kernel_traitsIf6__halfS2_S2_fjLj512ELj1ELj4ELj1ELj16ENS_18Kernel_traits_baseILj512EfS2_S2_S2_fjLj128EEEEELb1ELb0ELb0ELb0EEEvNS_9FwdParamsE --------------------------
	.section	.nv.constant0._ZN10layer_norm13ln_fwd_kernelINS_13Kernel_traitsIf6__halfS2_S2_fjLj512ELj1ELj4ELj1ELj16ENS_18Kernel_traits_baseILj512EfS2_S2_S2_fjLj128EEEEELb1ELb0ELb0ELb0EEEvNS_9FwdParamsE,"a",@progbits
	.sectionflags	@""
	.align	4
.nv.constant0._ZN10layer_norm13ln_fwd_kernelINS_13Kernel_traitsIf6__halfS2_S2_fjLj512ELj1ELj4ELj1ELj16ENS_18Kernel_traits_baseILj512EfS2_S2_S2_fjLj128EEEEELb1ELb0ELb0ELb0EEEvNS_9FwdParamsE:
	.zero		1128


//--------------------- .nv.constant0._ZN10layer_norm13ln_fwd_kernelINS_13Kernel_traitsIf6__halfS2_S2_fjLj512ELj1ELj4ELj1ELj16ENS_18Kernel_traits_baseILj512EfS2_S2_S2_fjLj128EEEEELb1ELb0ELb0ELb1EEEvNS_9FwdParamsE --------------------------
	.section	.nv.constant0._ZN10layer_norm13ln_fwd_kernelINS_13Kernel_traitsIf6__halfS2_S2_fjLj512ELj1ELj4ELj1ELj16ENS_18Kernel_traits_baseILj512EfS2_S2_S2_fjLj128EEEEELb1ELb0ELb0ELb1EEEvNS_9FwdParamsE,"a",@progbits
	.sectionflags	@""
	.align	4
.nv.constant0._ZN10layer_norm13ln_fwd_kernelINS_13Kernel_traitsIf6__halfS2_S2_fjLj512ELj1ELj4ELj1ELj16ENS_18Kernel_traits_baseILj512EfS2_S2_S2_fjLj128EEEEELb1ELb0ELb0ELb1EEEvNS_9FwdParamsE:
	.zero		1128


//--------------------- .nv.constant0._ZN10layer_norm13ln_fwd_kernelINS_13Kernel_traitsIf6__halfS2_S2_fjLj512ELj1ELj4ELj1ELj16ENS_18Kernel_traits_baseILj512EfS2_S2_S2_fjLj128EEEEELb1ELb0ELb1ELb0EEEvNS_9FwdParamsE --------------------------
	.section	.nv.constant0._ZN10layer_norm13ln_fwd_kernelINS_13Kernel_traitsIf6__halfS2_S2_fjLj512ELj1ELj4ELj1ELj16ENS_18Kernel_traits_baseILj512EfS2_S2_S2_fjLj128EEEEELb1ELb0ELb1ELb0EEEvNS_9FwdParamsE,"a",@progbits
	.sectionflags	@""
	.align	4
.nv.constant0._ZN10layer_norm13ln_fwd_kernelINS_13Kernel_traitsIf6__halfS2_S2_fjLj512ELj1ELj4ELj1ELj16ENS_18Kernel_traits_baseILj512EfS2_S2_S2_fjLj128EEEEELb1ELb0ELb1ELb0EEEvNS_9FwdParamsE:
	.zero		1128


//--------------------- .nv.constant0._ZN10layer_norm13ln_fwd_kernelINS_13Kernel_traitsIf6__halfS2_S2_fjLj512ELj1ELj4ELj1ELj16ENS_18Kernel_traits_baseILj512EfS2_S2_S2_fjLj128EEEEELb1ELb0ELb1ELb1EEEvNS_9FwdParamsE --------------------------
	.section	.nv.constant0._ZN10layer_norm13ln_fwd_kernelINS_13Kernel_traitsIf6__halfS2_S2_fjLj512ELj1ELj4ELj1ELj16ENS_18Kernel_traits_baseILj512EfS2_S2_S2_fjLj128EEEEELb1ELb0ELb1ELb1EEEvNS_9FwdParamsE,"a",@progbits
	.sectionflags	@""
	.align	4
.nv.constant0._ZN10layer_norm13ln_fwd_kernelINS_13Kernel_traitsIf6__halfS2_S2_fjLj512ELj1ELj4ELj1ELj16ENS_18Kernel_traits_baseILj512EfS2_S2_S2_fjLj128EEEEELb1ELb0ELb1ELb1EEEvNS_9FwdParamsE:
	.zero		1128


//--------------------- .nv.constant0._ZN10layer_norm13ln_fwd_kernelINS_13Kernel_traitsIf6__halfS2_S2_fjLj512ELj1ELj4ELj1ELj16ENS_18Kernel_traits_baseILj512EfS2_S2_S2_fjLj128EEEEELb1ELb1ELb0ELb0EEEvNS_9FwdParamsE --------------------------
	.section	.nv.constant0._ZN10layer_norm13ln_fwd_kernelINS_13Kernel_traitsIf6__halfS2_S2_fjLj512ELj1ELj4ELj1ELj16ENS_18Kernel_traits_baseILj512EfS2_S2_S2_fjLj128EEEEELb1ELb1ELb0ELb0EEEvNS_9FwdParamsE,"a",@progbits
	.sectionflags	@""
	.align	4
.nv.constant0._ZN10layer_norm13ln_fwd_kernelINS_13Kernel_traitsIf6__halfS2_S2_fjLj512ELj1ELj4ELj1ELj16ENS_18Kernel_traits_baseILj512EfS2_S2_S2_fjLj128EEEEELb1ELb1ELb0ELb0EEEvNS_9FwdParamsE:
	.zero		1128


//--------------------- .nv.constant0._ZN10layer_norm13ln_fwd_kernelINS_13Kernel_traitsIf6__halfS2_S2_fjLj512ELj1ELj4ELj1ELj16ENS_18Kernel_traits_baseILj512EfS2_S2_S2_fjLj128EEEEELb1ELb1ELb0ELb1EEEvNS_9FwdParamsE --------------------------
	.section	.nv.constant0._ZN10layer_norm13ln_fwd_kernelINS_13Kernel_traitsIf6__halfS2_S2_fjLj512ELj1ELj4ELj1ELj16ENS_18Kernel_traits_baseILj512EfS2_S2_S2_fjLj128EEEEELb1ELb1ELb0ELb1EEEvNS_9FwdParamsE,"a",@progbits
	.sectionflags	@""
	.align	4
.nv.constant0._ZN10layer_norm13ln_fwd_kernelINS_13Kernel_traitsIf6__halfS2_S2_fjLj512ELj1ELj4ELj1ELj16ENS_18Kernel_traits_baseILj512EfS2_S2_S2_fjLj128EEEEELb1ELb1ELb0ELb1EEEvNS_9FwdParamsE:
	.zero		1128


//--------------------- .nv.constant0._ZN10layer_norm13ln_fwd_kernelINS_13Kernel_traitsIf6__halfS2_S2_fjLj512ELj1ELj4ELj1ELj16ENS_18Kernel_traits_baseILj512EfS2_S2_S2_fjLj128EEEEELb1ELb1ELb1ELb0EEEvNS_9FwdParamsE --------------------------
	.section	.nv.constant0._ZN10layer_norm13ln_fwd_kernelINS_13Kernel_traitsIf6__halfS2_S2_fjLj512ELj1ELj4ELj1ELj16ENS_18Kernel_traits_baseILj512EfS2_S2_S2_fjLj128EEEEELb1ELb1ELb1ELb0EEEvNS_9FwdParamsE,"a",@progbits
	.sectionflags	@""
	.align	4
.nv.constant0._ZN10layer_norm13ln_fwd_kernelINS_13Kernel_traitsIf6__halfS2_S2_fjLj512ELj1ELj4ELj1ELj16ENS_18Kernel_traits_baseILj512EfS2_S2_S2_fjLj128EEEEELb1ELb1ELb1ELb0EEEvNS_9FwdParamsE:
	.zero		1128


//--------------------- .nv.constant0._ZN10layer_norm13ln_fwd_kernelINS_13Kernel_traitsIf6__halfS2_S2_fjLj512ELj1ELj4ELj1ELj16ENS_18Kernel_traits_baseILj512EfS2_S2_S2_fjLj128EEEEELb1ELb1ELb1ELb1EEEvNS_9FwdParamsE --------------------------
	.section	.nv.constant0._ZN10layer_norm13ln_fwd_kernelINS_13Kernel_traitsIf6__halfS2_S2_fjLj512ELj1ELj4ELj1ELj16ENS_18Kernel_traits_baseILj512EfS2_S2_S2_fjLj128EEEEELb1ELb1ELb1ELb1EEEvNS_9FwdParamsE,"a",@progbits
	.sectionflags	@""
	.align	4
.nv.constant0._ZN10layer_norm13ln_fwd_kernelINS_13Kernel_traitsIf6__halfS2_S2_fjLj512ELj1ELj4ELj1ELj16ENS_18Kernel_traits_baseILj512EfS2_S2_S2_fjLj128EEEEELb1ELb1ELb1ELb1EEEvNS_9FwdParamsE:
	.zero		1128


//--------------------- .nv.constant0._ZN10layer_norm13ln_fwd_kernelINS_13Kernel_traitsI6__halfS2_fS2_fjLj512ELj1ELj4ELj1ELj16ENS_18Kernel_traits_baseILj512ES2_S2_fS2_fjLj128EEEEELb0ELb0ELb0ELb0EEEvNS_9FwdParamsE --------------------------
	.section	.nv.constant0._ZN10layer_norm13ln_fwd_kernelINS_13Kernel_traitsI6__halfS2_fS2_fjLj512ELj1ELj4ELj1ELj16ENS_18Kernel_traits_baseILj512ES2_S2_fS2_fjLj128EEEEELb0ELb0ELb0ELb0EEEvNS_9FwdParamsE,"a",@progbits
	.sectionflags	@""
	.align	4
.nv.constant0._ZN10layer_norm13ln_fwd_kernelINS_13Kernel_traitsI6__halfS2_fS2_fjLj512ELj1ELj4ELj1ELj16ENS_18Kernel_traits_baseILj512ES2_S2_fS2_fjLj128EEEEELb0ELb0ELb0ELb0EEEvNS_9FwdParamsE:
	.zero		1128


//--------------------- .nv.constant0._ZN10layer_norm13ln_fwd_kernelINS_13Kernel_traitsI6__halfS2_fS2_fjLj512ELj1ELj4ELj1ELj16ENS_18Kernel_traits_baseILj512ES2_S2_fS2_fjLj128EEEEELb0ELb0ELb0ELb1EEEvNS_9FwdParamsE --------------------------
	.section	.nv.constant0._ZN10layer_norm13ln_fwd_kernelINS_13Kernel_traitsI6__halfS2_fS2_fjLj512ELj1ELj4ELj1ELj16ENS_18Kernel_traits_baseILj512ES2_S2_fS2_fjLj128EEEEELb0ELb0ELb0ELb1EEEvNS_9FwdParamsE,"a",@progbits
	.sectionflags	@""
	.align	4
.nv.constant0._ZN10layer_norm13ln_fwd_kernelINS_13Kernel_traitsI6__halfS2_fS2_fjLj512ELj1ELj4ELj1ELj16ENS_18Kernel_traits_baseILj512ES2_S2_fS2_fjLj128EEEEELb0ELb0ELb0ELb1EEEvNS_9FwdParamsE:
	.zero		1128


//--------------------- .nv.constant0._ZN10layer_norm13ln_fwd_kernelINS_13Kernel_traitsI6__halfS2_fS2_fjLj512ELj1ELj4ELj1ELj16ENS_18Kernel_traits_baseILj512ES2_S2_fS2_fjLj128EEEEELb0ELb0ELb1ELb0EEEvNS_9FwdParamsE --------------------------
	.section	.nv.constant0._ZN10layer_norm13ln_fwd_kernelINS_13Kernel_traitsI6__halfS2_fS2_fjLj512ELj1ELj4ELj1ELj16ENS_18Kernel_traits_baseILj512ES2_S2_fS2_fjLj128EEEEELb0ELb0ELb1ELb0EEEvNS_9FwdParamsE,"a",@progbits
	.sectionflags	@""
	.align	4
.nv.constant0._ZN10layer_norm13ln_fwd_kernelINS_13Kernel_traitsI6__halfS2_fS2_fjLj512ELj1ELj4ELj1ELj16ENS_18Kernel_traits_baseILj512ES2_S2_fS2_fjLj128EEEEELb0ELb0ELb1ELb0EEEvNS_9FwdParamsE:
	.zero		1128


//--------------------- .nv.constant0._ZN10layer_norm13ln_fwd_kernelINS_13Kernel_traitsI6__halfS2_fS2_fjLj512ELj1ELj4ELj1ELj16ENS_18Kernel_traits_baseILj512ES2_S2_fS2_fjLj128EEEEELb0ELb0ELb1ELb1EEEvNS_9FwdParamsE --------------------------
	.section	.nv.constant0._ZN10layer_norm13ln_fwd_kernelINS_13Kernel_traitsI6__halfS2_fS2_fjLj512ELj1ELj4ELj1ELj16ENS_18Kernel_traits_baseILj512ES2_S2_fS2_fjLj128EEEEELb0ELb0ELb1ELb1EEEvNS_9FwdParamsE,"a",@progbits
	.sectionflags	@""
	.align	4
.nv.constant0._ZN10layer_norm13ln_fwd_kernelINS_13Kernel_traitsI6__halfS2_fS2_fjLj512ELj1ELj4ELj1ELj16ENS_18Kernel_traits_baseILj512ES2_S2_fS2_fjLj128EEEEELb0ELb0ELb1ELb1EEEvNS_9FwdParamsE:
	.zero		1128


//--------------------- .nv.constant0._ZN10layer_norm13ln_fwd_kernelINS_13Kernel_traitsI6__halfS2_fS2_fjLj512ELj1ELj4ELj1ELj16ENS_18Kernel_traits_baseILj512ES2_S2_fS2_fjLj128EEEEELb0ELb1ELb0ELb0EEEvNS_9FwdParamsE --------------------------
	.section	.nv.constant0._ZN10layer_norm13ln_fwd_kernelINS_13Kernel_traitsI6__halfS2_fS2_fjLj512ELj1ELj4ELj1ELj16ENS_18Kernel_traits_baseILj512ES2_S2_fS2_fjLj128EEEEELb0ELb1ELb0ELb0EEEvNS_9FwdParamsE,"a",@progbits
	.sectionflags	@""
	.align	4
.nv.constant0._ZN10layer_norm13ln_fwd_kernelINS_13Kernel_traitsI6__halfS2_fS2_fjLj512ELj1ELj4ELj1ELj16ENS_18Kernel_traits_baseILj512ES2_S2_fS2_fjLj128EEEEELb0ELb1ELb0ELb0EEEvNS_9FwdParamsE:
	.zero		1128


//--------------------- .nv.constant0._ZN10layer_norm13ln_fwd_kernelINS_13Kernel_traitsI6__halfS2_fS2_fjLj512ELj1ELj4ELj1ELj16ENS_18Kernel_traits_baseILj512ES2_S2_fS2_fjLj128EEEEELb0ELb1ELb0ELb1EEEvNS_9FwdParamsE --------------------------
	.section	.nv.constant0._ZN10layer_norm13ln_fwd_kernelINS_13Kernel_traitsI6__halfS2_fS2_fjLj512ELj1ELj4ELj1ELj16ENS_18Kernel_traits_baseILj512ES2_S2_fS2_fjLj128EEEEELb0ELb1ELb0ELb1EEEvNS_9FwdParamsE,"a",@progbits
	.sectionflags	@""
	.align	4
.nv.constant0._ZN10layer_norm13ln_fwd_kernelINS_13Kernel_traitsI6__halfS2_fS2_fjLj512ELj1ELj4ELj1ELj16ENS_18Kernel_traits_baseILj512ES2_S2_fS2_fjLj128EEEEELb0ELb1ELb0ELb1EEEvNS_9FwdParamsE:
	.zero		1128


//--------------------- .nv.constant0._ZN10layer_norm13ln_fwd_kernelINS_13Kernel_traitsI6__halfS2_fS2_fjLj512ELj1ELj4ELj1ELj16ENS_18Kernel_traits_baseILj512ES2_S2_fS2_fjLj128EEEEELb0ELb1ELb1ELb0EEEvNS_9FwdParamsE --------------------------
	.section	.nv.constant0._ZN10layer_norm13ln_fwd_kernelINS_13Kernel_traitsI6__halfS2_fS2_fjLj512ELj1ELj4ELj1ELj16ENS_18Kernel_traits_baseILj512ES2_S2_fS2_fjLj128EEEEELb0ELb1ELb1ELb0EEEvNS_9FwdParamsE,"a",@progbits
	.sectionflags	@""
	.align	4
.nv.constant0._ZN10layer_norm13ln_fwd_kernelINS_13Kernel_traitsI6__halfS2_fS2_fjLj512ELj1ELj4ELj1ELj16ENS_18Kernel_traits_baseILj512ES2_S2_fS2_fjLj128EEEEELb0ELb1ELb1ELb0EEEvNS_9FwdParamsE:
	.zero		1128


//--------------------- .nv.constant0._ZN10layer_norm13ln_fwd_kernelINS_13Kernel_traitsI6__halfS2_fS2_fjLj512ELj1ELj4ELj1ELj16ENS_18Kernel_traits_baseILj512ES2_S2_fS2_fjLj128EEEEELb0ELb1ELb1ELb1EEEvNS_9FwdParamsE --------------------------
	.section	.nv.constant0._ZN10layer_norm13ln_fwd_kernelINS_13Kernel_traitsI6__halfS2_fS2_fjLj512ELj1ELj4ELj1ELj16ENS_18Kernel_traits_baseILj512ES2_S2_fS2_fjLj128EEEEELb0ELb1ELb1ELb1EEEvNS_9FwdParamsE,"a",@progbits
	.sectionflags	@""
	.align	4
.nv.constant0._ZN10layer_norm13ln_fwd_kernelINS_13Kernel_traitsI6__halfS2_fS2_fjLj512ELj1ELj4ELj1ELj16ENS_18Kernel_traits_baseILj512ES2_S2_fS2_fjLj128EEEEELb0ELb1ELb1ELb1EEEvNS_9FwdParamsE:
	.zero		1128


//--------------------- .nv.constant0._ZN10layer_norm13ln_fwd_kernelINS_13Kernel_traitsI6__halfS2_fS2_fjLj512ELj1ELj4ELj1ELj16ENS_18Kernel_traits_baseILj512ES2_S2_fS2_fjLj128EEEEELb1ELb0ELb0ELb0EEEvNS_9FwdParamsE --------------------------
	.section	.nv.constant0._ZN10layer_norm13ln_fwd_kernelINS_13Kernel_traitsI6__halfS2_fS2_fjLj512ELj1ELj4ELj1ELj16ENS_18Kernel_traits_baseILj512ES2_S2_fS2_fjLj128EEEEELb1ELb0ELb0ELb0EEEvNS_9FwdParamsE,"a",@progbits
	.sectionflags	@""
	.align	4
.nv.constant0._ZN10layer_norm13ln_fwd_kernelINS_13Kernel_traitsI6__halfS2_fS2_fjLj512ELj1ELj4ELj1ELj16ENS_18Kernel_traits_baseILj512ES2_S2_fS2_fjLj128EEEEELb1ELb0ELb0ELb0EEEvNS_9FwdParamsE:
	.zero		1128


//--------------------- .nv.constant0._ZN10layer_norm13ln_fwd_kernelINS_13Kernel_traitsI6__halfS2_fS2_fjLj512ELj1ELj4ELj1ELj16ENS_18Kernel_traits_baseILj512ES2_S2_fS2_fjLj128EEEEELb1ELb0ELb0ELb1EEEvNS_9FwdParamsE --------------------------
	.section	.nv.constant0._ZN10layer_norm13ln_fwd_kernelINS_13Kernel_traitsI6__halfS2_fS2_fjLj512ELj1ELj4ELj1ELj16ENS_18Kernel_traits_baseILj512ES2_S2_fS2_fjLj128EEEEELb1ELb0ELb0ELb1EEEvNS_9FwdParamsE,"a",@progbits
	.sectionflags	@""
	.align	4
.nv.constant0._ZN10layer_norm13ln_fwd_kernelINS_13Kernel_traitsI6__halfS2_fS2_fjLj512ELj1ELj4ELj1ELj16ENS_18Kernel_traits_baseILj512ES2_S2_fS2_fjLj128EEEEELb1ELb0ELb0ELb1EEEvNS_9FwdParamsE:
	.zero		1128


//--------------------- .nv.constant0._ZN10layer_norm13ln_fwd_kernelINS_13Kernel_traitsI6__halfS2_fS2_fjLj512ELj1ELj4ELj1ELj16ENS_18Kernel_traits_baseILj512ES2_S2_fS2_fjLj128EEEEELb1ELb0ELb1ELb0EEEvNS_9FwdParamsE --------------------------
	.section	.nv.constant0._ZN10layer_norm13ln_fwd_kernelINS_13Kernel_traitsI6__halfS2_fS2_fjLj512ELj1ELj4ELj1ELj16ENS_18Kernel_traits_baseILj512ES2_S2_fS2_fjLj128EEEEELb1ELb0ELb1ELb0EEEvNS_9FwdParamsE,"a",@progbits
	.sectionflags	@""
	.align	4
.nv.constant0._ZN10layer_norm13ln_fwd_kernelINS_13Kernel_traitsI6__halfS2_fS2_fjLj512ELj1ELj4ELj1ELj16ENS_18Kernel_traits_baseILj512ES2_S2_fS2_fjLj128EEEEELb1ELb0ELb1ELb0EEEvNS_9FwdParamsE:
	.zero		1128


//--------------------- .nv.constant0._ZN10layer_norm13ln_fwd_kernelINS_13Kernel_traitsI6__halfS2_fS2_fjLj512ELj1ELj4ELj1ELj16ENS_18Kernel_traits_baseILj512ES2_S2_fS2_fjLj128EEEEELb1ELb0ELb1ELb1EEEvNS_9FwdParamsE --------------------------
	.section	.nv.constant0._ZN10layer_norm13ln_fwd_kernelINS_13Kernel_traitsI6__halfS2_fS2_fjLj512ELj1ELj4ELj1ELj16ENS_18Kernel_traits_baseILj512ES2_S2_fS2_fjLj128EEEEELb1ELb0ELb1ELb1EEEvNS_9FwdParamsE,"a",@progbits
	.sectionflags	@""
	.align	4
.nv.constant0._ZN10layer_norm13ln_fwd_kernelINS_13Kernel_traitsI6__halfS2_fS2_fjLj512ELj1ELj4ELj1ELj16ENS_18Kernel_traits_baseILj512ES2_S2_fS2_fjLj128EEEEELb1ELb0ELb1ELb1EEEvNS_9FwdParamsE:
	.zero		1128


//--------------------- .nv.constant0._ZN10layer_norm13ln_fwd_kernelINS_13Kernel_traitsI6__halfS2_fS2_fjLj512ELj1ELj4ELj1ELj16ENS_18Kernel_traits_baseILj512ES2_S2_fS2_fjLj128EEEEELb1ELb1ELb0ELb0EEEvNS_9FwdParamsE --------------------------
	.section	.nv.constant0._ZN10layer_norm13ln_fwd_kernelINS_13Kernel_traitsI6__halfS2_fS2_fjLj512ELj1ELj4ELj1ELj16ENS_18Kernel_traits_baseILj512ES2_S2_fS2_fjLj128EEEEELb1ELb1ELb0ELb0EEEvNS_9FwdParamsE,"a",@progbits
	.sectionflags	@""
	.align	4
.nv.constant0._ZN10layer_norm13ln_fwd_kernelINS_13Kernel_traitsI6__halfS2_fS2_fjLj512ELj1ELj4ELj1ELj16ENS_18Kernel_traits_baseILj512ES2_S2_fS2_fjLj128EEEEELb1ELb1ELb0ELb0EEEvNS_9FwdParamsE:
	.zero		1128


//--------------------- .nv.constant0._ZN10layer_norm13ln_fwd_kernelINS_13Kernel_traitsI6__halfS2_fS2_fjLj512ELj1ELj4ELj1ELj16ENS_18Kernel_traits_baseILj512ES2_S2_fS2_fjLj128EEEEELb1ELb1ELb0ELb1EEEvNS_9FwdParamsE --------------------------
	.section	.nv.constant0._ZN10layer_norm13ln_fwd_kernelINS_13Kernel_traitsI6__halfS2_fS2_fjLj512ELj1ELj4ELj1ELj16ENS_18Kernel_traits_baseILj512ES2_S2_fS2_fjLj128EEEEELb1ELb1ELb0ELb1EEEvNS_9FwdParamsE,"a",@progbits
	.sectionflags	@""
	.align	4
.nv.constant0._ZN10layer_norm13ln_fwd_kernelINS_13Kernel_traitsI6__halfS2_fS2_fjLj512ELj1ELj4ELj1ELj16ENS_18Kernel_traits_baseILj512ES2_S2_fS2_fjLj128EEEEELb1ELb1ELb0ELb1EEEvNS_9FwdParamsE:
	.zero		1128


//--------------------- .nv.constant0._ZN10layer_norm13ln_fwd_kernelINS_13Kernel_traitsI6__halfS2_fS2_fjLj512ELj1ELj4ELj1ELj16ENS_18Kernel_traits_baseILj512ES2_S2_fS2_fjLj128EEEEELb1ELb1ELb1ELb0EEEvNS_9FwdParamsE --------------------------
	.section	.nv.constant0._ZN10layer_norm13ln_fwd_kernelINS_13Kernel_traitsI6__halfS2_fS2_fjLj512ELj1ELj4ELj1ELj16ENS_18Kernel_traits_baseILj512ES2_S2_fS2_fjLj128EEEEELb1ELb1ELb1ELb0EEEvNS_9FwdParamsE,"a",@progbits
	.sectionflags	@""
	.align	4
.nv.constant0._ZN10layer_norm13ln_fwd_kernelINS_13Kernel_traitsI6__halfS2_fS2_fjLj512ELj1ELj4ELj1ELj16ENS_18Kernel_traits_baseILj512ES2_S2_fS2_fjLj128EEEEELb1ELb1ELb1ELb0EEEvNS_9FwdParamsE:
	.zero		1128


//--------------------- .nv.constant0._ZN10layer_norm13ln_fwd_kernelINS_13Kernel_traitsI6__halfS2_fS2_fjLj512ELj1ELj4ELj1ELj16ENS_18Kernel_traits_baseILj512ES2_S2_fS2_fjLj128EEEEELb1ELb1ELb1ELb1EEEvNS_9FwdParamsE --------------------------
	.section	.nv.constant0._ZN10layer_norm13ln_fwd_kernelINS_13Kernel_traitsI6__halfS2_fS2_fjLj512ELj1ELj4ELj1ELj16ENS_18Kernel_traits_baseILj512ES2_S2_fS2_fjLj128EEEEELb1ELb1ELb1ELb1EEEvNS_9FwdParamsE,"a",@progbits
	.sectionflags	@""
	.align	4
.nv.constant0._ZN10layer_norm13ln_fwd_kernelINS_13Kernel_traitsI6__halfS2_fS2_fjLj512ELj1ELj4ELj1ELj16ENS_18Kernel_traits_baseILj512ES2_S2_fS2_fjLj128EEEEELb1ELb1ELb1ELb1EEEvNS_9FwdParamsE:
	.zero		1128


//--------------------- .nv.constant0._ZN10layer_norm13ln_fwd_kernelINS_13Kernel_traitsIf6__halffS2_fjLj512ELj1ELj4ELj1ELj16ENS_18Kernel_traits_baseILj512EfS2_fS2_fjLj128EEEEELb0ELb0ELb0ELb0EEEvNS_9FwdParamsE --------------------------
	.section	.nv.constant0._ZN10layer_norm13ln_fwd_kernelINS_13Kernel_traitsIf6__halffS2_fjLj512ELj1ELj4ELj1ELj16ENS_18Kernel_traits_baseILj512EfS2_fS2_fjLj128EEEEELb0ELb0ELb0ELb0EEEvNS_9FwdParamsE,"a",@progbits
	.sectionflags	@""
	.align	4
.nv.constant0._ZN10layer_norm13ln_fwd_kernelINS_13Kernel_traitsIf6__halffS2_fjLj512ELj1ELj4ELj1ELj16ENS_18Kernel_traits_baseILj512EfS2_fS2_fjLj128EEEEELb0ELb0ELb0ELb0EEEvNS_9FwdParamsE:
	.zero		1128


//--------------------- .nv.constant0._ZN10layer_norm13ln_fwd_kernelINS_13Kernel_traitsIf6__halffS2_fjLj512ELj1ELj4ELj1ELj16ENS_18Kernel_traits_baseILj512EfS2_fS2_fjLj128EEEEELb0ELb0ELb0ELb1EEEvNS_9FwdParamsE --------------------------
	.section	.nv.constant0._ZN10layer_norm13ln_fwd_kernelINS_13Kernel_traitsIf6__halffS2_fjLj512ELj1ELj4ELj1ELj16ENS_18Kernel_traits_baseILj512EfS2_fS2_fjLj128EEEEELb0ELb0ELb0ELb1EEEvNS_9FwdParamsE,"a",@progbits
	.sectionflags	@""
	.align	4
.nv.constant0._ZN10layer_norm13ln_fwd_kernelINS_13Kernel_traitsIf6__halffS2_fjLj512ELj1ELj4ELj1ELj16ENS_18Kernel_traits_baseILj512EfS2_fS2_fjLj128EEEEELb0ELb0ELb0ELb1EEEvNS_9FwdParamsE:
	.zero		1128


//--------------------- .nv.constant0._ZN10layer_norm13ln_fwd_kernelINS_13Kernel_traitsIf6__halffS2_fjLj512ELj1ELj4ELj1ELj16ENS_18Kernel_traits_baseILj512EfS2_fS2_fjLj128EEEEELb0ELb0ELb1ELb0EEEvNS_9FwdParamsE --------------------------
	.section	.nv.constant0._ZN10layer_norm13ln_fwd_kernelINS_13Kernel_traitsIf6__halffS2_fjLj512ELj1ELj4ELj1ELj16ENS_18Kernel_traits_baseILj512EfS2_fS2_fjLj128EEEEELb0ELb0ELb1ELb0EEEvNS_9FwdParamsE,"a",@progbits
	.sectionflags	@""
	.align	4
.nv.constant0._ZN10layer_norm13ln_fwd_kernelINS_13Kernel_traitsIf6__halffS2_fjLj512ELj1ELj4ELj1ELj16ENS_18Kernel_traits_baseILj512EfS2_fS2_fjLj128EEEEELb0ELb0ELb1ELb0EEEvNS_9FwdParamsE:
	.zero		1128


//--------------------- .nv.constant0._ZN10layer_norm13ln_fwd_kernelINS_13Kernel_traitsIf6__halffS2_fjLj512ELj1ELj4ELj1ELj16ENS_18Kernel_traits_baseILj512EfS2_fS2_fjLj128EEEEELb0ELb0ELb1ELb1EEEvNS_9FwdParamsE --------------------------
	.section	.nv.constant0._ZN10layer_norm13ln_fwd_kernelINS_13Kernel_traitsIf6__halffS2_fjLj512ELj1ELj4ELj1ELj16ENS_18Kernel_traits_baseILj512EfS2_fS2_fjLj128EEEEELb0ELb0ELb1ELb1EEEvNS_9FwdParamsE,"a",@progbits
	.sectionflags	@""
	.align	4
.nv.constant0._ZN10layer_norm13ln_fwd_kernelINS_13Kernel_traitsIf6__halffS2_fjLj512ELj1ELj4ELj1ELj16ENS_18Kernel_traits_baseILj512EfS2_fS2_fjLj128EEEEELb0ELb0ELb1ELb1EEEvNS_9FwdParamsE:
	.zero		1128


//--------------------- .nv.constant0._ZN10layer_norm13ln_fwd_kernelINS_13Kernel_traitsIf6__halffS2_fjLj512ELj1ELj4ELj1ELj16ENS_18Kernel_traits_baseILj512EfS2_fS2_fjLj128EEEEELb0ELb1ELb0ELb0EEEvNS_9FwdParamsE --------------------------
	.section	.nv.constant0._ZN10layer_norm13ln_fwd_kernelINS_13Kernel_traitsIf6__halffS2_fjLj512ELj1ELj4ELj1ELj16ENS_18Kernel_traits_baseILj512EfS2_fS2_fjLj128EEEEELb0ELb1ELb0ELb0EEEvNS_9FwdParamsE,"a",@progbits
	.sectionflags	@""
	.align	4
.nv.constant0._ZN10layer_norm13ln_fwd_kernelINS_13Kernel_traitsIf6__halffS2_fjLj512ELj1ELj4ELj1ELj16ENS_18Kernel_traits_baseILj512EfS2_fS2_fjLj128EEEEELb0ELb1ELb0ELb0EEEvNS_9FwdParamsE:
	.zero		1128


//--------------------- .nv.constant0._ZN10layer_norm13ln_fwd_kernelINS_13Kernel_traitsIf6__halffS2_fjLj512ELj1ELj4ELj1ELj16ENS_18Kernel_traits_baseILj512EfS2_fS2_fjLj128EEEEELb0ELb1ELb0ELb1EEEvNS_9FwdParamsE --------------------------
	.section	.nv.constant0._ZN10layer_norm13ln_fwd_kernelINS_13Kernel_traitsIf6__halffS2_fjLj512ELj1ELj4ELj1ELj16ENS_18Kernel_traits_baseILj512EfS2_fS2_fjLj128EEEEELb0ELb1ELb0ELb1EEEvNS_9FwdParamsE,"a",@progbits
	.sectionflags	@""
	.align	4
.nv.constant0._ZN10layer_norm13ln_fwd_kernelINS_13Kernel_traitsIf6__halffS2_fjLj512ELj1ELj4ELj1ELj16ENS_18Kernel_traits_baseILj512EfS2_fS2_fjLj128EEEEELb0ELb1ELb0ELb1EEEvNS_9FwdParamsE:
	.zero		1128


//--------------------- .nv.constant0._ZN10layer_norm13ln_fwd_kernelINS_13Kernel_traitsIf6__halffS2_fjLj512ELj1ELj4ELj1ELj16ENS_18Kernel_traits_baseILj512EfS2_fS2_fjLj128EEEEELb0ELb1ELb1ELb0EEEvNS_9FwdParamsE --------------------------
	.section	.nv.constant0._ZN10layer_norm13ln_fwd_kernelINS_13Kernel_traitsIf6__halffS2_fjLj512ELj1ELj4ELj1ELj16ENS_18Kernel_traits_baseILj512EfS2_fS2_fjLj128EEEEELb0ELb1ELb1ELb0EEEvNS_9FwdParamsE,"a",@progbits
	.sectionflags	@""
	.align	4
.nv.constant0._ZN10layer_norm13ln_fwd_kernelINS_13Kernel_traitsIf6__halffS2_fjLj512ELj1ELj4ELj1ELj16ENS_18Kernel_traits_baseILj512EfS2_fS2_fjLj128EEEEELb0ELb1ELb1ELb0EEEvNS_9FwdParamsE:
	.zero		1128


//--------------------- .nv.constant0._ZN10layer_norm13ln_fwd_kernelINS_13Kernel_traitsIf6__halffS2_fjLj512ELj1ELj4ELj1ELj16ENS_18Kernel_traits_baseILj512EfS2_fS2_fjLj128EEEEELb0ELb1ELb1ELb1EEEvNS_9FwdParamsE --------------------------
	.section	.nv.constant0._ZN10layer_norm13ln_fwd_kernelINS_13Kernel_traitsIf6__halffS2_fjLj512ELj1ELj4ELj1ELj16ENS_18Kernel_traits_baseILj512EfS2_fS2_fjLj128EEEEELb0ELb1ELb1ELb1EEEvNS_9FwdParamsE,"a",@progbits
	.sectionflags	@""
	.align	4
.nv.constant0._ZN10layer_norm13ln_fwd_kernelINS_13Kernel_traitsIf6__halffS2_fjLj512ELj1ELj4ELj1ELj16ENS_18Kernel_traits_baseILj512EfS2_fS2_fjLj128EEEEELb0ELb1ELb1ELb1EEEvNS_9FwdParamsE:
	.zero		1128


//--------------------- .nv.constant0._ZN10layer_norm13ln_fwd_kernelINS_13Kernel_traitsIf6__halffS2_fjLj512ELj1ELj4ELj1ELj16ENS_18Kernel_traits_baseILj512EfS2_fS2_fjLj128EEEEELb1ELb0ELb0ELb0EEEvNS_9FwdParamsE --------------------------
	.section	.nv.constant0._ZN10layer_norm13ln_fwd_kernelINS_13Kernel_traitsIf6__halffS2_fjLj512ELj1ELj4ELj1ELj16ENS_18Kernel_traits_baseILj512EfS2_fS2_fjLj128EEEEELb1ELb0ELb0ELb0EEEvNS_9FwdParamsE,"a",@progbits
	.sectionflags	@""
	.align	4
.nv.constant0._ZN10layer_norm13ln_fwd_kernelINS_13Kernel_traitsIf6__halffS2_fjLj512ELj1ELj4ELj1ELj16ENS_18Kernel_traits_baseILj512EfS2_fS2_fjLj128EEEEELb1ELb0ELb0ELb0EEEvNS_9FwdParamsE:
	.zero		1128


//--------------------- .nv.constant0._ZN10layer_norm13ln_fwd_kernelINS_13Kernel_traitsIf6__halffS2_fjLj512ELj1ELj4ELj1ELj16ENS_18Kernel_traits_baseILj512EfS2_fS2_fjLj128EEEEELb1ELb0ELb0ELb1EEEvNS_9FwdParamsE --------------------------
	.section	.nv.constant0._ZN10layer_norm13ln_fwd_kernelINS_13Kernel_traitsIf6__halffS2_fjLj512ELj1ELj4ELj1ELj16ENS_18Kernel_traits_baseILj512EfS2_fS2_fjLj128EEEEELb1ELb0ELb0ELb1EEEvNS_9FwdParamsE,"a",@progbits
	.sectionflags	@""
	.align	4
.nv.constant0._ZN10layer_norm13ln_fwd_kernelINS_13Kernel_traitsIf6__halffS2_fjLj512ELj1ELj4ELj1ELj16ENS_18Kernel_traits_baseILj512EfS2_fS2_fjLj128EEEEELb1ELb0ELb0ELb1EEEvNS_9FwdParamsE:
	.zero		1128


//--------------------- .nv.constant0._ZN10layer_norm13ln_fwd_kernelINS_13Kernel_traitsIf6__halffS2_fjLj512ELj1ELj4ELj1ELj16ENS_18Kernel_traits_baseILj512EfS2_fS2_fjLj128EEEEELb1ELb0ELb1ELb0EEEvNS_9FwdParamsE --------------------------
	.section	.nv.constant0._ZN10layer_norm13ln_fwd_kernelINS_13Kernel_traitsIf6__halffS2_fjLj512ELj1ELj4ELj1ELj16ENS_18Kernel_traits_baseILj512EfS2_fS2_fjLj128EEEEELb1ELb0ELb1ELb0EEEvNS_9FwdParamsE,"a",@progbits
	.sectionflags	@""
	.align	4
.nv.constant0._ZN10layer_norm13ln_fwd_kernelINS_13Kernel_traitsIf6__halffS2_fjLj512ELj1ELj4ELj1ELj16ENS_18Kernel_traits_baseILj512EfS2_fS2_fjLj128EEEEELb1ELb0ELb1ELb0EEEvNS_9FwdParamsE:
	.zero		1128


//--------------------- .nv.constant0._ZN10layer_norm13ln_fwd_kernelINS_13Kernel_traitsIf6__halffS2_fjLj512ELj1ELj4ELj1ELj16ENS_18Kernel_traits_baseILj512EfS2_fS2_fjLj128EEEEELb1ELb0ELb1ELb1EEEvNS_9FwdParamsE --------------------------
	.section	.nv.constant0._ZN10layer_norm13ln_fwd_kernelINS_13Kernel_traitsIf6__halffS2_fjLj512ELj1ELj4ELj1ELj16ENS_18Kernel_traits_baseILj512EfS2_fS2_fjLj128EEEEELb1ELb0ELb1ELb1EEEvNS_9FwdParamsE,"a",@progbits
	.sectionflags	@""
	.align	4
.nv.constant0._ZN10layer_norm13ln_fwd_kernelINS_13Kernel_traitsIf6__halffS2_fjLj512ELj1ELj4ELj1ELj16ENS_18Kernel_traits_baseILj512EfS2_fS2_fjLj128EEEEELb1ELb0ELb1ELb1EEEvNS_9FwdParamsE:
	.zero		1128


//--------------------- .nv.constant0._ZN10layer_norm13ln_fwd_kernelINS_13Kernel_traitsIf6__halffS2_fjLj512ELj1ELj4ELj1ELj16ENS_18Kernel_traits_baseILj512EfS2_fS2_fjLj128EEEEELb1ELb1ELb0ELb0EEEvNS_9FwdParamsE --------------------------
	.section	.nv.constant0._ZN10layer_norm13ln_fwd_kernelINS_13Kernel_traitsIf6__halffS2_fjLj512ELj1ELj4ELj1ELj16ENS_18Kernel_traits_baseILj512EfS2_fS2_fjLj128EEEEELb1ELb1ELb0ELb0EEEvNS_9FwdParamsE,"a",@progbits
	.sectionflags	@""
	.align	4
.nv.constant0._ZN10layer_norm13ln_fwd_kernelINS_13Kernel_traitsIf6__halffS2_fjLj512ELj1ELj4ELj1ELj16ENS_18Kernel_traits_baseILj512EfS2_fS2_fjLj128EEEEELb1ELb1ELb0ELb0EEEvNS_9FwdParamsE:
	.zero		1128


//--------------------- .nv.constant0._ZN10layer_norm13ln_fwd_kernelINS_13Kernel_traitsIf6__halffS2_fjLj512ELj1ELj4ELj1ELj16ENS_18Kernel_traits_baseILj512EfS2_fS2_fjLj128EEEEELb1ELb1ELb0ELb1EEEvNS_9FwdParamsE --------------------------
	.section	.nv.constant0._ZN10layer_norm13ln_fwd_kernelINS_13Kernel_traitsIf6__halffS2_fjLj512ELj1ELj4ELj1ELj16ENS_18Kernel_traits_baseILj512EfS2_fS2_fjLj128EEEEELb1ELb1ELb0ELb1EEEvNS_9FwdParamsE,"a",@progbits
	.sectionflags	@""
	.align	4
.nv.constant0._ZN10layer_norm13ln_fwd_kernelINS_13Kernel_traitsIf6__halffS2_fjLj512ELj1ELj4ELj1ELj16ENS_18Kernel_traits_baseILj512EfS2_fS2_fjLj128EEEEELb1ELb1ELb0ELb1EEEvNS_9FwdParamsE:
	.zero		1128


//--------------------- .nv.constant0._ZN10layer_norm13ln_fwd_kernelINS_13Kernel_traitsIf6__halffS2_fjLj512ELj1ELj4ELj1ELj16ENS_18Kernel_traits_baseILj512EfS2_fS2_fjLj128EEEEELb1ELb1ELb1ELb0EEEvNS_9FwdParamsE --------------------------
	.section	.nv.constant0._ZN10layer_norm13ln_fwd_kernelINS_13Kernel_traitsIf6__halffS2_fjLj512ELj1ELj4ELj1ELj16ENS_18Kernel_traits_baseILj512EfS2_fS2_fjLj128EEEEELb1ELb1ELb1ELb0EEEvNS_9FwdParamsE,"a",@progbits
	.sectionflags	@""
	.align	4
.nv.constant0._ZN10layer_norm13ln_fwd_kernelINS_13Kernel_traitsIf6__halffS2_fjLj512ELj1ELj4ELj1ELj16ENS_18Kernel_traits_baseILj512EfS2_fS2_fjLj128EEEEELb1ELb1ELb1ELb0EEEvNS_9FwdParamsE:
	.zero		1128


//--------------------- .nv.constant0._ZN10layer_norm13ln_fwd_kernelINS_13Kernel_traitsIf6__halffS2_fjLj512ELj1ELj4ELj1ELj16ENS_18Kernel_traits_baseILj512EfS2_fS2_fjLj128EEEEELb1ELb1ELb1ELb1EEEvNS_9FwdParamsE --------------------------
	.section	.nv.constant0._ZN10layer_norm13ln_fwd_kernelINS_13Kernel_traitsIf6__halffS2_fjLj512ELj1ELj4ELj1ELj16ENS_18Kernel_traits_baseILj512EfS2_fS2_fjLj128EEEEELb1ELb1ELb1ELb1EEEvNS_9FwdParamsE,"a",@progbits
	.sectionflags	@""
	.align	4
.nv.constant0._ZN10layer_norm13ln_fwd_kernelINS_13Kernel_traitsIf6__halffS2_fjLj512ELj1ELj4ELj1ELj16ENS_18Kernel_traits_baseILj512EfS2_fS2_fjLj128EEEEELb1ELb1ELb1ELb1EEEvNS_9FwdParamsE:
	.zero		1128


//--------------------- .nv.constant0._ZN10layer_norm13ln_fwd_kernelINS_13Kernel_traitsI6__halfffffjLj512ELj1ELj4ELj1ELj16ENS_18Kernel_traits_baseILj512ES2_ffffjLj128EEEEELb0ELb0ELb0ELb0EEEvNS_9FwdParamsE --------------------------
	.section	.nv.constant0._ZN10layer_norm13ln_fwd_kernelINS_13Kernel_traitsI6__halfffffjLj512ELj1ELj4ELj1ELj16ENS_18Kernel_traits_baseILj512ES2_ffffjLj128EEEEELb0ELb0ELb0ELb0EEEvNS_9FwdParamsE,"a",@progbits
	.sectionflags	@""
	.align	4
.nv.constant0._ZN10layer_norm13ln_fwd_kernelINS_13Kernel_traitsI6__halfffffjLj512ELj1ELj4ELj1ELj16ENS_18Kernel_traits_baseILj512ES2_ffffjLj128EEEEELb0ELb0ELb0ELb0EEEvNS_9FwdParamsE:
	.zero		1128


//--------------------- .nv.constant0._ZN10layer_norm13ln_fwd_kernelINS_13Kernel_traitsI6__halfffffjLj512ELj1ELj4ELj1ELj16ENS_18Kernel_traits_baseILj512ES2_ffffjLj128EEEEELb0ELb0ELb0ELb1EEEvNS_9FwdParamsE --------------------------
	.section	.nv.constant0._ZN10layer_norm13ln_fwd_kernelINS_13Kernel_traitsI6__halfffffjLj512ELj1ELj4ELj1ELj16ENS_18Kernel_traits_baseILj512ES2_ffffjLj128EEEEELb0ELb0ELb0ELb1EEEvNS_9FwdParamsE,"a",@progbits
	.sectionflags	@""
	.align	4
.nv.constant0._ZN10layer_norm13ln_fwd_kernelINS_13Kernel_traitsI6__halfffffjLj512ELj1ELj4ELj1ELj16ENS_18Kernel_traits_baseILj512ES2_ffffjLj128EEEEELb0ELb0ELb0ELb1EEEvNS_9FwdParamsE:
	.zero		1128


//--------------------- .nv.constant0._ZN10layer_norm13ln_fwd_kernelINS_13Kernel_traitsI6__halfffffjLj512ELj1ELj4ELj1ELj16ENS_18Kernel_traits_baseILj512ES2_ffffjLj128EEEEELb0ELb0ELb1ELb0EEEvNS_9FwdParamsE --------------------------
	.section	.nv.constant0._ZN10layer_norm13ln_fwd_kernelINS_13Kernel_traitsI6__halfffffjLj512ELj1ELj4ELj1ELj16ENS_18Kernel_traits_baseILj512ES2_ffffjLj128EEEEELb0ELb0ELb1ELb0EEEvNS_9FwdParamsE,"a",@progbits
	.sectionflags	@""
	.align	4
.nv.constant0._ZN10layer_norm13ln_fwd_kernelINS_13Kernel_traitsI6__halfffffjLj512ELj1ELj4ELj1ELj16ENS_18Kernel_traits_baseILj512ES2_ffffjLj128EEEEELb0ELb0ELb1ELb0EEEvNS_9FwdParamsE:
	.zero		1128


//--------------------- .nv.constant0._ZN10layer_norm13ln_fwd_kernelINS_13Kernel_traitsI6__halfffffjLj512ELj1ELj4ELj1ELj16ENS_18Kernel_traits_baseILj512ES2_ffffjLj128EEEEELb0ELb0ELb1ELb1EEEvNS_9FwdParamsE --------------------------
	.section	.nv.constant0._ZN10layer_norm13ln_fwd_kernelINS_13Kernel_traitsI6__halfffffjLj512ELj1ELj4ELj1ELj16ENS_18Kernel_traits_baseILj512ES2_ffffjLj128EEEEELb0ELb0ELb1ELb1EEEvNS_9FwdParamsE,"a",@progbits
	.sectionflags	@""
	.align	4
.nv.constant0._ZN10layer_norm13ln_fwd_kernelINS_13Kernel_traitsI6__halfffffjLj512ELj1ELj4ELj1ELj16ENS_18Kernel_traits_baseILj512ES2_ffffjLj128EEEEELb0ELb0ELb1ELb1EEEvNS_9FwdParamsE:
	.zero		1128


//--------------------- .nv.constant0._ZN10layer_norm13ln_fwd_kernelINS_13Kernel_traitsI6__halfffffjLj512ELj1ELj4ELj1ELj16ENS_18Kernel_traits_baseILj512ES2_ffffjLj128EEEEELb0ELb1ELb0ELb0EEEvNS_9FwdParamsE --------------------------
	.section	.nv.constant0._ZN10layer_norm13ln_fwd_kernelINS_13Kernel_traitsI6__halfffffjLj512ELj1ELj4ELj1ELj16ENS_18Kernel_traits_baseILj512ES2_ffffjLj128EEEEELb0ELb1ELb0ELb0EEEvNS_9FwdParamsE,"a",@progbits
	.sectionflags	@""
	.align	4
.nv.constant0._ZN10layer_norm13ln_fwd_kernelINS_13Kernel_traitsI6__halfffffjLj512ELj1ELj4ELj1ELj16ENS_18Kernel_traits_baseILj512ES2_ffffjLj128EEEEELb0ELb1ELb0ELb0EEEvNS_9FwdParamsE:
	.zero		1128


//--------------------- .nv.constant0._ZN10layer_norm13ln_fwd_kernelINS_13Kernel_traitsI6__halfffffjLj512ELj1ELj4ELj1ELj16ENS_18Kernel_traits_baseILj512ES2_ffffjLj128EEEEELb0ELb1ELb0ELb1EEEvNS_9FwdParamsE --------------------------
	.section	.nv.constant0._ZN10layer_norm13ln_fwd_kernelINS_13Kernel_traitsI6__halfffffjLj512ELj1ELj4ELj1ELj16ENS_18Kernel_traits_baseILj512ES2_ffffjLj128EEEEELb0ELb1ELb0ELb1EEEvNS_9FwdParamsE,"a",@progbits
	.sectionflags	@""
	.align	4
.nv.constant0._ZN10layer_norm13ln_fwd_kernelINS_13Kernel_traitsI6__halfffffjLj512ELj1ELj4ELj1ELj16ENS_18Kernel_traits_baseILj512ES2_ffffjLj128EEEEELb0ELb1ELb0ELb1EEEvNS_9FwdParamsE:
	.zero		1128


//--------------------- .nv.constant0._ZN10layer_norm13ln_fwd_kernelINS_13Kernel_traitsI6__halfffffjLj512ELj1ELj4ELj1ELj16ENS_18Kernel_traits_baseILj512ES2_ffffjLj128EEEEELb0ELb1ELb1ELb0EEEvNS_9FwdParamsE --------------------------
	.section	.nv.constant0._ZN10layer_norm13ln_fwd_kernelINS_13Kernel_traitsI6__halfffffjLj512ELj1ELj4ELj1ELj16ENS_18Kernel_traits_baseILj512ES2_ffffjLj128EEEEELb0ELb1ELb1ELb0EEEvNS_9FwdParamsE,"a",@progbits
	.sectionflags	@""
	.align	4
.nv.constant0._ZN10layer_norm13ln_fwd_kernelINS_13Kernel_traitsI6__halfffffjLj512ELj1ELj4ELj1ELj16ENS_18Kernel_traits_baseILj512ES2_ffffjLj128EEEEELb0ELb1ELb1ELb0EEEvNS_9FwdParamsE:
	.zero		1128


//--------------------- .nv.constant0._ZN10layer_norm13ln_fwd_kernelINS_13Kernel_traitsI6__halfffffjLj512ELj1ELj4ELj1ELj16ENS_18Kernel_traits_baseILj512ES2_ffffjLj128EEEEELb0ELb1ELb1ELb1EEEvNS_9FwdParamsE --------------------------
	.section	.nv.constant0._ZN10layer_norm13ln_fwd_kernelINS_13Kernel_traitsI6__halfffffjLj512ELj1ELj4ELj1ELj16ENS_18Kernel_traits_baseILj512ES2_ffffjLj128EEEEELb0ELb1ELb1ELb1EEEvNS_9FwdParamsE,"a",@progbits
	.sectionflags	@""
	.align	4
.nv.constant0._ZN10layer_norm13ln_fwd_kernelINS_13Kernel_traitsI6__halfffffjLj512ELj1ELj4ELj1ELj16ENS_18Kernel_traits_baseILj512ES2_ffffjLj128EEEEELb0ELb1ELb1ELb1EEEvNS_9FwdParamsE:
	.zero		1128


//--------------------- .nv.constant0._ZN10layer_norm13ln_fwd_kernelINS_13Kernel_traitsI6__halfffffjLj512ELj1ELj4ELj1ELj16ENS_18Kernel_traits_baseILj512ES2_ffffjLj128EEEEELb1ELb0ELb0ELb0EEEvNS_9FwdParamsE --------------------------
	.section	.nv.constant0._ZN10layer_norm13ln_fwd_kernelINS_13Kernel_traitsI6__halfffffjLj512ELj1ELj4ELj1ELj16ENS_18Kernel_traits_baseILj512ES2_ffffjLj128EEEEELb1ELb0ELb0ELb0EEEvNS_9FwdParamsE,"a",@progbits
	.sectionflags	@""
	.align	4
.nv.constant0._ZN10layer_norm13ln_fwd_kernelINS_13Kernel_traitsI6__halfffffjLj512ELj1ELj4ELj1ELj16ENS_18Kernel_traits_baseILj512ES2_ffffjLj128EEEEELb1ELb0ELb0ELb0EEEvNS_9FwdParamsE:
	.zero		1128


//--------------------- .nv.constant0._ZN10layer_norm13ln_fwd_kernelINS_13Kernel_traitsI6__halfffffjLj512ELj1ELj4ELj1ELj16ENS_18Kernel_traits_baseILj512ES2_ffffjLj128EEEEELb1ELb0ELb0ELb1EEEvNS_9FwdParamsE --------------------------
	.section	.nv.constant0._ZN10layer_norm13ln_fwd_kernelINS_13Kernel_traitsI6__halfffffjLj512ELj1ELj4ELj1ELj16ENS_18Kernel_traits_baseILj512ES2_ffffjLj128EEEEELb1ELb0ELb0ELb1EEEvNS_9FwdParamsE,"a",@progbits
	.sectionflags	@""
	.align	4
.nv.constant0._ZN10layer_norm13ln_fwd_kernelINS_13Kernel_traitsI6__halfffffjLj512ELj1ELj4ELj1ELj16ENS_18Kernel_traits_baseILj512ES2_ffffjLj128EEEEELb1ELb0ELb0ELb1EEEvNS_9FwdParamsE:
	.zero		1128


//--------------------- .nv.constant0._ZN10layer_norm13ln_fwd_kernelINS_13Kernel_traitsI6__halfffffjLj512ELj1ELj4ELj1ELj16ENS_18Kernel_traits_baseILj512ES2_ffffjLj128EEEEELb1ELb0ELb1ELb0EEEvNS_9FwdParamsE --------------------------
	.section	.nv.constant0._ZN10layer_norm13ln_fwd_kernelINS_13Kernel_traitsI6__halfffffjLj512ELj1ELj4ELj1ELj16ENS_18Kernel_traits_baseILj512ES2_ffffjLj128EEEEELb1ELb0ELb1ELb0EEEvNS_9FwdParamsE,"a",@progbits
	.sectionflags	@""
	.align	4
.nv.constant0._ZN10layer_norm13ln_fwd_kernelINS_13Kernel_traitsI6__halfffffjLj512ELj1ELj4ELj1ELj16ENS_18Kernel_traits_baseILj512ES2_ffffjLj128EEEEELb1ELb0ELb1ELb0EEEvNS_9FwdParamsE:
	.zero		1128


//--------------------- .nv.constant0._ZN10layer_norm13ln_fwd_kernelINS_13Kernel_traitsI6__halfffffjLj512ELj1ELj4ELj1ELj16ENS_18Kernel_traits_baseILj512ES2_ffffjLj128EEEEELb1ELb0ELb1ELb1EEEvNS_9FwdParamsE --------------------------
	.section	.nv.constant0._ZN10layer_norm13ln_fwd_kernelINS_13Kernel_traitsI6__halfffffjLj512ELj1ELj4ELj1ELj16ENS_18Kernel_traits_baseILj512ES2_ffffjLj128EEEEELb1ELb0ELb1ELb1EEEvNS_9FwdParamsE,"a",@progbits
	.sectionflags	@""
	.align	4
.nv.constant0._ZN10layer_norm13ln_fwd_kernelINS_13Kernel_traitsI6__halfffffjLj512ELj1ELj4ELj1ELj16ENS_18Kernel_traits_baseILj512ES2_ffffjLj128EEEEELb1ELb0ELb1ELb1EEEvNS_9FwdParamsE:
	.zero		1128


//--------------------- .nv.constant0._ZN10layer_norm13ln_fwd_kernelINS_13Kernel_traitsI6__halfffffjLj512ELj1ELj4ELj1ELj16ENS_18Kernel_traits_baseILj512ES2_ffffjLj128EEEEELb1ELb1ELb0ELb0EEEvNS_9FwdParamsE --------------------------
	.section	.nv.constant0._ZN10layer_norm13ln_fwd_kernelINS_13Kernel_traitsI6__halfffffjLj512ELj1ELj4ELj1ELj16ENS_18Kernel_traits_baseILj512ES2_ffffjLj128EEEEELb1ELb1ELb0ELb0EEEvNS_9FwdParamsE,"a",@progbits
	.sectionflags	@""
	.align	4
.nv.constant0._ZN10layer_norm13ln_fwd_kernelINS_13Kernel_traitsI6__halfffffjLj512ELj1ELj4ELj1ELj16ENS_18Kernel_traits_baseILj512ES2_ffffjLj128EEEEELb1ELb1ELb0ELb0EEEvNS_9FwdParamsE:
	.zero		1128


//--------------------- .nv.constant0._ZN10layer_norm13ln_fwd_kernelINS_13Kernel_traitsI6__halfffffjLj512ELj1ELj4ELj1ELj16ENS_18Kernel_traits_baseILj512ES2_ffffjLj128EEEEELb1ELb1ELb0ELb1EEEvNS_9FwdParamsE --------------------------
	.section	.nv.constant0._ZN10layer_norm13ln_fwd_kernelINS_13Kernel_traitsI6__halfffffjLj512ELj1ELj4ELj1ELj16ENS_18Kernel_traits_baseILj512ES2_ffffjLj128EEEEELb1ELb1ELb0ELb1EEEvNS_9FwdParamsE,"a",@progbits
	.sectionflags	@""
	.align	4
.nv.constant0._ZN10layer_norm13ln_fwd_kernelINS_13Kernel_traitsI6__halfffffjLj512ELj1ELj4ELj1ELj16ENS_18Kernel_traits_baseILj512ES2_ffffjLj128EEEEELb1ELb1ELb0ELb1EEEvNS_9FwdParamsE:
	.zero		1128


//--------------------- .nv.constant0._ZN10layer_norm13ln_fwd_kernelINS_13Kernel_traitsI6__halfffffjLj512ELj1ELj4ELj1ELj16ENS_18Kernel_traits_baseILj512ES2_ffffjLj128EEEEELb1ELb1ELb1ELb0EEEvNS_9FwdParamsE --------------------------
	.section	.nv.constant0._ZN10layer_norm13ln_fwd_kernelINS_13Kernel_traitsI6__halfffffjLj512ELj1ELj4ELj1ELj16ENS_18Kernel_traits_baseILj512ES2_ffffjLj128EEEEELb1ELb1ELb1ELb0EEEvNS_9FwdParamsE,"a",@progbits
	.sectionflags	@""
	.align	4
.nv.constant0._ZN10layer_norm13ln_fwd_kernelINS_13Kernel_traitsI6__halfffffjLj512ELj1ELj4ELj1ELj16ENS_18Kernel_traits_baseILj512ES2_ffffjLj128EEEEELb1ELb1ELb1ELb0EEEvNS_9FwdParamsE:
	.zero		1128


//--------------------- .nv.constant0._ZN10layer_norm13ln_fwd_kernelINS_13Kernel_traitsI6__halfffffjLj512ELj1ELj4ELj1ELj16ENS_18Kernel_traits_baseILj512ES2_ffffjLj128EEEEELb1ELb1ELb1ELb1EEEvNS_9FwdParamsE --------------------------
	.section	.nv.constant0._ZN10layer_norm13ln_fwd_kernelINS_13Kernel_traitsI6__halfffffjLj512ELj1ELj4ELj1ELj16ENS_18Kernel_traits_baseILj512ES2_ffffjLj128EEEEELb1ELb1ELb1ELb1EEEvNS_9FwdParamsE,"a",@progbits
	.sectionflags	@""
	.align	4
.nv.constant0._ZN10layer_norm13ln_fwd_kernelINS_13Kernel_traitsI6__halfffffjLj512ELj1ELj4ELj1ELj16ENS_18Kernel_traits_baseILj512ES2_ffffjLj128EEEEELb1ELb1ELb1ELb1EEEvNS_9FwdParamsE:
	.zero		1128


//--------------------- .nv.constant0._ZN10layer_norm13ln_fwd_kernelINS_13Kernel_traitsIfffffjLj512ELj1ELj4ELj1ELj16ENS_18Kernel_traits_baseILj512EfffffjLj128EEEEELb0ELb0ELb0ELb0EEEvNS_9FwdParamsE --------------------------
	.section	.nv.constant0._ZN10layer_norm13ln_fwd_kernelINS_13Kernel_traitsIfffffjLj512ELj1ELj4ELj1ELj16ENS_18Kernel_traits_baseILj512EfffffjLj128EEEEELb0ELb0ELb0ELb0EEEvNS_9FwdParamsE,"a",@progbits
	.sectionflags	@""
	.align	4
.nv.constant0._ZN10layer_norm13ln_fwd_kernelINS_13Kernel_traitsIfffffjLj512ELj1ELj4ELj1ELj16ENS_18Kernel_traits_baseILj512EfffffjLj128EEEEELb0ELb0ELb0ELb0EEEvNS_9FwdParamsE:
	.zero		1128


//--------------------- .nv.constant0._ZN10layer_norm13ln_fwd_kernelINS_13Kernel_traitsIfffffjLj512ELj1ELj4ELj1ELj16ENS_18Kernel_traits_baseILj512EfffffjLj128EEEEELb0ELb0ELb0ELb1EEEvNS_9FwdParamsE --------------------------
	.section	.nv.constant0._ZN10layer_norm13ln_fwd_kernelINS_13Kernel_traitsIfffffjLj512ELj1ELj4ELj1ELj16ENS_18Kernel_traits_baseILj512EfffffjLj128EEEEELb0ELb0ELb0ELb1EEEvNS_9FwdParamsE,"a",@progbits
	.sectionflags	@""
	.align	4
.nv.constant0._ZN10layer_norm13ln_fwd_kernelINS_13Kernel_traitsIfffffjLj512ELj1ELj4ELj1ELj16ENS_18Kernel_traits_baseILj512EfffffjLj128EEEEELb0ELb0ELb0ELb1EEEvNS_9FwdParamsE:
	.zero		1128


//--------------------- .nv.constant0._ZN10layer_norm13ln_fwd_kernelINS_13Kernel_traitsIfffffjLj512ELj1ELj4ELj1ELj16ENS_18Kernel_traits_baseILj512EfffffjLj128EEEEELb0ELb0ELb1ELb0EEEvNS_9FwdParamsE --------------------------
	.section	.nv.constant0._ZN10layer_norm13ln_fwd_kernelINS_13Kernel_traitsIfffffjLj512ELj1ELj4ELj1ELj16ENS_18Kernel_traits_baseILj512EfffffjLj128EEEEELb0ELb0ELb1ELb0EEEvNS_9FwdParamsE,"a",@progbits
	.sectionflags	@""
	.align	4
.nv.constant0._ZN10layer_norm13ln_fwd_kernelINS_13Kernel_traitsIfffffjLj512ELj1ELj4ELj1ELj16ENS_18Kernel_traits_baseILj512EfffffjLj128EEEEELb0ELb0ELb1ELb0EEEvNS_9FwdParamsE:
	.zero		1128


//--------------------- .nv.constant0._ZN10layer_norm13ln_fwd_kernelINS_13Kernel_traitsIfffffjLj512ELj1ELj4ELj1ELj16ENS_18Kernel_traits_baseILj512EfffffjLj128EEEEELb0ELb0ELb1ELb1EEEvNS_9FwdParamsE --------------------------
	.section	.nv.constant0._ZN10layer_norm13ln_fwd_kernelINS_13Kernel_traitsIfffffjLj512ELj1ELj4ELj1ELj16ENS_18Kernel_traits_baseILj512EfffffjLj128EEEEELb0ELb0ELb1ELb1EEEvNS_9FwdParamsE,"a",@progbits
	.sectionflags	@""
	.align	4
.nv.constant0._ZN10layer_norm13ln_fwd_kernelINS_13Kernel_traitsIfffffjLj512ELj1ELj4ELj1ELj16ENS_18Kernel_traits_baseILj512EfffffjLj128EEEEELb0ELb0ELb1ELb1EEEvNS_9FwdParamsE:
	.zero		1128


//--------------------- .nv.constant0._ZN10layer_norm13ln_fwd_kernelINS_13Kernel_traitsIfffffjLj512ELj1ELj4ELj1ELj16ENS_18Kernel_traits_baseILj512EfffffjLj128EEEEELb0ELb1ELb0ELb0EEEvNS_9FwdParamsE --------------------------
	.section	.nv.constant0._ZN10layer_norm13ln_fwd_kernelINS_13Kernel_traitsIfffffjLj512ELj1ELj4ELj1ELj16ENS_18Kernel_traits_baseILj512EfffffjLj128EEEEELb0ELb1ELb0ELb0EEEvNS_9FwdParamsE,"a",@progbits
	.sectionflags	@""
	.align	4
.nv.constant0._ZN10layer_norm13ln_fwd_kernelINS_13Kernel_traitsIfffffjLj512ELj1ELj4ELj1ELj16ENS_18Kernel_traits_baseILj512EfffffjLj128EEEEELb0ELb1ELb0ELb0EEEvNS_9FwdParamsE:
	.zero		1128


//--------------------- .nv.constant0._ZN10layer_norm13ln_fwd_kernelINS_13Kernel_traitsIfffffjLj512ELj1ELj4ELj1ELj16ENS_18Kernel_traits_baseILj512EfffffjLj128EEEEELb0ELb1ELb0ELb1EEEvNS_9FwdParamsE --------------------------
	.section	.nv.constant0._ZN10layer_norm13ln_fwd_kernelINS_13Kernel_traitsIfffffjLj512ELj1ELj4ELj1ELj16ENS_18Kernel_traits_baseILj512EfffffjLj128EEEEELb0ELb1ELb0ELb1EEEvNS_9FwdParamsE,"a",@progbits
	.sectionflags	@""
	.align	4
.nv.constant0._ZN10layer_norm13ln_fwd_kernelINS_13Kernel_traitsIfffffjLj512ELj1ELj4ELj1ELj16ENS_18Kernel_traits_baseILj512EfffffjLj128EEEEELb0ELb1ELb0ELb1EEEvNS_9FwdParamsE:
	.zero		1128


//--------------------- .nv.constant0._ZN10layer_norm13ln_fwd_kernelINS_13Kernel_traitsIfffffjLj512ELj1ELj4ELj1ELj16ENS_18Kernel_traits_baseILj512EfffffjLj128EEEEELb0ELb1ELb1ELb0EEEvNS_9FwdParamsE --------------------------
	.section	.nv.constant0._ZN10layer_norm13ln_fwd_kernelINS_13Kernel_traitsIfffffjLj512ELj1ELj4ELj1ELj16ENS_18Kernel_traits_baseILj512EfffffjLj128EEEEELb0ELb1ELb1ELb0EEEvNS_9FwdParamsE,"a",@progbits
	.sectionflags	@""
	.align	4
.nv.constant0._ZN10layer_norm13ln_fwd_kernelINS_13Kernel_traitsIfffffjLj512ELj1ELj4ELj1ELj16ENS_18Kernel_traits_baseILj512EfffffjLj128EEEEELb0ELb1ELb1ELb0EEEvNS_9FwdParamsE:
	.zero		1128


//--------------------- .nv.constant0._ZN10layer_norm13ln_fwd_kernelINS_13Kernel_traitsIfffffjLj512ELj1ELj4ELj1ELj16ENS_18Kernel_traits_baseILj512EfffffjLj128EEEEELb0ELb1ELb1ELb1EEEvNS_9FwdParamsE --------------------------
	.section	.nv.constant0._ZN10layer_norm13ln_fwd_kernelINS_13Kernel_traitsIfffffjLj512ELj1ELj4ELj1ELj16ENS_18Kernel_traits_baseILj512EfffffjLj128EEEEELb0ELb1ELb1ELb1EEEvNS_9FwdParamsE,"a",@progbits
	.sectionflags	@""
	.align	4
.nv.constant0._ZN10layer_norm13ln_fwd_kernelINS_13Kernel_traitsIfffffjLj512ELj1ELj4ELj1ELj16ENS_18Kernel_traits_baseILj512EfffffjLj128EEEEELb0ELb1ELb1ELb1EEEvNS_9FwdParamsE:
	.zero		1128


//--------------------- .nv.constant0._ZN10layer_norm13ln_fwd_kernelINS_13Kernel_traitsIfffffjLj512ELj1ELj4ELj1ELj16ENS_18Kernel_traits_baseILj512EfffffjLj128EEEEELb1ELb0ELb0ELb0EEEvNS_9FwdParamsE --------------------------
	.section	.nv.constant0._ZN10layer_norm13ln_fwd_kernelINS_13Kernel_traitsIfffffjLj512ELj1ELj4ELj1ELj16ENS_18Kernel_traits_baseILj512EfffffjLj128EEEEELb1ELb0ELb0ELb0EEEvNS_9FwdParamsE,"a",@progbits
	.sectionflags	@""
	.align	4
.nv.constant0._ZN10layer_norm13ln_fwd_kernelINS_13Kernel_traitsIfffffjLj512ELj1ELj4ELj1ELj16ENS_18Kernel_traits_baseILj512EfffffjLj128EEEEELb1ELb0ELb0ELb0EEEvNS_9FwdParamsE:
	.zero		1128


//--------------------- .nv.constant0._ZN10layer_norm13ln_fwd_kernelINS_13Kernel_traitsIfffffjLj512ELj1ELj4ELj1ELj16ENS_18Kernel_traits_baseILj512EfffffjLj128EEEEELb1ELb0ELb0ELb1EEEvNS_9FwdParamsE --------------------------
	.section	.nv.constant0._ZN10layer_norm13ln_fwd_kernelINS_13Kernel_traitsIfffffjLj512ELj1ELj4ELj1ELj16ENS_18Kernel_traits_baseILj512EfffffjLj128EEEEELb1ELb0ELb0ELb1EEEvNS_9FwdParamsE,"a",@progbits
	.sectionflags	@""
	.align	4
.nv.constant0._ZN10layer_norm13ln_fwd_kernelINS_13Kernel_traitsIfffffjLj512ELj1ELj4ELj1ELj16ENS_18Kernel_traits_baseILj512EfffffjLj128EEEEELb1ELb0ELb0ELb1EEEvNS_9FwdParamsE:
	.zero		1128


//--------------------- .nv.constant0._ZN10layer_norm13ln_fwd_kernelINS_13Kernel_traitsIfffffjLj512ELj1ELj4ELj1ELj16ENS_18Kernel_traits_baseILj512EfffffjLj128EEEEELb1ELb0ELb1ELb0EEEvNS_9FwdParamsE --------------------------
	.section	.nv.constant0._ZN10layer_norm13ln_fwd_kernelINS_13Kernel_traitsIfffffjLj512ELj1ELj4ELj1ELj16ENS_18Kernel_traits_baseILj512EfffffjLj128EEEEELb1ELb0ELb1ELb0EEEvNS_9FwdParamsE,"a",@progbits
	.sectionflags	@""
	.align	4
.nv.constant0._ZN10layer_norm13ln_fwd_kernelINS_13Kernel_traitsIfffffjLj512ELj1ELj4ELj1ELj16ENS_18Kernel_traits_baseILj512EfffffjLj128EEEEELb1ELb0ELb1ELb0EEEvNS_9FwdParamsE:
	.zero		1128


//--------------------- .nv.constant0._ZN10layer_norm13ln_fwd_kernelINS_13Kernel_traitsIfffffjLj512ELj1ELj4ELj1ELj16ENS_18Kernel_traits_baseILj512EfffffjLj128EEEEELb1ELb0ELb1ELb1EEEvNS_9FwdParamsE --------------------------
	.section	.nv.constant0._ZN10layer_norm13ln_fwd_kernelINS_13Kernel_traitsIfffffjLj512ELj1ELj4ELj1ELj16ENS_18Kernel_traits_baseILj512EfffffjLj128EEEEELb1ELb0ELb1ELb1EEEvNS_9FwdParamsE,"a",@progbits
	.sectionflags	@""
	.align	4
.nv.constant0._ZN10layer_norm13ln_fwd_kernelINS_13Kernel_traitsIfffffjLj512ELj1ELj4ELj1ELj16ENS_18Kernel_traits_baseILj512EfffffjLj128EEEEELb1ELb0ELb1ELb1EEEvNS_9FwdParamsE:
	.zero		1128


//--------------------- .nv.constant0._ZN10layer_norm13ln_fwd_kernelINS_13Kernel_traitsIfffffjLj512ELj1ELj4ELj1ELj16ENS_18Kernel_traits_baseILj512EfffffjLj128EEEEELb1ELb1ELb0ELb0EEEvNS_9FwdParamsE --------------------------
	.section	.nv.constant0._ZN10layer_norm13ln_fwd_kernelINS_13Kernel_traitsIfffffjLj512ELj1ELj4ELj1ELj16ENS_18Kernel_traits_baseILj512EfffffjLj128EEEEELb1ELb1ELb0ELb0EEEvNS_9FwdParamsE,"a",@progbits
	.sectionflags	@""
	.align	4
.nv.constant0._ZN10layer_norm13ln_fwd_kernelINS_13Kernel_traitsIfffffjLj512ELj1ELj4ELj1ELj16ENS_18Kernel_traits_baseILj512EfffffjLj128EEEEELb1ELb1ELb0ELb0EEEvNS_9FwdParamsE:
	.zero		1128


//--------------------- .nv.constant0._ZN10layer_norm13ln_fwd_kernelINS_13Kernel_traitsIfffffjLj512ELj1ELj4ELj1ELj16ENS_18Kernel_traits_baseILj512EfffffjLj128EEEEELb1ELb1ELb0ELb1EEEvNS_9FwdParamsE --------------------------
	.section	.nv.constant0._ZN10layer_norm13ln_fwd_kernelINS_13Kernel_traitsIfffffjLj512ELj1ELj4ELj1ELj16ENS_18Kernel_traits_baseILj512EfffffjLj128EEEEELb1ELb1ELb0ELb1EEEvNS_9FwdParamsE,"a",@progbits
	.sectionflags	@""
	.align	4
.nv.constant0._ZN10layer_norm13ln_fwd_kernelINS_13Kernel_traitsIfffffjLj512ELj1ELj4ELj1ELj16ENS_18Kernel_traits_baseILj512EfffffjLj128EEEEELb1ELb1ELb0ELb1EEEvNS_9FwdParamsE:
	.zero		1128


//--------------------- .nv.constant0._ZN10layer_norm13ln_fwd_kernelINS_13Kernel_traitsIfffffjLj512ELj1ELj4ELj1ELj16ENS_18Kernel_traits_baseILj512EfffffjLj128EEEEELb1ELb1ELb1ELb0EEEvNS_9FwdParamsE --------------------------
	.section	.nv.constant0._ZN10layer_norm13ln_fwd_kernelINS_13Kernel_traitsIfffffjLj512ELj1ELj4ELj1ELj16ENS_18Kernel_traits_baseILj512EfffffjLj128EEEEELb1ELb1ELb1ELb0EEEvNS_9FwdParamsE,"a",@progbits
	.sectionflags	@""
	.align	4
.nv.constant0._ZN10layer_norm13ln_fwd_kernelINS_13Kernel_traitsIfffffjLj512ELj1ELj4ELj1ELj16ENS_18Kernel_traits_baseILj512EfffffjLj128EEEEELb1ELb1ELb1ELb0EEEvNS_9FwdParamsE:
	.zero		1128


//--------------------- .nv.constant0._ZN10layer_norm13ln_fwd_kernelINS_13Kernel_traitsIfffffjLj512ELj1ELj4ELj1ELj16ENS_18Kernel_traits_baseILj512EfffffjLj128EEEEELb1ELb1ELb1ELb1EEEvNS_9FwdParamsE --------------------------
	.section	.nv.constant0._ZN10layer_norm13ln_fwd_kernelINS_13Kernel_traitsIfffffjLj512ELj1ELj4ELj1ELj16ENS_18Kernel_traits_baseILj512EfffffjLj128EEEEELb1ELb1ELb1ELb1EEEvNS_9FwdParamsE,"a",@progbits
	.sectionflags	@""
	.align	4
.nv.constant0._ZN10layer_norm13ln_fwd_kernelINS_13Kernel_traitsIfffffjLj512ELj1ELj4ELj1ELj16ENS_18Kernel_traits_baseILj512EfffffjLj128EEEEELb1ELb1ELb1ELb1EEEvNS_9FwdParamsE:
	.zero		1128


//--------------------- SYMBOLS --------------------------

	.type		.nv.reservedSmem.offset0,@object
	.size		.nv.reservedSmem.offset0,0x4
